	.target	sm_80

	.elftype	@"ET_EXEC"


//--------------------- .note.nv.tkinfo           --------------------------
	.section	.note.nv.tkinfo,"",@"SHT_NOTE"
	.sectionflags	@"SHF_NOTE_NV_TKINFO"
	.tkinfo
        /*0018*/ 	.word	0x00000002
        /*0030*/ 	.string	""
        /*0030*/ 	.string	"ptxas"
        /*0030*/ 	.string	"Cuda compilation tools, release 13.0, V13.0.88"
        /*0030*/ 	.string	"Build cuda_13.0.r13.0/compiler.36424714_0"
        /*0030*/ 	.string	"-arch sm_80 -m 64 "



//--------------------- .note.nv.cuinfo           --------------------------
	.section	.note.nv.cuinfo,"",@"SHT_NOTE"
	.sectionflags	@"SHF_NOTE_NV_CUINFO"
        /*0018*/ 	.short	0x0002
        /*001a*/ 	.short	0x0050
        /*001c*/ 	.short	0x0082
	.zero		2


//--------------------- .nv.info                  --------------------------
	.section	.nv.info,"",@"SHT_CUDA_INFO"
	.align	4


	//----- nvinfo : EIATTR_REGCOUNT
	.align		4
        /*0000*/ 	.byte	0x04, 0x2f
        /*0002*/ 	.short	(.L_12 - .L_11)
	.align		4
.L_11:
        /*0004*/ 	.word	index@(_ZN5flash24flash_fwd_splitkv_kernelI23Flash_fwd_kernel_traitsILi256ELi64ELi64ELi4ELb0ELb0EN7cutlass10bfloat16_tE19Flash_kernel_traitsILi256ELi64ELi64ELi4ES3_EELb1ELb0ELb1ELb0ELb0ELb1ELb1ELb1EEEvNS_16Flash_fwd_paramsE)
        /*0008*/ 	.word	0x000000ff


	//----- nvinfo : EIATTR_FRAME_SIZE
	.align		4
.L_12:
        /*000c*/ 	.byte	0x04, 0x11
        /*000e*/ 	.short	(.L_14 - .L_13)
	.align		4
.L_13:
        /*0010*/ 	.word	index@($__internal_25_$__cuda_sm70_shflsync_bfly_p)
        /*0014*/ 	.word	0x00000000


	//----- nvinfo : EIATTR_FRAME_SIZE
	.align		4
.L_14:
        /*0018*/ 	.byte	0x04, 0x11
        /*001a*/ 	.short	(.L_16 - .L_15)
	.align		4
.L_15:
        /*001c*/ 	.word	index@($_ZN5flash24flash_fwd_splitkv_kernelI23Flash_fwd_kernel_traitsILi256ELi64ELi64ELi4ELb0ELb0EN7cutlass10bfloat16_tE19Flash_kernel_traitsILi256ELi64ELi64ELi4ES3_EELb1ELb0ELb1ELb0ELb0ELb1ELb1ELb1EEEvNS_16Flash_fwd_paramsE$_ZN5flash30compute_attn_1rowblock_splitkvI23Flash_fwd_kernel_traitsILi256ELi64ELi64ELi4ELb0ELb0EN7cutlass10bfloat16_tE19Flash_kernel_traitsILi256ELi64ELi64ELi4ES3_EELb1ELb0ELb1ELb0ELb0ELb1ELb1ELb1ENS_16Flash_fwd_paramsEEEvRKT8_iiiii)
        /*0020*/ 	.word	0x00000000


	//----- nvinfo : EIATTR_FRAME_SIZE
	.align		4
.L_16:
        /*0024*/ 	.byte	0x04, 0x11
        /*0026*/ 	.short	(.L_18 - .L_17)
	.align		4
.L_17:
        /*0028*/ 	.word	index@(_ZN5flash24flash_fwd_splitkv_kernelI23Flash_fwd_kernel_traitsILi256ELi64ELi64ELi4ELb0ELb0EN7cutlass10bfloat16_tE19Flash_kernel_traitsILi256ELi64ELi64ELi4ES3_EELb1ELb0ELb1ELb0ELb0ELb1ELb1ELb1EEEvNS_16Flash_fwd_paramsE)
        /*002c*/ 	.word	0x00000008


	//----- nvinfo : EIATTR_REGCOUNT
	.align		4
.L_18:
        /*0030*/ 	.byte	0x04, 0x2f
        /*0032*/ 	.short	(.L_20 - .L_19)
	.align		4
.L_19:
        /*0034*/ 	.word	index@(_ZN5flash24flash_fwd_splitkv_kernelI23Flash_fwd_kernel_traitsILi256ELi64ELi64ELi4ELb0ELb0EN7cutlass10bfloat16_tE19Flash_kernel_traitsILi256ELi64ELi64ELi4ES3_EELb1ELb0ELb1ELb0ELb0ELb0ELb1ELb1EEEvNS_16Flash_fwd_paramsE)
        /*0038*/ 	.word	0x000000ff


	//----- nvinfo : EIATTR_FRAME_SIZE
	.align		4
.L_20:
        /*003c*/ 	.byte	0x04, 0x11
        /*003e*/ 	.short	(.L_22 - .L_21)
	.align		4
.L_21:
        /*0040*/ 	.word	index@($__internal_24_$__cuda_sm70_shflsync_bfly_p)
        /*0044*/ 	.word	0x00000000


	//----- nvinfo : EIATTR_FRAME_SIZE
	.align		4
.L_22:
        /*0048*/ 	.byte	0x04, 0x11
        /*004a*/ 	.short	(.L_24 - .L_23)
	.align		4
.L_23:
        /*004c*/ 	.word	index@($_ZN5flash24flash_fwd_splitkv_kernelI23Flash_fwd_kernel_traitsILi256ELi64ELi64ELi4ELb0ELb0EN7cutlass10bfloat16_tE19Flash_kernel_traitsILi256ELi64ELi64ELi4ES3_EELb1ELb0ELb1ELb0ELb0ELb0ELb1ELb1EEEvNS_16Flash_fwd_paramsE$_ZN5flash30compute_attn_1rowblock_splitkvI23Flash_fwd_kernel_traitsILi256ELi64ELi64ELi4ELb0ELb0EN7cutlass10bfloat16_tE19Flash_kernel_traitsILi256ELi64ELi64ELi4ES3_EELb1ELb0ELb1ELb0ELb0ELb0ELb1ELb1ENS_16Flash_fwd_paramsEEEvRKT8_iiiii)
        /*0050*/ 	.word	0x00000000


	//----- nvinfo : EIATTR_FRAME_SIZE
	.align		4
.L_24:
        /*0054*/ 	.byte	0x04, 0x11
        /*0056*/ 	.short	(.L_26 - .L_25)
	.align		4
.L_25:
        /*0058*/ 	.word	index@(_ZN5flash24flash_fwd_splitkv_kernelI23Flash_fwd_kernel_traitsILi256ELi64ELi64ELi4ELb0ELb0EN7cutlass10bfloat16_tE19Flash_kernel_traitsILi256ELi64ELi64ELi4ES3_EELb1ELb0ELb1ELb0ELb0ELb0ELb1ELb1EEEvNS_16Flash_fwd_paramsE)
        /*005c*/ 	.word	0x00000000


	//----- nvinfo : EIATTR_REGCOUNT
	.align		4
.L_26:
        /*0060*/ 	.byte	0x04, 0x2f
        /*0062*/ 	.short	(.L_28 - .L_27)
	.align		4
.L_27:
        /*0064*/ 	.word	index@(_ZN5flash24flash_fwd_splitkv_kernelI23Flash_fwd_kernel_traitsILi256ELi64ELi64ELi4ELb0ELb0EN7cutlass10bfloat16_tE19Flash_kernel_traitsILi256ELi64ELi64ELi4ES3_EELb1ELb0ELb0ELb0ELb1ELb1ELb1ELb1EEEvNS_16Flash_fwd_paramsE)
        /*0068*/ 	.word	0x000000ff


	//----- nvinfo : EIATTR_FRAME_SIZE
	.align		4
.L_28:
        /*006c*/ 	.byte	0x04, 0x11
        /*006e*/ 	.short	(.L_30 - .L_29)
	.align		4
.L_29:
        /*0070*/ 	.word	index@($__internal_23_$__cuda_sm70_shflsync_bfly_p)
        /*0074*/ 	.word	0x00000000


	//----- nvinfo : EIATTR_FRAME_SIZE
	.align		4
.L_30:
        /*0078*/ 	.byte	0x04, 0x11
        /*007a*/ 	.short	(.L_32 - .L_31)
	.align		4
.L_31:
        /*007c*/ 	.word	index@($_ZN5flash24flash_fwd_splitkv_kernelI23Flash_fwd_kernel_traitsILi256ELi64ELi64ELi4ELb0ELb0EN7cutlass10bfloat16_tE19Flash_kernel_traitsILi256ELi64ELi64ELi4ES3_EELb1ELb0ELb0ELb0ELb1ELb1ELb1ELb1EEEvNS_16Flash_fwd_paramsE$_ZN5flash30compute_attn_1rowblock_splitkvI23Flash_fwd_kernel_traitsILi256ELi64ELi64ELi4ELb0ELb0EN7cutlass10bfloat16_tE19Flash_kernel_traitsILi256ELi64ELi64ELi4ES3_EELb1ELb0ELb0ELb0ELb1ELb1ELb1ELb1ENS_16Flash_fwd_paramsEEEvRKT8_iiiii)
        /*0080*/ 	.word	0x00000000


	//----- nvinfo : EIATTR_FRAME_SIZE
	.align		4
.L_32:
        /*0084*/ 	.byte	0x04, 0x11
        /*0086*/ 	.short	(.L_34 - .L_33)
	.align		4
.L_33:
        /*0088*/ 	.word	index@(_ZN5flash24flash_fwd_splitkv_kernelI23Flash_fwd_kernel_traitsILi256ELi64ELi64ELi4ELb0ELb0EN7cutlass10bfloat16_tE19Flash_kernel_traitsILi256ELi64ELi64ELi4ES3_EELb1ELb0ELb0ELb0ELb1ELb1ELb1ELb1EEEvNS_16Flash_fwd_paramsE)
        /*008c*/ 	.word	0x00000008


	//----- nvinfo : EIATTR_REGCOUNT
	.align		4
.L_34:
        /*0090*/ 	.byte	0x04, 0x2f
        /*0092*/ 	.short	(.L_36 - .L_35)
	.align		4
.L_35:
        /*0094*/ 	.word	index@(_ZN5flash24flash_fwd_splitkv_kernelI23Flash_fwd_kernel_traitsILi256ELi64ELi64ELi4ELb0ELb0EN7cutlass10bfloat16_tE19Flash_kernel_traitsILi256ELi64ELi64ELi4ES3_EELb1ELb0ELb0ELb0ELb1ELb0ELb1ELb1EEEvNS_16Flash_fwd_paramsE)
        /*0098*/ 	.word	0x000000ff


	//----- nvinfo : EIATTR_FRAME_SIZE
	.align		4
.L_36:
        /*009c*/ 	.byte	0x04, 0x11
        /*009e*/ 	.short	(.L_38 - .L_37)
	.align		4
.L_37:
        /*00a0*/ 	.word	index@($__internal_22_$__cuda_sm70_shflsync_bfly_p)
        /*00a4*/ 	.word	0x00000000


	//----- nvinfo : EIATTR_FRAME_SIZE
	.align		4
.L_38:
        /*00a8*/ 	.byte	0x04, 0x11
        /*00aa*/ 	.short	(.L_40 - .L_39)
	.align		4
.L_39:
        /*00ac*/ 	.word	index@($_ZN5flash24flash_fwd_splitkv_kernelI23Flash_fwd_kernel_traitsILi256ELi64ELi64ELi4ELb0ELb0EN7cutlass10bfloat16_tE19Flash_kernel_traitsILi256ELi64ELi64ELi4ES3_EELb1ELb0ELb0ELb0ELb1ELb0ELb1ELb1EEEvNS_16Flash_fwd_paramsE$_ZN5flash30compute_attn_1rowblock_splitkvI23Flash_fwd_kernel_traitsILi256ELi64ELi64ELi4ELb0ELb0EN7cutlass10bfloat16_tE19Flash_kernel_traitsILi256ELi64ELi64ELi4ES3_EELb1ELb0ELb0ELb0ELb1ELb0ELb1ELb1ENS_16Flash_fwd_paramsEEEvRKT8_iiiii)
        /*00b0*/ 	.word	0x00000000


	//----- nvinfo : EIATTR_FRAME_SIZE
	.align		4
.L_40:
        /*00b4*/ 	.byte	0x04, 0x11
        /*00b6*/ 	.short	(.L_42 - .L_41)
	.align		4
.L_41:
        /*00b8*/ 	.word	index@(_ZN5flash24flash_fwd_splitkv_kernelI23Flash_fwd_kernel_traitsILi256ELi64ELi64ELi4ELb0ELb0EN7cutlass10bfloat16_tE19Flash_kernel_traitsILi256ELi64ELi64ELi4ES3_EELb1ELb0ELb0ELb0ELb1ELb0ELb1ELb1EEEvNS_16Flash_fwd_paramsE)
        /*00bc*/ 	.word	0x00000008


	//----- nvinfo : EIATTR_REGCOUNT
	.align		4
.L_42:
        /*00c0*/ 	.byte	0x04, 0x2f
        /*00c2*/ 	.short	(.L_44 - .L_43)
	.align		4
.L_43:
        /*00c4*/ 	.word	index@(_ZN5flash24flash_fwd_splitkv_kernelI23Flash_fwd_kernel_traitsILi256ELi64ELi64ELi4ELb0ELb0EN7cutlass10bfloat16_tE19Flash_kernel_traitsILi256ELi64ELi64ELi4ES3_EELb1ELb0ELb1ELb0ELb0ELb1ELb1ELb0EEEvNS_16Flash_fwd_paramsE)
        /*00c8*/ 	.word	0x000000ff


	//----- nvinfo : EIATTR_FRAME_SIZE
	.align		4
.L_44:
        /*00cc*/ 	.byte	0x04, 0x11
        /*00ce*/ 	.short	(.L_46 - .L_45)
	.align		4
.L_45:
        /*00d0*/ 	.word	index@(_ZN5flash24flash_fwd_splitkv_kernelI23Flash_fwd_kernel_traitsILi256ELi64ELi64ELi4ELb0ELb0EN7cutlass10bfloat16_tE19Flash_kernel_traitsILi256ELi64ELi64ELi4ES3_EELb1ELb0ELb1ELb0ELb0ELb1ELb1ELb0EEEvNS_16Flash_fwd_paramsE)
        /*00d4*/ 	.word	0x00000000


	//----- nvinfo : EIATTR_REGCOUNT
	.align		4
.L_46:
        /*00d8*/ 	.byte	0x04, 0x2f
        /*00da*/ 	.short	(.L_48 - .L_47)
	.align		4
.L_47:
        /*00dc*/ 	.word	index@(_ZN5flash24flash_fwd_splitkv_kernelI23Flash_fwd_kernel_traitsILi256ELi64ELi64ELi4ELb0ELb0EN7cutlass10bfloat16_tE19Flash_kernel_traitsILi256ELi64ELi64ELi4ES3_EELb1ELb0ELb1ELb0ELb0ELb0ELb1ELb0EEEvNS_16Flash_fwd_paramsE)
        /*00e0*/ 	.word	0x000000fe


	//----- nvinfo : EIATTR_FRAME_SIZE
	.align		4
.L_48:
        /*00e4*/ 	.byte	0x04, 0x11
        /*00e6*/ 	.short	(.L_50 - .L_49)
	.align		4
.L_49:
        /*00e8*/ 	.word	index@(_ZN5flash24flash_fwd_splitkv_kernelI23Flash_fwd_kernel_traitsILi256ELi64ELi64ELi4ELb0ELb0EN7cutlass10bfloat16_tE19Flash_kernel_traitsILi256ELi64ELi64ELi4ES3_EELb1ELb0ELb1ELb0ELb0ELb0ELb1ELb0EEEvNS_16Flash_fwd_paramsE)
        /*00ec*/ 	.word	0x00000000


	//----- nvinfo : EIATTR_REGCOUNT
	.align		4
.L_50:
        /*00f0*/ 	.byte	0x04, 0x2f
        /*00f2*/ 	.short	(.L_52 - .L_51)
	.align		4
.L_51:
        /*00f4*/ 	.word	index@(_ZN5flash24flash_fwd_splitkv_kernelI23Flash_fwd_kernel_traitsILi256ELi64ELi64ELi4ELb0ELb0EN7cutlass10bfloat16_tE19Flash_kernel_traitsILi256ELi64ELi64ELi4ES3_EELb1ELb0ELb0ELb0ELb1ELb1ELb1ELb0EEEvNS_16Flash_fwd_paramsE)
        /*00f8*/ 	.word	0x000000fd


	//----- nvinfo : EIATTR_FRAME_SIZE
	.align		4
.L_52:
        /*00fc*/ 	.byte	0x04, 0x11
        /*00fe*/ 	.short	(.L_54 - .L_53)
	.align		4
.L_53:
        /*0100*/ 	.word	index@(_ZN5flash24flash_fwd_splitkv_kernelI23Flash_fwd_kernel_traitsILi256ELi64ELi64ELi4ELb0ELb0EN7cutlass10bfloat16_tE19Flash_kernel_traitsILi256ELi64ELi64ELi4ES3_EELb1ELb0ELb0ELb0ELb1ELb1ELb1ELb0EEEvNS_16Flash_fwd_paramsE)
        /*0104*/ 	.word	0x00000000


	//----- nvinfo : EIATTR_REGCOUNT
	.align		4
.L_54:
        /*0108*/ 	.byte	0x04, 0x2f
        /*010a*/ 	.short	(.L_56 - .L_55)
	.align		4
.L_55:
        /*010c*/ 	.word	index@(_ZN5flash24flash_fwd_splitkv_kernelI23Flash_fwd_kernel_traitsILi256ELi64ELi64ELi4ELb0ELb0EN7cutlass10bfloat16_tE19Flash_kernel_traitsILi256ELi64ELi64ELi4ES3_EELb1ELb0ELb0ELb0ELb1ELb0ELb1ELb0EEEvNS_16Flash_fwd_paramsE)
        /*0110*/ 	.word	0x000000fe


	//----- nvinfo : EIATTR_FRAME_SIZE
	.align		4
.L_56:
        /*0114*/ 	.byte	0x04, 0x11
        /*0116*/ 	.short	(.L_58 - .L_57)
	.align		4
.L_57:
        /*0118*/ 	.word	index@(_ZN5flash24flash_fwd_splitkv_kernelI23Flash_fwd_kernel_traitsILi256ELi64ELi64ELi4ELb0ELb0EN7cutlass10bfloat16_tE19Flash_kernel_traitsILi256ELi64ELi64ELi4ES3_EELb1ELb0ELb0ELb0ELb1ELb0ELb1ELb0EEEvNS_16Flash_fwd_paramsE)
        /*011c*/ 	.word	0x00000000


	//----- nvinfo : EIATTR_REGCOUNT
	.align		4
.L_58:
        /*0120*/ 	.byte	0x04, 0x2f
        /*0122*/ 	.short	(.L_60 - .L_59)
	.align		4
.L_59:
        /*0124*/ 	.word	index@(_ZN5flash24flash_fwd_splitkv_kernelI23Flash_fwd_kernel_traitsILi256ELi64ELi64ELi4ELb0ELb0EN7cutlass10bfloat16_tE19Flash_kernel_traitsILi256ELi64ELi64ELi4ES3_EELb1ELb0ELb1ELb0ELb0ELb1ELb0ELb1EEEvNS_16Flash_fwd_paramsE)
        /*0128*/ 	.word	0x000000ff


	//----- nvinfo : EIATTR_FRAME_SIZE
	.align		4
.L_60:
        /*012c*/ 	.byte	0x04, 0x11
        /*012e*/ 	.short	(.L_62 - .L_61)
	.align		4
.L_61:
        /*0130*/ 	.word	index@($__internal_21_$__cuda_sm70_shflsync_bfly_p)
        /*0134*/ 	.word	0x00000000


	//----- nvinfo : EIATTR_FRAME_SIZE
	.align		4
.L_62:
        /*0138*/ 	.byte	0x04, 0x11
        /*013a*/ 	.short	(.L_64 - .L_63)
	.align		4
.L_63:
        /*013c*/ 	.word	index@($_ZN5flash24flash_fwd_splitkv_kernelI23Flash_fwd_kernel_traitsILi256ELi64ELi64ELi4ELb0ELb0EN7cutlass10bfloat16_tE19Flash_kernel_traitsILi256ELi64ELi64ELi4ES3_EELb1ELb0ELb1ELb0ELb0ELb1ELb0ELb1EEEvNS_16Flash_fwd_paramsE$_ZN5flash30compute_attn_1rowblock_splitkvI23Flash_fwd_kernel_traitsILi256ELi64ELi64ELi4ELb0ELb0EN7cutlass10bfloat16_tE19Flash_kernel_traitsILi256ELi64ELi64ELi4ES3_EELb1ELb0ELb1ELb0ELb0ELb1ELb0ELb1ENS_16Flash_fwd_paramsEEEvRKT8_iiiii)
        /*0140*/ 	.word	0x00000000


	//----- nvinfo : EIATTR_FRAME_SIZE
	.align		4
.L_64:
        /*0144*/ 	.byte	0x04, 0x11
        /*0146*/ 	.short	(.L_66 - .L_65)
	.align		4
.L_65:
        /*0148*/ 	.word	index@(_ZN5flash24flash_fwd_splitkv_kernelI23Flash_fwd_kernel_traitsILi256ELi64ELi64ELi4ELb0ELb0EN7cutlass10bfloat16_tE19Flash_kernel_traitsILi256ELi64ELi64ELi4ES3_EELb1ELb0ELb1ELb0ELb0ELb1ELb0ELb1EEEvNS_16Flash_fwd_paramsE)
        /*014c*/ 	.word	0x00000008


	//----- nvinfo : EIATTR_REGCOUNT
	.align		4
.L_66:
        /*0150*/ 	.byte	0x04, 0x2f
        /*0152*/ 	.short	(.L_68 - .L_67)
	.align		4
.L_67:
        /*0154*/ 	.word	index@(_ZN5flash24flash_fwd_splitkv_kernelI23Flash_fwd_kernel_traitsILi256ELi64ELi64ELi4ELb0ELb0EN7cutlass10bfloat16_tE19Flash_kernel_traitsILi256ELi64ELi64ELi4ES3_EELb1ELb0ELb1ELb0ELb0ELb0ELb0ELb1EEEvNS_16Flash_fwd_paramsE)
        /*0158*/ 	.word	0x000000fe


	//----- nvinfo : EIATTR_FRAME_SIZE
	.align		4
.L_68:
        /*015c*/ 	.byte	0x04, 0x11
        /*015e*/ 	.short	(.L_70 - .L_69)
	.align		4
.L_69:
        /*0160*/ 	.word	index@($__internal_20_$__cuda_sm70_shflsync_bfly_p)
        /*0164*/ 	.word	0x00000000


	//----- nvinfo : EIATTR_FRAME_SIZE
	.align		4
.L_70:
        /*0168*/ 	.byte	0x04, 0x11
        /*016a*/ 	.short	(.L_72 - .L_71)
	.align		4
.L_71:
        /*016c*/ 	.word	index@($_ZN5flash24flash_fwd_splitkv_kernelI23Flash_fwd_kernel_traitsILi256ELi64ELi64ELi4ELb0ELb0EN7cutlass10bfloat16_tE19Flash_kernel_traitsILi256ELi64ELi64ELi4ES3_EELb1ELb0ELb1ELb0ELb0ELb0ELb0ELb1EEEvNS_16Flash_fwd_paramsE$_ZN5flash30compute_attn_1rowblock_splitkvI23Flash_fwd_kernel_traitsILi256ELi64ELi64ELi4ELb0ELb0EN7cutlass10bfloat16_tE19Flash_kernel_traitsILi256ELi64ELi64ELi4ES3_EELb1ELb0ELb1ELb0ELb0ELb0ELb0ELb1ENS_16Flash_fwd_paramsEEEvRKT8_iiiii)
        /*0170*/ 	.word	0x00000000


	//----- nvinfo : EIATTR_FRAME_SIZE
	.align		4
.L_72:
        /*0174*/ 	.byte	0x04, 0x11
        /*0176*/ 	.short	(.L_74 - .L_73)
	.align		4
.L_73:
        /*0178*/ 	.word	index@(_ZN5flash24flash_fwd_splitkv_kernelI23Flash_fwd_kernel_traitsILi256ELi64ELi64ELi4ELb0ELb0EN7cutlass10bfloat16_tE19Flash_kernel_traitsILi256ELi64ELi64ELi4ES3_EELb1ELb0ELb1ELb0ELb0ELb0ELb0ELb1EEEvNS_16Flash_fwd_paramsE)
        /*017c*/ 	.word	0x00000000


	//----- nvinfo : EIATTR_REGCOUNT
	.align		4
.L_74:
        /*0180*/ 	.byte	0x04, 0x2f
        /*0182*/ 	.short	(.L_76 - .L_75)
	.align		4
.L_75:
        /*0184*/ 	.word	index@(_ZN5flash24flash_fwd_splitkv_kernelI23Flash_fwd_kernel_traitsILi256ELi64ELi64ELi4ELb0ELb0EN7cutlass10bfloat16_tE19Flash_kernel_traitsILi256ELi64ELi64ELi4ES3_EELb1ELb0ELb0ELb0ELb1ELb1ELb0ELb1EEEvNS_16Flash_fwd_paramsE)
        /*0188*/ 	.word	0x000000ff


	//----- nvinfo : EIATTR_FRAME_SIZE
	.align		4
.L_76:
        /*018c*/ 	.byte	0x04, 0x11
        /*018e*/ 	.short	(.L_78 - .L_77)
	.align		4
.L_77:
        /*0190*/ 	.word	index@($__internal_19_$__cuda_sm70_shflsync_bfly_p)
        /*0194*/ 	.word	0x00000000


	//----- nvinfo : EIATTR_FRAME_SIZE
	.align		4
.L_78:
        /*0198*/ 	.byte	0x04, 0x11
        /*019a*/ 	.short	(.L_80 - .L_79)
	.align		4
.L_79:
        /*019c*/ 	.word	index@($_ZN5flash24flash_fwd_splitkv_kernelI23Flash_fwd_kernel_traitsILi256ELi64ELi64ELi4ELb0ELb0EN7cutlass10bfloat16_tE19Flash_kernel_traitsILi256ELi64ELi64ELi4ES3_EELb1ELb0ELb0ELb0ELb1ELb1ELb0ELb1EEEvNS_16Flash_fwd_paramsE$_ZN5flash30compute_attn_1rowblock_splitkvI23Flash_fwd_kernel_traitsILi256ELi64ELi64ELi4ELb0ELb0EN7cutlass10bfloat16_tE19Flash_kernel_traitsILi256ELi64ELi64ELi4ES3_EELb1ELb0ELb0ELb0ELb1ELb1ELb0ELb1ENS_16Flash_fwd_paramsEEEvRKT8_iiiii)
        /*01a0*/ 	.word	0x00000000


	//----- nvinfo : EIATTR_FRAME_SIZE
	.align		4
.L_80:
        /*01a4*/ 	.byte	0x04, 0x11
        /*01a6*/ 	.short	(.L_82 - .L_81)
	.align		4
.L_81:
        /*01a8*/ 	.word	index@(_ZN5flash24flash_fwd_splitkv_kernelI23Flash_fwd_kernel_traitsILi256ELi64ELi64ELi4ELb0ELb0EN7cutlass10bfloat16_tE19Flash_kernel_traitsILi256ELi64ELi64ELi4ES3_EELb1ELb0ELb0ELb0ELb1ELb1ELb0ELb1EEEvNS_16Flash_fwd_paramsE)
        /*01ac*/ 	.word	0x00000010


	//----- nvinfo : EIATTR_REGCOUNT
	.align		4
.L_82:
        /*01b0*/ 	.byte	0x04, 0x2f
        /*01b2*/ 	.short	(.L_84 - .L_83)
	.align		4
.L_83:
        /*01b4*/ 	.word	index@(_ZN5flash24flash_fwd_splitkv_kernelI23Flash_fwd_kernel_traitsILi256ELi64ELi64ELi4ELb0ELb0EN7cutlass10bfloat16_tE19Flash_kernel_traitsILi256ELi64ELi64ELi4ES3_EELb1ELb0ELb0ELb0ELb1ELb0ELb0ELb1EEEvNS_16Flash_fwd_paramsE)
        /*01b8*/ 	.word	0x000000ff


	//----- nvinfo : EIATTR_FRAME_SIZE
	.align		4
.L_84:
        /*01bc*/ 	.byte	0x04, 0x11
        /*01be*/ 	.short	(.L_86 - .L_85)
	.align		4
.L_85:
        /*01c0*/ 	.word	index@($__internal_18_$__cuda_sm70_shflsync_bfly_p)
        /*01c4*/ 	.word	0x00000000


	//----- nvinfo : EIATTR_FRAME_SIZE
	.align		4
.L_86:
        /*01c8*/ 	.byte	0x04, 0x11
        /*01ca*/ 	.short	(.L_88 - .L_87)
	.align		4
.L_87:
        /*01cc*/ 	.word	index@($_ZN5flash24flash_fwd_splitkv_kernelI23Flash_fwd_kernel_traitsILi256ELi64ELi64ELi4ELb0ELb0EN7cutlass10bfloat16_tE19Flash_kernel_traitsILi256ELi64ELi64ELi4ES3_EELb1ELb0ELb0ELb0ELb1ELb0ELb0ELb1EEEvNS_16Flash_fwd_paramsE$_ZN5flash30compute_attn_1rowblock_splitkvI23Flash_fwd_kernel_traitsILi256ELi64ELi64ELi4ELb0ELb0EN7cutlass10bfloat16_tE19Flash_kernel_traitsILi256ELi64ELi64ELi4ES3_EELb1ELb0ELb0ELb0ELb1ELb0ELb0ELb1ENS_16Flash_fwd_paramsEEEvRKT8_iiiii)
        /*01d0*/ 	.word	0x00000000


	//----- nvinfo : EIATTR_FRAME_SIZE
	.align		4
.L_88:
        /*01d4*/ 	.byte	0x04, 0x11
        /*01d6*/ 	.short	(.L_90 - .L_89)
	.align		4
.L_89:
        /*01d8*/ 	.word	index@(_ZN5flash24flash_fwd_splitkv_kernelI23Flash_fwd_kernel_traitsILi256ELi64ELi64ELi4ELb0ELb0EN7cutlass10bfloat16_tE19Flash_kernel_traitsILi256ELi64ELi64ELi4ES3_EELb1ELb0ELb0ELb0ELb1ELb0ELb0ELb1EEEvNS_16Flash_fwd_paramsE)
        /*01dc*/ 	.word	0x00000008


	//----- nvinfo : EIATTR_REGCOUNT
	.align		4
.L_90:
        /*01e0*/ 	.byte	0x04, 0x2f
        /*01e2*/ 	.short	(.L_92 - .L_91)
	.align		4
.L_91:
        /*01e4*/ 	.word	index@(_ZN5flash24flash_fwd_splitkv_kernelI23Flash_fwd_kernel_traitsILi256ELi64ELi64ELi4ELb0ELb0EN7cutlass10bfloat16_tE19Flash_kernel_traitsILi256ELi64ELi64ELi4ES3_EELb1ELb0ELb1ELb0ELb0ELb1ELb0ELb0EEEvNS_16Flash_fwd_paramsE)
        /*01e8*/ 	.word	0x000000fe


	//----- nvinfo : EIATTR_FRAME_SIZE
	.align		4
.L_92:
        /*01ec*/ 	.byte	0x04, 0x11
        /*01ee*/ 	.short	(.L_94 - .L_93)
	.align		4
.L_93:
        /*01f0*/ 	.word	index@(_ZN5flash24flash_fwd_splitkv_kernelI23Flash_fwd_kernel_traitsILi256ELi64ELi64ELi4ELb0ELb0EN7cutlass10bfloat16_tE19Flash_kernel_traitsILi256ELi64ELi64ELi4ES3_EELb1ELb0ELb1ELb0ELb0ELb1ELb0ELb0EEEvNS_16Flash_fwd_paramsE)
        /*01f4*/ 	.word	0x00000000


	//----- nvinfo : EIATTR_REGCOUNT
	.align		4
.L_94:
        /*01f8*/ 	.byte	0x04, 0x2f
        /*01fa*/ 	.short	(.L_96 - .L_95)
	.align		4
.L_95:
        /*01fc*/ 	.word	index@(_ZN5flash24flash_fwd_splitkv_kernelI23Flash_fwd_kernel_traitsILi256ELi64ELi64ELi4ELb0ELb0EN7cutlass10bfloat16_tE19Flash_kernel_traitsILi256ELi64ELi64ELi4ES3_EELb1ELb0ELb1ELb0ELb0ELb0ELb0ELb0EEEvNS_16Flash_fwd_paramsE)
        /*0200*/ 	.word	0x000000fe


	//----- nvinfo : EIATTR_FRAME_SIZE
	.align		4
.L_96:
        /*0204*/ 	.byte	0x04, 0x11
        /*0206*/ 	.short	(.L_98 - .L_97)
	.align		4
.L_97:
        /*0208*/ 	.word	index@(_ZN5flash24flash_fwd_splitkv_kernelI23Flash_fwd_kernel_traitsILi256ELi64ELi64ELi4ELb0ELb0EN7cutlass10bfloat16_tE19Flash_kernel_traitsILi256ELi64ELi64ELi4ES3_EELb1ELb0ELb1ELb0ELb0ELb0ELb0ELb0EEEvNS_16Flash_fwd_paramsE)
        /*020c*/ 	.word	0x00000000


	//----- nvinfo : EIATTR_REGCOUNT
	.align		4
.L_98:
        /*0210*/ 	.byte	0x04, 0x2f
        /*0212*/ 	.short	(.L_100 - .L_99)
	.align		4
.L_99:
        /*0214*/ 	.word	index@(_ZN5flash24flash_fwd_splitkv_kernelI23Flash_fwd_kernel_traitsILi256ELi64ELi64ELi4ELb0ELb0EN7cutlass10bfloat16_tE19Flash_kernel_traitsILi256ELi64ELi64ELi4ES3_EELb1ELb0ELb0ELb0ELb1ELb1ELb0ELb0EEEvNS_16Flash_fwd_paramsE)
        /*0218*/ 	.word	0x000000ff


	//----- nvinfo : EIATTR_FRAME_SIZE
	.align		4
.L_100:
        /*021c*/ 	.byte	0x04, 0x11
        /*021e*/ 	.short	(.L_102 - .L_101)
	.align		4
.L_101:
        /*0220*/ 	.word	index@(_ZN5flash24flash_fwd_splitkv_kernelI23Flash_fwd_kernel_traitsILi256ELi64ELi64ELi4ELb0ELb0EN7cutlass10bfloat16_tE19Flash_kernel_traitsILi256ELi64ELi64ELi4ES3_EELb1ELb0ELb0ELb0ELb1ELb1ELb0ELb0EEEvNS_16Flash_fwd_paramsE)
        /*0224*/ 	.word	0x00000000


	//----- nvinfo : EIATTR_REGCOUNT
	.align		4
.L_102:
        /*0228*/ 	.byte	0x04, 0x2f
        /*022a*/ 	.short	(.L_104 - .L_103)
	.align		4
.L_103:
        /*022c*/ 	.word	index@(_ZN5flash24flash_fwd_splitkv_kernelI23Flash_fwd_kernel_traitsILi256ELi64ELi64ELi4ELb0ELb0EN7cutlass10bfloat16_tE19Flash_kernel_traitsILi256ELi64ELi64ELi4ES3_EELb1ELb0ELb0ELb0ELb1ELb0ELb0ELb0EEEvNS_16Flash_fwd_paramsE)
        /*0230*/ 	.word	0x000000fe


	//----- nvinfo : EIATTR_FRAME_SIZE
	.align		4
.L_104:
        /*0234*/ 	.byte	0x04, 0x11
        /*0236*/ 	.short	(.L_106 - .L_105)
	.align		4
.L_105:
        /*0238*/ 	.word	index@(_ZN5flash24flash_fwd_splitkv_kernelI23Flash_fwd_kernel_traitsILi256ELi64ELi64ELi4ELb0ELb0EN7cutlass10bfloat16_tE19Flash_kernel_traitsILi256ELi64ELi64ELi4ES3_EELb1ELb0ELb0ELb0ELb1ELb0ELb0ELb0EEEvNS_16Flash_fwd_paramsE)
        /*023c*/ 	.word	0x00000000


	//----- nvinfo : EIATTR_REGCOUNT
	.align		4
.L_106:
        /*0240*/ 	.byte	0x04, 0x2f
        /*0242*/ 	.short	(.L_108 - .L_107)
	.align		4
.L_107:
        /*0244*/ 	.word	index@(_ZN5flash24flash_fwd_splitkv_kernelI23Flash_fwd_kernel_traitsILi256ELi64ELi64ELi4ELb0ELb0EN7cutlass10bfloat16_tE19Flash_kernel_traitsILi256ELi64ELi64ELi4ES3_EELb1ELb0ELb0ELb0ELb0ELb1ELb1ELb1EEEvNS_16Flash_fwd_paramsE)
        /*0248*/ 	.word	0x000000ff


	//----- nvinfo : EIATTR_FRAME_SIZE
	.align		4
.L_108:
        /*024c*/ 	.byte	0x04, 0x11
        /*024e*/ 	.short	(.L_110 - .L_109)
	.align		4
.L_109:
        /*0250*/ 	.word	index@($__internal_17_$__cuda_sm70_shflsync_bfly_p)
        /*0254*/ 	.word	0x00000000


	//----- nvinfo : EIATTR_FRAME_SIZE
	.align		4
.L_110:
        /*0258*/ 	.byte	0x04, 0x11
        /*025a*/ 	.short	(.L_112 - .L_111)
	.align		4
.L_111:
        /*025c*/ 	.word	index@($_ZN5flash24flash_fwd_splitkv_kernelI23Flash_fwd_kernel_traitsILi256ELi64ELi64ELi4ELb0ELb0EN7cutlass10bfloat16_tE19Flash_kernel_traitsILi256ELi64ELi64ELi4ES3_EELb1ELb0ELb0ELb0ELb0ELb1ELb1ELb1EEEvNS_16Flash_fwd_paramsE$_ZN5flash30compute_attn_1rowblock_splitkvI23Flash_fwd_kernel_traitsILi256ELi64ELi64ELi4ELb0ELb0EN7cutlass10bfloat16_tE19Flash_kernel_traitsILi256ELi64ELi64ELi4ES3_EELb1ELb0ELb0ELb0ELb0ELb1ELb1ELb1ENS_16Flash_fwd_paramsEEEvRKT8_iiiii)
        /*0260*/ 	.word	0x00000000


	//----- nvinfo : EIATTR_FRAME_SIZE
	.align		4
.L_112:
        /*0264*/ 	.byte	0x04, 0x11
        /*0266*/ 	.short	(.L_114 - .L_113)
	.align		4
.L_113:
        /*0268*/ 	.word	index@(_ZN5flash24flash_fwd_splitkv_kernelI23Flash_fwd_kernel_traitsILi256ELi64ELi64ELi4ELb0ELb0EN7cutlass10bfloat16_tE19Flash_kernel_traitsILi256ELi64ELi64ELi4ES3_EELb1ELb0ELb0ELb0ELb0ELb1ELb1ELb1EEEvNS_16Flash_fwd_paramsE)
        /*026c*/ 	.word	0x00000008


	//----- nvinfo : EIATTR_REGCOUNT
	.align		4
.L_114:
        /*0270*/ 	.byte	0x04, 0x2f
        /*0272*/ 	.short	(.L_116 - .L_115)
	.align		4
.L_115:
        /*0274*/ 	.word	index@(_ZN5flash24flash_fwd_splitkv_kernelI23Flash_fwd_kernel_traitsILi256ELi64ELi64ELi4ELb0ELb0EN7cutlass10bfloat16_tE19Flash_kernel_traitsILi256ELi64ELi64ELi4ES3_EELb1ELb0ELb0ELb0ELb0ELb0ELb1ELb1EEEvNS_16Flash_fwd_paramsE)
        /*0278*/ 	.word	0x000000ff


	//----- nvinfo : EIATTR_FRAME_SIZE
	.align		4
.L_116:
        /*027c*/ 	.byte	0x04, 0x11
        /*027e*/ 	.short	(.L_118 - .L_117)
	.align		4
.L_117:
        /*0280*/ 	.word	index@($__internal_16_$__cuda_sm70_shflsync_bfly_p)
        /*0284*/ 	.word	0x00000000


	//----- nvinfo : EIATTR_FRAME_SIZE
	.align		4
.L_118:
        /*0288*/ 	.byte	0x04, 0x11
        /*028a*/ 	.short	(.L_120 - .L_119)
	.align		4
.L_119:
        /*028c*/ 	.word	index@($_ZN5flash24flash_fwd_splitkv_kernelI23Flash_fwd_kernel_traitsILi256ELi64ELi64ELi4ELb0ELb0EN7cutlass10bfloat16_tE19Flash_kernel_traitsILi256ELi64ELi64ELi4ES3_EELb1ELb0ELb0ELb0ELb0ELb0ELb1ELb1EEEvNS_16Flash_fwd_paramsE$_ZN5flash30compute_attn_1rowblock_splitkvI23Flash_fwd_kernel_traitsILi256ELi64ELi64ELi4ELb0ELb0EN7cutlass10bfloat16_tE19Flash_kernel_traitsILi256ELi64ELi64ELi4ES3_EELb1ELb0ELb0ELb0ELb0ELb0ELb1ELb1ENS_16Flash_fwd_paramsEEEvRKT8_iiiii)
        /*0290*/ 	.word	0x00000000


	//----- nvinfo : EIATTR_FRAME_SIZE
	.align		4
.L_120:
        /*0294*/ 	.byte	0x04, 0x11
        /*0296*/ 	.short	(.L_122 - .L_121)
	.align		4
.L_121:
        /*0298*/ 	.word	index@(_ZN5flash24flash_fwd_splitkv_kernelI23Flash_fwd_kernel_traitsILi256ELi64ELi64ELi4ELb0ELb0EN7cutlass10bfloat16_tE19Flash_kernel_traitsILi256ELi64ELi64ELi4ES3_EELb1ELb0ELb0ELb0ELb0ELb0ELb1ELb1EEEvNS_16Flash_fwd_paramsE)
        /*029c*/ 	.word	0x00000008


	//----- nvinfo : EIATTR_REGCOUNT
	.align		4
.L_122:
        /*02a0*/ 	.byte	0x04, 0x2f
        /*02a2*/ 	.short	(.L_124 - .L_123)
	.align		4
.L_123:
        /*02a4*/ 	.word	index@(_ZN5flash24flash_fwd_splitkv_kernelI23Flash_fwd_kernel_traitsILi256ELi64ELi64ELi4ELb0ELb0EN7cutlass10bfloat16_tE19Flash_kernel_traitsILi256ELi64ELi64ELi4ES3_EELb1ELb0ELb0ELb0ELb0ELb1ELb1ELb0EEEvNS_16Flash_fwd_paramsE)
        /*02a8*/ 	.word	0x000000ff


	//----- nvinfo : EIATTR_FRAME_SIZE
	.align		4
.L_124:
        /*02ac*/ 	.byte	0x04, 0x11
        /*02ae*/ 	.short	(.L_126 - .L_125)
	.align		4
.L_125:
        /*02b0*/ 	.word	index@(_ZN5flash24flash_fwd_splitkv_kernelI23Flash_fwd_kernel_traitsILi256ELi64ELi64ELi4ELb0ELb0EN7cutlass10bfloat16_tE19Flash_kernel_traitsILi256ELi64ELi64ELi4ES3_EELb1ELb0ELb0ELb0ELb0ELb1ELb1ELb0EEEvNS_16Flash_fwd_paramsE)
        /*02b4*/ 	.word	0x00000000


	//----- nvinfo : EIATTR_REGCOUNT
	.align		4
.L_126:
        /*02b8*/ 	.byte	0x04, 0x2f
        /*02ba*/ 	.short	(.L_128 - .L_127)
	.align		4
.L_127:
        /*02bc*/ 	.word	index@(_ZN5flash24flash_fwd_splitkv_kernelI23Flash_fwd_kernel_traitsILi256ELi64ELi64ELi4ELb0ELb0EN7cutlass10bfloat16_tE19Flash_kernel_traitsILi256ELi64ELi64ELi4ES3_EELb1ELb0ELb0ELb0ELb0ELb0ELb1ELb0EEEvNS_16Flash_fwd_paramsE)
        /*02c0*/ 	.word	0x000000fe


	//----- nvinfo : EIATTR_FRAME_SIZE
	.align		4
.L_128:
        /*02c4*/ 	.byte	0x04, 0x11
        /*02c6*/ 	.short	(.L_130 - .L_129)
	.align		4
.L_129:
        /*02c8*/ 	.word	index@(_ZN5flash24flash_fwd_splitkv_kernelI23Flash_fwd_kernel_traitsILi256ELi64ELi64ELi4ELb0ELb0EN7cutlass10bfloat16_tE19Flash_kernel_traitsILi256ELi64ELi64ELi4ES3_EELb1ELb0ELb0ELb0ELb0ELb0ELb1ELb0EEEvNS_16Flash_fwd_paramsE)
        /*02cc*/ 	.word	0x00000000


	//----- nvinfo : EIATTR_REGCOUNT
	.align		4
.L_130:
        /*02d0*/ 	.byte	0x04, 0x2f
        /*02d2*/ 	.short	(.L_132 - .L_131)
	.align		4
.L_131:
        /*02d4*/ 	.word	index@(_ZN5flash24flash_fwd_splitkv_kernelI23Flash_fwd_kernel_traitsILi256ELi64ELi64ELi4ELb0ELb0EN7cutlass10bfloat16_tE19Flash_kernel_traitsILi256ELi64ELi64ELi4ES3_EELb1ELb0ELb0ELb0ELb0ELb1ELb0ELb1EEEvNS_16Flash_fwd_paramsE)
        /*02d8*/ 	.word	0x000000ff


	//----- nvinfo : EIATTR_FRAME_SIZE
	.align		4
.L_132:
        /*02dc*/ 	.byte	0x04, 0x11
        /*02de*/ 	.short	(.L_134 - .L_133)
	.align		4
.L_133:
        /*02e0*/ 	.word	index@($__internal_15_$__cuda_sm70_shflsync_bfly_p)
        /*02e4*/ 	.word	0x00000000


	//----- nvinfo : EIATTR_FRAME_SIZE
	.align		4
.L_134:
        /*02e8*/ 	.byte	0x04, 0x11
        /*02ea*/ 	.short	(.L_136 - .L_135)
	.align		4
.L_135:
        /*02ec*/ 	.word	index@($_ZN5flash24flash_fwd_splitkv_kernelI23Flash_fwd_kernel_traitsILi256ELi64ELi64ELi4ELb0ELb0EN7cutlass10bfloat16_tE19Flash_kernel_traitsILi256ELi64ELi64ELi4ES3_EELb1ELb0ELb0ELb0ELb0ELb1ELb0ELb1EEEvNS_16Flash_fwd_paramsE$_ZN5flash30compute_attn_1rowblock_splitkvI23Flash_fwd_kernel_traitsILi256ELi64ELi64ELi4ELb0ELb0EN7cutlass10bfloat16_tE19Flash_kernel_traitsILi256ELi64ELi64ELi4ES3_EELb1ELb0ELb0ELb0ELb0ELb1ELb0ELb1ENS_16Flash_fwd_paramsEEEvRKT8_iiiii)
        /*02f0*/ 	.word	0x00000000


	//----- nvinfo : EIATTR_FRAME_SIZE
	.align		4
.L_136:
        /*02f4*/ 	.byte	0x04, 0x11
        /*02f6*/ 	.short	(.L_138 - .L_137)
	.align		4
.L_137:
        /*02f8*/ 	.word	index@(_ZN5flash24flash_fwd_splitkv_kernelI23Flash_fwd_kernel_traitsILi256ELi64ELi64ELi4ELb0ELb0EN7cutlass10bfloat16_tE19Flash_kernel_traitsILi256ELi64ELi64ELi4ES3_EELb1ELb0ELb0ELb0ELb0ELb1ELb0ELb1EEEvNS_16Flash_fwd_paramsE)
        /*02fc*/ 	.word	0x00000008


	//----- nvinfo : EIATTR_REGCOUNT
	.align		4
.L_138:
        /*0300*/ 	.byte	0x04, 0x2f
        /*0302*/ 	.short	(.L_140 - .L_139)
	.align		4
.L_139:
        /*0304*/ 	.word	index@(_ZN5flash24flash_fwd_splitkv_kernelI23Flash_fwd_kernel_traitsILi256ELi64ELi64ELi4ELb0ELb0EN7cutlass10bfloat16_tE19Flash_kernel_traitsILi256ELi64ELi64ELi4ES3_EELb1ELb0ELb0ELb0ELb0ELb0ELb0ELb1EEEvNS_16Flash_fwd_paramsE)
        /*0308*/ 	.word	0x000000ff


	//----- nvinfo : EIATTR_FRAME_SIZE
	.align		4
.L_140:
        /*030c*/ 	.byte	0x04, 0x11
        /*030e*/ 	.short	(.L_142 - .L_141)
	.align		4
.L_141:
        /*0310*/ 	.word	index@($__internal_14_$__cuda_sm70_shflsync_bfly_p)
        /*0314*/ 	.word	0x00000000


	//----- nvinfo : EIATTR_FRAME_SIZE
	.align		4
.L_142:
        /*0318*/ 	.byte	0x04, 0x11
        /*031a*/ 	.short	(.L_144 - .L_143)
	.align		4
.L_143:
        /*031c*/ 	.word	index@($_ZN5flash24flash_fwd_splitkv_kernelI23Flash_fwd_kernel_traitsILi256ELi64ELi64ELi4ELb0ELb0EN7cutlass10bfloat16_tE19Flash_kernel_traitsILi256ELi64ELi64ELi4ES3_EELb1ELb0ELb0ELb0ELb0ELb0ELb0ELb1EEEvNS_16Flash_fwd_paramsE$_ZN5flash30compute_attn_1rowblock_splitkvI23Flash_fwd_kernel_traitsILi256ELi64ELi64ELi4ELb0ELb0EN7cutlass10bfloat16_tE19Flash_kernel_traitsILi256ELi64ELi64ELi4ES3_EELb1ELb0ELb0ELb0ELb0ELb0ELb0ELb1ENS_16Flash_fwd_paramsEEEvRKT8_iiiii)
        /*0320*/ 	.word	0x00000000


	//----- nvinfo : EIATTR_FRAME_SIZE
	.align		4
.L_144:
        /*0324*/ 	.byte	0x04, 0x11
        /*0326*/ 	.short	(.L_146 - .L_145)
	.align		4
.L_145:
        /*0328*/ 	.word	index@(_ZN5flash24flash_fwd_splitkv_kernelI23Flash_fwd_kernel_traitsILi256ELi64ELi64ELi4ELb0ELb0EN7cutlass10bfloat16_tE19Flash_kernel_traitsILi256ELi64ELi64ELi4ES3_EELb1ELb0ELb0ELb0ELb0ELb0ELb0ELb1EEEvNS_16Flash_fwd_paramsE)
        /*032c*/ 	.word	0x00000008


	//----- nvinfo : EIATTR_REGCOUNT
	.align		4
.L_146:
        /*0330*/ 	.byte	0x04, 0x2f
        /*0332*/ 	.short	(.L_148 - .L_147)
	.align		4
.L_147:
        /*0334*/ 	.word	index@(_ZN5flash24flash_fwd_splitkv_kernelI23Flash_fwd_kernel_traitsILi256ELi64ELi64ELi4ELb0ELb0EN7cutlass10bfloat16_tE19Flash_kernel_traitsILi256ELi64ELi64ELi4ES3_EELb1ELb0ELb0ELb0ELb0ELb1ELb0ELb0EEEvNS_16Flash_fwd_paramsE)
        /*0338*/ 	.word	0x000000ff


	//----- nvinfo : EIATTR_FRAME_SIZE
	.align		4
.L_148:
        /*033c*/ 	.byte	0x04, 0x11
        /*033e*/ 	.short	(.L_150 - .L_149)
	.align		4
.L_149:
        /*0340*/ 	.word	index@(_ZN5flash24flash_fwd_splitkv_kernelI23Flash_fwd_kernel_traitsILi256ELi64ELi64ELi4ELb0ELb0EN7cutlass10bfloat16_tE19Flash_kernel_traitsILi256ELi64ELi64ELi4ES3_EELb1ELb0ELb0ELb0ELb0ELb1ELb0ELb0EEEvNS_16Flash_fwd_paramsE)
        /*0344*/ 	.word	0x00000008


	//----- nvinfo : EIATTR_REGCOUNT
	.align		4
.L_150:
        /*0348*/ 	.byte	0x04, 0x2f
        /*034a*/ 	.short	(.L_152 - .L_151)
	.align		4
.L_151:
        /*034c*/ 	.word	index@(_ZN5flash24flash_fwd_splitkv_kernelI23Flash_fwd_kernel_traitsILi256ELi64ELi64ELi4ELb0ELb0EN7cutlass10bfloat16_tE19Flash_kernel_traitsILi256ELi64ELi64ELi4ES3_EELb1ELb0ELb0ELb0ELb0ELb0ELb0ELb0EEEvNS_16Flash_fwd_paramsE)
        /*0350*/ 	.word	0x000000fe


	//----- nvinfo : EIATTR_FRAME_SIZE
	.align		4
.L_152:
        /*0354*/ 	.byte	0x04, 0x11
        /*0356*/ 	.short	(.L_154 - .L_153)
	.align		4
.L_153:
        /*0358*/ 	.word	index@(_ZN5flash24flash_fwd_splitkv_kernelI23Flash_fwd_kernel_traitsILi256ELi64ELi64ELi4ELb0ELb0EN7cutlass10bfloat16_tE19Flash_kernel_traitsILi256ELi64ELi64ELi4ES3_EELb1ELb0ELb0ELb0ELb0ELb0ELb0ELb0EEEvNS_16Flash_fwd_paramsE)
        /*035c*/ 	.word	0x00000000


	//----- nvinfo : EIATTR_REGCOUNT
	.align		4
.L_154:
        /*0360*/ 	.byte	0x04, 0x2f
        /*0362*/ 	.short	(.L_156 - .L_155)
	.align		4
.L_155:
        /*0364*/ 	.word	index@(_ZN5flash32flash_fwd_splitkv_combine_kernelI23Flash_fwd_kernel_traitsILi256ELi64ELi64ELi4ELb0ELb0EN7cutlass10bfloat16_tE19Flash_kernel_traitsILi256ELi64ELi64ELi4ES3_EELi4ELi1ELb1EEEvNS_16Flash_fwd_paramsE)
        /*0368*/ 	.word	0x00000038


	//----- nvinfo : EIATTR_FRAME_SIZE
	.align		4
.L_156:
        /*036c*/ 	.byte	0x04, 0x11
        /*036e*/ 	.short	(.L_158 - .L_157)
	.align		4
.L_157:
        /*0370*/ 	.word	index@($__internal_13_$__cuda_sm20_div_s64)
        /*0374*/ 	.word	0x00000000


	//----- nvinfo : EIATTR_FRAME_SIZE
	.align		4
.L_158:
        /*0378*/ 	.byte	0x04, 0x11
        /*037a*/ 	.short	(.L_160 - .L_159)
	.align		4
.L_159:
        /*037c*/ 	.word	index@(_ZN5flash32flash_fwd_splitkv_combine_kernelI23Flash_fwd_kernel_traitsILi256ELi64ELi64ELi4ELb0ELb0EN7cutlass10bfloat16_tE19Flash_kernel_traitsILi256ELi64ELi64ELi4ES3_EELi4ELi1ELb1EEEvNS_16Flash_fwd_paramsE)
        /*0380*/ 	.word	0x00000000


	//----- nvinfo : EIATTR_REGCOUNT
	.align		4
.L_160:
        /*0384*/ 	.byte	0x04, 0x2f
        /*0386*/ 	.short	(.L_162 - .L_161)
	.align		4
.L_161:
        /*0388*/ 	.word	index@(_ZN5flash32flash_fwd_splitkv_combine_kernelI23Flash_fwd_kernel_traitsILi256ELi64ELi64ELi4ELb0ELb0EN7cutlass10bfloat16_tE19Flash_kernel_traitsILi256ELi64ELi64ELi4ES3_EELi4ELi2ELb1EEEvNS_16Flash_fwd_paramsE)
        /*038c*/ 	.word	0x00000036


	//----- nvinfo : EIATTR_FRAME_SIZE
	.align		4
.L_162:
        /*0390*/ 	.byte	0x04, 0x11
        /*0392*/ 	.short	(.L_164 - .L_163)
	.align		4
.L_163:
        /*0394*/ 	.word	index@($__internal_12_$__cuda_sm20_div_s64)
        /*0398*/ 	.word	0x00000000


	//----- nvinfo : EIATTR_FRAME_SIZE
	.align		4
.L_164:
        /*039c*/ 	.byte	0x04, 0x11
        /*039e*/ 	.short	(.L_166 - .L_165)
	.align		4
.L_165:
        /*03a0*/ 	.word	index@(_ZN5flash32flash_fwd_splitkv_combine_kernelI23Flash_fwd_kernel_traitsILi256ELi64ELi64ELi4ELb0ELb0EN7cutlass10bfloat16_tE19Flash_kernel_traitsILi256ELi64ELi64ELi4ES3_EELi4ELi2ELb1EEEvNS_16Flash_fwd_paramsE)
        /*03a4*/ 	.word	0x00000000


	//----- nvinfo : EIATTR_REGCOUNT
	.align		4
.L_166:
        /*03a8*/ 	.byte	0x04, 0x2f
        /*03aa*/ 	.short	(.L_168 - .L_167)
	.align		4
.L_167:
        /*03ac*/ 	.word	index@(_ZN5flash32flash_fwd_splitkv_combine_kernelI23Flash_fwd_kernel_traitsILi256ELi64ELi64ELi4ELb0ELb0EN7cutlass10bfloat16_tE19Flash_kernel_traitsILi256ELi64ELi64ELi4ES3_EELi4ELi3ELb1EEEvNS_16Flash_fwd_paramsE)
        /*03b0*/ 	.word	0x00000034


	//----- nvinfo : EIATTR_FRAME_SIZE
	.align		4
.L_168:
        /*03b4*/ 	.byte	0x04, 0x11
        /*03b6*/ 	.short	(.L_170 - .L_169)
	.align		4
.L_169:
        /*03b8*/ 	.word	index@($__internal_11_$__cuda_sm20_div_s64)
        /*03bc*/ 	.word	0x00000000


	//----- nvinfo : EIATTR_FRAME_SIZE
	.align		4
.L_170:
        /*03c0*/ 	.byte	0x04, 0x11
        /*03c2*/ 	.short	(.L_172 - .L_171)
	.align		4
.L_171:
        /*03c4*/ 	.word	index@(_ZN5flash32flash_fwd_splitkv_combine_kernelI23Flash_fwd_kernel_traitsILi256ELi64ELi64ELi4ELb0ELb0EN7cutlass10bfloat16_tE19Flash_kernel_traitsILi256ELi64ELi64ELi4ES3_EELi4ELi3ELb1EEEvNS_16Flash_fwd_paramsE)
        /*03c8*/ 	.word	0x00000000


	//----- nvinfo : EIATTR_REGCOUNT
	.align		4
.L_172:
        /*03cc*/ 	.byte	0x04, 0x2f
        /*03ce*/ 	.short	(.L_174 - .L_173)
	.align		4
.L_173:
        /*03d0*/ 	.word	index@(_ZN5flash32flash_fwd_splitkv_combine_kernelI23Flash_fwd_kernel_traitsILi256ELi64ELi64ELi4ELb0ELb0EN7cutlass10bfloat16_tE19Flash_kernel_traitsILi256ELi64ELi64ELi4ES3_EELi4ELi4ELb1EEEvNS_16Flash_fwd_paramsE)
        /*03d4*/ 	.word	0x00000034


	//----- nvinfo : EIATTR_FRAME_SIZE
	.align		4
.L_174:
        /*03d8*/ 	.byte	0x04, 0x11
        /*03da*/ 	.short	(.L_176 - .L_175)
	.align		4
.L_175:
        /*03dc*/ 	.word	index@($__internal_10_$__cuda_sm20_div_s64)
        /*03e0*/ 	.word	0x00000000


	//----- nvinfo : EIATTR_FRAME_SIZE
	.align		4
.L_176:
        /*03e4*/ 	.byte	0x04, 0x11
        /*03e6*/ 	.short	(.L_178 - .L_177)
	.align		4
.L_177:
        /*03e8*/ 	.word	index@(_ZN5flash32flash_fwd_splitkv_combine_kernelI23Flash_fwd_kernel_traitsILi256ELi64ELi64ELi4ELb0ELb0EN7cutlass10bfloat16_tE19Flash_kernel_traitsILi256ELi64ELi64ELi4ES3_EELi4ELi4ELb1EEEvNS_16Flash_fwd_paramsE)
        /*03ec*/ 	.word	0x00000000


	//----- nvinfo : EIATTR_REGCOUNT
	.align		4
.L_178:
        /*03f0*/ 	.byte	0x04, 0x2f
        /*03f2*/ 	.short	(.L_180 - .L_179)
	.align		4
.L_179:
        /*03f4*/ 	.word	index@(_ZN5flash32flash_fwd_splitkv_combine_kernelI23Flash_fwd_kernel_traitsILi256ELi64ELi64ELi4ELb0ELb0EN7cutlass10bfloat16_tE19Flash_kernel_traitsILi256ELi64ELi64ELi4ES3_EELi4ELi5ELb1EEEvNS_16Flash_fwd_paramsE)
        /*03f8*/ 	.word	0x00000034


	//----- nvinfo : EIATTR_FRAME_SIZE
	.align		4
.L_180:
        /*03fc*/ 	.byte	0x04, 0x11
        /*03fe*/ 	.short	(.L_182 - .L_181)
	.align		4
.L_181:
        /*0400*/ 	.word	index@($__internal_9_$__cuda_sm20_div_s64)
        /*0404*/ 	.word	0x00000000


	//----- nvinfo : EIATTR_FRAME_SIZE
	.align		4
.L_182:
        /*0408*/ 	.byte	0x04, 0x11
        /*040a*/ 	.short	(.L_184 - .L_183)
	.align		4
.L_183:
        /*040c*/ 	.word	index@(_ZN5flash32flash_fwd_splitkv_combine_kernelI23Flash_fwd_kernel_traitsILi256ELi64ELi64ELi4ELb0ELb0EN7cutlass10bfloat16_tE19Flash_kernel_traitsILi256ELi64ELi64ELi4ES3_EELi4ELi5ELb1EEEvNS_16Flash_fwd_paramsE)
        /*0410*/ 	.word	0x00000000


	//----- nvinfo : EIATTR_REGCOUNT
	.align		4
.L_184:
        /*0414*/ 	.byte	0x04, 0x2f
        /*0416*/ 	.short	(.L_186 - .L_185)
	.align		4
.L_185:
        /*0418*/ 	.word	index@(_ZN5flash32flash_fwd_splitkv_combine_kernelI23Flash_fwd_kernel_traitsILi256ELi64ELi64ELi4ELb0ELb0EN7cutlass10bfloat16_tE19Flash_kernel_traitsILi256ELi64ELi64ELi4ES3_EELi4ELi6ELb1EEEvNS_16Flash_fwd_paramsE)
        /*041c*/ 	.word	0x0000003c


	//----- nvinfo : EIATTR_FRAME_SIZE
	.align		4
.L_186:
        /*0420*/ 	.byte	0x04, 0x11
        /*0422*/ 	.short	(.L_188 - .L_187)
	.align		4
.L_187:
        /*0424*/ 	.word	index@($__internal_8_$__cuda_sm20_div_s64)
        /*0428*/ 	.word	0x00000000


	//----- nvinfo : EIATTR_FRAME_SIZE
	.align		4
.L_188:
        /*042c*/ 	.byte	0x04, 0x11
        /*042e*/ 	.short	(.L_190 - .L_189)
	.align		4
.L_189:
        /*0430*/ 	.word	index@(_ZN5flash32flash_fwd_splitkv_combine_kernelI23Flash_fwd_kernel_traitsILi256ELi64ELi64ELi4ELb0ELb0EN7cutlass10bfloat16_tE19Flash_kernel_traitsILi256ELi64ELi64ELi4ES3_EELi4ELi6ELb1EEEvNS_16Flash_fwd_paramsE)
        /*0434*/ 	.word	0x00000000


	//----- nvinfo : EIATTR_REGCOUNT
	.align		4
.L_190:
        /*0438*/ 	.byte	0x04, 0x2f
        /*043a*/ 	.short	(.L_192 - .L_191)
	.align		4
.L_191:
        /*043c*/ 	.word	index@(_ZN5flash32flash_fwd_splitkv_combine_kernelI23Flash_fwd_kernel_traitsILi256ELi64ELi64ELi4ELb0ELb0EN7cutlass10bfloat16_tE19Flash_kernel_traitsILi256ELi64ELi64ELi4ES3_EELi4ELi7ELb1EEEvNS_16Flash_fwd_paramsE)
        /*0440*/ 	.word	0x0000003e


	//----- nvinfo : EIATTR_FRAME_SIZE
	.align		4
.L_192:
        /*0444*/ 	.byte	0x04, 0x11
        /*0446*/ 	.short	(.L_194 - .L_193)
	.align		4
.L_193:
        /*0448*/ 	.word	index@($__internal_7_$__cuda_sm20_div_s64)
        /*044c*/ 	.word	0x00000000


	//----- nvinfo : EIATTR_FRAME_SIZE
	.align		4
.L_194:
        /*0450*/ 	.byte	0x04, 0x11
        /*0452*/ 	.short	(.L_196 - .L_195)
	.align		4
.L_195:
        /*0454*/ 	.word	index@(_ZN5flash32flash_fwd_splitkv_combine_kernelI23Flash_fwd_kernel_traitsILi256ELi64ELi64ELi4ELb0ELb0EN7cutlass10bfloat16_tE19Flash_kernel_traitsILi256ELi64ELi64ELi4ES3_EELi4ELi7ELb1EEEvNS_16Flash_fwd_paramsE)
        /*0458*/ 	.word	0x00000000


	//----- nvinfo : EIATTR_REGCOUNT
	.align		4
.L_196:
        /*045c*/ 	.byte	0x04, 0x2f
        /*045e*/ 	.short	(.L_198 - .L_197)
	.align		4
.L_197:
        /*0460*/ 	.word	index@(_ZN5flash32flash_fwd_splitkv_combine_kernelI23Flash_fwd_kernel_traitsILi256ELi64ELi64ELi4ELb0ELb0EN7cutlass10bfloat16_tE19Flash_kernel_traitsILi256ELi64ELi64ELi4ES3_EELi4ELi1ELb0EEEvNS_16Flash_fwd_paramsE)
        /*0464*/ 	.word	0x00000036


	//----- nvinfo : EIATTR_FRAME_SIZE
	.align		4
.L_198:
        /*0468*/ 	.byte	0x04, 0x11
        /*046a*/ 	.short	(.L_200 - .L_199)
	.align		4
.L_199:
        /*046c*/ 	.word	index@($__internal_6_$__cuda_sm20_div_s64)
        /*0470*/ 	.word	0x00000000


	//----- nvinfo : EIATTR_FRAME_SIZE
	.align		4
.L_200:
        /*0474*/ 	.byte	0x04, 0x11
        /*0476*/ 	.short	(.L_202 - .L_201)
	.align		4
.L_201:
        /*0478*/ 	.word	index@(_ZN5flash32flash_fwd_splitkv_combine_kernelI23Flash_fwd_kernel_traitsILi256ELi64ELi64ELi4ELb0ELb0EN7cutlass10bfloat16_tE19Flash_kernel_traitsILi256ELi64ELi64ELi4ES3_EELi4ELi1ELb0EEEvNS_16Flash_fwd_paramsE)
        /*047c*/ 	.word	0x00000000


	//----- nvinfo : EIATTR_REGCOUNT
	.align		4
.L_202:
        /*0480*/ 	.byte	0x04, 0x2f
        /*0482*/ 	.short	(.L_204 - .L_203)
	.align		4
.L_203:
        /*0484*/ 	.word	index@(_ZN5flash32flash_fwd_splitkv_combine_kernelI23Flash_fwd_kernel_traitsILi256ELi64ELi64ELi4ELb0ELb0EN7cutlass10bfloat16_tE19Flash_kernel_traitsILi256ELi64ELi64ELi4ES3_EELi4ELi2ELb0EEEvNS_16Flash_fwd_paramsE)
        /*0488*/ 	.word	0x00000036


	//----- nvinfo : EIATTR_FRAME_SIZE
	.align		4
.L_204:
        /*048c*/ 	.byte	0x04, 0x11
        /*048e*/ 	.short	(.L_206 - .L_205)
	.align		4
.L_205:
        /*0490*/ 	.word	index@($__internal_5_$__cuda_sm20_div_s64)
        /*0494*/ 	.word	0x00000000


	//----- nvinfo : EIATTR_FRAME_SIZE
	.align		4
.L_206:
        /*0498*/ 	.byte	0x04, 0x11
        /*049a*/ 	.short	(.L_208 - .L_207)
	.align		4
.L_207:
        /*049c*/ 	.word	index@(_ZN5flash32flash_fwd_splitkv_combine_kernelI23Flash_fwd_kernel_traitsILi256ELi64ELi64ELi4ELb0ELb0EN7cutlass10bfloat16_tE19Flash_kernel_traitsILi256ELi64ELi64ELi4ES3_EELi4ELi2ELb0EEEvNS_16Flash_fwd_paramsE)
        /*04a0*/ 	.word	0x00000000


	//----- nvinfo : EIATTR_REGCOUNT
	.align		4
.L_208:
        /*04a4*/ 	.byte	0x04, 0x2f
        /*04a6*/ 	.short	(.L_210 - .L_209)
	.align		4
.L_209:
        /*04a8*/ 	.word	index@(_ZN5flash32flash_fwd_splitkv_combine_kernelI23Flash_fwd_kernel_traitsILi256ELi64ELi64ELi4ELb0ELb0EN7cutlass10bfloat16_tE19Flash_kernel_traitsILi256ELi64ELi64ELi4ES3_EELi4ELi3ELb0EEEvNS_16Flash_fwd_paramsE)
        /*04ac*/ 	.word	0x00000034


	//----- nvinfo : EIATTR_FRAME_SIZE
	.align		4
.L_210:
        /*04b0*/ 	.byte	0x04, 0x11
        /*04b2*/ 	.short	(.L_212 - .L_211)
	.align		4
.L_211:
        /*04b4*/ 	.word	index@($__internal_4_$__cuda_sm20_div_s64)
        /*04b8*/ 	.word	0x00000000


	//----- nvinfo : EIATTR_FRAME_SIZE
	.align		4
.L_212:
        /*04bc*/ 	.byte	0x04, 0x11
        /*04be*/ 	.short	(.L_214 - .L_213)
	.align		4
.L_213:
        /*04c0*/ 	.word	index@(_ZN5flash32flash_fwd_splitkv_combine_kernelI23Flash_fwd_kernel_traitsILi256ELi64ELi64ELi4ELb0ELb0EN7cutlass10bfloat16_tE19Flash_kernel_traitsILi256ELi64ELi64ELi4ES3_EELi4ELi3ELb0EEEvNS_16Flash_fwd_paramsE)
        /*04c4*/ 	.word	0x00000000


	//----- nvinfo : EIATTR_REGCOUNT
	.align		4
.L_214:
        /*04c8*/ 	.byte	0x04, 0x2f
        /*04ca*/ 	.short	(.L_216 - .L_215)
	.align		4
.L_215:
        /*04cc*/ 	.word	index@(_ZN5flash32flash_fwd_splitkv_combine_kernelI23Flash_fwd_kernel_traitsILi256ELi64ELi64ELi4ELb0ELb0EN7cutlass10bfloat16_tE19Flash_kernel_traitsILi256ELi64ELi64ELi4ES3_EELi4ELi4ELb0EEEvNS_16Flash_fwd_paramsE)
        /*04d0*/ 	.word	0x00000034


	//----- nvinfo : EIATTR_FRAME_SIZE
	.align		4
.L_216:
        /*04d4*/ 	.byte	0x04, 0x11
        /*04d6*/ 	.short	(.L_218 - .L_217)
	.align		4
.L_217:
        /*04d8*/ 	.word	index@($__internal_3_$__cuda_sm20_div_s64)
        /*04dc*/ 	.word	0x00000000


	//----- nvinfo : EIATTR_FRAME_SIZE
	.align		4
.L_218:
        /*04e0*/ 	.byte	0x04, 0x11
        /*04e2*/ 	.short	(.L_220 - .L_219)
	.align		4
.L_219:
        /*04e4*/ 	.word	index@(_ZN5flash32flash_fwd_splitkv_combine_kernelI23Flash_fwd_kernel_traitsILi256ELi64ELi64ELi4ELb0ELb0EN7cutlass10bfloat16_tE19Flash_kernel_traitsILi256ELi64ELi64ELi4ES3_EELi4ELi4ELb0EEEvNS_16Flash_fwd_paramsE)
        /*04e8*/ 	.word	0x00000000


	//----- nvinfo : EIATTR_REGCOUNT
	.align		4
.L_220:
        /*04ec*/ 	.byte	0x04, 0x2f
        /*04ee*/ 	.short	(.L_222 - .L_221)
	.align		4
.L_221:
        /*04f0*/ 	.word	index@(_ZN5flash32flash_fwd_splitkv_combine_kernelI23Flash_fwd_kernel_traitsILi256ELi64ELi64ELi4ELb0ELb0EN7cutlass10bfloat16_tE19Flash_kernel_traitsILi256ELi64ELi64ELi4ES3_EELi4ELi5ELb0EEEvNS_16Flash_fwd_paramsE)
        /*04f4*/ 	.word	0x00000034


	//----- nvinfo : EIATTR_FRAME_SIZE
	.align		4
.L_222:
        /*04f8*/ 	.byte	0x04, 0x11
        /*04fa*/ 	.short	(.L_224 - .L_223)
	.align		4
.L_223:
        /*04fc*/ 	.word	index@($__internal_2_$__cuda_sm20_div_s64)
        /*0500*/ 	.word	0x00000000


	//----- nvinfo : EIATTR_FRAME_SIZE
	.align		4
.L_224:
        /*0504*/ 	.byte	0x04, 0x11
        /*0506*/ 	.short	(.L_226 - .L_225)
	.align		4
.L_225:
        /*0508*/ 	.word	index@(_ZN5flash32flash_fwd_splitkv_combine_kernelI23Flash_fwd_kernel_traitsILi256ELi64ELi64ELi4ELb0ELb0EN7cutlass10bfloat16_tE19Flash_kernel_traitsILi256ELi64ELi64ELi4ES3_EELi4ELi5ELb0EEEvNS_16Flash_fwd_paramsE)
        /*050c*/ 	.word	0x00000000


	//----- nvinfo : EIATTR_REGCOUNT
	.align		4
.L_226:
        /*0510*/ 	.byte	0x04, 0x2f
        /*0512*/ 	.short	(.L_228 - .L_227)
	.align		4
.L_227:
        /*0514*/ 	.word	index@(_ZN5flash32flash_fwd_splitkv_combine_kernelI23Flash_fwd_kernel_traitsILi256ELi64ELi64ELi4ELb0ELb0EN7cutlass10bfloat16_tE19Flash_kernel_traitsILi256ELi64ELi64ELi4ES3_EELi4ELi6ELb0EEEvNS_16Flash_fwd_paramsE)
        /*0518*/ 	.word	0x0000003c


	//----- nvinfo : EIATTR_FRAME_SIZE
	.align		4
.L_228:
        /*051c*/ 	.byte	0x04, 0x11
        /*051e*/ 	.short	(.L_230 - .L_229)
	.align		4
.L_229:
        /*0520*/ 	.word	index@($__internal_1_$__cuda_sm20_div_s64)
        /*0524*/ 	.word	0x00000000


	//----- nvinfo : EIATTR_FRAME_SIZE
	.align		4
.L_230:
        /*0528*/ 	.byte	0x04, 0x11
        /*052a*/ 	.short	(.L_232 - .L_231)
	.align		4
.L_231:
        /*052c*/ 	.word	index@(_ZN5flash32flash_fwd_splitkv_combine_kernelI23Flash_fwd_kernel_traitsILi256ELi64ELi64ELi4ELb0ELb0EN7cutlass10bfloat16_tE19Flash_kernel_traitsILi256ELi64ELi64ELi4ES3_EELi4ELi6ELb0EEEvNS_16Flash_fwd_paramsE)
        /*0530*/ 	.word	0x00000000


	//----- nvinfo : EIATTR_REGCOUNT
	.align		4
.L_232:
        /*0534*/ 	.byte	0x04, 0x2f
        /*0536*/ 	.short	(.L_234 - .L_233)
	.align		4
.L_233:
        /*0538*/ 	.word	index@(_ZN5flash32flash_fwd_splitkv_combine_kernelI23Flash_fwd_kernel_traitsILi256ELi64ELi64ELi4ELb0ELb0EN7cutlass10bfloat16_tE19Flash_kernel_traitsILi256ELi64ELi64ELi4ES3_EELi4ELi7ELb0EEEvNS_16Flash_fwd_paramsE)
        /*053c*/ 	.word	0x0000003e


	//----- nvinfo : EIATTR_FRAME_SIZE
	.align		4
.L_234:
        /*0540*/ 	.byte	0x04, 0x11
        /*0542*/ 	.short	(.L_236 - .L_235)
	.align		4
.L_235:
        /*0544*/ 	.word	index@($__internal_0_$__cuda_sm20_div_s64)
        /*0548*/ 	.word	0x00000000


	//----- nvinfo : EIATTR_FRAME_SIZE
	.align		4
.L_236:
        /*054c*/ 	.byte	0x04, 0x11
        /*054e*/ 	.short	(.L_238 - .L_237)
	.align		4
.L_237:
        /*0550*/ 	.word	index@(_ZN5flash32flash_fwd_splitkv_combine_kernelI23Flash_fwd_kernel_traitsILi256ELi64ELi64ELi4ELb0ELb0EN7cutlass10bfloat16_tE19Flash_kernel_traitsILi256ELi64ELi64ELi4ES3_EELi4ELi7ELb0EEEvNS_16Flash_fwd_paramsE)
        /*0554*/ 	.word	0x00000000


	//----- nvinfo : EIATTR_MIN_STACK_SIZE
	.align		4
.L_238:
        /*0558*/ 	.byte	0x04, 0x12
        /*055a*/ 	.short	(.L_240 - .L_239)
	.align		4
.L_239:
        /*055c*/ 	.word	index@(_ZN5flash32flash_fwd_splitkv_combine_kernelI23Flash_fwd_kernel_traitsILi256ELi64ELi64ELi4ELb0ELb0EN7cutlass10bfloat16_tE19Flash_kernel_traitsILi256ELi64ELi64ELi4ES3_EELi4ELi7ELb0EEEvNS_16Flash_fwd_paramsE)
        /*0560*/ 	.word	0x00000000


	//----- nvinfo : EIATTR_MIN_STACK_SIZE
	.align		4
.L_240:
        /*0564*/ 	.byte	0x04, 0x12
        /*0566*/ 	.short	(.L_242 - .L_241)
	.align		4
.L_241:
        /*0568*/ 	.word	index@(_ZN5flash32flash_fwd_splitkv_combine_kernelI23Flash_fwd_kernel_traitsILi256ELi64ELi64ELi4ELb0ELb0EN7cutlass10bfloat16_tE19Flash_kernel_traitsILi256ELi64ELi64ELi4ES3_EELi4ELi6ELb0EEEvNS_16Flash_fwd_paramsE)
        /*056c*/ 	.word	0x00000000


	//----- nvinfo : EIATTR_MIN_STACK_SIZE
	.align		4
.L_242:
        /*0570*/ 	.byte	0x04, 0x12
        /*0572*/ 	.short	(.L_244 - .L_243)
	.align		4
.L_243:
        /*0574*/ 	.word	index@(_ZN5flash32flash_fwd_splitkv_combine_kernelI23Flash_fwd_kernel_traitsILi256ELi64ELi64ELi4ELb0ELb0EN7cutlass10bfloat16_tE19Flash_kernel_traitsILi256ELi64ELi64ELi4ES3_EELi4ELi5ELb0EEEvNS_16Flash_fwd_paramsE)
        /*0578*/ 	.word	0x00000000


	//----- nvinfo : EIATTR_MIN_STACK_SIZE
	.align		4
.L_244:
        /*057c*/ 	.byte	0x04, 0x12
        /*057e*/ 	.short	(.L_246 - .L_245)
	.align		4
.L_245:
        /*0580*/ 	.word	index@(_ZN5flash32flash_fwd_splitkv_combine_kernelI23Flash_fwd_kernel_traitsILi256ELi64ELi64ELi4ELb0ELb0EN7cutlass10bfloat16_tE19Flash_kernel_traitsILi256ELi64ELi64ELi4ES3_EELi4ELi4ELb0EEEvNS_16Flash_fwd_paramsE)
        /*0584*/ 	.word	0x00000000


	//----- nvinfo : EIATTR_MIN_STACK_SIZE
	.align		4
.L_246:
        /*0588*/ 	.byte	0x04, 0x12
        /*058a*/ 	.short	(.L_248 - .L_247)
	.align		4
.L_247:
        /*058c*/ 	.word	index@(_ZN5flash32flash_fwd_splitkv_combine_kernelI23Flash_fwd_kernel_traitsILi256ELi64ELi64ELi4ELb0ELb0EN7cutlass10bfloat16_tE19Flash_kernel_traitsILi256ELi64ELi64ELi4ES3_EELi4ELi3ELb0EEEvNS_16Flash_fwd_paramsE)
        /*0590*/ 	.word	0x00000000


	//----- nvinfo : EIATTR_MIN_STACK_SIZE
	.align		4
.L_248:
        /*0594*/ 	.byte	0x04, 0x12
        /*0596*/ 	.short	(.L_250 - .L_249)
	.align		4
.L_249:
        /*0598*/ 	.word	index@(_ZN5flash32flash_fwd_splitkv_combine_kernelI23Flash_fwd_kernel_traitsILi256ELi64ELi64ELi4ELb0ELb0EN7cutlass10bfloat16_tE19Flash_kernel_traitsILi256ELi64ELi64ELi4ES3_EELi4ELi2ELb0EEEvNS_16Flash_fwd_paramsE)
        /*059c*/ 	.word	0x00000000


	//----- nvinfo : EIATTR_MIN_STACK_SIZE
	.align		4
.L_250:
        /*05a0*/ 	.byte	0x04, 0x12
        /*05a2*/ 	.short	(.L_252 - .L_251)
	.align		4
.L_251:
        /*05a4*/ 	.word	index@(_ZN5flash32flash_fwd_splitkv_combine_kernelI23Flash_fwd_kernel_traitsILi256ELi64ELi64ELi4ELb0ELb0EN7cutlass10bfloat16_tE19Flash_kernel_traitsILi256ELi64ELi64ELi4ES3_EELi4ELi1ELb0EEEvNS_16Flash_fwd_paramsE)
        /*05a8*/ 	.word	0x00000000


	//----- nvinfo : EIATTR_MIN_STACK_SIZE
	.align		4
.L_252:
        /*05ac*/ 	.byte	0x04, 0x12
        /*05ae*/ 	.short	(.L_254 - .L_253)
	.align		4
.L_253:
        /*05b0*/ 	.word	index@(_ZN5flash32flash_fwd_splitkv_combine_kernelI23Flash_fwd_kernel_traitsILi256ELi64ELi64ELi4ELb0ELb0EN7cutlass10bfloat16_tE19Flash_kernel_traitsILi256ELi64ELi64ELi4ES3_EELi4ELi7ELb1EEEvNS_16Flash_fwd_paramsE)
        /*05b4*/ 	.word	0x00000000


	//----- nvinfo : EIATTR_MIN_STACK_SIZE
	.align		4
.L_254:
        /*05b8*/ 	.byte	0x04, 0x12
        /*05ba*/ 	.short	(.L_256 - .L_255)
	.align		4
.L_255:
        /*05bc*/ 	.word	index@(_ZN5flash32flash_fwd_splitkv_combine_kernelI23Flash_fwd_kernel_traitsILi256ELi64ELi64ELi4ELb0ELb0EN7cutlass10bfloat16_tE19Flash_kernel_traitsILi256ELi64ELi64ELi4ES3_EELi4ELi6ELb1EEEvNS_16Flash_fwd_paramsE)
        /*05c0*/ 	.word	0x00000000


	//----- nvinfo : EIATTR_MIN_STACK_SIZE
	.align		4
.L_256:
        /*05c4*/ 	.byte	0x04, 0x12
        /*05c6*/ 	.short	(.L_258 - .L_257)
	.align		4
.L_257:
        /*05c8*/ 	.word	index@(_ZN5flash32flash_fwd_splitkv_combine_kernelI23Flash_fwd_kernel_traitsILi256ELi64ELi64ELi4ELb0ELb0EN7cutlass10bfloat16_tE19Flash_kernel_traitsILi256ELi64ELi64ELi4ES3_EELi4ELi5ELb1EEEvNS_16Flash_fwd_paramsE)
        /*05cc*/ 	.word	0x00000000


	//----- nvinfo : EIATTR_MIN_STACK_SIZE
	.align		4
.L_258:
        /*05d0*/ 	.byte	0x04, 0x12
        /*05d2*/ 	.short	(.L_260 - .L_259)
	.align		4
.L_259:
        /*05d4*/ 	.word	index@(_ZN5flash32flash_fwd_splitkv_combine_kernelI23Flash_fwd_kernel_traitsILi256ELi64ELi64ELi4ELb0ELb0EN7cutlass10bfloat16_tE19Flash_kernel_traitsILi256ELi64ELi64ELi4ES3_EELi4ELi4ELb1EEEvNS_16Flash_fwd_paramsE)
        /*05d8*/ 	.word	0x00000000


	//----- nvinfo : EIATTR_MIN_STACK_SIZE
	.align		4
.L_260:
        /*05dc*/ 	.byte	0x04, 0x12
        /*05de*/ 	.short	(.L_262 - .L_261)
	.align		4
.L_261:
        /*05e0*/ 	.word	index@(_ZN5flash32flash_fwd_splitkv_combine_kernelI23Flash_fwd_kernel_traitsILi256ELi64ELi64ELi4ELb0ELb0EN7cutlass10bfloat16_tE19Flash_kernel_traitsILi256ELi64ELi64ELi4ES3_EELi4ELi3ELb1EEEvNS_16Flash_fwd_paramsE)
        /*05e4*/ 	.word	0x00000000


	//----- nvinfo : EIATTR_MIN_STACK_SIZE
	.align		4
.L_262:
        /*05e8*/ 	.byte	0x04, 0x12
        /*05ea*/ 	.short	(.L_264 - .L_263)
	.align		4
.L_263:
        /*05ec*/ 	.word	index@(_ZN5flash32flash_fwd_splitkv_combine_kernelI23Flash_fwd_kernel_traitsILi256ELi64ELi64ELi4ELb0ELb0EN7cutlass10bfloat16_tE19Flash_kernel_traitsILi256ELi64ELi64ELi4ES3_EELi4ELi2ELb1EEEvNS_16Flash_fwd_paramsE)
        /*05f0*/ 	.word	0x00000000


	//----- nvinfo : EIATTR_MIN_STACK_SIZE
	.align		4
.L_264:
        /*05f4*/ 	.byte	0x04, 0x12
        /*05f6*/ 	.short	(.L_266 - .L_265)
	.align		4
.L_265:
        /*05f8*/ 	.word	index@(_ZN5flash32flash_fwd_splitkv_combine_kernelI23Flash_fwd_kernel_traitsILi256ELi64ELi64ELi4ELb0ELb0EN7cutlass10bfloat16_tE19Flash_kernel_traitsILi256ELi64ELi64ELi4ES3_EELi4ELi1ELb1EEEvNS_16Flash_fwd_paramsE)
        /*05fc*/ 	.word	0x00000000


	//----- nvinfo : EIATTR_MIN_STACK_SIZE
	.align		4
.L_266:
        /*0600*/ 	.byte	0x04, 0x12
        /*0602*/ 	.short	(.L_268 - .L_267)
	.align		4
.L_267:
        /*0604*/ 	.word	index@(_ZN5flash24flash_fwd_splitkv_kernelI23Flash_fwd_kernel_traitsILi256ELi64ELi64ELi4ELb0ELb0EN7cutlass10bfloat16_tE19Flash_kernel_traitsILi256ELi64ELi64ELi4ES3_EELb1ELb0ELb0ELb0ELb0ELb0ELb0ELb0EEEvNS_16Flash_fwd_paramsE)
        /*0608*/ 	.word	0x00000000


	//----- nvinfo : EIATTR_MIN_STACK_SIZE
	.align		4
.L_268:
        /*060c*/ 	.byte	0x04, 0x12
        /*060e*/ 	.short	(.L_270 - .L_269)
	.align		4
.L_269:
        /*0610*/ 	.word	index@(_ZN5flash24flash_fwd_splitkv_kernelI23Flash_fwd_kernel_traitsILi256ELi64ELi64ELi4ELb0ELb0EN7cutlass10bfloat16_tE19Flash_kernel_traitsILi256ELi64ELi64ELi4ES3_EELb1ELb0ELb0ELb0ELb0ELb1ELb0ELb0EEEvNS_16Flash_fwd_paramsE)
        /*0614*/ 	.word	0x00000008


	//----- nvinfo : EIATTR_MIN_STACK_SIZE
	.align		4
.L_270:
        /*0618*/ 	.byte	0x04, 0x12
        /*061a*/ 	.short	(.L_272 - .L_271)
	.align		4
.L_271:
        /*061c*/ 	.word	index@(_ZN5flash24flash_fwd_splitkv_kernelI23Flash_fwd_kernel_traitsILi256ELi64ELi64ELi4ELb0ELb0EN7cutlass10bfloat16_tE19Flash_kernel_traitsILi256ELi64ELi64ELi4ES3_EELb1ELb0ELb0ELb0ELb0ELb0ELb0ELb1EEEvNS_16Flash_fwd_paramsE)
        /*0620*/ 	.word	0x00000008


	//----- nvinfo : EIATTR_MIN_STACK_SIZE
	.align		4
.L_272:
        /*0624*/ 	.byte	0x04, 0x12
        /*0626*/ 	.short	(.L_274 - .L_273)
	.align		4
.L_273:
        /*0628*/ 	.word	index@(_ZN5flash24flash_fwd_splitkv_kernelI23Flash_fwd_kernel_traitsILi256ELi64ELi64ELi4ELb0ELb0EN7cutlass10bfloat16_tE19Flash_kernel_traitsILi256ELi64ELi64ELi4ES3_EELb1ELb0ELb0ELb0ELb0ELb1ELb0ELb1EEEvNS_16Flash_fwd_paramsE)
        /*062c*/ 	.word	0x00000008


	//----- nvinfo : EIATTR_MIN_STACK_SIZE
	.align		4
.L_274:
        /*0630*/ 	.byte	0x04, 0x12
        /*0632*/ 	.short	(.L_276 - .L_275)
	.align		4
.L_275:
        /*0634*/ 	.word	index@(_ZN5flash24flash_fwd_splitkv_kernelI23Flash_fwd_kernel_traitsILi256ELi64ELi64ELi4ELb0ELb0EN7cutlass10bfloat16_tE19Flash_kernel_traitsILi256ELi64ELi64ELi4ES3_EELb1ELb0ELb0ELb0ELb0ELb0ELb1ELb0EEEvNS_16Flash_fwd_paramsE)
        /*0638*/ 	.word	0x00000000


	//----- nvinfo : EIATTR_MIN_STACK_SIZE
	.align		4
.L_276:
        /*063c*/ 	.byte	0x04, 0x12
        /*063e*/ 	.short	(.L_278 - .L_277)
	.align		4
.L_277:
        /*0640*/ 	.word	index@(_ZN5flash24flash_fwd_splitkv_kernelI23Flash_fwd_kernel_traitsILi256ELi64ELi64ELi4ELb0ELb0EN7cutlass10bfloat16_tE19Flash_kernel_traitsILi256ELi64ELi64ELi4ES3_EELb1ELb0ELb0ELb0ELb0ELb1ELb1ELb0EEEvNS_16Flash_fwd_paramsE)
        /*0644*/ 	.word	0x00000000


	//----- nvinfo : EIATTR_MIN_STACK_SIZE
	.align		4
.L_278:
        /*0648*/ 	.byte	0x04, 0x12
        /*064a*/ 	.short	(.L_280 - .L_279)
	.align		4
.L_279:
        /*064c*/ 	.word	index@(_ZN5flash24flash_fwd_splitkv_kernelI23Flash_fwd_kernel_traitsILi256ELi64ELi64ELi4ELb0ELb0EN7cutlass10bfloat16_tE19Flash_kernel_traitsILi256ELi64ELi64ELi4ES3_EELb1ELb0ELb0ELb0ELb0ELb0ELb1ELb1EEEvNS_16Flash_fwd_paramsE)
        /*0650*/ 	.word	0x00000008


	//----- nvinfo : EIATTR_MIN_STACK_SIZE
	.align		4
.L_280:
        /*0654*/ 	.byte	0x04, 0x12
        /*0656*/ 	.short	(.L_282 - .L_281)
	.align		4
.L_281:
        /*0658*/ 	.word	index@(_ZN5flash24flash_fwd_splitkv_kernelI23Flash_fwd_kernel_traitsILi256ELi64ELi64ELi4ELb0ELb0EN7cutlass10bfloat16_tE19Flash_kernel_traitsILi256ELi64ELi64ELi4ES3_EELb1ELb0ELb0ELb0ELb0ELb1ELb1ELb1EEEvNS_16Flash_fwd_paramsE)
        /*065c*/ 	.word	0x00000008


	//----- nvinfo : EIATTR_MIN_STACK_SIZE
	.align		4
.L_282:
        /*0660*/ 	.byte	0x04, 0x12
        /*0662*/ 	.short	(.L_284 - .L_283)
	.align		4
.L_283:
        /*0664*/ 	.word	index@(_ZN5flash24flash_fwd_splitkv_kernelI23Flash_fwd_kernel_traitsILi256ELi64ELi64ELi4ELb0ELb0EN7cutlass10bfloat16_tE19Flash_kernel_traitsILi256ELi64ELi64ELi4ES3_EELb1ELb0ELb0ELb0ELb1ELb0ELb0ELb0EEEvNS_16Flash_fwd_paramsE)
        /*0668*/ 	.word	0x00000000


	//----- nvinfo : EIATTR_MIN_STACK_SIZE
	.align		4
.L_284:
        /*066c*/ 	.byte	0x04, 0x12
        /*066e*/ 	.short	(.L_286 - .L_285)
	.align		4
.L_285:
        /*0670*/ 	.word	index@(_ZN5flash24flash_fwd_splitkv_kernelI23Flash_fwd_kernel_traitsILi256ELi64ELi64ELi4ELb0ELb0EN7cutlass10bfloat16_tE19Flash_kernel_traitsILi256ELi64ELi64ELi4ES3_EELb1ELb0ELb0ELb0ELb1ELb1ELb0ELb0EEEvNS_16Flash_fwd_paramsE)
        /*0674*/ 	.word	0x00000000


	//----- nvinfo : EIATTR_MIN_STACK_SIZE
	.align		4
.L_286:
        /*0678*/ 	.byte	0x04, 0x12
        /*067a*/ 	.short	(.L_288 - .L_287)
	.align		4
.L_287:
        /*067c*/ 	.word	index@(_ZN5flash24flash_fwd_splitkv_kernelI23Flash_fwd_kernel_traitsILi256ELi64ELi64ELi4ELb0ELb0EN7cutlass10bfloat16_tE19Flash_kernel_traitsILi256ELi64ELi64ELi4ES3_EELb1ELb0ELb1ELb0ELb0ELb0ELb0ELb0EEEvNS_16Flash_fwd_paramsE)
        /*0680*/ 	.word	0x00000000


	//----- nvinfo : EIATTR_MIN_STACK_SIZE
	.align		4
.L_288:
        /*0684*/ 	.byte	0x04, 0x12
        /*0686*/ 	.short	(.L_290 - .L_289)
	.align		4
.L_289:
        /*0688*/ 	.word	index@(_ZN5flash24flash_fwd_splitkv_kernelI23Flash_fwd_kernel_traitsILi256ELi64ELi64ELi4ELb0ELb0EN7cutlass10bfloat16_tE19Flash_kernel_traitsILi256ELi64ELi64ELi4ES3_EELb1ELb0ELb1ELb0ELb0ELb1ELb0ELb0EEEvNS_16Flash_fwd_paramsE)
        /*068c*/ 	.word	0x00000000


	//----- nvinfo : EIATTR_MIN_STACK_SIZE
	.align		4
.L_290:
        /*0690*/ 	.byte	0x04, 0x12
        /*0692*/ 	.short	(.L_292 - .L_291)
	.align		4
.L_291:
        /*0694*/ 	.word	index@(_ZN5flash24flash_fwd_splitkv_kernelI23Flash_fwd_kernel_traitsILi256ELi64ELi64ELi4ELb0ELb0EN7cutlass10bfloat16_tE19Flash_kernel_traitsILi256ELi64ELi64ELi4ES3_EELb1ELb0ELb0ELb0ELb1ELb0ELb0ELb1EEEvNS_16Flash_fwd_paramsE)
        /*0698*/ 	.word	0x00000008


	//----- nvinfo : EIATTR_MIN_STACK_SIZE
	.align		4
.L_292:
        /*069c*/ 	.byte	0x04, 0x12
        /*069e*/ 	.short	(.L_294 - .L_293)
	.align		4
.L_293:
        /*06a0*/ 	.word	index@(_ZN5flash24flash_fwd_splitkv_kernelI23Flash_fwd_kernel_traitsILi256ELi64ELi64ELi4ELb0ELb0EN7cutlass10bfloat16_tE19Flash_kernel_traitsILi256ELi64ELi64ELi4ES3_EELb1ELb0ELb0ELb0ELb1ELb1ELb0ELb1EEEvNS_16Flash_fwd_paramsE)
        /*06a4*/ 	.word	0x00000010


	//----- nvinfo : EIATTR_MIN_STACK_SIZE
	.align		4
.L_294:
        /*06a8*/ 	.byte	0x04, 0x12
        /*06aa*/ 	.short	(.L_296 - .L_295)
	.align		4
.L_295:
        /*06ac*/ 	.word	index@(_ZN5flash24flash_fwd_splitkv_kernelI23Flash_fwd_kernel_traitsILi256ELi64ELi64ELi4ELb0ELb0EN7cutlass10bfloat16_tE19Flash_kernel_traitsILi256ELi64ELi64ELi4ES3_EELb1ELb0ELb1ELb0ELb0ELb0ELb0ELb1EEEvNS_16Flash_fwd_paramsE)
        /*06b0*/ 	.word	0x00000000


	//----- nvinfo : EIATTR_MIN_STACK_SIZE
	.align		4
.L_296:
        /*06b4*/ 	.byte	0x04, 0x12
        /*06b6*/ 	.short	(.L_298 - .L_297)
	.align		4
.L_297:
        /*06b8*/ 	.word	index@(_ZN5flash24flash_fwd_splitkv_kernelI23Flash_fwd_kernel_traitsILi256ELi64ELi64ELi4ELb0ELb0EN7cutlass10bfloat16_tE19Flash_kernel_traitsILi256ELi64ELi64ELi4ES3_EELb1ELb0ELb1ELb0ELb0ELb1ELb0ELb1EEEvNS_16Flash_fwd_paramsE)
        /*06bc*/ 	.word	0x00000008


	//----- nvinfo : EIATTR_MIN_STACK_SIZE
	.align		4
.L_298:
        /*06c0*/ 	.byte	0x04, 0x12
        /*06c2*/ 	.short	(.L_300 - .L_299)
	.align		4
.L_299:
        /*06c4*/ 	.word	index@(_ZN5flash24flash_fwd_splitkv_kernelI23Flash_fwd_kernel_traitsILi256ELi64ELi64ELi4ELb0ELb0EN7cutlass10bfloat16_tE19Flash_kernel_traitsILi256ELi64ELi64ELi4ES3_EELb1ELb0ELb0ELb0ELb1ELb0ELb1ELb0EEEvNS_16Flash_fwd_paramsE)
        /*06c8*/ 	.word	0x00000000


	//----- nvinfo : EIATTR_MIN_STACK_SIZE
	.align		4
.L_300:
        /*06cc*/ 	.byte	0x04, 0x12
        /*06ce*/ 	.short	(.L_302 - .L_301)
	.align		4
.L_301:
        /*06d0*/ 	.word	index@(_ZN5flash24flash_fwd_splitkv_kernelI23Flash_fwd_kernel_traitsILi256ELi64ELi64ELi4ELb0ELb0EN7cutlass10bfloat16_tE19Flash_kernel_traitsILi256ELi64ELi64ELi4ES3_EELb1ELb0ELb0ELb0ELb1ELb1ELb1ELb0EEEvNS_16Flash_fwd_paramsE)
        /*06d4*/ 	.word	0x00000000


	//----- nvinfo : EIATTR_MIN_STACK_SIZE
	.align		4
.L_302:
        /*06d8*/ 	.byte	0x04, 0x12
        /*06da*/ 	.short	(.L_304 - .L_303)
	.align		4
.L_303:
        /*06dc*/ 	.word	index@(_ZN5flash24flash_fwd_splitkv_kernelI23Flash_fwd_kernel_traitsILi256ELi64ELi64ELi4ELb0ELb0EN7cutlass10bfloat16_tE19Flash_kernel_traitsILi256ELi64ELi64ELi4ES3_EELb1ELb0ELb1ELb0ELb0ELb0ELb1ELb0EEEvNS_16Flash_fwd_paramsE)
        /*06e0*/ 	.word	0x00000000


	//----- nvinfo : EIATTR_MIN_STACK_SIZE
	.align		4
.L_304:
        /*06e4*/ 	.byte	0x04, 0x12
        /*06e6*/ 	.short	(.L_306 - .L_305)
	.align		4
.L_305:
        /*06e8*/ 	.word	index@(_ZN5flash24flash_fwd_splitkv_kernelI23Flash_fwd_kernel_traitsILi256ELi64ELi64ELi4ELb0ELb0EN7cutlass10bfloat16_tE19Flash_kernel_traitsILi256ELi64ELi64ELi4ES3_EELb1ELb0ELb1ELb0ELb0ELb1ELb1ELb0EEEvNS_16Flash_fwd_paramsE)
        /*06ec*/ 	.word	0x00000000


	//----- nvinfo : EIATTR_MIN_STACK_SIZE
	.align		4
.L_306:
        /*06f0*/ 	.byte	0x04, 0x12
        /*06f2*/ 	.short	(.L_308 - .L_307)
	.align		4
.L_307:
        /*06f4*/ 	.word	index@(_ZN5flash24flash_fwd_splitkv_kernelI23Flash_fwd_kernel_traitsILi256ELi64ELi64ELi4ELb0ELb0EN7cutlass10bfloat16_tE19Flash_kernel_traitsILi256ELi64ELi64ELi4ES3_EELb1ELb0ELb0ELb0ELb1ELb0ELb1ELb1EEEvNS_16Flash_fwd_paramsE)
        /*06f8*/ 	.word	0x00000008


	//----- nvinfo : EIATTR_MIN_STACK_SIZE
	.align		4
.L_308:
        /*06fc*/ 	.byte	0x04, 0x12
        /*06fe*/ 	.short	(.L_310 - .L_309)
	.align		4
.L_309:
        /*0700*/ 	.word	index@(_ZN5flash24flash_fwd_splitkv_kernelI23Flash_fwd_kernel_traitsILi256ELi64ELi64ELi4ELb0ELb0EN7cutlass10bfloat16_tE19Flash_kernel_traitsILi256ELi64ELi64ELi4ES3_EELb1ELb0ELb0ELb0ELb1ELb1ELb1ELb1EEEvNS_16Flash_fwd_paramsE)
        /*0704*/ 	.word	0x00000008


	//----- nvinfo : EIATTR_MIN_STACK_SIZE
	.align		4
.L_310:
        /*0708*/ 	.byte	0x04, 0x12
        /*070a*/ 	.short	(.L_312 - .L_311)
	.align		4
.L_311:
        /*070c*/ 	.word	index@(_ZN5flash24flash_fwd_splitkv_kernelI23Flash_fwd_kernel_traitsILi256ELi64ELi64ELi4ELb0ELb0EN7cutlass10bfloat16_tE19Flash_kernel_traitsILi256ELi64ELi64ELi4ES3_EELb1ELb0ELb1ELb0ELb0ELb0ELb1ELb1EEEvNS_16Flash_fwd_paramsE)
        /*0710*/ 	.word	0x00000000


	//----- nvinfo : EIATTR_MIN_STACK_SIZE
	.align		4
.L_312:
        /*0714*/ 	.byte	0x04, 0x12
        /*0716*/ 	.short	(.L_314 - .L_313)
	.align		4
.L_313:
        /*0718*/ 	.word	index@(_ZN5flash24flash_fwd_splitkv_kernelI23Flash_fwd_kernel_traitsILi256ELi64ELi64ELi4ELb0ELb0EN7cutlass10bfloat16_tE19Flash_kernel_traitsILi256ELi64ELi64ELi4ES3_EELb1ELb0ELb1ELb0ELb0ELb1ELb1ELb1EEEvNS_16Flash_fwd_paramsE)
        /*071c*/ 	.word	0x00000008
.L_314:


//--------------------- .nv.info._ZN5flash32flash_fwd_splitkv_combine_kernelI23Flash_fwd_kernel_traitsILi256ELi64ELi64ELi4ELb0ELb0EN7cutlass10bfloat16_tE19Flash_kernel_traitsILi256ELi64ELi64ELi4ES3_EELi4ELi7ELb0EEEvNS_16Flash_fwd_paramsE --------------------------
	.section	.nv.info._ZN5flash32flash_fwd_splitkv_combine_kernelI23Flash_fwd_kernel_traitsILi256ELi64ELi64ELi4ELb0ELb0EN7cutlass10bfloat16_tE19Flash_kernel_traitsILi256ELi64ELi64ELi4ES3_EELi4ELi7ELb0EEEvNS_16Flash_fwd_paramsE,"",@"SHT_CUDA_INFO"
	.sectionflags	@""
	.align	4


	//----- nvinfo : EIATTR_CUDA_API_VERSION
	.align		4
        /*0000*/ 	.byte	0x04, 0x37
        /*0002*/ 	.short	(.L_316 - .L_315)
.L_315:
        /*0004*/ 	.word	0x00000082


	//----- nvinfo : EIATTR_SW2861232_WAR
	.align		4
.L_316:
        /*0008*/ 	.byte	0x01, 0x35
	.zero		2


	//----- nvinfo : EIATTR_PARAM_CBANK
	.align		4
        /*000c*/ 	.byte	0x04, 0x0a
        /*000e*/ 	.short	(.L_318 - .L_317)
	.align		4
.L_317:
        /*0010*/ 	.word	index@(.nv.constant0._ZN5flash32flash_fwd_splitkv_combine_kernelI23Flash_fwd_kernel_traitsILi256ELi64ELi64ELi4ELb0ELb0EN7cutlass10bfloat16_tE19Flash_kernel_traitsILi256ELi64ELi64ELi4ES3_EELi4ELi7ELb0EEEvNS_16Flash_fwd_paramsE)
        /*0014*/ 	.short	0x0160
        /*0016*/ 	.short	0x01d0


	//----- nvinfo : EIATTR_CBANK_PARAM_SIZE
	.align		4
.L_318:
        /*0018*/ 	.byte	0x03, 0x19
        /*001a*/ 	.short	0x01d0


	//----- nvinfo : EIATTR_KPARAM_INFO
	.align		4
        /*001c*/ 	.byte	0x04, 0x17
        /*001e*/ 	.short	(.L_320 - .L_319)
.L_319:
        /*0020*/ 	.word	0x00000000
        /*0024*/ 	.short	0x0000
        /*0026*/ 	.short	0x0000
        /*0028*/ 	.byte	0x00, 0xf0, 0x41, 0x07


	//----- nvinfo : EIATTR_MAXREG_COUNT
	.align		4
.L_320:
        /*002c*/ 	.byte	0x03, 0x1b
        /*002e*/ 	.short	0x00ff


	//----- nvinfo : EIATTR_NUM_BARRIERS
	.align		4
        /*0030*/ 	.byte	0x02, 0x4c
        /*0032*/ 	.byte	0x01
	.zero		1


	//----- nvinfo : EIATTR_MERCURY_ISA_VERSION
	.align		4
        /*0034*/ 	.byte	0x03, 0x5f
        /*0036*/ 	.short	0x0000


	//----- nvinfo : EIATTR_COOP_GROUP_MASK_REGIDS
	.align		4
        /*0038*/ 	.byte	0x04, 0x29
        /*003a*/ 	.short	(.L_322 - .L_321)


	//   ....[0]....
.L_321:
        /*003c*/ 	.word	0xffffffff


	//   ....[1]....
        /*0040*/ 	.word	0xffffffff


	//   ....[2]....
        /*0044*/ 	.word	0xffffffff


	//   ....[3]....
        /*0048*/ 	.word	0xffffffff


	//   ....[4]....
        /*004c*/ 	.word	0xffffffff


	//   ....[5]....
        /*0050*/ 	.word	0xffffffff


	//   ....[6]....
        /*0054*/ 	.word	0xffffffff


	//   ....[7]....
        /*0058*/ 	.word	0xffffffff


	//   ....[8]....
        /*005c*/ 	.word	0xffffffff


	//   ....[9]....
        /*0060*/ 	.word	0xffffffff


	//----- nvinfo : EIATTR_COOP_GROUP_INSTR_OFFSETS
	.align		4
.L_322:
        /*0064*/ 	.byte	0x04, 0x28
        /*0066*/ 	.short	(.L_324 - .L_323)


	//   ....[0]....
.L_323:
        /*0068*/ 	.word	0x00001ab0


	//   ....[1]....
        /*006c*/ 	.word	0x00001ad0


	//   ....[2]....
        /*0070*/ 	.word	0x00001af0


	//   ....[3]....
        /*0074*/ 	.word	0x00001b10


	//   ....[4]....
        /*0078*/ 	.word	0x00001b30


	//   ....[5]....
        /*007c*/ 	.word	0x00001c90


	//   ....[6]....
        /*0080*/ 	.word	0x00001ce0


	//   ....[7]....
        /*0084*/ 	.word	0x00001da0


	//   ....[8]....
        /*0088*/ 	.word	0x00001e20


	//   ....[9]....
        /*008c*/ 	.word	0x00001ef0


	//----- nvinfo : EIATTR_EXIT_INSTR_OFFSETS
	.align		4
.L_324:
        /*0090*/ 	.byte	0x04, 0x1c
        /*0092*/ 	.short	(.L_326 - .L_325)


	//   ....[0]....
.L_325:
        /*0094*/ 	.word	0x000043a0


	//   ....[1]....
        /*0098*/ 	.word	0x00004860


	//   ....[2]....
        /*009c*/ 	.word	0x000048c0


	//----- nvinfo : EIATTR_CRS_STACK_SIZE
	.align		4
.L_326:
        /*00a0*/ 	.byte	0x04, 0x1e
        /*00a2*/ 	.short	(.L_328 - .L_327)
.L_327:
        /*00a4*/ 	.word	0x00000000
.L_328:


//--------------------- .nv.info._ZN5flash32flash_fwd_splitkv_combine_kernelI23Flash_fwd_kernel_traitsILi256ELi64ELi64ELi4ELb0ELb0EN7cutlass10bfloat16_tE19Flash_kernel_traitsILi256ELi64ELi64ELi4ES3_EELi4ELi6ELb0EEEvNS_16Flash_fwd_paramsE --------------------------
	.section	.nv.info._ZN5flash32flash_fwd_splitkv_combine_kernelI23Flash_fwd_kernel_traitsILi256ELi64ELi64ELi4ELb0ELb0EN7cutlass10bfloat16_tE19Flash_kernel_traitsILi256ELi64ELi64ELi4ES3_EELi4ELi6ELb0EEEvNS_16Flash_fwd_paramsE,"",@"SHT_CUDA_INFO"
	.sectionflags	@""
	.align	4


	//----- nvinfo : EIATTR_CUDA_API_VERSION
	.align		4
        /*0000*/ 	.byte	0x04, 0x37
        /*0002*/ 	.short	(.L_330 - .L_329)
.L_329:
        /*0004*/ 	.word	0x00000082


	//----- nvinfo : EIATTR_SW2861232_WAR
	.align		4
.L_330:
        /*0008*/ 	.byte	0x01, 0x35
	.zero		2


	//----- nvinfo : EIATTR_PARAM_CBANK
	.align		4
        /*000c*/ 	.byte	0x04, 0x0a
        /*000e*/ 	.short	(.L_332 - .L_331)
	.align		4
.L_331:
        /*0010*/ 	.word	index@(.nv.constant0._ZN5flash32flash_fwd_splitkv_combine_kernelI23Flash_fwd_kernel_traitsILi256ELi64ELi64ELi4ELb0ELb0EN7cutlass10bfloat16_tE19Flash_kernel_traitsILi256ELi64ELi64ELi4ES3_EELi4ELi6ELb0EEEvNS_16Flash_fwd_paramsE)
        /*0014*/ 	.short	0x0160
        /*0016*/ 	.short	0x01d0


	//----- nvinfo : EIATTR_CBANK_PARAM_SIZE
	.align		4
.L_332:
        /*0018*/ 	.byte	0x03, 0x19
        /*001a*/ 	.short	0x01d0


	//----- nvinfo : EIATTR_KPARAM_INFO
	.align		4
        /*001c*/ 	.byte	0x04, 0x17
        /*001e*/ 	.short	(.L_334 - .L_333)
.L_333:
        /*0020*/ 	.word	0x00000000
        /*0024*/ 	.short	0x0000
        /*0026*/ 	.short	0x0000
        /*0028*/ 	.byte	0x00, 0xf0, 0x41, 0x07


	//----- nvinfo : EIATTR_MAXREG_COUNT
	.align		4
.L_334:
        /*002c*/ 	.byte	0x03, 0x1b
        /*002e*/ 	.short	0x00ff


	//----- nvinfo : EIATTR_NUM_BARRIERS
	.align		4
        /*0030*/ 	.byte	0x02, 0x4c
        /*0032*/ 	.byte	0x01
	.zero		1


	//----- nvinfo : EIATTR_MERCURY_ISA_VERSION
	.align		4
        /*0034*/ 	.byte	0x03, 0x5f
        /*0036*/ 	.short	0x0000


	//----- nvinfo : EIATTR_COOP_GROUP_MASK_REGIDS
	.align		4
        /*0038*/ 	.byte	0x04, 0x29
        /*003a*/ 	.short	(.L_336 - .L_335)


	//   ....[0]....
.L_335:
        /*003c*/ 	.word	0xffffffff


	//   ....[1]....
        /*0040*/ 	.word	0xffffffff


	//   ....[2]....
        /*0044*/ 	.word	0xffffffff


	//   ....[3]....
        /*0048*/ 	.word	0xffffffff


	//   ....[4]....
        /*004c*/ 	.word	0xffffffff


	//   ....[5]....
        /*0050*/ 	.word	0xffffffff


	//   ....[6]....
        /*0054*/ 	.word	0xffffffff


	//   ....[7]....
        /*0058*/ 	.word	0xffffffff


	//   ....[8]....
        /*005c*/ 	.word	0xffffffff


	//   ....[9]....
        /*0060*/ 	.word	0xffffffff


	//----- nvinfo : EIATTR_COOP_GROUP_INSTR_OFFSETS
	.align		4
.L_336:
        /*0064*/ 	.byte	0x04, 0x28
        /*0066*/ 	.short	(.L_338 - .L_337)


	//   ....[0]....
.L_337:
        /*0068*/ 	.word	0x000016f0


	//   ....[1]....
        /*006c*/ 	.word	0x00001710


	//   ....[2]....
        /*0070*/ 	.word	0x00001730


	//   ....[3]....
        /*0074*/ 	.word	0x00001760


	//   ....[4]....
        /*0078*/ 	.word	0x000017e0


	//   ....[5]....
        /*007c*/ 	.word	0x00001990


	//   ....[6]....
        /*0080*/ 	.word	0x00001a10


	//   ....[7]....
        /*0084*/ 	.word	0x00001ab0


	//   ....[8]....
        /*0088*/ 	.word	0x00001b50


	//   ....[9]....
        /*008c*/ 	.word	0x00001c40


	//----- nvinfo : EIATTR_EXIT_INSTR_OFFSETS
	.align		4
.L_338:
        /*0090*/ 	.byte	0x04, 0x1c
        /*0092*/ 	.short	(.L_340 - .L_339)


	//   ....[0]....
.L_339:
        /*0094*/ 	.word	0x00004030


	//   ....[1]....
        /*0098*/ 	.word	0x000044f0


	//   ....[2]....
        /*009c*/ 	.word	0x00004550


	//----- nvinfo : EIATTR_CRS_STACK_SIZE
	.align		4
.L_340:
        /*00a0*/ 	.byte	0x04, 0x1e
        /*00a2*/ 	.short	(.L_342 - .L_341)
.L_341:
        /*00a4*/ 	.word	0x00000000
.L_342:


//--------------------- .nv.info._ZN5flash32flash_fwd_splitkv_combine_kernelI23Flash_fwd_kernel_traitsILi256ELi64ELi64ELi4ELb0ELb0EN7cutlass10bfloat16_tE19Flash_kernel_traitsILi256ELi64ELi64ELi4ES3_EELi4ELi5ELb0EEEvNS_16Flash_fwd_paramsE --------------------------
	.section	.nv.info._ZN5flash32flash_fwd_splitkv_combine_kernelI23Flash_fwd_kernel_traitsILi256ELi64ELi64ELi4ELb0ELb0EN7cutlass10bfloat16_tE19Flash_kernel_traitsILi256ELi64ELi64ELi4ES3_EELi4ELi5ELb0EEEvNS_16Flash_fwd_paramsE,"",@"SHT_CUDA_INFO"
	.sectionflags	@""
	.align	4


	//----- nvinfo : EIATTR_CUDA_API_VERSION
	.align		4
        /*0000*/ 	.byte	0x04, 0x37
        /*0002*/ 	.short	(.L_344 - .L_343)
.L_343:
        /*0004*/ 	.word	0x00000082


	//----- nvinfo : EIATTR_SW2861232_WAR
	.align		4
.L_344:
        /*0008*/ 	.byte	0x01, 0x35
	.zero		2


	//----- nvinfo : EIATTR_PARAM_CBANK
	.align		4
        /*000c*/ 	.byte	0x04, 0x0a
        /*000e*/ 	.short	(.L_346 - .L_345)
	.align		4
.L_345:
        /*0010*/ 	.word	index@(.nv.constant0._ZN5flash32flash_fwd_splitkv_combine_kernelI23Flash_fwd_kernel_traitsILi256ELi64ELi64ELi4ELb0ELb0EN7cutlass10bfloat16_tE19Flash_kernel_traitsILi256ELi64ELi64ELi4ES3_EELi4ELi5ELb0EEEvNS_16Flash_fwd_paramsE)
        /*0014*/ 	.short	0x0160
        /*0016*/ 	.short	0x01d0


	//----- nvinfo : EIATTR_CBANK_PARAM_SIZE
	.align		4
.L_346:
        /*0018*/ 	.byte	0x03, 0x19
        /*001a*/ 	.short	0x01d0


	//----- nvinfo : EIATTR_KPARAM_INFO
	.align		4
        /*001c*/ 	.byte	0x04, 0x17
        /*001e*/ 	.short	(.L_348 - .L_347)
.L_347:
        /*0020*/ 	.word	0x00000000
        /*0024*/ 	.short	0x0000
        /*0026*/ 	.short	0x0000
        /*0028*/ 	.byte	0x00, 0xf0, 0x41, 0x07


	//----- nvinfo : EIATTR_MAXREG_COUNT
	.align		4
.L_348:
        /*002c*/ 	.byte	0x03, 0x1b
        /*002e*/ 	.short	0x00ff


	//----- nvinfo : EIATTR_NUM_BARRIERS
	.align		4
        /*0030*/ 	.byte	0x02, 0x4c
        /*0032*/ 	.byte	0x01
	.zero		1


	//----- nvinfo : EIATTR_MERCURY_ISA_VERSION
	.align		4
        /*0034*/ 	.byte	0x03, 0x5f
        /*0036*/ 	.short	0x0000


	//----- nvinfo : EIATTR_COOP_GROUP_MASK_REGIDS
	.align		4
        /*0038*/ 	.byte	0x04, 0x29
        /*003a*/ 	.short	(.L_350 - .L_349)


	//   ....[0]....
.L_349:
        /*003c*/ 	.word	0xffffffff


	//   ....[1]....
        /*0040*/ 	.word	0xffffffff


	//   ....[2]....
        /*0044*/ 	.word	0xffffffff


	//   ....[3]....
        /*0048*/ 	.word	0xffffffff


	//   ....[4]....
        /*004c*/ 	.word	0xffffffff


	//   ....[5]....
        /*0050*/ 	.word	0xffffffff


	//   ....[6]....
        /*0054*/ 	.word	0xffffffff


	//   ....[7]....
        /*0058*/ 	.word	0xffffffff


	//   ....[8]....
        /*005c*/ 	.word	0xffffffff


	//   ....[9]....
        /*0060*/ 	.word	0xffffffff


	//----- nvinfo : EIATTR_COOP_GROUP_INSTR_OFFSETS
	.align		4
.L_350:
        /*0064*/ 	.byte	0x04, 0x28
        /*0066*/ 	.short	(.L_352 - .L_351)


	//   ....[0]....
.L_351:
        /*0068*/ 	.word	0x00001c20


	//   ....[1]....
        /*006c*/ 	.word	0x00001c40


	//   ....[2]....
        /*0070*/ 	.word	0x00001c60


	//   ....[3]....
        /*0074*/ 	.word	0x00001c80


	//   ....[4]....
        /*0078*/ 	.word	0x00001ca0


	//   ....[5]....
        /*007c*/ 	.word	0x00001d10


	//   ....[6]....
        /*0080*/ 	.word	0x00001d30


	//   ....[7]....
        /*0084*/ 	.word	0x00001d60


	//   ....[8]....
        /*0088*/ 	.word	0x00001d80


	//   ....[9]....
        /*008c*/ 	.word	0x00001da0


	//----- nvinfo : EIATTR_EXIT_INSTR_OFFSETS
	.align		4
.L_352:
        /*0090*/ 	.byte	0x04, 0x1c
        /*0092*/ 	.short	(.L_354 - .L_353)


	//   ....[0]....
.L_353:
        /*0094*/ 	.word	0x00003f90


	//   ....[1]....
        /*0098*/ 	.word	0x00004450


	//   ....[2]....
        /*009c*/ 	.word	0x000044b0


	//----- nvinfo : EIATTR_CRS_STACK_SIZE
	.align		4
.L_354:
        /*00a0*/ 	.byte	0x04, 0x1e
        /*00a2*/ 	.short	(.L_356 - .L_355)
.L_355:
        /*00a4*/ 	.word	0x00000000
.L_356:


//--------------------- .nv.info._ZN5flash32flash_fwd_splitkv_combine_kernelI23Flash_fwd_kernel_traitsILi256ELi64ELi64ELi4ELb0ELb0EN7cutlass10bfloat16_tE19Flash_kernel_traitsILi256ELi64ELi64ELi4ES3_EELi4ELi4ELb0EEEvNS_16Flash_fwd_paramsE --------------------------
	.section	.nv.info._ZN5flash32flash_fwd_splitkv_combine_kernelI23Flash_fwd_kernel_traitsILi256ELi64ELi64ELi4ELb0ELb0EN7cutlass10bfloat16_tE19Flash_kernel_traitsILi256ELi64ELi64ELi4ES3_EELi4ELi4ELb0EEEvNS_16Flash_fwd_paramsE,"",@"SHT_CUDA_INFO"
	.sectionflags	@""
	.align	4


	//----- nvinfo : EIATTR_CUDA_API_VERSION
	.align		4
        /*0000*/ 	.byte	0x04, 0x37
        /*0002*/ 	.short	(.L_358 - .L_357)
.L_357:
        /*0004*/ 	.word	0x00000082


	//----- nvinfo : EIATTR_SW2861232_WAR
	.align		4
.L_358:
        /*0008*/ 	.byte	0x01, 0x35
	.zero		2


	//----- nvinfo : EIATTR_PARAM_CBANK
	.align		4
        /*000c*/ 	.byte	0x04, 0x0a
        /*000e*/ 	.short	(.L_360 - .L_359)
	.align		4
.L_359:
        /*0010*/ 	.word	index@(.nv.constant0._ZN5flash32flash_fwd_splitkv_combine_kernelI23Flash_fwd_kernel_traitsILi256ELi64ELi64ELi4ELb0ELb0EN7cutlass10bfloat16_tE19Flash_kernel_traitsILi256ELi64ELi64ELi4ES3_EELi4ELi4ELb0EEEvNS_16Flash_fwd_paramsE)
        /*0014*/ 	.short	0x0160
        /*0016*/ 	.short	0x01d0


	//----- nvinfo : EIATTR_CBANK_PARAM_SIZE
	.align		4
.L_360:
        /*0018*/ 	.byte	0x03, 0x19
        /*001a*/ 	.short	0x01d0


	//----- nvinfo : EIATTR_KPARAM_INFO
	.align		4
        /*001c*/ 	.byte	0x04, 0x17
        /*001e*/ 	.short	(.L_362 - .L_361)
.L_361:
        /*0020*/ 	.word	0x00000000
        /*0024*/ 	.short	0x0000
        /*0026*/ 	.short	0x0000
        /*0028*/ 	.byte	0x00, 0xf0, 0x41, 0x07


	//----- nvinfo : EIATTR_MAXREG_COUNT
	.align		4
.L_362:
        /*002c*/ 	.byte	0x03, 0x1b
        /*002e*/ 	.short	0x00ff


	//----- nvinfo : EIATTR_NUM_BARRIERS
	.align		4
        /*0030*/ 	.byte	0x02, 0x4c
        /*0032*/ 	.byte	0x01
	.zero		1


	//----- nvinfo : EIATTR_MERCURY_ISA_VERSION
	.align		4
        /*0034*/ 	.byte	0x03, 0x5f
        /*0036*/ 	.short	0x0000


	//----- nvinfo : EIATTR_COOP_GROUP_MASK_REGIDS
	.align		4
        /*0038*/ 	.byte	0x04, 0x29
        /*003a*/ 	.short	(.L_364 - .L_363)


	//   ....[0]....
.L_363:
        /*003c*/ 	.word	0xffffffff


	//   ....[1]....
        /*0040*/ 	.word	0xffffffff


	//   ....[2]....
        /*0044*/ 	.word	0xffffffff


	//   ....[3]....
        /*0048*/ 	.word	0xffffffff


	//   ....[4]....
        /*004c*/ 	.word	0xffffffff


	//   ....[5]....
        /*0050*/ 	.word	0xffffffff


	//   ....[6]....
        /*0054*/ 	.word	0xffffffff


	//   ....[7]....
        /*0058*/ 	.word	0xffffffff


	//----- nvinfo : EIATTR_COOP_GROUP_INSTR_OFFSETS
	.align		4
.L_364:
        /*005c*/ 	.byte	0x04, 0x28
        /*005e*/ 	.short	(.L_366 - .L_365)


	//   ....[0]....
.L_365:
        /*0060*/ 	.word	0x00001c20


	//   ....[1]....
        /*0064*/ 	.word	0x00001c40


	//   ....[2]....
        /*0068*/ 	.word	0x00001c60


	//   ....[3]....
        /*006c*/ 	.word	0x00001c80


	//   ....[4]....
        /*0070*/ 	.word	0x00001cf0


	//   ....[5]....
        /*0074*/ 	.word	0x00001d20


	//   ....[6]....
        /*0078*/ 	.word	0x00001d40


	//   ....[7]....
        /*007c*/ 	.word	0x00001d60


	//----- nvinfo : EIATTR_EXIT_INSTR_OFFSETS
	.align		4
.L_366:
        /*0080*/ 	.byte	0x04, 0x1c
        /*0082*/ 	.short	(.L_368 - .L_367)


	//   ....[0]....
.L_367:
        /*0084*/ 	.word	0x00003f80


	//   ....[1]....
        /*0088*/ 	.word	0x00004440


	//   ....[2]....
        /*008c*/ 	.word	0x000044a0


	//----- nvinfo : EIATTR_CRS_STACK_SIZE
	.align		4
.L_368:
        /*0090*/ 	.byte	0x04, 0x1e
        /*0092*/ 	.short	(.L_370 - .L_369)
.L_369:
        /*0094*/ 	.word	0x00000000
.L_370:


//--------------------- .nv.info._ZN5flash32flash_fwd_splitkv_combine_kernelI23Flash_fwd_kernel_traitsILi256ELi64ELi64ELi4ELb0ELb0EN7cutlass10bfloat16_tE19Flash_kernel_traitsILi256ELi64ELi64ELi4ES3_EELi4ELi3ELb0EEEvNS_16Flash_fwd_paramsE --------------------------
	.section	.nv.info._ZN5flash32flash_fwd_splitkv_combine_kernelI23Flash_fwd_kernel_traitsILi256ELi64ELi64ELi4ELb0ELb0EN7cutlass10bfloat16_tE19Flash_kernel_traitsILi256ELi64ELi64ELi4ES3_EELi4ELi3ELb0EEEvNS_16Flash_fwd_paramsE,"",@"SHT_CUDA_INFO"
	.sectionflags	@""
	.align	4


	//----- nvinfo : EIATTR_CUDA_API_VERSION
	.align		4
        /*0000*/ 	.byte	0x04, 0x37
        /*0002*/ 	.short	(.L_372 - .L_371)
.L_371:
        /*0004*/ 	.word	0x00000082


	//----- nvinfo : EIATTR_SW2861232_WAR
	.align		4
.L_372:
        /*0008*/ 	.byte	0x01, 0x35
	.zero		2


	//----- nvinfo : EIATTR_PARAM_CBANK
	.align		4
        /*000c*/ 	.byte	0x04, 0x0a
        /*000e*/ 	.short	(.L_374 - .L_373)
	.align		4
.L_373:
        /*0010*/ 	.word	index@(.nv.constant0._ZN5flash32flash_fwd_splitkv_combine_kernelI23Flash_fwd_kernel_traitsILi256ELi64ELi64ELi4ELb0ELb0EN7cutlass10bfloat16_tE19Flash_kernel_traitsILi256ELi64ELi64ELi4ES3_EELi4ELi3ELb0EEEvNS_16Flash_fwd_paramsE)
        /*0014*/ 	.short	0x0160
        /*0016*/ 	.short	0x01d0


	//----- nvinfo : EIATTR_CBANK_PARAM_SIZE
	.align		4
.L_374:
        /*0018*/ 	.byte	0x03, 0x19
        /*001a*/ 	.short	0x01d0


	//----- nvinfo : EIATTR_KPARAM_INFO
	.align		4
        /*001c*/ 	.byte	0x04, 0x17
        /*001e*/ 	.short	(.L_376 - .L_375)
.L_375:
        /*0020*/ 	.word	0x00000000
        /*0024*/ 	.short	0x0000
        /*0026*/ 	.short	0x0000
        /*0028*/ 	.byte	0x00, 0xf0, 0x41, 0x07


	//----- nvinfo : EIATTR_MAXREG_COUNT
	.align		4
.L_376:
        /*002c*/ 	.byte	0x03, 0x1b
        /*002e*/ 	.short	0x00ff


	//----- nvinfo : EIATTR_NUM_BARRIERS
	.align		4
        /*0030*/ 	.byte	0x02, 0x4c
        /*0032*/ 	.byte	0x01
	.zero		1


	//----- nvinfo : EIATTR_MERCURY_ISA_VERSION
	.align		4
        /*0034*/ 	.byte	0x03, 0x5f
        /*0036*/ 	.short	0x0000


	//----- nvinfo : EIATTR_COOP_GROUP_MASK_REGIDS
	.align		4
        /*0038*/ 	.byte	0x04, 0x29
        /*003a*/ 	.short	(.L_378 - .L_377)


	//   ....[0]....
.L_377:
        /*003c*/ 	.word	0xffffffff


	//   ....[1]....
        /*0040*/ 	.word	0xffffffff


	//   ....[2]....
        /*0044*/ 	.word	0xffffffff


	//   ....[3]....
        /*0048*/ 	.word	0xffffffff


	//   ....[4]....
        /*004c*/ 	.word	0xffffffff


	//   ....[5]....
        /*0050*/ 	.word	0xffffffff


	//----- nvinfo : EIATTR_COOP_GROUP_INSTR_OFFSETS
	.align		4
.L_378:
        /*0054*/ 	.byte	0x04, 0x28
        /*0056*/ 	.short	(.L_380 - .L_379)


	//   ....[0]....
.L_379:
        /*0058*/ 	.word	0x00001c20


	//   ....[1]....
        /*005c*/ 	.word	0x00001c40


	//   ....[2]....
        /*0060*/ 	.word	0x00001c70


	//   ....[3]....
        /*0064*/ 	.word	0x00001ce0


	//   ....[4]....
        /*0068*/ 	.word	0x00001d00


	//   ....[5]....
        /*006c*/ 	.word	0x00001d20


	//----- nvinfo : EIATTR_EXIT_INSTR_OFFSETS
	.align		4
.L_380:
        /*0070*/ 	.byte	0x04, 0x1c
        /*0072*/ 	.short	(.L_382 - .L_381)


	//   ....[0]....
.L_381:
        /*0074*/ 	.word	0x00003f40


	//   ....[1]....
        /*0078*/ 	.word	0x00004400


	//   ....[2]....
        /*007c*/ 	.word	0x00004460


	//----- nvinfo : EIATTR_CRS_STACK_SIZE
	.align		4
.L_382:
        /*0080*/ 	.byte	0x04, 0x1e
        /*0082*/ 	.short	(.L_384 - .L_383)
.L_383:
        /*0084*/ 	.word	0x00000000
.L_384:


//--------------------- .nv.info._ZN5flash32flash_fwd_splitkv_combine_kernelI23Flash_fwd_kernel_traitsILi256ELi64ELi64ELi4ELb0ELb0EN7cutlass10bfloat16_tE19Flash_kernel_traitsILi256ELi64ELi64ELi4ES3_EELi4ELi2ELb0EEEvNS_16Flash_fwd_paramsE --------------------------
	.section	.nv.info._ZN5flash32flash_fwd_splitkv_combine_kernelI23Flash_fwd_kernel_traitsILi256ELi64ELi64ELi4ELb0ELb0EN7cutlass10bfloat16_tE19Flash_kernel_traitsILi256ELi64ELi64ELi4ES3_EELi4ELi2ELb0EEEvNS_16Flash_fwd_paramsE,"",@"SHT_CUDA_INFO"
	.sectionflags	@""
	.align	4


	//----- nvinfo : EIATTR_CUDA_API_VERSION
	.align		4
        /*0000*/ 	.byte	0x04, 0x37
        /*0002*/ 	.short	(.L_386 - .L_385)
.L_385:
        /*0004*/ 	.word	0x00000082


	//----- nvinfo : EIATTR_SW2861232_WAR
	.align		4
.L_386:
        /*0008*/ 	.byte	0x01, 0x35
	.zero		2


	//----- nvinfo : EIATTR_PARAM_CBANK
	.align		4
        /*000c*/ 	.byte	0x04, 0x0a
        /*000e*/ 	.short	(.L_388 - .L_387)
	.align		4
.L_387:
        /*0010*/ 	.word	index@(.nv.constant0._ZN5flash32flash_fwd_splitkv_combine_kernelI23Flash_fwd_kernel_traitsILi256ELi64ELi64ELi4ELb0ELb0EN7cutlass10bfloat16_tE19Flash_kernel_traitsILi256ELi64ELi64ELi4ES3_EELi4ELi2ELb0EEEvNS_16Flash_fwd_paramsE)
        /*0014*/ 	.short	0x0160
        /*0016*/ 	.short	0x01d0


	//----- nvinfo : EIATTR_CBANK_PARAM_SIZE
	.align		4
.L_388:
        /*0018*/ 	.byte	0x03, 0x19
        /*001a*/ 	.short	0x01d0


	//----- nvinfo : EIATTR_KPARAM_INFO
	.align		4
        /*001c*/ 	.byte	0x04, 0x17
        /*001e*/ 	.short	(.L_390 - .L_389)
.L_389:
        /*0020*/ 	.word	0x00000000
        /*0024*/ 	.short	0x0000
        /*0026*/ 	.short	0x0000
        /*0028*/ 	.byte	0x00, 0xf0, 0x41, 0x07


	//----- nvinfo : EIATTR_MAXREG_COUNT
	.align		4
.L_390:
        /*002c*/ 	.byte	0x03, 0x1b
        /*002e*/ 	.short	0x00ff


	//----- nvinfo : EIATTR_NUM_BARRIERS
	.align		4
        /*0030*/ 	.byte	0x02, 0x4c
        /*0032*/ 	.byte	0x01
	.zero		1


	//----- nvinfo : EIATTR_MERCURY_ISA_VERSION
	.align		4
        /*0034*/ 	.byte	0x03, 0x5f
        /*0036*/ 	.short	0x0000


	//----- nvinfo : EIATTR_COOP_GROUP_MASK_REGIDS
	.align		4
        /*0038*/ 	.byte	0x04, 0x29
        /*003a*/ 	.short	(.L_392 - .L_391)


	//   ....[0]....
.L_391:
        /*003c*/ 	.word	0xffffffff


	//   ....[1]....
        /*0040*/ 	.word	0xffffffff


	//   ....[2]....
        /*0044*/ 	.word	0xffffffff


	//   ....[3]....
        /*0048*/ 	.word	0xffffffff


	//----- nvinfo : EIATTR_COOP_GROUP_INSTR_OFFSETS
	.align		4
.L_392:
        /*004c*/ 	.byte	0x04, 0x28
        /*004e*/ 	.short	(.L_394 - .L_393)


	//   ....[0]....
.L_393:
        /*0050*/ 	.word	0x00001bf0


	//   ....[1]....
        /*0054*/ 	.word	0x00001c10


	//   ....[2]....
        /*0058*/ 	.word	0x00001c80


	//   ....[3]....
        /*005c*/ 	.word	0x00001ca0


	//----- nvinfo : EIATTR_EXIT_INSTR_OFFSETS
	.align		4
.L_394:
        /*0060*/ 	.byte	0x04, 0x1c
        /*0062*/ 	.short	(.L_396 - .L_395)


	//   ....[0]....
.L_395:
        /*0064*/ 	.word	0x00003e80


	//   ....[1]....
        /*0068*/ 	.word	0x00004340


	//   ....[2]....
        /*006c*/ 	.word	0x000043a0


	//----- nvinfo : EIATTR_CRS_STACK_SIZE
	.align		4
.L_396:
        /*0070*/ 	.byte	0x04, 0x1e
        /*0072*/ 	.short	(.L_398 - .L_397)
.L_397:
        /*0074*/ 	.word	0x00000000
.L_398:


//--------------------- .nv.info._ZN5flash32flash_fwd_splitkv_combine_kernelI23Flash_fwd_kernel_traitsILi256ELi64ELi64ELi4ELb0ELb0EN7cutlass10bfloat16_tE19Flash_kernel_traitsILi256ELi64ELi64ELi4ES3_EELi4ELi1ELb0EEEvNS_16Flash_fwd_paramsE --------------------------
	.section	.nv.info._ZN5flash32flash_fwd_splitkv_combine_kernelI23Flash_fwd_kernel_traitsILi256ELi64ELi64ELi4ELb0ELb0EN7cutlass10bfloat16_tE19Flash_kernel_traitsILi256ELi64ELi64ELi4ES3_EELi4ELi1ELb0EEEvNS_16Flash_fwd_paramsE,"",@"SHT_CUDA_INFO"
	.sectionflags	@""
	.align	4


	//----- nvinfo : EIATTR_CUDA_API_VERSION
	.align		4
        /*0000*/ 	.byte	0x04, 0x37
        /*0002*/ 	.short	(.L_400 - .L_399)
.L_399:
        /*0004*/ 	.word	0x00000082


	//----- nvinfo : EIATTR_SW2861232_WAR
	.align		4
.L_400:
        /*0008*/ 	.byte	0x01, 0x35
	.zero		2


	//----- nvinfo : EIATTR_PARAM_CBANK
	.align		4
        /*000c*/ 	.byte	0x04, 0x0a
        /*000e*/ 	.short	(.L_402 - .L_401)
	.align		4
.L_401:
        /*0010*/ 	.word	index@(.nv.constant0._ZN5flash32flash_fwd_splitkv_combine_kernelI23Flash_fwd_kernel_traitsILi256ELi64ELi64ELi4ELb0ELb0EN7cutlass10bfloat16_tE19Flash_kernel_traitsILi256ELi64ELi64ELi4ES3_EELi4ELi1ELb0EEEvNS_16Flash_fwd_paramsE)
        /*0014*/ 	.short	0x0160
        /*0016*/ 	.short	0x01d0


	//----- nvinfo : EIATTR_CBANK_PARAM_SIZE
	.align		4
.L_402:
        /*0018*/ 	.byte	0x03, 0x19
        /*001a*/ 	.short	0x01d0


	//----- nvinfo : EIATTR_KPARAM_INFO
	.align		4
        /*001c*/ 	.byte	0x04, 0x17
        /*001e*/ 	.short	(.L_404 - .L_403)
.L_403:
        /*0020*/ 	.word	0x00000000
        /*0024*/ 	.short	0x0000
        /*0026*/ 	.short	0x0000
        /*0028*/ 	.byte	0x00, 0xf0, 0x41, 0x07


	//----- nvinfo : EIATTR_MAXREG_COUNT
	.align		4
.L_404:
        /*002c*/ 	.byte	0x03, 0x1b
        /*002e*/ 	.short	0x00ff


	//----- nvinfo : EIATTR_NUM_BARRIERS
	.align		4
        /*0030*/ 	.byte	0x02, 0x4c
        /*0032*/ 	.byte	0x01
	.zero		1


	//----- nvinfo : EIATTR_MERCURY_ISA_VERSION
	.align		4
        /*0034*/ 	.byte	0x03, 0x5f
        /*0036*/ 	.short	0x0000


	//----- nvinfo : EIATTR_COOP_GROUP_MASK_REGIDS
	.align		4
        /*0038*/ 	.byte	0x04, 0x29
        /*003a*/ 	.short	(.L_406 - .L_405)


	//   ....[0]....
.L_405:
        /*003c*/ 	.word	0xffffffff


	//   ....[1]....
        /*0040*/ 	.word	0xffffffff


	//----- nvinfo : EIATTR_COOP_GROUP_INSTR_OFFSETS
	.align		4
.L_406:
        /*0044*/ 	.byte	0x04, 0x28
        /*0046*/ 	.short	(.L_408 - .L_407)


	//   ....[0]....
.L_407:
        /*0048*/ 	.word	0x00001c70


	//   ....[1]....
        /*004c*/ 	.word	0x00001d00


	//----- nvinfo : EIATTR_EXIT_INSTR_OFFSETS
	.align		4
.L_408:
        /*0050*/ 	.byte	0x04, 0x1c
        /*0052*/ 	.short	(.L_410 - .L_409)


	//   ....[0]....
.L_409:
        /*0054*/ 	.word	0x00003ee0


	//   ....[1]....
        /*0058*/ 	.word	0x00004380


	//   ....[2]....
        /*005c*/ 	.word	0x000043e0


	//----- nvinfo : EIATTR_CRS_STACK_SIZE
	.align		4
.L_410:
        /*0060*/ 	.byte	0x04, 0x1e
        /*0062*/ 	.short	(.L_412 - .L_411)
.L_411:
        /*0064*/ 	.word	0x00000000
.L_412:


//--------------------- .nv.info._ZN5flash32flash_fwd_splitkv_combine_kernelI23Flash_fwd_kernel_traitsILi256ELi64ELi64ELi4ELb0ELb0EN7cutlass10bfloat16_tE19Flash_kernel_traitsILi256ELi64ELi64ELi4ES3_EELi4ELi7ELb1EEEvNS_16Flash_fwd_paramsE --------------------------
	.section	.nv.info._ZN5flash32flash_fwd_splitkv_combine_kernelI23Flash_fwd_kernel_traitsILi256ELi64ELi64ELi4ELb0ELb0EN7cutlass10bfloat16_tE19Flash_kernel_traitsILi256ELi64ELi64ELi4ES3_EELi4ELi7ELb1EEEvNS_16Flash_fwd_paramsE,"",@"SHT_CUDA_INFO"
	.sectionflags	@""
	.align	4


	//----- nvinfo : EIATTR_CUDA_API_VERSION
	.align		4
        /*0000*/ 	.byte	0x04, 0x37
        /*0002*/ 	.short	(.L_414 - .L_413)
.L_413:
        /*0004*/ 	.word	0x00000082


	//----- nvinfo : EIATTR_SW2861232_WAR
	.align		4
.L_414:
        /*0008*/ 	.byte	0x01, 0x35
	.zero		2


	//----- nvinfo : EIATTR_PARAM_CBANK
	.align		4
        /*000c*/ 	.byte	0x04, 0x0a
        /*000e*/ 	.short	(.L_416 - .L_415)
	.align		4
.L_415:
        /*0010*/ 	.word	index@(.nv.constant0._ZN5flash32flash_fwd_splitkv_combine_kernelI23Flash_fwd_kernel_traitsILi256ELi64ELi64ELi4ELb0ELb0EN7cutlass10bfloat16_tE19Flash_kernel_traitsILi256ELi64ELi64ELi4ES3_EELi4ELi7ELb1EEEvNS_16Flash_fwd_paramsE)
        /*0014*/ 	.short	0x0160
        /*0016*/ 	.short	0x01d0


	//----- nvinfo : EIATTR_CBANK_PARAM_SIZE
	.align		4
.L_416:
        /*0018*/ 	.byte	0x03, 0x19
        /*001a*/ 	.short	0x01d0


	//----- nvinfo : EIATTR_KPARAM_INFO
	.align		4
        /*001c*/ 	.byte	0x04, 0x17
        /*001e*/ 	.short	(.L_418 - .L_417)
.L_417:
        /*0020*/ 	.word	0x00000000
        /*0024*/ 	.short	0x0000
        /*0026*/ 	.short	0x0000
        /*0028*/ 	.byte	0x00, 0xf0, 0x41, 0x07


	//----- nvinfo : EIATTR_MAXREG_COUNT
	.align		4
.L_418:
        /*002c*/ 	.byte	0x03, 0x1b
        /*002e*/ 	.short	0x00ff


	//----- nvinfo : EIATTR_NUM_BARRIERS
	.align		4
        /*0030*/ 	.byte	0x02, 0x4c
        /*0032*/ 	.byte	0x01
	.zero		1


	//----- nvinfo : EIATTR_MERCURY_ISA_VERSION
	.align		4
        /*0034*/ 	.byte	0x03, 0x5f
        /*0036*/ 	.short	0x0000


	//----- nvinfo : EIATTR_COOP_GROUP_MASK_REGIDS
	.align		4
        /*0038*/ 	.byte	0x04, 0x29
        /*003a*/ 	.short	(.L_420 - .L_419)


	//   ....[0]....
.L_419:
        /*003c*/ 	.word	0xffffffff


	//   ....[1]....
        /*0040*/ 	.word	0xffffffff


	//   ....[2]....
        /*0044*/ 	.word	0xffffffff


	//   ....[3]....
        /*0048*/ 	.word	0xffffffff


	//   ....[4]....
        /*004c*/ 	.word	0xffffffff


	//   ....[5]....
        /*0050*/ 	.word	0xffffffff


	//   ....[6]....
        /*0054*/ 	.word	0xffffffff


	//   ....[7]....
        /*0058*/ 	.word	0xffffffff


	//   ....[8]....
        /*005c*/ 	.word	0xffffffff


	//   ....[9]....
        /*0060*/ 	.word	0xffffffff


	//----- nvinfo : EIATTR_COOP_GROUP_INSTR_OFFSETS
	.align		4
.L_420:
        /*0064*/ 	.byte	0x04, 0x28
        /*0066*/ 	.short	(.L_422 - .L_421)


	//   ....[0]....
.L_421:
        /*0068*/ 	.word	0x00001ab0


	//   ....[1]....
        /*006c*/ 	.word	0x00001ad0


	//   ....[2]....
        /*0070*/ 	.word	0x00001af0


	//   ....[3]....
        /*0074*/ 	.word	0x00001b10


	//   ....[4]....
        /*0078*/ 	.word	0x00001b30


	//   ....[5]....
        /*007c*/ 	.word	0x00001c90


	//   ....[6]....
        /*0080*/ 	.word	0x00001ce0


	//   ....[7]....
        /*0084*/ 	.word	0x00001da0


	//   ....[8]....
        /*0088*/ 	.word	0x00001e20


	//   ....[9]....
        /*008c*/ 	.word	0x00001ef0


	//----- nvinfo : EIATTR_EXIT_INSTR_OFFSETS
	.align		4
.L_422:
        /*0090*/ 	.byte	0x04, 0x1c
        /*0092*/ 	.short	(.L_424 - .L_423)


	//   ....[0]....
.L_423:
        /*0094*/ 	.word	0x00004910


	//   ....[1]....
        /*0098*/ 	.word	0x00004e10


	//----- nvinfo : EIATTR_CRS_STACK_SIZE
	.align		4
.L_424:
        /*009c*/ 	.byte	0x04, 0x1e
        /*009e*/ 	.short	(.L_426 - .L_425)
.L_425:
        /*00a0*/ 	.word	0x00000000
.L_426:


//--------------------- .nv.info._ZN5flash32flash_fwd_splitkv_combine_kernelI23Flash_fwd_kernel_traitsILi256ELi64ELi64ELi4ELb0ELb0EN7cutlass10bfloat16_tE19Flash_kernel_traitsILi256ELi64ELi64ELi4ES3_EELi4ELi6ELb1EEEvNS_16Flash_fwd_paramsE --------------------------
	.section	.nv.info._ZN5flash32flash_fwd_splitkv_combine_kernelI23Flash_fwd_kernel_traitsILi256ELi64ELi64ELi4ELb0ELb0EN7cutlass10bfloat16_tE19Flash_kernel_traitsILi256ELi64ELi64ELi4ES3_EELi4ELi6ELb1EEEvNS_16Flash_fwd_paramsE,"",@"SHT_CUDA_INFO"
	.sectionflags	@""
	.align	4


	//----- nvinfo : EIATTR_CUDA_API_VERSION
	.align		4
        /*0000*/ 	.byte	0x04, 0x37
        /*0002*/ 	.short	(.L_428 - .L_427)
.L_427:
        /*0004*/ 	.word	0x00000082


	//----- nvinfo : EIATTR_SW2861232_WAR
	.align		4
.L_428:
        /*0008*/ 	.byte	0x01, 0x35
	.zero		2


	//----- nvinfo : EIATTR_PARAM_CBANK
	.align		4
        /*000c*/ 	.byte	0x04, 0x0a
        /*000e*/ 	.short	(.L_430 - .L_429)
	.align		4
.L_429:
        /*0010*/ 	.word	index@(.nv.constant0._ZN5flash32flash_fwd_splitkv_combine_kernelI23Flash_fwd_kernel_traitsILi256ELi64ELi64ELi4ELb0ELb0EN7cutlass10bfloat16_tE19Flash_kernel_traitsILi256ELi64ELi64ELi4ES3_EELi4ELi6ELb1EEEvNS_16Flash_fwd_paramsE)
        /*0014*/ 	.short	0x0160
        /*0016*/ 	.short	0x01d0


	//----- nvinfo : EIATTR_CBANK_PARAM_SIZE
	.align		4
.L_430:
        /*0018*/ 	.byte	0x03, 0x19
        /*001a*/ 	.short	0x01d0


	//----- nvinfo : EIATTR_KPARAM_INFO
	.align		4
        /*001c*/ 	.byte	0x04, 0x17
        /*001e*/ 	.short	(.L_432 - .L_431)
.L_431:
        /*0020*/ 	.word	0x00000000
        /*0024*/ 	.short	0x0000
        /*0026*/ 	.short	0x0000
        /*0028*/ 	.byte	0x00, 0xf0, 0x41, 0x07


	//----- nvinfo : EIATTR_MAXREG_COUNT
	.align		4
.L_432:
        /*002c*/ 	.byte	0x03, 0x1b
        /*002e*/ 	.short	0x00ff


	//----- nvinfo : EIATTR_NUM_BARRIERS
	.align		4
        /*0030*/ 	.byte	0x02, 0x4c
        /*0032*/ 	.byte	0x01
	.zero		1


	//----- nvinfo : EIATTR_MERCURY_ISA_VERSION
	.align		4
        /*0034*/ 	.byte	0x03, 0x5f
        /*0036*/ 	.short	0x0000


	//----- nvinfo : EIATTR_COOP_GROUP_MASK_REGIDS
	.align		4
        /*0038*/ 	.byte	0x04, 0x29
        /*003a*/ 	.short	(.L_434 - .L_433)


	//   ....[0]....
.L_433:
        /*003c*/ 	.word	0xffffffff


	//   ....[1]....
        /*0040*/ 	.word	0xffffffff


	//   ....[2]....
        /*0044*/ 	.word	0xffffffff


	//   ....[3]....
        /*0048*/ 	.word	0xffffffff


	//   ....[4]....
        /*004c*/ 	.word	0xffffffff


	//   ....[5]....
        /*0050*/ 	.word	0xffffffff


	//   ....[6]....
        /*0054*/ 	.word	0xffffffff


	//   ....[7]....
        /*0058*/ 	.word	0xffffffff


	//   ....[8]....
        /*005c*/ 	.word	0xffffffff


	//   ....[9]....
        /*0060*/ 	.word	0xffffffff


	//----- nvinfo : EIATTR_COOP_GROUP_INSTR_OFFSETS
	.align		4
.L_434:
        /*0064*/ 	.byte	0x04, 0x28
        /*0066*/ 	.short	(.L_436 - .L_435)


	//   ....[0]....
.L_435:
        /*0068*/ 	.word	0x000016f0


	//   ....[1]....
        /*006c*/ 	.word	0x00001710


	//   ....[2]....
        /*0070*/ 	.word	0x00001730


	//   ....[3]....
        /*0074*/ 	.word	0x00001760


	//   ....[4]....
        /*0078*/ 	.word	0x000017e0


	//   ....[5]....
        /*007c*/ 	.word	0x00001990


	//   ....[6]....
        /*0080*/ 	.word	0x00001a10


	//   ....[7]....
        /*0084*/ 	.word	0x00001ab0


	//   ....[8]....
        /*0088*/ 	.word	0x00001b50


	//   ....[9]....
        /*008c*/ 	.word	0x00001c40


	//----- nvinfo : EIATTR_EXIT_INSTR_OFFSETS
	.align		4
.L_436:
        /*0090*/ 	.byte	0x04, 0x1c
        /*0092*/ 	.short	(.L_438 - .L_437)


	//   ....[0]....
.L_437:
        /*0094*/ 	.word	0x000045a0


	//   ....[1]....
        /*0098*/ 	.word	0x00004aa0


	//----- nvinfo : EIATTR_CRS_STACK_SIZE
	.align		4
.L_438:
        /*009c*/ 	.byte	0x04, 0x1e
        /*009e*/ 	.short	(.L_440 - .L_439)
.L_439:
        /*00a0*/ 	.word	0x00000000
.L_440:


//--------------------- .nv.info._ZN5flash32flash_fwd_splitkv_combine_kernelI23Flash_fwd_kernel_traitsILi256ELi64ELi64ELi4ELb0ELb0EN7cutlass10bfloat16_tE19Flash_kernel_traitsILi256ELi64ELi64ELi4ES3_EELi4ELi5ELb1EEEvNS_16Flash_fwd_paramsE --------------------------
	.section	.nv.info._ZN5flash32flash_fwd_splitkv_combine_kernelI23Flash_fwd_kernel_traitsILi256ELi64ELi64ELi4ELb0ELb0EN7cutlass10bfloat16_tE19Flash_kernel_traitsILi256ELi64ELi64ELi4ES3_EELi4ELi5ELb1EEEvNS_16Flash_fwd_paramsE,"",@"SHT_CUDA_INFO"
	.sectionflags	@""
	.align	4


	//----- nvinfo : EIATTR_CUDA_API_VERSION
	.align		4
        /*0000*/ 	.byte	0x04, 0x37
        /*0002*/ 	.short	(.L_442 - .L_441)
.L_441:
        /*0004*/ 	.word	0x00000082


	//----- nvinfo : EIATTR_SW2861232_WAR
	.align		4
.L_442:
        /*0008*/ 	.byte	0x01, 0x35
	.zero		2


	//----- nvinfo : EIATTR_PARAM_CBANK
	.align		4
        /*000c*/ 	.byte	0x04, 0x0a
        /*000e*/ 	.short	(.L_444 - .L_443)
	.align		4
.L_443:
        /*0010*/ 	.word	index@(.nv.constant0._ZN5flash32flash_fwd_splitkv_combine_kernelI23Flash_fwd_kernel_traitsILi256ELi64ELi64ELi4ELb0ELb0EN7cutlass10bfloat16_tE19Flash_kernel_traitsILi256ELi64ELi64ELi4ES3_EELi4ELi5ELb1EEEvNS_16Flash_fwd_paramsE)
        /*0014*/ 	.short	0x0160
        /*0016*/ 	.short	0x01d0


	//----- nvinfo : EIATTR_CBANK_PARAM_SIZE
	.align		4
.L_444:
        /*0018*/ 	.byte	0x03, 0x19
        /*001a*/ 	.short	0x01d0


	//----- nvinfo : EIATTR_KPARAM_INFO
	.align		4
        /*001c*/ 	.byte	0x04, 0x17
        /*001e*/ 	.short	(.L_446 - .L_445)
.L_445:
        /*0020*/ 	.word	0x00000000
        /*0024*/ 	.short	0x0000
        /*0026*/ 	.short	0x0000
        /*0028*/ 	.byte	0x00, 0xf0, 0x41, 0x07


	//----- nvinfo : EIATTR_MAXREG_COUNT
	.align		4
.L_446:
        /*002c*/ 	.byte	0x03, 0x1b
        /*002e*/ 	.short	0x00ff


	//----- nvinfo : EIATTR_NUM_BARRIERS
	.align		4
        /*0030*/ 	.byte	0x02, 0x4c
        /*0032*/ 	.byte	0x01
	.zero		1


	//----- nvinfo : EIATTR_MERCURY_ISA_VERSION
	.align		4
        /*0034*/ 	.byte	0x03, 0x5f
        /*0036*/ 	.short	0x0000


	//----- nvinfo : EIATTR_COOP_GROUP_MASK_REGIDS
	.align		4
        /*0038*/ 	.byte	0x04, 0x29
        /*003a*/ 	.short	(.L_448 - .L_447)


	//   ....[0]....
.L_447:
        /*003c*/ 	.word	0xffffffff


	//   ....[1]....
        /*0040*/ 	.word	0xffffffff


	//   ....[2]....
        /*0044*/ 	.word	0xffffffff


	//   ....[3]....
        /*0048*/ 	.word	0xffffffff


	//   ....[4]....
        /*004c*/ 	.word	0xffffffff


	//   ....[5]....
        /*0050*/ 	.word	0xffffffff


	//   ....[6]....
        /*0054*/ 	.word	0xffffffff


	//   ....[7]....
        /*0058*/ 	.word	0xffffffff


	//   ....[8]....
        /*005c*/ 	.word	0xffffffff


	//   ....[9]....
        /*0060*/ 	.word	0xffffffff


	//----- nvinfo : EIATTR_COOP_GROUP_INSTR_OFFSETS
	.align		4
.L_448:
        /*0064*/ 	.byte	0x04, 0x28
        /*0066*/ 	.short	(.L_450 - .L_449)


	//   ....[0]....
.L_449:
        /*0068*/ 	.word	0x00001c20


	//   ....[1]....
        /*006c*/ 	.word	0x00001c40


	//   ....[2]....
        /*0070*/ 	.word	0x00001c60


	//   ....[3]....
        /*0074*/ 	.word	0x00001c80


	//   ....[4]....
        /*0078*/ 	.word	0x00001ca0


	//   ....[5]....
        /*007c*/ 	.word	0x00001d10


	//   ....[6]....
        /*0080*/ 	.word	0x00001d30


	//   ....[7]....
        /*0084*/ 	.word	0x00001d60


	//   ....[8]....
        /*0088*/ 	.word	0x00001d80


	//   ....[9]....
        /*008c*/ 	.word	0x00001da0


	//----- nvinfo : EIATTR_EXIT_INSTR_OFFSETS
	.align		4
.L_450:
        /*0090*/ 	.byte	0x04, 0x1c
        /*0092*/ 	.short	(.L_452 - .L_451)


	//   ....[0]....
.L_451:
        /*0094*/ 	.word	0x00004530


	//   ....[1]....
        /*0098*/ 	.word	0x00004a30


	//----- nvinfo : EIATTR_CRS_STACK_SIZE
	.align		4
.L_452:
        /*009c*/ 	.byte	0x04, 0x1e
        /*009e*/ 	.short	(.L_454 - .L_453)
.L_453:
        /*00a0*/ 	.word	0x00000000
.L_454:


//--------------------- .nv.info._ZN5flash32flash_fwd_splitkv_combine_kernelI23Flash_fwd_kernel_traitsILi256ELi64ELi64ELi4ELb0ELb0EN7cutlass10bfloat16_tE19Flash_kernel_traitsILi256ELi64ELi64ELi4ES3_EELi4ELi4ELb1EEEvNS_16Flash_fwd_paramsE --------------------------
	.section	.nv.info._ZN5flash32flash_fwd_splitkv_combine_kernelI23Flash_fwd_kernel_traitsILi256ELi64ELi64ELi4ELb0ELb0EN7cutlass10bfloat16_tE19Flash_kernel_traitsILi256ELi64ELi64ELi4ES3_EELi4ELi4ELb1EEEvNS_16Flash_fwd_paramsE,"",@"SHT_CUDA_INFO"
	.sectionflags	@""
	.align	4


	//----- nvinfo : EIATTR_CUDA_API_VERSION
	.align		4
        /*0000*/ 	.byte	0x04, 0x37
        /*0002*/ 	.short	(.L_456 - .L_455)
.L_455:
        /*0004*/ 	.word	0x00000082


	//----- nvinfo : EIATTR_SW2861232_WAR
	.align		4
.L_456:
        /*0008*/ 	.byte	0x01, 0x35
	.zero		2


	//----- nvinfo : EIATTR_PARAM_CBANK
	.align		4
        /*000c*/ 	.byte	0x04, 0x0a
        /*000e*/ 	.short	(.L_458 - .L_457)
	.align		4
.L_457:
        /*0010*/ 	.word	index@(.nv.constant0._ZN5flash32flash_fwd_splitkv_combine_kernelI23Flash_fwd_kernel_traitsILi256ELi64ELi64ELi4ELb0ELb0EN7cutlass10bfloat16_tE19Flash_kernel_traitsILi256ELi64ELi64ELi4ES3_EELi4ELi4ELb1EEEvNS_16Flash_fwd_paramsE)
        /*0014*/ 	.short	0x0160
        /*0016*/ 	.short	0x01d0


	//----- nvinfo : EIATTR_CBANK_PARAM_SIZE
	.align		4
.L_458:
        /*0018*/ 	.byte	0x03, 0x19
        /*001a*/ 	.short	0x01d0


	//----- nvinfo : EIATTR_KPARAM_INFO
	.align		4
        /*001c*/ 	.byte	0x04, 0x17
        /*001e*/ 	.short	(.L_460 - .L_459)
.L_459:
        /*0020*/ 	.word	0x00000000
        /*0024*/ 	.short	0x0000
        /*0026*/ 	.short	0x0000
        /*0028*/ 	.byte	0x00, 0xf0, 0x41, 0x07


	//----- nvinfo : EIATTR_MAXREG_COUNT
	.align		4
.L_460:
        /*002c*/ 	.byte	0x03, 0x1b
        /*002e*/ 	.short	0x00ff


	//----- nvinfo : EIATTR_NUM_BARRIERS
	.align		4
        /*0030*/ 	.byte	0x02, 0x4c
        /*0032*/ 	.byte	0x01
	.zero		1


	//----- nvinfo : EIATTR_MERCURY_ISA_VERSION
	.align		4
        /*0034*/ 	.byte	0x03, 0x5f
        /*0036*/ 	.short	0x0000


	//----- nvinfo : EIATTR_COOP_GROUP_MASK_REGIDS
	.align		4
        /*0038*/ 	.byte	0x04, 0x29
        /*003a*/ 	.short	(.L_462 - .L_461)


	//   ....[0]....
.L_461:
        /*003c*/ 	.word	0xffffffff


	//   ....[1]....
        /*0040*/ 	.word	0xffffffff


	//   ....[2]....
        /*0044*/ 	.word	0xffffffff


	//   ....[3]....
        /*0048*/ 	.word	0xffffffff


	//   ....[4]....
        /*004c*/ 	.word	0xffffffff


	//   ....[5]....
        /*0050*/ 	.word	0xffffffff


	//   ....[6]....
        /*0054*/ 	.word	0xffffffff


	//   ....[7]....
        /*0058*/ 	.word	0xffffffff


	//----- nvinfo : EIATTR_COOP_GROUP_INSTR_OFFSETS
	.align		4
.L_462:
        /*005c*/ 	.byte	0x04, 0x28
        /*005e*/ 	.short	(.L_464 - .L_463)


	//   ....[0]....
.L_463:
        /*0060*/ 	.word	0x00001c20


	//   ....[1]....
        /*0064*/ 	.word	0x00001c40


	//   ....[2]....
        /*0068*/ 	.word	0x00001c60


	//   ....[3]....
        /*006c*/ 	.word	0x00001c80


	//   ....[4]....
        /*0070*/ 	.word	0x00001cf0


	//   ....[5]....
        /*0074*/ 	.word	0x00001d20


	//   ....[6]....
        /*0078*/ 	.word	0x00001d40


	//   ....[7]....
        /*007c*/ 	.word	0x00001d60


	//----- nvinfo : EIATTR_EXIT_INSTR_OFFSETS
	.align		4
.L_464:
        /*0080*/ 	.byte	0x04, 0x1c
        /*0082*/ 	.short	(.L_466 - .L_465)


	//   ....[0]....
.L_465:
        /*0084*/ 	.word	0x00004500


	//   ....[1]....
        /*0088*/ 	.word	0x00004a00


	//----- nvinfo : EIATTR_CRS_STACK_SIZE
	.align		4
.L_466:
        /*008c*/ 	.byte	0x04, 0x1e
        /*008e*/ 	.short	(.L_468 - .L_467)
.L_467:
        /*0090*/ 	.word	0x00000000
.L_468:


//--------------------- .nv.info._ZN5flash32flash_fwd_splitkv_combine_kernelI23Flash_fwd_kernel_traitsILi256ELi64ELi64ELi4ELb0ELb0EN7cutlass10bfloat16_tE19Flash_kernel_traitsILi256ELi64ELi64ELi4ES3_EELi4ELi3ELb1EEEvNS_16Flash_fwd_paramsE --------------------------
	.section	.nv.info._ZN5flash32flash_fwd_splitkv_combine_kernelI23Flash_fwd_kernel_traitsILi256ELi64ELi64ELi4ELb0ELb0EN7cutlass10bfloat16_tE19Flash_kernel_traitsILi256ELi64ELi64ELi4ES3_EELi4ELi3ELb1EEEvNS_16Flash_fwd_paramsE,"",@"SHT_CUDA_INFO"
	.sectionflags	@""
	.align	4


	//----- nvinfo : EIATTR_CUDA_API_VERSION
	.align		4
        /*0000*/ 	.byte	0x04, 0x37
        /*0002*/ 	.short	(.L_470 - .L_469)
.L_469:
        /*0004*/ 	.word	0x00000082


	//----- nvinfo : EIATTR_SW2861232_WAR
	.align		4
.L_470:
        /*0008*/ 	.byte	0x01, 0x35
	.zero		2


	//----- nvinfo : EIATTR_PARAM_CBANK
	.align		4
        /*000c*/ 	.byte	0x04, 0x0a
        /*000e*/ 	.short	(.L_472 - .L_471)
	.align		4
.L_471:
        /*0010*/ 	.word	index@(.nv.constant0._ZN5flash32flash_fwd_splitkv_combine_kernelI23Flash_fwd_kernel_traitsILi256ELi64ELi64ELi4ELb0ELb0EN7cutlass10bfloat16_tE19Flash_kernel_traitsILi256ELi64ELi64ELi4ES3_EELi4ELi3ELb1EEEvNS_16Flash_fwd_paramsE)
        /*0014*/ 	.short	0x0160
        /*0016*/ 	.short	0x01d0


	//----- nvinfo : EIATTR_CBANK_PARAM_SIZE
	.align		4
.L_472:
        /*0018*/ 	.byte	0x03, 0x19
        /*001a*/ 	.short	0x01d0


	//----- nvinfo : EIATTR_KPARAM_INFO
	.align		4
        /*001c*/ 	.byte	0x04, 0x17
        /*001e*/ 	.short	(.L_474 - .L_473)
.L_473:
        /*0020*/ 	.word	0x00000000
        /*0024*/ 	.short	0x0000
        /*0026*/ 	.short	0x0000
        /*0028*/ 	.byte	0x00, 0xf0, 0x41, 0x07


	//----- nvinfo : EIATTR_MAXREG_COUNT
	.align		4
.L_474:
        /*002c*/ 	.byte	0x03, 0x1b
        /*002e*/ 	.short	0x00ff


	//----- nvinfo : EIATTR_NUM_BARRIERS
	.align		4
        /*0030*/ 	.byte	0x02, 0x4c
        /*0032*/ 	.byte	0x01
	.zero		1


	//----- nvinfo : EIATTR_MERCURY_ISA_VERSION
	.align		4
        /*0034*/ 	.byte	0x03, 0x5f
        /*0036*/ 	.short	0x0000


	//----- nvinfo : EIATTR_COOP_GROUP_MASK_REGIDS
	.align		4
        /*0038*/ 	.byte	0x04, 0x29
        /*003a*/ 	.short	(.L_476 - .L_475)


	//   ....[0]....
.L_475:
        /*003c*/ 	.word	0xffffffff


	//   ....[1]....
        /*0040*/ 	.word	0xffffffff


	//   ....[2]....
        /*0044*/ 	.word	0xffffffff


	//   ....[3]....
        /*0048*/ 	.word	0xffffffff


	//   ....[4]....
        /*004c*/ 	.word	0xffffffff


	//   ....[5]....
        /*0050*/ 	.word	0xffffffff


	//----- nvinfo : EIATTR_COOP_GROUP_INSTR_OFFSETS
	.align		4
.L_476:
        /*0054*/ 	.byte	0x04, 0x28
        /*0056*/ 	.short	(.L_478 - .L_477)


	//   ....[0]....
.L_477:
        /*0058*/ 	.word	0x00001c20


	//   ....[1]....
        /*005c*/ 	.word	0x00001c40


	//   ....[2]....
        /*0060*/ 	.word	0x00001c70


	//   ....[3]....
        /*0064*/ 	.word	0x00001ce0


	//   ....[4]....
        /*0068*/ 	.word	0x00001d00


	//   ....[5]....
        /*006c*/ 	.word	0x00001d20


	//----- nvinfo : EIATTR_EXIT_INSTR_OFFSETS
	.align		4
.L_478:
        /*0070*/ 	.byte	0x04, 0x1c
        /*0072*/ 	.short	(.L_480 - .L_479)


	//   ....[0]....
.L_479:
        /*0074*/ 	.word	0x000044c0


	//   ....[1]....
        /*0078*/ 	.word	0x000049c0


	//----- nvinfo : EIATTR_CRS_STACK_SIZE
	.align		4
.L_480:
        /*007c*/ 	.byte	0x04, 0x1e
        /*007e*/ 	.short	(.L_482 - .L_481)
.L_481:
        /*0080*/ 	.word	0x00000000
.L_482:


//--------------------- .nv.info._ZN5flash32flash_fwd_splitkv_combine_kernelI23Flash_fwd_kernel_traitsILi256ELi64ELi64ELi4ELb0ELb0EN7cutlass10bfloat16_tE19Flash_kernel_traitsILi256ELi64ELi64ELi4ES3_EELi4ELi2ELb1EEEvNS_16Flash_fwd_paramsE --------------------------
	.section	.nv.info._ZN5flash32flash_fwd_splitkv_combine_kernelI23Flash_fwd_kernel_traitsILi256ELi64ELi64ELi4ELb0ELb0EN7cutlass10bfloat16_tE19Flash_kernel_traitsILi256ELi64ELi64ELi4ES3_EELi4ELi2ELb1EEEvNS_16Flash_fwd_paramsE,"",@"SHT_CUDA_INFO"
	.sectionflags	@""
	.align	4


	//----- nvinfo : EIATTR_CUDA_API_VERSION
	.align		4
        /*0000*/ 	.byte	0x04, 0x37
        /*0002*/ 	.short	(.L_484 - .L_483)
.L_483:
        /*0004*/ 	.word	0x00000082


	//----- nvinfo : EIATTR_SW2861232_WAR
	.align		4
.L_484:
        /*0008*/ 	.byte	0x01, 0x35
	.zero		2


	//----- nvinfo : EIATTR_PARAM_CBANK
	.align		4
        /*000c*/ 	.byte	0x04, 0x0a
        /*000e*/ 	.short	(.L_486 - .L_485)
	.align		4
.L_485:
        /*0010*/ 	.word	index@(.nv.constant0._ZN5flash32flash_fwd_splitkv_combine_kernelI23Flash_fwd_kernel_traitsILi256ELi64ELi64ELi4ELb0ELb0EN7cutlass10bfloat16_tE19Flash_kernel_traitsILi256ELi64ELi64ELi4ES3_EELi4ELi2ELb1EEEvNS_16Flash_fwd_paramsE)
        /*0014*/ 	.short	0x0160
        /*0016*/ 	.short	0x01d0


	//----- nvinfo : EIATTR_CBANK_PARAM_SIZE
	.align		4
.L_486:
        /*0018*/ 	.byte	0x03, 0x19
        /*001a*/ 	.short	0x01d0


	//----- nvinfo : EIATTR_KPARAM_INFO
	.align		4
        /*001c*/ 	.byte	0x04, 0x17
        /*001e*/ 	.short	(.L_488 - .L_487)
.L_487:
        /*0020*/ 	.word	0x00000000
        /*0024*/ 	.short	0x0000
        /*0026*/ 	.short	0x0000
        /*0028*/ 	.byte	0x00, 0xf0, 0x41, 0x07


	//----- nvinfo : EIATTR_MAXREG_COUNT
	.align		4
.L_488:
        /*002c*/ 	.byte	0x03, 0x1b
        /*002e*/ 	.short	0x00ff


	//----- nvinfo : EIATTR_NUM_BARRIERS
	.align		4
        /*0030*/ 	.byte	0x02, 0x4c
        /*0032*/ 	.byte	0x01
	.zero		1


	//----- nvinfo : EIATTR_MERCURY_ISA_VERSION
	.align		4
        /*0034*/ 	.byte	0x03, 0x5f
        /*0036*/ 	.short	0x0000


	//----- nvinfo : EIATTR_COOP_GROUP_MASK_REGIDS
	.align		4
        /*0038*/ 	.byte	0x04, 0x29
        /*003a*/ 	.short	(.L_490 - .L_489)


	//   ....[0]....
.L_489:
        /*003c*/ 	.word	0xffffffff


	//   ....[1]....
        /*0040*/ 	.word	0xffffffff


	//   ....[2]....
        /*0044*/ 	.word	0xffffffff


	//   ....[3]....
        /*0048*/ 	.word	0xffffffff


	//----- nvinfo : EIATTR_COOP_GROUP_INSTR_OFFSETS
	.align		4
.L_490:
        /*004c*/ 	.byte	0x04, 0x28
        /*004e*/ 	.short	(.L_492 - .L_491)


	//   ....[0]....
.L_491:
        /*0050*/ 	.word	0x00001bf0


	//   ....[1]....
        /*0054*/ 	.word	0x00001c10


	//   ....[2]....
        /*0058*/ 	.word	0x00001c80


	//   ....[3]....
        /*005c*/ 	.word	0x00001ca0


	//----- nvinfo : EIATTR_EXIT_INSTR_OFFSETS
	.align		4
.L_492:
        /*0060*/ 	.byte	0x04, 0x1c
        /*0062*/ 	.short	(.L_494 - .L_493)


	//   ....[0]....
.L_493:
        /*0064*/ 	.word	0x00004400


	//   ....[1]....
        /*0068*/ 	.word	0x00004900


	//----- nvinfo : EIATTR_CRS_STACK_SIZE
	.align		4
.L_494:
        /*006c*/ 	.byte	0x04, 0x1e
        /*006e*/ 	.short	(.L_496 - .L_495)
.L_495:
        /*0070*/ 	.word	0x00000000
.L_496:


//--------------------- .nv.info._ZN5flash32flash_fwd_splitkv_combine_kernelI23Flash_fwd_kernel_traitsILi256ELi64ELi64ELi4ELb0ELb0EN7cutlass10bfloat16_tE19Flash_kernel_traitsILi256ELi64ELi64ELi4ES3_EELi4ELi1ELb1EEEvNS_16Flash_fwd_paramsE --------------------------
	.section	.nv.info._ZN5flash32flash_fwd_splitkv_combine_kernelI23Flash_fwd_kernel_traitsILi256ELi64ELi64ELi4ELb0ELb0EN7cutlass10bfloat16_tE19Flash_kernel_traitsILi256ELi64ELi64ELi4ES3_EELi4ELi1ELb1EEEvNS_16Flash_fwd_paramsE,"",@"SHT_CUDA_INFO"
	.sectionflags	@""
	.align	4


	//----- nvinfo : EIATTR_CUDA_API_VERSION
	.align		4
        /*0000*/ 	.byte	0x04, 0x37
        /*0002*/ 	.short	(.L_498 - .L_497)
.L_497:
        /*0004*/ 	.word	0x00000082


	//----- nvinfo : EIATTR_SW2861232_WAR
	.align		4
.L_498:
        /*0008*/ 	.byte	0x01, 0x35
	.zero		2


	//----- nvinfo : EIATTR_PARAM_CBANK
	.align		4
        /*000c*/ 	.byte	0x04, 0x0a
        /*000e*/ 	.short	(.L_500 - .L_499)
	.align		4
.L_499:
        /*0010*/ 	.word	index@(.nv.constant0._ZN5flash32flash_fwd_splitkv_combine_kernelI23Flash_fwd_kernel_traitsILi256ELi64ELi64ELi4ELb0ELb0EN7cutlass10bfloat16_tE19Flash_kernel_traitsILi256ELi64ELi64ELi4ES3_EELi4ELi1ELb1EEEvNS_16Flash_fwd_paramsE)
        /*0014*/ 	.short	0x0160
        /*0016*/ 	.short	0x01d0


	//----- nvinfo : EIATTR_CBANK_PARAM_SIZE
	.align		4
.L_500:
        /*0018*/ 	.byte	0x03, 0x19
        /*001a*/ 	.short	0x01d0


	//----- nvinfo : EIATTR_KPARAM_INFO
	.align		4
        /*001c*/ 	.byte	0x04, 0x17
        /*001e*/ 	.short	(.L_502 - .L_501)
.L_501:
        /*0020*/ 	.word	0x00000000
        /*0024*/ 	.short	0x0000
        /*0026*/ 	.short	0x0000
        /*0028*/ 	.byte	0x00, 0xf0, 0x41, 0x07


	//----- nvinfo : EIATTR_MAXREG_COUNT
	.align		4
.L_502:
        /*002c*/ 	.byte	0x03, 0x1b
        /*002e*/ 	.short	0x00ff


	//----- nvinfo : EIATTR_NUM_BARRIERS
	.align		4
        /*0030*/ 	.byte	0x02, 0x4c
        /*0032*/ 	.byte	0x01
	.zero		1


	//----- nvinfo : EIATTR_MERCURY_ISA_VERSION
	.align		4
        /*0034*/ 	.byte	0x03, 0x5f
        /*0036*/ 	.short	0x0000


	//----- nvinfo : EIATTR_COOP_GROUP_MASK_REGIDS
	.align		4
        /*0038*/ 	.byte	0x04, 0x29
        /*003a*/ 	.short	(.L_504 - .L_503)


	//   ....[0]....
.L_503:
        /*003c*/ 	.word	0xffffffff


	//   ....[1]....
        /*0040*/ 	.word	0xffffffff


	//----- nvinfo : EIATTR_COOP_GROUP_INSTR_OFFSETS
	.align		4
.L_504:
        /*0044*/ 	.byte	0x04, 0x28
        /*0046*/ 	.short	(.L_506 - .L_505)


	//   ....[0]....
.L_505:
        /*0048*/ 	.word	0x00001ca0


	//   ....[1]....
        /*004c*/ 	.word	0x00001d10


	//----- nvinfo : EIATTR_EXIT_INSTR_OFFSETS
	.align		4
.L_506:
        /*0050*/ 	.byte	0x04, 0x1c
        /*0052*/ 	.short	(.L_508 - .L_507)


	//   ....[0]....
.L_507:
        /*0054*/ 	.word	0x00004470


	//   ....[1]....
        /*0058*/ 	.word	0x00004950


	//----- nvinfo : EIATTR_CRS_STACK_SIZE
	.align		4
.L_508:
        /*005c*/ 	.byte	0x04, 0x1e
        /*005e*/ 	.short	(.L_510 - .L_509)
.L_509:
        /*0060*/ 	.word	0x00000000
.L_510:


//--------------------- .nv.info._ZN5flash24flash_fwd_splitkv_kernelI23Flash_fwd_kernel_traitsILi256ELi64ELi64ELi4ELb0ELb0EN7cutlass10bfloat16_tE19Flash_kernel_traitsILi256ELi64ELi64ELi4ES3_EELb1ELb0ELb0ELb0ELb0ELb0ELb0ELb0EEEvNS_16Flash_fwd_paramsE --------------------------
	.section	.nv.info._ZN5flash24flash_fwd_splitkv_kernelI23Flash_fwd_kernel_traitsILi256ELi64ELi64ELi4ELb0ELb0EN7cutlass10bfloat16_tE19Flash_kernel_traitsILi256ELi64ELi64ELi4ES3_EELb1ELb0ELb0ELb0ELb0ELb0ELb0ELb0EEEvNS_16Flash_fwd_paramsE,"",@"SHT_CUDA_INFO"
	.sectionflags	@""
	.align	4


	//----- nvinfo : EIATTR_CUDA_API_VERSION
	.align		4
        /*0000*/ 	.byte	0x04, 0x37
        /*0002*/ 	.short	(.L_512 - .L_511)
.L_511:
        /*0004*/ 	.word	0x00000082


	//----- nvinfo : EIATTR_SW2861232_WAR
	.align		4
.L_512:
        /*0008*/ 	.byte	0x01, 0x35
	.zero		2


	//----- nvinfo : EIATTR_PARAM_CBANK
	.align		4
        /*000c*/ 	.byte	0x04, 0x0a
        /*000e*/ 	.short	(.L_514 - .L_513)
	.align		4
.L_513:
        /*0010*/ 	.word	index@(.nv.constant0._ZN5flash24flash_fwd_splitkv_kernelI23Flash_fwd_kernel_traitsILi256ELi64ELi64ELi4ELb0ELb0EN7cutlass10bfloat16_tE19Flash_kernel_traitsILi256ELi64ELi64ELi4ES3_EELb1ELb0ELb0ELb0ELb0ELb0ELb0ELb0EEEvNS_16Flash_fwd_paramsE)
        /*0014*/ 	.short	0x0160
        /*0016*/ 	.short	0x01d0


	//----- nvinfo : EIATTR_CBANK_PARAM_SIZE
	.align		4
.L_514:
        /*0018*/ 	.byte	0x03, 0x19
        /*001a*/ 	.short	0x01d0


	//----- nvinfo : EIATTR_KPARAM_INFO
	.align		4
        /*001c*/ 	.byte	0x04, 0x17
        /*001e*/ 	.short	(.L_516 - .L_515)
.L_515:
        /*0020*/ 	.word	0x00000000
        /*0024*/ 	.short	0x0000
        /*0026*/ 	.short	0x0000
        /*0028*/ 	.byte	0x00, 0xf0, 0x41, 0x07


	//----- nvinfo : EIATTR_MAXREG_COUNT
	.align		4
.L_516:
        /*002c*/ 	.byte	0x03, 0x1b
        /*002e*/ 	.short	0x00ff


	//----- nvinfo : EIATTR_NUM_BARRIERS
	.align		4
        /*0030*/ 	.byte	0x02, 0x4c
        /*0032*/ 	.byte	0x01
	.zero		1


	//----- nvinfo : EIATTR_MERCURY_ISA_VERSION
	.align		4
        /*0034*/ 	.byte	0x03, 0x5f
        /*0036*/ 	.short	0x0000


	//----- nvinfo : EIATTR_INT_WARP_WIDE_INSTR_OFFSETS
	.align		4
        /*0038*/ 	.byte	0x04, 0x31
        /*003a*/ 	.short	(.L_518 - .L_517)


	//   ....[0]....
.L_517:
        /*003c*/ 	.word	0x0000a410


	//----- nvinfo : EIATTR_COOP_GROUP_MASK_REGIDS
	.align		4
.L_518:
        /*0040*/ 	.byte	0x04, 0x29
        /*0042*/ 	.short	(.L_520 - .L_519)


	//   ....[0]....
.L_519:
        /*0044*/ 	.word	0xffffffff


	//   ....[1]....
        /*0048*/ 	.word	0xffffffff


	//   ....[2]....
        /*004c*/ 	.word	0xffffffff


	//   ....[3]....
        /*0050*/ 	.word	0xffffffff


	//   ....[4]....
        /*0054*/ 	.word	0xffffffff


	//   ....[5]....
        /*0058*/ 	.word	0xffffffff


	//   ....[6]....
        /*005c*/ 	.word	0xffffffff


	//   ....[7]....
        /*0060*/ 	.word	0xffffffff


	//   ....[8]....
        /*0064*/ 	.word	0xffffffff


	//   ....[9]....
        /*0068*/ 	.word	0xffffffff


	//   ....[10]....
        /*006c*/ 	.word	0xffffffff


	//   ....[11]....
        /*0070*/ 	.word	0xffffffff


	//   ....[12]....
        /*0074*/ 	.word	0xffffffff


	//   ....[13]....
        /*0078*/ 	.word	0xffffffff


	//   ....[14]....
        /*007c*/ 	.word	0xffffffff


	//   ....[15]....
        /*0080*/ 	.word	0xffffffff


	//----- nvinfo : EIATTR_COOP_GROUP_INSTR_OFFSETS
	.align		4
.L_520:
        /*0084*/ 	.byte	0x04, 0x28
        /*0086*/ 	.short	(.L_522 - .L_521)


	//   ....[0]....
.L_521:
        /*0088*/ 	.word	0x000069e0


	//   ....[1]....
        /*008c*/ 	.word	0x00006aa0


	//   ....[2]....
        /*0090*/ 	.word	0x00006ab0


	//   ....[3]....
        /*0094*/ 	.word	0x00006ae0


	//   ....[4]....
        /*0098*/ 	.word	0x0000afa0


	//   ....[5]....
        /*009c*/ 	.word	0x0000afb0


	//   ....[6]....
        /*00a0*/ 	.word	0x0000afe0


	//   ....[7]....
        /*00a4*/ 	.word	0x0000aff0


	//   ....[8]....
        /*00a8*/ 	.word	0x0000f720


	//   ....[9]....
        /*00ac*/ 	.word	0x0000f740


	//   ....[10]....
        /*00b0*/ 	.word	0x0000f770


	//   ....[11]....
        /*00b4*/ 	.word	0x0000f780


	//   ....[12]....
        /*00b8*/ 	.word	0x00011350


	//   ....[13]....
        /*00bc*/ 	.word	0x00011390


	//   ....[14]....
        /*00c0*/ 	.word	0x00011450


	//   ....[15]....
        /*00c4*/ 	.word	0x00011480


	//----- nvinfo : EIATTR_EXIT_INSTR_OFFSETS
	.align		4
.L_522:
        /*00c8*/ 	.byte	0x04, 0x1c
        /*00ca*/ 	.short	(.L_524 - .L_523)


	//   ....[0]....
.L_523:
        /*00cc*/ 	.word	0x000004c0


	//   ....[1]....
        /*00d0*/ 	.word	0x00000f50


	//   ....[2]....
        /*00d4*/ 	.word	0x00000f80


	//   ....[3]....
        /*00d8*/ 	.word	0x000130e0


	//   ....[4]....
        /*00dc*/ 	.word	0x000131f0


	//   ....[5]....
        /*00e0*/ 	.word	0x00013210


	//----- nvinfo : EIATTR_CTAIDZ_USED
	.align		4
.L_524:
        /*00e4*/ 	.byte	0x01, 0x04
	.zero		2


	//----- nvinfo : EIATTR_CRS_STACK_SIZE
	.align		4
        /*00e8*/ 	.byte	0x04, 0x1e
        /*00ea*/ 	.short	(.L_526 - .L_525)
.L_525:
        /*00ec*/ 	.word	0x00000000
.L_526:


//--------------------- .nv.info._ZN5flash24flash_fwd_splitkv_kernelI23Flash_fwd_kernel_traitsILi256ELi64ELi64ELi4ELb0ELb0EN7cutlass10bfloat16_tE19Flash_kernel_traitsILi256ELi64ELi64ELi4ES3_EELb1ELb0ELb0ELb0ELb0ELb1ELb0ELb0EEEvNS_16Flash_fwd_paramsE --------------------------
	.section	.nv.info._ZN5flash24flash_fwd_splitkv_kernelI23Flash_fwd_kernel_traitsILi256ELi64ELi64ELi4ELb0ELb0EN7cutlass10bfloat16_tE19Flash_kernel_traitsILi256ELi64ELi64ELi4ES3_EELb1ELb0ELb0ELb0ELb0ELb1ELb0ELb0EEEvNS_16Flash_fwd_paramsE,"",@"SHT_CUDA_INFO"
	.sectionflags	@""
	.align	4


	//----- nvinfo : EIATTR_CUDA_API_VERSION
	.align		4
        /*0000*/ 	.byte	0x04, 0x37
        /*0002*/ 	.short	(.L_528 - .L_527)
.L_527:
        /*0004*/ 	.word	0x00000082


	//----- nvinfo : EIATTR_SW2861232_WAR
	.align		4
.L_528:
        /*0008*/ 	.byte	0x01, 0x35
	.zero		2


	//----- nvinfo : EIATTR_PARAM_CBANK
	.align		4
        /*000c*/ 	.byte	0x04, 0x0a
        /*000e*/ 	.short	(.L_530 - .L_529)
	.align		4
.L_529:
        /*0010*/ 	.word	index@(.nv.constant0._ZN5flash24flash_fwd_splitkv_kernelI23Flash_fwd_kernel_traitsILi256ELi64ELi64ELi4ELb0ELb0EN7cutlass10bfloat16_tE19Flash_kernel_traitsILi256ELi64ELi64ELi4ES3_EELb1ELb0ELb0ELb0ELb0ELb1ELb0ELb0EEEvNS_16Flash_fwd_paramsE)
        /*0014*/ 	.short	0x0160
        /*0016*/ 	.short	0x01d0


	//----- nvinfo : EIATTR_CBANK_PARAM_SIZE
	.align		4
.L_530:
        /*0018*/ 	.byte	0x03, 0x19
        /*001a*/ 	.short	0x01d0


	//----- nvinfo : EIATTR_KPARAM_INFO
	.align		4
        /*001c*/ 	.byte	0x04, 0x17
        /*001e*/ 	.short	(.L_532 - .L_531)
.L_531:
        /*0020*/ 	.word	0x00000000
        /*0024*/ 	.short	0x0000
        /*0026*/ 	.short	0x0000
        /*0028*/ 	.byte	0x00, 0xf0, 0x41, 0x07


	//----- nvinfo : EIATTR_MAXREG_COUNT
	.align		4
.L_532:
        /*002c*/ 	.byte	0x03, 0x1b
        /*002e*/ 	.short	0x00ff


	//----- nvinfo : EIATTR_NUM_BARRIERS
	.align		4
        /*0030*/ 	.byte	0x02, 0x4c
        /*0032*/ 	.byte	0x01
	.zero		1


	//----- nvinfo : EIATTR_ANNOTATIONS
	.align		4
        /*0034*/ 	.byte	0x04, 0x55
        /*0036*/ 	.short	(.L_534 - .L_533)


	//   ....[0]....
.L_533:
        /*0038*/ 	.word	0x00000001
        /*003c*/ 	.byte	0x50, 0x7e, 0x00, 0x00, 0x01, 0x00, 0x00, 0x00, 0x80, 0x80, 0x00, 0x00, 0x01, 0x00, 0x00, 0x00
        /*004c*/ 	.byte	0xc0, 0xd1, 0x00, 0x00, 0x01, 0x00, 0x00, 0x00, 0x50, 0xd3, 0x00, 0x00, 0x01, 0x00, 0x00, 0x00
        /*005c*/ 	.byte	0x10, 0x02, 0x01, 0x00, 0x01, 0x00, 0x00, 0x00, 0x20, 0x04, 0x01, 0x00, 0x01, 0x00, 0x00, 0x00
        /*006c*/ 	.byte	0xf0, 0x1b, 0x01, 0x00, 0x01, 0x00, 0x00, 0x00, 0x70, 0x1c, 0x01, 0x00, 0x01, 0x00, 0x00, 0x00
        /*007c*/ 	.byte	0xe0, 0x1f, 0x01, 0x00, 0x01, 0x00, 0x00, 0x00, 0x20, 0x20, 0x01, 0x00


	//----- nvinfo : EIATTR_MERCURY_ISA_VERSION
	.align		4
.L_534:
        /*0088*/ 	.byte	0x03, 0x5f
        /*008a*/ 	.short	0x0000


	//----- nvinfo : EIATTR_INT_WARP_WIDE_INSTR_OFFSETS
	.align		4
        /*008c*/ 	.byte	0x04, 0x31
        /*008e*/ 	.short	(.L_536 - .L_535)


	//   ....[0]....
.L_535:
        /*0090*/ 	.word	0x0000ac40


	//----- nvinfo : EIATTR_COOP_GROUP_MASK_REGIDS
	.align		4
.L_536:
        /*0094*/ 	.byte	0x04, 0x29
        /*0096*/ 	.short	(.L_538 - .L_537)


	//   ....[0]....
.L_537:
        /*0098*/ 	.word	0xffffffff


	//   ....[1]....
        /*009c*/ 	.word	0xffffffff


	//   ....[2]....
        /*00a0*/ 	.word	0xffffffff


	//   ....[3]....
        /*00a4*/ 	.word	0xffffffff


	//   ....[4]....
        /*00a8*/ 	.word	0xffffffff


	//   ....[5]....
        /*00ac*/ 	.word	0xffffffff


	//   ....[6]....
        /*00b0*/ 	.word	0xffffffff


	//   ....[7]....
        /*00b4*/ 	.word	0xffffffff


	//   ....[8]....
        /*00b8*/ 	.word	0xffffffff


	//   ....[9]....
        /*00bc*/ 	.word	0xffffffff


	//   ....[10]....
        /*00c0*/ 	.word	0xffffffff


	//   ....[11]....
        /*00c4*/ 	.word	0xffffffff


	//   ....[12]....
        /*00c8*/ 	.word	0xffffffff


	//   ....[13]....
        /*00cc*/ 	.word	0xffffffff


	//   ....[14]....
        /*00d0*/ 	.word	0xffffffff


	//   ....[15]....
        /*00d4*/ 	.word	0xffffffff


	//----- nvinfo : EIATTR_COOP_GROUP_INSTR_OFFSETS
	.align		4
.L_538:
        /*00d8*/ 	.byte	0x04, 0x28
        /*00da*/ 	.short	(.L_540 - .L_539)


	//   ....[0]....
.L_539:
        /*00dc*/ 	.word	0x00006e80


	//   ....[1]....
        /*00e0*/ 	.word	0x00006ea0


	//   ....[2]....
        /*00e4*/ 	.word	0x00006ec0


	//   ....[3]....
        /*00e8*/ 	.word	0x00006ee0


	//   ....[4]....
        /*00ec*/ 	.word	0x0000b7d0


	//   ....[5]....
        /*00f0*/ 	.word	0x0000b7e0


	//   ....[6]....
        /*00f4*/ 	.word	0x0000b810


	//   ....[7]....
        /*00f8*/ 	.word	0x0000b820


	//   ....[8]....
        /*00fc*/ 	.word	0x00010360


	//   ....[9]....
        /*0100*/ 	.word	0x00010380


	//   ....[10]....
        /*0104*/ 	.word	0x000103a0


	//   ....[11]....
        /*0108*/ 	.word	0x000103c0


	//   ....[12]....
        /*010c*/ 	.word	0x000121b0


	//   ....[13]....
        /*0110*/ 	.word	0x000121c0


	//   ....[14]....
        /*0114*/ 	.word	0x000121f0


	//   ....[15]....
        /*0118*/ 	.word	0x00012210


	//----- nvinfo : EIATTR_EXIT_INSTR_OFFSETS
	.align		4
.L_540:
        /*011c*/ 	.byte	0x04, 0x1c
        /*011e*/ 	.short	(.L_542 - .L_541)


	//   ....[0]....
.L_541:
        /*0120*/ 	.word	0x000004d0


	//   ....[1]....
        /*0124*/ 	.word	0x00000f60


	//   ....[2]....
        /*0128*/ 	.word	0x00000f90


	//   ....[3]....
        /*012c*/ 	.word	0x00013d90


	//   ....[4]....
        /*0130*/ 	.word	0x00013ea0


	//   ....[5]....
        /*0134*/ 	.word	0x00013ec0


	//----- nvinfo : EIATTR_CTAIDZ_USED
	.align		4
.L_542:
        /*0138*/ 	.byte	0x01, 0x04
	.zero		2


	//----- nvinfo : EIATTR_CRS_STACK_SIZE
	.align		4
        /*013c*/ 	.byte	0x04, 0x1e
        /*013e*/ 	.short	(.L_544 - .L_543)
.L_543:
        /*0140*/ 	.word	0x00000000
.L_544:


//--------------------- .nv.info._ZN5flash24flash_fwd_splitkv_kernelI23Flash_fwd_kernel_traitsILi256ELi64ELi64ELi4ELb0ELb0EN7cutlass10bfloat16_tE19Flash_kernel_traitsILi256ELi64ELi64ELi4ES3_EELb1ELb0ELb0ELb0ELb0ELb0ELb0ELb1EEEvNS_16Flash_fwd_paramsE --------------------------
	.section	.nv.info._ZN5flash24flash_fwd_splitkv_kernelI23Flash_fwd_kernel_traitsILi256ELi64ELi64ELi4ELb0ELb0EN7cutlass10bfloat16_tE19Flash_kernel_traitsILi256ELi64ELi64ELi4ES3_EELb1ELb0ELb0ELb0ELb0ELb0ELb0ELb1EEEvNS_16Flash_fwd_paramsE,"",@"SHT_CUDA_INFO"
	.sectionflags	@""
	.align	4


	//----- nvinfo : EIATTR_CUDA_API_VERSION
	.align		4
        /*0000*/ 	.byte	0x04, 0x37
        /*0002*/ 	.short	(.L_546 - .L_545)
.L_545:
        /*0004*/ 	.word	0x00000082


	//----- nvinfo : EIATTR_SW2861232_WAR
	.align		4
.L_546:
        /*0008*/ 	.byte	0x01, 0x35
	.zero		2


	//----- nvinfo : EIATTR_PARAM_CBANK
	.align		4
        /*000c*/ 	.byte	0x04, 0x0a
        /*000e*/ 	.short	(.L_548 - .L_547)
	.align		4
.L_547:
        /*0010*/ 	.word	index@(.nv.constant0._ZN5flash24flash_fwd_splitkv_kernelI23Flash_fwd_kernel_traitsILi256ELi64ELi64ELi4ELb0ELb0EN7cutlass10bfloat16_tE19Flash_kernel_traitsILi256ELi64ELi64ELi4ES3_EELb1ELb0ELb0ELb0ELb0ELb0ELb0ELb1EEEvNS_16Flash_fwd_paramsE)
        /*0014*/ 	.short	0x0160
        /*0016*/ 	.short	0x01d0


	//----- nvinfo : EIATTR_CBANK_PARAM_SIZE
	.align		4
.L_548:
        /*0018*/ 	.byte	0x03, 0x19
        /*001a*/ 	.short	0x01d0


	//----- nvinfo : EIATTR_KPARAM_INFO
	.align		4
        /*001c*/ 	.byte	0x04, 0x17
        /*001e*/ 	.short	(.L_550 - .L_549)
.L_549:
        /*0020*/ 	.word	0x00000000
        /*0024*/ 	.short	0x0000
        /*0026*/ 	.short	0x0000
        /*0028*/ 	.byte	0x00, 0xf0, 0x41, 0x07


	//----- nvinfo : EIATTR_MAXREG_COUNT
	.align		4
.L_550:
        /*002c*/ 	.byte	0x03, 0x1b
        /*002e*/ 	.short	0x00ff


	//----- nvinfo : EIATTR_NUM_BARRIERS
	.align		4
        /*0030*/ 	.byte	0x02, 0x4c
        /*0032*/ 	.byte	0x01
	.zero		1


	//----- nvinfo : EIATTR_ANNOTATIONS
	.align		4
        /*0034*/ 	.byte	0x04, 0x55
        /*0036*/ 	.short	(.L_552 - .L_551)


	//   ....[0]....
.L_551:
        /*0038*/ 	.word	0x00000001
        /*003c*/ 	.byte	0x60, 0x14, 0x02, 0x00, 0x01, 0x00, 0x00, 0x00, 0x90, 0x29, 0x02, 0x00


	//----- nvinfo : EIATTR_MERCURY_ISA_VERSION
	.align		4
.L_552:
        /*0048*/ 	.byte	0x03, 0x5f
        /*004a*/ 	.short	0x0000


	//----- nvinfo : EIATTR_COOP_GROUP_MASK_REGIDS
	.align		4
        /*004c*/ 	.byte	0x04, 0x29
        /*004e*/ 	.short	(.L_554 - .L_553)


	//   ....[0]....
.L_553:
        /*0050*/ 	.word	0xffffffff


	//   ....[1]....
        /*0054*/ 	.word	0xffffffff


	//   ....[2]....
        /*0058*/ 	.word	0xffffffff


	//   ....[3]....
        /*005c*/ 	.word	0xffffffff


	//   ....[4]....
        /*0060*/ 	.word	0xffffffff


	//   ....[5]....
        /*0064*/ 	.word	0xffffffff


	//   ....[6]....
        /*0068*/ 	.word	0xffffffff


	//   ....[7]....
        /*006c*/ 	.word	0xffffffff


	//   ....[8]....
        /*0070*/ 	.word	0xffffffff


	//   ....[9]....
        /*0074*/ 	.word	0xffffffff


	//   ....[10]....
        /*0078*/ 	.word	0xffffffff


	//   ....[11]....
        /*007c*/ 	.word	0xffffffff


	//   ....[12]....
        /*0080*/ 	.word	0xffffffff


	//   ....[13]....
        /*0084*/ 	.word	0xffffffff


	//   ....[14]....
        /*0088*/ 	.word	0xffffffff


	//   ....[15]....
        /*008c*/ 	.word	0xffffffff


	//   ....[16]....
        /*0090*/ 	.word	0xffffffff


	//   ....[17]....
        /*0094*/ 	.word	0xffffffff


	//   ....[18]....
        /*0098*/ 	.word	0xffffffff


	//   ....[19]....
        /*009c*/ 	.word	0xffffffff


	//----- nvinfo : EIATTR_COOP_GROUP_INSTR_OFFSETS
	.align		4
.L_554:
        /*00a0*/ 	.byte	0x04, 0x28
        /*00a2*/ 	.short	(.L_556 - .L_555)


	//   ....[0]....
.L_555:
        /*00a4*/ 	.word	0x0001b210


	//   ....[1]....
        /*00a8*/ 	.word	0x0001b230


	//   ....[2]....
        /*00ac*/ 	.word	0x0001b250


	//   ....[3]....
        /*00b0*/ 	.word	0x0001b280


	//   ....[4]....
        /*00b4*/ 	.word	0x0001f260


	//   ....[5]....
        /*00b8*/ 	.word	0x0001f2b0


	//   ....[6]....
        /*00bc*/ 	.word	0x0001f2d0


	//   ....[7]....
        /*00c0*/ 	.word	0x0001f2f0


	//   ....[8]....
        /*00c4*/ 	.word	0x00023800


	//   ....[9]....
        /*00c8*/ 	.word	0x00023820


	//   ....[10]....
        /*00cc*/ 	.word	0x00023840


	//   ....[11]....
        /*00d0*/ 	.word	0x00023860


	//   ....[12]....
        /*00d4*/ 	.word	0x00025520


	//   ....[13]....
        /*00d8*/ 	.word	0x00025550


	//   ....[14]....
        /*00dc*/ 	.word	0x00025560


	//   ....[15]....
        /*00e0*/ 	.word	0x00025590


	//   ....[16]....
        /*00e4*/ 	.word	0x000275e0


	//   ....[17]....
        /*00e8*/ 	.word	0x00027620


	//   ....[18]....
        /*00ec*/ 	.word	0x00027670


	//   ....[19]....
        /*00f0*/ 	.word	0x000276c0


	//----- nvinfo : EIATTR_EXIT_INSTR_OFFSETS
	.align		4
.L_556:
        /*00f4*/ 	.byte	0x04, 0x1c
        /*00f6*/ 	.short	(.L_558 - .L_557)


	//   ....[0]....
.L_557:
        /*00f8*/ 	.word	0x000000c0


	//----- nvinfo : EIATTR_CTAIDZ_USED
	.align		4
.L_558:
        /*00fc*/ 	.byte	0x01, 0x04
	.zero		2


	//----- nvinfo : EIATTR_CRS_STACK_SIZE
	.align		4
        /*0100*/ 	.byte	0x04, 0x1e
        /*0102*/ 	.short	(.L_560 - .L_559)
.L_559:
        /*0104*/ 	.word	0x00000000
.L_560:


//--------------------- .nv.info._ZN5flash24flash_fwd_splitkv_kernelI23Flash_fwd_kernel_traitsILi256ELi64ELi64ELi4ELb0ELb0EN7cutlass10bfloat16_tE19Flash_kernel_traitsILi256ELi64ELi64ELi4ES3_EELb1ELb0ELb0ELb0ELb0ELb1ELb0ELb1EEEvNS_16Flash_fwd_paramsE --------------------------
	.section	.nv.info._ZN5flash24flash_fwd_splitkv_kernelI23Flash_fwd_kernel_traitsILi256ELi64ELi64ELi4ELb0ELb0EN7cutlass10bfloat16_tE19Flash_kernel_traitsILi256ELi64ELi64ELi4ES3_EELb1ELb0ELb0ELb0ELb0ELb1ELb0ELb1EEEvNS_16Flash_fwd_paramsE,"",@"SHT_CUDA_INFO"
	.sectionflags	@""
	.align	4


	//----- nvinfo : EIATTR_CUDA_API_VERSION
	.align		4
        /*0000*/ 	.byte	0x04, 0x37
        /*0002*/ 	.short	(.L_562 - .L_561)
.L_561:
        /*0004*/ 	.word	0x00000082


	//----- nvinfo : EIATTR_SW2861232_WAR
	.align		4
.L_562:
        /*0008*/ 	.byte	0x01, 0x35
	.zero		2


	//----- nvinfo : EIATTR_PARAM_CBANK
	.align		4
        /*000c*/ 	.byte	0x04, 0x0a
        /*000e*/ 	.short	(.L_564 - .L_563)
	.align		4
.L_563:
        /*0010*/ 	.word	index@(.nv.constant0._ZN5flash24flash_fwd_splitkv_kernelI23Flash_fwd_kernel_traitsILi256ELi64ELi64ELi4ELb0ELb0EN7cutlass10bfloat16_tE19Flash_kernel_traitsILi256ELi64ELi64ELi4ES3_EELb1ELb0ELb0ELb0ELb0ELb1ELb0ELb1EEEvNS_16Flash_fwd_paramsE)
        /*0014*/ 	.short	0x0160
        /*0016*/ 	.short	0x01d0


	//----- nvinfo : EIATTR_CBANK_PARAM_SIZE
	.align		4
.L_564:
        /*0018*/ 	.byte	0x03, 0x19
        /*001a*/ 	.short	0x01d0


	//----- nvinfo : EIATTR_KPARAM_INFO
	.align		4
        /*001c*/ 	.byte	0x04, 0x17
        /*001e*/ 	.short	(.L_566 - .L_565)
.L_565:
        /*0020*/ 	.word	0x00000000
        /*0024*/ 	.short	0x0000
        /*0026*/ 	.short	0x0000
        /*0028*/ 	.byte	0x00, 0xf0, 0x41, 0x07


	//----- nvinfo : EIATTR_MAXREG_COUNT
	.align		4
.L_566:
        /*002c*/ 	.byte	0x03, 0x1b
        /*002e*/ 	.short	0x00ff


	//----- nvinfo : EIATTR_NUM_BARRIERS
	.align		4
        /*0030*/ 	.byte	0x02, 0x4c
        /*0032*/ 	.byte	0x01
	.zero		1


	//----- nvinfo : EIATTR_ANNOTATIONS
	.align		4
        /*0034*/ 	.byte	0x04, 0x55
        /*0036*/ 	.short	(.L_568 - .L_567)


	//   ....[0]....
.L_567:
        /*0038*/ 	.word	0x00000001
        /*003c*/ 	.byte	0x80, 0xc6, 0x01, 0x00, 0x01, 0x00, 0x00, 0x00, 0x00, 0x15, 0x02, 0x00, 0x01, 0x00, 0x00, 0x00
        /*004c*/ 	.byte	0x00, 0x60, 0x02, 0x00, 0x01, 0x00, 0x00, 0x00, 0x50, 0x63, 0x02, 0x00, 0x01, 0x00, 0x00, 0x00
        /*005c*/ 	.byte	0x10, 0x64, 0x02, 0x00, 0x01, 0x00, 0x00, 0x00, 0x30, 0x64, 0x02, 0x00, 0x01, 0x00, 0x00, 0x00
        /*006c*/ 	.byte	0xd0, 0x84, 0x02, 0x00


	//----- nvinfo : EIATTR_MERCURY_ISA_VERSION
	.align		4
.L_568:
        /*0070*/ 	.byte	0x03, 0x5f
        /*0072*/ 	.short	0x0000


	//----- nvinfo : EIATTR_COOP_GROUP_MASK_REGIDS
	.align		4
        /*0074*/ 	.byte	0x04, 0x29
        /*0076*/ 	.short	(.L_570 - .L_569)


	//   ....[0]....
.L_569:
        /*0078*/ 	.word	0xffffffff


	//   ....[1]....
        /*007c*/ 	.word	0xffffffff


	//   ....[2]....
        /*0080*/ 	.word	0xffffffff


	//   ....[3]....
        /*0084*/ 	.word	0xffffffff


	//   ....[4]....
        /*0088*/ 	.word	0xffffffff


	//   ....[5]....
        /*008c*/ 	.word	0xffffffff


	//   ....[6]....
        /*0090*/ 	.word	0xffffffff


	//   ....[7]....
        /*0094*/ 	.word	0xffffffff


	//   ....[8]....
        /*0098*/ 	.word	0xffffffff


	//   ....[9]....
        /*009c*/ 	.word	0xffffffff


	//   ....[10]....
        /*00a0*/ 	.word	0xffffffff


	//   ....[11]....
        /*00a4*/ 	.word	0xffffffff


	//   ....[12]....
        /*00a8*/ 	.word	0xffffffff


	//   ....[13]....
        /*00ac*/ 	.word	0xffffffff


	//   ....[14]....
        /*00b0*/ 	.word	0xffffffff


	//   ....[15]....
        /*00b4*/ 	.word	0xffffffff


	//   ....[16]....
        /*00b8*/ 	.word	0xffffffff


	//   ....[17]....
        /*00bc*/ 	.word	0xffffffff


	//   ....[18]....
        /*00c0*/ 	.word	0xffffffff


	//   ....[19]....
        /*00c4*/ 	.word	0xffffffff


	//----- nvinfo : EIATTR_COOP_GROUP_INSTR_OFFSETS
	.align		4
.L_570:
        /*00c8*/ 	.byte	0x04, 0x28
        /*00ca*/ 	.short	(.L_572 - .L_571)


	//   ....[0]....
.L_571:
        /*00cc*/ 	.word	0x0001b650


	//   ....[1]....
        /*00d0*/ 	.word	0x0001b670


	//   ....[2]....
        /*00d4*/ 	.word	0x0001b690


	//   ....[3]....
        /*00d8*/ 	.word	0x0001b6b0


	//   ....[4]....
        /*00dc*/ 	.word	0x0001fb00


	//   ....[5]....
        /*00e0*/ 	.word	0x0001fb30


	//   ....[6]....
        /*00e4*/ 	.word	0x0001fb50


	//   ....[7]....
        /*00e8*/ 	.word	0x0001fb70


	//   ....[8]....
        /*00ec*/ 	.word	0x000244b0


	//   ....[9]....
        /*00f0*/ 	.word	0x000244d0


	//   ....[10]....
        /*00f4*/ 	.word	0x000244f0


	//   ....[11]....
        /*00f8*/ 	.word	0x00024510


	//   ....[12]....
        /*00fc*/ 	.word	0x00026420


	//   ....[13]....
        /*0100*/ 	.word	0x00026460


	//   ....[14]....
        /*0104*/ 	.word	0x00026470


	//   ....[15]....
        /*0108*/ 	.word	0x000264a0


	//   ....[16]....
        /*010c*/ 	.word	0x00028500


	//   ....[17]....
        /*0110*/ 	.word	0x00028540


	//   ....[18]....
        /*0114*/ 	.word	0x00028590


	//   ....[19]....
        /*0118*/ 	.word	0x000285e0


	//----- nvinfo : EIATTR_EXIT_INSTR_OFFSETS
	.align		4
.L_572:
        /*011c*/ 	.byte	0x04, 0x1c
        /*011e*/ 	.short	(.L_574 - .L_573)


	//   ....[0]....
.L_573:
        /*0120*/ 	.word	0x000000c0


	//----- nvinfo : EIATTR_CTAIDZ_USED
	.align		4
.L_574:
        /*0124*/ 	.byte	0x01, 0x04
	.zero		2


	//----- nvinfo : EIATTR_CRS_STACK_SIZE
	.align		4
        /*0128*/ 	.byte	0x04, 0x1e
        /*012a*/ 	.short	(.L_576 - .L_575)
.L_575:
        /*012c*/ 	.word	0x00000000
.L_576:


//--------------------- .nv.info._ZN5flash24flash_fwd_splitkv_kernelI23Flash_fwd_kernel_traitsILi256ELi64ELi64ELi4ELb0ELb0EN7cutlass10bfloat16_tE19Flash_kernel_traitsILi256ELi64ELi64ELi4ES3_EELb1ELb0ELb0ELb0ELb0ELb0ELb1ELb0EEEvNS_16Flash_fwd_paramsE --------------------------
	.section	.nv.info._ZN5flash24flash_fwd_splitkv_kernelI23Flash_fwd_kernel_traitsILi256ELi64ELi64ELi4ELb0ELb0EN7cutlass10bfloat16_tE19Flash_kernel_traitsILi256ELi64ELi64ELi4ES3_EELb1ELb0ELb0ELb0ELb0ELb0ELb1ELb0EEEvNS_16Flash_fwd_paramsE,"",@"SHT_CUDA_INFO"
	.sectionflags	@""
	.align	4


	//----- nvinfo : EIATTR_CUDA_API_VERSION
	.align		4
        /*0000*/ 	.byte	0x04, 0x37
        /*0002*/ 	.short	(.L_578 - .L_577)
.L_577:
        /*0004*/ 	.word	0x00000082


	//----- nvinfo : EIATTR_SW2861232_WAR
	.align		4
.L_578:
        /*0008*/ 	.byte	0x01, 0x35
	.zero		2


	//----- nvinfo : EIATTR_PARAM_CBANK
	.align		4
        /*000c*/ 	.byte	0x04, 0x0a
        /*000e*/ 	.short	(.L_580 - .L_579)
	.align		4
.L_579:
        /*0010*/ 	.word	index@(.nv.constant0._ZN5flash24flash_fwd_splitkv_kernelI23Flash_fwd_kernel_traitsILi256ELi64ELi64ELi4ELb0ELb0EN7cutlass10bfloat16_tE19Flash_kernel_traitsILi256ELi64ELi64ELi4ES3_EELb1ELb0ELb0ELb0ELb0ELb0ELb1ELb0EEEvNS_16Flash_fwd_paramsE)
        /*0014*/ 	.short	0x0160
        /*0016*/ 	.short	0x01d0


	//----- nvinfo : EIATTR_CBANK_PARAM_SIZE
	.align		4
.L_580:
        /*0018*/ 	.byte	0x03, 0x19
        /*001a*/ 	.short	0x01d0


	//----- nvinfo : EIATTR_KPARAM_INFO
	.align		4
        /*001c*/ 	.byte	0x04, 0x17
        /*001e*/ 	.short	(.L_582 - .L_581)
.L_581:
        /*0020*/ 	.word	0x00000000
        /*0024*/ 	.short	0x0000
        /*0026*/ 	.short	0x0000
        /*0028*/ 	.byte	0x00, 0xf0, 0x41, 0x07


	//----- nvinfo : EIATTR_MAXREG_COUNT
	.align		4
.L_582:
        /*002c*/ 	.byte	0x03, 0x1b
        /*002e*/ 	.short	0x00ff


	//----- nvinfo : EIATTR_NUM_BARRIERS
	.align		4
        /*0030*/ 	.byte	0x02, 0x4c
        /*0032*/ 	.byte	0x01
	.zero		1


	//----- nvinfo : EIATTR_MERCURY_ISA_VERSION
	.align		4
        /*0034*/ 	.byte	0x03, 0x5f
        /*0036*/ 	.short	0x0000


	//----- nvinfo : EIATTR_INT_WARP_WIDE_INSTR_OFFSETS
	.align		4
        /*0038*/ 	.byte	0x04, 0x31
        /*003a*/ 	.short	(.L_584 - .L_583)


	//   ....[0]....
.L_583:
        /*003c*/ 	.word	0x0000a890


	//----- nvinfo : EIATTR_COOP_GROUP_MASK_REGIDS
	.align		4
.L_584:
        /*0040*/ 	.byte	0x04, 0x29
        /*0042*/ 	.short	(.L_586 - .L_585)


	//   ....[0]....
.L_585:
        /*0044*/ 	.word	0xffffffff


	//   ....[1]....
        /*0048*/ 	.word	0xffffffff


	//   ....[2]....
        /*004c*/ 	.word	0xffffffff


	//   ....[3]....
        /*0050*/ 	.word	0xffffffff


	//   ....[4]....
        /*0054*/ 	.word	0xffffffff


	//   ....[5]....
        /*0058*/ 	.word	0xffffffff


	//   ....[6]....
        /*005c*/ 	.word	0xffffffff


	//   ....[7]....
        /*0060*/ 	.word	0xffffffff


	//   ....[8]....
        /*0064*/ 	.word	0xffffffff


	//   ....[9]....
        /*0068*/ 	.word	0xffffffff


	//   ....[10]....
        /*006c*/ 	.word	0xffffffff


	//   ....[11]....
        /*0070*/ 	.word	0xffffffff


	//   ....[12]....
        /*0074*/ 	.word	0xffffffff


	//   ....[13]....
        /*0078*/ 	.word	0xffffffff


	//   ....[14]....
        /*007c*/ 	.word	0xffffffff


	//   ....[15]....
        /*0080*/ 	.word	0xffffffff


	//----- nvinfo : EIATTR_COOP_GROUP_INSTR_OFFSETS
	.align		4
.L_586:
        /*0084*/ 	.byte	0x04, 0x28
        /*0086*/ 	.short	(.L_588 - .L_587)


	//   ....[0]....
.L_587:
        /*0088*/ 	.word	0x00006ee0


	//   ....[1]....
        /*008c*/ 	.word	0x00006f10


	//   ....[2]....
        /*0090*/ 	.word	0x00006f40


	//   ....[3]....
        /*0094*/ 	.word	0x00006f60


	//   ....[4]....
        /*0098*/ 	.word	0x0000b430


	//   ....[5]....
        /*009c*/ 	.word	0x0000b440


	//   ....[6]....
        /*00a0*/ 	.word	0x0000b470


	//   ....[7]....
        /*00a4*/ 	.word	0x0000b480


	//   ....[8]....
        /*00a8*/ 	.word	0x0000fbb0


	//   ....[9]....
        /*00ac*/ 	.word	0x0000fbd0


	//   ....[10]....
        /*00b0*/ 	.word	0x0000fc00


	//   ....[11]....
        /*00b4*/ 	.word	0x0000fc10


	//   ....[12]....
        /*00b8*/ 	.word	0x000117e0


	//   ....[13]....
        /*00bc*/ 	.word	0x00011820


	//   ....[14]....
        /*00c0*/ 	.word	0x000118e0


	//   ....[15]....
        /*00c4*/ 	.word	0x000118f0


	//----- nvinfo : EIATTR_EXIT_INSTR_OFFSETS
	.align		4
.L_588:
        /*00c8*/ 	.byte	0x04, 0x1c
        /*00ca*/ 	.short	(.L_590 - .L_589)


	//   ....[0]....
.L_589:
        /*00cc*/ 	.word	0x00000620


	//   ....[1]....
        /*00d0*/ 	.word	0x00001360


	//   ....[2]....
        /*00d4*/ 	.word	0x00001390


	//   ....[3]....
        /*00d8*/ 	.word	0x00013450


	//   ....[4]....
        /*00dc*/ 	.word	0x000134f0


	//   ....[5]....
        /*00e0*/ 	.word	0x00013510


	//----- nvinfo : EIATTR_CTAIDZ_USED
	.align		4
.L_590:
        /*00e4*/ 	.byte	0x01, 0x04
	.zero		2


	//----- nvinfo : EIATTR_CRS_STACK_SIZE
	.align		4
        /*00e8*/ 	.byte	0x04, 0x1e
        /*00ea*/ 	.short	(.L_592 - .L_591)
.L_591:
        /*00ec*/ 	.word	0x00000000
.L_592:


//--------------------- .nv.info._ZN5flash24flash_fwd_splitkv_kernelI23Flash_fwd_kernel_traitsILi256ELi64ELi64ELi4ELb0ELb0EN7cutlass10bfloat16_tE19Flash_kernel_traitsILi256ELi64ELi64ELi4ES3_EELb1ELb0ELb0ELb0ELb0ELb1ELb1ELb0EEEvNS_16Flash_fwd_paramsE --------------------------
	.section	.nv.info._ZN5flash24flash_fwd_splitkv_kernelI23Flash_fwd_kernel_traitsILi256ELi64ELi64ELi4ELb0ELb0EN7cutlass10bfloat16_tE19Flash_kernel_traitsILi256ELi64ELi64ELi4ES3_EELb1ELb0ELb0ELb0ELb0ELb1ELb1ELb0EEEvNS_16Flash_fwd_paramsE,"",@"SHT_CUDA_INFO"
	.sectionflags	@""
	.align	4


	//----- nvinfo : EIATTR_CUDA_API_VERSION
	.align		4
        /*0000*/ 	.byte	0x04, 0x37
        /*0002*/ 	.short	(.L_594 - .L_593)
.L_593:
        /*0004*/ 	.word	0x00000082


	//----- nvinfo : EIATTR_SW2861232_WAR
	.align		4
.L_594:
        /*0008*/ 	.byte	0x01, 0x35
	.zero		2


	//----- nvinfo : EIATTR_PARAM_CBANK
	.align		4
        /*000c*/ 	.byte	0x04, 0x0a
        /*000e*/ 	.short	(.L_596 - .L_595)
	.align		4
.L_595:
        /*0010*/ 	.word	index@(.nv.constant0._ZN5flash24flash_fwd_splitkv_kernelI23Flash_fwd_kernel_traitsILi256ELi64ELi64ELi4ELb0ELb0EN7cutlass10bfloat16_tE19Flash_kernel_traitsILi256ELi64ELi64ELi4ES3_EELb1ELb0ELb0ELb0ELb0ELb1ELb1ELb0EEEvNS_16Flash_fwd_paramsE)
        /*0014*/ 	.short	0x0160
        /*0016*/ 	.short	0x01d0


	//----- nvinfo : EIATTR_CBANK_PARAM_SIZE
	.align		4
.L_596:
        /*0018*/ 	.byte	0x03, 0x19
        /*001a*/ 	.short	0x01d0


	//----- nvinfo : EIATTR_KPARAM_INFO
	.align		4
        /*001c*/ 	.byte	0x04, 0x17
        /*001e*/ 	.short	(.L_598 - .L_597)
.L_597:
        /*0020*/ 	.word	0x00000000
        /*0024*/ 	.short	0x0000
        /*0026*/ 	.short	0x0000
        /*0028*/ 	.byte	0x00, 0xf0, 0x41, 0x07


	//----- nvinfo : EIATTR_MAXREG_COUNT
	.align		4
.L_598:
        /*002c*/ 	.byte	0x03, 0x1b
        /*002e*/ 	.short	0x00ff


	//----- nvinfo : EIATTR_NUM_BARRIERS
	.align		4
        /*0030*/ 	.byte	0x02, 0x4c
        /*0032*/ 	.byte	0x01
	.zero		1


	//----- nvinfo : EIATTR_MERCURY_ISA_VERSION
	.align		4
        /*0034*/ 	.byte	0x03, 0x5f
        /*0036*/ 	.short	0x0000


	//----- nvinfo : EIATTR_INT_WARP_WIDE_INSTR_OFFSETS
	.align		4
        /*0038*/ 	.byte	0x04, 0x31
        /*003a*/ 	.short	(.L_600 - .L_599)


	//   ....[0]....
.L_599:
        /*003c*/ 	.word	0x0000b0b0


	//----- nvinfo : EIATTR_COOP_GROUP_MASK_REGIDS
	.align		4
.L_600:
        /*0040*/ 	.byte	0x04, 0x29
        /*0042*/ 	.short	(.L_602 - .L_601)


	//   ....[0]....
.L_601:
        /*0044*/ 	.word	0xffffffff


	//   ....[1]....
        /*0048*/ 	.word	0xffffffff


	//   ....[2]....
        /*004c*/ 	.word	0xffffffff


	//   ....[3]....
        /*0050*/ 	.word	0xffffffff


	//   ....[4]....
        /*0054*/ 	.word	0xffffffff


	//   ....[5]....
        /*0058*/ 	.word	0xffffffff


	//   ....[6]....
        /*005c*/ 	.word	0xffffffff


	//   ....[7]....
        /*0060*/ 	.word	0xffffffff


	//   ....[8]....
        /*0064*/ 	.word	0xffffffff


	//   ....[9]....
        /*0068*/ 	.word	0xffffffff


	//   ....[10]....
        /*006c*/ 	.word	0xffffffff


	//   ....[11]....
        /*0070*/ 	.word	0xffffffff


	//   ....[12]....
        /*0074*/ 	.word	0xffffffff


	//   ....[13]....
        /*0078*/ 	.word	0xffffffff


	//   ....[14]....
        /*007c*/ 	.word	0xffffffff


	//   ....[15]....
        /*0080*/ 	.word	0xffffffff


	//----- nvinfo : EIATTR_COOP_GROUP_INSTR_OFFSETS
	.align		4
.L_602:
        /*0084*/ 	.byte	0x04, 0x28
        /*0086*/ 	.short	(.L_604 - .L_603)


	//   ....[0]....
.L_603:
        /*0088*/ 	.word	0x00007300


	//   ....[1]....
        /*008c*/ 	.word	0x00007320


	//   ....[2]....
        /*0090*/ 	.word	0x00007340


	//   ....[3]....
        /*0094*/ 	.word	0x00007360


	//   ....[4]....
        /*0098*/ 	.word	0x0000bc50


	//   ....[5]....
        /*009c*/ 	.word	0x0000bc60


	//   ....[6]....
        /*00a0*/ 	.word	0x0000bc90


	//   ....[7]....
        /*00a4*/ 	.word	0x0000bca0


	//   ....[8]....
        /*00a8*/ 	.word	0x000107d0


	//   ....[9]....
        /*00ac*/ 	.word	0x000107e0


	//   ....[10]....
        /*00b0*/ 	.word	0x00010810


	//   ....[11]....
        /*00b4*/ 	.word	0x00010820


	//   ....[12]....
        /*00b8*/ 	.word	0x00012400


	//   ....[13]....
        /*00bc*/ 	.word	0x00012440


	//   ....[14]....
        /*00c0*/ 	.word	0x00012500


	//   ....[15]....
        /*00c4*/ 	.word	0x00012510


	//----- nvinfo : EIATTR_EXIT_INSTR_OFFSETS
	.align		4
.L_604:
        /*00c8*/ 	.byte	0x04, 0x1c
        /*00ca*/ 	.short	(.L_606 - .L_605)


	//   ....[0]....
.L_605:
        /*00cc*/ 	.word	0x00000620


	//   ....[1]....
        /*00d0*/ 	.word	0x00001360


	//   ....[2]....
        /*00d4*/ 	.word	0x00001390


	//   ....[3]....
        /*00d8*/ 	.word	0x00014070


	//   ....[4]....
        /*00dc*/ 	.word	0x00014110


	//   ....[5]....
        /*00e0*/ 	.word	0x00014130


	//----- nvinfo : EIATTR_CTAIDZ_USED
	.align		4
.L_606:
        /*00e4*/ 	.byte	0x01, 0x04
	.zero		2


	//----- nvinfo : EIATTR_CRS_STACK_SIZE
	.align		4
        /*00e8*/ 	.byte	0x04, 0x1e
        /*00ea*/ 	.short	(.L_608 - .L_607)
.L_607:
        /*00ec*/ 	.word	0x00000000
.L_608:


//--------------------- .nv.info._ZN5flash24flash_fwd_splitkv_kernelI23Flash_fwd_kernel_traitsILi256ELi64ELi64ELi4ELb0ELb0EN7cutlass10bfloat16_tE19Flash_kernel_traitsILi256ELi64ELi64ELi4ES3_EELb1ELb0ELb0ELb0ELb0ELb0ELb1ELb1EEEvNS_16Flash_fwd_paramsE --------------------------
	.section	.nv.info._ZN5flash24flash_fwd_splitkv_kernelI23Flash_fwd_kernel_traitsILi256ELi64ELi64ELi4ELb0ELb0EN7cutlass10bfloat16_tE19Flash_kernel_traitsILi256ELi64ELi64ELi4ES3_EELb1ELb0ELb0ELb0ELb0ELb0ELb1ELb1EEEvNS_16Flash_fwd_paramsE,"",@"SHT_CUDA_INFO"
	.sectionflags	@""
	.align	4


	//----- nvinfo : EIATTR_CUDA_API_VERSION
	.align		4
        /*0000*/ 	.byte	0x04, 0x37
        /*0002*/ 	.short	(.L_610 - .L_609)
.L_609:
        /*0004*/ 	.word	0x00000082


	//----- nvinfo : EIATTR_SW2861232_WAR
	.align		4
.L_610:
        /*0008*/ 	.byte	0x01, 0x35
	.zero		2


	//----- nvinfo : EIATTR_PARAM_CBANK
	.align		4
        /*000c*/ 	.byte	0x04, 0x0a
        /*000e*/ 	.short	(.L_612 - .L_611)
	.align		4
.L_611:
        /*0010*/ 	.word	index@(.nv.constant0._ZN5flash24flash_fwd_splitkv_kernelI23Flash_fwd_kernel_traitsILi256ELi64ELi64ELi4ELb0ELb0EN7cutlass10bfloat16_tE19Flash_kernel_traitsILi256ELi64ELi64ELi4ES3_EELb1ELb0ELb0ELb0ELb0ELb0ELb1ELb1EEEvNS_16Flash_fwd_paramsE)
        /*0014*/ 	.short	0x0160
        /*0016*/ 	.short	0x01d0


	//----- nvinfo : EIATTR_CBANK_PARAM_SIZE
	.align		4
.L_612:
        /*0018*/ 	.byte	0x03, 0x19
        /*001a*/ 	.short	0x01d0


	//----- nvinfo : EIATTR_KPARAM_INFO
	.align		4
        /*001c*/ 	.byte	0x04, 0x17
        /*001e*/ 	.short	(.L_614 - .L_613)
.L_613:
        /*0020*/ 	.word	0x00000000
        /*0024*/ 	.short	0x0000
        /*0026*/ 	.short	0x0000
        /*0028*/ 	.byte	0x00, 0xf0, 0x41, 0x07


	//----- nvinfo : EIATTR_MAXREG_COUNT
	.align		4
.L_614:
        /*002c*/ 	.byte	0x03, 0x1b
        /*002e*/ 	.short	0x00ff


	//----- nvinfo : EIATTR_NUM_BARRIERS
	.align		4
        /*0030*/ 	.byte	0x02, 0x4c
        /*0032*/ 	.byte	0x01
	.zero		1


	//----- nvinfo : EIATTR_ANNOTATIONS
	.align		4
        /*0034*/ 	.byte	0x04, 0x55
        /*0036*/ 	.short	(.L_616 - .L_615)


	//   ....[0]....
.L_615:
        /*0038*/ 	.word	0x00000001
        /*003c*/ 	.byte	0x30, 0xc6, 0x01, 0x00, 0x01, 0x00, 0x00, 0x00, 0x70, 0x10, 0x02, 0x00, 0x01, 0x00, 0x00, 0x00
        /*004c*/ 	.byte	0xa0, 0x51, 0x02, 0x00, 0x01, 0x00, 0x00, 0x00, 0x90, 0x57, 0x02, 0x00, 0x01, 0x00, 0x00, 0x00
        /*005c*/ 	.byte	0x90, 0x58, 0x02, 0x00, 0x01, 0x00, 0x00, 0x00, 0xb0, 0x58, 0x02, 0x00, 0x01, 0x00, 0x00, 0x00
        /*006c*/ 	.byte	0xd0, 0x76, 0x02, 0x00


	//----- nvinfo : EIATTR_MERCURY_ISA_VERSION
	.align		4
.L_616:
        /*0070*/ 	.byte	0x03, 0x5f
        /*0072*/ 	.short	0x0000


	//----- nvinfo : EIATTR_COOP_GROUP_MASK_REGIDS
	.align		4
        /*0074*/ 	.byte	0x04, 0x29
        /*0076*/ 	.short	(.L_618 - .L_617)


	//   ....[0]....
.L_617:
        /*0078*/ 	.word	0xffffffff


	//   ....[1]....
        /*007c*/ 	.word	0xffffffff


	//   ....[2]....
        /*0080*/ 	.word	0xffffffff


	//   ....[3]....
        /*0084*/ 	.word	0xffffffff


	//   ....[4]....
        /*0088*/ 	.word	0xffffffff


	//   ....[5]....
        /*008c*/ 	.word	0xffffffff


	//   ....[6]....
        /*0090*/ 	.word	0xffffffff


	//   ....[7]....
        /*0094*/ 	.word	0xffffffff


	//   ....[8]....
        /*0098*/ 	.word	0xffffffff


	//   ....[9]....
        /*009c*/ 	.word	0xffffffff


	//   ....[10]....
        /*00a0*/ 	.word	0xffffffff


	//   ....[11]....
        /*00a4*/ 	.word	0xffffffff


	//   ....[12]....
        /*00a8*/ 	.word	0xffffffff


	//   ....[13]....
        /*00ac*/ 	.word	0xffffffff


	//   ....[14]....
        /*00b0*/ 	.word	0xffffffff


	//   ....[15]....
        /*00b4*/ 	.word	0xffffffff


	//   ....[16]....
        /*00b8*/ 	.word	0xffffffff


	//   ....[17]....
        /*00bc*/ 	.word	0xffffffff


	//   ....[18]....
        /*00c0*/ 	.word	0xffffffff


	//   ....[19]....
        /*00c4*/ 	.word	0xffffffff


	//----- nvinfo : EIATTR_COOP_GROUP_INSTR_OFFSETS
	.align		4
.L_618:
        /*00c8*/ 	.byte	0x04, 0x28
        /*00ca*/ 	.short	(.L_620 - .L_619)


	//   ....[0]....
.L_619:
        /*00cc*/ 	.word	0x0001b550


	//   ....[1]....
        /*00d0*/ 	.word	0x0001b620


	//   ....[2]....
        /*00d4*/ 	.word	0x0001b630


	//   ....[3]....
        /*00d8*/ 	.word	0x0001b670


	//   ....[4]....
        /*00dc*/ 	.word	0x0001f660


	//   ....[5]....
        /*00e0*/ 	.word	0x0001f6b0


	//   ....[6]....
        /*00e4*/ 	.word	0x0001f6e0


	//   ....[7]....
        /*00e8*/ 	.word	0x0001f700


	//   ....[8]....
        /*00ec*/ 	.word	0x00023b80


	//   ....[9]....
        /*00f0*/ 	.word	0x00023ba0


	//   ....[10]....
        /*00f4*/ 	.word	0x00023bc0


	//   ....[11]....
        /*00f8*/ 	.word	0x00023be0


	//   ....[12]....
        /*00fc*/ 	.word	0x000258a0


	//   ....[13]....
        /*0100*/ 	.word	0x000258e0


	//   ....[14]....
        /*0104*/ 	.word	0x000258f0


	//   ....[15]....
        /*0108*/ 	.word	0x00025920


	//   ....[16]....
        /*010c*/ 	.word	0x00027700


	//   ....[17]....
        /*0110*/ 	.word	0x00027740


	//   ....[18]....
        /*0114*/ 	.word	0x00027790


	//   ....[19]....
        /*0118*/ 	.word	0x000277e0


	//----- nvinfo : EIATTR_EXIT_INSTR_OFFSETS
	.align		4
.L_620:
        /*011c*/ 	.byte	0x04, 0x1c
        /*011e*/ 	.short	(.L_622 - .L_621)


	//   ....[0]....
.L_621:
        /*0120*/ 	.word	0x00000200


	//----- nvinfo : EIATTR_CTAIDZ_USED
	.align		4
.L_622:
        /*0124*/ 	.byte	0x01, 0x04
	.zero		2


	//----- nvinfo : EIATTR_CRS_STACK_SIZE
	.align		4
        /*0128*/ 	.byte	0x04, 0x1e
        /*012a*/ 	.short	(.L_624 - .L_623)
.L_623:
        /*012c*/ 	.word	0x00000000
.L_624:


//--------------------- .nv.info._ZN5flash24flash_fwd_splitkv_kernelI23Flash_fwd_kernel_traitsILi256ELi64ELi64ELi4ELb0ELb0EN7cutlass10bfloat16_tE19Flash_kernel_traitsILi256ELi64ELi64ELi4ES3_EELb1ELb0ELb0ELb0ELb0ELb1ELb1ELb1EEEvNS_16Flash_fwd_paramsE --------------------------
	.section	.nv.info._ZN5flash24flash_fwd_splitkv_kernelI23Flash_fwd_kernel_traitsILi256ELi64ELi64ELi4ELb0ELb0EN7cutlass10bfloat16_tE19Flash_kernel_traitsILi256ELi64ELi64ELi4ES3_EELb1ELb0ELb0ELb0ELb0ELb1ELb1ELb1EEEvNS_16Flash_fwd_paramsE,"",@"SHT_CUDA_INFO"
	.sectionflags	@""
	.align	4


	//----- nvinfo : EIATTR_CUDA_API_VERSION
	.align		4
        /*0000*/ 	.byte	0x04, 0x37
        /*0002*/ 	.short	(.L_626 - .L_625)
.L_625:
        /*0004*/ 	.word	0x00000082


	//----- nvinfo : EIATTR_SW2861232_WAR
	.align		4
.L_626:
        /*0008*/ 	.byte	0x01, 0x35
	.zero		2


	//----- nvinfo : EIATTR_PARAM_CBANK
	.align		4
        /*000c*/ 	.byte	0x04, 0x0a
        /*000e*/ 	.short	(.L_628 - .L_627)
	.align		4
.L_627:
        /*0010*/ 	.word	index@(.nv.constant0._ZN5flash24flash_fwd_splitkv_kernelI23Flash_fwd_kernel_traitsILi256ELi64ELi64ELi4ELb0ELb0EN7cutlass10bfloat16_tE19Flash_kernel_traitsILi256ELi64ELi64ELi4ES3_EELb1ELb0ELb0ELb0ELb0ELb1ELb1ELb1EEEvNS_16Flash_fwd_paramsE)
        /*0014*/ 	.short	0x0160
        /*0016*/ 	.short	0x01d0


	//----- nvinfo : EIATTR_CBANK_PARAM_SIZE
	.align		4
.L_628:
        /*0018*/ 	.byte	0x03, 0x19
        /*001a*/ 	.short	0x01d0


	//----- nvinfo : EIATTR_KPARAM_INFO
	.align		4
        /*001c*/ 	.byte	0x04, 0x17
        /*001e*/ 	.short	(.L_630 - .L_629)
.L_629:
        /*0020*/ 	.word	0x00000000
        /*0024*/ 	.short	0x0000
        /*0026*/ 	.short	0x0000
        /*0028*/ 	.byte	0x00, 0xf0, 0x41, 0x07


	//----- nvinfo : EIATTR_MAXREG_COUNT
	.align		4
.L_630:
        /*002c*/ 	.byte	0x03, 0x1b
        /*002e*/ 	.short	0x00ff


	//----- nvinfo : EIATTR_NUM_BARRIERS
	.align		4
        /*0030*/ 	.byte	0x02, 0x4c
        /*0032*/ 	.byte	0x01
	.zero		1


	//----- nvinfo : EIATTR_ANNOTATIONS
	.align		4
        /*0034*/ 	.byte	0x04, 0x55
        /*0036*/ 	.short	(.L_632 - .L_631)


	//   ....[0]....
.L_631:
        /*0038*/ 	.word	0x00000001
        /*003c*/ 	.byte	0x40, 0xd3, 0x01, 0x00, 0x01, 0x00, 0x00, 0x00, 0xf0, 0x21, 0x02, 0x00, 0x01, 0x00, 0x00, 0x00
        /*004c*/ 	.byte	0xd0, 0x6e, 0x02, 0x00, 0x01, 0x00, 0x00, 0x00, 0xf0, 0x71, 0x02, 0x00, 0x01, 0x00, 0x00, 0x00
        /*005c*/ 	.byte	0xc0, 0x72, 0x02, 0x00, 0x01, 0x00, 0x00, 0x00, 0xe0, 0x72, 0x02, 0x00, 0x01, 0x00, 0x00, 0x00
        /*006c*/ 	.byte	0x20, 0x91, 0x02, 0x00


	//----- nvinfo : EIATTR_MERCURY_ISA_VERSION
	.align		4
.L_632:
        /*0070*/ 	.byte	0x03, 0x5f
        /*0072*/ 	.short	0x0000


	//----- nvinfo : EIATTR_COOP_GROUP_MASK_REGIDS
	.align		4
        /*0074*/ 	.byte	0x04, 0x29
        /*0076*/ 	.short	(.L_634 - .L_633)


	//   ....[0]....
.L_633:
        /*0078*/ 	.word	0xffffffff


	//   ....[1]....
        /*007c*/ 	.word	0xffffffff


	//   ....[2]....
        /*0080*/ 	.word	0xffffffff


	//   ....[3]....
        /*0084*/ 	.word	0xffffffff


	//   ....[4]....
        /*0088*/ 	.word	0xffffffff


	//   ....[5]....
        /*008c*/ 	.word	0xffffffff


	//   ....[6]....
        /*0090*/ 	.word	0xffffffff


	//   ....[7]....
        /*0094*/ 	.word	0xffffffff


	//   ....[8]....
        /*0098*/ 	.word	0xffffffff


	//   ....[9]....
        /*009c*/ 	.word	0xffffffff


	//   ....[10]....
        /*00a0*/ 	.word	0xffffffff


	//   ....[11]....
        /*00a4*/ 	.word	0xffffffff


	//   ....[12]....
        /*00a8*/ 	.word	0xffffffff


	//   ....[13]....
        /*00ac*/ 	.word	0xffffffff


	//   ....[14]....
        /*00b0*/ 	.word	0xffffffff


	//   ....[15]....
        /*00b4*/ 	.word	0xffffffff


	//   ....[16]....
        /*00b8*/ 	.word	0xffffffff


	//   ....[17]....
        /*00bc*/ 	.word	0xffffffff


	//   ....[18]....
        /*00c0*/ 	.word	0xffffffff


	//   ....[19]....
        /*00c4*/ 	.word	0xffffffff


	//----- nvinfo : EIATTR_COOP_GROUP_INSTR_OFFSETS
	.align		4
.L_634:
        /*00c8*/ 	.byte	0x04, 0x28
        /*00ca*/ 	.short	(.L_636 - .L_635)


	//   ....[0]....
.L_635:
        /*00cc*/ 	.word	0x0001c600


	//   ....[1]....
        /*00d0*/ 	.word	0x0001c620


	//   ....[2]....
        /*00d4*/ 	.word	0x0001c640


	//   ....[3]....
        /*00d8*/ 	.word	0x0001c660


	//   ....[4]....
        /*00dc*/ 	.word	0x00020b30


	//   ....[5]....
        /*00e0*/ 	.word	0x00020b40


	//   ....[6]....
        /*00e4*/ 	.word	0x00020b70


	//   ....[7]....
        /*00e8*/ 	.word	0x00020b80


	//   ....[8]....
        /*00ec*/ 	.word	0x00025440


	//   ....[9]....
        /*00f0*/ 	.word	0x00025460


	//   ....[10]....
        /*00f4*/ 	.word	0x00025480


	//   ....[11]....
        /*00f8*/ 	.word	0x000254a0


	//   ....[12]....
        /*00fc*/ 	.word	0x000272d0


	//   ....[13]....
        /*0100*/ 	.word	0x00027310


	//   ....[14]....
        /*0104*/ 	.word	0x00027320


	//   ....[15]....
        /*0108*/ 	.word	0x00027350


	//   ....[16]....
        /*010c*/ 	.word	0x00029150


	//   ....[17]....
        /*0110*/ 	.word	0x000291b0


	//   ....[18]....
        /*0114*/ 	.word	0x00029200


	//   ....[19]....
        /*0118*/ 	.word	0x00029250


	//----- nvinfo : EIATTR_EXIT_INSTR_OFFSETS
	.align		4
.L_636:
        /*011c*/ 	.byte	0x04, 0x1c
        /*011e*/ 	.short	(.L_638 - .L_637)


	//   ....[0]....
.L_637:
        /*0120*/ 	.word	0x00000200


	//----- nvinfo : EIATTR_CTAIDZ_USED
	.align		4
.L_638:
        /*0124*/ 	.byte	0x01, 0x04
	.zero		2


	//----- nvinfo : EIATTR_CRS_STACK_SIZE
	.align		4
        /*0128*/ 	.byte	0x04, 0x1e
        /*012a*/ 	.short	(.L_640 - .L_639)
.L_639:
        /*012c*/ 	.word	0x00000000
.L_640:


//--------------------- .nv.info._ZN5flash24flash_fwd_splitkv_kernelI23Flash_fwd_kernel_traitsILi256ELi64ELi64ELi4ELb0ELb0EN7cutlass10bfloat16_tE19Flash_kernel_traitsILi256ELi64ELi64ELi4ES3_EELb1ELb0ELb0ELb0ELb1ELb0ELb0ELb0EEEvNS_16Flash_fwd_paramsE --------------------------
	.section	.nv.info._ZN5flash24flash_fwd_splitkv_kernelI23Flash_fwd_kernel_traitsILi256ELi64ELi64ELi4ELb0ELb0EN7cutlass10bfloat16_tE19Flash_kernel_traitsILi256ELi64ELi64ELi4ES3_EELb1ELb0ELb0ELb0ELb1ELb0ELb0ELb0EEEvNS_16Flash_fwd_paramsE,"",@"SHT_CUDA_INFO"
	.sectionflags	@""
	.align	4


	//----- nvinfo : EIATTR_CUDA_API_VERSION
	.align		4
        /*0000*/ 	.byte	0x04, 0x37
        /*0002*/ 	.short	(.L_642 - .L_641)
.L_641:
        /*0004*/ 	.word	0x00000082


	//----- nvinfo : EIATTR_SW2861232_WAR
	.align		4
.L_642:
        /*0008*/ 	.byte	0x01, 0x35
	.zero		2


	//----- nvinfo : EIATTR_PARAM_CBANK
	.align		4
        /*000c*/ 	.byte	0x04, 0x0a
        /*000e*/ 	.short	(.L_644 - .L_643)
	.align		4
.L_643:
        /*0010*/ 	.word	index@(.nv.constant0._ZN5flash24flash_fwd_splitkv_kernelI23Flash_fwd_kernel_traitsILi256ELi64ELi64ELi4ELb0ELb0EN7cutlass10bfloat16_tE19Flash_kernel_traitsILi256ELi64ELi64ELi4ES3_EELb1ELb0ELb0ELb0ELb1ELb0ELb0ELb0EEEvNS_16Flash_fwd_paramsE)
        /*0014*/ 	.short	0x0160
        /*0016*/ 	.short	0x01d0


	//----- nvinfo : EIATTR_CBANK_PARAM_SIZE
	.align		4
.L_644:
        /*0018*/ 	.byte	0x03, 0x19
        /*001a*/ 	.short	0x01d0


	//----- nvinfo : EIATTR_KPARAM_INFO
	.align		4
        /*001c*/ 	.byte	0x04, 0x17
        /*001e*/ 	.short	(.L_646 - .L_645)
.L_645:
        /*0020*/ 	.word	0x00000000
        /*0024*/ 	.short	0x0000
        /*0026*/ 	.short	0x0000
        /*0028*/ 	.byte	0x00, 0xf0, 0x41, 0x07


	//----- nvinfo : EIATTR_MAXREG_COUNT
	.align		4
.L_646:
        /*002c*/ 	.byte	0x03, 0x1b
        /*002e*/ 	.short	0x00ff


	//----- nvinfo : EIATTR_NUM_BARRIERS
	.align		4
        /*0030*/ 	.byte	0x02, 0x4c
        /*0032*/ 	.byte	0x01
	.zero		1


	//----- nvinfo : EIATTR_MERCURY_ISA_VERSION
	.align		4
        /*0034*/ 	.byte	0x03, 0x5f
        /*0036*/ 	.short	0x0000


	//----- nvinfo : EIATTR_COOP_GROUP_MASK_REGIDS
	.align		4
        /*0038*/ 	.byte	0x04, 0x29
        /*003a*/ 	.short	(.L_648 - .L_647)


	//   ....[0]....
.L_647:
        /*003c*/ 	.word	0xffffffff


	//   ....[1]....
        /*0040*/ 	.word	0xffffffff


	//   ....[2]....
        /*0044*/ 	.word	0xffffffff


	//   ....[3]....
        /*0048*/ 	.word	0xffffffff


	//   ....[4]....
        /*004c*/ 	.word	0xffffffff


	//   ....[5]....
        /*0050*/ 	.word	0xffffffff


	//   ....[6]....
        /*0054*/ 	.word	0xffffffff


	//   ....[7]....
        /*0058*/ 	.word	0xffffffff


	//   ....[8]....
        /*005c*/ 	.word	0xffffffff


	//   ....[9]....
        /*0060*/ 	.word	0xffffffff


	//   ....[10]....
        /*0064*/ 	.word	0xffffffff


	//   ....[11]....
        /*0068*/ 	.word	0xffffffff


	//   ....[12]....
        /*006c*/ 	.word	0xffffffff


	//   ....[13]....
        /*0070*/ 	.word	0xffffffff


	//   ....[14]....
        /*0074*/ 	.word	0xffffffff


	//   ....[15]....
        /*0078*/ 	.word	0xffffffff


	//----- nvinfo : EIATTR_COOP_GROUP_INSTR_OFFSETS
	.align		4
.L_648:
        /*007c*/ 	.byte	0x04, 0x28
        /*007e*/ 	.short	(.L_650 - .L_649)


	//   ....[0]....
.L_649:
        /*0080*/ 	.word	0x00004320


	//   ....[1]....
        /*0084*/ 	.word	0x00004340


	//   ....[2]....
        /*0088*/ 	.word	0x000043e0


	//   ....[3]....
        /*008c*/ 	.word	0x000043f0


	//   ....[4]....
        /*0090*/ 	.word	0x00007980


	//   ....[5]....
        /*0094*/ 	.word	0x00007990


	//   ....[6]....
        /*0098*/ 	.word	0x000079c0


	//   ....[7]....
        /*009c*/ 	.word	0x000079d0


	//   ....[8]....
        /*00a0*/ 	.word	0x0000b200


	//   ....[9]....
        /*00a4*/ 	.word	0x0000b220


	//   ....[10]....
        /*00a8*/ 	.word	0x0000b250


	//   ....[11]....
        /*00ac*/ 	.word	0x0000b260


	//   ....[12]....
        /*00b0*/ 	.word	0x0000ce50


	//   ....[13]....
        /*00b4*/ 	.word	0x0000ce90


	//   ....[14]....
        /*00b8*/ 	.word	0x0000cf00


	//   ....[15]....
        /*00bc*/ 	.word	0x0000cf10


	//----- nvinfo : EIATTR_EXIT_INSTR_OFFSETS
	.align		4
.L_650:
        /*00c0*/ 	.byte	0x04, 0x1c
        /*00c2*/ 	.short	(.L_652 - .L_651)


	//   ....[0]....
.L_651:
        /*00c4*/ 	.word	0x000002e0


	//   ....[1]....
        /*00c8*/ 	.word	0x00000b60


	//   ....[2]....
        /*00cc*/ 	.word	0x00000b90


	//   ....[3]....
        /*00d0*/ 	.word	0x0000eaa0


	//   ....[4]....
        /*00d4*/ 	.word	0x0000eb80


	//----- nvinfo : EIATTR_CTAIDZ_USED
	.align		4
.L_652:
        /*00d8*/ 	.byte	0x01, 0x04
	.zero		2


	//----- nvinfo : EIATTR_CRS_STACK_SIZE
	.align		4
        /*00dc*/ 	.byte	0x04, 0x1e
        /*00de*/ 	.short	(.L_654 - .L_653)
.L_653:
        /*00e0*/ 	.word	0x00000000
.L_654:


//--------------------- .nv.info._ZN5flash24flash_fwd_splitkv_kernelI23Flash_fwd_kernel_traitsILi256ELi64ELi64ELi4ELb0ELb0EN7cutlass10bfloat16_tE19Flash_kernel_traitsILi256ELi64ELi64ELi4ES3_EELb1ELb0ELb0ELb0ELb1ELb1ELb0ELb0EEEvNS_16Flash_fwd_paramsE --------------------------
	.section	.nv.info._ZN5flash24flash_fwd_splitkv_kernelI23Flash_fwd_kernel_traitsILi256ELi64ELi64ELi4ELb0ELb0EN7cutlass10bfloat16_tE19Flash_kernel_traitsILi256ELi64ELi64ELi4ES3_EELb1ELb0ELb0ELb0ELb1ELb1ELb0ELb0EEEvNS_16Flash_fwd_paramsE,"",@"SHT_CUDA_INFO"
	.sectionflags	@""
	.align	4


	//----- nvinfo : EIATTR_CUDA_API_VERSION
	.align		4
        /*0000*/ 	.byte	0x04, 0x37
        /*0002*/ 	.short	(.L_656 - .L_655)
.L_655:
        /*0004*/ 	.word	0x00000082


	//----- nvinfo : EIATTR_SW2861232_WAR
	.align		4
.L_656:
        /*0008*/ 	.byte	0x01, 0x35
	.zero		2


	//----- nvinfo : EIATTR_PARAM_CBANK
	.align		4
        /*000c*/ 	.byte	0x04, 0x0a
        /*000e*/ 	.short	(.L_658 - .L_657)
	.align		4
.L_657:
        /*0010*/ 	.word	index@(.nv.constant0._ZN5flash24flash_fwd_splitkv_kernelI23Flash_fwd_kernel_traitsILi256ELi64ELi64ELi4ELb0ELb0EN7cutlass10bfloat16_tE19Flash_kernel_traitsILi256ELi64ELi64ELi4ES3_EELb1ELb0ELb0ELb0ELb1ELb1ELb0ELb0EEEvNS_16Flash_fwd_paramsE)
        /*0014*/ 	.short	0x0160
        /*0016*/ 	.short	0x01d0


	//----- nvinfo : EIATTR_CBANK_PARAM_SIZE
	.align		4
.L_658:
        /*0018*/ 	.byte	0x03, 0x19
        /*001a*/ 	.short	0x01d0


	//----- nvinfo : EIATTR_KPARAM_INFO
	.align		4
        /*001c*/ 	.byte	0x04, 0x17
        /*001e*/ 	.short	(.L_660 - .L_659)
.L_659:
        /*0020*/ 	.word	0x00000000
        /*0024*/ 	.short	0x0000
        /*0026*/ 	.short	0x0000
        /*0028*/ 	.byte	0x00, 0xf0, 0x41, 0x07


	//----- nvinfo : EIATTR_MAXREG_COUNT
	.align		4
.L_660:
        /*002c*/ 	.byte	0x03, 0x1b
        /*002e*/ 	.short	0x00ff


	//----- nvinfo : EIATTR_NUM_BARRIERS
	.align		4
        /*0030*/ 	.byte	0x02, 0x4c
        /*0032*/ 	.byte	0x01
	.zero		1


	//----- nvinfo : EIATTR_MERCURY_ISA_VERSION
	.align		4
        /*0034*/ 	.byte	0x03, 0x5f
        /*0036*/ 	.short	0x0000


	//----- nvinfo : EIATTR_COOP_GROUP_MASK_REGIDS
	.align		4
        /*0038*/ 	.byte	0x04, 0x29
        /*003a*/ 	.short	(.L_662 - .L_661)


	//   ....[0]....
.L_661:
        /*003c*/ 	.word	0xffffffff


	//   ....[1]....
        /*0040*/ 	.word	0xffffffff


	//   ....[2]....
        /*0044*/ 	.word	0xffffffff


	//   ....[3]....
        /*0048*/ 	.word	0xffffffff


	//   ....[4]....
        /*004c*/ 	.word	0xffffffff


	//   ....[5]....
        /*0050*/ 	.word	0xffffffff


	//   ....[6]....
        /*0054*/ 	.word	0xffffffff


	//   ....[7]....
        /*0058*/ 	.word	0xffffffff


	//   ....[8]....
        /*005c*/ 	.word	0xffffffff


	//   ....[9]....
        /*0060*/ 	.word	0xffffffff


	//   ....[10]....
        /*0064*/ 	.word	0xffffffff


	//   ....[11]....
        /*0068*/ 	.word	0xffffffff


	//   ....[12]....
        /*006c*/ 	.word	0xffffffff


	//   ....[13]....
        /*0070*/ 	.word	0xffffffff


	//   ....[14]....
        /*0074*/ 	.word	0xffffffff


	//   ....[15]....
        /*0078*/ 	.word	0xffffffff


	//----- nvinfo : EIATTR_COOP_GROUP_INSTR_OFFSETS
	.align		4
.L_662:
        /*007c*/ 	.byte	0x04, 0x28
        /*007e*/ 	.short	(.L_664 - .L_663)


	//   ....[0]....
.L_663:
        /*0080*/ 	.word	0x00004840


	//   ....[1]....
        /*0084*/ 	.word	0x00004860


	//   ....[2]....
        /*0088*/ 	.word	0x00004900


	//   ....[3]....
        /*008c*/ 	.word	0x00004910


	//   ....[4]....
        /*0090*/ 	.word	0x00008310


	//   ....[5]....
        /*0094*/ 	.word	0x00008320


	//   ....[6]....
        /*0098*/ 	.word	0x00008350


	//   ....[7]....
        /*009c*/ 	.word	0x00008360


	//   ....[8]....
        /*00a0*/ 	.word	0x0000bf70


	//   ....[9]....
        /*00a4*/ 	.word	0x0000bf80


	//   ....[10]....
        /*00a8*/ 	.word	0x0000bfb0


	//   ....[11]....
        /*00ac*/ 	.word	0x0000bfc0


	//   ....[12]....
        /*00b0*/ 	.word	0x0000dbe0


	//   ....[13]....
        /*00b4*/ 	.word	0x0000dc20


	//   ....[14]....
        /*00b8*/ 	.word	0x0000dcb0


	//   ....[15]....
        /*00bc*/ 	.word	0x0000dcc0


	//----- nvinfo : EIATTR_EXIT_INSTR_OFFSETS
	.align		4
.L_664:
        /*00c0*/ 	.byte	0x04, 0x1c
        /*00c2*/ 	.short	(.L_666 - .L_665)


	//   ....[0]....
.L_665:
        /*00c4*/ 	.word	0x000002e0


	//   ....[1]....
        /*00c8*/ 	.word	0x00000b70


	//   ....[2]....
        /*00cc*/ 	.word	0x00000ba0


	//   ....[3]....
        /*00d0*/ 	.word	0x0000f830


	//   ....[4]....
        /*00d4*/ 	.word	0x0000f920


	//----- nvinfo : EIATTR_CTAIDZ_USED
	.align		4
.L_666:
        /*00d8*/ 	.byte	0x01, 0x04
	.zero		2


	//----- nvinfo : EIATTR_CRS_STACK_SIZE
	.align		4
        /*00dc*/ 	.byte	0x04, 0x1e
        /*00de*/ 	.short	(.L_668 - .L_667)
.L_667:
        /*00e0*/ 	.word	0x00000000
.L_668:


//--------------------- .nv.info._ZN5flash24flash_fwd_splitkv_kernelI23Flash_fwd_kernel_traitsILi256ELi64ELi64ELi4ELb0ELb0EN7cutlass10bfloat16_tE19Flash_kernel_traitsILi256ELi64ELi64ELi4ES3_EELb1ELb0ELb1ELb0ELb0ELb0ELb0ELb0EEEvNS_16Flash_fwd_paramsE --------------------------
	.section	.nv.info._ZN5flash24flash_fwd_splitkv_kernelI23Flash_fwd_kernel_traitsILi256ELi64ELi64ELi4ELb0ELb0EN7cutlass10bfloat16_tE19Flash_kernel_traitsILi256ELi64ELi64ELi4ES3_EELb1ELb0ELb1ELb0ELb0ELb0ELb0ELb0EEEvNS_16Flash_fwd_paramsE,"",@"SHT_CUDA_INFO"
	.sectionflags	@""
	.align	4


	//----- nvinfo : EIATTR_CUDA_API_VERSION
	.align		4
        /*0000*/ 	.byte	0x04, 0x37
        /*0002*/ 	.short	(.L_670 - .L_669)
.L_669:
        /*0004*/ 	.word	0x00000082


	//----- nvinfo : EIATTR_SW2861232_WAR
	.align		4
.L_670:
        /*0008*/ 	.byte	0x01, 0x35
	.zero		2


	//----- nvinfo : EIATTR_PARAM_CBANK
	.align		4
        /*000c*/ 	.byte	0x04, 0x0a
        /*000e*/ 	.short	(.L_672 - .L_671)
	.align		4
.L_671:
        /*0010*/ 	.word	index@(.nv.constant0._ZN5flash24flash_fwd_splitkv_kernelI23Flash_fwd_kernel_traitsILi256ELi64ELi64ELi4ELb0ELb0EN7cutlass10bfloat16_tE19Flash_kernel_traitsILi256ELi64ELi64ELi4ES3_EELb1ELb0ELb1ELb0ELb0ELb0ELb0ELb0EEEvNS_16Flash_fwd_paramsE)
        /*0014*/ 	.short	0x0160
        /*0016*/ 	.short	0x01d0


	//----- nvinfo : EIATTR_CBANK_PARAM_SIZE
	.align		4
.L_672:
        /*0018*/ 	.byte	0x03, 0x19
        /*001a*/ 	.short	0x01d0


	//----- nvinfo : EIATTR_KPARAM_INFO
	.align		4
        /*001c*/ 	.byte	0x04, 0x17
        /*001e*/ 	.short	(.L_674 - .L_673)
.L_673:
        /*0020*/ 	.word	0x00000000
        /*0024*/ 	.short	0x0000
        /*0026*/ 	.short	0x0000
        /*0028*/ 	.byte	0x00, 0xf0, 0x41, 0x07


	//----- nvinfo : EIATTR_MAXREG_COUNT
	.align		4
.L_674:
        /*002c*/ 	.byte	0x03, 0x1b
        /*002e*/ 	.short	0x00ff


	//----- nvinfo : EIATTR_NUM_BARRIERS
	.align		4
        /*0030*/ 	.byte	0x02, 0x4c
        /*0032*/ 	.byte	0x01
	.zero		1


	//----- nvinfo : EIATTR_MERCURY_ISA_VERSION
	.align		4
        /*0034*/ 	.byte	0x03, 0x5f
        /*0036*/ 	.short	0x0000


	//----- nvinfo : EIATTR_INT_WARP_WIDE_INSTR_OFFSETS
	.align		4
        /*0038*/ 	.byte	0x04, 0x31
        /*003a*/ 	.short	(.L_676 - .L_675)


	//   ....[0]....
.L_675:
        /*003c*/ 	.word	0x0000aaa0


	//----- nvinfo : EIATTR_COOP_GROUP_MASK_REGIDS
	.align		4
.L_676:
        /*0040*/ 	.byte	0x04, 0x29
        /*0042*/ 	.short	(.L_678 - .L_677)


	//   ....[0]....
.L_677:
        /*0044*/ 	.word	0xffffffff


	//   ....[1]....
        /*0048*/ 	.word	0xffffffff


	//   ....[2]....
        /*004c*/ 	.word	0xffffffff


	//   ....[3]....
        /*0050*/ 	.word	0xffffffff


	//   ....[4]....
        /*0054*/ 	.word	0xffffffff


	//   ....[5]....
        /*0058*/ 	.word	0xffffffff


	//   ....[6]....
        /*005c*/ 	.word	0xffffffff


	//   ....[7]....
        /*0060*/ 	.word	0xffffffff


	//   ....[8]....
        /*0064*/ 	.word	0xffffffff


	//   ....[9]....
        /*0068*/ 	.word	0xffffffff


	//   ....[10]....
        /*006c*/ 	.word	0xffffffff


	//   ....[11]....
        /*0070*/ 	.word	0xffffffff


	//   ....[12]....
        /*0074*/ 	.word	0xffffffff


	//   ....[13]....
        /*0078*/ 	.word	0xffffffff


	//   ....[14]....
        /*007c*/ 	.word	0xffffffff


	//   ....[15]....
        /*0080*/ 	.word	0xffffffff


	//----- nvinfo : EIATTR_COOP_GROUP_INSTR_OFFSETS
	.align		4
.L_678:
        /*0084*/ 	.byte	0x04, 0x28
        /*0086*/ 	.short	(.L_680 - .L_679)


	//   ....[0]....
.L_679:
        /*0088*/ 	.word	0x00006d70


	//   ....[1]....
        /*008c*/ 	.word	0x00006d90


	//   ....[2]....
        /*0090*/ 	.word	0x00006e30


	//   ....[3]....
        /*0094*/ 	.word	0x00006e40


	//   ....[4]....
        /*0098*/ 	.word	0x0000b640


	//   ....[5]....
        /*009c*/ 	.word	0x0000b650


	//   ....[6]....
        /*00a0*/ 	.word	0x0000b680


	//   ....[7]....
        /*00a4*/ 	.word	0x0000b690


	//   ....[8]....
        /*00a8*/ 	.word	0x000101b0


	//   ....[9]....
        /*00ac*/ 	.word	0x000101d0


	//   ....[10]....
        /*00b0*/ 	.word	0x000101f0


	//   ....[11]....
        /*00b4*/ 	.word	0x00010210


	//   ....[12]....
        /*00b8*/ 	.word	0x00011df0


	//   ....[13]....
        /*00bc*/ 	.word	0x00011e30


	//   ....[14]....
        /*00c0*/ 	.word	0x00011e60


	//   ....[15]....
        /*00c4*/ 	.word	0x00011e70


	//----- nvinfo : EIATTR_EXIT_INSTR_OFFSETS
	.align		4
.L_680:
        /*00c8*/ 	.byte	0x04, 0x1c
        /*00ca*/ 	.short	(.L_682 - .L_681)


	//   ....[0]....
.L_681:
        /*00cc*/ 	.word	0x000004c0


	//   ....[1]....
        /*00d0*/ 	.word	0x00000f50


	//   ....[2]....
        /*00d4*/ 	.word	0x00000f80


	//   ....[3]....
        /*00d8*/ 	.word	0x00013bc0


	//   ....[4]....
        /*00dc*/ 	.word	0x00013cd0


	//   ....[5]....
        /*00e0*/ 	.word	0x00013cf0


	//----- nvinfo : EIATTR_CTAIDZ_USED
	.align		4
.L_682:
        /*00e4*/ 	.byte	0x01, 0x04
	.zero		2


	//----- nvinfo : EIATTR_CRS_STACK_SIZE
	.align		4
        /*00e8*/ 	.byte	0x04, 0x1e
        /*00ea*/ 	.short	(.L_684 - .L_683)
.L_683:
        /*00ec*/ 	.word	0x00000000
.L_684:


//--------------------- .nv.info._ZN5flash24flash_fwd_splitkv_kernelI23Flash_fwd_kernel_traitsILi256ELi64ELi64ELi4ELb0ELb0EN7cutlass10bfloat16_tE19Flash_kernel_traitsILi256ELi64ELi64ELi4ES3_EELb1ELb0ELb1ELb0ELb0ELb1ELb0ELb0EEEvNS_16Flash_fwd_paramsE --------------------------
	.section	.nv.info._ZN5flash24flash_fwd_splitkv_kernelI23Flash_fwd_kernel_traitsILi256ELi64ELi64ELi4ELb0ELb0EN7cutlass10bfloat16_tE19Flash_kernel_traitsILi256ELi64ELi64ELi4ES3_EELb1ELb0ELb1ELb0ELb0ELb1ELb0ELb0EEEvNS_16Flash_fwd_paramsE,"",@"SHT_CUDA_INFO"
	.sectionflags	@""
	.align	4


	//----- nvinfo : EIATTR_CUDA_API_VERSION
	.align		4
        /*0000*/ 	.byte	0x04, 0x37
        /*0002*/ 	.short	(.L_686 - .L_685)
.L_685:
        /*0004*/ 	.word	0x00000082


	//----- nvinfo : EIATTR_SW2861232_WAR
	.align		4
.L_686:
        /*0008*/ 	.byte	0x01, 0x35
	.zero		2


	//----- nvinfo : EIATTR_PARAM_CBANK
	.align		4
        /*000c*/ 	.byte	0x04, 0x0a
        /*000e*/ 	.short	(.L_688 - .L_687)
	.align		4
.L_687:
        /*0010*/ 	.word	index@(.nv.constant0._ZN5flash24flash_fwd_splitkv_kernelI23Flash_fwd_kernel_traitsILi256ELi64ELi64ELi4ELb0ELb0EN7cutlass10bfloat16_tE19Flash_kernel_traitsILi256ELi64ELi64ELi4ES3_EELb1ELb0ELb1ELb0ELb0ELb1ELb0ELb0EEEvNS_16Flash_fwd_paramsE)
        /*0014*/ 	.short	0x0160
        /*0016*/ 	.short	0x01d0


	//----- nvinfo : EIATTR_CBANK_PARAM_SIZE
	.align		4
.L_688:
        /*0018*/ 	.byte	0x03, 0x19
        /*001a*/ 	.short	0x01d0


	//----- nvinfo : EIATTR_KPARAM_INFO
	.align		4
        /*001c*/ 	.byte	0x04, 0x17
        /*001e*/ 	.short	(.L_690 - .L_689)
.L_689:
        /*0020*/ 	.word	0x00000000
        /*0024*/ 	.short	0x0000
        /*0026*/ 	.short	0x0000
        /*0028*/ 	.byte	0x00, 0xf0, 0x41, 0x07


	//----- nvinfo : EIATTR_MAXREG_COUNT
	.align		4
.L_690:
        /*002c*/ 	.byte	0x03, 0x1b
        /*002e*/ 	.short	0x00ff


	//----- nvinfo : EIATTR_NUM_BARRIERS
	.align		4
        /*0030*/ 	.byte	0x02, 0x4c
        /*0032*/ 	.byte	0x01
	.zero		1


	//----- nvinfo : EIATTR_MERCURY_ISA_VERSION
	.align		4
        /*0034*/ 	.byte	0x03, 0x5f
        /*0036*/ 	.short	0x0000


	//----- nvinfo : EIATTR_INT_WARP_WIDE_INSTR_OFFSETS
	.align		4
        /*0038*/ 	.byte	0x04, 0x31
        /*003a*/ 	.short	(.L_692 - .L_691)


	//   ....[0]....
.L_691:
        /*003c*/ 	.word	0x0000b3f0


	//----- nvinfo : EIATTR_COOP_GROUP_MASK_REGIDS
	.align		4
.L_692:
        /*0040*/ 	.byte	0x04, 0x29
        /*0042*/ 	.short	(.L_694 - .L_693)


	//   ....[0]....
.L_693:
        /*0044*/ 	.word	0xffffffff


	//   ....[1]....
        /*0048*/ 	.word	0xffffffff


	//   ....[2]....
        /*004c*/ 	.word	0xffffffff


	//   ....[3]....
        /*0050*/ 	.word	0xffffffff


	//   ....[4]....
        /*0054*/ 	.word	0xffffffff


	//   ....[5]....
        /*0058*/ 	.word	0xffffffff


	//   ....[6]....
        /*005c*/ 	.word	0xffffffff


	//   ....[7]....
        /*0060*/ 	.word	0xffffffff


	//   ....[8]....
        /*0064*/ 	.word	0xffffffff


	//   ....[9]....
        /*0068*/ 	.word	0xffffffff


	//   ....[10]....
        /*006c*/ 	.word	0xffffffff


	//   ....[11]....
        /*0070*/ 	.word	0xffffffff


	//   ....[12]....
        /*0074*/ 	.word	0xffffffff


	//   ....[13]....
        /*0078*/ 	.word	0xffffffff


	//   ....[14]....
        /*007c*/ 	.word	0xffffffff


	//   ....[15]....
        /*0080*/ 	.word	0xffffffff


	//----- nvinfo : EIATTR_COOP_GROUP_INSTR_OFFSETS
	.align		4
.L_694:
        /*0084*/ 	.byte	0x04, 0x28
        /*0086*/ 	.short	(.L_696 - .L_695)


	//   ....[0]....
.L_695:
        /*0088*/ 	.word	0x000072c0


	//   ....[1]....
        /*008c*/ 	.word	0x000072e0


	//   ....[2]....
        /*0090*/ 	.word	0x00007380


	//   ....[3]....
        /*0094*/ 	.word	0x00007390


	//   ....[4]....
        /*0098*/ 	.word	0x0000bf80


	//   ....[5]....
        /*009c*/ 	.word	0x0000bf90


	//   ....[6]....
        /*00a0*/ 	.word	0x0000bfc0


	//   ....[7]....
        /*00a4*/ 	.word	0x0000bfd0


	//   ....[8]....
        /*00a8*/ 	.word	0x00011110


	//   ....[9]....
        /*00ac*/ 	.word	0x00011120


	//   ....[10]....
        /*00b0*/ 	.word	0x00011140


	//   ....[11]....
        /*00b4*/ 	.word	0x00011160


	//   ....[12]....
        /*00b8*/ 	.word	0x00012d60


	//   ....[13]....
        /*00bc*/ 	.word	0x00012da0


	//   ....[14]....
        /*00c0*/ 	.word	0x00012de0


	//   ....[15]....
        /*00c4*/ 	.word	0x00012e00


	//----- nvinfo : EIATTR_EXIT_INSTR_OFFSETS
	.align		4
.L_696:
        /*00c8*/ 	.byte	0x04, 0x1c
        /*00ca*/ 	.short	(.L_698 - .L_697)


	//   ....[0]....
.L_697:
        /*00cc*/ 	.word	0x000004c0


	//   ....[1]....
        /*00d0*/ 	.word	0x00000f50


	//   ....[2]....
        /*00d4*/ 	.word	0x00000f80


	//   ....[3]....
        /*00d8*/ 	.word	0x00014b30


	//   ....[4]....
        /*00dc*/ 	.word	0x00014c50


	//   ....[5]....
        /*00e0*/ 	.word	0x00014c70


	//----- nvinfo : EIATTR_CTAIDZ_USED
	.align		4
.L_698:
        /*00e4*/ 	.byte	0x01, 0x04
	.zero		2


	//----- nvinfo : EIATTR_CRS_STACK_SIZE
	.align		4
        /*00e8*/ 	.byte	0x04, 0x1e
        /*00ea*/ 	.short	(.L_700 - .L_699)
.L_699:
        /*00ec*/ 	.word	0x00000000
.L_700:


//--------------------- .nv.info._ZN5flash24flash_fwd_splitkv_kernelI23Flash_fwd_kernel_traitsILi256ELi64ELi64ELi4ELb0ELb0EN7cutlass10bfloat16_tE19Flash_kernel_traitsILi256ELi64ELi64ELi4ES3_EELb1ELb0ELb0ELb0ELb1ELb0ELb0ELb1EEEvNS_16Flash_fwd_paramsE --------------------------
	.section	.nv.info._ZN5flash24flash_fwd_splitkv_kernelI23Flash_fwd_kernel_traitsILi256ELi64ELi64ELi4ELb0ELb0EN7cutlass10bfloat16_tE19Flash_kernel_traitsILi256ELi64ELi64ELi4ES3_EELb1ELb0ELb0ELb0ELb1ELb0ELb0ELb1EEEvNS_16Flash_fwd_paramsE,"",@"SHT_CUDA_INFO"
	.sectionflags	@""
	.align	4


	//----- nvinfo : EIATTR_CUDA_API_VERSION
	.align		4
        /*0000*/ 	.byte	0x04, 0x37
        /*0002*/ 	.short	(.L_702 - .L_701)
.L_701:
        /*0004*/ 	.word	0x00000082


	//----- nvinfo : EIATTR_SW2861232_WAR
	.align		4
.L_702:
        /*0008*/ 	.byte	0x01, 0x35
	.zero		2


	//----- nvinfo : EIATTR_PARAM_CBANK
	.align		4
        /*000c*/ 	.byte	0x04, 0x0a
        /*000e*/ 	.short	(.L_704 - .L_703)
	.align		4
.L_703:
        /*0010*/ 	.word	index@(.nv.constant0._ZN5flash24flash_fwd_splitkv_kernelI23Flash_fwd_kernel_traitsILi256ELi64ELi64ELi4ELb0ELb0EN7cutlass10bfloat16_tE19Flash_kernel_traitsILi256ELi64ELi64ELi4ES3_EELb1ELb0ELb0ELb0ELb1ELb0ELb0ELb1EEEvNS_16Flash_fwd_paramsE)
        /*0014*/ 	.short	0x0160
        /*0016*/ 	.short	0x01d0


	//----- nvinfo : EIATTR_CBANK_PARAM_SIZE
	.align		4
.L_704:
        /*0018*/ 	.byte	0x03, 0x19
        /*001a*/ 	.short	0x01d0


	//----- nvinfo : EIATTR_KPARAM_INFO
	.align		4
        /*001c*/ 	.byte	0x04, 0x17
        /*001e*/ 	.short	(.L_706 - .L_705)
.L_705:
        /*0020*/ 	.word	0x00000000
        /*0024*/ 	.short	0x0000
        /*0026*/ 	.short	0x0000
        /*0028*/ 	.byte	0x00, 0xf0, 0x41, 0x07


	//----- nvinfo : EIATTR_MAXREG_COUNT
	.align		4
.L_706:
        /*002c*/ 	.byte	0x03, 0x1b
        /*002e*/ 	.short	0x00ff


	//----- nvinfo : EIATTR_NUM_BARRIERS
	.align		4
        /*0030*/ 	.byte	0x02, 0x4c
        /*0032*/ 	.byte	0x01
	.zero		1


	//----- nvinfo : EIATTR_ANNOTATIONS
	.align		4
        /*0034*/ 	.byte	0x04, 0x55
        /*0036*/ 	.short	(.L_708 - .L_707)


	//   ....[0]....
.L_707:
        /*0038*/ 	.word	0x00000001
        /*003c*/ 	.byte	0x80, 0x89, 0x01, 0x00, 0x01, 0x00, 0x00, 0x00, 0xd0, 0xc7, 0x01, 0x00, 0x01, 0x00, 0x00, 0x00
        /*004c*/ 	.byte	0x80, 0xe6, 0x01, 0x00, 0x01, 0x00, 0x00, 0x00, 0x60, 0x02, 0x02, 0x00, 0x01, 0x00, 0x00, 0x00
        /*005c*/ 	.byte	0x20, 0x05, 0x02, 0x00, 0x01, 0x00, 0x00, 0x00, 0x40, 0x05, 0x02, 0x00, 0x01, 0x00, 0x00, 0x00
        /*006c*/ 	.byte	0x40, 0x24, 0x02, 0x00


	//----- nvinfo : EIATTR_MERCURY_ISA_VERSION
	.align		4
.L_708:
        /*0070*/ 	.byte	0x03, 0x5f
        /*0072*/ 	.short	0x0000


	//----- nvinfo : EIATTR_COOP_GROUP_MASK_REGIDS
	.align		4
        /*0074*/ 	.byte	0x04, 0x29
        /*0076*/ 	.short	(.L_710 - .L_709)


	//   ....[0]....
.L_709:
        /*0078*/ 	.word	0xffffffff


	//   ....[1]....
        /*007c*/ 	.word	0xffffffff


	//   ....[2]....
        /*0080*/ 	.word	0xffffffff


	//   ....[3]....
        /*0084*/ 	.word	0xffffffff


	//   ....[4]....
        /*0088*/ 	.word	0xffffffff


	//   ....[5]....
        /*008c*/ 	.word	0xffffffff


	//   ....[6]....
        /*0090*/ 	.word	0xffffffff


	//   ....[7]....
        /*0094*/ 	.word	0xffffffff


	//   ....[8]....
        /*0098*/ 	.word	0xffffffff


	//   ....[9]....
        /*009c*/ 	.word	0xffffffff


	//   ....[10]....
        /*00a0*/ 	.word	0xffffffff


	//   ....[11]....
        /*00a4*/ 	.word	0xffffffff


	//   ....[12]....
        /*00a8*/ 	.word	0xffffffff


	//   ....[13]....
        /*00ac*/ 	.word	0xffffffff


	//   ....[14]....
        /*00b0*/ 	.word	0xffffffff


	//   ....[15]....
        /*00b4*/ 	.word	0xffffffff


	//   ....[16]....
        /*00b8*/ 	.word	0xffffffff


	//   ....[17]....
        /*00bc*/ 	.word	0xffffffff


	//   ....[18]....
        /*00c0*/ 	.word	0xffffffff


	//   ....[19]....
        /*00c4*/ 	.word	0xffffffff


	//----- nvinfo : EIATTR_COOP_GROUP_INSTR_OFFSETS
	.align		4
.L_710:
        /*00c8*/ 	.byte	0x04, 0x28
        /*00ca*/ 	.short	(.L_712 - .L_711)


	//   ....[0]....
.L_711:
        /*00cc*/ 	.word	0x000178d0


	//   ....[1]....
        /*00d0*/ 	.word	0x00017960


	//   ....[2]....
        /*00d4*/ 	.word	0x00017980


	//   ....[3]....
        /*00d8*/ 	.word	0x000179b0


	//   ....[4]....
        /*00dc*/ 	.word	0x0001adc0


	//   ....[5]....
        /*00e0*/ 	.word	0x0001ae10


	//   ....[6]....
        /*00e4*/ 	.word	0x0001ae30


	//   ....[7]....
        /*00e8*/ 	.word	0x0001ae60


	//   ....[8]....
        /*00ec*/ 	.word	0x0001e800


	//   ....[9]....
        /*00f0*/ 	.word	0x0001e820


	//   ....[10]....
        /*00f4*/ 	.word	0x0001e840


	//   ....[11]....
        /*00f8*/ 	.word	0x0001e860


	//   ....[12]....
        /*00fc*/ 	.word	0x00020530


	//   ....[13]....
        /*0100*/ 	.word	0x00020570


	//   ....[14]....
        /*0104*/ 	.word	0x00020580


	//   ....[15]....
        /*0108*/ 	.word	0x000205b0


	//   ....[16]....
        /*010c*/ 	.word	0x00022470


	//   ....[17]....
        /*0110*/ 	.word	0x000224b0


	//   ....[18]....
        /*0114*/ 	.word	0x00022500


	//   ....[19]....
        /*0118*/ 	.word	0x00022550


	//----- nvinfo : EIATTR_EXIT_INSTR_OFFSETS
	.align		4
.L_712:
        /*011c*/ 	.byte	0x04, 0x1c
        /*011e*/ 	.short	(.L_714 - .L_713)


	//   ....[0]....
.L_713:
        /*0120*/ 	.word	0x000000c0


	//----- nvinfo : EIATTR_CTAIDZ_USED
	.align		4
.L_714:
        /*0124*/ 	.byte	0x01, 0x04
	.zero		2


	//----- nvinfo : EIATTR_CRS_STACK_SIZE
	.align		4
        /*0128*/ 	.byte	0x04, 0x1e
        /*012a*/ 	.short	(.L_716 - .L_715)
.L_715:
        /*012c*/ 	.word	0x00000000
.L_716:


//--------------------- .nv.info._ZN5flash24flash_fwd_splitkv_kernelI23Flash_fwd_kernel_traitsILi256ELi64ELi64ELi4ELb0ELb0EN7cutlass10bfloat16_tE19Flash_kernel_traitsILi256ELi64ELi64ELi4ES3_EELb1ELb0ELb0ELb0ELb1ELb1ELb0ELb1EEEvNS_16Flash_fwd_paramsE --------------------------
	.section	.nv.info._ZN5flash24flash_fwd_splitkv_kernelI23Flash_fwd_kernel_traitsILi256ELi64ELi64ELi4ELb0ELb0EN7cutlass10bfloat16_tE19Flash_kernel_traitsILi256ELi64ELi64ELi4ES3_EELb1ELb0ELb0ELb0ELb1ELb1ELb0ELb1EEEvNS_16Flash_fwd_paramsE,"",@"SHT_CUDA_INFO"
	.sectionflags	@""
	.align	4


	//----- nvinfo : EIATTR_CUDA_API_VERSION
	.align		4
        /*0000*/ 	.byte	0x04, 0x37
        /*0002*/ 	.short	(.L_718 - .L_717)
.L_717:
        /*0004*/ 	.word	0x00000082


	//----- nvinfo : EIATTR_SW2861232_WAR
	.align		4
.L_718:
        /*0008*/ 	.byte	0x01, 0x35
	.zero		2


	//----- nvinfo : EIATTR_PARAM_CBANK
	.align		4
        /*000c*/ 	.byte	0x04, 0x0a
        /*000e*/ 	.short	(.L_720 - .L_719)
	.align		4
.L_719:
        /*0010*/ 	.word	index@(.nv.constant0._ZN5flash24flash_fwd_splitkv_kernelI23Flash_fwd_kernel_traitsILi256ELi64ELi64ELi4ELb0ELb0EN7cutlass10bfloat16_tE19Flash_kernel_traitsILi256ELi64ELi64ELi4ES3_EELb1ELb0ELb0ELb0ELb1ELb1ELb0ELb1EEEvNS_16Flash_fwd_paramsE)
        /*0014*/ 	.short	0x0160
        /*0016*/ 	.short	0x01d0


	//----- nvinfo : EIATTR_CBANK_PARAM_SIZE
	.align		4
.L_720:
        /*0018*/ 	.byte	0x03, 0x19
        /*001a*/ 	.short	0x01d0


	//----- nvinfo : EIATTR_KPARAM_INFO
	.align		4
        /*001c*/ 	.byte	0x04, 0x17
        /*001e*/ 	.short	(.L_722 - .L_721)
.L_721:
        /*0020*/ 	.word	0x00000000
        /*0024*/ 	.short	0x0000
        /*0026*/ 	.short	0x0000
        /*0028*/ 	.byte	0x00, 0xf0, 0x41, 0x07


	//----- nvinfo : EIATTR_MAXREG_COUNT
	.align		4
.L_722:
        /*002c*/ 	.byte	0x03, 0x1b
        /*002e*/ 	.short	0x00ff


	//----- nvinfo : EIATTR_NUM_BARRIERS
	.align		4
        /*0030*/ 	.byte	0x02, 0x4c
        /*0032*/ 	.byte	0x01
	.zero		1


	//----- nvinfo : EIATTR_ANNOTATIONS
	.align		4
        /*0034*/ 	.byte	0x04, 0x55
        /*0036*/ 	.short	(.L_724 - .L_723)


	//   ....[0]....
.L_723:
        /*0038*/ 	.word	0x00000001
        /*003c*/ 	.byte	0x70, 0x8d, 0x01, 0x00, 0x01, 0x00, 0x00, 0x00, 0xf0, 0xcf, 0x01, 0x00, 0x01, 0x00, 0x00, 0x00
        /*004c*/ 	.byte	0x00, 0xd3, 0x01, 0x00, 0x01, 0x00, 0x00, 0x00, 0x20, 0xd3, 0x01, 0x00, 0x01, 0x00, 0x00, 0x00
        /*005c*/ 	.byte	0x00, 0xf0, 0x01, 0x00, 0x01, 0x00, 0x00, 0x00, 0x30, 0xf0, 0x01, 0x00, 0x01, 0x00, 0x00, 0x00
        /*006c*/ 	.byte	0xf0, 0x0e, 0x02, 0x00, 0x01, 0x00, 0x00, 0x00, 0x30, 0x12, 0x02, 0x00, 0x01, 0x00, 0x00, 0x00
        /*007c*/ 	.byte	0x00, 0x13, 0x02, 0x00, 0x01, 0x00, 0x00, 0x00, 0x20, 0x13, 0x02, 0x00, 0x01, 0x00, 0x00, 0x00
        /*008c*/ 	.byte	0x20, 0x32, 0x02, 0x00


	//----- nvinfo : EIATTR_MERCURY_ISA_VERSION
	.align		4
.L_724:
        /*0090*/ 	.byte	0x03, 0x5f
        /*0092*/ 	.short	0x0000


	//----- nvinfo : EIATTR_COOP_GROUP_MASK_REGIDS
	.align		4
        /*0094*/ 	.byte	0x04, 0x29
        /*0096*/ 	.short	(.L_726 - .L_725)


	//   ....[0]....
.L_725:
        /*0098*/ 	.word	0xffffffff


	//   ....[1]....
        /*009c*/ 	.word	0xffffffff


	//   ....[2]....
        /*00a0*/ 	.word	0xffffffff


	//   ....[3]....
        /*00a4*/ 	.word	0xffffffff


	//   ....[4]....
        /*00a8*/ 	.word	0xffffffff


	//   ....[5]....
        /*00ac*/ 	.word	0xffffffff


	//   ....[6]....
        /*00b0*/ 	.word	0xffffffff


	//   ....[7]....
        /*00b4*/ 	.word	0xffffffff


	//   ....[8]....
        /*00b8*/ 	.word	0xffffffff


	//   ....[9]....
        /*00bc*/ 	.word	0xffffffff


	//   ....[10]....
        /*00c0*/ 	.word	0xffffffff


	//   ....[11]....
        /*00c4*/ 	.word	0xffffffff


	//   ....[12]....
        /*00c8*/ 	.word	0xffffffff


	//   ....[13]....
        /*00cc*/ 	.word	0xffffffff


	//   ....[14]....
        /*00d0*/ 	.word	0xffffffff


	//   ....[15]....
        /*00d4*/ 	.word	0xffffffff


	//   ....[16]....
        /*00d8*/ 	.word	0xffffffff


	//   ....[17]....
        /*00dc*/ 	.word	0xffffffff


	//   ....[18]....
        /*00e0*/ 	.word	0xffffffff


	//   ....[19]....
        /*00e4*/ 	.word	0xffffffff


	//----- nvinfo : EIATTR_COOP_GROUP_INSTR_OFFSETS
	.align		4
.L_726:
        /*00e8*/ 	.byte	0x04, 0x28
        /*00ea*/ 	.short	(.L_728 - .L_727)


	//   ....[0]....
.L_727:
        /*00ec*/ 	.word	0x00017ce0


	//   ....[1]....
        /*00f0*/ 	.word	0x00017d40


	//   ....[2]....
        /*00f4*/ 	.word	0x00017d60


	//   ....[3]....
        /*00f8*/ 	.word	0x00017d80


	//   ....[4]....
        /*00fc*/ 	.word	0x0001b5e0


	//   ....[5]....
        /*0100*/ 	.word	0x0001b620


	//   ....[6]....
        /*0104*/ 	.word	0x0001b640


	//   ....[7]....
        /*0108*/ 	.word	0x0001b670


	//   ....[8]....
        /*010c*/ 	.word	0x0001f450


	//   ....[9]....
        /*0110*/ 	.word	0x0001f470


	//   ....[10]....
        /*0114*/ 	.word	0x0001f490


	//   ....[11]....
        /*0118*/ 	.word	0x0001f4b0


	//   ....[12]....
        /*011c*/ 	.word	0x00021310


	//   ....[13]....
        /*0120*/ 	.word	0x00021350


	//   ....[14]....
        /*0124*/ 	.word	0x00021360


	//   ....[15]....
        /*0128*/ 	.word	0x00021390


	//   ....[16]....
        /*012c*/ 	.word	0x00023250


	//   ....[17]....
        /*0130*/ 	.word	0x00023290


	//   ....[18]....
        /*0134*/ 	.word	0x000232e0


	//   ....[19]....
        /*0138*/ 	.word	0x00023330


	//----- nvinfo : EIATTR_EXIT_INSTR_OFFSETS
	.align		4
.L_728:
        /*013c*/ 	.byte	0x04, 0x1c
        /*013e*/ 	.short	(.L_730 - .L_729)


	//   ....[0]....
.L_729:
        /*0140*/ 	.word	0x000000c0


	//----- nvinfo : EIATTR_CTAIDZ_USED
	.align		4
.L_730:
        /*0144*/ 	.byte	0x01, 0x04
	.zero		2


	//----- nvinfo : EIATTR_CRS_STACK_SIZE
	.align		4
        /*0148*/ 	.byte	0x04, 0x1e
        /*014a*/ 	.short	(.L_732 - .L_731)
.L_731:
        /*014c*/ 	.word	0x00000000
.L_732:


//--------------------- .nv.info._ZN5flash24flash_fwd_splitkv_kernelI23Flash_fwd_kernel_traitsILi256ELi64ELi64ELi4ELb0ELb0EN7cutlass10bfloat16_tE19Flash_kernel_traitsILi256ELi64ELi64ELi4ES3_EELb1ELb0ELb1ELb0ELb0ELb0ELb0ELb1EEEvNS_16Flash_fwd_paramsE --------------------------
	.section	.nv.info._ZN5flash24flash_fwd_splitkv_kernelI23Flash_fwd_kernel_traitsILi256ELi64ELi64ELi4ELb0ELb0EN7cutlass10bfloat16_tE19Flash_kernel_traitsILi256ELi64ELi64ELi4ES3_EELb1ELb0ELb1ELb0ELb0ELb0ELb0ELb1EEEvNS_16Flash_fwd_paramsE,"",@"SHT_CUDA_INFO"
	.sectionflags	@""
	.align	4


	//----- nvinfo : EIATTR_CUDA_API_VERSION
	.align		4
        /*0000*/ 	.byte	0x04, 0x37
        /*0002*/ 	.short	(.L_734 - .L_733)
.L_733:
        /*0004*/ 	.word	0x00000082


	//----- nvinfo : EIATTR_SW2861232_WAR
	.align		4
.L_734:
        /*0008*/ 	.byte	0x01, 0x35
	.zero		2


	//----- nvinfo : EIATTR_PARAM_CBANK
	.align		4
        /*000c*/ 	.byte	0x04, 0x0a
        /*000e*/ 	.short	(.L_736 - .L_735)
	.align		4
.L_735:
        /*0010*/ 	.word	index@(.nv.constant0._ZN5flash24flash_fwd_splitkv_kernelI23Flash_fwd_kernel_traitsILi256ELi64ELi64ELi4ELb0ELb0EN7cutlass10bfloat16_tE19Flash_kernel_traitsILi256ELi64ELi64ELi4ES3_EELb1ELb0ELb1ELb0ELb0ELb0ELb0ELb1EEEvNS_16Flash_fwd_paramsE)
        /*0014*/ 	.short	0x0160
        /*0016*/ 	.short	0x01d0


	//----- nvinfo : EIATTR_CBANK_PARAM_SIZE
	.align		4
.L_736:
        /*0018*/ 	.byte	0x03, 0x19
        /*001a*/ 	.short	0x01d0


	//----- nvinfo : EIATTR_KPARAM_INFO
	.align		4
        /*001c*/ 	.byte	0x04, 0x17
        /*001e*/ 	.short	(.L_738 - .L_737)
.L_737:
        /*0020*/ 	.word	0x00000000
        /*0024*/ 	.short	0x0000
        /*0026*/ 	.short	0x0000
        /*0028*/ 	.byte	0x00, 0xf0, 0x41, 0x07


	//----- nvinfo : EIATTR_MAXREG_COUNT
	.align		4
.L_738:
        /*002c*/ 	.byte	0x03, 0x1b
        /*002e*/ 	.short	0x00ff


	//----- nvinfo : EIATTR_NUM_BARRIERS
	.align		4
        /*0030*/ 	.byte	0x02, 0x4c
        /*0032*/ 	.byte	0x01
	.zero		1


	//----- nvinfo : EIATTR_MERCURY_ISA_VERSION
	.align		4
        /*0034*/ 	.byte	0x03, 0x5f
        /*0036*/ 	.short	0x0000


	//----- nvinfo : EIATTR_COOP_GROUP_MASK_REGIDS
	.align		4
        /*0038*/ 	.byte	0x04, 0x29
        /*003a*/ 	.short	(.L_740 - .L_739)


	//   ....[0]....
.L_739:
        /*003c*/ 	.word	0xffffffff


	//   ....[1]....
        /*0040*/ 	.word	0xffffffff


	//   ....[2]....
        /*0044*/ 	.word	0xffffffff


	//   ....[3]....
        /*0048*/ 	.word	0xffffffff


	//   ....[4]....
        /*004c*/ 	.word	0xffffffff


	//   ....[5]....
        /*0050*/ 	.word	0xffffffff


	//   ....[6]....
        /*0054*/ 	.word	0xffffffff


	//   ....[7]....
        /*0058*/ 	.word	0xffffffff


	//   ....[8]....
        /*005c*/ 	.word	0xffffffff


	//   ....[9]....
        /*0060*/ 	.word	0xffffffff


	//   ....[10]....
        /*0064*/ 	.word	0xffffffff


	//   ....[11]....
        /*0068*/ 	.word	0xffffffff


	//   ....[12]....
        /*006c*/ 	.word	0xffffffff


	//   ....[13]....
        /*0070*/ 	.word	0xffffffff


	//   ....[14]....
        /*0074*/ 	.word	0xffffffff


	//   ....[15]....
        /*0078*/ 	.word	0xffffffff


	//   ....[16]....
        /*007c*/ 	.word	0xffffffff


	//   ....[17]....
        /*0080*/ 	.word	0xffffffff


	//   ....[18]....
        /*0084*/ 	.word	0xffffffff


	//   ....[19]....
        /*0088*/ 	.word	0xffffffff


	//----- nvinfo : EIATTR_COOP_GROUP_INSTR_OFFSETS
	.align		4
.L_740:
        /*008c*/ 	.byte	0x04, 0x28
        /*008e*/ 	.short	(.L_742 - .L_741)


	//   ....[0]....
.L_741:
        /*0090*/ 	.word	0x0001c030


	//   ....[1]....
        /*0094*/ 	.word	0x0001c0e0


	//   ....[2]....
        /*0098*/ 	.word	0x0001c0f0


	//   ....[3]....
        /*009c*/ 	.word	0x0001c170


	//   ....[4]....
        /*00a0*/ 	.word	0x000204f0


	//   ....[5]....
        /*00a4*/ 	.word	0x00020500


	//   ....[6]....
        /*00a8*/ 	.word	0x00020530


	//   ....[7]....
        /*00ac*/ 	.word	0x00020540


	//   ....[8]....
        /*00b0*/ 	.word	0x00024e10


	//   ....[9]....
        /*00b4*/ 	.word	0x00024e20


	//   ....[10]....
        /*00b8*/ 	.word	0x00024e40


	//   ....[11]....
        /*00bc*/ 	.word	0x00024e60


	//   ....[12]....
        /*00c0*/ 	.word	0x00026b10


	//   ....[13]....
        /*00c4*/ 	.word	0x00026b40


	//   ....[14]....
        /*00c8*/ 	.word	0x00026b50


	//   ....[15]....
        /*00cc*/ 	.word	0x00026b80


	//   ....[16]....
        /*00d0*/ 	.word	0x00028c00


	//   ....[17]....
        /*00d4*/ 	.word	0x00028c50


	//   ....[18]....
        /*00d8*/ 	.word	0x00028ca0


	//   ....[19]....
        /*00dc*/ 	.word	0x00028cf0


	//----- nvinfo : EIATTR_EXIT_INSTR_OFFSETS
	.align		4
.L_742:
        /*00e0*/ 	.byte	0x04, 0x1c
        /*00e2*/ 	.short	(.L_744 - .L_743)


	//   ....[0]....
.L_743:
        /*00e4*/ 	.word	0x000000b0


	//----- nvinfo : EIATTR_CTAIDZ_USED
	.align		4
.L_744:
        /*00e8*/ 	.byte	0x01, 0x04
	.zero		2


	//----- nvinfo : EIATTR_CRS_STACK_SIZE
	.align		4
        /*00ec*/ 	.byte	0x04, 0x1e
        /*00ee*/ 	.short	(.L_746 - .L_745)
.L_745:
        /*00f0*/ 	.word	0x00000000
.L_746:


//--------------------- .nv.info._ZN5flash24flash_fwd_splitkv_kernelI23Flash_fwd_kernel_traitsILi256ELi64ELi64ELi4ELb0ELb0EN7cutlass10bfloat16_tE19Flash_kernel_traitsILi256ELi64ELi64ELi4ES3_EELb1ELb0ELb1ELb0ELb0ELb1ELb0ELb1EEEvNS_16Flash_fwd_paramsE --------------------------
	.section	.nv.info._ZN5flash24flash_fwd_splitkv_kernelI23Flash_fwd_kernel_traitsILi256ELi64ELi64ELi4ELb0ELb0EN7cutlass10bfloat16_tE19Flash_kernel_traitsILi256ELi64ELi64ELi4ES3_EELb1ELb0ELb1ELb0ELb0ELb1ELb0ELb1EEEvNS_16Flash_fwd_paramsE,"",@"SHT_CUDA_INFO"
	.sectionflags	@""
	.align	4


	//----- nvinfo : EIATTR_CUDA_API_VERSION
	.align		4
        /*0000*/ 	.byte	0x04, 0x37
        /*0002*/ 	.short	(.L_748 - .L_747)
.L_747:
        /*0004*/ 	.word	0x00000082


	//----- nvinfo : EIATTR_SW2861232_WAR
	.align		4
.L_748:
        /*0008*/ 	.byte	0x01, 0x35
	.zero		2


	//----- nvinfo : EIATTR_PARAM_CBANK
	.align		4
        /*000c*/ 	.byte	0x04, 0x0a
        /*000e*/ 	.short	(.L_750 - .L_749)
	.align		4
.L_749:
        /*0010*/ 	.word	index@(.nv.constant0._ZN5flash24flash_fwd_splitkv_kernelI23Flash_fwd_kernel_traitsILi256ELi64ELi64ELi4ELb0ELb0EN7cutlass10bfloat16_tE19Flash_kernel_traitsILi256ELi64ELi64ELi4ES3_EELb1ELb0ELb1ELb0ELb0ELb1ELb0ELb1EEEvNS_16Flash_fwd_paramsE)
        /*0014*/ 	.short	0x0160
        /*0016*/ 	.short	0x01d0


	//----- nvinfo : EIATTR_CBANK_PARAM_SIZE
	.align		4
.L_750:
        /*0018*/ 	.byte	0x03, 0x19
        /*001a*/ 	.short	0x01d0


	//----- nvinfo : EIATTR_KPARAM_INFO
	.align		4
        /*001c*/ 	.byte	0x04, 0x17
        /*001e*/ 	.short	(.L_752 - .L_751)
.L_751:
        /*0020*/ 	.word	0x00000000
        /*0024*/ 	.short	0x0000
        /*0026*/ 	.short	0x0000
        /*0028*/ 	.byte	0x00, 0xf0, 0x41, 0x07


	//----- nvinfo : EIATTR_MAXREG_COUNT
	.align		4
.L_752:
        /*002c*/ 	.byte	0x03, 0x1b
        /*002e*/ 	.short	0x00ff


	//----- nvinfo : EIATTR_NUM_BARRIERS
	.align		4
        /*0030*/ 	.byte	0x02, 0x4c
        /*0032*/ 	.byte	0x01
	.zero		1


	//----- nvinfo : EIATTR_ANNOTATIONS
	.align		4
        /*0034*/ 	.byte	0x04, 0x55
        /*0036*/ 	.short	(.L_754 - .L_753)


	//   ....[0]....
.L_753:
        /*0038*/ 	.word	0x00000001
        /*003c*/ 	.byte	0x80, 0xca, 0x01, 0x00, 0x01, 0x00, 0x00, 0x00, 0xb0, 0x1b, 0x02, 0x00, 0x01, 0x00, 0x00, 0x00
        /*004c*/ 	.byte	0xb0, 0x68, 0x02, 0x00, 0x01, 0x00, 0x00, 0x00, 0x50, 0x6c, 0x02, 0x00, 0x01, 0x00, 0x00, 0x00
        /*005c*/ 	.byte	0x10, 0x6d, 0x02, 0x00, 0x01, 0x00, 0x00, 0x00, 0x30, 0x6d, 0x02, 0x00, 0x01, 0x00, 0x00, 0x00
        /*006c*/ 	.byte	0xd0, 0x8d, 0x02, 0x00


	//----- nvinfo : EIATTR_MERCURY_ISA_VERSION
	.align		4
.L_754:
        /*0070*/ 	.byte	0x03, 0x5f
        /*0072*/ 	.short	0x0000


	//----- nvinfo : EIATTR_COOP_GROUP_MASK_REGIDS
	.align		4
        /*0074*/ 	.byte	0x04, 0x29
        /*0076*/ 	.short	(.L_756 - .L_755)


	//   ....[0]....
.L_755:
        /*0078*/ 	.word	0xffffffff


	//   ....[1]....
        /*007c*/ 	.word	0xffffffff


	//   ....[2]....
        /*0080*/ 	.word	0xffffffff


	//   ....[3]....
        /*0084*/ 	.word	0xffffffff


	//   ....[4]....
        /*0088*/ 	.word	0xffffffff


	//   ....[5]....
        /*008c*/ 	.word	0xffffffff


	//   ....[6]....
        /*0090*/ 	.word	0xffffffff


	//   ....[7]....
        /*0094*/ 	.word	0xffffffff


	//   ....[8]....
        /*0098*/ 	.word	0xffffffff


	//   ....[9]....
        /*009c*/ 	.word	0xffffffff


	//   ....[10]....
        /*00a0*/ 	.word	0xffffffff


	//   ....[11]....
        /*00a4*/ 	.word	0xffffffff


	//   ....[12]....
        /*00a8*/ 	.word	0xffffffff


	//   ....[13]....
        /*00ac*/ 	.word	0xffffffff


	//   ....[14]....
        /*00b0*/ 	.word	0xffffffff


	//   ....[15]....
        /*00b4*/ 	.word	0xffffffff


	//   ....[16]....
        /*00b8*/ 	.word	0xffffffff


	//   ....[17]....
        /*00bc*/ 	.word	0xffffffff


	//   ....[18]....
        /*00c0*/ 	.word	0xffffffff


	//   ....[19]....
        /*00c4*/ 	.word	0xffffffff


	//----- nvinfo : EIATTR_COOP_GROUP_INSTR_OFFSETS
	.align		4
.L_756:
        /*00c8*/ 	.byte	0x04, 0x28
        /*00ca*/ 	.short	(.L_758 - .L_757)


	//   ....[0]....
.L_757:
        /*00cc*/ 	.word	0x0001ba00


	//   ....[1]....
        /*00d0*/ 	.word	0x0001ba70


	//   ....[2]....
        /*00d4*/ 	.word	0x0001ba90


	//   ....[3]....
        /*00d8*/ 	.word	0x0001bab0


	//   ....[4]....
        /*00dc*/ 	.word	0x00020190


	//   ....[5]....
        /*00e0*/ 	.word	0x000201e0


	//   ....[6]....
        /*00e4*/ 	.word	0x00020200


	//   ....[7]....
        /*00e8*/ 	.word	0x00020230


	//   ....[8]....
        /*00ec*/ 	.word	0x00024f00


	//   ....[9]....
        /*00f0*/ 	.word	0x00024f10


	//   ....[10]....
        /*00f4*/ 	.word	0x00024f30


	//   ....[11]....
        /*00f8*/ 	.word	0x00024f50


	//   ....[12]....
        /*00fc*/ 	.word	0x00026d20


	//   ....[13]....
        /*0100*/ 	.word	0x00026d60


	//   ....[14]....
        /*0104*/ 	.word	0x00026d70


	//   ....[15]....
        /*0108*/ 	.word	0x00026da0


	//   ....[16]....
        /*010c*/ 	.word	0x00028e00


	//   ....[17]....
        /*0110*/ 	.word	0x00028e40


	//   ....[18]....
        /*0114*/ 	.word	0x00028e90


	//   ....[19]....
        /*0118*/ 	.word	0x00028ee0


	//----- nvinfo : EIATTR_EXIT_INSTR_OFFSETS
	.align		4
.L_758:
        /*011c*/ 	.byte	0x04, 0x1c
        /*011e*/ 	.short	(.L_760 - .L_759)


	//   ....[0]....
.L_759:
        /*0120*/ 	.word	0x000000c0


	//----- nvinfo : EIATTR_CTAIDZ_USED
	.align		4
.L_760:
        /*0124*/ 	.byte	0x01, 0x04
	.zero		2


	//----- nvinfo : EIATTR_CRS_STACK_SIZE
	.align		4
        /*0128*/ 	.byte	0x04, 0x1e
        /*012a*/ 	.short	(.L_762 - .L_761)
.L_761:
        /*012c*/ 	.word	0x00000000
.L_762:


//--------------------- .nv.info._ZN5flash24flash_fwd_splitkv_kernelI23Flash_fwd_kernel_traitsILi256ELi64ELi64ELi4ELb0ELb0EN7cutlass10bfloat16_tE19Flash_kernel_traitsILi256ELi64ELi64ELi4ES3_EELb1ELb0ELb0ELb0ELb1ELb0ELb1ELb0EEEvNS_16Flash_fwd_paramsE --------------------------
	.section	.nv.info._ZN5flash24flash_fwd_splitkv_kernelI23Flash_fwd_kernel_traitsILi256ELi64ELi64ELi4ELb0ELb0EN7cutlass10bfloat16_tE19Flash_kernel_traitsILi256ELi64ELi64ELi4ES3_EELb1ELb0ELb0ELb0ELb1ELb0ELb1ELb0EEEvNS_16Flash_fwd_paramsE,"",@"SHT_CUDA_INFO"
	.sectionflags	@""
	.align	4


	//----- nvinfo : EIATTR_CUDA_API_VERSION
	.align		4
        /*0000*/ 	.byte	0x04, 0x37
        /*0002*/ 	.short	(.L_764 - .L_763)
.L_763:
        /*0004*/ 	.word	0x00000082


	//----- nvinfo : EIATTR_SW2861232_WAR
	.align		4
.L_764:
        /*0008*/ 	.byte	0x01, 0x35
	.zero		2


	//----- nvinfo : EIATTR_PARAM_CBANK
	.align		4
        /*000c*/ 	.byte	0x04, 0x0a
        /*000e*/ 	.short	(.L_766 - .L_765)
	.align		4
.L_765:
        /*0010*/ 	.word	index@(.nv.constant0._ZN5flash24flash_fwd_splitkv_kernelI23Flash_fwd_kernel_traitsILi256ELi64ELi64ELi4ELb0ELb0EN7cutlass10bfloat16_tE19Flash_kernel_traitsILi256ELi64ELi64ELi4ES3_EELb1ELb0ELb0ELb0ELb1ELb0ELb1ELb0EEEvNS_16Flash_fwd_paramsE)
        /*0014*/ 	.short	0x0160
        /*0016*/ 	.short	0x01d0


	//----- nvinfo : EIATTR_CBANK_PARAM_SIZE
	.align		4
.L_766:
        /*0018*/ 	.byte	0x03, 0x19
        /*001a*/ 	.short	0x01d0


	//----- nvinfo : EIATTR_KPARAM_INFO
	.align		4
        /*001c*/ 	.byte	0x04, 0x17
        /*001e*/ 	.short	(.L_768 - .L_767)
.L_767:
        /*0020*/ 	.word	0x00000000
        /*0024*/ 	.short	0x0000
        /*0026*/ 	.short	0x0000
        /*0028*/ 	.byte	0x00, 0xf0, 0x41, 0x07


	//----- nvinfo : EIATTR_MAXREG_COUNT
	.align		4
.L_768:
        /*002c*/ 	.byte	0x03, 0x1b
        /*002e*/ 	.short	0x00ff


	//----- nvinfo : EIATTR_NUM_BARRIERS
	.align		4
        /*0030*/ 	.byte	0x02, 0x4c
        /*0032*/ 	.byte	0x01
	.zero		1


	//----- nvinfo : EIATTR_MERCURY_ISA_VERSION
	.align		4
        /*0034*/ 	.byte	0x03, 0x5f
        /*0036*/ 	.short	0x0000


	//----- nvinfo : EIATTR_COOP_GROUP_MASK_REGIDS
	.align		4
        /*0038*/ 	.byte	0x04, 0x29
        /*003a*/ 	.short	(.L_770 - .L_769)


	//   ....[0]....
.L_769:
        /*003c*/ 	.word	0xffffffff


	//   ....[1]....
        /*0040*/ 	.word	0xffffffff


	//   ....[2]....
        /*0044*/ 	.word	0xffffffff


	//   ....[3]....
        /*0048*/ 	.word	0xffffffff


	//   ....[4]....
        /*004c*/ 	.word	0xffffffff


	//   ....[5]....
        /*0050*/ 	.word	0xffffffff


	//   ....[6]....
        /*0054*/ 	.word	0xffffffff


	//   ....[7]....
        /*0058*/ 	.word	0xffffffff


	//   ....[8]....
        /*005c*/ 	.word	0xffffffff


	//   ....[9]....
        /*0060*/ 	.word	0xffffffff


	//   ....[10]....
        /*0064*/ 	.word	0xffffffff


	//   ....[11]....
        /*0068*/ 	.word	0xffffffff


	//   ....[12]....
        /*006c*/ 	.word	0xffffffff


	//   ....[13]....
        /*0070*/ 	.word	0xffffffff


	//   ....[14]....
        /*0074*/ 	.word	0xffffffff


	//   ....[15]....
        /*0078*/ 	.word	0xffffffff


	//----- nvinfo : EIATTR_COOP_GROUP_INSTR_OFFSETS
	.align		4
.L_770:
        /*007c*/ 	.byte	0x04, 0x28
        /*007e*/ 	.short	(.L_772 - .L_771)


	//   ....[0]....
.L_771:
        /*0080*/ 	.word	0x00004560


	//   ....[1]....
        /*0084*/ 	.word	0x000045f0


	//   ....[2]....
        /*0088*/ 	.word	0x00004610


	//   ....[3]....
        /*008c*/ 	.word	0x00004630


	//   ....[4]....
        /*0090*/ 	.word	0x00007b10


	//   ....[5]....
        /*0094*/ 	.word	0x00007b20


	//   ....[6]....
        /*0098*/ 	.word	0x00007b50


	//   ....[7]....
        /*009c*/ 	.word	0x00007b60


	//   ....[8]....
        /*00a0*/ 	.word	0x0000b3b0


	//   ....[9]....
        /*00a4*/ 	.word	0x0000b3d0


	//   ....[10]....
        /*00a8*/ 	.word	0x0000b400


	//   ....[11]....
        /*00ac*/ 	.word	0x0000b410


	//   ....[12]....
        /*00b0*/ 	.word	0x0000cff0


	//   ....[13]....
        /*00b4*/ 	.word	0x0000d030


	//   ....[14]....
        /*00b8*/ 	.word	0x0000d080


	//   ....[15]....
        /*00bc*/ 	.word	0x0000d090


	//----- nvinfo : EIATTR_EXIT_INSTR_OFFSETS
	.align		4
.L_772:
        /*00c0*/ 	.byte	0x04, 0x1c
        /*00c2*/ 	.short	(.L_774 - .L_773)


	//   ....[0]....
.L_773:
        /*00c4*/ 	.word	0x00000420


	//   ....[1]....
        /*00c8*/ 	.word	0x00000cc0


	//   ....[2]....
        /*00cc*/ 	.word	0x00000cf0


	//   ....[3]....
        /*00d0*/ 	.word	0x0000e800


	//   ....[4]....
        /*00d4*/ 	.word	0x0000e850


	//----- nvinfo : EIATTR_CTAIDZ_USED
	.align		4
.L_774:
        /*00d8*/ 	.byte	0x01, 0x04
	.zero		2


	//----- nvinfo : EIATTR_CRS_STACK_SIZE
	.align		4
        /*00dc*/ 	.byte	0x04, 0x1e
        /*00de*/ 	.short	(.L_776 - .L_775)
.L_775:
        /*00e0*/ 	.word	0x00000000
.L_776:


//--------------------- .nv.info._ZN5flash24flash_fwd_splitkv_kernelI23Flash_fwd_kernel_traitsILi256ELi64ELi64ELi4ELb0ELb0EN7cutlass10bfloat16_tE19Flash_kernel_traitsILi256ELi64ELi64ELi4ES3_EELb1ELb0ELb0ELb0ELb1ELb1ELb1ELb0EEEvNS_16Flash_fwd_paramsE --------------------------
	.section	.nv.info._ZN5flash24flash_fwd_splitkv_kernelI23Flash_fwd_kernel_traitsILi256ELi64ELi64ELi4ELb0ELb0EN7cutlass10bfloat16_tE19Flash_kernel_traitsILi256ELi64ELi64ELi4ES3_EELb1ELb0ELb0ELb0ELb1ELb1ELb1ELb0EEEvNS_16Flash_fwd_paramsE,"",@"SHT_CUDA_INFO"
	.sectionflags	@""
	.align	4


	//----- nvinfo : EIATTR_CUDA_API_VERSION
	.align		4
        /*0000*/ 	.byte	0x04, 0x37
        /*0002*/ 	.short	(.L_778 - .L_777)
.L_777:
        /*0004*/ 	.word	0x00000082


	//----- nvinfo : EIATTR_SW2861232_WAR
	.align		4
.L_778:
        /*0008*/ 	.byte	0x01, 0x35
	.zero		2


	//----- nvinfo : EIATTR_PARAM_CBANK
	.align		4
        /*000c*/ 	.byte	0x04, 0x0a
        /*000e*/ 	.short	(.L_780 - .L_779)
	.align		4
.L_779:
        /*0010*/ 	.word	index@(.nv.constant0._ZN5flash24flash_fwd_splitkv_kernelI23Flash_fwd_kernel_traitsILi256ELi64ELi64ELi4ELb0ELb0EN7cutlass10bfloat16_tE19Flash_kernel_traitsILi256ELi64ELi64ELi4ES3_EELb1ELb0ELb0ELb0ELb1ELb1ELb1ELb0EEEvNS_16Flash_fwd_paramsE)
        /*0014*/ 	.short	0x0160
        /*0016*/ 	.short	0x01d0


	//----- nvinfo : EIATTR_CBANK_PARAM_SIZE
	.align		4
.L_780:
        /*0018*/ 	.byte	0x03, 0x19
        /*001a*/ 	.short	0x01d0


	//----- nvinfo : EIATTR_KPARAM_INFO
	.align		4
        /*001c*/ 	.byte	0x04, 0x17
        /*001e*/ 	.short	(.L_782 - .L_781)
.L_781:
        /*0020*/ 	.word	0x00000000
        /*0024*/ 	.short	0x0000
        /*0026*/ 	.short	0x0000
        /*0028*/ 	.byte	0x00, 0xf0, 0x41, 0x07


	//----- nvinfo : EIATTR_MAXREG_COUNT
	.align		4
.L_782:
        /*002c*/ 	.byte	0x03, 0x1b
        /*002e*/ 	.short	0x00ff


	//----- nvinfo : EIATTR_NUM_BARRIERS
	.align		4
        /*0030*/ 	.byte	0x02, 0x4c
        /*0032*/ 	.byte	0x01
	.zero		1


	//----- nvinfo : EIATTR_MERCURY_ISA_VERSION
	.align		4
        /*0034*/ 	.byte	0x03, 0x5f
        /*0036*/ 	.short	0x0000


	//----- nvinfo : EIATTR_COOP_GROUP_MASK_REGIDS
	.align		4
        /*0038*/ 	.byte	0x04, 0x29
        /*003a*/ 	.short	(.L_784 - .L_783)


	//   ....[0]....
.L_783:
        /*003c*/ 	.word	0xffffffff


	//   ....[1]....
        /*0040*/ 	.word	0xffffffff


	//   ....[2]....
        /*0044*/ 	.word	0xffffffff


	//   ....[3]....
        /*0048*/ 	.word	0xffffffff


	//   ....[4]....
        /*004c*/ 	.word	0xffffffff


	//   ....[5]....
        /*0050*/ 	.word	0xffffffff


	//   ....[6]....
        /*0054*/ 	.word	0xffffffff


	//   ....[7]....
        /*0058*/ 	.word	0xffffffff


	//   ....[8]....
        /*005c*/ 	.word	0xffffffff


	//   ....[9]....
        /*0060*/ 	.word	0xffffffff


	//   ....[10]....
        /*0064*/ 	.word	0xffffffff


	//   ....[11]....
        /*0068*/ 	.word	0xffffffff


	//   ....[12]....
        /*006c*/ 	.word	0xffffffff


	//   ....[13]....
        /*0070*/ 	.word	0xffffffff


	//   ....[14]....
        /*0074*/ 	.word	0xffffffff


	//   ....[15]....
        /*0078*/ 	.word	0xffffffff


	//----- nvinfo : EIATTR_COOP_GROUP_INSTR_OFFSETS
	.align		4
.L_784:
        /*007c*/ 	.byte	0x04, 0x28
        /*007e*/ 	.short	(.L_786 - .L_785)


	//   ....[0]....
.L_785:
        /*0080*/ 	.word	0x00004a00


	//   ....[1]....
        /*0084*/ 	.word	0x00004ae0


	//   ....[2]....
        /*0088*/ 	.word	0x00004af0


	//   ....[3]....
        /*008c*/ 	.word	0x00004b20


	//   ....[4]....
        /*0090*/ 	.word	0x00008450


	//   ....[5]....
        /*0094*/ 	.word	0x00008460


	//   ....[6]....
        /*0098*/ 	.word	0x00008490


	//   ....[7]....
        /*009c*/ 	.word	0x000084a0


	//   ....[8]....
        /*00a0*/ 	.word	0x0000c0a0


	//   ....[9]....
        /*00a4*/ 	.word	0x0000c0b0


	//   ....[10]....
        /*00a8*/ 	.word	0x0000c0e0


	//   ....[11]....
        /*00ac*/ 	.word	0x0000c0f0


	//   ....[12]....
        /*00b0*/ 	.word	0x0000dcf0


	//   ....[13]....
        /*00b4*/ 	.word	0x0000dd30


	//   ....[14]....
        /*00b8*/ 	.word	0x0000dd80


	//   ....[15]....
        /*00bc*/ 	.word	0x0000dd90


	//----- nvinfo : EIATTR_EXIT_INSTR_OFFSETS
	.align		4
.L_786:
        /*00c0*/ 	.byte	0x04, 0x1c
        /*00c2*/ 	.short	(.L_788 - .L_787)


	//   ....[0]....
.L_787:
        /*00c4*/ 	.word	0x00000420


	//   ....[1]....
        /*00c8*/ 	.word	0x00000cd0


	//   ....[2]....
        /*00cc*/ 	.word	0x00000d00


	//   ....[3]....
        /*00d0*/ 	.word	0x0000f500


	//   ....[4]....
        /*00d4*/ 	.word	0x0000f550


	//----- nvinfo : EIATTR_CTAIDZ_USED
	.align		4
.L_788:
        /*00d8*/ 	.byte	0x01, 0x04
	.zero		2


	//----- nvinfo : EIATTR_CRS_STACK_SIZE
	.align		4
        /*00dc*/ 	.byte	0x04, 0x1e
        /*00de*/ 	.short	(.L_790 - .L_789)
.L_789:
        /*00e0*/ 	.word	0x00000000
.L_790:


//--------------------- .nv.info._ZN5flash24flash_fwd_splitkv_kernelI23Flash_fwd_kernel_traitsILi256ELi64ELi64ELi4ELb0ELb0EN7cutlass10bfloat16_tE19Flash_kernel_traitsILi256ELi64ELi64ELi4ES3_EELb1ELb0ELb1ELb0ELb0ELb0ELb1ELb0EEEvNS_16Flash_fwd_paramsE --------------------------
	.section	.nv.info._ZN5flash24flash_fwd_splitkv_kernelI23Flash_fwd_kernel_traitsILi256ELi64ELi64ELi4ELb0ELb0EN7cutlass10bfloat16_tE19Flash_kernel_traitsILi256ELi64ELi64ELi4ES3_EELb1ELb0ELb1ELb0ELb0ELb0ELb1ELb0EEEvNS_16Flash_fwd_paramsE,"",@"SHT_CUDA_INFO"
	.sectionflags	@""
	.align	4


	//----- nvinfo : EIATTR_CUDA_API_VERSION
	.align		4
        /*0000*/ 	.byte	0x04, 0x37
        /*0002*/ 	.short	(.L_792 - .L_791)
.L_791:
        /*0004*/ 	.word	0x00000082


	//----- nvinfo : EIATTR_SW2861232_WAR
	.align		4
.L_792:
        /*0008*/ 	.byte	0x01, 0x35
	.zero		2


	//----- nvinfo : EIATTR_PARAM_CBANK
	.align		4
        /*000c*/ 	.byte	0x04, 0x0a
        /*000e*/ 	.short	(.L_794 - .L_793)
	.align		4
.L_793:
        /*0010*/ 	.word	index@(.nv.constant0._ZN5flash24flash_fwd_splitkv_kernelI23Flash_fwd_kernel_traitsILi256ELi64ELi64ELi4ELb0ELb0EN7cutlass10bfloat16_tE19Flash_kernel_traitsILi256ELi64ELi64ELi4ES3_EELb1ELb0ELb1ELb0ELb0ELb0ELb1ELb0EEEvNS_16Flash_fwd_paramsE)
        /*0014*/ 	.short	0x0160
        /*0016*/ 	.short	0x01d0


	//----- nvinfo : EIATTR_CBANK_PARAM_SIZE
	.align		4
.L_794:
        /*0018*/ 	.byte	0x03, 0x19
        /*001a*/ 	.short	0x01d0


	//----- nvinfo : EIATTR_KPARAM_INFO
	.align		4
        /*001c*/ 	.byte	0x04, 0x17
        /*001e*/ 	.short	(.L_796 - .L_795)
.L_795:
        /*0020*/ 	.word	0x00000000
        /*0024*/ 	.short	0x0000
        /*0026*/ 	.short	0x0000
        /*0028*/ 	.byte	0x00, 0xf0, 0x41, 0x07


	//----- nvinfo : EIATTR_MAXREG_COUNT
	.align		4
.L_796:
        /*002c*/ 	.byte	0x03, 0x1b
        /*002e*/ 	.short	0x00ff


	//----- nvinfo : EIATTR_NUM_BARRIERS
	.align		4
        /*0030*/ 	.byte	0x02, 0x4c
        /*0032*/ 	.byte	0x01
	.zero		1


	//----- nvinfo : EIATTR_MERCURY_ISA_VERSION
	.align		4
        /*0034*/ 	.byte	0x03, 0x5f
        /*0036*/ 	.short	0x0000


	//----- nvinfo : EIATTR_INT_WARP_WIDE_INSTR_OFFSETS
	.align		4
        /*0038*/ 	.byte	0x04, 0x31
        /*003a*/ 	.short	(.L_798 - .L_797)


	//   ....[0]....
.L_797:
        /*003c*/ 	.word	0x0000af40


	//----- nvinfo : EIATTR_COOP_GROUP_MASK_REGIDS
	.align		4
.L_798:
        /*0040*/ 	.byte	0x04, 0x29
        /*0042*/ 	.short	(.L_800 - .L_799)


	//   ....[0]....
.L_799:
        /*0044*/ 	.word	0xffffffff


	//   ....[1]....
        /*0048*/ 	.word	0xffffffff


	//   ....[2]....
        /*004c*/ 	.word	0xffffffff


	//   ....[3]....
        /*0050*/ 	.word	0xffffffff


	//   ....[4]....
        /*0054*/ 	.word	0xffffffff


	//   ....[5]....
        /*0058*/ 	.word	0xffffffff


	//   ....[6]....
        /*005c*/ 	.word	0xffffffff


	//   ....[7]....
        /*0060*/ 	.word	0xffffffff


	//   ....[8]....
        /*0064*/ 	.word	0xffffffff


	//   ....[9]....
        /*0068*/ 	.word	0xffffffff


	//   ....[10]....
        /*006c*/ 	.word	0xffffffff


	//   ....[11]....
        /*0070*/ 	.word	0xffffffff


	//   ....[12]....
        /*0074*/ 	.word	0xffffffff


	//   ....[13]....
        /*0078*/ 	.word	0xffffffff


	//   ....[14]....
        /*007c*/ 	.word	0xffffffff


	//   ....[15]....
        /*0080*/ 	.word	0xffffffff


	//----- nvinfo : EIATTR_COOP_GROUP_INSTR_OFFSETS
	.align		4
.L_800:
        /*0084*/ 	.byte	0x04, 0x28
        /*0086*/ 	.short	(.L_802 - .L_801)


	//   ....[0]....
.L_801:
        /*0088*/ 	.word	0x000071a0


	//   ....[1]....
        /*008c*/ 	.word	0x000071c0


	//   ....[2]....
        /*0090*/ 	.word	0x00007260


	//   ....[3]....
        /*0094*/ 	.word	0x00007270


	//   ....[4]....
        /*0098*/ 	.word	0x0000baf0


	//   ....[5]....
        /*009c*/ 	.word	0x0000bb00


	//   ....[6]....
        /*00a0*/ 	.word	0x0000bb30


	//   ....[7]....
        /*00a4*/ 	.word	0x0000bb40


	//   ....[8]....
        /*00a8*/ 	.word	0x00010640


	//   ....[9]....
        /*00ac*/ 	.word	0x00010660


	//   ....[10]....
        /*00b0*/ 	.word	0x00010680


	//   ....[11]....
        /*00b4*/ 	.word	0x000106a0


	//   ....[12]....
        /*00b8*/ 	.word	0x00012280


	//   ....[13]....
        /*00bc*/ 	.word	0x000122c0


	//   ....[14]....
        /*00c0*/ 	.word	0x00012380


	//   ....[15]....
        /*00c4*/ 	.word	0x00012390


	//----- nvinfo : EIATTR_EXIT_INSTR_OFFSETS
	.align		4
.L_802:
        /*00c8*/ 	.byte	0x04, 0x1c
        /*00ca*/ 	.short	(.L_804 - .L_803)


	//   ....[0]....
.L_803:
        /*00cc*/ 	.word	0x00000620


	//   ....[1]....
        /*00d0*/ 	.word	0x00001360


	//   ....[2]....
        /*00d4*/ 	.word	0x00001390


	//   ....[3]....
        /*00d8*/ 	.word	0x00013ef0


	//   ....[4]....
        /*00dc*/ 	.word	0x00013f90


	//   ....[5]....
        /*00e0*/ 	.word	0x00013fb0


	//----- nvinfo : EIATTR_CTAIDZ_USED
	.align		4
.L_804:
        /*00e4*/ 	.byte	0x01, 0x04
	.zero		2


	//----- nvinfo : EIATTR_CRS_STACK_SIZE
	.align		4
        /*00e8*/ 	.byte	0x04, 0x1e
        /*00ea*/ 	.short	(.L_806 - .L_805)
.L_805:
        /*00ec*/ 	.word	0x00000000
.L_806:


//--------------------- .nv.info._ZN5flash24flash_fwd_splitkv_kernelI23Flash_fwd_kernel_traitsILi256ELi64ELi64ELi4ELb0ELb0EN7cutlass10bfloat16_tE19Flash_kernel_traitsILi256ELi64ELi64ELi4ES3_EELb1ELb0ELb1ELb0ELb0ELb1ELb1ELb0EEEvNS_16Flash_fwd_paramsE --------------------------
	.section	.nv.info._ZN5flash24flash_fwd_splitkv_kernelI23Flash_fwd_kernel_traitsILi256ELi64ELi64ELi4ELb0ELb0EN7cutlass10bfloat16_tE19Flash_kernel_traitsILi256ELi64ELi64ELi4ES3_EELb1ELb0ELb1ELb0ELb0ELb1ELb1ELb0EEEvNS_16Flash_fwd_paramsE,"",@"SHT_CUDA_INFO"
	.sectionflags	@""
	.align	4


	//----- nvinfo : EIATTR_CUDA_API_VERSION
	.align		4
        /*0000*/ 	.byte	0x04, 0x37
        /*0002*/ 	.short	(.L_808 - .L_807)
.L_807:
        /*0004*/ 	.word	0x00000082


	//----- nvinfo : EIATTR_SW2861232_WAR
	.align		4
.L_808:
        /*0008*/ 	.byte	0x01, 0x35
	.zero		2


	//----- nvinfo : EIATTR_PARAM_CBANK
	.align		4
        /*000c*/ 	.byte	0x04, 0x0a
        /*000e*/ 	.short	(.L_810 - .L_809)
	.align		4
.L_809:
        /*0010*/ 	.word	index@(.nv.constant0._ZN5flash24flash_fwd_splitkv_kernelI23Flash_fwd_kernel_traitsILi256ELi64ELi64ELi4ELb0ELb0EN7cutlass10bfloat16_tE19Flash_kernel_traitsILi256ELi64ELi64ELi4ES3_EELb1ELb0ELb1ELb0ELb0ELb1ELb1ELb0EEEvNS_16Flash_fwd_paramsE)
        /*0014*/ 	.short	0x0160
        /*0016*/ 	.short	0x01d0


	//----- nvinfo : EIATTR_CBANK_PARAM_SIZE
	.align		4
.L_810:
        /*0018*/ 	.byte	0x03, 0x19
        /*001a*/ 	.short	0x01d0


	//----- nvinfo : EIATTR_KPARAM_INFO
	.align		4
        /*001c*/ 	.byte	0x04, 0x17
        /*001e*/ 	.short	(.L_812 - .L_811)
.L_811:
        /*0020*/ 	.word	0x00000000
        /*0024*/ 	.short	0x0000
        /*0026*/ 	.short	0x0000
        /*0028*/ 	.byte	0x00, 0xf0, 0x41, 0x07


	//----- nvinfo : EIATTR_MAXREG_COUNT
	.align		4
.L_812:
        /*002c*/ 	.byte	0x03, 0x1b
        /*002e*/ 	.short	0x00ff


	//----- nvinfo : EIATTR_NUM_BARRIERS
	.align		4
        /*0030*/ 	.byte	0x02, 0x4c
        /*0032*/ 	.byte	0x01
	.zero		1


	//----- nvinfo : EIATTR_MERCURY_ISA_VERSION
	.align		4
        /*0034*/ 	.byte	0x03, 0x5f
        /*0036*/ 	.short	0x0000


	//----- nvinfo : EIATTR_INT_WARP_WIDE_INSTR_OFFSETS
	.align		4
        /*0038*/ 	.byte	0x04, 0x31
        /*003a*/ 	.short	(.L_814 - .L_813)


	//   ....[0]....
.L_813:
        /*003c*/ 	.word	0x0000b760


	//----- nvinfo : EIATTR_COOP_GROUP_MASK_REGIDS
	.align		4
.L_814:
        /*0040*/ 	.byte	0x04, 0x29
        /*0042*/ 	.short	(.L_816 - .L_815)


	//   ....[0]....
.L_815:
        /*0044*/ 	.word	0xffffffff


	//   ....[1]....
        /*0048*/ 	.word	0xffffffff


	//   ....[2]....
        /*004c*/ 	.word	0xffffffff


	//   ....[3]....
        /*0050*/ 	.word	0xffffffff


	//   ....[4]....
        /*0054*/ 	.word	0xffffffff


	//   ....[5]....
        /*0058*/ 	.word	0xffffffff


	//   ....[6]....
        /*005c*/ 	.word	0xffffffff


	//   ....[7]....
        /*0060*/ 	.word	0xffffffff


	//   ....[8]....
        /*0064*/ 	.word	0xffffffff


	//   ....[9]....
        /*0068*/ 	.word	0xffffffff


	//   ....[10]....
        /*006c*/ 	.word	0xffffffff


	//   ....[11]....
        /*0070*/ 	.word	0xffffffff


	//   ....[12]....
        /*0074*/ 	.word	0xffffffff


	//   ....[13]....
        /*0078*/ 	.word	0xffffffff


	//   ....[14]....
        /*007c*/ 	.word	0xffffffff


	//   ....[15]....
        /*0080*/ 	.word	0xffffffff


	//----- nvinfo : EIATTR_COOP_GROUP_INSTR_OFFSETS
	.align		4
.L_816:
        /*0084*/ 	.byte	0x04, 0x28
        /*0086*/ 	.short	(.L_818 - .L_817)


	//   ....[0]....
.L_817:
        /*0088*/ 	.word	0x000075e0


	//   ....[1]....
        /*008c*/ 	.word	0x00007610


	//   ....[2]....
        /*0090*/ 	.word	0x00007690


	//   ....[3]....
        /*0094*/ 	.word	0x000076a0


	//   ....[4]....
        /*0098*/ 	.word	0x0000c2f0


	//   ....[5]....
        /*009c*/ 	.word	0x0000c300


	//   ....[6]....
        /*00a0*/ 	.word	0x0000c330


	//   ....[7]....
        /*00a4*/ 	.word	0x0000c340


	//   ....[8]....
        /*00a8*/ 	.word	0x00011250


	//   ....[9]....
        /*00ac*/ 	.word	0x00011260


	//   ....[10]....
        /*00b0*/ 	.word	0x00011280


	//   ....[11]....
        /*00b4*/ 	.word	0x000112a0


	//   ....[12]....
        /*00b8*/ 	.word	0x00012ea0


	//   ....[13]....
        /*00bc*/ 	.word	0x00012ee0


	//   ....[14]....
        /*00c0*/ 	.word	0x00012fa0


	//   ....[15]....
        /*00c4*/ 	.word	0x00012fb0


	//----- nvinfo : EIATTR_EXIT_INSTR_OFFSETS
	.align		4
.L_818:
        /*00c8*/ 	.byte	0x04, 0x1c
        /*00ca*/ 	.short	(.L_820 - .L_819)


	//   ....[0]....
.L_819:
        /*00cc*/ 	.word	0x00000620


	//   ....[1]....
        /*00d0*/ 	.word	0x00001360


	//   ....[2]....
        /*00d4*/ 	.word	0x00001390


	//   ....[3]....
        /*00d8*/ 	.word	0x00014b10


	//   ....[4]....
        /*00dc*/ 	.word	0x00014bb0


	//   ....[5]....
        /*00e0*/ 	.word	0x00014bd0


	//----- nvinfo : EIATTR_CTAIDZ_USED
	.align		4
.L_820:
        /*00e4*/ 	.byte	0x01, 0x04
	.zero		2


	//----- nvinfo : EIATTR_CRS_STACK_SIZE
	.align		4
        /*00e8*/ 	.byte	0x04, 0x1e
        /*00ea*/ 	.short	(.L_822 - .L_821)
.L_821:
        /*00ec*/ 	.word	0x00000000
.L_822:


//--------------------- .nv.info._ZN5flash24flash_fwd_splitkv_kernelI23Flash_fwd_kernel_traitsILi256ELi64ELi64ELi4ELb0ELb0EN7cutlass10bfloat16_tE19Flash_kernel_traitsILi256ELi64ELi64ELi4ES3_EELb1ELb0ELb0ELb0ELb1ELb0ELb1ELb1EEEvNS_16Flash_fwd_paramsE --------------------------
	.section	.nv.info._ZN5flash24flash_fwd_splitkv_kernelI23Flash_fwd_kernel_traitsILi256ELi64ELi64ELi4ELb0ELb0EN7cutlass10bfloat16_tE19Flash_kernel_traitsILi256ELi64ELi64ELi4ES3_EELb1ELb0ELb0ELb0ELb1ELb0ELb1ELb1EEEvNS_16Flash_fwd_paramsE,"",@"SHT_CUDA_INFO"
	.sectionflags	@""
	.align	4


	//----- nvinfo : EIATTR_CUDA_API_VERSION
	.align		4
        /*0000*/ 	.byte	0x04, 0x37
        /*0002*/ 	.short	(.L_824 - .L_823)
.L_823:
        /*0004*/ 	.word	0x00000082


	//----- nvinfo : EIATTR_SW2861232_WAR
	.align		4
.L_824:
        /*0008*/ 	.byte	0x01, 0x35
	.zero		2


	//----- nvinfo : EIATTR_PARAM_CBANK
	.align		4
        /*000c*/ 	.byte	0x04, 0x0a
        /*000e*/ 	.short	(.L_826 - .L_825)
	.align		4
.L_825:
        /*0010*/ 	.word	index@(.nv.constant0._ZN5flash24flash_fwd_splitkv_kernelI23Flash_fwd_kernel_traitsILi256ELi64ELi64ELi4ELb0ELb0EN7cutlass10bfloat16_tE19Flash_kernel_traitsILi256ELi64ELi64ELi4ES3_EELb1ELb0ELb0ELb0ELb1ELb0ELb1ELb1EEEvNS_16Flash_fwd_paramsE)
        /*0014*/ 	.short	0x0160
        /*0016*/ 	.short	0x01d0


	//----- nvinfo : EIATTR_CBANK_PARAM_SIZE
	.align		4
.L_826:
        /*0018*/ 	.byte	0x03, 0x19
        /*001a*/ 	.short	0x01d0


	//----- nvinfo : EIATTR_KPARAM_INFO
	.align		4
        /*001c*/ 	.byte	0x04, 0x17
        /*001e*/ 	.short	(.L_828 - .L_827)
.L_827:
        /*0020*/ 	.word	0x00000000
        /*0024*/ 	.short	0x0000
        /*0026*/ 	.short	0x0000
        /*0028*/ 	.byte	0x00, 0xf0, 0x41, 0x07


	//----- nvinfo : EIATTR_MAXREG_COUNT
	.align		4
.L_828:
        /*002c*/ 	.byte	0x03, 0x1b
        /*002e*/ 	.short	0x00ff


	//----- nvinfo : EIATTR_NUM_BARRIERS
	.align		4
        /*0030*/ 	.byte	0x02, 0x4c
        /*0032*/ 	.byte	0x01
	.zero		1


	//----- nvinfo : EIATTR_ANNOTATIONS
	.align		4
        /*0034*/ 	.byte	0x04, 0x55
        /*0036*/ 	.short	(.L_830 - .L_829)


	//   ....[0]....
.L_829:
        /*0038*/ 	.word	0x00000001
        /*003c*/ 	.byte	0x40, 0xcc, 0x01, 0x00, 0x01, 0x00, 0x00, 0x00, 0x60, 0xcc, 0x01, 0x00, 0x01, 0x00, 0x00, 0x00
        /*004c*/ 	.byte	0x40, 0xe5, 0x01, 0x00, 0x01, 0x00, 0x00, 0x00, 0x70, 0xe5, 0x01, 0x00


	//----- nvinfo : EIATTR_MERCURY_ISA_VERSION
	.align		4
.L_830:
        /*0058*/ 	.byte	0x03, 0x5f
        /*005a*/ 	.short	0x0000


	//----- nvinfo : EIATTR_COOP_GROUP_MASK_REGIDS
	.align		4
        /*005c*/ 	.byte	0x04, 0x29
        /*005e*/ 	.short	(.L_832 - .L_831)


	//   ....[0]....
.L_831:
        /*0060*/ 	.word	0xffffffff


	//   ....[1]....
        /*0064*/ 	.word	0xffffffff


	//   ....[2]....
        /*0068*/ 	.word	0xffffffff


	//   ....[3]....
        /*006c*/ 	.word	0xffffffff


	//   ....[4]....
        /*0070*/ 	.word	0xffffffff


	//   ....[5]....
        /*0074*/ 	.word	0xffffffff


	//   ....[6]....
        /*0078*/ 	.word	0xffffffff


	//   ....[7]....
        /*007c*/ 	.word	0xffffffff


	//   ....[8]....
        /*0080*/ 	.word	0xffffffff


	//   ....[9]....
        /*0084*/ 	.word	0xffffffff


	//   ....[10]....
        /*0088*/ 	.word	0xffffffff


	//   ....[11]....
        /*008c*/ 	.word	0xffffffff


	//   ....[12]....
        /*0090*/ 	.word	0xffffffff


	//   ....[13]....
        /*0094*/ 	.word	0xffffffff


	//   ....[14]....
        /*0098*/ 	.word	0xffffffff


	//   ....[15]....
        /*009c*/ 	.word	0xffffffff


	//   ....[16]....
        /*00a0*/ 	.word	0xffffffff


	//   ....[17]....
        /*00a4*/ 	.word	0xffffffff


	//   ....[18]....
        /*00a8*/ 	.word	0xffffffff


	//   ....[19]....
        /*00ac*/ 	.word	0xffffffff


	//----- nvinfo : EIATTR_COOP_GROUP_INSTR_OFFSETS
	.align		4
.L_832:
        /*00b0*/ 	.byte	0x04, 0x28
        /*00b2*/ 	.short	(.L_834 - .L_833)


	//   ....[0]....
.L_833:
        /*00b4*/ 	.word	0x000179f0


	//   ....[1]....
        /*00b8*/ 	.word	0x00017a80


	//   ....[2]....
        /*00bc*/ 	.word	0x00017ab0


	//   ....[3]....
        /*00c0*/ 	.word	0x00017b10


	//   ....[4]....
        /*00c4*/ 	.word	0x0001af10


	//   ....[5]....
        /*00c8*/ 	.word	0x0001af60


	//   ....[6]....
        /*00cc*/ 	.word	0x0001af90


	//   ....[7]....
        /*00d0*/ 	.word	0x0001afb0


	//   ....[8]....
        /*00d4*/ 	.word	0x0001e990


	//   ....[9]....
        /*00d8*/ 	.word	0x0001e9b0


	//   ....[10]....
        /*00dc*/ 	.word	0x0001e9d0


	//   ....[11]....
        /*00e0*/ 	.word	0x0001e9f0


	//   ....[12]....
        /*00e4*/ 	.word	0x00020680


	//   ....[13]....
        /*00e8*/ 	.word	0x000206b0


	//   ....[14]....
        /*00ec*/ 	.word	0x000206c0


	//   ....[15]....
        /*00f0*/ 	.word	0x000206f0


	//   ....[16]....
        /*00f4*/ 	.word	0x00021fc0


	//   ....[17]....
        /*00f8*/ 	.word	0x00022010


	//   ....[18]....
        /*00fc*/ 	.word	0x00022060


	//   ....[19]....
        /*0100*/ 	.word	0x000220a0


	//----- nvinfo : EIATTR_EXIT_INSTR_OFFSETS
	.align		4
.L_834:
        /*0104*/ 	.byte	0x04, 0x1c
        /*0106*/ 	.short	(.L_836 - .L_835)


	//   ....[0]....
.L_835:
        /*0108*/ 	.word	0x00000200


	//----- nvinfo : EIATTR_CTAIDZ_USED
	.align		4
.L_836:
        /*010c*/ 	.byte	0x01, 0x04
	.zero		2


	//----- nvinfo : EIATTR_CRS_STACK_SIZE
	.align		4
        /*0110*/ 	.byte	0x04, 0x1e
        /*0112*/ 	.short	(.L_838 - .L_837)
.L_837:
        /*0114*/ 	.word	0x00000000
.L_838:


//--------------------- .nv.info._ZN5flash24flash_fwd_splitkv_kernelI23Flash_fwd_kernel_traitsILi256ELi64ELi64ELi4ELb0ELb0EN7cutlass10bfloat16_tE19Flash_kernel_traitsILi256ELi64ELi64ELi4ES3_EELb1ELb0ELb0ELb0ELb1ELb1ELb1ELb1EEEvNS_16Flash_fwd_paramsE --------------------------
	.section	.nv.info._ZN5flash24flash_fwd_splitkv_kernelI23Flash_fwd_kernel_traitsILi256ELi64ELi64ELi4ELb0ELb0EN7cutlass10bfloat16_tE19Flash_kernel_traitsILi256ELi64ELi64ELi4ES3_EELb1ELb0ELb0ELb0ELb1ELb1ELb1ELb1EEEvNS_16Flash_fwd_paramsE,"",@"SHT_CUDA_INFO"
	.sectionflags	@""
	.align	4


	//----- nvinfo : EIATTR_CUDA_API_VERSION
	.align		4
        /*0000*/ 	.byte	0x04, 0x37
        /*0002*/ 	.short	(.L_840 - .L_839)
.L_839:
        /*0004*/ 	.word	0x00000082


	//----- nvinfo : EIATTR_SW2861232_WAR
	.align		4
.L_840:
        /*0008*/ 	.byte	0x01, 0x35
	.zero		2


	//----- nvinfo : EIATTR_PARAM_CBANK
	.align		4
        /*000c*/ 	.byte	0x04, 0x0a
        /*000e*/ 	.short	(.L_842 - .L_841)
	.align		4
.L_841:
        /*0010*/ 	.word	index@(.nv.constant0._ZN5flash24flash_fwd_splitkv_kernelI23Flash_fwd_kernel_traitsILi256ELi64ELi64ELi4ELb0ELb0EN7cutlass10bfloat16_tE19Flash_kernel_traitsILi256ELi64ELi64ELi4ES3_EELb1ELb0ELb0ELb0ELb1ELb1ELb1ELb1EEEvNS_16Flash_fwd_paramsE)
        /*0014*/ 	.short	0x0160
        /*0016*/ 	.short	0x01d0


	//----- nvinfo : EIATTR_CBANK_PARAM_SIZE
	.align		4
.L_842:
        /*0018*/ 	.byte	0x03, 0x19
        /*001a*/ 	.short	0x01d0


	//----- nvinfo : EIATTR_KPARAM_INFO
	.align		4
        /*001c*/ 	.byte	0x04, 0x17
        /*001e*/ 	.short	(.L_844 - .L_843)
.L_843:
        /*0020*/ 	.word	0x00000000
        /*0024*/ 	.short	0x0000
        /*0026*/ 	.short	0x0000
        /*0028*/ 	.byte	0x00, 0xf0, 0x41, 0x07


	//----- nvinfo : EIATTR_MAXREG_COUNT
	.align		4
.L_844:
        /*002c*/ 	.byte	0x03, 0x1b
        /*002e*/ 	.short	0x00ff


	//----- nvinfo : EIATTR_NUM_BARRIERS
	.align		4
        /*0030*/ 	.byte	0x02, 0x4c
        /*0032*/ 	.byte	0x01
	.zero		1


	//----- nvinfo : EIATTR_ANNOTATIONS
	.align		4
        /*0034*/ 	.byte	0x04, 0x55
        /*0036*/ 	.short	(.L_846 - .L_845)


	//   ....[0]....
.L_845:
        /*0038*/ 	.word	0x00000001
        /*003c*/ 	.byte	0x70, 0xd4, 0x01, 0x00, 0x01, 0x00, 0x00, 0x00, 0x90, 0xd4, 0x01, 0x00, 0x01, 0x00, 0x00, 0x00
        /*004c*/ 	.byte	0x70, 0xf1, 0x01, 0x00, 0x01, 0x00, 0x00, 0x00, 0xa0, 0xf1, 0x01, 0x00


	//----- nvinfo : EIATTR_MERCURY_ISA_VERSION
	.align		4
.L_846:
        /*0058*/ 	.byte	0x03, 0x5f
        /*005a*/ 	.short	0x0000


	//----- nvinfo : EIATTR_COOP_GROUP_MASK_REGIDS
	.align		4
        /*005c*/ 	.byte	0x04, 0x29
        /*005e*/ 	.short	(.L_848 - .L_847)


	//   ....[0]....
.L_847:
        /*0060*/ 	.word	0xffffffff


	//   ....[1]....
        /*0064*/ 	.word	0xffffffff


	//   ....[2]....
        /*0068*/ 	.word	0xffffffff


	//   ....[3]....
        /*006c*/ 	.word	0xffffffff


	//   ....[4]....
        /*0070*/ 	.word	0xffffffff


	//   ....[5]....
        /*0074*/ 	.word	0xffffffff


	//   ....[6]....
        /*0078*/ 	.word	0xffffffff


	//   ....[7]....
        /*007c*/ 	.word	0xffffffff


	//   ....[8]....
        /*0080*/ 	.word	0xffffffff


	//   ....[9]....
        /*0084*/ 	.word	0xffffffff


	//   ....[10]....
        /*0088*/ 	.word	0xffffffff


	//   ....[11]....
        /*008c*/ 	.word	0xffffffff


	//   ....[12]....
        /*0090*/ 	.word	0xffffffff


	//   ....[13]....
        /*0094*/ 	.word	0xffffffff


	//   ....[14]....
        /*0098*/ 	.word	0xffffffff


	//   ....[15]....
        /*009c*/ 	.word	0xffffffff


	//   ....[16]....
        /*00a0*/ 	.word	0xffffffff


	//   ....[17]....
        /*00a4*/ 	.word	0xffffffff


	//   ....[18]....
        /*00a8*/ 	.word	0xffffffff


	//   ....[19]....
        /*00ac*/ 	.word	0xffffffff


	//----- nvinfo : EIATTR_COOP_GROUP_INSTR_OFFSETS
	.align		4
.L_848:
        /*00b0*/ 	.byte	0x04, 0x28
        /*00b2*/ 	.short	(.L_850 - .L_849)


	//   ....[0]....
.L_849:
        /*00b4*/ 	.word	0x00017e70


	//   ....[1]....
        /*00b8*/ 	.word	0x00017ed0


	//   ....[2]....
        /*00bc*/ 	.word	0x00017ef0


	//   ....[3]....
        /*00c0*/ 	.word	0x00017f20


	//   ....[4]....
        /*00c4*/ 	.word	0x0001b760


	//   ....[5]....
        /*00c8*/ 	.word	0x0001b7b0


	//   ....[6]....
        /*00cc*/ 	.word	0x0001b7d0


	//   ....[7]....
        /*00d0*/ 	.word	0x0001b7f0


	//   ....[8]....
        /*00d4*/ 	.word	0x0001f5b0


	//   ....[9]....
        /*00d8*/ 	.word	0x0001f5d0


	//   ....[10]....
        /*00dc*/ 	.word	0x0001f5f0


	//   ....[11]....
        /*00e0*/ 	.word	0x0001f610


	//   ....[12]....
        /*00e4*/ 	.word	0x000212f0


	//   ....[13]....
        /*00e8*/ 	.word	0x00021320


	//   ....[14]....
        /*00ec*/ 	.word	0x00021330


	//   ....[15]....
        /*00f0*/ 	.word	0x00021360


	//   ....[16]....
        /*00f4*/ 	.word	0x00022c30


	//   ....[17]....
        /*00f8*/ 	.word	0x00022c80


	//   ....[18]....
        /*00fc*/ 	.word	0x00022cd0


	//   ....[19]....
        /*0100*/ 	.word	0x00022d10


	//----- nvinfo : EIATTR_EXIT_INSTR_OFFSETS
	.align		4
.L_850:
        /*0104*/ 	.byte	0x04, 0x1c
        /*0106*/ 	.short	(.L_852 - .L_851)


	//   ....[0]....
.L_851:
        /*0108*/ 	.word	0x00000200


	//----- nvinfo : EIATTR_CTAIDZ_USED
	.align		4
.L_852:
        /*010c*/ 	.byte	0x01, 0x04
	.zero		2


	//----- nvinfo : EIATTR_CRS_STACK_SIZE
	.align		4
        /*0110*/ 	.byte	0x04, 0x1e
        /*0112*/ 	.short	(.L_854 - .L_853)
.L_853:
        /*0114*/ 	.word	0x00000000
.L_854:


//--------------------- .nv.info._ZN5flash24flash_fwd_splitkv_kernelI23Flash_fwd_kernel_traitsILi256ELi64ELi64ELi4ELb0ELb0EN7cutlass10bfloat16_tE19Flash_kernel_traitsILi256ELi64ELi64ELi4ES3_EELb1ELb0ELb1ELb0ELb0ELb0ELb1ELb1EEEvNS_16Flash_fwd_paramsE --------------------------
	.section	.nv.info._ZN5flash24flash_fwd_splitkv_kernelI23Flash_fwd_kernel_traitsILi256ELi64ELi64ELi4ELb0ELb0EN7cutlass10bfloat16_tE19Flash_kernel_traitsILi256ELi64ELi64ELi4ES3_EELb1ELb0ELb1ELb0ELb0ELb0ELb1ELb1EEEvNS_16Flash_fwd_paramsE,"",@"SHT_CUDA_INFO"
	.sectionflags	@""
	.align	4


	//----- nvinfo : EIATTR_CUDA_API_VERSION
	.align		4
        /*0000*/ 	.byte	0x04, 0x37
        /*0002*/ 	.short	(.L_856 - .L_855)
.L_855:
        /*0004*/ 	.word	0x00000082


	//----- nvinfo : EIATTR_SW2861232_WAR
	.align		4
.L_856:
        /*0008*/ 	.byte	0x01, 0x35
	.zero		2


	//----- nvinfo : EIATTR_PARAM_CBANK
	.align		4
        /*000c*/ 	.byte	0x04, 0x0a
        /*000e*/ 	.short	(.L_858 - .L_857)
	.align		4
.L_857:
        /*0010*/ 	.word	index@(.nv.constant0._ZN5flash24flash_fwd_splitkv_kernelI23Flash_fwd_kernel_traitsILi256ELi64ELi64ELi4ELb0ELb0EN7cutlass10bfloat16_tE19Flash_kernel_traitsILi256ELi64ELi64ELi4ES3_EELb1ELb0ELb1ELb0ELb0ELb0ELb1ELb1EEEvNS_16Flash_fwd_paramsE)
        /*0014*/ 	.short	0x0160
        /*0016*/ 	.short	0x01d0


	//----- nvinfo : EIATTR_CBANK_PARAM_SIZE
	.align		4
.L_858:
        /*0018*/ 	.byte	0x03, 0x19
        /*001a*/ 	.short	0x01d0


	//----- nvinfo : EIATTR_KPARAM_INFO
	.align		4
        /*001c*/ 	.byte	0x04, 0x17
        /*001e*/ 	.short	(.L_860 - .L_859)
.L_859:
        /*0020*/ 	.word	0x00000000
        /*0024*/ 	.short	0x0000
        /*0026*/ 	.short	0x0000
        /*0028*/ 	.byte	0x00, 0xf0, 0x41, 0x07


	//----- nvinfo : EIATTR_MAXREG_COUNT
	.align		4
.L_860:
        /*002c*/ 	.byte	0x03, 0x1b
        /*002e*/ 	.short	0x00ff


	//----- nvinfo : EIATTR_NUM_BARRIERS
	.align		4
        /*0030*/ 	.byte	0x02, 0x4c
        /*0032*/ 	.byte	0x01
	.zero		1


	//----- nvinfo : EIATTR_MERCURY_ISA_VERSION
	.align		4
        /*0034*/ 	.byte	0x03, 0x5f
        /*0036*/ 	.short	0x0000


	//----- nvinfo : EIATTR_COOP_GROUP_MASK_REGIDS
	.align		4
        /*0038*/ 	.byte	0x04, 0x29
        /*003a*/ 	.short	(.L_862 - .L_861)


	//   ....[0]....
.L_861:
        /*003c*/ 	.word	0xffffffff


	//   ....[1]....
        /*0040*/ 	.word	0xffffffff


	//   ....[2]....
        /*0044*/ 	.word	0xffffffff


	//   ....[3]....
        /*0048*/ 	.word	0xffffffff


	//   ....[4]....
        /*004c*/ 	.word	0xffffffff


	//   ....[5]....
        /*0050*/ 	.word	0xffffffff


	//   ....[6]....
        /*0054*/ 	.word	0xffffffff


	//   ....[7]....
        /*0058*/ 	.word	0xffffffff


	//   ....[8]....
        /*005c*/ 	.word	0xffffffff


	//   ....[9]....
        /*0060*/ 	.word	0xffffffff


	//   ....[10]....
        /*0064*/ 	.word	0xffffffff


	//   ....[11]....
        /*0068*/ 	.word	0xffffffff


	//   ....[12]....
        /*006c*/ 	.word	0xffffffff


	//   ....[13]....
        /*0070*/ 	.word	0xffffffff


	//   ....[14]....
        /*0074*/ 	.word	0xffffffff


	//   ....[15]....
        /*0078*/ 	.word	0xffffffff


	//   ....[16]....
        /*007c*/ 	.word	0xffffffff


	//   ....[17]....
        /*0080*/ 	.word	0xffffffff


	//   ....[18]....
        /*0084*/ 	.word	0xffffffff


	//   ....[19]....
        /*0088*/ 	.word	0xffffffff


	//----- nvinfo : EIATTR_COOP_GROUP_INSTR_OFFSETS
	.align		4
.L_862:
        /*008c*/ 	.byte	0x04, 0x28
        /*008e*/ 	.short	(.L_864 - .L_863)


	//   ....[0]....
.L_863:
        /*0090*/ 	.word	0x0001b8e0


	//   ....[1]....
        /*0094*/ 	.word	0x0001b950


	//   ....[2]....
        /*0098*/ 	.word	0x0001b990


	//   ....[3]....
        /*009c*/ 	.word	0x0001b9b0


	//   ....[4]....
        /*00a0*/ 	.word	0x0001fd10


	//   ....[5]....
        /*00a4*/ 	.word	0x0001fd50


	//   ....[6]....
        /*00a8*/ 	.word	0x0001fd70


	//   ....[7]....
        /*00ac*/ 	.word	0x0001fd90


	//   ....[8]....
        /*00b0*/ 	.word	0x00024630


	//   ....[9]....
        /*00b4*/ 	.word	0x00024650


	//   ....[10]....
        /*00b8*/ 	.word	0x00024670


	//   ....[11]....
        /*00bc*/ 	.word	0x00024690


	//   ....[12]....
        /*00c0*/ 	.word	0x00026330


	//   ....[13]....
        /*00c4*/ 	.word	0x00026360


	//   ....[14]....
        /*00c8*/ 	.word	0x00026370


	//   ....[15]....
        /*00cc*/ 	.word	0x000263a0


	//   ....[16]....
        /*00d0*/ 	.word	0x00028170


	//   ....[17]....
        /*00d4*/ 	.word	0x000281c0


	//   ....[18]....
        /*00d8*/ 	.word	0x00028210


	//   ....[19]....
        /*00dc*/ 	.word	0x00028260


	//----- nvinfo : EIATTR_EXIT_INSTR_OFFSETS
	.align		4
.L_864:
        /*00e0*/ 	.byte	0x04, 0x1c
        /*00e2*/ 	.short	(.L_866 - .L_865)


	//   ....[0]....
.L_865:
        /*00e4*/ 	.word	0x000001f0


	//----- nvinfo : EIATTR_CTAIDZ_USED
	.align		4
.L_866:
        /*00e8*/ 	.byte	0x01, 0x04
	.zero		2


	//----- nvinfo : EIATTR_CRS_STACK_SIZE
	.align		4
        /*00ec*/ 	.byte	0x04, 0x1e
        /*00ee*/ 	.short	(.L_868 - .L_867)
.L_867:
        /*00f0*/ 	.word	0x00000000
.L_868:


//--------------------- .nv.info._ZN5flash24flash_fwd_splitkv_kernelI23Flash_fwd_kernel_traitsILi256ELi64ELi64ELi4ELb0ELb0EN7cutlass10bfloat16_tE19Flash_kernel_traitsILi256ELi64ELi64ELi4ES3_EELb1ELb0ELb1ELb0ELb0ELb1ELb1ELb1EEEvNS_16Flash_fwd_paramsE --------------------------
	.section	.nv.info._ZN5flash24flash_fwd_splitkv_kernelI23Flash_fwd_kernel_traitsILi256ELi64ELi64ELi4ELb0ELb0EN7cutlass10bfloat16_tE19Flash_kernel_traitsILi256ELi64ELi64ELi4ES3_EELb1ELb0ELb1ELb0ELb0ELb1ELb1ELb1EEEvNS_16Flash_fwd_paramsE,"",@"SHT_CUDA_INFO"
	.sectionflags	@""
	.align	4


	//----- nvinfo : EIATTR_CUDA_API_VERSION
	.align		4
        /*0000*/ 	.byte	0x04, 0x37
        /*0002*/ 	.short	(.L_870 - .L_869)
.L_869:
        /*0004*/ 	.word	0x00000082


	//----- nvinfo : EIATTR_SW2861232_WAR
	.align		4
.L_870:
        /*0008*/ 	.byte	0x01, 0x35
	.zero		2


	//----- nvinfo : EIATTR_PARAM_CBANK
	.align		4
        /*000c*/ 	.byte	0x04, 0x0a
        /*000e*/ 	.short	(.L_872 - .L_871)
	.align		4
.L_871:
        /*0010*/ 	.word	index@(.nv.constant0._ZN5flash24flash_fwd_splitkv_kernelI23Flash_fwd_kernel_traitsILi256ELi64ELi64ELi4ELb0ELb0EN7cutlass10bfloat16_tE19Flash_kernel_traitsILi256ELi64ELi64ELi4ES3_EELb1ELb0ELb1ELb0ELb0ELb1ELb1ELb1EEEvNS_16Flash_fwd_paramsE)
        /*0014*/ 	.short	0x0160
        /*0016*/ 	.short	0x01d0


	//----- nvinfo : EIATTR_CBANK_PARAM_SIZE
	.align		4
.L_872:
        /*0018*/ 	.byte	0x03, 0x19
        /*001a*/ 	.short	0x01d0


	//----- nvinfo : EIATTR_KPARAM_INFO
	.align		4
        /*001c*/ 	.byte	0x04, 0x17
        /*001e*/ 	.short	(.L_874 - .L_873)
.L_873:
        /*0020*/ 	.word	0x00000000
        /*0024*/ 	.short	0x0000
        /*0026*/ 	.short	0x0000
        /*0028*/ 	.byte	0x00, 0xf0, 0x41, 0x07


	//----- nvinfo : EIATTR_MAXREG_COUNT
	.align		4
.L_874:
        /*002c*/ 	.byte	0x03, 0x1b
        /*002e*/ 	.short	0x00ff


	//----- nvinfo : EIATTR_NUM_BARRIERS
	.align		4
        /*0030*/ 	.byte	0x02, 0x4c
        /*0032*/ 	.byte	0x01
	.zero		1


	//----- nvinfo : EIATTR_ANNOTATIONS
	.align		4
        /*0034*/ 	.byte	0x04, 0x55
        /*0036*/ 	.short	(.L_876 - .L_875)


	//   ....[0]....
.L_875:
        /*0038*/ 	.word	0x00000001
        /*003c*/ 	.byte	0x20, 0xce, 0x01, 0x00, 0x01, 0x00, 0x00, 0x00, 0xa0, 0x1f, 0x02, 0x00, 0x01, 0x00, 0x00, 0x00
        /*004c*/ 	.byte	0xc0, 0x6c, 0x02, 0x00, 0x01, 0x00, 0x00, 0x00, 0xa0, 0x70, 0x02, 0x00, 0x01, 0x00, 0x00, 0x00
        /*005c*/ 	.byte	0x60, 0x71, 0x02, 0x00, 0x01, 0x00, 0x00, 0x00, 0x80, 0x71, 0x02, 0x00, 0x01, 0x00, 0x00, 0x00
        /*006c*/ 	.byte	0xa0, 0x8f, 0x02, 0x00


	//----- nvinfo : EIATTR_MERCURY_ISA_VERSION
	.align		4
.L_876:
        /*0070*/ 	.byte	0x03, 0x5f
        /*0072*/ 	.short	0x0000


	//----- nvinfo : EIATTR_COOP_GROUP_MASK_REGIDS
	.align		4
        /*0074*/ 	.byte	0x04, 0x29
        /*0076*/ 	.short	(.L_878 - .L_877)


	//   ....[0]....
.L_877:
        /*0078*/ 	.word	0xffffffff


	//   ....[1]....
        /*007c*/ 	.word	0xffffffff


	//   ....[2]....
        /*0080*/ 	.word	0xffffffff


	//   ....[3]....
        /*0084*/ 	.word	0xffffffff


	//   ....[4]....
        /*0088*/ 	.word	0xffffffff


	//   ....[5]....
        /*008c*/ 	.word	0xffffffff


	//   ....[6]....
        /*0090*/ 	.word	0xffffffff


	//   ....[7]....
        /*0094*/ 	.word	0xffffffff


	//   ....[8]....
        /*0098*/ 	.word	0xffffffff


	//   ....[9]....
        /*009c*/ 	.word	0xffffffff


	//   ....[10]....
        /*00a0*/ 	.word	0xffffffff


	//   ....[11]....
        /*00a4*/ 	.word	0xffffffff


	//   ....[12]....
        /*00a8*/ 	.word	0xffffffff


	//   ....[13]....
        /*00ac*/ 	.word	0xffffffff


	//   ....[14]....
        /*00b0*/ 	.word	0xffffffff


	//   ....[15]....
        /*00b4*/ 	.word	0xffffffff


	//   ....[16]....
        /*00b8*/ 	.word	0xffffffff


	//   ....[17]....
        /*00bc*/ 	.word	0xffffffff


	//   ....[18]....
        /*00c0*/ 	.word	0xffffffff


	//   ....[19]....
        /*00c4*/ 	.word	0xffffffff


	//----- nvinfo : EIATTR_COOP_GROUP_INSTR_OFFSETS
	.align		4
.L_878:
        /*00c8*/ 	.byte	0x04, 0x28
        /*00ca*/ 	.short	(.L_880 - .L_879)


	//   ....[0]....
.L_879:
        /*00cc*/ 	.word	0x0001bda0


	//   ....[1]....
        /*00d0*/ 	.word	0x0001bdf0


	//   ....[2]....
        /*00d4*/ 	.word	0x0001be10


	//   ....[3]....
        /*00d8*/ 	.word	0x0001be30


	//   ....[4]....
        /*00dc*/ 	.word	0x00020580


	//   ....[5]....
        /*00e0*/ 	.word	0x000205d0


	//   ....[6]....
        /*00e4*/ 	.word	0x000205f0


	//   ....[7]....
        /*00e8*/ 	.word	0x00020620


	//   ....[8]....
        /*00ec*/ 	.word	0x000252e0


	//   ....[9]....
        /*00f0*/ 	.word	0x000252f0


	//   ....[10]....
        /*00f4*/ 	.word	0x00025310


	//   ....[11]....
        /*00f8*/ 	.word	0x00025330


	//   ....[12]....
        /*00fc*/ 	.word	0x00027170


	//   ....[13]....
        /*0100*/ 	.word	0x000271b0


	//   ....[14]....
        /*0104*/ 	.word	0x000271c0


	//   ....[15]....
        /*0108*/ 	.word	0x000271f0


	//   ....[16]....
        /*010c*/ 	.word	0x00028fd0


	//   ....[17]....
        /*0110*/ 	.word	0x00029010


	//   ....[18]....
        /*0114*/ 	.word	0x00029060


	//   ....[19]....
        /*0118*/ 	.word	0x000290b0


	//----- nvinfo : EIATTR_EXIT_INSTR_OFFSETS
	.align		4
.L_880:
        /*011c*/ 	.byte	0x04, 0x1c
        /*011e*/ 	.short	(.L_882 - .L_881)


	//   ....[0]....
.L_881:
        /*0120*/ 	.word	0x00000200


	//----- nvinfo : EIATTR_CTAIDZ_USED
	.align		4
.L_882:
        /*0124*/ 	.byte	0x01, 0x04
	.zero		2


	//----- nvinfo : EIATTR_CRS_STACK_SIZE
	.align		4
        /*0128*/ 	.byte	0x04, 0x1e
        /*012a*/ 	.short	(.L_884 - .L_883)
.L_883:
        /*012c*/ 	.word	0x00000000
.L_884:


//--------------------- .nv.callgraph             --------------------------
	.section	.nv.callgraph,"",@"SHT_CUDA_CALLGRAPH"
	.align	4
	.sectionentsize	8
	.align		4
        /*0000*/ 	.word	0x00000000
	.align		4
        /*0004*/ 	.word	0xffffffff
	.align		4
        /*0008*/ 	.word	0x00000000
	.align		4
        /*000c*/ 	.word	0xfffffffe
	.align		4
        /*0010*/ 	.word	0x00000000
	.align		4
        /*0014*/ 	.word	0xfffffffd
	.align		4
        /*0018*/ 	.word	0x00000000
	.align		4
        /*001c*/ 	.word	0xfffffffc


//--------------------- .nv.rel.action            --------------------------
	.section	.nv.rel.action,"",@"SHT_CUDA_RELOCINFO"
	.align	8
	.sectionentsize	8
        /*0000*/ 	.byte	0x73, 0x00, 0x00, 0x00, 0x00, 0x00, 0x00, 0x00, 0x00, 0x00, 0x00, 0x11, 0x25, 0x00, 0x05, 0x36


//--------------------- .nv.constant4             --------------------------
	.section	.nv.constant4,"a",@progbits
	.align	8
	.align		8
.nv.constant4:
        /*0000*/ 	.dword	_ZN79_INTERNAL_b332253a_43_flash_fwd_split_hdim256_bf16_causal_sm80_cu_4022bc09_30684cuda3std3__45__cpo5beginE
	.align		8
        /*0008*/ 	.dword	_ZN79_INTERNAL_b332253a_43_flash_fwd_split_hdim256_bf16_causal_sm80_cu_4022bc09_30684cuda3std3__45__cpo3endE
	.align		8
        /*0010*/ 	.dword	_ZN79_INTERNAL_b332253a_43_flash_fwd_split_hdim256_bf16_causal_sm80_cu_4022bc09_30684cuda3std3__45__cpo6cbeginE
	.align		8
        /*0018*/ 	.dword	_ZN79_INTERNAL_b332253a_43_flash_fwd_split_hdim256_bf16_causal_sm80_cu_4022bc09_30684cuda3std3__45__cpo4cendE
	.align		8
        /*0020*/ 	.dword	_ZN79_INTERNAL_b332253a_43_flash_fwd_split_hdim256_bf16_causal_sm80_cu_4022bc09_30684cuda3std3__481_GLOBAL__N__b332253a_43_flash_fwd_split_hdim256_bf16_causal_sm80_cu_4022bc09_30686ignoreE
	.align		8
        /*0028*/ 	.dword	_ZN79_INTERNAL_b332253a_43_flash_fwd_split_hdim256_bf16_causal_sm80_cu_4022bc09_30684cuda3std3__419piecewise_constructE
	.align		8
        /*0030*/ 	.dword	_ZN79_INTERNAL_b332253a_43_flash_fwd_split_hdim256_bf16_causal_sm80_cu_4022bc09_30684cuda3std3__48in_placeE
	.align		8
        /*0038*/ 	.dword	_ZN79_INTERNAL_b332253a_43_flash_fwd_split_hdim256_bf16_causal_sm80_cu_4022bc09_30684cuda3std6ranges3__45__cpo4swapE
	.align		8
        /*0040*/ 	.dword	_ZN79_INTERNAL_b332253a_43_flash_fwd_split_hdim256_bf16_causal_sm80_cu_4022bc09_30684cuda3std6ranges3__45__cpo9iter_moveE
	.align		8
        /*0048*/ 	.dword	_ZN79_INTERNAL_b332253a_43_flash_fwd_split_hdim256_bf16_causal_sm80_cu_4022bc09_30684cute7productE
	.align		8
        /*0050*/ 	.dword	_ZN79_INTERNAL_b332253a_43_flash_fwd_split_hdim256_bf16_causal_sm80_cu_4022bc09_30684cute1_E


//--------------------- .nv.constant0._ZN5flash32flash_fwd_splitkv_combine_kernelI23Flash_fwd_kernel_traitsILi256ELi64ELi64ELi4ELb0ELb0EN7cutlass10bfloat16_tE19Flash_kernel_traitsILi256ELi64ELi64ELi4ES3_EELi4ELi7ELb0EEEvNS_16Flash_fwd_paramsE --------------------------
	.section	.nv.constant0._ZN5flash32flash_fwd_splitkv_combine_kernelI23Flash_fwd_kernel_traitsILi256ELi64ELi64ELi4ELb0ELb0EN7cutlass10bfloat16_tE19Flash_kernel_traitsILi256ELi64ELi64ELi4ES3_EELi4ELi7ELb0EEEvNS_16Flash_fwd_paramsE,"a",@progbits
	.sectionflags	@""
	.align	4
.nv.constant0._ZN5flash32flash_fwd_splitkv_combine_kernelI23Flash_fwd_kernel_traitsILi256ELi64ELi64ELi4ELb0ELb0EN7cutlass10bfloat16_tE19Flash_kernel_traitsILi256ELi64ELi64ELi4ES3_EELi4ELi7ELb0EEEvNS_16Flash_fwd_paramsE:
	.zero		816


//--------------------- .nv.constant0._ZN5flash32flash_fwd_splitkv_combine_kernelI23Flash_fwd_kernel_traitsILi256ELi64ELi64ELi4ELb0ELb0EN7cutlass10bfloat16_tE19Flash_kernel_traitsILi256ELi64ELi64ELi4ES3_EELi4ELi6ELb0EEEvNS_16Flash_fwd_paramsE --------------------------
	.section	.nv.constant0._ZN5flash32flash_fwd_splitkv_combine_kernelI23Flash_fwd_kernel_traitsILi256ELi64ELi64ELi4ELb0ELb0EN7cutlass10bfloat16_tE19Flash_kernel_traitsILi256ELi64ELi64ELi4ES3_EELi4ELi6ELb0EEEvNS_16Flash_fwd_paramsE,"a",@progbits
	.sectionflags	@""
	.align	4
.nv.constant0._ZN5flash32flash_fwd_splitkv_combine_kernelI23Flash_fwd_kernel_traitsILi256ELi64ELi64ELi4ELb0ELb0EN7cutlass10bfloat16_tE19Flash_kernel_traitsILi256ELi64ELi64ELi4ES3_EELi4ELi6ELb0EEEvNS_16Flash_fwd_paramsE:
	.zero		816


//--------------------- .nv.constant0._ZN5flash32flash_fwd_splitkv_combine_kernelI23Flash_fwd_kernel_traitsILi256ELi64ELi64ELi4ELb0ELb0EN7cutlass10bfloat16_tE19Flash_kernel_traitsILi256ELi64ELi64ELi4ES3_EELi4ELi5ELb0EEEvNS_16Flash_fwd_paramsE --------------------------
	.section	.nv.constant0._ZN5flash32flash_fwd_splitkv_combine_kernelI23Flash_fwd_kernel_traitsILi256ELi64ELi64ELi4ELb0ELb0EN7cutlass10bfloat16_tE19Flash_kernel_traitsILi256ELi64ELi64ELi4ES3_EELi4ELi5ELb0EEEvNS_16Flash_fwd_paramsE,"a",@progbits
	.sectionflags	@""
	.align	4
.nv.constant0._ZN5flash32flash_fwd_splitkv_combine_kernelI23Flash_fwd_kernel_traitsILi256ELi64ELi64ELi4ELb0ELb0EN7cutlass10bfloat16_tE19Flash_kernel_traitsILi256ELi64ELi64ELi4ES3_EELi4ELi5ELb0EEEvNS_16Flash_fwd_paramsE:
	.zero		816


//--------------------- .nv.constant0._ZN5flash32flash_fwd_splitkv_combine_kernelI23Flash_fwd_kernel_traitsILi256ELi64ELi64ELi4ELb0ELb0EN7cutlass10bfloat16_tE19Flash_kernel_traitsILi256ELi64ELi64ELi4ES3_EELi4ELi4ELb0EEEvNS_16Flash_fwd_paramsE --------------------------
	.section	.nv.constant0._ZN5flash32flash_fwd_splitkv_combine_kernelI23Flash_fwd_kernel_traitsILi256ELi64ELi64ELi4ELb0ELb0EN7cutlass10bfloat16_tE19Flash_kernel_traitsILi256ELi64ELi64ELi4ES3_EELi4ELi4ELb0EEEvNS_16Flash_fwd_paramsE,"a",@progbits
	.sectionflags	@""
	.align	4
.nv.constant0._ZN5flash32flash_fwd_splitkv_combine_kernelI23Flash_fwd_kernel_traitsILi256ELi64ELi64ELi4ELb0ELb0EN7cutlass10bfloat16_tE19Flash_kernel_traitsILi256ELi64ELi64ELi4ES3_EELi4ELi4ELb0EEEvNS_16Flash_fwd_paramsE:
	.zero		816


//--------------------- .nv.constant0._ZN5flash32flash_fwd_splitkv_combine_kernelI23Flash_fwd_kernel_traitsILi256ELi64ELi64ELi4ELb0ELb0EN7cutlass10bfloat16_tE19Flash_kernel_traitsILi256ELi64ELi64ELi4ES3_EELi4ELi3ELb0EEEvNS_16Flash_fwd_paramsE --------------------------
	.section	.nv.constant0._ZN5flash32flash_fwd_splitkv_combine_kernelI23Flash_fwd_kernel_traitsILi256ELi64ELi64ELi4ELb0ELb0EN7cutlass10bfloat16_tE19Flash_kernel_traitsILi256ELi64ELi64ELi4ES3_EELi4ELi3ELb0EEEvNS_16Flash_fwd_paramsE,"a",@progbits
	.sectionflags	@""
	.align	4
.nv.constant0._ZN5flash32flash_fwd_splitkv_combine_kernelI23Flash_fwd_kernel_traitsILi256ELi64ELi64ELi4ELb0ELb0EN7cutlass10bfloat16_tE19Flash_kernel_traitsILi256ELi64ELi64ELi4ES3_EELi4ELi3ELb0EEEvNS_16Flash_fwd_paramsE:
	.zero		816


//--------------------- .nv.constant0._ZN5flash32flash_fwd_splitkv_combine_kernelI23Flash_fwd_kernel_traitsILi256ELi64ELi64ELi4ELb0ELb0EN7cutlass10bfloat16_tE19Flash_kernel_traitsILi256ELi64ELi64ELi4ES3_EELi4ELi2ELb0EEEvNS_16Flash_fwd_paramsE --------------------------
	.section	.nv.constant0._ZN5flash32flash_fwd_splitkv_combine_kernelI23Flash_fwd_kernel_traitsILi256ELi64ELi64ELi4ELb0ELb0EN7cutlass10bfloat16_tE19Flash_kernel_traitsILi256ELi64ELi64ELi4ES3_EELi4ELi2ELb0EEEvNS_16Flash_fwd_paramsE,"a",@progbits
	.sectionflags	@""
	.align	4
.nv.constant0._ZN5flash32flash_fwd_splitkv_combine_kernelI23Flash_fwd_kernel_traitsILi256ELi64ELi64ELi4ELb0ELb0EN7cutlass10bfloat16_tE19Flash_kernel_traitsILi256ELi64ELi64ELi4ES3_EELi4ELi2ELb0EEEvNS_16Flash_fwd_paramsE:
	.zero		816


//--------------------- .nv.constant0._ZN5flash32flash_fwd_splitkv_combine_kernelI23Flash_fwd_kernel_traitsILi256ELi64ELi64ELi4ELb0ELb0EN7cutlass10bfloat16_tE19Flash_kernel_traitsILi256ELi64ELi64ELi4ES3_EELi4ELi1ELb0EEEvNS_16Flash_fwd_paramsE --------------------------
	.section	.nv.constant0._ZN5flash32flash_fwd_splitkv_combine_kernelI23Flash_fwd_kernel_traitsILi256ELi64ELi64ELi4ELb0ELb0EN7cutlass10bfloat16_tE19Flash_kernel_traitsILi256ELi64ELi64ELi4ES3_EELi4ELi1ELb0EEEvNS_16Flash_fwd_paramsE,"a",@progbits
	.sectionflags	@""
	.align	4
.nv.constant0._ZN5flash32flash_fwd_splitkv_combine_kernelI23Flash_fwd_kernel_traitsILi256ELi64ELi64ELi4ELb0ELb0EN7cutlass10bfloat16_tE19Flash_kernel_traitsILi256ELi64ELi64ELi4ES3_EELi4ELi1ELb0EEEvNS_16Flash_fwd_paramsE:
	.zero		816


//--------------------- .nv.constant0._ZN5flash32flash_fwd_splitkv_combine_kernelI23Flash_fwd_kernel_traitsILi256ELi64ELi64ELi4ELb0ELb0EN7cutlass10bfloat16_tE19Flash_kernel_traitsILi256ELi64ELi64ELi4ES3_EELi4ELi7ELb1EEEvNS_16Flash_fwd_paramsE --------------------------
	.section	.nv.constant0._ZN5flash32flash_fwd_splitkv_combine_kernelI23Flash_fwd_kernel_traitsILi256ELi64ELi64ELi4ELb0ELb0EN7cutlass10bfloat16_tE19Flash_kernel_traitsILi256ELi64ELi64ELi4ES3_EELi4ELi7ELb1EEEvNS_16Flash_fwd_paramsE,"a",@progbits
	.sectionflags	@""
	.align	4
.nv.constant0._ZN5flash32flash_fwd_splitkv_combine_kernelI23Flash_fwd_kernel_traitsILi256ELi64ELi64ELi4ELb0ELb0EN7cutlass10bfloat16_tE19Flash_kernel_traitsILi256ELi64ELi64ELi4ES3_EELi4ELi7ELb1EEEvNS_16Flash_fwd_paramsE:
	.zero		816


//--------------------- .nv.constant0._ZN5flash32flash_fwd_splitkv_combine_kernelI23Flash_fwd_kernel_traitsILi256ELi64ELi64ELi4ELb0ELb0EN7cutlass10bfloat16_tE19Flash_kernel_traitsILi256ELi64ELi64ELi4ES3_EELi4ELi6ELb1EEEvNS_16Flash_fwd_paramsE --------------------------
	.section	.nv.constant0._ZN5flash32flash_fwd_splitkv_combine_kernelI23Flash_fwd_kernel_traitsILi256ELi64ELi64ELi4ELb0ELb0EN7cutlass10bfloat16_tE19Flash_kernel_traitsILi256ELi64ELi64ELi4ES3_EELi4ELi6ELb1EEEvNS_16Flash_fwd_paramsE,"a",@progbits
	.sectionflags	@""
	.align	4
.nv.constant0._ZN5flash32flash_fwd_splitkv_combine_kernelI23Flash_fwd_kernel_traitsILi256ELi64ELi64ELi4ELb0ELb0EN7cutlass10bfloat16_tE19Flash_kernel_traitsILi256ELi64ELi64ELi4ES3_EELi4ELi6ELb1EEEvNS_16Flash_fwd_paramsE:
	.zero		816


//--------------------- .nv.constant0._ZN5flash32flash_fwd_splitkv_combine_kernelI23Flash_fwd_kernel_traitsILi256ELi64ELi64ELi4ELb0ELb0EN7cutlass10bfloat16_tE19Flash_kernel_traitsILi256ELi64ELi64ELi4ES3_EELi4ELi5ELb1EEEvNS_16Flash_fwd_paramsE --------------------------
	.section	.nv.constant0._ZN5flash32flash_fwd_splitkv_combine_kernelI23Flash_fwd_kernel_traitsILi256ELi64ELi64ELi4ELb0ELb0EN7cutlass10bfloat16_tE19Flash_kernel_traitsILi256ELi64ELi64ELi4ES3_EELi4ELi5ELb1EEEvNS_16Flash_fwd_paramsE,"a",@progbits
	.sectionflags	@""
	.align	4
.nv.constant0._ZN5flash32flash_fwd_splitkv_combine_kernelI23Flash_fwd_kernel_traitsILi256ELi64ELi64ELi4ELb0ELb0EN7cutlass10bfloat16_tE19Flash_kernel_traitsILi256ELi64ELi64ELi4ES3_EELi4ELi5ELb1EEEvNS_16Flash_fwd_paramsE:
	.zero		816


//--------------------- .nv.constant0._ZN5flash32flash_fwd_splitkv_combine_kernelI23Flash_fwd_kernel_traitsILi256ELi64ELi64ELi4ELb0ELb0EN7cutlass10bfloat16_tE19Flash_kernel_traitsILi256ELi64ELi64ELi4ES3_EELi4ELi4ELb1EEEvNS_16Flash_fwd_paramsE --------------------------
	.section	.nv.constant0._ZN5flash32flash_fwd_splitkv_combine_kernelI23Flash_fwd_kernel_traitsILi256ELi64ELi64ELi4ELb0ELb0EN7cutlass10bfloat16_tE19Flash_kernel_traitsILi256ELi64ELi64ELi4ES3_EELi4ELi4ELb1EEEvNS_16Flash_fwd_paramsE,"a",@progbits
	.sectionflags	@""
	.align	4
.nv.constant0._ZN5flash32flash_fwd_splitkv_combine_kernelI23Flash_fwd_kernel_traitsILi256ELi64ELi64ELi4ELb0ELb0EN7cutlass10bfloat16_tE19Flash_kernel_traitsILi256ELi64ELi64ELi4ES3_EELi4ELi4ELb1EEEvNS_16Flash_fwd_paramsE:
	.zero		816


//--------------------- .nv.constant0._ZN5flash32flash_fwd_splitkv_combine_kernelI23Flash_fwd_kernel_traitsILi256ELi64ELi64ELi4ELb0ELb0EN7cutlass10bfloat16_tE19Flash_kernel_traitsILi256ELi64ELi64ELi4ES3_EELi4ELi3ELb1EEEvNS_16Flash_fwd_paramsE --------------------------
	.section	.nv.constant0._ZN5flash32flash_fwd_splitkv_combine_kernelI23Flash_fwd_kernel_traitsILi256ELi64ELi64ELi4ELb0ELb0EN7cutlass10bfloat16_tE19Flash_kernel_traitsILi256ELi64ELi64ELi4ES3_EELi4ELi3ELb1EEEvNS_16Flash_fwd_paramsE,"a",@progbits
	.sectionflags	@""
	.align	4
.nv.constant0._ZN5flash32flash_fwd_splitkv_combine_kernelI23Flash_fwd_kernel_traitsILi256ELi64ELi64ELi4ELb0ELb0EN7cutlass10bfloat16_tE19Flash_kernel_traitsILi256ELi64ELi64ELi4ES3_EELi4ELi3ELb1EEEvNS_16Flash_fwd_paramsE:
	.zero		816


//--------------------- .nv.constant0._ZN5flash32flash_fwd_splitkv_combine_kernelI23Flash_fwd_kernel_traitsILi256ELi64ELi64ELi4ELb0ELb0EN7cutlass10bfloat16_tE19Flash_kernel_traitsILi256ELi64ELi64ELi4ES3_EELi4ELi2ELb1EEEvNS_16Flash_fwd_paramsE --------------------------
	.section	.nv.constant0._ZN5flash32flash_fwd_splitkv_combine_kernelI23Flash_fwd_kernel_traitsILi256ELi64ELi64ELi4ELb0ELb0EN7cutlass10bfloat16_tE19Flash_kernel_traitsILi256ELi64ELi64ELi4ES3_EELi4ELi2ELb1EEEvNS_16Flash_fwd_paramsE,"a",@progbits
	.sectionflags	@""
	.align	4
.nv.constant0._ZN5flash32flash_fwd_splitkv_combine_kernelI23Flash_fwd_kernel_traitsILi256ELi64ELi64ELi4ELb0ELb0EN7cutlass10bfloat16_tE19Flash_kernel_traitsILi256ELi64ELi64ELi4ES3_EELi4ELi2ELb1EEEvNS_16Flash_fwd_paramsE:
	.zero		816


//--------------------- .nv.constant0._ZN5flash32flash_fwd_splitkv_combine_kernelI23Flash_fwd_kernel_traitsILi256ELi64ELi64ELi4ELb0ELb0EN7cutlass10bfloat16_tE19Flash_kernel_traitsILi256ELi64ELi64ELi4ES3_EELi4ELi1ELb1EEEvNS_16Flash_fwd_paramsE --------------------------
	.section	.nv.constant0._ZN5flash32flash_fwd_splitkv_combine_kernelI23Flash_fwd_kernel_traitsILi256ELi64ELi64ELi4ELb0ELb0EN7cutlass10bfloat16_tE19Flash_kernel_traitsILi256ELi64ELi64ELi4ES3_EELi4ELi1ELb1EEEvNS_16Flash_fwd_paramsE,"a",@progbits
	.sectionflags	@""
	.align	4
.nv.constant0._ZN5flash32flash_fwd_splitkv_combine_kernelI23Flash_fwd_kernel_traitsILi256ELi64ELi64ELi4ELb0ELb0EN7cutlass10bfloat16_tE19Flash_kernel_traitsILi256ELi64ELi64ELi4ES3_EELi4ELi1ELb1EEEvNS_16Flash_fwd_paramsE:
	.zero		816


//--------------------- .nv.constant0._ZN5flash24flash_fwd_splitkv_kernelI23Flash_fwd_kernel_traitsILi256ELi64ELi64ELi4ELb0ELb0EN7cutlass10bfloat16_tE19Flash_kernel_traitsILi256ELi64ELi64ELi4ES3_EELb1ELb0ELb0ELb0ELb0ELb0ELb0ELb0EEEvNS_16Flash_fwd_paramsE --------------------------
	.section	.nv.constant0._ZN5flash24flash_fwd_splitkv_kernelI23Flash_fwd_kernel_traitsILi256ELi64ELi64ELi4ELb0ELb0EN7cutlass10bfloat16_tE19Flash_kernel_traitsILi256ELi64ELi64ELi4ES3_EELb1ELb0ELb0ELb0ELb0ELb0ELb0ELb0EEEvNS_16Flash_fwd_paramsE,"a",@progbits
	.sectionflags	@""
	.align	4
.nv.constant0._ZN5flash24flash_fwd_splitkv_kernelI23Flash_fwd_kernel_traitsILi256ELi64ELi64ELi4ELb0ELb0EN7cutlass10bfloat16_tE19Flash_kernel_traitsILi256ELi64ELi64ELi4ES3_EELb1ELb0ELb0ELb0ELb0ELb0ELb0ELb0EEEvNS_16Flash_fwd_paramsE:
	.zero		816


//--------------------- .nv.constant0._ZN5flash24flash_fwd_splitkv_kernelI23Flash_fwd_kernel_traitsILi256ELi64ELi64ELi4ELb0ELb0EN7cutlass10bfloat16_tE19Flash_kernel_traitsILi256ELi64ELi64ELi4ES3_EELb1ELb0ELb0ELb0ELb0ELb1ELb0ELb0EEEvNS_16Flash_fwd_paramsE --------------------------
	.section	.nv.constant0._ZN5flash24flash_fwd_splitkv_kernelI23Flash_fwd_kernel_traitsILi256ELi64ELi64ELi4ELb0ELb0EN7cutlass10bfloat16_tE19Flash_kernel_traitsILi256ELi64ELi64ELi4ES3_EELb1ELb0ELb0ELb0ELb0ELb1ELb0ELb0EEEvNS_16Flash_fwd_paramsE,"a",@progbits
	.sectionflags	@""
	.align	4
.nv.constant0._ZN5flash24flash_fwd_splitkv_kernelI23Flash_fwd_kernel_traitsILi256ELi64ELi64ELi4ELb0ELb0EN7cutlass10bfloat16_tE19Flash_kernel_traitsILi256ELi64ELi64ELi4ES3_EELb1ELb0ELb0ELb0ELb0ELb1ELb0ELb0EEEvNS_16Flash_fwd_paramsE:
	.zero		816


//--------------------- .nv.constant0._ZN5flash24flash_fwd_splitkv_kernelI23Flash_fwd_kernel_traitsILi256ELi64ELi64ELi4ELb0ELb0EN7cutlass10bfloat16_tE19Flash_kernel_traitsILi256ELi64ELi64ELi4ES3_EELb1ELb0ELb0ELb0ELb0ELb0ELb0ELb1EEEvNS_16Flash_fwd_paramsE --------------------------
	.section	.nv.constant0._ZN5flash24flash_fwd_splitkv_kernelI23Flash_fwd_kernel_traitsILi256ELi64ELi64ELi4ELb0ELb0EN7cutlass10bfloat16_tE19Flash_kernel_traitsILi256ELi64ELi64ELi4ES3_EELb1ELb0ELb0ELb0ELb0ELb0ELb0ELb1EEEvNS_16Flash_fwd_paramsE,"a",@progbits
	.sectionflags	@""
	.align	4
.nv.constant0._ZN5flash24flash_fwd_splitkv_kernelI23Flash_fwd_kernel_traitsILi256ELi64ELi64ELi4ELb0ELb0EN7cutlass10bfloat16_tE19Flash_kernel_traitsILi256ELi64ELi64ELi4ES3_EELb1ELb0ELb0ELb0ELb0ELb0ELb0ELb1EEEvNS_16Flash_fwd_paramsE:
	.zero		816


//--------------------- .nv.constant0._ZN5flash24flash_fwd_splitkv_kernelI23Flash_fwd_kernel_traitsILi256ELi64ELi64ELi4ELb0ELb0EN7cutlass10bfloat16_tE19Flash_kernel_traitsILi256ELi64ELi64ELi4ES3_EELb1ELb0ELb0ELb0ELb0ELb1ELb0ELb1EEEvNS_16Flash_fwd_paramsE --------------------------
	.section	.nv.constant0._ZN5flash24flash_fwd_splitkv_kernelI23Flash_fwd_kernel_traitsILi256ELi64ELi64ELi4ELb0ELb0EN7cutlass10bfloat16_tE19Flash_kernel_traitsILi256ELi64ELi64ELi4ES3_EELb1ELb0ELb0ELb0ELb0ELb1ELb0ELb1EEEvNS_16Flash_fwd_paramsE,"a",@progbits
	.sectionflags	@""
	.align	4
.nv.constant0._ZN5flash24flash_fwd_splitkv_kernelI23Flash_fwd_kernel_traitsILi256ELi64ELi64ELi4ELb0ELb0EN7cutlass10bfloat16_tE19Flash_kernel_traitsILi256ELi64ELi64ELi4ES3_EELb1ELb0ELb0ELb0ELb0ELb1ELb0ELb1EEEvNS_16Flash_fwd_paramsE:
	.zero		816


//--------------------- .nv.constant0._ZN5flash24flash_fwd_splitkv_kernelI23Flash_fwd_kernel_traitsILi256ELi64ELi64ELi4ELb0ELb0EN7cutlass10bfloat16_tE19Flash_kernel_traitsILi256ELi64ELi64ELi4ES3_EELb1ELb0ELb0ELb0ELb0ELb0ELb1ELb0EEEvNS_16Flash_fwd_paramsE --------------------------
	.section	.nv.constant0._ZN5flash24flash_fwd_splitkv_kernelI23Flash_fwd_kernel_traitsILi256ELi64ELi64ELi4ELb0ELb0EN7cutlass10bfloat16_tE19Flash_kernel_traitsILi256ELi64ELi64ELi4ES3_EELb1ELb0ELb0ELb0ELb0ELb0ELb1ELb0EEEvNS_16Flash_fwd_paramsE,"a",@progbits
	.sectionflags	@""
	.align	4
.nv.constant0._ZN5flash24flash_fwd_splitkv_kernelI23Flash_fwd_kernel_traitsILi256ELi64ELi64ELi4ELb0ELb0EN7cutlass10bfloat16_tE19Flash_kernel_traitsILi256ELi64ELi64ELi4ES3_EELb1ELb0ELb0ELb0ELb0ELb0ELb1ELb0EEEvNS_16Flash_fwd_paramsE:
	.zero		816


//--------------------- .nv.constant0._ZN5flash24flash_fwd_splitkv_kernelI23Flash_fwd_kernel_traitsILi256ELi64ELi64ELi4ELb0ELb0EN7cutlass10bfloat16_tE19Flash_kernel_traitsILi256ELi64ELi64ELi4ES3_EELb1ELb0ELb0ELb0ELb0ELb1ELb1ELb0EEEvNS_16Flash_fwd_paramsE --------------------------
	.section	.nv.constant0._ZN5flash24flash_fwd_splitkv_kernelI23Flash_fwd_kernel_traitsILi256ELi64ELi64ELi4ELb0ELb0EN7cutlass10bfloat16_tE19Flash_kernel_traitsILi256ELi64ELi64ELi4ES3_EELb1ELb0ELb0ELb0ELb0ELb1ELb1ELb0EEEvNS_16Flash_fwd_paramsE,"a",@progbits
	.sectionflags	@""
	.align	4
.nv.constant0._ZN5flash24flash_fwd_splitkv_kernelI23Flash_fwd_kernel_traitsILi256ELi64ELi64ELi4ELb0ELb0EN7cutlass10bfloat16_tE19Flash_kernel_traitsILi256ELi64ELi64ELi4ES3_EELb1ELb0ELb0ELb0ELb0ELb1ELb1ELb0EEEvNS_16Flash_fwd_paramsE:
	.zero		816


//--------------------- .nv.constant0._ZN5flash24flash_fwd_splitkv_kernelI23Flash_fwd_kernel_traitsILi256ELi64ELi64ELi4ELb0ELb0EN7cutlass10bfloat16_tE19Flash_kernel_traitsILi256ELi64ELi64ELi4ES3_EELb1ELb0ELb0ELb0ELb0ELb0ELb1ELb1EEEvNS_16Flash_fwd_paramsE --------------------------
	.section	.nv.constant0._ZN5flash24flash_fwd_splitkv_kernelI23Flash_fwd_kernel_traitsILi256ELi64ELi64ELi4ELb0ELb0EN7cutlass10bfloat16_tE19Flash_kernel_traitsILi256ELi64ELi64ELi4ES3_EELb1ELb0ELb0ELb0ELb0ELb0ELb1ELb1EEEvNS_16Flash_fwd_paramsE,"a",@progbits
	.sectionflags	@""
	.align	4
.nv.constant0._ZN5flash24flash_fwd_splitkv_kernelI23Flash_fwd_kernel_traitsILi256ELi64ELi64ELi4ELb0ELb0EN7cutlass10bfloat16_tE19Flash_kernel_traitsILi256ELi64ELi64ELi4ES3_EELb1ELb0ELb0ELb0ELb0ELb0ELb1ELb1EEEvNS_16Flash_fwd_paramsE:
	.zero		816


//--------------------- .nv.constant0._ZN5flash24flash_fwd_splitkv_kernelI23Flash_fwd_kernel_traitsILi256ELi64ELi64ELi4ELb0ELb0EN7cutlass10bfloat16_tE19Flash_kernel_traitsILi256ELi64ELi64ELi4ES3_EELb1ELb0ELb0ELb0ELb0ELb1ELb1ELb1EEEvNS_16Flash_fwd_paramsE --------------------------
	.section	.nv.constant0._ZN5flash24flash_fwd_splitkv_kernelI23Flash_fwd_kernel_traitsILi256ELi64ELi64ELi4ELb0ELb0EN7cutlass10bfloat16_tE19Flash_kernel_traitsILi256ELi64ELi64ELi4ES3_EELb1ELb0ELb0ELb0ELb0ELb1ELb1ELb1EEEvNS_16Flash_fwd_paramsE,"a",@progbits
	.sectionflags	@""
	.align	4
.nv.constant0._ZN5flash24flash_fwd_splitkv_kernelI23Flash_fwd_kernel_traitsILi256ELi64ELi64ELi4ELb0ELb0EN7cutlass10bfloat16_tE19Flash_kernel_traitsILi256ELi64ELi64ELi4ES3_EELb1ELb0ELb0ELb0ELb0ELb1ELb1ELb1EEEvNS_16Flash_fwd_paramsE:
	.zero		816


//--------------------- .nv.constant0._ZN5flash24flash_fwd_splitkv_kernelI23Flash_fwd_kernel_traitsILi256ELi64ELi64ELi4ELb0ELb0EN7cutlass10bfloat16_tE19Flash_kernel_traitsILi256ELi64ELi64ELi4ES3_EELb1ELb0ELb0ELb0ELb1ELb0ELb0ELb0EEEvNS_16Flash_fwd_paramsE --------------------------
	.section	.nv.constant0._ZN5flash24flash_fwd_splitkv_kernelI23Flash_fwd_kernel_traitsILi256ELi64ELi64ELi4ELb0ELb0EN7cutlass10bfloat16_tE19Flash_kernel_traitsILi256ELi64ELi64ELi4ES3_EELb1ELb0ELb0ELb0ELb1ELb0ELb0ELb0EEEvNS_16Flash_fwd_paramsE,"a",@progbits
	.sectionflags	@""
	.align	4
.nv.constant0._ZN5flash24flash_fwd_splitkv_kernelI23Flash_fwd_kernel_traitsILi256ELi64ELi64ELi4ELb0ELb0EN7cutlass10bfloat16_tE19Flash_kernel_traitsILi256ELi64ELi64ELi4ES3_EELb1ELb0ELb0ELb0ELb1ELb0ELb0ELb0EEEvNS_16Flash_fwd_paramsE:
	.zero		816


//--------------------- .nv.constant0._ZN5flash24flash_fwd_splitkv_kernelI23Flash_fwd_kernel_traitsILi256ELi64ELi64ELi4ELb0ELb0EN7cutlass10bfloat16_tE19Flash_kernel_traitsILi256ELi64ELi64ELi4ES3_EELb1ELb0ELb0ELb0ELb1ELb1ELb0ELb0EEEvNS_16Flash_fwd_paramsE --------------------------
	.section	.nv.constant0._ZN5flash24flash_fwd_splitkv_kernelI23Flash_fwd_kernel_traitsILi256ELi64ELi64ELi4ELb0ELb0EN7cutlass10bfloat16_tE19Flash_kernel_traitsILi256ELi64ELi64ELi4ES3_EELb1ELb0ELb0ELb0ELb1ELb1ELb0ELb0EEEvNS_16Flash_fwd_paramsE,"a",@progbits
	.sectionflags	@""
	.align	4
.nv.constant0._ZN5flash24flash_fwd_splitkv_kernelI23Flash_fwd_kernel_traitsILi256ELi64ELi64ELi4ELb0ELb0EN7cutlass10bfloat16_tE19Flash_kernel_traitsILi256ELi64ELi64ELi4ES3_EELb1ELb0ELb0ELb0ELb1ELb1ELb0ELb0EEEvNS_16Flash_fwd_paramsE:
	.zero		816


//--------------------- .nv.constant0._ZN5flash24flash_fwd_splitkv_kernelI23Flash_fwd_kernel_traitsILi256ELi64ELi64ELi4ELb0ELb0EN7cutlass10bfloat16_tE19Flash_kernel_traitsILi256ELi64ELi64ELi4ES3_EELb1ELb0ELb1ELb0ELb0ELb0ELb0ELb0EEEvNS_16Flash_fwd_paramsE --------------------------
	.section	.nv.constant0._ZN5flash24flash_fwd_splitkv_kernelI23Flash_fwd_kernel_traitsILi256ELi64ELi64ELi4ELb0ELb0EN7cutlass10bfloat16_tE19Flash_kernel_traitsILi256ELi64ELi64ELi4ES3_EELb1ELb0ELb1ELb0ELb0ELb0ELb0ELb0EEEvNS_16Flash_fwd_paramsE,"a",@progbits
	.sectionflags	@""
	.align	4
.nv.constant0._ZN5flash24flash_fwd_splitkv_kernelI23Flash_fwd_kernel_traitsILi256ELi64ELi64ELi4ELb0ELb0EN7cutlass10bfloat16_tE19Flash_kernel_traitsILi256ELi64ELi64ELi4ES3_EELb1ELb0ELb1ELb0ELb0ELb0ELb0ELb0EEEvNS_16Flash_fwd_paramsE:
	.zero		816


//--------------------- .nv.constant0._ZN5flash24flash_fwd_splitkv_kernelI23Flash_fwd_kernel_traitsILi256ELi64ELi64ELi4ELb0ELb0EN7cutlass10bfloat16_tE19Flash_kernel_traitsILi256ELi64ELi64ELi4ES3_EELb1ELb0ELb1ELb0ELb0ELb1ELb0ELb0EEEvNS_16Flash_fwd_paramsE --------------------------
	.section	.nv.constant0._ZN5flash24flash_fwd_splitkv_kernelI23Flash_fwd_kernel_traitsILi256ELi64ELi64ELi4ELb0ELb0EN7cutlass10bfloat16_tE19Flash_kernel_traitsILi256ELi64ELi64ELi4ES3_EELb1ELb0ELb1ELb0ELb0ELb1ELb0ELb0EEEvNS_16Flash_fwd_paramsE,"a",@progbits
	.sectionflags	@""
	.align	4
.nv.constant0._ZN5flash24flash_fwd_splitkv_kernelI23Flash_fwd_kernel_traitsILi256ELi64ELi64ELi4ELb0ELb0EN7cutlass10bfloat16_tE19Flash_kernel_traitsILi256ELi64ELi64ELi4ES3_EELb1ELb0ELb1ELb0ELb0ELb1ELb0ELb0EEEvNS_16Flash_fwd_paramsE:
	.zero		816


//--------------------- .nv.constant0._ZN5flash24flash_fwd_splitkv_kernelI23Flash_fwd_kernel_traitsILi256ELi64ELi64ELi4ELb0ELb0EN7cutlass10bfloat16_tE19Flash_kernel_traitsILi256ELi64ELi64ELi4ES3_EELb1ELb0ELb0ELb0ELb1ELb0ELb0ELb1EEEvNS_16Flash_fwd_paramsE --------------------------
	.section	.nv.constant0._ZN5flash24flash_fwd_splitkv_kernelI23Flash_fwd_kernel_traitsILi256ELi64ELi64ELi4ELb0ELb0EN7cutlass10bfloat16_tE19Flash_kernel_traitsILi256ELi64ELi64ELi4ES3_EELb1ELb0ELb0ELb0ELb1ELb0ELb0ELb1EEEvNS_16Flash_fwd_paramsE,"a",@progbits
	.sectionflags	@""
	.align	4
.nv.constant0._ZN5flash24flash_fwd_splitkv_kernelI23Flash_fwd_kernel_traitsILi256ELi64ELi64ELi4ELb0ELb0EN7cutlass10bfloat16_tE19Flash_kernel_traitsILi256ELi64ELi64ELi4ES3_EELb1ELb0ELb0ELb0ELb1ELb0ELb0ELb1EEEvNS_16Flash_fwd_paramsE:
	.zero		816


//--------------------- .nv.constant0._ZN5flash24flash_fwd_splitkv_kernelI23Flash_fwd_kernel_traitsILi256ELi64ELi64ELi4ELb0ELb0EN7cutlass10bfloat16_tE19Flash_kernel_traitsILi256ELi64ELi64ELi4ES3_EELb1ELb0ELb0ELb0ELb1ELb1ELb0ELb1EEEvNS_16Flash_fwd_paramsE --------------------------
	.section	.nv.constant0._ZN5flash24flash_fwd_splitkv_kernelI23Flash_fwd_kernel_traitsILi256ELi64ELi64ELi4ELb0ELb0EN7cutlass10bfloat16_tE19Flash_kernel_traitsILi256ELi64ELi64ELi4ES3_EELb1ELb0ELb0ELb0ELb1ELb1ELb0ELb1EEEvNS_16Flash_fwd_paramsE,"a",@progbits
	.sectionflags	@""
	.align	4
.nv.constant0._ZN5flash24flash_fwd_splitkv_kernelI23Flash_fwd_kernel_traitsILi256ELi64ELi64ELi4ELb0ELb0EN7cutlass10bfloat16_tE19Flash_kernel_traitsILi256ELi64ELi64ELi4ES3_EELb1ELb0ELb0ELb0ELb1ELb1ELb0ELb1EEEvNS_16Flash_fwd_paramsE:
	.zero		816


//--------------------- .nv.constant0._ZN5flash24flash_fwd_splitkv_kernelI23Flash_fwd_kernel_traitsILi256ELi64ELi64ELi4ELb0ELb0EN7cutlass10bfloat16_tE19Flash_kernel_traitsILi256ELi64ELi64ELi4ES3_EELb1ELb0ELb1ELb0ELb0ELb0ELb0ELb1EEEvNS_16Flash_fwd_paramsE --------------------------
	.section	.nv.constant0._ZN5flash24flash_fwd_splitkv_kernelI23Flash_fwd_kernel_traitsILi256ELi64ELi64ELi4ELb0ELb0EN7cutlass10bfloat16_tE19Flash_kernel_traitsILi256ELi64ELi64ELi4ES3_EELb1ELb0ELb1ELb0ELb0ELb0ELb0ELb1EEEvNS_16Flash_fwd_paramsE,"a",@progbits
	.sectionflags	@""
	.align	4
.nv.constant0._ZN5flash24flash_fwd_splitkv_kernelI23Flash_fwd_kernel_traitsILi256ELi64ELi64ELi4ELb0ELb0EN7cutlass10bfloat16_tE19Flash_kernel_traitsILi256ELi64ELi64ELi4ES3_EELb1ELb0ELb1ELb0ELb0ELb0ELb0ELb1EEEvNS_16Flash_fwd_paramsE:
	.zero		816


//--------------------- .nv.constant0._ZN5flash24flash_fwd_splitkv_kernelI23Flash_fwd_kernel_traitsILi256ELi64ELi64ELi4ELb0ELb0EN7cutlass10bfloat16_tE19Flash_kernel_traitsILi256ELi64ELi64ELi4ES3_EELb1ELb0ELb1ELb0ELb0ELb1ELb0ELb1EEEvNS_16Flash_fwd_paramsE --------------------------
	.section	.nv.constant0._ZN5flash24flash_fwd_splitkv_kernelI23Flash_fwd_kernel_traitsILi256ELi64ELi64ELi4ELb0ELb0EN7cutlass10bfloat16_tE19Flash_kernel_traitsILi256ELi64ELi64ELi4ES3_EELb1ELb0ELb1ELb0ELb0ELb1ELb0ELb1EEEvNS_16Flash_fwd_paramsE,"a",@progbits
	.sectionflags	@""
	.align	4
.nv.constant0._ZN5flash24flash_fwd_splitkv_kernelI23Flash_fwd_kernel_traitsILi256ELi64ELi64ELi4ELb0ELb0EN7cutlass10bfloat16_tE19Flash_kernel_traitsILi256ELi64ELi64ELi4ES3_EELb1ELb0ELb1ELb0ELb0ELb1ELb0ELb1EEEvNS_16Flash_fwd_paramsE:
	.zero		816


//--------------------- .nv.constant0._ZN5flash24flash_fwd_splitkv_kernelI23Flash_fwd_kernel_traitsILi256ELi64ELi64ELi4ELb0ELb0EN7cutlass10bfloat16_tE19Flash_kernel_traitsILi256ELi64ELi64ELi4ES3_EELb1ELb0ELb0ELb0ELb1ELb0ELb1ELb0EEEvNS_16Flash_fwd_paramsE --------------------------
	.section	.nv.constant0._ZN5flash24flash_fwd_splitkv_kernelI23Flash_fwd_kernel_traitsILi256ELi64ELi64ELi4ELb0ELb0EN7cutlass10bfloat16_tE19Flash_kernel_traitsILi256ELi64ELi64ELi4ES3_EELb1ELb0ELb0ELb0ELb1ELb0ELb1ELb0EEEvNS_16Flash_fwd_paramsE,"a",@progbits
	.sectionflags	@""
	.align	4
.nv.constant0._ZN5flash24flash_fwd_splitkv_kernelI23Flash_fwd_kernel_traitsILi256ELi64ELi64ELi4ELb0ELb0EN7cutlass10bfloat16_tE19Flash_kernel_traitsILi256ELi64ELi64ELi4ES3_EELb1ELb0ELb0ELb0ELb1ELb0ELb1ELb0EEEvNS_16Flash_fwd_paramsE:
	.zero		816


//--------------------- .nv.constant0._ZN5flash24flash_fwd_splitkv_kernelI23Flash_fwd_kernel_traitsILi256ELi64ELi64ELi4ELb0ELb0EN7cutlass10bfloat16_tE19Flash_kernel_traitsILi256ELi64ELi64ELi4ES3_EELb1ELb0ELb0ELb0ELb1ELb1ELb1ELb0EEEvNS_16Flash_fwd_paramsE --------------------------
	.section	.nv.constant0._ZN5flash24flash_fwd_splitkv_kernelI23Flash_fwd_kernel_traitsILi256ELi64ELi64ELi4ELb0ELb0EN7cutlass10bfloat16_tE19Flash_kernel_traitsILi256ELi64ELi64ELi4ES3_EELb1ELb0ELb0ELb0ELb1ELb1ELb1ELb0EEEvNS_16Flash_fwd_paramsE,"a",@progbits
	.sectionflags	@""
	.align	4
.nv.constant0._ZN5flash24flash_fwd_splitkv_kernelI23Flash_fwd_kernel_traitsILi256ELi64ELi64ELi4ELb0ELb0EN7cutlass10bfloat16_tE19Flash_kernel_traitsILi256ELi64ELi64ELi4ES3_EELb1ELb0ELb0ELb0ELb1ELb1ELb1ELb0EEEvNS_16Flash_fwd_paramsE:
	.zero		816


//--------------------- .nv.constant0._ZN5flash24flash_fwd_splitkv_kernelI23Flash_fwd_kernel_traitsILi256ELi64ELi64ELi4ELb0ELb0EN7cutlass10bfloat16_tE19Flash_kernel_traitsILi256ELi64ELi64ELi4ES3_EELb1ELb0ELb1ELb0ELb0ELb0ELb1ELb0EEEvNS_16Flash_fwd_paramsE --------------------------
	.section	.nv.constant0._ZN5flash24flash_fwd_splitkv_kernelI23Flash_fwd_kernel_traitsILi256ELi64ELi64ELi4ELb0ELb0EN7cutlass10bfloat16_tE19Flash_kernel_traitsILi256ELi64ELi64ELi4ES3_EELb1ELb0ELb1ELb0ELb0ELb0ELb1ELb0EEEvNS_16Flash_fwd_paramsE,"a",@progbits
	.sectionflags	@""
	.align	4
.nv.constant0._ZN5flash24flash_fwd_splitkv_kernelI23Flash_fwd_kernel_traitsILi256ELi64ELi64ELi4ELb0ELb0EN7cutlass10bfloat16_tE19Flash_kernel_traitsILi256ELi64ELi64ELi4ES3_EELb1ELb0ELb1ELb0ELb0ELb0ELb1ELb0EEEvNS_16Flash_fwd_paramsE:
	.zero		816


//--------------------- .nv.constant0._ZN5flash24flash_fwd_splitkv_kernelI23Flash_fwd_kernel_traitsILi256ELi64ELi64ELi4ELb0ELb0EN7cutlass10bfloat16_tE19Flash_kernel_traitsILi256ELi64ELi64ELi4ES3_EELb1ELb0ELb1ELb0ELb0ELb1ELb1ELb0EEEvNS_16Flash_fwd_paramsE --------------------------
	.section	.nv.constant0._ZN5flash24flash_fwd_splitkv_kernelI23Flash_fwd_kernel_traitsILi256ELi64ELi64ELi4ELb0ELb0EN7cutlass10bfloat16_tE19Flash_kernel_traitsILi256ELi64ELi64ELi4ES3_EELb1ELb0ELb1ELb0ELb0ELb1ELb1ELb0EEEvNS_16Flash_fwd_paramsE,"a",@progbits
	.sectionflags	@""
	.align	4
.nv.constant0._ZN5flash24flash_fwd_splitkv_kernelI23Flash_fwd_kernel_traitsILi256ELi64ELi64ELi4ELb0ELb0EN7cutlass10bfloat16_tE19Flash_kernel_traitsILi256ELi64ELi64ELi4ES3_EELb1ELb0ELb1ELb0ELb0ELb1ELb1ELb0EEEvNS_16Flash_fwd_paramsE:
	.zero		816


//--------------------- .nv.constant0._ZN5flash24flash_fwd_splitkv_kernelI23Flash_fwd_kernel_traitsILi256ELi64ELi64ELi4ELb0ELb0EN7cutlass10bfloat16_tE19Flash_kernel_traitsILi256ELi64ELi64ELi4ES3_EELb1ELb0ELb0ELb0ELb1ELb0ELb1ELb1EEEvNS_16Flash_fwd_paramsE --------------------------
	.section	.nv.constant0._ZN5flash24flash_fwd_splitkv_kernelI23Flash_fwd_kernel_traitsILi256ELi64ELi64ELi4ELb0ELb0EN7cutlass10bfloat16_tE19Flash_kernel_traitsILi256ELi64ELi64ELi4ES3_EELb1ELb0ELb0ELb0ELb1ELb0ELb1ELb1EEEvNS_16Flash_fwd_paramsE,"a",@progbits
	.sectionflags	@""
	.align	4
.nv.constant0._ZN5flash24flash_fwd_splitkv_kernelI23Flash_fwd_kernel_traitsILi256ELi64ELi64ELi4ELb0ELb0EN7cutlass10bfloat16_tE19Flash_kernel_traitsILi256ELi64ELi64ELi4ES3_EELb1ELb0ELb0ELb0ELb1ELb0ELb1ELb1EEEvNS_16Flash_fwd_paramsE:
	.zero		816


//--------------------- .nv.constant0._ZN5flash24flash_fwd_splitkv_kernelI23Flash_fwd_kernel_traitsILi256ELi64ELi64ELi4ELb0ELb0EN7cutlass10bfloat16_tE19Flash_kernel_traitsILi256ELi64ELi64ELi4ES3_EELb1ELb0ELb0ELb0ELb1ELb1ELb1ELb1EEEvNS_16Flash_fwd_paramsE --------------------------
	.section	.nv.constant0._ZN5flash24flash_fwd_splitkv_kernelI23Flash_fwd_kernel_traitsILi256ELi64ELi64ELi4ELb0ELb0EN7cutlass10bfloat16_tE19Flash_kernel_traitsILi256ELi64ELi64ELi4ES3_EELb1ELb0ELb0ELb0ELb1ELb1ELb1ELb1EEEvNS_16Flash_fwd_paramsE,"a",@progbits
	.sectionflags	@""
	.align	4
.nv.constant0._ZN5flash24flash_fwd_splitkv_kernelI23Flash_fwd_kernel_traitsILi256ELi64ELi64ELi4ELb0ELb0EN7cutlass10bfloat16_tE19Flash_kernel_traitsILi256ELi64ELi64ELi4ES3_EELb1ELb0ELb0ELb0ELb1ELb1ELb1ELb1EEEvNS_16Flash_fwd_paramsE:
	.zero		816


//--------------------- .nv.constant0._ZN5flash24flash_fwd_splitkv_kernelI23Flash_fwd_kernel_traitsILi256ELi64ELi64ELi4ELb0ELb0EN7cutlass10bfloat16_tE19Flash_kernel_traitsILi256ELi64ELi64ELi4ES3_EELb1ELb0ELb1ELb0ELb0ELb0ELb1ELb1EEEvNS_16Flash_fwd_paramsE --------------------------
	.section	.nv.constant0._ZN5flash24flash_fwd_splitkv_kernelI23Flash_fwd_kernel_traitsILi256ELi64ELi64ELi4ELb0ELb0EN7cutlass10bfloat16_tE19Flash_kernel_traitsILi256ELi64ELi64ELi4ES3_EELb1ELb0ELb1ELb0ELb0ELb0ELb1ELb1EEEvNS_16Flash_fwd_paramsE,"a",@progbits
	.sectionflags	@""
	.align	4
.nv.constant0._ZN5flash24flash_fwd_splitkv_kernelI23Flash_fwd_kernel_traitsILi256ELi64ELi64ELi4ELb0ELb0EN7cutlass10bfloat16_tE19Flash_kernel_traitsILi256ELi64ELi64ELi4ES3_EELb1ELb0ELb1ELb0ELb0ELb0ELb1ELb1EEEvNS_16Flash_fwd_paramsE:
	.zero		816


//--------------------- .nv.constant0._ZN5flash24flash_fwd_splitkv_kernelI23Flash_fwd_kernel_traitsILi256ELi64ELi64ELi4ELb0ELb0EN7cutlass10bfloat16_tE19Flash_kernel_traitsILi256ELi64ELi64ELi4ES3_EELb1ELb0ELb1ELb0ELb0ELb1ELb1ELb1EEEvNS_16Flash_fwd_paramsE --------------------------
	.section	.nv.constant0._ZN5flash24flash_fwd_splitkv_kernelI23Flash_fwd_kernel_traitsILi256ELi64ELi64ELi4ELb0ELb0EN7cutlass10bfloat16_tE19Flash_kernel_traitsILi256ELi64ELi64ELi4ES3_EELb1ELb0ELb1ELb0ELb0ELb1ELb1ELb1EEEvNS_16Flash_fwd_paramsE,"a",@progbits
	.sectionflags	@""
	.align	4
.nv.constant0._ZN5flash24flash_fwd_splitkv_kernelI23Flash_fwd_kernel_traitsILi256ELi64ELi64ELi4ELb0ELb0EN7cutlass10bfloat16_tE19Flash_kernel_traitsILi256ELi64ELi64ELi4ES3_EELb1ELb0ELb1ELb0ELb0ELb1ELb1ELb1EEEvNS_16Flash_fwd_paramsE:
	.zero		816


//--------------------- .text._ZN5flash32flash_fwd_splitkv_combine_kernelI23Flash_fwd_kernel_traitsILi256ELi64ELi64ELi4ELb0ELb0EN7cutlass10bfloat16_tE19Flash_kernel_traitsILi256ELi64ELi64ELi4ES3_EELi4ELi7ELb0EEEvNS_16Flash_fwd_paramsE --------------------------
	.section	.text._ZN5flash32flash_fwd_splitkv_combine_kernelI23Flash_fwd_kernel_traitsILi256ELi64ELi64ELi4ELb0ELb0EN7cutlass10bfloat16_tE19Flash_kernel_traitsILi256ELi64ELi64ELi4ES3_EELi4ELi7ELb0EEEvNS_16Flash_fwd_paramsE,"ax",@progbits
	.sectioninfo	@"SHI_REGISTERS=62"
	.align	128
        .global         _ZN5flash32flash_fwd_splitkv_combine_kernelI23Flash_fwd_kernel_traitsILi256ELi64ELi64ELi4ELb0ELb0EN7cutlass10bfloat16_tE19Flash_kernel_traitsILi256ELi64ELi64ELi4ES3_EELi4ELi7ELb0EEEvNS_16Flash_fwd_paramsE
        .type           _ZN5flash32flash_fwd_splitkv_combine_kernelI23Flash_fwd_kernel_traitsILi256ELi64ELi64ELi4ELb0ELb0EN7cutlass10bfloat16_tE19Flash_kernel_traitsILi256ELi64ELi64ELi4ES3_EELi4ELi7ELb0EEEvNS_16Flash_fwd_paramsE,@function
        .size           _ZN5flash32flash_fwd_splitkv_combine_kernelI23Flash_fwd_kernel_traitsILi256ELi64ELi64ELi4ELb0ELb0EN7cutlass10bfloat16_tE19Flash_kernel_traitsILi256ELi64ELi64ELi4ES3_EELi4ELi7ELb0EEEvNS_16Flash_fwd_paramsE,(.L_x_4860 - _ZN5flash32flash_fwd_splitkv_combine_kernelI23Flash_fwd_kernel_traitsILi256ELi64ELi64ELi4ELb0ELb0EN7cutlass10bfloat16_tE19Flash_kernel_traitsILi256ELi64ELi64ELi4ES3_EELi4ELi7ELb0EEEvNS_16Flash_fwd_paramsE)
        .other          _ZN5flash32flash_fwd_splitkv_combine_kernelI23Flash_fwd_kernel_traitsILi256ELi64ELi64ELi4ELb0ELb0EN7cutlass10bfloat16_tE19Flash_kernel_traitsILi256ELi64ELi64ELi4ES3_EELi4ELi7ELb0EEEvNS_16Flash_fwd_paramsE,@"STO_CUDA_ENTRY STV_DEFAULT"
_ZN5flash32flash_fwd_splitkv_combine_kernelI23Flash_fwd_kernel_traitsILi256ELi64ELi64ELi4ELb0ELb0EN7cutlass10bfloat16_tE19Flash_kernel_traitsILi256ELi64ELi64ELi4ES3_EELi4ELi7ELb0EEEvNS_16Flash_fwd_paramsE:
.text._ZN5flash32flash_fwd_splitkv_combine_kernelI23Flash_fwd_kernel_traitsILi256ELi64ELi64ELi4ELb0ELb0EN7cutlass10bfloat16_tE19Flash_kernel_traitsILi256ELi64ELi64ELi4ES3_EELi4ELi7ELb0EEEvNS_16Flash_fwd_paramsE:
[----:B------:R-:W-:Y:S02]  /*0000*/  MOV R1, c[0x0][0x28] ;  /* 0x00000a0000017a02 */ /* 0x000fe40000000f00 */
[----:B------:R-:W-:Y:S01]  /*0010*/  IMAD.MOV.U32 R2, RZ, RZ, c[0x0][0x1c0] ;  /* 0x00007000ff027624 */ /* 0x000fe200078e00ff */
[----:B------:R-:W0:Y:S01]  /*0020*/  S2UR UR7, SR_CTAID.X ;  /* 0x00000000000779c3 */ /* 0x000e220000002500 */
[----:B------:R-:W-:Y:S02]  /*0030*/  IMAD.MOV.U32 R5, RZ, RZ, c[0x0][0x214] ;  /* 0x00008500ff057624 */ /* 0x000fe400078e00ff */
[----:B------:R-:W-:Y:S01]  /*0040*/  IMAD R20, R2, c[0x0][0x210], RZ ;  /* 0x0000840002147a24 */ /* 0x000fe200078e02ff */
[----:B------:R-:W-:Y:S02]  /*0050*/  SHF.R.S32.HI R2, RZ, 0x1f, R2 ;  /* 0x0000001fff027819 */ /* 0x000fe40000011402 */
[----:B------:R-:W-:Y:S01]  /*0060*/  SHF.R.S32.HI R5, RZ, 0x1f, R5 ;  /* 0x0000001fff057819 */ /* 0x000fe20000011405 */
[----:B------:R-:W-:-:S05]  /*0070*/  IMAD R20, R20, c[0x0][0x214], RZ ;  /* 0x0000850014147a24 */ /* 0x000fca00078e02ff */
[----:B------:R-:W-:Y:S02]  /*0080*/  ISETP.LT.U32.AND P0, PT, R20, c[0x0][0x214], PT ;  /* 0x0000850014007a0c */ /* 0x000fe40003f01070 */
[----:B------:R-:W-:-:S04]  /*0090*/  SHF.R.S32.HI R0, RZ, 0x1f, R20 ;  /* 0x0000001fff007819 */ /* 0x000fc80000011414 */
[----:B------:R-:W-:-:S04]  /*00a0*/  ISETP.LT.AND.EX P0, PT, R0, R5, PT, P0 ;  /* 0x000000050000720c */ /* 0x000fc80003f01300 */
[----:B------:R-:W-:Y:S01]  /*00b0*/  SEL R5, R0, R5, P0 ;  /* 0x0000000500057207 */ /* 0x000fe20000000000 */
[----:B0-----:R-:W-:Y:S01]  /*00c0*/  USHF.L.U32 UR7, UR7, 0x2, URZ ;  /* 0x0000000207077899 */ /* 0x001fe2000800063f */
[----:B------:R-:W-:Y:S02]  /*00d0*/  SEL R35, R20, c[0x0][0x214], P0 ;  /* 0x0000850014237a07 */ /* 0x000fe40000000000 */
[----:B------:R-:W-:Y:S01]  /*00e0*/  LOP3.LUT R3, R0, R5, RZ, 0xfc, !PT ;  /* 0x0000000500037212 */ /* 0x000fe200078efcff */
[----:B------:R-:W-:-:S03]  /*00f0*/  USHF.R.S32.HI UR6, URZ, 0x1f, UR7 ;  /* 0x0000001f3f067899 */ /* 0x000fc60008011407 */
[----:B------:R-:W-:-:S13]  /*0100*/  ISETP.NE.U32.AND P1, PT, R3, RZ, PT ;  /* 0x000000ff0300720c */ /* 0x000fda0003f25070 */
[----:B------:R-:W-:Y:S05]  /*0110*/  @!P1 BRA `(.L_x_0) ;  /* 0x0000007000009947 */ /* 0x000fea0003800000 */
[----:B------:R-:W-:Y:S01]  /*0120*/  IMAD.MOV.U32 R18, RZ, RZ, R20 ;  /* 0x000000ffff127224 */ /* 0x000fe200078e0014 */
[----:B------:R-:W-:Y:S01]  /*0130*/  MOV R26, R35 ;  /* 0x00000023001a7202 */ /* 0x000fe20000000f00 */
[----:B------:R-:W-:Y:S01]  /*0140*/  IMAD.MOV.U32 R17, RZ, RZ, R0 ;  /* 0x000000ffff117224 */ /* 0x000fe200078e0000 */
[----:B------:R-:W-:Y:S02]  /*0150*/  MOV R25, R5 ;  /* 0x0000000500197202 */ /* 0x000fe40000000f00 */
[----:B------:R-:W-:Y:S02]  /*0160*/  MOV R24, 0x180 ;  /* 0x0000018000187802 */ /* 0x000fe40000000f00 */
[----:B------:R-:W-:Y:S05]  /*0170*/  CALL.REL.NOINC `($__internal_0_$__cuda_sm20_div_s64) ;  /* 0x0000475000007944 */ /* 0x000fea0003c00000 */
[----:B------:R-:W-:Y:S05]  /*0180*/  BRA `(.L_x_1) ;  /* 0x0000013000007947 */ /* 0x000fea0003800000 */
.L_x_0:
[----:B------:R-:W0:Y:S01]  /*0190*/  I2F.U32.RP R8, R35 ;  /* 0x0000002300087306 */ /* 0x000e220000209000 */
[----:B------:R-:W-:Y:S01]  /*01a0*/  ISETP.NE.U32.AND P0, PT, R35, RZ, PT ;  /* 0x000000ff2300720c */ /* 0x000fe20003f05070 */
[----:B------:R-:W-:-:S06]  /*01b0*/  HFMA2.MMA R23, -RZ, RZ, 0, 0 ;  /* 0x00000000ff177435 */ /* 0x000fcc00000001ff */
[----:B0-----:R-:W0:Y:S02]  /*01c0*/  MUFU.RCP R6, R8 ;  /* 0x0000000800067308 */ /* 0x001e240000001000 */
[----:B0-----:R-:W-:-:S06]  /*01d0*/  IADD3 R6, R6, 0xffffffe, RZ ;  /* 0x0ffffffe06067810 */ /* 0x001fcc0007ffe0ff */
[----:B------:R-:W0:Y:S02]  /*01e0*/  F2I.FTZ.U32.TRUNC.NTZ R7, R6 ;  /* 0x0000000600077305 */ /* 0x000e24000021f000 */
[----:B0-----:R-:W-:Y:S02]  /*01f0*/  IMAD.MOV R3, RZ, RZ, -R7 ;  /* 0x000000ffff037224 */ /* 0x001fe400078e0a07 */
[----:B------:R-:W-:Y:S02]  /*0200*/  IMAD.MOV.U32 R6, RZ, RZ, RZ ;  /* 0x000000ffff067224 */ /* 0x000fe400078e00ff */
[----:B------:R-:W-:-:S04]  /*0210*/  IMAD R3, R3, R35, RZ ;  /* 0x0000002303037224 */ /* 0x000fc800078e02ff */
[----:B------:R-:W-:-:S06]  /*0220*/  IMAD.HI.U32 R3, R7, R3, R6 ;  /* 0x0000000307037227 */ /* 0x000fcc00078e0006 */
[----:B------:R-:W-:-:S05]  /*0230*/  IMAD.HI.U32 R22, R3, R20, RZ ;  /* 0x0000001403167227 */ /* 0x000fca00078e00ff */
[----:B------:R-:W-:-:S05]  /*0240*/  IADD3 R3, -R22, RZ, RZ ;  /* 0x000000ff16037210 */ /* 0x000fca0007ffe1ff */
[----:B------:R-:W-:-:S05]  /*0250*/  IMAD R4, R35, R3, R20 ;  /* 0x0000000323047224 */ /* 0x000fca00078e0214 */
[----:B------:R-:W-:-:S13]  /*0260*/  ISETP.GE.U32.AND P2, PT, R4, R35, PT ;  /* 0x000000230400720c */ /* 0x000fda0003f46070 */
[----:B------:R-:W-:Y:S01]  /*0270*/  @P2 IMAD.IADD R4, R4, 0x1, -R35 ;  /* 0x0000000104042824 */ /* 0x000fe200078e0a23 */
[----:B------:R-:W-:-:S04]  /*0280*/  @P2 IADD3 R22, R22, 0x1, RZ ;  /* 0x0000000116162810 */ /* 0x000fc80007ffe0ff */
[----:B------:R-:W-:-:S13]  /*0290*/  ISETP.GE.U32.AND P1, PT, R4, R35, PT ;  /* 0x000000230400720c */ /* 0x000fda0003f26070 */
[----:B------:R-:W-:Y:S02]  /*02a0*/  @P1 IADD3 R22, R22, 0x1, RZ ;  /* 0x0000000116161810 */ /* 0x000fe40007ffe0ff */
[----:B------:R-:W-:-:S04]  /*02b0*/  @!P0 LOP3.LUT R22, RZ, R35, RZ, 0x33, !PT ;  /* 0x00000023ff168212 */ /* 0x000fc800078e33ff */
.L_x_1:
[----:B------:R-:W-:Y:S01]  /*02c0*/  ISETP.LT.U32.AND P0, PT, R22, c[0x0][0x1c0], PT ;  /* 0x0000700016007a0c */ /* 0x000fe20003f01070 */
[----:B------:R-:W-:Y:S03]  /*02d0*/  BSSY B0, `(.L_x_2) ;  /* 0x0000021000007945 */ /* 0x000fe60003800000 */
[----:B------:R-:W-:-:S04]  /*02e0*/  ISETP.LT.AND.EX P0, PT, R23, R2, PT, P0 ;  /* 0x000000021700720c */ /* 0x000fc80003f01300 */
[C---:B------:R-:W-:Y:S02]  /*02f0*/  SEL R25, R23.reuse, R2, P0 ;  /* 0x0000000217197207 */ /* 0x040fe40000000000 */
[----:B------:R-:W-:Y:S02]  /*0300*/  SEL R26, R22, c[0x0][0x1c0], P0 ;  /* 0x00007000161a7a07 */ /* 0x000fe40000000000 */
[----:B------:R-:W-:-:S04]  /*0310*/  LOP3.LUT R2, R23, R25, RZ, 0xfc, !PT ;  /* 0x0000001917027212 */ /* 0x000fc800078efcff */
[----:B------:R-:W-:-:S13]  /*0320*/  ISETP.NE.U32.AND P1, PT, R2, RZ, PT ;  /* 0x000000ff0200720c */ /* 0x000fda0003f25070 */
[----:B------:R-:W-:Y:S05]  /*0330*/  @!P1 BRA `(.L_x_3) ;  /* 0x0000007000009947 */ /* 0x000fea0003800000 */
[----:B------:R-:W-:Y:S01]  /*0340*/  IMAD.MOV.U32 R18, RZ, RZ, R22 ;  /* 0x000000ffff127224 */ /* 0x000fe200078e0016 */
[----:B------:R-:W-:Y:S02]  /*0350*/  MOV R17, R23 ;  /* 0x0000001700117202 */ /* 0x000fe40000000f00 */
[----:B------:R-:W-:Y:S02]  /*0360*/  MOV R24, 0x380 ;  /* 0x0000038000187802 */ /* 0x000fe40000000f00 */
[----:B------:R-:W-:Y:S05]  /*0370*/  CALL.REL.NOINC `($__internal_0_$__cuda_sm20_div_s64) ;  /* 0x0000455000007944 */ /* 0x000fea0003c00000 */
[----:B------:R-:W-:Y:S02]  /*0380*/  MOV R32, R22 ;  /* 0x0000001600207202 */ /* 0x000fe40000000f00 */
[----:B------:R-:W-:Y:S01]  /*0390*/  MOV R33, R23 ;  /* 0x0000001700217202 */ /* 0x000fe20000000f00 */
[----:B------:R-:W-:Y:S05]  /*03a0*/  BRA `(.L_x_4) ;  /* 0x0000013000007947 */ /* 0x000fea0003800000 */
.L_x_3:
[----:B------:R-:W0:Y:S01]  /*03b0*/  I2F.U32.RP R6, R26 ;  /* 0x0000001a00067306 */ /* 0x000e220000209000 */
[----:B------:R-:W-:Y:S01]  /*03c0*/  ISETP.NE.U32.AND P0, PT, R26, RZ, PT ;  /* 0x000000ff1a00720c */ /* 0x000fe20003f05070 */
[----:B------:R-:W-:-:S06]  /*03d0*/  HFMA2.MMA R33, -RZ, RZ, 0, 0 ;  /* 0x00000000ff217435 */ /* 0x000fcc00000001ff */
[----:B0-----:R-:W0:Y:S02]  /*03e0*/  MUFU.RCP R4, R6 ;  /* 0x0000000600047308 */ /* 0x001e240000001000 */
[----:B0-----:R-:W-:-:S06]  /*03f0*/  IADD3 R4, R4, 0xffffffe, RZ ;  /* 0x0ffffffe04047810 */ /* 0x001fcc0007ffe0ff */
[----:B------:R-:W0:Y:S02]  /*0400*/  F2I.FTZ.U32.TRUNC.NTZ R3, R4 ;  /* 0x0000000400037305 */ /* 0x000e24000021f000 */
[----:B0-----:R-:W-:-:S04]  /*0410*/  IMAD.MOV R2, RZ, RZ, -R3 ;  /* 0x000000ffff027224 */ /* 0x001fc800078e0a03 */
[----:B------:R-:W-:Y:S02]  /*0420*/  IMAD R7, R2, R26, RZ ;  /* 0x0000001a02077224 */ /* 0x000fe400078e02ff */
[----:B------:R-:W-:-:S04]  /*0430*/  IMAD.MOV.U32 R2, RZ, RZ, RZ ;  /* 0x000000ffff027224 */ /* 0x000fc800078e00ff */
        /* <DEDUP_REMOVED lines=9> */
[----:B------:R-:W-:Y:S02]  /*04d0*/  @!P0 LOP3.LUT R32, RZ, R26, RZ, 0x33, !PT ;  /* 0x0000001aff208212 */ /* 0x000fe400078e33ff */
.L_x_4:
[----:B------:R-:W-:Y:S05]  /*04e0*/  BSYNC B0 ;  /* 0x0000000000007941 */ /* 0x000fea0003800000 */
.L_x_2:
[----:B------:R-:W-:Y:S01]  /*04f0*/  IABS R4, c[0x0][0x214] ;  /* 0x0000850000047a13 */ /* 0x000fe20000000000 */
[----:B------:R-:W-:Y:S01]  /*0500*/  ULDC UR4, c[0x0][0x214] ;  /* 0x0000850000047ab9 */ /* 0x000fe20000000800 */
[----:B------:R-:W-:Y:S01]  /*0510*/  BSSY B0, `(.L_x_5) ;  /* 0x000004a000007945 */ /* 0x000fe20003800000 */
[----:B------:R-:W-:Y:S01]  /*0520*/  UIADD3 UR8, UR4, -0x1, URZ ;  /* 0xffffffff04087890 */ /* 0x000fe2000fffe03f */
[----:B------:R-:W0:Y:S01]  /*0530*/  I2F.RP R6, R4 ;  /* 0x0000000400067306 */ /* 0x000e220000209400 */
[----:B------:R-:W-:Y:S02]  /*0540*/  UISETP.LT.AND UP0, UPT, URZ, UR4, UPT ;  /* 0x000000043f00728c */ /* 0x000fe4000bf01270 */
[----:B------:R-:W-:Y:S02]  /*0550*/  USHF.R.S32.HI UR5, URZ, 0x1f, UR4 ;  /* 0x0000001f3f057899 */ /* 0x000fe40008011404 */
[----:B------:R-:W-:Y:S01]  /*0560*/  IADD3 R7, R4, UR8, RZ ;  /* 0x0000000804077c10 */ /* 0x000fe2000fffe0ff */
[----:B------:R-:W-:-:S03]  /*0570*/  ULEA.HI.SX32 UR4, UR4, 0x1, 0x1 ;  /* 0x0000000104047891 */ /* 0x000fc6000f8f0a3f */
[----:B------:R-:W-:-:S03]  /*0580*/  IABS R2, R7 ;  /* 0x0000000700027213 */ /* 0x000fc60000000000 */
[----:B------:R-:W-:Y:S01]  /*0590*/  @!UP0 UIADD3 UR4, UR5, URZ, URZ ;  /* 0x0000003f05048290 */ /* 0x000fe2000fffe03f */
[----:B0-----:R-:W0:Y:S02]  /*05a0*/  MUFU.RCP R8, R6 ;  /* 0x0000000600087308 */ /* 0x001e240000001000 */
[----:B0-----:R-:W-:Y:S01]  /*05b0*/  IADD3 R8, R8, 0xffffffe, RZ ;  /* 0x0ffffffe08087810 */ /* 0x001fe20007ffe0ff */
[----:B------:R-:W-:-:S05]  /*05c0*/  IMAD.MOV.U32 R6, RZ, RZ, R2 ;  /* 0x000000ffff067224 */ /* 0x000fca00078e0002 */
[----:B------:R-:W0:Y:S02]  /*05d0*/  F2I.FTZ.U32.TRUNC.NTZ R9, R8 ;  /* 0x0000000800097305 */ /* 0x000e24000021f000 */
[----:B0-----:R-:W-:Y:S02]  /*05e0*/  IMAD.MOV R3, RZ, RZ, -R9 ;  /* 0x000000ffff037224 */ /* 0x001fe400078e0a09 */
[----:B------:R-:W-:Y:S02]  /*05f0*/  IMAD.MOV.U32 R8, RZ, RZ, RZ ;  /* 0x000000ffff087224 */ /* 0x000fe400078e00ff */
[----:B------:R-:W-:-:S04]  /*0600*/  IMAD R3, R3, R4, RZ ;  /* 0x0000000403037224 */ /* 0x000fc800078e02ff */
[----:B------:R-:W-:-:S06]  /*0610*/  IMAD.HI.U32 R3, R9, R3, R8 ;  /* 0x0000000309037227 */ /* 0x000fcc00078e0008 */
[----:B------:R-:W-:-:S04]  /*0620*/  IMAD.HI.U32 R2, R3, R6, RZ ;  /* 0x0000000603027227 */ /* 0x000fc800078e00ff */
[----:B------:R-:W-:-:S04]  /*0630*/  IMAD.MOV R3, RZ, RZ, -R2 ;  /* 0x000000ffff037224 */ /* 0x000fc800078e0a02 */
[----:B------:R-:W-:-:S05]  /*0640*/  IMAD R3, R4, R3, R6 ;  /* 0x0000000304037224 */ /* 0x000fca00078e0206 */
[----:B------:R-:W-:-:S13]  /*0650*/  ISETP.GT.U32.AND P1, PT, R4, R3, PT ;  /* 0x000000030400720c */ /* 0x000fda0003f24070 */
[----:B------:R-:W-:Y:S01]  /*0660*/  @!P1 IMAD.IADD R3, R3, 0x1, -R4 ;  /* 0x0000000103039824 */ /* 0x000fe200078e0a04 */
[----:B------:R-:W-:Y:S02]  /*0670*/  @!P1 IADD3 R2, R2, 0x1, RZ ;  /* 0x0000000102029810 */ /* 0x000fe40007ffe0ff */
[----:B------:R-:W-:Y:S02]  /*0680*/  ISETP.NE.AND P1, PT, RZ, c[0x0][0x214], PT ;  /* 0x00008500ff007a0c */ /* 0x000fe40003f25270 */
[-C--:B------:R-:W-:Y:S02]  /*0690*/  ISETP.GE.U32.AND P2, PT, R3, R4.reuse, PT ;  /* 0x000000040300720c */ /* 0x080fe40003f46070 */
[C---:B------:R-:W-:Y:S02]  /*06a0*/  LOP3.LUT R3, R7.reuse, R4, RZ, 0x3c, !PT ;  /* 0x0000000407037212 */ /* 0x040fe400078e3cff */
[----:B------:R-:W-:Y:S02]  /*06b0*/  LOP3.LUT R7, R7, c[0x0][0x214], RZ, 0x3c, !PT ;  /* 0x0000850007077a12 */ /* 0x000fe400078e3cff */
[----:B------:R-:W-:-:S07]  /*06c0*/  ISETP.GE.AND P0, PT, R3, RZ, PT ;  /* 0x000000ff0300720c */ /* 0x000fce0003f06270 */
[----:B------:R-:W-:Y:S02]  /*06d0*/  @P2 IADD3 R2, R2, 0x1, RZ ;  /* 0x0000000102022810 */ /* 0x000fe40007ffe0ff */
[----:B------:R-:W-:-:S03]  /*06e0*/  ISETP.NE.AND P2, PT, RZ, c[0x0][0x214], PT ;  /* 0x00008500ff007a0c */ /* 0x000fc60003f45270 */
[--C-:B------:R-:W-:Y:S02]  /*06f0*/  IMAD.MOV.U32 R9, RZ, RZ, R2.reuse ;  /* 0x000000ffff097224 */ /* 0x100fe400078e0002 */
[----:B------:R-:W-:Y:S02]  /*0700*/  IMAD.MOV.U32 R3, RZ, RZ, R2 ;  /* 0x000000ffff037224 */ /* 0x000fe400078e0002 */
[----:B------:R-:W-:Y:S01]  /*0710*/  @!P0 IMAD.MOV R9, RZ, RZ, -R9 ;  /* 0x000000ffff098224 */ /* 0x000fe200078e0a09 */
[----:B------:R-:W-:Y:S02]  /*0720*/  @!P1 LOP3.LUT R9, RZ, R4, RZ, 0x33, !PT ;  /* 0x00000004ff099212 */ /* 0x000fe400078e33ff */
[----:B------:R-:W-:Y:S02]  /*0730*/  ISETP.GE.AND P1, PT, R7, RZ, PT ;  /* 0x000000ff0700720c */ /* 0x000fe40003f26270 */
[----:B------:R-:W-:Y:S02]  /*0740*/  ISETP.LT.U32.AND P0, PT, R26, R9, PT ;  /* 0x000000091a00720c */ /* 0x000fe40003f01070 */
[----:B------:R-:W-:-:S04]  /*0750*/  SHF.R.S32.HI R4, RZ, 0x1f, R9 ;  /* 0x0000001fff047819 */ /* 0x000fc80000011409 */
[----:B------:R-:W-:-:S04]  /*0760*/  ISETP.LT.AND.EX P0, PT, R25, R4, PT, P0 ;  /* 0x000000041900720c */ /* 0x000fc80003f01300 */
[C---:B------:R-:W-:Y:S01]  /*0770*/  SEL R15, R25.reuse, R4, P0 ;  /* 0x00000004190f7207 */ /* 0x040fe20000000000 */
[----:B------:R-:W-:Y:S01]  /*0780*/  @!P1 IMAD.MOV R3, RZ, RZ, -R3 ;  /* 0x000000ffff039224 */ /* 0x000fe200078e0a03 */
[----:B------:R-:W-:Y:S02]  /*0790*/  @!P2 LOP3.LUT R3, RZ, c[0x0][0x214], RZ, 0x33, !PT ;  /* 0x00008500ff03aa12 */ /* 0x000fe400078e33ff */
[----:B------:R-:W-:Y:S02]  /*07a0*/  LOP3.LUT R2, R25, R15, RZ, 0xfc, !PT ;  /* 0x0000000f19027212 */ /* 0x000fe400078efcff */
[----:B------:R-:W-:Y:S01]  /*07b0*/  SEL R16, R26, R9, P0 ;  /* 0x000000091a107207 */ /* 0x000fe20000000000 */
[----:B------:R-:W-:Y:S01]  /*07c0*/  IMAD R3, R3, UR4, RZ ;  /* 0x0000000403037c24 */ /* 0x000fe2000f8e02ff */
        /* <DEDUP_REMOVED lines=8> */
[----:B------:R-:W-:Y:S02]  /*0850*/  MOV R8, R22 ;  /* 0x0000001600087202 */ /* 0x000fe40000000f00 */
[----:B------:R-:W-:Y:S01]  /*0860*/  MOV R9, R23 ;  /* 0x0000001700097202 */ /* 0x000fe20000000f00 */
[----:B------:R-:W-:Y:S05]  /*0870*/  BRA `(.L_x_7) ;  /* 0x0000013000007947 */ /* 0x000fea0003800000 */
.L_x_6:
[----:B------:R-:W0:Y:S01]  /*0880*/  I2F.U32.RP R4, R16 ;  /* 0x0000001000047306 */ /* 0x000e220000209000 */
[----:B------:R-:W-:-:S07]  /*0890*/  ISETP.NE.U32.AND P0, PT, R16, RZ, PT ;  /* 0x000000ff1000720c */ /* 0x000fce0003f05070 */
[----:B0-----:R-:W0:Y:S02]  /*08a0*/  MUFU.RCP R6, R4 ;  /* 0x0000000400067308 */ /* 0x001e240000001000 */
[----:B0-----:R-:W-:-:S06]  /*08b0*/  IADD3 R6, R6, 0xffffffe, RZ ;  /* 0x0ffffffe06067810 */ /* 0x001fcc0007ffe0ff */
[----:B------:R-:W0:Y:S02]  /*08c0*/  F2I.FTZ.U32.TRUNC.NTZ R7, R6 ;  /* 0x0000000600077305 */ /* 0x000e24000021f000 */
[----:B0-----:R-:W-:Y:S02]  /*08d0*/  IMAD.MOV R2, RZ, RZ, -R7 ;  /* 0x000000ffff027224 */ /* 0x001fe400078e0a07 */
[----:B------:R-:W-:Y:S02]  /*08e0*/  IMAD.MOV.U32 R6, RZ, RZ, RZ ;  /* 0x000000ffff067224 */ /* 0x000fe400078e00ff */
[----:B------:R-:W-:-:S04]  /*08f0*/  IMAD R9, R2, R16, RZ ;  /* 0x0000001002097224 */ /* 0x000fc800078e02ff */
[----:B------:R-:W-:-:S06]  /*0900*/  IMAD.HI.U32 R9, R7, R9, R6 ;  /* 0x0000000907097227 */ /* 0x000fcc00078e0006 */
[----:B------:R-:W-:Y:S01]  /*0910*/  IMAD.HI.U32 R8, R9, R26, RZ ;  /* 0x0000001a09087227 */ /* 0x000fe200078e00ff */
[----:B------:R-:W-:-:S04]  /*0920*/  HFMA2.MMA R9, -RZ, RZ, 0, 0 ;  /* 0x00000000ff097435 */ /* 0x000fc800000001ff */
        /* <DEDUP_REMOVED lines=8> */
.L_x_7:
[----:B------:R-:W-:Y:S05]  /*09b0*/  BSYNC B0 ;  /* 0x0000000000007941 */ /* 0x000fea0003800000 */
.L_x_5:
[----:B------:R-:W-:Y:S01]  /*09c0*/  IMAD.MOV.U32 R6, RZ, RZ, c[0x0][0x1c0] ;  /* 0x00007000ff067624 */ /* 0x000fe200078e00ff */
[----:B------:R-:W-:Y:S01]  /*09d0*/  IABS R19, R3 ;  /* 0x0000000300137213 */ /* 0x000fe20000000000 */
[----:B------:R-:W0:Y:S01]  /*09e0*/  S2R R38, SR_TID.X ;  /* 0x0000000000267919 */ /* 0x000e220000002100 */
[----:B------:R-:W-:Y:S01]  /*09f0*/  IABS R14, c[0x0][0x214] ;  /* 0x00008500000e7a13 */ /* 0x000fe20000000000 */
[C---:B------:R-:W-:Y:S01]  /*0a00*/  IMAD R2, R6.reuse, c[0x0][0x214], RZ ;  /* 0x0000850006027a24 */ /* 0x040fe200078e02ff */
[----:B------:R-:W1:Y:S01]  /*0a10*/  I2F.RP R22, R19 ;  /* 0x0000001300167306 */ /* 0x000e620000209400 */
[----:B------:R-:W-:Y:S01]  /*0a20*/  IADD3 R6, R6, -0x1, RZ ;  /* 0xffffffff06067810 */ /* 0x000fe20007ffe0ff */
[----:B------:R-:W-:Y:S01]  /*0a30*/  BSSY B0, `(.L_x_8) ;  /* 0x0000074000007945 */ /* 0x000fe20003800000 */
[----:B------:R-:W-:-:S02]  /*0a40*/  ISETP.NE.AND P5, PT, R3, RZ, PT ;  /* 0x000000ff0300720c */ /* 0x000fc40003fa5270 */
[----:B------:R-:W-:-:S03]  /*0a50*/  IABS R17, R2 ;  /* 0x0000000200117213 */ /* 0x000fc60000000000 */
[----:B------:R-:W-:Y:S08]  /*0a60*/  I2F.RP R7, R14 ;  /* 0x0000000e00077306 */ /* 0x000ff00000209400 */
[----:B------:R-:W2:Y:S08]  /*0a70*/  I2F.RP R21, R17 ;  /* 0x0000001100157306 */ /* 0x000eb00000209400 */
[----:B-1----:R-:W1:Y:S08]  /*0a80*/  MUFU.RCP R4, R22 ;  /* 0x0000001600047308 */ /* 0x002e700000001000 */
[----:B--2---:R-:W2:Y:S01]  /*0a90*/  MUFU.RCP R10, R21 ;  /* 0x00000015000a7308 */ /* 0x004ea20000001000 */
[----:B-1----:R-:W-:-:S07]  /*0aa0*/  IADD3 R12, R4, 0xffffffe, RZ ;  /* 0x0ffffffe040c7810 */ /* 0x002fce0007ffe0ff */
[----:B------:R-:W1:Y:S01]  /*0ab0*/  MUFU.RCP R24, R7 ;  /* 0x0000000700187308 */ /* 0x000e620000001000 */
[----:B------:R-:W-:Y:S02]  /*0ac0*/  IADD3 R22, R17, UR8, RZ ;  /* 0x0000000811167c10 */ /* 0x000fe4000fffe0ff */
[----:B--2---:R-:W-:-:S05]  /*0ad0*/  IADD3 R10, R10, 0xffffffe, RZ ;  /* 0x0ffffffe0a0a7810 */ /* 0x004fca0007ffe0ff */
[----:B------:R-:W2:Y:S08]  /*0ae0*/  F2I.FTZ.U32.TRUNC.NTZ R13, R12 ;  /* 0x0000000c000d7305 */ /* 0x000eb0000021f000 */
[----:B------:R-:W3:Y:S01]  /*0af0*/  F2I.FTZ.U32.TRUNC.NTZ R11, R10 ;  /* 0x0000000a000b7305 */ /* 0x000ee2000021f000 */
[----:B-1----:R-:W-:Y:S01]  /*0b00*/  IADD3 R24, R24, 0xffffffe, RZ ;  /* 0x0ffffffe18187810 */ /* 0x002fe20007ffe0ff */
[----:B--2---:R-:W-:-:S06]  /*0b10*/  IMAD.MOV R4, RZ, RZ, -R13 ;  /* 0x000000ffff047224 */ /* 0x004fcc00078e0a0d */
[----:B------:R-:W1:Y:S01]  /*0b20*/  F2I.FTZ.U32.TRUNC.NTZ R25, R24 ;  /* 0x0000001800197305 */ /* 0x000e62000021f000 */
[----:B------:R-:W-:Y:S02]  /*0b30*/  IMAD.MOV.U32 R12, RZ, RZ, RZ ;  /* 0x000000ffff0c7224 */ /* 0x000fe400078e00ff */
[----:B------:R-:W-:Y:S02]  /*0b40*/  IMAD R21, R4, R19, RZ ;  /* 0x0000001304157224 */ /* 0x000fe400078e02ff */
[----:B------:R-:W-:Y:S02]  /*0b50*/  IMAD.IADD R4, R6, 0x1, R19 ;  /* 0x0000000106047824 */ /* 0x000fe400078e0213 */
[----:B---3--:R-:W-:Y:S02]  /*0b60*/  IMAD.MOV R18, RZ, RZ, -R11 ;  /* 0x000000ffff127224 */ /* 0x008fe400078e0a0b */
[----:B------:R-:W-:Y:S02]  /*0b70*/  IMAD.MOV.U32 R10, RZ, RZ, RZ ;  /* 0x000000ffff0a7224 */ /* 0x000fe400078e00ff */
[----:B------:R-:W-:-:S02]  /*0b80*/  IMAD R18, R18, R17, RZ ;  /* 0x0000001112127224 */ /* 0x000fc400078e02ff */
[----:B------:R-:W-:Y:S01]  /*0b90*/  IMAD.HI.U32 R21, R13, R21, R12 ;  /* 0x000000150d157227 */ /* 0x000fe200078e000c */
[----:B------:R-:W-:Y:S02]  /*0ba0*/  IABS R13, R22 ;  /* 0x00000016000d7213 */ /* 0x000fe40000000000 */
[----:B------:R-:W-:Y:S01]  /*0bb0*/  IABS R12, R4 ;  /* 0x00000004000c7213 */ /* 0x000fe20000000000 */
[----:B------:R-:W-:Y:S01]  /*0bc0*/  IMAD.HI.U32 R18, R11, R18, R10 ;  /* 0x000000120b127227 */ /* 0x000fe200078e000a */
[----:B------:R-:W-:Y:S02]  /*0bd0*/  IABS R10, R2 ;  /* 0x00000002000a7213 */ /* 0x000fe40000000000 */
[----:B------:R-:W-:Y:S01]  /*0be0*/  IABS R11, R3 ;  /* 0x00000003000b7213 */ /* 0x000fe20000000000 */
[----:B-1----:R-:W-:Y:S02]  /*0bf0*/  IMAD.MOV R7, RZ, RZ, -R25 ;  /* 0x000000ffff077224 */ /* 0x002fe400078e0a19 */
[----:B------:R-:W-:-:S02]  /*0c00*/  IMAD.MOV R10, RZ, RZ, -R10 ;  /* 0x000000ffff0a7224 */ /* 0x000fc400078e0a0a */
[----:B------:R-:W-:-:S04]  /*0c10*/  IMAD.HI.U32 R18, R18, R13, RZ ;  /* 0x0000000d12127227 */ /* 0x000fc800078e00ff */
[----:B------:R-:W-:Y:S02]  /*0c20*/  IMAD R10, R18, R10, R13 ;  /* 0x0000000a120a7224 */ /* 0x000fe400078e020d */
[----:B------:R-:W-:Y:S02]  /*0c30*/  IMAD.MOV R11, RZ, RZ, -R11 ;  /* 0x000000ffff0b7224 */ /* 0x000fe400078e0a0b */
[----:B------:R-:W-:Y:S01]  /*0c40*/  IMAD.HI.U32 R21, R21, R12, RZ ;  /* 0x0000000c15157227 */ /* 0x000fe200078e00ff */
[----:B------:R-:W-:-:S03]  /*0c50*/  ISETP.GT.U32.AND P4, PT, R17, R10, PT ;  /* 0x0000000a1100720c */ /* 0x000fc60003f84070 */
[----:B------:R-:W-:Y:S02]  /*0c60*/  IMAD R7, R7, R14, RZ ;  /* 0x0000000e07077224 */ /* 0x000fe400078e02ff */
[----:B------:R-:W-:Y:S02]  /*0c70*/  IMAD.MOV.U32 R24, RZ, RZ, RZ ;  /* 0x000000ffff187224 */ /* 0x000fe400078e00ff */
[----:B------:R-:W-:Y:S01]  /*0c80*/  IMAD R12, R21, R11, R12 ;  /* 0x0000000b150c7224 */ /* 0x000fe200078e020c */
[----:B------:R-:W-:Y:S01]  /*0c90*/  SHF.R.S32.HI R11, RZ, 0x1f, R2 ;  /* 0x0000001fff0b7819 */ /* 0x000fe20000011402 */
[----:B------:R-:W-:-:S03]  /*0ca0*/  IMAD.HI.U32 R24, R25, R7, R24 ;  /* 0x0000000719187227 */ /* 0x000fc600078e0018 */
[----:B------:R-:W-:Y:S01]  /*0cb0*/  ISETP.GT.U32.AND P3, PT, R19, R12, PT ;  /* 0x0000000c1300720c */ /* 0x000fe20003f64070 */
[----:B------:R-:W-:Y:S01]  /*0cc0*/  @!P4 IMAD.IADD R10, R10, 0x1, -R17 ;  /* 0x000000010a0ac824 */ /* 0x000fe200078e0a11 */
[----:B------:R-:W-:Y:S01]  /*0cd0*/  @!P4 IADD3 R18, R18, 0x1, RZ ;  /* 0x000000011212c810 */ /* 0x000fe20007ffe0ff */
[----:B------:R-:W-:Y:S01]  /*0ce0*/  IMAD.HI.U32 R24, R24, R13, RZ ;  /* 0x0000000d18187227 */ /* 0x000fe200078e00ff */
[----:B------:R-:W-:Y:S02]  /*0cf0*/  ISETP.NE.AND P4, PT, R2, RZ, PT ;  /* 0x000000ff0200720c */ /* 0x000fe40003f85270 */
[-C--:B------:R-:W-:Y:S01]  /*0d00*/  ISETP.GE.U32.AND P2, PT, R10, R17.reuse, PT ;  /* 0x000000110a00720c */ /* 0x080fe20003f46070 */
[----:B------:R-:W-:Y:S01]  /*0d10*/  IMAD.MOV R7, RZ, RZ, -R24 ;  /* 0x000000ffff077224 */ /* 0x000fe200078e0a18 */
[C---:B------:R-:W-:Y:S02]  /*0d20*/  LOP3.LUT R10, R22.reuse, R17, RZ, 0x3c, !PT ;  /* 0x00000011160a7212 */ /* 0x040fe400078e3cff */
[----:B------:R-:W-:Y:S01]  /*0d30*/  LOP3.LUT R22, R22, c[0x0][0x214], RZ, 0x3c, !PT ;  /* 0x0000850016167a12 */ /* 0x000fe200078e3cff */
[----:B------:R-:W-:Y:S01]  /*0d40*/  IMAD R7, R14, R7, R13 ;  /* 0x000000070e077224 */ /* 0x000fe200078e020d */
[----:B------:R-:W-:Y:S01]  /*0d50*/  ISETP.GE.AND P1, PT, R10, RZ, PT ;  /* 0x000000ff0a00720c */ /* 0x000fe20003f26270 */
[----:B------:R-:W-:Y:S01]  /*0d60*/  @!P3 IMAD.IADD R12, R12, 0x1, -R19 ;  /* 0x000000010c0cb824 */ /* 0x000fe200078e0a13 */
[----:B------:R-:W-:-:S02]  /*0d70*/  LOP3.LUT R10, R4, R19, RZ, 0x3c, !PT ;  /* 0x00000013040a7212 */ /* 0x000fc400078e3cff */
[----:B------:R-:W-:Y:S02]  /*0d80*/  ISETP.GT.U32.AND P0, PT, R14, R7, PT ;  /* 0x000000070e00720c */ /* 0x000fe40003f04070 */
[----:B------:R-:W-:Y:S02]  /*0d90*/  ISETP.GE.U32.AND P6, PT, R12, R19, PT ;  /* 0x000000130c00720c */ /* 0x000fe40003fc6070 */
[----:B------:R-:W-:Y:S02]  /*0da0*/  @P2 IADD3 R18, R18, 0x1, RZ ;  /* 0x0000000112122810 */ /* 0x000fe40007ffe0ff */
[----:B------:R-:W-:Y:S02]  /*0db0*/  ISETP.GE.AND P2, PT, R10, RZ, PT ;  /* 0x000000ff0a00720c */ /* 0x000fe40003f46270 */
[----:B------:R-:W-:Y:S01]  /*0dc0*/  @!P3 IADD3 R21, R21, 0x1, RZ ;  /* 0x000000011515b810 */ /* 0x000fe20007ffe0ff */
[----:B------:R-:W-:Y:S01]  /*0dd0*/  @!P1 IMAD.MOV R18, RZ, RZ, -R18 ;  /* 0x000000ffff129224 */ /* 0x000fe200078e0a12 */
[----:B------:R-:W-:-:S02]  /*0de0*/  @!P4 LOP3.LUT R18, RZ, R17, RZ, 0x33, !PT ;  /* 0x00000011ff12c212 */ /* 0x000fc400078e33ff */
[----:B------:R-:W-:Y:S01]  /*0df0*/  ISETP.GE.AND P1, PT, R22, RZ, PT ;  /* 0x000000ff1600720c */ /* 0x000fe20003f26270 */
[----:B------:R-:W-:Y:S01]  /*0e00*/  @!P0 IMAD.IADD R7, R7, 0x1, -R14 ;  /* 0x0000000107078824 */ /* 0x000fe200078e0a0e */
[----:B------:R-:W-:Y:S02]  /*0e10*/  @!P0 IADD3 R24, R24, 0x1, RZ ;  /* 0x0000000118188810 */ /* 0x000fe40007ffe0ff */
[----:B------:R-:W-:Y:S02]  /*0e20*/  @P6 IADD3 R21, R21, 0x1, RZ ;  /* 0x0000000115156810 */ /* 0x000fe40007ffe0ff */
[----:B------:R-:W-:Y:S02]  /*0e30*/  ISETP.GE.U32.AND P3, PT, R7, R14, PT ;  /* 0x0000000e0700720c */ /* 0x000fe40003f66070 */
[----:B------:R-:W-:Y:S01]  /*0e40*/  ISETP.LT.U32.AND P0, PT, R32, R18, PT ;  /* 0x000000122000720c */ /* 0x000fe20003f01070 */
[----:B------:R-:W-:Y:S01]  /*0e50*/  @!P2 IMAD.MOV R21, RZ, RZ, -R21 ;  /* 0x000000ffff15a224 */ /* 0x000fe200078e0a15 */
[----:B------:R-:W-:-:S02]  /*0e60*/  SHF.R.S32.HI R7, RZ, 0x1f, R18 ;  /* 0x0000001fff077819 */ /* 0x000fc40000011412 */
[C---:B------:R-:W-:Y:S02]  /*0e70*/  ISETP.GT.AND P2, PT, R2.reuse, RZ, PT ;  /* 0x000000ff0200720c */ /* 0x040fe40003f44270 */
[CC--:B------:R-:W-:Y:S02]  /*0e80*/  ISETP.LT.AND.EX P0, PT, R33.reuse, R7.reuse, PT, P0 ;  /* 0x000000072100720c */ /* 0x0c0fe40003f01300 */
[----:B------:R-:W-:Y:S02]  /*0e90*/  ISETP.NE.AND P4, PT, RZ, c[0x0][0x214], PT ;  /* 0x00008500ff007a0c */ /* 0x000fe40003f85270 */
[C---:B------:R-:W-:Y:S02]  /*0ea0*/  SEL R10, R33.reuse, R7, P0 ;  /* 0x00000007210a7207 */ /* 0x040fe40000000000 */
[----:B------:R-:W-:Y:S02]  /*0eb0*/  LEA.HI.SX32 R7, R2, 0x1, 0x1 ;  /* 0x0000000102077811 */ /* 0x000fe400078f0aff */
[----:B------:R-:W-:-:S02]  /*0ec0*/  LOP3.LUT R2, R33, R10, RZ, 0xfc, !PT ;  /* 0x0000000a21027212 */ /* 0x000fc400078efcff */
[----:B------:R-:W-:Y:S01]  /*0ed0*/  @P3 IADD3 R24, R24, 0x1, RZ ;  /* 0x0000000118183810 */ /* 0x000fe20007ffe0ff */
[----:B------:R-:W-:Y:S01]  /*0ee0*/  @!P2 IMAD.MOV R7, RZ, RZ, R11 ;  /* 0x000000ffff07a224 */ /* 0x000fe200078e020b */
[----:B------:R-:W-:Y:S02]  /*0ef0*/  ISETP.NE.U32.AND P2, PT, R2, RZ, PT ;  /* 0x000000ff0200720c */ /* 0x000fe40003f45070 */
[----:B------:R-:W-:Y:S01]  /*0f00*/  @!P5 LOP3.LUT R21, RZ, R19, RZ, 0x33, !PT ;  /* 0x00000013ff15d212 */ /* 0x000fe200078e33ff */
[----:B------:R-:W-:Y:S01]  /*0f10*/  @!P1 IMAD.MOV R24, RZ, RZ, -R24 ;  /* 0x000000ffff189224 */ /* 0x000fe200078e0a18 */
[----:B------:R-:W-:Y:S02]  /*0f20*/  @!P4 LOP3.LUT R24, RZ, c[0x0][0x214], RZ, 0x33, !PT ;  /* 0x00008500ff18ca12 */ /* 0x000fe400078e33ff */
[----:B------:R-:W-:Y:S02]  /*0f30*/  ISETP.LT.U32.AND P1, PT, R8, R21, PT ;  /* 0x000000150800720c */ /* 0x000fe40003f21070 */
[----:B------:R-:W-:Y:S01]  /*0f40*/  SHF.R.S32.HI R13, RZ, 0x1f, R21 ;  /* 0x0000001fff0d7819 */ /* 0x000fe20000011415 */
[----:B------:R-:W-:Y:S01]  /*0f50*/  IMAD R2, R24, R7, RZ ;  /* 0x0000000718027224 */ /* 0x000fe200078e02ff */
[----:B------:R-:W-:-:S02]  /*0f60*/  SEL R12, R32, R18, P0 ;  /* 0x00000012200c7207 */ /* 0x000fc40000000000 */
[----:B------:R-:W-:-:S04]  /*0f70*/  ISETP.LT.AND.EX P1, PT, R9, R13, PT, P1 ;  /* 0x0000000d0900720c */ /* 0x000fc80003f21310 */
[----:B------:R-:W-:Y:S02]  /*0f80*/  SEL R14, R8, R21, P1 ;  /* 0x00000015080e7207 */ /* 0x000fe40000800000 */
[----:B------:R-:W-:Y:S01]  /*0f90*/  SEL R13, R9, R13, P1 ;  /* 0x0000000d090d7207 */ /* 0x000fe20000800000 */
[----:B------:R-:W-:Y:S05]  /*0fa0*/  @!P2 BRA `(.L_x_9) ;  /* 0x000000900000a947 */ /* 0x000fea0003800000 */
[----:B0-----:R-:W-:Y:S01]  /*0fb0*/  IMAD.MOV.U32 R18, RZ, RZ, R32 ;  /* 0x000000ffff127224 */ /* 0x001fe200078e0020 */
        /* <DEDUP_REMOVED lines=8> */
.L_x_9:
[----:B0-----:R-:W0:Y:S01]  /*1040*/  I2F.U32.RP R11, R12 ;  /* 0x0000000c000b7306 */ /* 0x001e220000209000 */
        /* <DEDUP_REMOVED lines=18> */
.L_x_10:
[----:B------:R-:W-:Y:S05]  /*1170*/  BSYNC B0 ;  /* 0x0000000000007941 */ /* 0x000fea0003800000 */
.L_x_8:
[----:B------:R-:W-:Y:S01]  /*1180*/  SHF.R.S32.HI R7, RZ, 0x1f, R38 ;  /* 0x0000001fff077819 */ /* 0x000fe20000011426 */
[----:B------:R-:W-:Y:S01]  /*1190*/  ULDC.64 UR8, c[0x0][0x118] ;  /* 0x0000460000087ab9 */ /* 0x000fe20000000a00 */
[----:B------:R-:W-:Y:S02]  /*11a0*/  IADD3 R11, P0, R20, -UR7, RZ ;  /* 0x80000007140b7c10 */ /* 0x000fe4000ff1e0ff */
[----:B------:R-:W-:Y:S02]  /*11b0*/  LEA.HI R23, R7, R38, RZ, 0x2 ;  /* 0x0000002607177211 */ /* 0x000fe400078f10ff */
[----:B------:R-:W-:Y:S02]  /*11c0*/  IADD3.X R18, R0, ~UR6, RZ, P0, !PT ;  /* 0x8000000600127c10 */ /* 0x000fe400087fe4ff */
[----:B------:R-:W-:-:S02]  /*11d0*/  LOP3.LUT R17, R23, 0xfffffffc, RZ, 0xc0, !PT ;  /* 0xfffffffc17117812 */ /* 0x000fc400078ec0ff */
[----:B------:R-:W-:-:S03]  /*11e0*/  SHF.R.S32.HI R23, RZ, 0x2, R23 ;  /* 0x00000002ff177819 */ /* 0x000fc60000011417 */
[----:B------:R-:W-:Y:S01]  /*11f0*/  IMAD.IADD R22, R38, 0x1, -R17 ;  /* 0x0000000126167824 */ /* 0x000fe200078e0a11 */
[C---:B------:R-:W-:Y:S02]  /*1200*/  IADD3 R25, R23.reuse, 0x20, RZ ;  /* 0x0000002017197810 */ /* 0x040fe40007ffe0ff */
[----:B------:R-:W-:Y:S02]  /*1210*/  IADD3 R21, R23, 0x60, RZ ;  /* 0x0000006017157810 */ /* 0x000fe40007ffe0ff */
[----:B------:R-:W-:Y:S02]  /*1220*/  ISETP.GT.U32.AND P3, PT, R11, R22, PT ;  /* 0x000000160b00720c */ /* 0x000fe40003f64070 */
[----:B------:R-:W-:Y:S02]  /*1230*/  SHF.R.S32.HI R17, RZ, 0x1f, R22 ;  /* 0x0000001fff117819 */ /* 0x000fe40000011416 */
[----:B------:R-:W-:Y:S02]  /*1240*/  IADD3 R11, R23, 0x40, RZ ;  /* 0x00000040170b7810 */ /* 0x000fe40007ffe0ff */
[----:B------:R-:W-:-:S02]  /*1250*/  ISETP.GT.AND.EX P3, PT, R18, R17, PT, P3 ;  /* 0x000000111200720c */ /* 0x000fc40003f64330 */
[----:B------:R-:W-:Y:S02]  /*1260*/  IADD3 R32, P0, R22, UR7, RZ ;  /* 0x0000000716207c10 */ /* 0x000fe4000ff1e0ff */
[----:B------:R-:W-:Y:S02]  /*1270*/  ISETP.GE.OR P5, PT, R25, c[0x0][0x314], !P3 ;  /* 0x0000c50019007a0c */ /* 0x000fe40005fa6670 */
[----:B------:R-:W-:Y:S02]  /*1280*/  ISETP.GE.OR P4, PT, R11, c[0x0][0x314], !P3 ;  /* 0x0000c5000b007a0c */ /* 0x000fe40005f86670 */
[----:B------:R-:W-:Y:S02]  /*1290*/  ISETP.GE.OR P6, PT, R23, c[0x0][0x314], !P3 ;  /* 0x0000c50017007a0c */ /* 0x000fe40005fc6670 */
[----:B------:R-:W-:Y:S02]  /*12a0*/  ISETP.GE.OR P3, PT, R21, c[0x0][0x314], !P3 ;  /* 0x0000c50015007a0c */ /* 0x000fe40005f66670 */
[----:B------:R-:W-:-:S05]  /*12b0*/  IADD3.X R33, R17, UR6, RZ, P0, !PT ;  /* 0x0000000611217c10 */ /* 0x000fca00087fe4ff */
[----:B------:R-:W-:Y:S01]  /*12c0*/  @!P5 SHF.R.S32.HI R19, RZ, 0x1f, R25 ;  /* 0x0000001fff13d819 */ /* 0x000fe20000011419 */
[----:B------:R-:W-:Y:S01]  /*12d0*/  @!P5 IMAD.WIDE.U32 R28, R20, R25, R32 ;  /* 0x00000019141cd225 */ /* 0x000fe200078e0020 */
[----:B------:R-:W-:-:S03]  /*12e0*/  @!P4 SHF.R.S32.HI R17, RZ, 0x1f, R11 ;  /* 0x0000001fff11c819 */ /* 0x000fc6000001140b */
[-C--:B------:R-:W-:Y:S01]  /*12f0*/  @!P5 IMAD R19, R19, R20.reuse, RZ ;  /* 0x000000141313d224 */ /* 0x080fe200078e02ff */
[----:B------:R-:W-:Y:S01]  /*1300*/  @!P5 LEA R26, P0, R28, c[0x0][0x208], 0x2 ;  /* 0x000082001c1ada11 */ /* 0x000fe200078010ff */
[----:B------:R-:W-:Y:S02]  /*1310*/  @!P4 IMAD R17, R17, R20, RZ ;  /* 0x000000141111c224 */ /* 0x000fe400078e02ff */
[-C--:B------:R-:W-:Y:S01]  /*1320*/  @!P5 IMAD R18, R25, R0.reuse, R19 ;  /* 0x000000001912d224 */ /* 0x080fe200078e0213 */
[----:B------:R-:W-:Y:S01]  /*1330*/  @!P6 SHF.R.S32.HI R19, RZ, 0x1f, R23 ;  /* 0x0000001fff13e819 */ /* 0x000fe20000011417 */
[----:B------:R-:W-:Y:S02]  /*1340*/  @!P4 IMAD.MOV.U32 R24, RZ, RZ, R32 ;  /* 0x000000ffff18c224 */ /* 0x000fe400078e0020 */
[----:B------:R-:W-:Y:S02]  /*1350*/  @!P4 IMAD.MOV.U32 R25, RZ, RZ, R33 ;  /* 0x000000ffff19c224 */ /* 0x000fe400078e0021 */
[----:B------:R-:W-:-:S02]  /*1360*/  @!P4 IMAD R17, R11, R0, R17 ;  /* 0x000000000b11c224 */ /* 0x000fc400078e0211 */
[----:B------:R-:W-:Y:S01]  /*1370*/  @!P4 IMAD.WIDE.U32 R24, R20, R11, R24 ;  /* 0x0000000b1418c225 */ /* 0x000fe200078e0018 */
[----:B------:R-:W-:-:S03]  /*1380*/  @!P3 SHF.R.S32.HI R11, RZ, 0x1f, R21 ;  /* 0x0000001fff0bb819 */ /* 0x000fc60000011415 */
[----:B------:R-:W-:Y:S02]  /*1390*/  @!P6 IMAD.MOV.U32 R30, RZ, RZ, R32 ;  /* 0x000000ffff1ee224 */ /* 0x000fe400078e0020 */
[-C--:B------:R-:W-:Y:S02]  /*13a0*/  @!P3 IMAD R11, R11, R20.reuse, RZ ;  /* 0x000000140b0bb224 */ /* 0x080fe400078e02ff */
[--C-:B------:R-:W-:Y:S02]  /*13b0*/  @!P6 IMAD.MOV.U32 R31, RZ, RZ, R33.reuse ;  /* 0x000000ffff1fe224 */ /* 0x100fe400078e0021 */
[----:B------:R-:W-:Y:S02]  /*13c0*/  @!P6 IMAD R19, R19, R20, RZ ;  /* 0x000000141313e224 */ /* 0x000fe400078e02ff */
[----:B------:R-:W-:Y:S02]  /*13d0*/  @!P5 IMAD.IADD R18, R29, 0x1, R18 ;  /* 0x000000011d12d824 */ /* 0x000fe400078e0212 */
[----:B------:R-:W-:-:S03]  /*13e0*/  @!P3 IMAD.WIDE.U32 R32, R20, R21, R32 ;  /* 0x000000151420b225 */ /* 0x000fc600078e0020 */
[----:B------:R-:W-:Y:S01]  /*13f0*/  @!P5 LEA.HI.X R27, R28, c[0x0][0x20c], R18, 0x2, P0 ;  /* 0x000083001c1bda11 */ /* 0x000fe200000f1412 */
[----:B------:R-:W-:Y:S01]  /*1400*/  @!P3 IMAD R11, R21, R0, R11 ;  /* 0x00000000150bb224 */ /* 0x000fe200078e020b */
[----:B------:R-:W-:Y:S01]  /*1410*/  @!P3 LEA R36, P0, R32, c[0x0][0x208], 0x2 ;  /* 0x000082002024ba11 */ /* 0x000fe200078010ff */
[----:B------:R-:W-:Y:S01]  /*1420*/  @!P6 IMAD.WIDE.U32 R30, R20, R23, R30 ;  /* 0x00000017141ee225 */ /* 0x000fe200078e001e */
[----:B------:R-:W-:-:S03]  /*1430*/  @!P4 LEA R18, P1, R24, c[0x0][0x208], 0x2 ;  /* 0x000082001812ca11 */ /* 0x000fc600078210ff */
[----:B------:R-:W-:Y:S01]  /*1440*/  @!P6 IMAD R19, R23, R0, R19 ;  /* 0x000000001713e224 */ /* 0x000fe200078e0213 */
[----:B------:R-:W-:Y:S01]  /*1450*/  @!P6 LEA R28, P2, R30, c[0x0][0x208], 0x2 ;  /* 0x000082001e1cea11 */ /* 0x000fe200078410ff */
[----:B------:R-:W-:Y:S02]  /*1460*/  @!P3 IMAD.IADD R11, R33, 0x1, R11 ;  /* 0x00000001210bb824 */ /* 0x000fe400078e020b */
[----:B------:R-:W-:Y:S02]  /*1470*/  @!P6 IMAD.IADD R19, R31, 0x1, R19 ;  /* 0x000000011f13e824 */ /* 0x000fe400078e0213 */
[----:B------:R-:W-:Y:S01]  /*1480*/  @!P4 IMAD.IADD R17, R25, 0x1, R17 ;  /* 0x000000011911c824 */ /* 0x000fe200078e0211 */
[----:B------:R-:W-:Y:S01]  /*1490*/  @!P3 LEA.HI.X R37, R32, c[0x0][0x20c], R11, 0x2, P0 ;  /* 0x000083002025ba11 */ /* 0x000fe200000f140b */
[----:B------:R-:W-:Y:S01]  /*14a0*/  IMAD.MOV.U32 R21, RZ, RZ, -0x800000 ;  /* 0xff800000ff157424 */ /* 0x000fe200078e00ff */
[----:B------:R-:W-:Y:S01]  /*14b0*/  @!P6 LEA.HI.X R29, R30, c[0x0][0x20c], R19, 0x2, P2 ;  /* 0x000083001e1dea11 */ /* 0x000fe200010f1413 */
[----:B------:R-:W-:Y:S01]  /*14c0*/  IMAD.MOV.U32 R11, RZ, RZ, -0x800000 ;  /* 0xff800000ff0b7424 */ /* 0x000fe200078e00ff */
[----:B------:R-:W-:Y:S01]  /*14d0*/  @!P4 LEA.HI.X R19, R24, c[0x0][0x20c], R17, 0x2, P1 ;  /* 0x000083001813ca11 */ /* 0x000fe200008f1411 */
[----:B------:R-:W-:-:S02]  /*14e0*/  IMAD.MOV.U32 R17, RZ, RZ, -0x800000 ;  /* 0xff800000ff117424 */ /* 0x000fc400078e00ff */
[----:B------:R-:W-:Y:S01]  /*14f0*/  IMAD.MOV.U32 R24, RZ, RZ, -0x800000 ;  /* 0xff800000ff187424 */ /* 0x000fe200078e00ff */
[----:B------:R-:W2:Y:S04]  /*1500*/  @!P3 LDG.E R21, [R36.64] ;  /* 0x000000082415b981 */ /* 0x000ea8000c1e1900 */
[----:B------:R-:W3:Y:S04]  /*1510*/  @!P6 LDG.E R11, [R28.64] ;  /* 0x000000081c0be981 */ /* 0x000ee8000c1e1900 */
[----:B------:R0:W4:Y:S04]  /*1520*/  @!P5 LDG.E R17, [R26.64] ;  /* 0x000000081a11d981 */ /* 0x000128000c1e1900 */
[----:B------:R1:W5:Y:S01]  /*1530*/  @!P4 LDG.E R24, [R18.64] ;  /* 0x000000081218c981 */ /* 0x000362000c1e1900 */
[----:B------:R-:W-:-:S04]  /*1540*/  IABS R25, c[0x0][0x1c0] ;  /* 0x0000700000197a13 */ /* 0x000fc80000000000 */
[----:B------:R-:W0:Y:S08]  /*1550*/  I2F.U32.RP R32, R25 ;  /* 0x0000001900207306 */ /* 0x000e300000209000 */
[----:B0-----:R-:W0:Y:S02]  /*1560*/  MUFU.RCP R30, R32 ;  /* 0x00000020001e7308 */ /* 0x001e240000001000 */
[----:B0-----:R-:W-:-:S06]  /*1570*/  IADD3 R30, R30, 0xffffffe, RZ ;  /* 0x0ffffffe1e1e7810 */ /* 0x001fcc0007ffe0ff */
[----:B------:R-:W0:Y:S01]  /*1580*/  F2I.FTZ.U32.TRUNC.NTZ R31, R30 ;  /* 0x0000001e001f7305 */ /* 0x000e22000021f000 */
[----:B-1----:R-:W-:Y:S02]  /*1590*/  IABS R19, R4 ;  /* 0x0000000400137213 */ /* 0x002fe40000000000 */
[----:B------:R-:W-:Y:S01]  /*15a0*/  IABS R18, c[0x0][0x1c0] ;  /* 0x0000700000127a13 */ /* 0x000fe20000000000 */
[----:B0-----:R-:W-:Y:S02]  /*15b0*/  IMAD.MOV R26, RZ, RZ, -R31 ;  /* 0x000000ffff1a7224 */ /* 0x001fe400078e0a1f */
[----:B------:R-:W-:Y:S02]  /*15c0*/  IMAD.MOV.U32 R30, RZ, RZ, RZ ;  /* 0x000000ffff1e7224 */ /* 0x000fe400078e00ff */
[----:B------:R-:W-:-:S04]  /*15d0*/  IMAD R26, R26, R25, RZ ;  /* 0x000000191a1a7224 */ /* 0x000fc800078e02ff */
[----:B------:R-:W-:-:S04]  /*15e0*/  IMAD.HI.U32 R26, R31, R26, R30 ;  /* 0x0000001a1f1a7227 */ /* 0x000fc800078e001e */
[----:B------:R-:W-:Y:S02]  /*15f0*/  IMAD.MOV R18, RZ, RZ, -R18 ;  /* 0x000000ffff127224 */ /* 0x000fe400078e0a12 */
[----:B------:R-:W-:-:S04]  /*1600*/  IMAD.HI.U32 R26, R26, R19, RZ ;  /* 0x000000131a1a7227 */ /* 0x000fc800078e00ff */
[----:B------:R-:W-:-:S05]  /*1610*/  IMAD R18, R26, R18, R19 ;  /* 0x000000121a127224 */ /* 0x000fca00078e0213 */
[----:B------:R-:W-:Y:S02]  /*1620*/  ISETP.GT.U32.AND P3, PT, R25, R18, PT ;  /* 0x000000121900720c */ /* 0x000fe40003f64070 */
[C---:B------:R-:W-:Y:S02]  /*1630*/  ISETP.GT.AND P6, PT, R38.reuse, 0x7f, PT ;  /* 0x0000007f2600780c */ /* 0x040fe40003fc4270 */
[C---:B------:R-:W-:Y:S02]  /*1640*/  ISETP.GT.AND P2, PT, R38.reuse, 0x1ff, PT ;  /* 0x000001ff2600780c */ /* 0x040fe40003f44270 */
[C---:B------:R-:W-:Y:S02]  /*1650*/  ISETP.GT.AND P1, PT, R38.reuse, 0x17f, PT ;  /* 0x0000017f2600780c */ /* 0x040fe40003f24270 */
[----:B------:R-:W-:Y:S01]  /*1660*/  ISETP.GT.AND P0, PT, R38, 0xff, PT ;  /* 0x000000ff2600780c */ /* 0x000fe20003f04270 */
[----:B------:R-:W-:-:S04]  /*1670*/  IMAD R22, R23, 0x5, R22 ;  /* 0x0000000517167824 */ /* 0x000fc800078e0216 */
[----:B------:R-:W-:-:S05]  /*1680*/  @!P3 IMAD.IADD R18, R18, 0x1, -R25 ;  /* 0x000000011212b824 */ /* 0x000fca00078e0a19 */
[----:B------:R-:W-:Y:S02]  /*1690*/  ISETP.GE.U32.AND P4, PT, R18, R25, PT ;  /* 0x000000191200720c */ /* 0x000fe40003f86070 */
[----:B------:R-:W-:Y:S02]  /*16a0*/  LOP3.LUT R18, R9, R13, RZ, 0xfc, !PT ;  /* 0x0000000d09127212 */ /* 0x000fe400078efcff */
[----:B------:R-:W-:Y:S02]  /*16b0*/  LOP3.LUT R4, R4, c[0x0][0x1c0], RZ, 0x3c, !PT ;  /* 0x0000700004047a12 */ /* 0x000fe400078e3cff */
[----:B------:R-:W-:-:S07]  /*16c0*/  @!P3 IADD3 R26, R26, 0x1, RZ ;  /* 0x000000011a1ab810 */ /* 0x000fce0007ffe0ff */
[----:B------:R-:W-:Y:S01]  /*16d0*/  @P4 IADD3 R26, R26, 0x1, RZ ;  /* 0x000000011a1a4810 */ /* 0x000fe20007ffe0ff */
[----:B------:R-:W-:Y:S01]  /*16e0*/  BSSY B0, `(.L_x_11) ;  /* 0x0000028000007945 */ /* 0x000fe20003800000 */
[----:B--2---:R0:W-:Y:S04]  /*16f0*/  @!P6 STS [R22.X4+0x780], R21 ;  /* 0x000780151600e388 */ /* 0x0041e80000004800 */
[----:B---3--:R0:W-:Y:S01]  /*1700*/  @!P2 STS [R22.X4], R11 ;  /* 0x0000000b1600a388 */ /* 0x0081e20000004800 */
[----:B------:R-:W-:-:S03]  /*1710*/  ISETP.NE.U32.AND P2, PT, R18, RZ, PT ;  /* 0x000000ff1200720c */ /* 0x000fc60003f45070 */
[----:B----4-:R0:W-:Y:S01]  /*1720*/  @!P1 STS [R22.X4+0x280], R17 ;  /* 0x0002801116009388 */ /* 0x0101e20000004800 */
[----:B------:R-:W-:-:S03]  /*1730*/  ISETP.GE.AND P1, PT, R4, RZ, PT ;  /* 0x000000ff0400720c */ /* 0x000fc60003f26270 */
[----:B-----5:R0:W-:Y:S01]  /*1740*/  @!P0 STS [R22.X4+0x500], R24 ;  /* 0x0005001816008388 */ /* 0x0201e20000004800 */
[----:B------:R-:W-:Y:S01]  /*1750*/  ISETP.NE.AND P0, PT, RZ, c[0x0][0x1c0], PT ;  /* 0x00007000ff007a0c */ /* 0x000fe20003f05270 */
[----:B------:R-:W-:-:S08]  /*1760*/  IMAD.MOV.U32 R4, RZ, RZ, R26 ;  /* 0x000000ffff047224 */ /* 0x000fd000078e001a */
[----:B------:R-:W-:-:S04]  /*1770*/  @!P1 IMAD.MOV R4, RZ, RZ, -R4 ;  /* 0x000000ffff049224 */ /* 0x000fc800078e0a04 */
[----:B------:R-:W-:Y:S01]  /*1780*/  @!P0 LOP3.LUT R4, RZ, c[0x0][0x1c0], RZ, 0x33, !PT ;  /* 0x00007000ff048a12 */ /* 0x000fe200078e33ff */
[----:B------:R-:W-:Y:S05]  /*1790*/  @!P2 BRA `(.L_x_12) ;  /* 0x000000900000a947 */ /* 0x000fea0003800000 */
[----:B------:R-:W-:Y:S01]  /*17a0*/  IMAD.MOV.U32 R18, RZ, RZ, R8 ;  /* 0x000000ffff127224 */ /* 0x000fe200078e0008 */
[----:B------:R-:W-:Y:S01]  /*17b0*/  MOV R26, R14 ;  /* 0x0000000e001a7202 */ /* 0x000fe20000000f00 */
[----:B0-----:R-:W-:Y:S01]  /*17c0*/  IMAD.MOV.U32 R17, RZ, RZ, R9 ;  /* 0x000000ffff117224 */ /* 0x001fe200078e0009 */
[----:B------:R-:W-:Y:S02]  /*17d0*/  MOV R25, R13 ;  /* 0x0000000d00197202 */ /* 0x000fe40000000f00 */
[----:B------:R-:W-:Y:S02]  /*17e0*/  MOV R24, 0x1800 ;  /* 0x0000180000187802 */ /* 0x000fe40000000f00 */
[----:B------:R-:W-:Y:S05]  /*17f0*/  CALL.REL.NOINC `($__internal_0_$__cuda_sm20_div_s64) ;  /* 0x000030d000007944 */ /* 0x000fea0003c00000 */
[----:B------:R-:W-:Y:S02]  /*1800*/  MOV R42, R22 ;  /* 0x00000016002a7202 */ /* 0x000fe40000000f00 */
[----:B------:R-:W-:Y:S01]  /*1810*/  MOV R43, R23 ;  /* 0x00000017002b7202 */ /* 0x000fe20000000f00 */
[----:B------:R-:W-:Y:S05]  /*1820*/  BRA `(.L_x_13) ;  /* 0x0000013000007947 */ /* 0x000fea0003800000 */
.L_x_12:
        /* <DEDUP_REMOVED lines=19> */
.L_x_13:
[----:B------:R-:W-:Y:S05]  /*1960*/  BSYNC B0 ;  /* 0x0000000000007941 */ /* 0x000fea0003800000 */
.L_x_11:
[----:B------:R-:W-:Y:S01]  /*1970*/  BAR.SYNC.DEFER_BLOCKING 0x0 ;  /* 0x0000000000007b1d */ /* 0x000fe20000010000 */
[----:B------:R-:W-:Y:S01]  /*1980*/  LEA.HI R11, R7, R38, RZ, 0x5 ;  /* 0x00000026070b7211 */ /* 0x000fe200078f28ff */
[----:B------:R-:W-:Y:S02]  /*1990*/  IMAD.MOV.U32 R36, RZ, RZ, -0x800000 ;  /* 0xff800000ff247424 */ /* 0x000fe400078e00ff */
[----:B------:R-:W-:Y:S01]  /*19a0*/  IMAD.MOV.U32 R33, RZ, RZ, -0x800000 ;  /* 0xff800000ff217424 */ /* 0x000fe200078e00ff */
[----:B------:R-:W-:Y:S01]  /*19b0*/  LOP3.LUT R7, R11, 0xffffffe0, RZ, 0xc0, !PT ;  /* 0xffffffe00b077812 */ /* 0x000fe200078ec0ff */
[----:B------:R-:W-:Y:S01]  /*19c0*/  IMAD.MOV.U32 R32, RZ, RZ, -0x800000 ;  /* 0xff800000ff207424 */ /* 0x000fe200078e00ff */
[----:B------:R-:W-:Y:S01]  /*19d0*/  SHF.R.S32.HI R11, RZ, 0x5, R11 ;  /* 0x00000005ff0b7819 */ /* 0x000fe2000001140b */
[----:B------:R-:W-:Y:S01]  /*19e0*/  IMAD.MOV.U32 R34, RZ, RZ, -0x800000 ;  /* 0xff800000ff227424 */ /* 0x000fe200078e00ff */
[----:B------:R-:W-:Y:S01]  /*19f0*/  ULDC.U8 UR4, c[0x0][0x329] ;  /* 0x0000ca4000047ab9 */ /* 0x000fe20000000000 */
[----:B------:R-:W-:Y:S01]  /*1a00*/  IMAD.IADD R38, R38, 0x1, -R7 ;  /* 0x0000000126267824 */ /* 0x000fe200078e0a07 */
[----:B------:R-:W-:Y:S01]  /*1a10*/  BSSY B1, `(.L_x_14) ;  /* 0x0000240000017945 */ /* 0x000fe20003800000 */
[----:B------:R-:W-:-:S02]  /*1a20*/  IMAD.MOV.U32 R31, RZ, RZ, 0x7f800000 ;  /* 0x7f800000ff1f7424 */ /* 0x000fc400078e00ff */
[----:B------:R-:W-:-:S05]  /*1a30*/  IMAD R27, R38, 0x5, R11 ;  /* 0x00000005261b7824 */ /* 0x000fca00078e020b */
[----:B------:R-:W-:Y:S04]  /*1a40*/  @!P6 LDS R36, [R27.X4] ;  /* 0x000000001b24e984 */ /* 0x000fe80000004800 */
[----:B------:R-:W0:Y:S04]  /*1a50*/  @!P6 LDS R33, [R27.X4+0x280] ;  /* 0x000280001b21e984 */ /* 0x000e280000004800 */
[----:B------:R-:W1:Y:S04]  /*1a60*/  @!P6 LDS R32, [R27.X4+0x500] ;  /* 0x000500001b20e984 */ /* 0x000e680000004800 */
[----:B------:R-:W2:Y:S01]  /*1a70*/  @!P6 LDS R34, [R27.X4+0x780] ;  /* 0x000780001b22e984 */ /* 0x000ea20000004800 */
[----:B0-----:R-:W-:-:S04]  /*1a80*/  FMNMX.FTZ R7, R36, R33, !PT ;  /* 0x0000002124077209 */ /* 0x001fc80007810000 */
[----:B-1----:R-:W-:-:S04]  /*1a90*/  FMNMX.FTZ R7, R7, R32, !PT ;  /* 0x0000002007077209 */ /* 0x002fc80007810000 */
[----:B--2---:R-:W-:-:S05]  /*1aa0*/  FMNMX.FTZ R18, R7, R34, !PT ;  /* 0x0000002207127209 */ /* 0x004fca0007810000 */
[----:B------:R-:W0:Y:S02]  /*1ab0*/  SHFL.BFLY PT, R19, R18, 0x10, 0x1f ;  /* 0x0e001f0012137f89 */ /* 0x000e2400000e0000 */
[----:B0-----:R-:W-:-:S05]  /*1ac0*/  FMNMX.FTZ R19, R18, R19, !PT ;  /* 0x0000001312137209 */ /* 0x001fca0007810000 */
[----:B------:R-:W0:Y:S02]  /*1ad0*/  SHFL.BFLY PT, R22, R19, 0x8, 0x1f ;  /* 0x0d001f0013167f89 */ /* 0x000e2400000e0000 */
[----:B0-----:R-:W-:-:S05]  /*1ae0*/  FMNMX.FTZ R22, R19, R22, !PT ;  /* 0x0000001613167209 */ /* 0x001fca0007810000 */
[----:B------:R-:W0:Y:S02]  /*1af0*/  SHFL.BFLY PT, R9, R22, 0x4, 0x1f ;  /* 0x0c801f0016097f89 */ /* 0x000e2400000e0000 */
[----:B0-----:R-:W-:-:S05]  /*1b00*/  FMNMX.FTZ R9, R22, R9, !PT ;  /* 0x0000000916097209 */ /* 0x001fca0007810000 */
[----:B------:R-:W0:Y:S02]  /*1b10*/  SHFL.BFLY PT, R8, R9, 0x2, 0x1f ;  /* 0x0c401f0009087f89 */ /* 0x000e2400000e0000 */
[----:B0-----:R-:W-:-:S05]  /*1b20*/  FMNMX.FTZ R8, R9, R8, !PT ;  /* 0x0000000809087209 */ /* 0x001fca0007810000 */
[----:B------:R-:W0:Y:S02]  /*1b30*/  SHFL.BFLY PT, R7, R8, 0x1, 0x1f ;  /* 0x0c201f0008077f89 */ /* 0x000e2400000e0000 */
[----:B0-----:R-:W-:-:S04]  /*1b40*/  FMNMX.FTZ R7, R8, R7, !PT ;  /* 0x0000000708077209 */ /* 0x001fc80007810000 */
[----:B------:R-:W-:-:S04]  /*1b50*/  FSETP.NEU.FTZ.AND P0, PT, R7, -INF , PT ;  /* 0xff8000000700780b */ /* 0x000fc80003f1d000 */
[----:B------:R-:W-:-:S05]  /*1b60*/  FSEL R17, R7, RZ, P0 ;  /* 0x000000ff07117208 */ /* 0x000fca0000000000 */
[C---:B------:R-:W-:Y:S02]  /*1b70*/  FADD.FTZ R18, -R17.reuse, R36 ;  /* 0x0000002411127221 */ /* 0x040fe40000010100 */
[C---:B------:R-:W-:Y:S02]  /*1b80*/  FADD.FTZ R24, -R17.reuse, R33 ;  /* 0x0000002111187221 */ /* 0x040fe40000010100 */
[----:B------:R-:W-:Y:S02]  /*1b90*/  FMUL.FTZ R18, R18, 1.4426950216293334961 ;  /* 0x3fb8aa3b12127820 */ /* 0x000fe40000410000 */
[----:B------:R-:W-:Y:S02]  /*1ba0*/  FMUL.FTZ R24, R24, 1.4426950216293334961 ;  /* 0x3fb8aa3b18187820 */ /* 0x000fe40000410000 */
[C---:B------:R-:W-:Y:S02]  /*1bb0*/  FADD.FTZ R19, -R17.reuse, R32 ;  /* 0x0000002011137221 */ /* 0x040fe40000010100 */
[----:B------:R-:W-:Y:S01]  /*1bc0*/  MUFU.EX2 R18, R18 ;  /* 0x0000001200127308 */ /* 0x000fe20000000800 */
[----:B------:R-:W-:-:S02]  /*1bd0*/  FADD.FTZ R21, -R17, R34 ;  /* 0x0000002211157221 */ /* 0x000fc40000010100 */
[----:B------:R-:W-:Y:S02]  /*1be0*/  FMUL.FTZ R19, R19, 1.4426950216293334961 ;  /* 0x3fb8aa3b13137820 */ /* 0x000fe40000410000 */
[----:B------:R-:W-:-:S03]  /*1bf0*/  FMUL.FTZ R21, R21, 1.4426950216293334961 ;  /* 0x3fb8aa3b15157820 */ /* 0x000fc60000410000 */
[----:B------:R-:W0:Y:S08]  /*1c00*/  MUFU.EX2 R9, R24 ;  /* 0x0000001800097308 */ /* 0x000e300000000800 */
[----:B------:R-:W1:Y:S08]  /*1c10*/  MUFU.EX2 R8, R19 ;  /* 0x0000001300087308 */ /* 0x000e700000000800 */
[----:B------:R-:W2:Y:S01]  /*1c20*/  MUFU.EX2 R7, R21 ;  /* 0x0000001500077308 */ /* 0x000ea20000000800 */
[----:B0-----:R-:W-:-:S04]  /*1c30*/  FADD.FTZ R9, R18, R9 ;  /* 0x0000000912097221 */ /* 0x001fc80000010000 */
[----:B-1----:R-:W-:Y:S01]  /*1c40*/  FADD.FTZ R8, R9, R8 ;  /* 0x0000000809087221 */ /* 0x002fe20000010000 */
[----:B------:R-:W-:-:S03]  /*1c50*/  IABS R9, R2 ;  /* 0x0000000200097213 */ /* 0x000fc60000000000 */
[----:B--2---:R-:W-:Y:S01]  /*1c60*/  FADD.FTZ R23, R8, R7 ;  /* 0x0000000708177221 */ /* 0x004fe20000010000 */
[----:B------:R-:W-:Y:S01]  /*1c70*/  IABS R8, c[0x0][0x1c0] ;  /* 0x0000700000087a13 */ /* 0x000fe20000000000 */
[----:B------:R-:W0:Y:S03]  /*1c80*/  I2F.RP R7, R9 ;  /* 0x0000000900077306 */ /* 0x000e260000209400 */
[----:B------:R-:W1:Y:S05]  /*1c90*/  SHFL.BFLY PT, R22, R23, 0x10, 0x1f ;  /* 0x0e001f0017167f89 */ /* 0x000e6a00000e0000 */
[----:B------:R-:W2:Y:S08]  /*1ca0*/  I2F.U32.RP R21, R8 ;  /* 0x0000000800157306 */ /* 0x000eb00000209000 */
[----:B0-----:R-:W0:Y:S08]  /*1cb0*/  MUFU.RCP R7, R7 ;  /* 0x0000000700077308 */ /* 0x001e300000001000 */
[----:B--2---:R-:W2:Y:S01]  /*1cc0*/  MUFU.RCP R25, R21 ;  /* 0x0000001500197308 */ /* 0x004ea20000001000 */
[----:B-1----:R-:W-:-:S05]  /*1cd0*/  FADD.FTZ R22, R23, R22 ;  /* 0x0000001617167221 */ /* 0x002fca0000010000 */
[----:B------:R-:W1:Y:S01]  /*1ce0*/  SHFL.BFLY PT, R19, R22, 0x8, 0x1f ;  /* 0x0d001f0016137f89 */ /* 0x000e6200000e0000 */
[----:B0-----:R-:W-:Y:S02]  /*1cf0*/  IADD3 R28, R7, 0xffffffe, RZ ;  /* 0x0ffffffe071c7810 */ /* 0x001fe40007ffe0ff */
[----:B------:R-:W-:Y:S02]  /*1d00*/  IABS R7, R2 ;  /* 0x0000000200077213 */ /* 0x000fe40000000000 */
[----:B------:R-:W0:Y:S01]  /*1d10*/  F2I.FTZ.U32.TRUNC.NTZ R29, R28 ;  /* 0x0000001c001d7305 */ /* 0x000e22000021f000 */
[----:B--2---:R-:W-:Y:S02]  /*1d20*/  IADD3 R25, R25, 0xffffffe, RZ ;  /* 0x0ffffffe19197810 */ /* 0x004fe40007ffe0ff */
[----:B------:R-:W-:-:S05]  /*1d30*/  IMAD.MOV R7, RZ, RZ, -R7 ;  /* 0x000000ffff077224 */ /* 0x000fca00078e0a07 */
[----:B------:R-:W2:Y:S01]  /*1d40*/  F2I.FTZ.U32.TRUNC.NTZ R25, R25 ;  /* 0x0000001900197305 */ /* 0x000ea2000021f000 */
[----:B0-----:R-:W-:Y:S02]  /*1d50*/  IMAD.MOV R24, RZ, RZ, -R29 ;  /* 0x000000ffff187224 */ /* 0x001fe400078e0a1d */
[----:B------:R-:W-:Y:S02]  /*1d60*/  IMAD.MOV.U32 R28, RZ, RZ, RZ ;  /* 0x000000ffff1c7224 */ /* 0x000fe400078e00ff */
[----:B-1----:R-:W-:Y:S02]  /*1d70*/  FADD.FTZ R19, R22, R19 ;  /* 0x0000001316137221 */ /* 0x002fe40000010000 */
[----:B------:R-:W-:Y:S02]  /*1d80*/  IMAD.IADD R22, R6, 0x1, R9 ;  /* 0x0000000106167824 */ /* 0x000fe400078e0209 */
[----:B------:R-:W-:Y:S01]  /*1d90*/  IMAD R21, R24, R9, RZ ;  /* 0x0000000918157224 */ /* 0x000fe200078e02ff */
[----:B------:R-:W0:Y:S01]  /*1da0*/  SHFL.BFLY PT, R18, R19, 0x4, 0x1f ;  /* 0x0c801f0013127f89 */ /* 0x000e2200000e0000 */
[----:B--2---:R-:W-:-:S02]  /*1db0*/  IMAD.MOV R6, RZ, RZ, -R25 ;  /* 0x000000ffff067224 */ /* 0x004fc400078e0a19 */
[----:B------:R-:W-:-:S04]  /*1dc0*/  IMAD.HI.U32 R21, R29, R21, R28 ;  /* 0x000000151d157227 */ /* 0x000fc800078e001c */
[----:B------:R-:W-:Y:S02]  /*1dd0*/  IMAD R29, R6, R8, RZ ;  /* 0x00000008061d7224 */ /* 0x000fe400078e02ff */
[----:B------:R-:W-:-:S04]  /*1de0*/  IMAD.MOV.U32 R24, RZ, RZ, RZ ;  /* 0x000000ffff187224 */ /* 0x000fc800078e00ff */
[----:B------:R-:W-:-:S04]  /*1df0*/  IMAD.HI.U32 R29, R25, R29, R24 ;  /* 0x0000001d191d7227 */ /* 0x000fc800078e0018 */
[----:B0-----:R-:W-:Y:S01]  /*1e00*/  FADD.FTZ R18, R19, R18 ;  /* 0x0000001213127221 */ /* 0x001fe20000010000 */
[----:B------:R-:W-:-:S04]  /*1e10*/  IABS R19, R22 ;  /* 0x0000001600137213 */ /* 0x000fc80000000000 */
[----:B------:R-:W0:Y:S01]  /*1e20*/  SHFL.BFLY PT, R23, R18, 0x2, 0x1f ;  /* 0x0c401f0012177f89 */ /* 0x000e2200000e0000 */
[----:B------:R-:W-:Y:S01]  /*1e30*/  IMAD.MOV.U32 R26, RZ, RZ, R19 ;  /* 0x000000ffff1a7224 */ /* 0x000fe200078e0013 */
[----:B------:R-:W-:-:S03]  /*1e40*/  IABS R19, c[0x0][0x1c0] ;  /* 0x0000700000137a13 */ /* 0x000fc60000000000 */
[----:B------:R-:W-:-:S04]  /*1e50*/  IMAD.HI.U32 R21, R21, R26, RZ ;  /* 0x0000001a15157227 */ /* 0x000fc800078e00ff */
[----:B------:R-:W-:Y:S02]  /*1e60*/  IMAD R6, R21, R7, R26 ;  /* 0x0000000715067224 */ /* 0x000fe400078e021a */
[----:B------:R-:W-:Y:S02]  /*1e70*/  IMAD.MOV R19, RZ, RZ, -R19 ;  /* 0x000000ffff137224 */ /* 0x000fe400078e0a13 */
[----:B------:R-:W-:Y:S01]  /*1e80*/  IMAD.HI.U32 R29, R29, R26, RZ ;  /* 0x0000001a1d1d7227 */ /* 0x000fe200078e00ff */
[----:B------:R-:W-:-:S03]  /*1e90*/  ISETP.GT.U32.AND P0, PT, R9, R6, PT ;  /* 0x000000060900720c */ /* 0x000fc60003f04070 */
[----:B------:R-:W-:-:S05]  /*1ea0*/  IMAD R19, R29, R19, R26 ;  /* 0x000000131d137224 */ /* 0x000fca00078e021a */
[----:B------:R-:W-:Y:S01]  /*1eb0*/  ISETP.GT.U32.AND P5, PT, R8, R19, PT ;  /* 0x000000130800720c */ /* 0x000fe20003fa4070 */
[----:B0-----:R-:W-:-:S04]  /*1ec0*/  FADD.FTZ R18, R18, R23 ;  /* 0x0000001712127221 */ /* 0x001fc80000010000 */
[----:B------:R-:W-:Y:S01]  /*1ed0*/  @!P0 IMAD.IADD R6, R6, 0x1, -R9 ;  /* 0x0000000106068824 */ /* 0x000fe200078e0a09 */
[----:B------:R-:W-:Y:S01]  /*1ee0*/  @!P0 IADD3 R21, R21, 0x1, RZ ;  /* 0x0000000115158810 */ /* 0x000fe20007ffe0ff */
[----:B------:R-:W0:Y:S01]  /*1ef0*/  SHFL.BFLY PT, R7, R18, 0x1, 0x1f ;  /* 0x0c201f0012077f89 */ /* 0x000e2200000e0000 */
[----:B------:R-:W-:Y:S02]  /*1f00*/  ISETP.GT.AND P0, PT, R2, RZ, PT ;  /* 0x000000ff0200720c */ /* 0x000fe40003f04270 */
[-C--:B------:R-:W-:Y:S02]  /*1f10*/  ISETP.GE.U32.AND P4, PT, R6, R9.reuse, PT ;  /* 0x000000090600720c */ /* 0x080fe40003f86070 */
[C---:B------:R-:W-:Y:S01]  /*1f20*/  LOP3.LUT R6, R22.reuse, R9, RZ, 0x3c, !PT ;  /* 0x0000000916067212 */ /* 0x040fe200078e3cff */
[----:B------:R-:W-:Y:S01]  /*1f30*/  @!P5 IMAD.IADD R19, R19, 0x1, -R8 ;  /* 0x000000011313d824 */ /* 0x000fe200078e0a08 */
[----:B------:R-:W-:Y:S02]  /*1f40*/  LOP3.LUT R22, R22, c[0x0][0x1c0], RZ, 0x3c, !PT ;  /* 0x0000700016167a12 */ /* 0x000fe400078e3cff */
[----:B------:R-:W-:-:S02]  /*1f50*/  ISETP.GE.AND P3, PT, R6, RZ, PT ;  /* 0x000000ff0600720c */ /* 0x000fc40003f66270 */
[----:B------:R-:W-:Y:S01]  /*1f60*/  ISETP.GE.U32.AND P1, PT, R19, R8, PT ;  /* 0x000000081300720c */ /* 0x000fe20003f26070 */
[----:B------:R-:W1:Y:S01]  /*1f70*/  S2R R6, SR_TID.X ;  /* 0x0000000000067919 */ /* 0x000e620000002100 */
[----:B------:R-:W-:Y:S02]  /*1f80*/  @!P5 IADD3 R29, R29, 0x1, RZ ;  /* 0x000000011d1dd810 */ /* 0x000fe40007ffe0ff */
[----:B------:R-:W-:Y:S02]  /*1f90*/  ISETP.GE.AND P2, PT, R22, RZ, PT ;  /* 0x000000ff1600720c */ /* 0x000fe40003f46270 */
[----:B------:R-:W-:Y:S02]  /*1fa0*/  @P4 IADD3 R21, R21, 0x1, RZ ;  /* 0x0000000115154810 */ /* 0x000fe40007ffe0ff */
[----:B------:R-:W-:Y:S02]  /*1fb0*/  ISETP.GT.AND P4, PT, R3, RZ, PT ;  /* 0x000000ff0300720c */ /* 0x000fe40003f84270 */
[----:B------:R-:W-:Y:S01]  /*1fc0*/  SHF.R.S32.HI R22, RZ, 0x1f, R2 ;  /* 0x0000001fff167819 */ /* 0x000fe20000011402 */
[----:B------:R-:W-:Y:S01]  /*1fd0*/  @!P3 IMAD.MOV R21, RZ, RZ, -R21 ;  /* 0x000000ffff15b224 */ /* 0x000fe200078e0a15 */
[----:B------:R-:W-:Y:S01]  /*1fe0*/  ISETP.NE.AND P5, PT, R2, RZ, PT ;  /* 0x000000ff0200720c */ /* 0x000fe20003fa5270 */
[----:B0-----:R-:W-:Y:S01]  /*1ff0*/  FADD.FTZ R18, R18, R7 ;  /* 0x0000000712127221 */ /* 0x001fe20000010000 */
[----:B------:R-:W-:-:S02]  /*2000*/  @P1 IADD3 R29, R29, 0x1, RZ ;  /* 0x000000011d1d1810 */ /* 0x000fc40007ffe0ff */
[----:B------:R-:W-:Y:S01]  /*2010*/  LEA.HI.SX32 R7, R2, 0x1, 0x1 ;  /* 0x0000000102077811 */ /* 0x000fe200078f0aff */
[----:B------:R-:W-:Y:S01]  /*2020*/  @!P0 IMAD.MOV R7, RZ, RZ, R22 ;  /* 0x000000ffff078224 */ /* 0x000fe200078e0216 */
[----:B------:R-:W-:Y:S01]  /*2030*/  FSETP.NE.FTZ.AND P1, PT, R18, RZ, PT ;  /* 0x000000ff1200720b */ /* 0x000fe20003f35000 */
[----:B------:R-:W-:Y:S01]  /*2040*/  @!P2 IMAD.MOV R29, RZ, RZ, -R29 ;  /* 0x000000ffff1da224 */ /* 0x000fe200078e0a1d */
[----:B------:R-:W-:Y:S02]  /*2050*/  ISETP.NE.AND P0, PT, RZ, c[0x0][0x1c0], PT ;  /* 0x00007000ff007a0c */ /* 0x000fe40003f05270 */
[----:B------:R-:W-:Y:S02]  /*2060*/  SHF.R.S32.HI R19, RZ, 0x1f, R3 ;  /* 0x0000001fff137819 */ /* 0x000fe40000011403 */
[----:B------:R-:W-:Y:S02]  /*2070*/  LEA.HI.SX32 R8, R3, 0x1, 0x1 ;  /* 0x0000000103087811 */ /* 0x000fe400078f0aff */
[C---:B-1----:R-:W-:Y:S01]  /*2080*/  LOP3.LUT P2, RZ, R6.reuse, 0x1f, RZ, 0xc0, !PT ;  /* 0x0000001f06ff7812 */ /* 0x042fe2000784c0ff */
[----:B------:R-:W-:Y:S01]  /*2090*/  @!P4 IMAD.MOV R8, RZ, RZ, R19 ;  /* 0x000000ffff08c224 */ /* 0x000fe200078e0213 */
[----:B------:R-:W-:Y:S01]  /*20a0*/  ISETP.NE.AND P3, PT, RZ, UR4, PT ;  /* 0x00000004ff007c0c */ /* 0x000fe2000bf65270 */
[----:B------:R-:W-:Y:S01]  /*20b0*/  IMAD.MOV.U32 R19, RZ, RZ, c[0x0][0x214] ;  /* 0x00008500ff137624 */ /* 0x000fe200078e00ff */
[----:B------:R-:W-:Y:S01]  /*20c0*/  ISETP.GT.OR P2, PT, R6, 0x7f, P2 ;  /* 0x0000007f0600780c */ /* 0x000fe20001744670 */
[----:B------:R-:W0:Y:S01]  /*20d0*/  @P1 MUFU.LG2 R18, R18 ;  /* 0x0000001200121308 */ /* 0x000e220000000c00 */
[----:B------:R-:W-:-:S02]  /*20e0*/  @!P5 LOP3.LUT R21, RZ, R9, RZ, 0x33, !PT ;  /* 0x00000009ff15d212 */ /* 0x000fc400078e33ff */
[----:B------:R-:W-:Y:S02]  /*20f0*/  SEL R9, R19, 0x1, !P3 ;  /* 0x0000000113097807 */ /* 0x000fe40005800000 */
[----:B------:R-:W-:Y:S02]  /*2100*/  @!P0 LOP3.LUT R29, RZ, c[0x0][0x1c0], RZ, 0x33, !PT ;  /* 0x00007000ff1d8a12 */ /* 0x000fe400078e33ff */
[----:B------:R-:W-:Y:S01]  /*2110*/  ISETP.LT.U32.AND P0, PT, R40, R21, PT ;  /* 0x000000152800720c */ /* 0x000fe20003f01070 */
[-C--:B------:R-:W-:Y:S01]  /*2120*/  IMAD R23, R4, R9.reuse, RZ ;  /* 0x0000000904177224 */ /* 0x080fe200078e02ff */
[----:B------:R-:W-:Y:S01]  /*2130*/  SHF.R.S32.HI R19, RZ, 0x1f, R21 ;  /* 0x0000001fff137819 */ /* 0x000fe20000011415 */
[----:B------:R-:W-:Y:S02]  /*2140*/  IMAD R4, R29, R9, RZ ;  /* 0x000000091d047224 */ /* 0x000fe400078e02ff */
[----:B------:R-:W-:Y:S01]  /*2150*/  IMAD R6, R23, R8, RZ ;  /* 0x0000000817067224 */ /* 0x000fe200078e02ff */
[----:B------:R-:W-:Y:S01]  /*2160*/  ISETP.LT.AND.EX P0, PT, R41, R19, PT, P0 ;  /* 0x000000132900720c */ /* 0x000fe20003f01300 */
[----:B------:R-:W-:-:S02]  /*2170*/  IMAD R7, R7, R4, RZ ;  /* 0x0000000407077224 */ /* 0x000fc400078e02ff */
[----:B0-----:R-:W-:Y:S01]  /*2180*/  @P1 FFMA.FTZ R31, R18, 0.69314718246459960938, R17 ;  /* 0x3f317218121f1823 */ /* 0x001fe20000010011 */
[----:B------:R-:W-:Y:S02]  /*2190*/  SEL R9, R40, R21, P0 ;  /* 0x0000001528097207 */ /* 0x000fe40000000000 */
[----:B------:R-:W-:Y:S01]  /*21a0*/  SEL R8, R41, R19, P0 ;  /* 0x0000001329087207 */ /* 0x000fe20000000000 */
[----:B------:R-:W-:Y:S05]  /*21b0*/  @P2 BRA `(.L_x_15) ;  /* 0x00001c5000002947 */ /* 0x000fea0003800000 */
[----:B------:R-:W-:Y:S01]  /*21c0*/  ULDC.U8 UR4, c[0x0][0x328] ;  /* 0x0000ca0000047ab9 */ /* 0x000fe20000000000 */
[C---:B------:R-:W-:Y:S02]  /*21d0*/  IADD3 R40, P0, R11.reuse, UR7, RZ ;  /* 0x000000070b287c10 */ /* 0x040fe4000ff1e0ff */
[----:B------:R-:W-:Y:S02]  /*21e0*/  ISETP.NE.AND P1, PT, RZ, UR4, PT ;  /* 0x00000004ff007c0c */ /* 0x000fe4000bf25270 */
[----:B------:R-:W-:-:S11]  /*21f0*/  LEA.HI.X.SX32 R41, R11, UR6, 0x1, P0 ;  /* 0x000000060b297c11 */ /* 0x000fd600080f0eff */
[----:B------:R-:W-:Y:S05]  /*2200*/  @!P1 BRA `(.L_x_16) ;  /* 0x00001bd000009947 */ /* 0x000fea0003800000 */
[----:B------:R-:W-:Y:S01]  /*2210*/  ISETP.GE.U32.AND P1, PT, R40, R20, PT ;  /* 0x000000142800720c */ /* 0x000fe20003f26070 */
[----:B------:R-:W-:-:S03]  /*2220*/  IMAD.MOV.U32 R4, RZ, RZ, c[0x0][0x1c0] ;  /* 0x00007000ff047624 */ /* 0x000fc600078e00ff */
[----:B------:R-:W-:Y:S02]  /*2230*/  ISETP.GE.AND.EX P1, PT, R41, R0, PT, P1 ;  /* 0x000000002900720c */ /* 0x000fe40003f26310 */
[----:B------:R-:W-:Y:S02]  /*2240*/  ISETP.LT.U32.AND P0, PT, R4, 0x1, PT ;  /* 0x000000010400780c */ /* 0x000fe40003f01070 */
[----:B------:R-:W-:-:S04]  /*2250*/  SHF.R.S32.HI R17, RZ, 0x1f, R4 ;  /* 0x0000001fff117819 */ /* 0x000fc80000011404 */
[----:B------:R-:W-:-:S04]  /*2260*/  ISETP.LT.AND.EX P0, PT, R17, RZ, PT, P0 ;  /* 0x000000ff1100720c */ /* 0x000fc80003f01300 */
[----:B------:R-:W-:Y:S02]  /*2270*/  SEL R4, R4, 0x1, P0 ;  /* 0x0000000104047807 */ /* 0x000fe40000000000 */
[----:B------:R-:W-:Y:S01]  /*2280*/  SEL R0, R17, RZ, P0 ;  /* 0x000000ff11007207 */ /* 0x000fe20000000000 */
[----:B------:R-:W-:Y:S05]  /*2290*/  @P1 BRA `(.L_x_15) ;  /* 0x00001b7000001947 */ /* 0x000fea0003800000 */
[----:B------:R-:W-:Y:S01]  /*22a0*/  IADD3 R17, P1, R4, 0x1, RZ ;  /* 0x0000000104117810 */ /* 0x000fe20007f3e0ff */
[----:B------:R-:W-:Y:S03]  /*22b0*/  BSSY B0, `(.L_x_17) ;  /* 0x0000036000007945 */ /* 0x000fe60003800000 */
[----:B------:R-:W-:Y:S01]  /*22c0*/  ISETP.GE.U32.AND P0, PT, R17, 0x3, PT ;  /* 0x000000031100780c */ /* 0x000fe20003f06070 */
[----:B------:R-:W-:-:S05]  /*22d0*/  IMAD.X R17, RZ, RZ, R0, P1 ;  /* 0x000000ffff117224 */ /* 0x000fca00008e0600 */
[----:B------:R-:W-:-:S04]  /*22e0*/  ISETP.GE.U32.AND.EX P0, PT, R17, RZ, PT, P0 ;  /* 0x000000ff1100720c */ /* 0x000fc80003f06100 */
[----:B------:R-:W-:Y:S02]  /*22f0*/  SEL R18, R0, RZ, !P0 ;  /* 0x000000ff00127207 */ /* 0x000fe40004000000 */
[----:B------:R-:W-:-:S03]  /*2300*/  SEL R22, R4, RZ, !P0 ;  /* 0x000000ff04167207 */ /* 0x000fc60004000000 */
[-C--:B------:R-:W-:Y:S02]  /*2310*/  IMAD R18, R18, R35.reuse, RZ ;  /* 0x0000002312127224 */ /* 0x080fe400078e02ff */
[----:B------:R-:W-:-:S04]  /*2320*/  IMAD.WIDE.U32 R24, R22, R35, RZ ;  /* 0x0000002316187225 */ /* 0x000fc800078e00ff */
[----:B------:R-:W-:Y:S02]  /*2330*/  IMAD R17, R22, R5, R18 ;  /* 0x0000000516117224 */ /* 0x000fe400078e0212 */
[----:B------:R-:W-:-:S03]  /*2340*/  IMAD.WIDE.U32 R44, R24, R4, RZ ;  /* 0x00000004182c7225 */ /* 0x000fc600078e00ff */
[----:B------:R-:W-:-:S05]  /*2350*/  IADD3 R17, R25, R17, RZ ;  /* 0x0000001119117210 */ /* 0x000fca0007ffe0ff */
[----:B------:R-:W-:-:S04]  /*2360*/  IMAD R25, R17, R4, RZ ;  /* 0x0000000411197224 */ /* 0x000fc800078e02ff */
[----:B------:R-:W-:-:S04]  /*2370*/  IMAD R25, R0, R24, R25 ;  /* 0x0000001800197224 */ /* 0x000fc800078e0219 */
[----:B------:R-:W-:-:S05]  /*2380*/  IMAD.IADD R25, R45, 0x1, R25 ;  /* 0x000000012d197824 */ /* 0x000fca00078e0219 */
[----:B------:R-:W-:-:S04]  /*2390*/  LOP3.LUT R17, R41, R25, RZ, 0xfc, !PT ;  /* 0x0000001929117212 */ /* 0x000fc800078efcff */
[----:B------:R-:W-:-:S13]  /*23a0*/  ISETP.NE.U32.AND P0, PT, R17, RZ, PT ;  /* 0x000000ff1100720c */ /* 0x000fda0003f05070 */
[----:B------:R-:W-:Y:S05]  /*23b0*/  @!P0 BRA `(.L_x_18) ;  /* 0x000000f000008947 */ /* 0x000fea0003800000 */
[----:B------:R-:W-:Y:S01]  /*23c0*/  IMAD.MOV.U32 R18, RZ, RZ, R40 ;  /* 0x000000ffff127224 */ /* 0x000fe200078e0028 */
[----:B------:R-:W-:Y:S01]  /*23d0*/  MOV R17, R41 ;  /* 0x0000002900117202 */ /* 0x000fe20000000f00 */
[----:B------:R-:W-:Y:S01]  /*23e0*/  IMAD.MOV.U32 R26, RZ, RZ, R44 ;  /* 0x000000ffff1a7224 */ /* 0x000fe200078e002c */
[----:B------:R-:W-:Y:S02]  /*23f0*/  MOV R24, 0x2410 ;  /* 0x0000241000187802 */ /* 0x000fe40000000f00 */
[----:B------:R-:W-:Y:S05]  /*2400*/  CALL.REL.NOINC `($__internal_0_$__cuda_sm20_div_s64) ;  /* 0x000024c000007944 */ /* 0x000fea0003c00000 */
[-C--:B------:R-:W-:Y:S02]  /*2410*/  IADD3 R19, P0, RZ, -R22.reuse, RZ ;  /* 0x80000016ff137210 */ /* 0x080fe40007f1e0ff */
[----:B------:R-:W-:Y:S02]  /*2420*/  MOV R50, R22 ;  /* 0x0000001600327202 */ /* 0x000fe40000000f00 */
[----:B------:R-:W-:Y:S01]  /*2430*/  IADD3.X R17, RZ, ~R23, RZ, P0, !PT ;  /* 0x80000017ff117210 */ /* 0x000fe200007fe4ff */
[----:B------:R-:W-:Y:S01]  /*2440*/  IMAD.WIDE.U32 R40, R44, R19, R40 ;  /* 0x000000132c287225 */ /* 0x000fe200078e0028 */
[----:B------:R-:W-:-:S03]  /*2450*/  MOV R51, R23 ;  /* 0x0000001700337202 */ /* 0x000fc60000000f00 */
[----:B------:R-:W-:-:S04]  /*2460*/  IMAD R18, R17, R44, RZ ;  /* 0x0000002c11127224 */ /* 0x000fc800078e02ff */
[----:B------:R-:W-:Y:S01]  /*2470*/  IMAD R17, R25, R19, R18 ;  /* 0x0000001319117224 */ /* 0x000fe200078e0212 */
[----:B------:R-:W-:-:S04]  /*2480*/  MOV R18, R40 ;  /* 0x0000002800127202 */ /* 0x000fc80000000f00 */
[----:B------:R-:W-:Y:S01]  /*2490*/  IADD3 R17, R41, R17, RZ ;  /* 0x0000001129117210 */ /* 0x000fe20007ffe0ff */
[----:B------:R-:W-:Y:S05]  /*24a0*/  BRA `(.L_x_19) ;  /* 0x0000016000007947 */ /* 0x000fea0003800000 */
.L_x_18:
[----:B------:R-:W0:Y:S01]  /*24b0*/  I2F.U32.RP R21, R44 ;  /* 0x0000002c00157306 */ /* 0x000e220000209000 */
[----:B------:R-:W-:Y:S01]  /*24c0*/  ISETP.NE.U32.AND P0, PT, R44, RZ, PT ;  /* 0x000000ff2c00720c */ /* 0x000fe20003f05070 */
[----:B------:R-:W-:-:S06]  /*24d0*/  IMAD.MOV.U32 R51, RZ, RZ, RZ ;  /* 0x000000ffff337224 */ /* 0x000fcc00078e00ff */
[----:B0-----:R-:W0:Y:S02]  /*24e0*/  MUFU.RCP R18, R21 ;  /* 0x0000001500127308 */ /* 0x001e240000001000 */
[----:B0-----:R-:W-:-:S06]  /*24f0*/  IADD3 R18, R18, 0xffffffe, RZ ;  /* 0x0ffffffe12127810 */ /* 0x001fcc0007ffe0ff */
[----:B------:R0:W1:Y:S02]  /*2500*/  F2I.FTZ.U32.TRUNC.NTZ R19, R18 ;  /* 0x0000001200137305 */ /* 0x000064000021f000 */
[----:B0-----:R-:W-:Y:S01]  /*2510*/  HFMA2.MMA R18, -RZ, RZ, 0, 0 ;  /* 0x00000000ff127435 */ /* 0x001fe200000001ff */
[----:B-1----:R-:W-:-:S04]  /*2520*/  IMAD.MOV R17, RZ, RZ, -R19 ;  /* 0x000000ffff117224 */ /* 0x002fc800078e0a13 */
[----:B------:R-:W-:-:S05]  /*2530*/  IMAD R17, R17, R44, RZ ;  /* 0x0000002c11117224 */ /* 0x000fca00078e02ff */
[----:B------:R-:W-:-:S06]  /*2540*/  IMAD.HI.U32 R17, R19, R17, R18 ;  /* 0x0000001113117227 */ /* 0x000fcc00078e0012 */
[----:B------:R-:W-:-:S04]  /*2550*/  IMAD.HI.U32 R50, R17, R40, RZ ;  /* 0x0000002811327227 */ /* 0x000fc800078e00ff */
[----:B------:R-:W-:-:S04]  /*2560*/  IMAD.MOV R17, RZ, RZ, -R50 ;  /* 0x000000ffff117224 */ /* 0x000fc800078e0a32 */
[----:B------:R-:W-:-:S05]  /*2570*/  IMAD R17, R44, R17, R40 ;  /* 0x000000112c117224 */ /* 0x000fca00078e0228 */
[----:B------:R-:W-:-:S13]  /*2580*/  ISETP.GE.U32.AND P2, PT, R17, R44, PT ;  /* 0x0000002c1100720c */ /* 0x000fda0003f46070 */
[-C--:B------:R-:W-:Y:S02]  /*2590*/  @P2 IADD3 R17, R17, -R44.reuse, RZ ;  /* 0x8000002c11112210 */ /* 0x080fe40007ffe0ff */
[----:B------:R-:W-:Y:S02]  /*25a0*/  @P2 IADD3 R50, R50, 0x1, RZ ;  /* 0x0000000132322810 */ /* 0x000fe40007ffe0ff */
[----:B------:R-:W-:Y:S02]  /*25b0*/  ISETP.GE.U32.AND P1, PT, R17, R44, PT ;  /* 0x0000002c1100720c */ /* 0x000fe40003f26070 */
[----:B------:R-:W-:-:S11]  /*25c0*/  MOV R17, RZ ;  /* 0x000000ff00117202 */ /* 0x000fd60000000f00 */
[----:B------:R-:W-:Y:S02]  /*25d0*/  @P1 IADD3 R50, R50, 0x1, RZ ;  /* 0x0000000132321810 */ /* 0x000fe40007ffe0ff */
[----:B------:R-:W-:-:S05]  /*25e0*/  @!P0 LOP3.LUT R50, RZ, R44, RZ, 0x33, !PT ;  /* 0x0000002cff328212 */ /* 0x000fca00078e33ff */
[----:B------:R-:W-:-:S04]  /*25f0*/  IMAD.MOV R19, RZ, RZ, -R50 ;  /* 0x000000ffff137224 */ /* 0x000fc800078e0a32 */
[----:B------:R-:W-:Y:S02]  /*2600*/  IMAD R18, R44, R19, R40 ;  /* 0x000000132c127224 */ /* 0x000fe400078e0228 */
.L_x_19:
[----:B------:R-:W-:Y:S05]  /*2610*/  BSYNC B0 ;  /* 0x0000000000007941 */ /* 0x000fea0003800000 */
.L_x_17:
[----:B------:R-:W-:Y:S01]  /*2620*/  LOP3.LUT R19, R17, R5, RZ, 0xfc, !PT ;  /* 0x0000000511137212 */ /* 0x000fe200078efcff */
[----:B------:R-:W-:Y:S03]  /*2630*/  BSSY B0, `(.L_x_20) ;  /* 0x0000027000007945 */ /* 0x000fe60003800000 */
[----:B------:R-:W-:-:S13]  /*2640*/  ISETP.NE.U32.AND P0, PT, R19, RZ, PT ;  /* 0x000000ff1300720c */ /* 0x000fda0003f05070 */
[----:B------:R-:W-:Y:S05]  /*2650*/  @!P0 BRA `(.L_x_21) ;  /* 0x000000e000008947 */ /* 0x000fea0003800000 */
[----:B------:R-:W-:Y:S01]  /*2660*/  IMAD.MOV.U32 R26, RZ, RZ, R35 ;  /* 0x000000ffff1a7224 */ /* 0x000fe200078e0023 */
[----:B------:R-:W-:Y:S02]  /*2670*/  MOV R25, R5 ;  /* 0x0000000500197202 */ /* 0x000fe40000000f00 */
[----:B------:R-:W-:Y:S02]  /*2680*/  MOV R24, 0x26a0 ;  /* 0x000026a000187802 */ /* 0x000fe40000000f00 */
[----:B------:R-:W-:Y:S05]  /*2690*/  CALL.REL.NOINC `($__internal_0_$__cuda_sm20_div_s64) ;  /* 0x0000223000007944 */ /* 0x000fea0003c00000 */
[-C--:B------:R-:W-:Y:S02]  /*26a0*/  IADD3 R26, P0, RZ, -R22.reuse, RZ ;  /* 0x80000016ff1a7210 */ /* 0x080fe40007f1e0ff */
[----:B------:R-:W-:Y:S02]  /*26b0*/  MOV R19, R17 ;  /* 0x0000001100137202 */ /* 0x000fe40000000f00 */
[-C--:B------:R-:W-:Y:S02]  /*26c0*/  IADD3.X R24, RZ, ~R23.reuse, RZ, P0, !PT ;  /* 0x80000017ff187210 */ /* 0x080fe400007fe4ff */
[----:B------:R-:W-:Y:S01]  /*26d0*/  MOV R44, R22 ;  /* 0x00000016002c7202 */ /* 0x000fe20000000f00 */
[----:B------:R-:W-:Y:S01]  /*26e0*/  IMAD.WIDE.U32 R40, R35, R26, R18 ;  /* 0x0000001a23287225 */ /* 0x000fe200078e0012 */
[----:B------:R-:W-:-:S03]  /*26f0*/  MOV R45, R23 ;  /* 0x00000017002d7202 */ /* 0x000fc60000000f00 */
[----:B------:R-:W-:-:S04]  /*2700*/  IMAD R24, R24, R35, RZ ;  /* 0x0000002318187224 */ /* 0x000fc800078e02ff */
[----:B------:R-:W-:-:S05]  /*2710*/  IMAD R5, R5, R26, R24 ;  /* 0x0000001a05057224 */ /* 0x000fca00078e0218 */
[----:B------:R-:W-:Y:S01]  /*2720*/  IADD3 R5, R41, R5, RZ ;  /* 0x0000000529057210 */ /* 0x000fe20007ffe0ff */
[----:B------:R-:W-:Y:S05]  /*2730*/  BRA `(.L_x_22) ;  /* 0x0000016000007947 */ /* 0x000fea0003800000 */
.L_x_21:
[----:B------:R-:W0:Y:S01]  /*2740*/  I2F.U32.RP R17, R35 ;  /* 0x0000002300117306 */ /* 0x000e220000209000 */
[----:B------:R-:W-:Y:S01]  /*2750*/  HFMA2.MMA R22, -RZ, RZ, 0, 0 ;  /* 0x00000000ff167435 */ /* 0x000fe200000001ff */
[----:B------:R-:W-:Y:S01]  /*2760*/  ISETP.NE.U32.AND P0, PT, R35, RZ, PT ;  /* 0x000000ff2300720c */ /* 0x000fe20003f05070 */
[----:B------:R-:W-:-:S05]  /*2770*/  IMAD.MOV.U32 R45, RZ, RZ, RZ ;  /* 0x000000ffff2d7224 */ /* 0x000fca00078e00ff */
[----:B0-----:R-:W0:Y:S02]  /*2780*/  MUFU.RCP R23, R17 ;  /* 0x0000001100177308 */ /* 0x001e240000001000 */
[----:B0-----:R-:W-:-:S06]  /*2790*/  IADD3 R23, R23, 0xffffffe, RZ ;  /* 0x0ffffffe17177810 */ /* 0x001fcc0007ffe0ff */
[----:B------:R-:W0:Y:S02]  /*27a0*/  F2I.FTZ.U32.TRUNC.NTZ R23, R23 ;  /* 0x0000001700177305 */ /* 0x000e24000021f000 */
[----:B0-----:R-:W-:-:S04]  /*27b0*/  IMAD.MOV R5, RZ, RZ, -R23 ;  /* 0x000000ffff057224 */ /* 0x001fc800078e0a17 */
[----:B------:R-:W-:-:S04]  /*27c0*/  IMAD R5, R5, R35, RZ ;  /* 0x0000002305057224 */ /* 0x000fc800078e02ff */
[----:B------:R-:W-:-:S06]  /*27d0*/  IMAD.HI.U32 R5, R23, R5, R22 ;  /* 0x0000000517057227 */ /* 0x000fcc00078e0016 */
[----:B------:R-:W-:-:S04]  /*27e0*/  IMAD.HI.U32 R44, R5, R18, RZ ;  /* 0x00000012052c7227 */ /* 0x000fc800078e00ff */
[----:B------:R-:W-:-:S04]  /*27f0*/  IMAD.MOV R5, RZ, RZ, -R44 ;  /* 0x000000ffff057224 */ /* 0x000fc800078e0a2c */
[----:B------:R-:W-:Y:S01]  /*2800*/  IMAD R22, R35, R5, R18 ;  /* 0x0000000523167224 */ /* 0x000fe200078e0212 */
[----:B------:R-:W-:-:S04]  /*2810*/  MOV R5, RZ ;  /* 0x000000ff00057202 */ /* 0x000fc80000000f00 */
[----:B------:R-:W-:-:S13]  /*2820*/  ISETP.GE.U32.AND P2, PT, R22, R35, PT ;  /* 0x000000231600720c */ /* 0x000fda0003f46070 */
[-C--:B------:R-:W-:Y:S02]  /*2830*/  @P2 IADD3 R22, R22, -R35.reuse, RZ ;  /* 0x8000002316162210 */ /* 0x080fe40007ffe0ff */
[----:B------:R-:W-:Y:S02]  /*2840*/  @P2 IADD3 R44, R44, 0x1, RZ ;  /* 0x000000012c2c2810 */ /* 0x000fe40007ffe0ff */
[----:B------:R-:W-:-:S13]  /*2850*/  ISETP.GE.U32.AND P1, PT, R22, R35, PT ;  /* 0x000000231600720c */ /* 0x000fda0003f26070 */
[----:B------:R-:W-:Y:S02]  /*2860*/  @P1 IADD3 R44, R44, 0x1, RZ ;  /* 0x000000012c2c1810 */ /* 0x000fe40007ffe0ff */
[----:B------:R-:W-:-:S05]  /*2870*/  @!P0 LOP3.LUT R44, RZ, R35, RZ, 0x33, !PT ;  /* 0x00000023ff2c8212 */ /* 0x000fca00078e33ff */
[----:B------:R-:W-:-:S04]  /*2880*/  IMAD.MOV R40, RZ, RZ, -R44 ;  /* 0x000000ffff287224 */ /* 0x000fc800078e0a2c */
[----:B------:R-:W-:Y:S02]  /*2890*/  IMAD R40, R35, R40, R18 ;  /* 0x0000002823287224 */ /* 0x000fe400078e0212 */
.L_x_22:
[----:B------:R-:W-:Y:S05]  /*28a0*/  BSYNC B0 ;  /* 0x0000000000007941 */ /* 0x000fea0003800000 */
.L_x_20:
[----:B------:R-:W-:Y:S01]  /*28b0*/  LOP3.LUT R17, R45, R0, RZ, 0xfc, !PT ;  /* 0x000000002d117212 */ /* 0x000fe200078efcff */
[----:B------:R-:W-:Y:S01]  /*28c0*/  IMAD.MOV.U32 R28, RZ, RZ, c[0x0][0x210] ;  /* 0x00008400ff1c7624 */ /* 0x000fe200078e00ff */
[----:B------:R-:W-:Y:S02]  /*28d0*/  BSSY B0, `(.L_x_23) ;  /* 0x0000027000007945 */ /* 0x000fe40003800000 */
[----:B------:R-:W-:Y:S02]  /*28e0*/  ISETP.NE.U32.AND P0, PT, R17, RZ, PT ;  /* 0x000000ff1100720c */ /* 0x000fe40003f05070 */
[----:B------:R-:W-:-:S11]  /*28f0*/  SEL R28, R28, 0x1, P3 ;  /* 0x000000011c1c7807 */ /* 0x000fd60001800000 */
[----:B------:R-:W-:Y:S05]  /*2900*/  @!P0 BRA `(.L_x_24) ;  /* 0x000000d000008947 */ /* 0x000fea0003800000 */
[----:B------:R-:W-:Y:S01]  /*2910*/  IMAD.MOV.U32 R18, RZ, RZ, R44 ;  /* 0x000000ffff127224 */ /* 0x000fe200078e002c */
[----:B------:R-:W-:Y:S01]  /*2920*/  MOV R26, R4 ;  /* 0x00000004001a7202 */ /* 0x000fe20000000f00 */
[----:B------:R-:W-:Y:S01]  /*2930*/  IMAD.MOV.U32 R17, RZ, RZ, R45 ;  /* 0x000000ffff117224 */ /* 0x000fe200078e002d */
[----:B------:R-:W-:Y:S02]  /*2940*/  MOV R25, R0 ;  /* 0x0000000000197202 */ /* 0x000fe40000000f00 */
[----:B------:R-:W-:Y:S02]  /*2950*/  MOV R24, 0x2970 ;  /* 0x0000297000187802 */ /* 0x000fe40000000f00 */
[----:B------:R-:W-:Y:S05]  /*2960*/  CALL.REL.NOINC `($__internal_0_$__cuda_sm20_div_s64) ;  /* 0x00001f6000007944 */ /* 0x000fea0003c00000 */
[----:B------:R-:W-:-:S04]  /*2970*/  IADD3 R19, P0, RZ, -R22, RZ ;  /* 0x80000016ff137210 */ /* 0x000fc80007f1e0ff */
[----:B------:R-:W-:Y:S01]  /*2980*/  IADD3.X R17, RZ, ~R23, RZ, P0, !PT ;  /* 0x80000017ff117210 */ /* 0x000fe200007fe4ff */
[----:B------:R-:W-:-:S04]  /*2990*/  IMAD.WIDE.U32 R44, R4, R19, R44 ;  /* 0x00000013042c7225 */ /* 0x000fc800078e002c */
[----:B------:R-:W-:-:S04]  /*29a0*/  IMAD R17, R17, R4, RZ ;  /* 0x0000000411117224 */ /* 0x000fc800078e02ff */
[----:B------:R-:W-:-:S05]  /*29b0*/  IMAD R0, R0, R19, R17 ;  /* 0x0000001300007224 */ /* 0x000fca00078e0211 */
[----:B------:R-:W-:Y:S01]  /*29c0*/  IADD3 R0, R45, R0, RZ ;  /* 0x000000002d007210 */ /* 0x000fe20007ffe0ff */
[----:B------:R-:W-:Y:S05]  /*29d0*/  BRA `(.L_x_25) ;  /* 0x0000016000007947 */ /* 0x000fea0003800000 */
.L_x_24:
        /* <DEDUP_REMOVED lines=9> */
[----:B------:R-:W-:Y:S01]  /*2a70*/  IMAD.HI.U32 R19, R19, R0, R18 ;  /* 0x0000000013137227 */ /* 0x000fe200078e0012 */
[----:B------:R-:W-:-:S05]  /*2a80*/  MOV R0, RZ ;  /* 0x000000ff00007202 */ /* 0x000fca0000000f00 */
[----:B------:R-:W-:-:S04]  /*2a90*/  IMAD.HI.U32 R22, R19, R44, RZ ;  /* 0x0000002c13167227 */ /* 0x000fc800078e00ff */
[----:B------:R-:W-:-:S04]  /*2aa0*/  IMAD.MOV R17, RZ, RZ, -R22 ;  /* 0x000000ffff117224 */ /* 0x000fc800078e0a16 */
[----:B------:R-:W-:-:S05]  /*2ab0*/  IMAD R17, R4, R17, R44 ;  /* 0x0000001104117224 */ /* 0x000fca00078e022c */
        /* <DEDUP_REMOVED lines=8> */
.L_x_25:
[----:B------:R-:W-:Y:S05]  /*2b40*/  BSYNC B0 ;  /* 0x0000000000007941 */ /* 0x000fea0003800000 */
.L_x_23:
[-C--:B------:R-:W-:Y:S01]  /*2b50*/  IMAD R4, R43, R16.reuse, RZ ;  /* 0x000000102b047224 */ /* 0x080fe200078e02ff */
[----:B------:R-:W-:Y:S01]  /*2b60*/  ULDC.U8 UR10, c[0x0][0x329] ;  /* 0x0000ca40000a7ab9 */ /* 0x000fe20000000000 */
[C---:B------:R-:W-:Y:S01]  /*2b70*/  IMAD.WIDE.U32 R48, R42.reuse, R16, RZ ;  /* 0x000000102a307225 */ /* 0x040fe200078e00ff */
[----:B------:R-:W-:Y:S01]  /*2b80*/  UISETP.NE.AND UP0, UPT, UR10, URZ, UPT ;  /* 0x0000003f0a00728c */ /* 0x000fe2000bf05270 */
[----:B------:R-:W-:Y:S01]  /*2b90*/  SHF.R.S32.HI R17, RZ, 0x1f, R28 ;  /* 0x0000001fff117819 */ /* 0x000fe2000001141c */
[----:B------:R-:W-:Y:S01]  /*2ba0*/  ULDC.64 UR4, c[0x0][0x210] ;  /* 0x0000840000047ab9 */ /* 0x000fe20000000a00 */
[----:B------:R-:W-:Y:S01]  /*2bb0*/  IMAD R43, R42, R15, R4 ;  /* 0x0000000f2a2b7224 */ /* 0x000fe200078e0204 */
[----:B------:R-:W-:Y:S01]  /*2bc0*/  UIMAD UR4, UR4, UR5, URZ ;  /* 0x00000005040472a4 */ /* 0x000fe2000f8e023f */
[----:B------:R-:W-:Y:S01]  /*2bd0*/  IMAD R5, R5, R28, RZ ;  /* 0x0000001c05057224 */ /* 0x000fe200078e02ff */
[----:B------:R-:W-:Y:S01]  /*2be0*/  USEL UR5, UR5, 0x1, !UP0 ;  /* 0x0000000105057887 */ /* 0x000fe2000c000000 */
[----:B------:R-:W-:Y:S01]  /*2bf0*/  BSSY B0, `(.L_x_26) ;  /* 0x0000040000007945 */ /* 0x000fe20003800000 */
[----:B------:R-:W-:Y:S01]  /*2c00*/  IADD3 R43, R49, R43, RZ ;  /* 0x0000002b312b7210 */ /* 0x000fe20007ffe0ff */
[----:B------:R-:W-:Y:S01]  /*2c10*/  USHF.R.S32.HI UR11, URZ, 0x1f, UR4 ;  /* 0x0000001f3f0b7899 */ /* 0x000fe20008011404 */
[----:B------:R-:W-:Y:S01]  /*2c20*/  IMAD R17, R17, R40, R5 ;  /* 0x0000002811117224 */ /* 0x000fe200078e0205 */
[----:B------:R-:W-:Y:S01]  /*2c30*/  USHF.R.S32.HI UR10, URZ, 0x1f, UR5 ;  /* 0x0000001f3f0a7899 */ /* 0x000fe20008011405 */
[----:B------:R-:W-:-:S02]  /*2c40*/  IMAD R19, R0, UR4, RZ ;  /* 0x0000000400137c24 */ /* 0x000fc4000f8e02ff */
[----:B------:R-:W-:Y:S02]  /*2c50*/  IMAD R4, R43, R14, RZ ;  /* 0x0000000e2b047224 */ /* 0x000fe400078e02ff */
[----:B------:R-:W-:Y:S02]  /*2c60*/  IMAD R5, R23, UR5, RZ ;  /* 0x0000000517057c24 */ /* 0x000fe4000f8e02ff */
[----:B------:R-:W-:Y:S02]  /*2c70*/  IMAD R25, R13, R48, R4 ;  /* 0x000000300d197224 */ /* 0x000fe400078e0204 */
[----:B------:R-:W-:-:S04]  /*2c80*/  IMAD.WIDE.U32 R48, R48, R14, RZ ;  /* 0x0000000e30307225 */ /* 0x000fc800078e00ff */
[----:B------:R-:W-:Y:S01]  /*2c90*/  IMAD R19, R44, UR11, R19 ;  /* 0x0000000b2c137c24 */ /* 0x000fe2000f8e0213 */
[----:B------:R-:W-:Y:S01]  /*2ca0*/  IADD3 R25, R49, R25, RZ ;  /* 0x0000001931197210 */ /* 0x000fe20007ffe0ff */
[----:B------:R-:W-:-:S03]  /*2cb0*/  IMAD.WIDE.U32 R40, R40, R28, RZ ;  /* 0x0000001c28287225 */ /* 0x000fc600078e00ff */
[----:B------:R-:W-:Y:S01]  /*2cc0*/  LOP3.LUT R4, R51, R25, RZ, 0xfc, !PT ;  /* 0x0000001933047212 */ /* 0x000fe200078efcff */
[----:B------:R-:W-:Y:S01]  /*2cd0*/  IMAD.WIDE.U32 R44, R44, UR4, RZ ;  /* 0x000000042c2c7c25 */ /* 0x000fe2000f8e00ff */
[----:B------:R-:W-:Y:S02]  /*2ce0*/  IADD3 R0, R41, R17, RZ ;  /* 0x0000001129007210 */ /* 0x000fe40007ffe0ff */
[----:B------:R-:W-:Y:S01]  /*2cf0*/  ISETP.NE.U32.AND P0, PT, R4, RZ, PT ;  /* 0x000000ff0400720c */ /* 0x000fe20003f05070 */
[C---:B------:R-:W-:Y:S01]  /*2d00*/  IMAD R5, R22.reuse, UR10, R5 ;  /* 0x0000000a16057c24 */ /* 0x040fe2000f8e0205 */
[----:B------:R-:W-:Y:S01]  /*2d10*/  IADD3 R4, R45, R19, RZ ;  /* 0x000000132d047210 */ /* 0x000fe20007ffe0ff */
[----:B------:R-:W-:-:S04]  /*2d20*/  IMAD.WIDE.U32 R42, R22, UR5, RZ ;  /* 0x00000005162a7c25 */ /* 0x000fc8000f8e00ff */
[----:B------:R-:W-:Y:S01]  /*2d30*/  IMAD R3, R3, UR4, RZ ;  /* 0x0000000403037c24 */ /* 0x000fe2000f8e02ff */
[----:B------:R-:W-:Y:S01]  /*2d40*/  IADD3 R5, R43, R5, RZ ;  /* 0x000000052b057210 */ /* 0x000fe20007ffe0ff */
[----:B------:R-:W-:-:S04]  /*2d50*/  IMAD R2, R2, UR4, RZ ;  /* 0x0000000402027c24 */ /* 0x000fc8000f8e02ff */
[----:B------:R-:W-:Y:S05]  /*2d60*/  @!P0 BRA `(.L_x_27) ;  /* 0x0000011000008947 */ /* 0x000fea0003800000 */
[----:B------:R-:W-:Y:S01]  /*2d70*/  IMAD.MOV.U32 R18, RZ, RZ, R50 ;  /* 0x000000ffff127224 */ /* 0x000fe200078e0032 */
[----:B------:R-:W-:Y:S01]  /*2d80*/  MOV R17, R51 ;  /* 0x0000003300117202 */ /* 0x000fe20000000f00 */
[----:B------:R-:W-:Y:S01]  /*2d90*/  IMAD.MOV.U32 R26, RZ, RZ, R48 ;  /* 0x000000ffff1a7224 */ /* 0x000fe200078e0030 */
[----:B------:R-:W-:Y:S02]  /*2da0*/  MOV R24, 0x2dc0 ;  /* 0x00002dc000187802 */ /* 0x000fe40000000f00 */
[----:B------:R-:W-:Y:S05]  /*2db0*/  CALL.REL.NOINC `($__internal_0_$__cuda_sm20_div_s64) ;  /* 0x00001b1000007944 */ /* 0x000fea0003c00000 */
[----:B------:R-:W-:Y:S01]  /*2dc0*/  IADD3 R18, P0, RZ, -R22, RZ ;  /* 0x80000016ff127210 */ /* 0x000fe20007f1e0ff */
[----:B------:R-:W-:Y:S01]  /*2dd0*/  IMAD.MOV.U32 R47, RZ, RZ, R51 ;  /* 0x000000ffff2f7224 */ /* 0x000fe200078e0033 */
[----:B------:R-:W-:Y:S02]  /*2de0*/  MOV R46, R50 ;  /* 0x00000032002e7202 */ /* 0x000fe40000000f00 */
[----:B------:R-:W-:-:S05]  /*2df0*/  IADD3.X R17, RZ, ~R23, RZ, P0, !PT ;  /* 0x80000017ff117210 */ /* 0x000fca00007fe4ff */
[-C--:B------:R-:W-:Y:S02]  /*2e00*/  IMAD R17, R17, R48.reuse, RZ ;  /* 0x0000003011117224 */ /* 0x080fe400078e02ff */
[----:B------:R-:W-:-:S04]  /*2e10*/  IMAD.WIDE.U32 R48, R18, R48, R46 ;  /* 0x0000003012307225 */ /* 0x000fc800078e002e */
[----:B------:R-:W-:Y:S01]  /*2e20*/  IMAD R17, R25, R18, R17 ;  /* 0x0000001219117224 */ /* 0x000fe200078e0211 */
[----:B------:R-:W-:Y:S02]  /*2e30*/  MOV R18, R48 ;  /* 0x0000003000127202 */ /* 0x000fe40000000f00 */
[----:B------:R-:W-:Y:S01]  /*2e40*/  MOV R48, R22 ;  /* 0x0000001600307202 */ /* 0x000fe20000000f00 */
[----:B------:R-:W-:Y:S01]  /*2e50*/  IMAD.IADD R17, R49, 0x1, R17 ;  /* 0x0000000131117824 */ /* 0x000fe200078e0211 */
[----:B------:R-:W-:Y:S01]  /*2e60*/  MOV R49, R23 ;  /* 0x0000001700317202 */ /* 0x000fe20000000f00 */
[----:B------:R-:W-:Y:S05]  /*2e70*/  BRA `(.L_x_28) ;  /* 0x0000017000007947 */ /* 0x000fea0003800000 */
.L_x_27:
[----:B------:R-:W0:Y:S01]  /*2e80*/  I2F.U32.RP R21, R48 ;  /* 0x0000003000157306 */ /* 0x000e220000209000 */
[----:B------:R-:W-:Y:S01]  /*2e90*/  ISETP.NE.U32.AND P0, PT, R48, RZ, PT ;  /* 0x000000ff3000720c */ /* 0x000fe20003f05070 */
[----:B------:R-:W-:-:S06]  /*2ea0*/  IMAD.MOV.U32 R49, RZ, RZ, RZ ;  /* 0x000000ffff317224 */ /* 0x000fcc00078e00ff */
        /* <DEDUP_REMOVED lines=13> */
[----:B------:R-:W-:Y:S01]  /*2f80*/  ISETP.GE.U32.AND P1, PT, R17, R48, PT ;  /* 0x000000301100720c */ /* 0x000fe20003f26070 */
[----:B------:R-:W-:-:S12]  /*2f90*/  IMAD.MOV.U32 R17, RZ, RZ, RZ ;  /* 0x000000ffff117224 */ /* 0x000fd800078e00ff */
[----:B------:R-:W-:Y:S02]  /*2fa0*/  @P1 IADD3 R19, R19, 0x1, RZ ;  /* 0x0000000113131810 */ /* 0x000fe40007ffe0ff */
[----:B------:R-:W-:-:S04]  /*2fb0*/  @!P0 LOP3.LUT R19, RZ, R48, RZ, 0x33, !PT ;  /* 0x00000030ff138212 */ /* 0x000fc800078e33ff */
[----:B------:R-:W-:-:S05]  /*2fc0*/  IADD3 R21, -R19, RZ, RZ ;  /* 0x000000ff13157210 */ /* 0x000fca0007ffe1ff */
[----:B------:R-:W-:Y:S01]  /*2fd0*/  IMAD R18, R48, R21, R50 ;  /* 0x0000001530127224 */ /* 0x000fe200078e0232 */
[----:B------:R-:W-:Y:S02]  /*2fe0*/  MOV R48, R19 ;  /* 0x0000001300307202 */ /* 0x000fe40000000f00 */
.L_x_28:
[----:B------:R-:W-:Y:S05]  /*2ff0*/  BSYNC B0 ;  /* 0x0000000000007941 */ /* 0x000fea0003800000 */
.L_x_26:
        /* <DEDUP_REMOVED lines=11> */
[----:B------:R-:W-:-:S03]  /*30b0*/  MOV R51, R23 ;  /* 0x0000001700337202 */ /* 0x000fc60000000f00 */
[----:B------:R-:W-:Y:S01]  /*30c0*/  IMAD R24, R19, R16, RZ ;  /* 0x0000001013187224 */ /* 0x000fe200078e02ff */
[----:B------:R-:W-:-:S03]  /*30d0*/  MOV R19, R17 ;  /* 0x0000001100137202 */ /* 0x000fc60000000f00 */
[-C--:B------:R-:W-:Y:S02]  /*30e0*/  IMAD R15, R15, R21.reuse, R24 ;  /* 0x000000150f0f7224 */ /* 0x080fe400078e0218 */
[----:B------:R-:W-:-:S05]  /*30f0*/  IMAD.WIDE.U32 R16, R16, R21, R18 ;  /* 0x0000001510107225 */ /* 0x000fca00078e0012 */
[----:B------:R-:W-:Y:S01]  /*3100*/  IADD3 R15, R17, R15, RZ ;  /* 0x0000000f110f7210 */ /* 0x000fe20007ffe0ff */
[----:B------:R-:W-:Y:S05]  /*3110*/  BRA `(.L_x_31) ;  /* 0x0000016000007947 */ /* 0x000fea0003800000 */
.L_x_30:
        /* <DEDUP_REMOVED lines=22> */
.L_x_31:
[----:B------:R-:W-:Y:S05]  /*3280*/  BSYNC B0 ;  /* 0x0000000000007941 */ /* 0x000fea0003800000 */
.L_x_29:
[----:B------:R-:W-:Y:S01]  /*3290*/  LOP3.LUT R17, R51, R13, RZ, 0xfc, !PT ;  /* 0x0000000d33117212 */ /* 0x000fe200078efcff */
[----:B------:R-:W-:Y:S03]  /*32a0*/  BSSY B0, `(.L_x_32) ;  /* 0x000002c000007945 */ /* 0x000fe60003800000 */
        /* <DEDUP_REMOVED lines=8> */
[----:B------:R-:W-:Y:S01]  /*3330*/  IADD3 R18, P0, RZ, -R22, RZ ;  /* 0x80000016ff127210 */ /* 0x000fe20007f1e0ff */
[----:B------:R-:W-:Y:S01]  /*3340*/  IMAD.MOV.U32 R25, RZ, RZ, R51 ;  /* 0x000000ffff197224 */ /* 0x000fe200078e0033 */
[----:B------:R-:W-:Y:S02]  /*3350*/  MOV R24, R50 ;  /* 0x0000003200187202 */ /* 0x000fe40000000f00 */
[----:B------:R-:W-:-:S03]  /*3360*/  IADD3.X R17, RZ, ~R23, RZ, P0, !PT ;  /* 0x80000017ff117210 */ /* 0x000fc600007fe4ff */
[----:B------:R-:W-:-:S04]  /*3370*/  IMAD.WIDE.U32 R24, R14, R18, R24 ;  /* 0x000000120e187225 */ /* 0x000fc800078e0018 */
[----:B------:R-:W-:Y:S01]  /*3380*/  IMAD R17, R17, R14, RZ ;  /* 0x0000000e11117224 */ /* 0x000fe200078e02ff */
[----:B------:R-:W-:Y:S02]  /*3390*/  MOV R14, R24 ;  /* 0x00000018000e7202 */ /* 0x000fe40000000f00 */
[----:B------:R-:W-:Y:S01]  /*33a0*/  MOV R24, R22 ;  /* 0x0000001600187202 */ /* 0x000fe20000000f00 */
[----:B------:R-:W-:-:S04]  /*33b0*/  IMAD R17, R13, R18, R17 ;  /* 0x000000120d117224 */ /* 0x000fc800078e0211 */
[----:B------:R-:W-:Y:S01]  /*33c0*/  IMAD.IADD R18, R25, 0x1, R17 ;  /* 0x0000000119127824 */ /* 0x000fe200078e0211 */
[----:B------:R-:W-:Y:S01]  /*33d0*/  MOV R25, R23 ;  /* 0x0000001700197202 */ /* 0x000fe20000000f00 */
[----:B------:R-:W-:Y:S05]  /*33e0*/  BRA `(.L_x_34) ;  /* 0x0000017000007947 */ /* 0x000fea0003800000 */
.L_x_33:
[----:B------:R-:W0:Y:S01]  /*33f0*/  I2F.U32.RP R18, R14 ;  /* 0x0000000e00127306 */ /* 0x000e220000209000 */
[----:B------:R-:W-:Y:S01]  /*3400*/  IMAD.MOV.U32 R22, RZ, RZ, RZ ;  /* 0x000000ffff167224 */ /* 0x000fe200078e00ff */
[----:B------:R-:W-:Y:S01]  /*3410*/  ISETP.NE.U32.AND P0, PT, R14, RZ, PT ;  /* 0x000000ff0e00720c */ /* 0x000fe20003f05070 */
[----:B------:R-:W-:-:S05]  /*3420*/  IMAD.MOV.U32 R25, RZ, RZ, RZ ;  /* 0x000000ffff197224 */ /* 0x000fca00078e00ff */
[----:B0-----:R-:W0:Y:S02]  /*3430*/  MUFU.RCP R17, R18 ;  /* 0x0000001200117308 */ /* 0x001e240000001000 */
[----:B0-----:R-:W-:Y:S01]  /*3440*/  IADD3 R17, R17, 0xffffffe, RZ ;  /* 0x0ffffffe11117810 */ /* 0x001fe20007ffe0ff */
[----:B------:R-:W-:-:S05]  /*3450*/  IMAD.MOV.U32 R18, RZ, RZ, RZ ;  /* 0x000000ffff127224 */ /* 0x000fca00078e00ff */
[----:B------:R-:W0:Y:S02]  /*3460*/  F2I.FTZ.U32.TRUNC.NTZ R23, R17 ;  /* 0x0000001100177305 */ /* 0x000e24000021f000 */
[----:B0-----:R-:W-:-:S04]  /*3470*/  IMAD.MOV R13, RZ, RZ, -R23 ;  /* 0x000000ffff0d7224 */ /* 0x001fc800078e0a17 */
        /* <DEDUP_REMOVED lines=11> */
[----:B------:R-:W-:Y:S02]  /*3530*/  IADD3 R13, -R22, RZ, RZ ;  /* 0x000000ff160d7210 */ /* 0x000fe40007ffe1ff */
[----:B------:R-:W-:-:S03]  /*3540*/  MOV R24, R22 ;  /* 0x0000001600187202 */ /* 0x000fc60000000f00 */
[----:B------:R-:W-:Y:S02]  /*3550*/  IMAD R14, R14, R13, R50 ;  /* 0x0000000d0e0e7224 */ /* 0x000fe400078e0232 */
.L_x_34:
[----:B------:R-:W-:Y:S05]  /*3560*/  BSYNC B0 ;  /* 0x0000000000007941 */ /* 0x000fea0003800000 */
.L_x_32:
[----:B------:R-:W-:Y:S01]  /*3570*/  IMAD R21, R18, R3, RZ ;  /* 0x0000000312157224 */ /* 0x000fe200078e02ff */
[----:B------:R-:W-:Y:S01]  /*3580*/  LOP3.LUT R18, R49, R10, RZ, 0xfc, !PT ;  /* 0x0000000a31127212 */ /* 0x000fe200078efcff */
[----:B------:R-:W-:Y:S01]  /*3590*/  IMAD R54, R28, c[0x0][0x214], RZ ;  /* 0x000085001c367a24 */ /* 0x000fe200078e02ff */
[----:B------:R-:W-:Y:S01]  /*35a0*/  SHF.R.S32.HI R13, RZ, 0x1f, R3 ;  /* 0x0000001fff0d7819 */ /* 0x000fe20000011403 */
[-C--:B------:R-:W-:Y:S01]  /*35b0*/  IMAD R17, R25, R6.reuse, RZ ;  /* 0x0000000619117224 */ /* 0x080fe200078e02ff */
[----:B------:R-:W-:Y:S01]  /*35c0*/  ISETP.NE.U32.AND P0, PT, R18, RZ, PT ;  /* 0x000000ff1200720c */ /* 0x000fe20003f05070 */
[----:B------:R-:W-:Y:S01]  /*35d0*/  IMAD.WIDE.U32 R50, R24, R6, RZ ;  /* 0x0000000618327225 */ /* 0x000fe200078e00ff */
[----:B------:R-:W-:Y:S01]  /*35e0*/  SHF.R.S32.HI R22, RZ, 0x1f, R6 ;  /* 0x0000001fff167819 */ /* 0x000fe20000011406 */
[----:B------:R-:W-:Y:S01]  /*35f0*/  BSSY B0, `(.L_x_35) ;  /* 0x0000035000007945 */ /* 0x000fe20003800000 */
[----:B------:R-:W-:Y:S01]  /*3600*/  SHF.R.S32.HI R19, RZ, 0x1f, R54 ;  /* 0x0000001fff137819 */ /* 0x000fe20000011436 */
[----:B------:R-:W-:-:S02]  /*3610*/  IMAD R6, R15, R54, RZ ;  /* 0x000000360f067224 */ /* 0x000fc400078e02ff */
[----:B------:R-:W-:Y:S02]  /*3620*/  IMAD R13, R13, R14, R21 ;  /* 0x0000000e0d0d7224 */ /* 0x000fe400078e0215 */
[----:B------:R-:W-:-:S04]  /*3630*/  IMAD.WIDE.U32 R14, R14, R3, RZ ;  /* 0x000000030e0e7225 */ /* 0x000fc800078e00ff */
[----:B------:R-:W-:Y:S01]  /*3640*/  IMAD R17, R22, R24, R17 ;  /* 0x0000001816117224 */ /* 0x000fe200078e0211 */
[----:B------:R-:W-:Y:S01]  /*3650*/  IADD3 R13, R15, R13, RZ ;  /* 0x0000000d0f0d7210 */ /* 0x000fe20007ffe0ff */
[----:B------:R-:W-:Y:S02]  /*3660*/  IMAD R3, R19, R16, R6 ;  /* 0x0000001013037224 */ /* 0x000fe400078e0206 */
[----:B------:R-:W-:Y:S01]  /*3670*/  IMAD.WIDE.U32 R54, R16, R54, RZ ;  /* 0x0000003610367225 */ /* 0x000fe200078e00ff */
[----:B------:R-:W-:-:S04]  /*3680*/  IADD3 R6, R51, R17, RZ ;  /* 0x0000001133067210 */ /* 0x000fc80007ffe0ff */
[----:B------:R-:W-:Y:S01]  /*3690*/  IADD3 R3, R55, R3, RZ ;  /* 0x0000000337037210 */ /* 0x000fe20007ffe0ff */
        /* <DEDUP_REMOVED lines=10> */
[----:B------:R-:W-:-:S02]  /*3740*/  IADD3.X R17, RZ, ~R23, RZ, P0, !PT ;  /* 0x80000017ff117210 */ /* 0x000fc400007fe4ff */
[----:B------:R-:W-:Y:S01]  /*3750*/  MOV R48, R22 ;  /* 0x0000001600307202 */ /* 0x000fe20000000f00 */
[----:B------:R-:W-:Y:S01]  /*3760*/  IMAD.WIDE.U32 R24, R12, R19, R24 ;  /* 0x000000130c187225 */ /* 0x000fe200078e0018 */
[----:B------:R-:W-:-:S03]  /*3770*/  MOV R49, R23 ;  /* 0x0000001700317202 */ /* 0x000fc60000000f00 */
[----:B------:R-:W-:Y:S01]  /*3780*/  IMAD R17, R17, R12, RZ ;  /* 0x0000000c11117224 */ /* 0x000fe200078e02ff */
[----:B------:R-:W-:-:S03]  /*3790*/  MOV R12, R24 ;  /* 0x00000018000c7202 */ /* 0x000fc60000000f00 */
[----:B------:R-:W-:-:S04]  /*37a0*/  IMAD R10, R10, R19, R17 ;  /* 0x000000130a0a7224 */ /* 0x000fc800078e0211 */
[----:B------:R-:W-:Y:S01]  /*37b0*/  IMAD.IADD R10, R25, 0x1, R10 ;  /* 0x00000001190a7824 */ /* 0x000fe200078e020a */
[----:B------:R-:W-:Y:S05]  /*37c0*/  BRA `(.L_x_37) ;  /* 0x0000017000007947 */ /* 0x000fea0003800000 */
.L_x_36:
[----:B------:R-:W0:Y:S01]  /*37d0*/  I2F.U32.RP R19, R12 ;  /* 0x0000000c00137306 */ /* 0x000e220000209000 */
[----:B------:R-:W-:Y:S01]  /*37e0*/  IMAD.MOV.U32 R16, RZ, RZ, RZ ;  /* 0x000000ffff107224 */ /* 0x000fe200078e00ff */
[----:B------:R-:W-:Y:S01]  /*37f0*/  ISETP.NE.U32.AND P0, PT, R12, RZ, PT ;  /* 0x000000ff0c00720c */ /* 0x000fe20003f05070 */
[----:B------:R-:W-:-:S05]  /*3800*/  IMAD.MOV.U32 R49, RZ, RZ, RZ ;  /* 0x000000ffff317224 */ /* 0x000fca00078e00ff */
[----:B0-----:R-:W0:Y:S02]  /*3810*/  MUFU.RCP R18, R19 ;  /* 0x0000001300127308 */ /* 0x001e240000001000 */
[----:B0-----:R-:W-:-:S06]  /*3820*/  IADD3 R18, R18, 0xffffffe, RZ ;  /* 0x0ffffffe12127810 */ /* 0x001fcc0007ffe0ff */
[----:B------:R-:W0:Y:S02]  /*3830*/  F2I.FTZ.U32.TRUNC.NTZ R17, R18 ;  /* 0x0000001200117305 */ /* 0x000e24000021f000 */
[----:B0-----:R-:W-:-:S04]  /*3840*/  IMAD.MOV R10, RZ, RZ, -R17 ;  /* 0x000000ffff0a7224 */ /* 0x001fc800078e0a11 */
[----:B------:R-:W-:-:S04]  /*3850*/  IMAD R10, R10, R12, RZ ;  /* 0x0000000c0a0a7224 */ /* 0x000fc800078e02ff */
[----:B------:R-:W-:-:S04]  /*3860*/  IMAD.HI.U32 R17, R17, R10, R16 ;  /* 0x0000000a11117227 */ /* 0x000fc800078e0010 */
[----:B------:R-:W-:Y:S02]  /*3870*/  IMAD.MOV.U32 R10, RZ, RZ, RZ ;  /* 0x000000ffff0a7224 */ /* 0x000fe400078e00ff */
        /* <DEDUP_REMOVED lines=9> */
[----:B------:R-:W-:-:S05]  /*3910*/  IADD3 R17, -R16, RZ, RZ ;  /* 0x000000ff10117210 */ /* 0x000fca0007ffe1ff */
[----:B------:R-:W-:Y:S01]  /*3920*/  IMAD R12, R12, R17, R48 ;  /* 0x000000110c0c7224 */ /* 0x000fe200078e0230 */
[----:B------:R-:W-:Y:S02]  /*3930*/  MOV R48, R16 ;  /* 0x0000001000307202 */ /* 0x000fe40000000f00 */
.L_x_37:
[----:B------:R-:W-:Y:S05]  /*3940*/  BSYNC B0 ;  /* 0x0000000000007941 */ /* 0x000fea0003800000 */
.L_x_35:
[----:B------:R-:W-:Y:S01]  /*3950*/  ULDC UR5, c[0x0][0x1c0] ;  /* 0x0000700000057ab9 */ /* 0x000fe20000000800 */
[----:B------:R-:W-:Y:S01]  /*3960*/  LOP3.LUT R16, R49, R8, RZ, 0xfc, !PT ;  /* 0x0000000831107212 */ /* 0x000fe200078efcff */
[----:B------:R-:W-:Y:S01]  /*3970*/  ULDC UR4, c[0x0][0x214] ;  /* 0x0000850000047ab9 */ /* 0x000fe20000000800 */
[----:B------:R-:W-:Y:S01]  /*3980*/  BSSY B0, `(.L_x_38) ;  /* 0x0000031000007945 */ /* 0x000fe20003800000 */
[----:B------:R-:W-:Y:S01]  /*3990*/  UIMAD UR4, UR5, UR4, URZ ;  /* 0x00000004050472a4 */ /* 0x000fe2000f8e023f */
[----:B------:R-:W-:-:S05]  /*39a0*/  ISETP.NE.U32.AND P0, PT, R16, RZ, PT ;  /* 0x000000ff1000720c */ /* 0x000fca0003f05070 */
[----:B------:R-:W-:-:S04]  /*39b0*/  IMAD R57, R28, UR4, RZ ;  /* 0x000000041c397c24 */ /* 0x000fc8000f8e02ff */
[-C--:B------:R-:W-:Y:S01]  /*39c0*/  IMAD R10, R10, R57.reuse, RZ ;  /* 0x000000390a0a7224 */ /* 0x080fe200078e02ff */
[----:B------:R-:W-:Y:S01]  /*39d0*/  SHF.R.S32.HI R17, RZ, 0x1f, R57 ;  /* 0x0000001fff117819 */ /* 0x000fe20000011439 */
[----:B------:R-:W-:-:S04]  /*39e0*/  IMAD.WIDE.U32 R56, R12, R57, RZ ;  /* 0x000000390c387225 */ /* 0x000fc800078e00ff */
[----:B------:R-:W-:-:S05]  /*39f0*/  IMAD R17, R17, R12, R10 ;  /* 0x0000000c11117224 */ /* 0x000fca00078e020a */
        /* <DEDUP_REMOVED lines=8> */
[----:B------:R-:W-:Y:S02]  /*3a80*/  IADD3 R16, P0, RZ, -R22, RZ ;  /* 0x80000016ff107210 */ /* 0x000fe40007f1e0ff */
[----:B------:R-:W-:Y:S02]  /*3a90*/  MOV R18, R48 ;  /* 0x0000003000127202 */ /* 0x000fe40000000f00 */
[----:B------:R-:W-:-:S02]  /*3aa0*/  IADD3.X R12, RZ, ~R23, RZ, P0, !PT ;  /* 0x80000017ff0c7210 */ /* 0x000fc400007fe4ff */
[----:B------:R-:W-:-:S03]  /*3ab0*/  MOV R19, R49 ;  /* 0x0000003100137202 */ /* 0x000fc60000000f00 */
[----:B------:R-:W-:Y:S02]  /*3ac0*/  IMAD R17, R12, R9, RZ ;  /* 0x000000090c117224 */ /* 0x000fe400078e02ff */
[----:B------:R-:W-:-:S04]  /*3ad0*/  IMAD.WIDE.U32 R18, R9, R16, R18 ;  /* 0x0000001009127225 */ /* 0x000fc800078e0012 */
[----:B------:R-:W-:Y:S01]  /*3ae0*/  IMAD R17, R8, R16, R17 ;  /* 0x0000001008117224 */ /* 0x000fe200078e0211 */
[----:B------:R-:W-:-:S04]  /*3af0*/  MOV R8, R18 ;  /* 0x0000001200087202 */ /* 0x000fc80000000f00 */
[----:B------:R-:W-:Y:S01]  /*3b00*/  IADD3 R17, R19, R17, RZ ;  /* 0x0000001113117210 */ /* 0x000fe20007ffe0ff */
[----:B------:R-:W-:Y:S05]  /*3b10*/  BRA `(.L_x_40) ;  /* 0x0000017000007947 */ /* 0x000fea0003800000 */
.L_x_39:
        /* <DEDUP_REMOVED lines=10> */
[----:B------:R-:W-:-:S04]  /*3bc0*/  IMAD.HI.U32 R12, R17, R48, RZ ;  /* 0x00000030110c7227 */ /* 0x000fc800078e00ff */
[----:B------:R-:W-:Y:S01]  /*3bd0*/  IMAD.MOV.U32 R17, RZ, RZ, RZ ;  /* 0x000000ffff117224 */ /* 0x000fe200078e00ff */
        /* <DEDUP_REMOVED lines=11> */
.L_x_40:
[----:B------:R-:W-:Y:S05]  /*3c90*/  BSYNC B0 ;  /* 0x0000000000007941 */ /* 0x000fea0003800000 */
.L_x_38:
[----:B------:R-:W-:Y:S01]  /*3ca0*/  IADD3 R41, P1, P0, R44, R42, R40 ;  /* 0x0000002a2c297210 */ /* 0x000fe2000783e028 */
[----:B------:R-:W-:-:S03]  /*3cb0*/  IMAD R17, R17, R2, RZ ;  /* 0x0000000211117224 */ /* 0x000fc600078e02ff */
[----:B------:R-:W-:Y:S02]  /*3cc0*/  IADD3 R41, P3, P2, R50, R41, R54 ;  /* 0x0000002932297210 */ /* 0x000fe40007a7e036 */
[----:B------:R-:W-:Y:S02]  /*3cd0*/  IADD3.X R0, R4, R5, R0, P1, P0 ;  /* 0x0000000504007210 */ /* 0x000fe40000fe0400 */
[----:B------:R-:W-:Y:S02]  /*3ce0*/  IADD3 R14, P1, P0, R56, R41, R14 ;  /* 0x00000029380e7210 */ /* 0x000fe4000783e00e */
[----:B------:R-:W-:Y:S01]  /*3cf0*/  IADD3.X R0, R6, R0, R3, P3, P2 ;  /* 0x0000000006007210 */ /* 0x000fe20001fe4403 */
[----:B------:R-:W-:Y:S01]  /*3d00*/  IMAD R3, R23, R7, RZ ;  /* 0x0000000717037224 */ /* 0x000fe200078e02ff */
[----:B------:R-:W-:Y:S02]  /*3d10*/  SHF.R.S32.HI R4, RZ, 0x1f, R7 ;  /* 0x0000001fff047819 */ /* 0x000fe40000011407 */
[----:B------:R-:W-:-:S02]  /*3d20*/  IADD3.X R15, R10, R0, R13, P1, P0 ;  /* 0x000000000a0f7210 */ /* 0x000fc40000fe040d */
[----:B------:R-:W-:Y:S01]  /*3d30*/  SHF.R.S32.HI R0, RZ, 0x1f, R2 ;  /* 0x0000001fff007819 */ /* 0x000fe20000011402 */
[-C--:B------:R-:W-:Y:S02]  /*3d40*/  IMAD R3, R4, R22.reuse, R3 ;  /* 0x0000001604037224 */ /* 0x080fe400078e0203 */
[----:B------:R-:W-:-:S04]  /*3d50*/  IMAD.WIDE.U32 R14, R7, R22, R14 ;  /* 0x00000016070e7225 */ /* 0x000fc800078e000e */
[----:B------:R-:W-:Y:S02]  /*3d60*/  IMAD.IADD R15, R15, 0x1, R3 ;  /* 0x000000010f0f7824 */ /* 0x000fe400078e0203 */
[-C--:B------:R-:W-:Y:S02]  /*3d70*/  IMAD R0, R0, R8.reuse, R17 ;  /* 0x0000000800007224 */ /* 0x080fe400078e0211 */
[----:B------:R-:W-:-:S04]  /*3d80*/  IMAD.WIDE.U32 R2, R2, R8, R14 ;  /* 0x0000000802027225 */ /* 0x000fc800078e000e */
[----:B------:R-:W-:Y:S01]  /*3d90*/  IMAD.IADD R3, R3, 0x1, R0 ;  /* 0x0000000103037824 */ /* 0x000fe200078e0200 */
[----:B------:R-:W-:-:S04]  /*3da0*/  LEA R4, P0, R2, c[0x0][0x200], 0x2 ;  /* 0x0000800002047a11 */ /* 0x000fc800078010ff */
[----:B------:R-:W-:-:S05]  /*3db0*/  LEA.HI.X R5, R2, c[0x0][0x204], R3, 0x2, P0 ;  /* 0x0000810002057a11 */ /* 0x000fca00000f1403 */
[----:B------:R0:W-:Y:S01]  /*3dc0*/  STG.E [R4.64], R31 ;  /* 0x0000001f04007986 */ /* 0x0001e2000c101908 */
[----:B------:R-:W-:Y:S05]  /*3dd0*/  BRA `(.L_x_15) ;  /* 0x0000003000007947 */ /* 0x000fea0003800000 */
.L_x_16:
[----:B------:R-:W-:-:S04]  /*3de0*/  LEA R2, P0, R40, c[0x0][0x200], 0x2 ;  /* 0x0000800028027a11 */ /* 0x000fc800078010ff */
[----:B------:R-:W-:-:S05]  /*3df0*/  LEA.HI.X R3, R40, c[0x0][0x204], R41, 0x2, P0 ;  /* 0x0000810028037a11 */ /* 0x000fca00000f1429 */
[----:B------:R0:W-:Y:S04]  /*3e00*/  STG.E [R2.64], R31 ;  /* 0x0000001f02007986 */ /* 0x0001e8000c101908 */
.L_x_15:
[----:B------:R-:W-:Y:S05]  /*3e10*/  BSYNC B1 ;  /* 0x0000000000017941 */ /* 0x000fea0003800000 */
.L_x_14:
[C---:B------:R-:W-:Y:S01]  /*3e20*/  IADD3 R0, R38.reuse, 0x20, RZ ;  /* 0x0000002026007810 */ /* 0x040fe20007ffe0ff */
[----:B0-----:R-:W-:Y:S01]  /*3e30*/  IMAD.MOV.U32 R2, RZ, RZ, c[0x0][0x314] ;  /* 0x0000c500ff027624 */ /* 0x001fe200078e00ff */
[----:B------:R-:W-:Y:S01]  /*3e40*/  ISETP.GE.OR P2, PT, R38, c[0x0][0x314], P6 ;  /* 0x0000c50026007a0c */ /* 0x000fe20003746670 */
[----:B------:R-:W-:Y:S01]  /*3e50*/  HFMA2.MMA R9, -RZ, RZ, 0, 0 ;  /* 0x00000000ff097435 */ /* 0x000fe200000001ff */
[----:B------:R-:W-:Y:S01]  /*3e60*/  ISETP.GE.OR P1, PT, R0, c[0x0][0x314], P6 ;  /* 0x0000c50000007a0c */ /* 0x000fe20003726670 */
[----:B------:R-:W-:Y:S01]  /*3e70*/  CS2R R6, SRZ ;  /* 0x0000000000067805 */ /* 0x000fe2000001ff00 */
[----:B------:R-:W-:Y:S01]  /*3e80*/  IADD3 R0, R38, 0x40, RZ ;  /* 0x0000004026007810 */ /* 0x000fe20007ffe0ff */
[----:B------:R-:W-:-:S03]  /*3e90*/  CS2R R4, SRZ ;  /* 0x0000000000047805 */ /* 0x000fc6000001ff00 */
[----:B------:R-:W-:Y:S02]  /*3ea0*/  ISETP.GE.OR P0, PT, R0, c[0x0][0x314], P6 ;  /* 0x0000c50000007a0c */ /* 0x000fe40003706670 */
[C---:B------:R-:W-:Y:S01]  /*3eb0*/  IADD3 R0, R38.reuse, 0x60, RZ ;  /* 0x0000006026007810 */ /* 0x040fe20007ffe0ff */
[----:B------:R-:W-:Y:S02]  /*3ec0*/  IMAD.SHL.U32 R38, R38, 0x4, RZ ;  /* 0x0000000426267824 */ /* 0x000fe400078e00ff */
[C---:B------:R-:W-:Y:S01]  /*3ed0*/  @!P2 FADD.FTZ R36, -R31.reuse, R36 ;  /* 0x000000241f24a221 */ /* 0x040fe20000010100 */
[----:B------:R-:W-:Y:S01]  /*3ee0*/  ISETP.GE.OR P6, PT, R0, c[0x0][0x314], P6 ;  /* 0x0000c50000007a0c */ /* 0x000fe200037c6670 */
[----:B------:R-:W-:Y:S01]  /*3ef0*/  @!P1 FADD.FTZ R33, -R31, R33 ;  /* 0x000000211f219221 */ /* 0x000fe20000010100 */
[----:B------:R-:W-:Y:S01]  /*3f00*/  IADD3 R25, R38, 0x80, RZ ;  /* 0x0000008026197810 */ /* 0x000fe20007ffe0ff */
[----:B------:R-:W-:Y:S02]  /*3f10*/  @!P2 FMUL.FTZ R36, R36, 1.4426950216293334961 ;  /* 0x3fb8aa3b2424a820 */ /* 0x000fe40000410000 */
[----:B------:R-:W-:-:S02]  /*3f20*/  @!P1 FMUL.FTZ R33, R33, 1.4426950216293334961 ;  /* 0x3fb8aa3b21219820 */ /* 0x000fc40000410000 */
[C---:B------:R-:W-:Y:S02]  /*3f30*/  @!P0 FADD.FTZ R32, -R31.reuse, R32 ;  /* 0x000000201f208221 */ /* 0x040fe40000010100 */
[----:B------:R-:W0:Y:S02]  /*3f40*/  @!P2 MUFU.EX2 R36, R36 ;  /* 0x000000240024a308 */ /* 0x000e240000000800 */
[----:B------:R-:W-:Y:S02]  /*3f50*/  @!P0 FMUL.FTZ R32, R32, 1.4426950216293334961 ;  /* 0x3fb8aa3b20208820 */ /* 0x000fe40000410000 */
[----:B------:R-:W-:-:S04]  /*3f60*/  @!P6 FADD.FTZ R31, -R31, R34 ;  /* 0x000000221f1fe221 */ /* 0x000fc80000010100 */
[----:B------:R-:W1:Y:S01]  /*3f70*/  @!P0 MUFU.EX2 R32, R32 ;  /* 0x0000002000208308 */ /* 0x000e620000000800 */
[----:B------:R-:W-:-:S07]  /*3f80*/  @!P6 FMUL.FTZ R8, R31, 1.4426950216293334961 ;  /* 0x3fb8aa3b1f08e820 */ /* 0x000fce0000410000 */
[----:B------:R-:W2:Y:S01]  /*3f90*/  @!P1 MUFU.EX2 R0, R33 ;  /* 0x0000002100009308 */ /* 0x000ea20000000800 */
[----:B0-----:R-:W-:Y:S07]  /*3fa0*/  @!P2 STS [R27.X4], R36 ;  /* 0x000000241b00a388 */ /* 0x001fee0000004800 */
[----:B------:R-:W0:Y:S01]  /*3fb0*/  @!P6 MUFU.EX2 R8, R8 ;  /* 0x000000080008e308 */ /* 0x000e220000000800 */
[----:B-1----:R-:W-:Y:S01]  /*3fc0*/  @!P0 STS [R27.X4+0x500], R32 ;  /* 0x000500201b008388 */ /* 0x002fe20000004800 */
[----:B------:R-:W-:-:S02]  /*3fd0*/  ISETP.GE.AND P0, PT, R2, 0x1, PT ;  /* 0x000000010200780c */ /* 0x000fc40003f06270 */
[----:B------:R-:W-:Y:S01]  /*3fe0*/  CS2R R2, SRZ ;  /* 0x0000000000027805 */ /* 0x000fe2000001ff00 */
[----:B--2---:R1:W-:Y:S04]  /*3ff0*/  @!P1 STS [R27.X4+0x280], R0 ;  /* 0x000280001b009388 */ /* 0x0043e80000004800 */
[----:B0-----:R0:W-:Y:S01]  /*4000*/  @!P6 STS [R27.X4+0x780], R8 ;  /* 0x000780081b00e388 */ /* 0x0011e20000004800 */
[----:B-1----:R-:W-:-:S03]  /*4010*/  MOV R0, RZ ;  /* 0x000000ff00007202 */ /* 0x002fc60000000f00 */
[----:B------:R-:W-:Y:S06]  /*4020*/  BAR.SYNC.DEFER_BLOCKING 0x0 ;  /* 0x0000000000007b1d */ /* 0x000fec0000010000 */
[----:B------:R-:W-:Y:S05]  /*4030*/  @!P0 BRA `(.L_x_41) ;  /* 0x0000030000008947 */ /* 0x000fea0003800000 */
[----:B------:R-:W-:Y:S01]  /*4040*/  ULDC UR5, c[0x0][0x22c] ;  /* 0x00008b0000057ab9 */ /* 0x000fe20000000800 */
[C---:B------:R-:W-:Y:S01]  /*4050*/  IMAD R21, R11.reuse, 0x100, R38 ;  /* 0x000001000b157824 */ /* 0x040fe200078e0226 */
[----:B------:R-:W-:Y:S01]  /*4060*/  UIMAD UR5, UR7, UR5, URZ ;  /* 0x00000005070572a4 */ /* 0x000fe2000f8e023f */
[C---:B------:R-:W-:Y:S01]  /*4070*/  IADD3 R10, R20.reuse, -UR7, RZ ;  /* 0x80000007140a7c10 */ /* 0x040fe2000fffe0ff */
[----:B------:R-:W-:Y:S01]  /*4080*/  IMAD R26, R20, c[0x0][0x22c], RZ ;  /* 0x00008b00141a7a24 */ /* 0x000fe200078e02ff */
[----:B------:R-:W-:Y:S01]  /*4090*/  CS2R R12, SRZ ;  /* 0x00000000000c7805 */ /* 0x000fe2000001ff00 */
[----:B------:R-:W-:Y:S01]  /*40a0*/  USHF.R.S32.HI UR4, URZ, 0x1f, UR5 ;  /* 0x0000001f3f047899 */ /* 0x000fe20008011405 */
[C---:B------:R-:W-:Y:S01]  /*40b0*/  ISETP.GE.AND P2, PT, R11.reuse, R10, PT ;  /* 0x0000000a0b00720c */ /* 0x040fe20003f46270 */
[----:B------:R-:W-:Y:S01]  /*40c0*/  IMAD.SHL.U32 R10, R11, 0x4, RZ ;  /* 0x000000040b0a7824 */ /* 0x000fe200078e00ff */
[C---:B0-----:R-:W-:Y:S01]  /*40d0*/  IADD3 R8, P0, R21.reuse, UR5, RZ ;  /* 0x0000000515087c10 */ /* 0x041fe2000ff1e0ff */
[----:B------:R-:W-:Y:S01]  /*40e0*/  IMAD.MOV.U32 R24, RZ, RZ, RZ ;  /* 0x000000ffff187224 */ /* 0x000fe200078e00ff */
[----:B------:R-:W-:Y:S01]  /*40f0*/  CS2R R14, SRZ ;  /* 0x00000000000e7805 */ /* 0x000fe2000001ff00 */
[----:B------:R-:W-:Y:S01]  /*4100*/  IMAD.MOV.U32 R9, RZ, RZ, RZ ;  /* 0x000000ffff097224 */ /* 0x000fe200078e00ff */
[----:B------:R-:W-:Y:S01]  /*4110*/  LEA.HI.X.SX32 R21, R21, UR4, 0x1, P0 ;  /* 0x0000000415157c11 */ /* 0x000fe200080f0eff */
[----:B------:R-:W-:Y:S01]  /*4120*/  CS2R R16, SRZ ;  /* 0x0000000000107805 */ /* 0x000fe2000001ff00 */
[----:B------:R-:W-:Y:S01]  /*4130*/  LEA R22, P0, R8, c[0x0][0x1d8], 0x2 ;  /* 0x0000760008167a11 */ /* 0x000fe200078010ff */
[----:B------:R-:W-:Y:S01]  /*4140*/  CS2R R18, SRZ ;  /* 0x0000000000127805 */ /* 0x000fe2000001ff00 */
[----:B------:R-:W-:-:S02]  /*4150*/  IMAD.WIDE R26, R26, 0x4, RZ ;  /* 0x000000041a1a7825 */ /* 0x000fc400078e02ff */
[----:B------:R-:W-:Y:S02]  /*4160*/  LEA.HI.X R21, R8, c[0x0][0x1dc], R21, 0x2, P0 ;  /* 0x0000770008157a11 */ /* 0x000fe400000f1415 */
[----:B------:R-:W-:-:S05]  /*4170*/  IADD3 R22, P0, R22, 0x200, RZ ;  /* 0x0000020016167810 */ /* 0x000fca0007f1e0ff */
[----:B------:R-:W-:-:S05]  /*4180*/  IMAD.X R21, RZ, RZ, R21, P0 ;  /* 0x000000ffff157224 */ /* 0x000fca00000e0615 */
.L_x_44:
[----:B------:R-:W-:Y:S01]  /*4190*/  MOV R23, R21 ;  /* 0x0000001500177202 */ /* 0x000fe20000000f00 */
[----:B------:R-:W-:Y:S01]  /*41a0*/  BSSY B0, `(.L_x_42) ;  /* 0x000000a000007945 */ /* 0x000fe20003800000 */
[----:B------:R-:W-:-:S05]  /*41b0*/  @P2 BRA `(.L_x_43) ;  /* 0x0000008000002947 */ /* 0x000fca0003800000 */
[----:B------:R-:W-:Y:S01]  /*41c0*/  ISETP.GE.AND P1, PT, R38, c[0x0][0x220], PT ;  /* 0x0000880026007a0c */ /* 0x000fe20003f26270 */
[----:B------:R-:W-:Y:S01]  /*41d0*/  CS2R R12, SRZ ;  /* 0x00000000000c7805 */ /* 0x000fe2000001ff00 */
[----:B------:R-:W-:Y:S01]  /*41e0*/  ISETP.GE.AND P0, PT, R25, c[0x0][0x220], PT ;  /* 0x0000880019007a0c */ /* 0x000fe20003f06270 */
[----:B------:R-:W-:Y:S01]  /*41f0*/  CS2R R14, SRZ ;  /* 0x00000000000e7805 */ /* 0x000fe2000001ff00 */
[----:B------:R-:W-:Y:S01]  /*4200*/  CS2R R16, SRZ ;  /* 0x0000000000107805 */ /* 0x000fe2000001ff00 */
[----:B------:R-:W-:Y:S08]  /*4210*/  CS2R R18, SRZ ;  /* 0x0000000000127805 */ /* 0x000ff0000001ff00 */
[----:B------:R0:W5:Y:S04]  /*4220*/  @!P1 LDG.E.128 R12, [R22.64+-0x200] ;  /* 0xfffe0008160c9981 */ /* 0x000168000c1e1d00 */
[----:B------:R0:W5:Y:S02]  /*4230*/  @!P0 LDG.E.128 R16, [R22.64] ;  /* 0x0000000816108981 */ /* 0x000164000c1e1d00 */
.L_x_43:
[----:B------:R-:W-:Y:S05]  /*4240*/  BSYNC B0 ;  /* 0x0000000000007941 */ /* 0x000fea0003800000 */
.L_x_42:
[----:B------:R1:W2:Y:S01]  /*4250*/  LDS R8, [R10] ;  /* 0x000000000a087984 */ /* 0x0002a20000000800 */
[----:B0-----:R-:W-:Y:S02]  /*4260*/  IADD3 R22, P0, R26, R22, RZ ;  /* 0x000000161a167210 */ /* 0x001fe40007f1e0ff */
[----:B------:R-:W-:Y:S02]  /*4270*/  IADD3 R24, R24, 0x1, RZ ;  /* 0x0000000118187810 */ /* 0x000fe40007ffe0ff */
[----:B------:R-:W-:Y:S02]  /*4280*/  IADD3.X R21, R27, R23, RZ, P0, !PT ;  /* 0x000000171b157210 */ /* 0x000fe400007fe4ff */
[----:B------:R-:W-:Y:S02]  /*4290*/  ISETP.GE.AND P0, PT, R24, c[0x0][0x314], PT ;  /* 0x0000c50018007a0c */ /* 0x000fe40003f06270 */
[----:B-1----:R-:W-:Y:S01]  /*42a0*/  IADD3 R10, R10, 0x14, RZ ;  /* 0x000000140a0a7810 */ /* 0x002fe20007ffe0ff */
[C---:B--2--5:R-:W-:Y:S02]  /*42b0*/  FFMA.FTZ R0, R8.reuse, R12, R0 ;  /* 0x0000000c08007223 */ /* 0x064fe40000010000 */
[C---:B------:R-:W-:Y:S02]  /*42c0*/  FFMA.FTZ R3, R8.reuse, R13, R3 ;  /* 0x0000000d08037223 */ /* 0x040fe40000010003 */
[C---:B------:R-:W-:Y:S02]  /*42d0*/  FFMA.FTZ R2, R8.reuse, R14, R2 ;  /* 0x0000000e08027223 */ /* 0x040fe40000010002 */
[C---:B------:R-:W-:Y:S02]  /*42e0*/  FFMA.FTZ R5, R8.reuse, R15, R5 ;  /* 0x0000000f08057223 */ /* 0x040fe40000010005 */
[C---:B------:R-:W-:Y:S02]  /*42f0*/  FFMA.FTZ R4, R8.reuse, R16, R4 ;  /* 0x0000001008047223 */ /* 0x040fe40000010004 */
[C---:B------:R-:W-:Y:S02]  /*4300*/  FFMA.FTZ R7, R8.reuse, R17, R7 ;  /* 0x0000001108077223 */ /* 0x040fe40000010007 */
[C---:B------:R-:W-:Y:S02]  /*4310*/  FFMA.FTZ R6, R8.reuse, R18, R6 ;  /* 0x0000001208067223 */ /* 0x040fe40000010006 */
[----:B------:R-:W-:Y:S01]  /*4320*/  FFMA.FTZ R9, R8, R19, R9 ;  /* 0x0000001308097223 */ /* 0x000fe20000010009 */
[----:B------:R-:W-:-:S05]  /*4330*/  @!P0 BRA `(.L_x_44) ;  /* 0xfffffe5000008947 */ /* 0x000fca000383ffff */
.L_x_41:
[----:B------:R-:W-:Y:S02]  /*4340*/  IADD3 R11, R11, UR7, RZ ;  /* 0x000000070b0b7c10 */ /* 0x000fe4000fffe0ff */
[----:B------:R-:W-:-:S02]  /*4350*/  F2FP.BF16.PACK_AB R15, R5, R2 ;  /* 0x00000002050f723e */ /* 0x000fc400000010ff */
[----:B------:R-:W-:Y:S02]  /*4360*/  ISETP.GE.AND P0, PT, R11, R20, PT ;  /* 0x000000140b00720c */ /* 0x000fe40003f06270 */
[----:B------:R-:W-:Y:S02]  /*4370*/  F2FP.BF16.PACK_AB R14, R3, R0 ;  /* 0x00000000030e723e */ /* 0x000fe400000010ff */
[----:B------:R-:W-:Y:S02]  /*4380*/  F2FP.BF16.PACK_AB R4, R7, R4 ;  /* 0x000000040704723e */ /* 0x000fe400000010ff */
[----:B------:R-:W-:-:S07]  /*4390*/  F2FP.BF16.PACK_AB R5, R9, R6 ;  /* 0x000000060905723e */ /* 0x000fce00000010ff */
[----:B------:R-:W-:Y:S05]  /*43a0*/  @P0 EXIT ;  /* 0x000000000000094d */ /* 0x000fea0003800000 */
[----:B------:R-:W-:Y:S01]  /*43b0*/  IMAD.MOV.U32 R6, RZ, RZ, c[0x0][0x1c0] ;  /* 0x00007000ff067624 */ /* 0x000fe200078e00ff */
[----:B------:R-:W-:Y:S02]  /*43c0*/  IABS R9, R11 ;  /* 0x0000000b00097213 */ /* 0x000fe40000000000 */
[----:B------:R-:W-:Y:S01]  /*43d0*/  IABS R3, c[0x0][0x214] ;  /* 0x0000850000037a13 */ /* 0x000fe20000000000 */
[----:B------:R-:W-:-:S05]  /*43e0*/  IMAD R6, R6, c[0x0][0x214], RZ ;  /* 0x0000850006067a24 */ /* 0x000fca00078e02ff */
[-C--:B0-----:R-:W-:Y:S02]  /*43f0*/  IABS R8, R6.reuse ;  /* 0x0000000600087213 */ /* 0x081fe40000000000 */
[----:B------:R-:W-:Y:S02]  /*4400*/  IABS R2, R6 ;  /* 0x0000000600027213 */ /* 0x000fe40000000000 */
[----:B------:R-:W0:Y:S03]  /*4410*/  I2F.RP R7, R8 ;  /* 0x0000000800077306 */ /* 0x000e260000209400 */
[----:B------:R-:W-:-:S05]  /*4420*/  IMAD.MOV R2, RZ, RZ, -R2 ;  /* 0x000000ffff027224 */ /* 0x000fca00078e0a02 */
[----:B0-----:R-:W0:Y:S02]  /*4430*/  MUFU.RCP R12, R7 ;  /* 0x00000007000c7308 */ /* 0x001e240000001000 */
[----:B0-----:R-:W-:-:S06]  /*4440*/  IADD3 R12, R12, 0xffffffe, RZ ;  /* 0x0ffffffe0c0c7810 */ /* 0x001fcc0007ffe0ff */
[----:B------:R-:W0:Y:S02]  /*4450*/  F2I.FTZ.U32.TRUNC.NTZ R13, R12 ;  /* 0x0000000c000d7305 */ /* 0x000e24000021f000 */
[----:B0-----:R-:W-:Y:S02]  /*4460*/  IMAD.MOV R0, RZ, RZ, -R13 ;  /* 0x000000ffff007224 */ /* 0x001fe400078e0a0d */
[----:B------:R-:W-:Y:S02]  /*4470*/  IMAD.MOV.U32 R12, RZ, RZ, RZ ;  /* 0x000000ffff0c7224 */ /* 0x000fe400078e00ff */
[----:B------:R-:W-:-:S04]  /*4480*/  IMAD R0, R0, R8, RZ ;  /* 0x0000000800007224 */ /* 0x000fc800078e02ff */
[----:B------:R-:W-:-:S06]  /*4490*/  IMAD.HI.U32 R0, R13, R0, R12 ;  /* 0x000000000d007227 */ /* 0x000fcc00078e000c */
[----:B------:R-:W-:Y:S02]  /*44a0*/  IMAD.HI.U32 R7, R0, R9, RZ ;  /* 0x0000000900077227 */ /* 0x000fe400078e00ff */
[----:B------:R-:W0:Y:S02]  /*44b0*/  I2F.RP R0, R3 ;  /* 0x0000000300007306 */ /* 0x000e240000209400 */
[----:B------:R-:W-:Y:S01]  /*44c0*/  IMAD R9, R7, R2, R9 ;  /* 0x0000000207097224 */ /* 0x000fe200078e0209 */
[----:B------:R-:W-:-:S04]  /*44d0*/  LOP3.LUT R2, R11, R6, RZ, 0x3c, !PT ;  /* 0x000000060b027212 */ /* 0x000fc800078e3cff */
[----:B------:R-:W-:Y:S02]  /*44e0*/  ISETP.GT.U32.AND P1, PT, R8, R9, PT ;  /* 0x000000090800720c */ /* 0x000fe40003f24070 */
[----:B------:R-:W-:Y:S01]  /*44f0*/  ISETP.GE.AND P0, PT, R2, RZ, PT ;  /* 0x000000ff0200720c */ /* 0x000fe20003f06270 */
[----:B0-----:R-:W0:Y:S10]  /*4500*/  MUFU.RCP R0, R0 ;  /* 0x0000000000007308 */ /* 0x001e340000001000 */
[----:B------:R-:W-:Y:S01]  /*4510*/  @!P1 IMAD.IADD R9, R9, 0x1, -R8 ;  /* 0x0000000109099824 */ /* 0x000fe200078e0a08 */
[----:B------:R-:W-:-:S02]  /*4520*/  @!P1 IADD3 R7, R7, 0x1, RZ ;  /* 0x0000000107079810 */ /* 0x000fc40007ffe0ff */
[----:B------:R-:W-:Y:S02]  /*4530*/  ISETP.NE.AND P1, PT, R6, RZ, PT ;  /* 0x000000ff0600720c */ /* 0x000fe40003f25270 */
[----:B------:R-:W-:Y:S02]  /*4540*/  ISETP.GE.U32.AND P2, PT, R9, R8, PT ;  /* 0x000000080900720c */ /* 0x000fe40003f46070 */
[----:B0-----:R-:W-:-:S04]  /*4550*/  IADD3 R12, R0, 0xffffffe, RZ ;  /* 0x0ffffffe000c7810 */ /* 0x001fc80007ffe0ff */
[----:B------:R-:W0:Y:S07]  /*4560*/  F2I.FTZ.U32.TRUNC.NTZ R13, R12 ;  /* 0x0000000c000d7305 */ /* 0x000e2e000021f000 */
[----:B------:R-:W-:-:S04]  /*4570*/  @P2 IADD3 R7, R7, 0x1, RZ ;  /* 0x0000000107072810 */ /* 0x000fc80007ffe0ff */
[----:B------:R-:W-:Y:S02]  /*4580*/  @!P0 IADD3 R7, -R7, RZ, RZ ;  /* 0x000000ff07078210 */ /* 0x000fe40007ffe1ff */
[----:B------:R-:W-:-:S05]  /*4590*/  @!P1 LOP3.LUT R7, RZ, R6, RZ, 0x33, !PT ;  /* 0x00000006ff079212 */ /* 0x000fca00078e33ff */
[----:B------:R-:W-:Y:S02]  /*45a0*/  IMAD R6, R7, R6, RZ ;  /* 0x0000000607067224 */ /* 0x000fe400078e02ff */
[--C-:B0-----:R-:W-:Y:S02]  /*45b0*/  IMAD.MOV R2, RZ, RZ, -R13.reuse ;  /* 0x000000ffff027224 */ /* 0x101fe400078e0a0d */
[----:B------:R-:W-:Y:S02]  /*45c0*/  IMAD.IADD R8, R11, 0x1, -R6 ;  /* 0x000000010b087824 */ /* 0x000fe400078e0a06 */
[----:B------:R-:W-:Y:S02]  /*45d0*/  IMAD R2, R2, R3, RZ ;  /* 0x0000000302027224 */ /* 0x000fe400078e02ff */
[----:B------:R-:W-:Y:S01]  /*45e0*/  IMAD.MOV.U32 R12, RZ, RZ, RZ ;  /* 0x000000ffff0c7224 */ /* 0x000fe200078e00ff */
[----:B------:R-:W-:Y:S02]  /*45f0*/  IABS R0, R8 ;  /* 0x0000000800007213 */ /* 0x000fe40000000000 */
[----:B------:R-:W-:Y:S01]  /*4600*/  LOP3.LUT R8, R8, c[0x0][0x214], RZ, 0x3c, !PT ;  /* 0x0000850008087a12 */ /* 0x000fe200078e3cff */
[----:B------:R-:W-:-:S03]  /*4610*/  IMAD.HI.U32 R2, R13, R2, R12 ;  /* 0x000000020d027227 */ /* 0x000fc600078e000c */
[----:B------:R-:W-:Y:S01]  /*4620*/  ISETP.GE.AND P1, PT, R8, RZ, PT ;  /* 0x000000ff0800720c */ /* 0x000fe20003f26270 */
[----:B------:R-:W-:-:S04]  /*4630*/  IMAD.WIDE.U32 R12, R7, c[0x0][0x1e0], RZ ;  /* 0x00007800070c7a25 */ /* 0x000fc800078e00ff */
[----:B------:R-:W-:-:S05]  /*4640*/  IMAD.HI.U32 R9, R2, R0, RZ ;  /* 0x0000000002097227 */ /* 0x000fca00078e00ff */
[----:B------:R-:W-:-:S05]  /*4650*/  IADD3 R2, -R9, RZ, RZ ;  /* 0x000000ff09027210 */ /* 0x000fca0007ffe1ff */
[----:B------:R-:W-:-:S05]  /*4660*/  IMAD R0, R3, R2, R0 ;  /* 0x0000000203007224 */ /* 0x000fca00078e0200 */
[----:B------:R-:W-:-:S13]  /*4670*/  ISETP.GT.U32.AND P0, PT, R3, R0, PT ;  /* 0x000000000300720c */ /* 0x000fda0003f04070 */
[----:B------:R-:W-:Y:S01]  /*4680*/  @!P0 IMAD.IADD R0, R0, 0x1, -R3 ;  /* 0x0000000100008824 */ /* 0x000fe200078e0a03 */
[----:B------:R-:W-:Y:S02]  /*4690*/  @!P0 IADD3 R9, R9, 0x1, RZ ;  /* 0x0000000109098810 */ /* 0x000fe40007ffe0ff */
[----:B------:R-:W-:Y:S02]  /*46a0*/  ISETP.NE.AND P0, PT, RZ, c[0x0][0x214], PT ;  /* 0x00008500ff007a0c */ /* 0x000fe40003f05270 */
[----:B------:R-:W-:Y:S02]  /*46b0*/  ISETP.GE.U32.AND P2, PT, R0, R3, PT ;  /* 0x000000030000720c */ /* 0x000fe40003f46070 */
[----:B------:R-:W-:-:S05]  /*46c0*/  SHF.R.S32.HI R0, RZ, 0x1f, R7 ;  /* 0x0000001fff007819 */ /* 0x000fca0000011407 */
[----:B------:R-:W-:-:S04]  /*46d0*/  IMAD R0, R0, c[0x0][0x1e0], RZ ;  /* 0x0000780000007a24 */ /* 0x000fc800078e02ff */
[----:B------:R-:W-:Y:S02]  /*46e0*/  IMAD R0, R7, c[0x0][0x1e4], R0 ;  /* 0x0000790007007a24 */ /* 0x000fe400078e0200 */
[----:B------:R-:W-:Y:S02]  /*46f0*/  @P2 IADD3 R9, R9, 0x1, RZ ;  /* 0x0000000109092810 */ /* 0x000fe40007ffe0ff */
[----:B------:R-:W-:-:S03]  /*4700*/  IMAD.IADD R13, R13, 0x1, R0 ;  /* 0x000000010d0d7824 */ /* 0x000fc600078e0200 */
[----:B------:R-:W-:Y:S01]  /*4710*/  @!P1 IMAD.MOV R9, RZ, RZ, -R9 ;  /* 0x000000ffff099224 */ /* 0x000fe200078e0a09 */
[----:B------:R-:W-:Y:S02]  /*4720*/  @!P0 LOP3.LUT R9, RZ, c[0x0][0x214], RZ, 0x33, !PT ;  /* 0x00008500ff098a12 */ /* 0x000fe400078e33ff */
[----:B------:R-:W-:Y:S02]  /*4730*/  ISETP.GE.AND P0, PT, R38, c[0x0][0x220], PT ;  /* 0x0000880026007a0c */ /* 0x000fe40003f06270 */
[----:B------:R-:W-:Y:S01]  /*4740*/  SHF.R.S32.HI R2, RZ, 0x1f, R9 ;  /* 0x0000001fff027819 */ /* 0x000fe20000011409 */
[C---:B------:R-:W-:Y:S02]  /*4750*/  IMAD R6, R9.reuse, c[0x0][0x214], R6 ;  /* 0x0000850009067a24 */ /* 0x040fe400078e0206 */
[----:B------:R-:W-:-:S03]  /*4760*/  IMAD.WIDE.U32 R12, R9, c[0x0][0x1f0], R12 ;  /* 0x00007c00090c7a25 */ /* 0x000fc600078e000c */
[----:B------:R-:W-:Y:S01]  /*4770*/  IADD3 R6, R11, -R6, RZ ;  /* 0x800000060b067210 */ /* 0x000fe20007ffe0ff */
[----:B------:R-:W-:-:S03]  /*4780*/  IMAD R2, R2, c[0x0][0x1f0], RZ ;  /* 0x00007c0002027a24 */ /* 0x000fc600078e02ff */
[----:B------:R-:W-:Y:S01]  /*4790*/  SHF.R.S32.HI R0, RZ, 0x1f, R6 ;  /* 0x0000001fff007819 */ /* 0x000fe20000011406 */
[----:B------:R-:W-:-:S04]  /*47a0*/  IMAD R2, R9, c[0x0][0x1f4], R2 ;  /* 0x00007d0009027a24 */ /* 0x000fc800078e0202 */
[----:B------:R-:W-:Y:S02]  /*47b0*/  IMAD R3, R0, c[0x0][0x1e8], RZ ;  /* 0x00007a0000037a24 */ /* 0x000fe400078e02ff */
[----:B------:R-:W-:Y:S02]  /*47c0*/  IMAD.IADD R13, R13, 0x1, R2 ;  /* 0x000000010d0d7824 */ /* 0x000fe400078e0202 */
[C---:B------:R-:W-:Y:S02]  /*47d0*/  IMAD R3, R6.reuse, c[0x0][0x1ec], R3 ;  /* 0x00007b0006037a24 */ /* 0x040fe400078e0203 */
[----:B------:R-:W-:-:S04]  /*47e0*/  IMAD.WIDE.U32 R6, R6, c[0x0][0x1e8], R12 ;  /* 0x00007a0006067a25 */ /* 0x000fc800078e000c */
[----:B------:R-:W-:Y:S01]  /*47f0*/  IMAD.IADD R3, R7, 0x1, R3 ;  /* 0x0000000107037824 */ /* 0x000fe200078e0203 */
[----:B------:R-:W-:-:S04]  /*4800*/  @!P0 IADD3 R0, P1, R38, R6, RZ ;  /* 0x0000000626008210 */ /* 0x000fc80007f3e0ff */
[----:B------:R-:W-:Y:S02]  /*4810*/  @!P0 LEA.HI.X.SX32 R9, R38, R3, 0x1, P1 ;  /* 0x0000000326098211 */ /* 0x000fe400008f0eff */
[----:B------:R-:W-:-:S04]  /*4820*/  @!P0 LEA R8, P1, R0, c[0x0][0x1d0], 0x1 ;  /* 0x0000740000088a11 */ /* 0x000fc800078208ff */
[----:B------:R-:W-:-:S05]  /*4830*/  @!P0 LEA.HI.X R9, R0, c[0x0][0x1d4], R9, 0x1, P1 ;  /* 0x0000750000098a11 */ /* 0x000fca00008f0c09 */
[----:B------:R0:W-:Y:S01]  /*4840*/  @!P0 STG.E.64 [R8.64], R14 ;  /* 0x0000000e08008986 */ /* 0x0001e2000c101b08 */
[----:B------:R-:W-:-:S13]  /*4850*/  ISETP.GE.AND P0, PT, R25, c[0x0][0x220], PT ;  /* 0x0000880019007a0c */ /* 0x000fda0003f06270 */
[----:B------:R-:W-:Y:S05]  /*4860*/  @P0 EXIT ;  /* 0x000000000000094d */ /* 0x000fea0003800000 */
[----:B------:R-:W-:-:S04]  /*4870*/  IADD3 R6, P0, R25, R6, RZ ;  /* 0x0000000619067210 */ /* 0x000fc80007f1e0ff */
[----:B------:R-:W-:Y:S02]  /*4880*/  LEA.HI.X.SX32 R3, R25, R3, 0x1, P0 ;  /* 0x0000000319037211 */ /* 0x000fe400000f0eff */
[----:B------:R-:W-:-:S04]  /*4890*/  LEA R2, P0, R6, c[0x0][0x1d0], 0x1 ;  /* 0x0000740006027a11 */ /* 0x000fc800078008ff */
[----:B------:R-:W-:-:S05]  /*48a0*/  LEA.HI.X R3, R6, c[0x0][0x1d4], R3, 0x1, P0 ;  /* 0x0000750006037a11 */ /* 0x000fca00000f0c03 */
[----:B------:R-:W-:Y:S01]  /*48b0*/  STG.E.64 [R2.64], R4 ;  /* 0x0000000402007986 */ /* 0x000fe2000c101b08 */
[----:B------:R-:W-:Y:S05]  /*48c0*/  EXIT ;  /* 0x000000000000794d */ /* 0x000fea0003800000 */
        .weak           $__internal_0_$__cuda_sm20_div_s64
        .type           $__internal_0_$__cuda_sm20_div_s64,@function
        .size           $__internal_0_$__cuda_sm20_div_s64,(.L_x_4860 - $__internal_0_$__cuda_sm20_div_s64)
$__internal_0_$__cuda_sm20_div_s64:
[----:B------:R-:W-:Y:S02]  /*48d0*/  IADD3 R47, P0, RZ, -R26, RZ ;  /* 0x8000001aff2f7210 */ /* 0x000fe40007f1e0ff */
[----:B------:R-:W-:-:S03]  /*48e0*/  ISETP.GE.AND P1, PT, R25, RZ, PT ;  /* 0x000000ff1900720c */ /* 0x000fc60003f26270 */
[----:B------:R-:W-:Y:S01]  /*48f0*/  IMAD.X R22, RZ, RZ, ~R25, P0 ;  /* 0x000000ffff167224 */ /* 0x000fe200000e0e19 */
[----:B------:R-:W-:-:S04]  /*4900*/  SEL R46, R47, R26, !P1 ;  /* 0x0000001a2f2e7207 */ /* 0x000fc80004800000 */
[----:B------:R-:W-:-:S04]  /*4910*/  SEL R47, R22, R25, !P1 ;  /* 0x00000019162f7207 */ /* 0x000fc80004800000 */
[----:B------:R-:W0:Y:S08]  /*4920*/  I2F.U64.RP R19, R46 ;  /* 0x0000002e00137312 */ /* 0x000e300000309000 */
[----:B0-----:R-:W0:Y:S02]  /*4930*/  MUFU.RCP R23, R19 ;  /* 0x0000001300177308 */ /* 0x001e240000001000 */
[----:B0-----:R-:W-:-:S06]  /*4940*/  IADD3 R23, R23, 0x1ffffffe, RZ ;  /* 0x1ffffffe17177810 */ /* 0x001fcc0007ffe0ff */
[----:B------:R-:W0:Y:S02]  /*4950*/  F2I.U64.TRUNC R58, R23 ;  /* 0x00000017003a7311 */ /* 0x000e24000020d800 */
[----:B0-----:R-:W-:-:S04]  /*4960*/  IMAD.WIDE.U32 R52, R58, R46, RZ ;  /* 0x0000002e3a347225 */ /* 0x001fc800078e00ff */
[C---:B------:R-:W-:Y:S01]  /*4970*/  IMAD R21, R58.reuse, R47, R53 ;  /* 0x0000002f3a157224 */ /* 0x040fe200078e0235 */
[----:B------:R-:W-:Y:S01]  /*4980*/  IADD3 R22, P0, RZ, -R52, RZ ;  /* 0x80000034ff167210 */ /* 0x000fe20007f1e0ff */
[----:B------:R-:W-:Y:S02]  /*4990*/  IMAD.MOV.U32 R53, RZ, RZ, R58 ;  /* 0x000000ffff357224 */ /* 0x000fe400078e003a */
[----:B------:R-:W-:Y:S02]  /*49a0*/  IMAD R21, R59, R46, R21 ;  /* 0x0000002e3b157224 */ /* 0x000fe400078e0215 */
[----:B------:R-:W-:-:S04]  /*49b0*/  IMAD.HI.U32 R52, R58, R22, RZ ;  /* 0x000000163a347227 */ /* 0x000fc800078e00ff */
[----:B------:R-:W-:-:S04]  /*49c0*/  IMAD.X R21, RZ, RZ, ~R21, P0 ;  /* 0x000000ffff157224 */ /* 0x000fc800000e0e15 */
[----:B------:R-:W-:-:S04]  /*49d0*/  IMAD.WIDE.U32 R52, P2, R58, R21, R52 ;  /* 0x000000153a347225 */ /* 0x000fc80007840034 */
[C---:B------:R-:W-:Y:S02]  /*49e0*/  IMAD R19, R59.reuse, R21, RZ ;  /* 0x000000153b137224 */ /* 0x040fe400078e02ff */
[----:B------:R-:W-:-:S04]  /*49f0*/  IMAD.HI.U32 R22, P1, R59, R22, R52 ;  /* 0x000000163b167227 */ /* 0x000fc80007820034 */
[----:B------:R-:W-:Y:S01]  /*4a00*/  IMAD.HI.U32 R21, R59, R21, RZ ;  /* 0x000000153b157227 */ /* 0x000fe200078e00ff */
[----:B------:R-:W-:-:S03]  /*4a10*/  IADD3 R53, P0, R19, R22, RZ ;  /* 0x0000001613357210 */ /* 0x000fc60007f1e0ff */
[----:B------:R-:W-:Y:S02]  /*4a20*/  IMAD.X R21, R21, 0x1, R59, P2 ;  /* 0x0000000115157824 */ /* 0x000fe400010e063b */
[----:B------:R-:W-:-:S03]  /*4a30*/  IMAD.WIDE.U32 R58, R53, R46, RZ ;  /* 0x0000002e353a7225 */ /* 0x000fc600078e00ff */
[----:B------:R-:W-:Y:S01]  /*4a40*/  IADD3.X R23, RZ, RZ, R21, P0, P1 ;  /* 0x000000ffff177210 */ /* 0x000fe200007e2415 */
[----:B------:R-:W-:Y:S01]  /*4a50*/  IMAD R22, R53, R47, R59 ;  /* 0x0000002f35167224 */ /* 0x000fe200078e023b */
[----:B------:R-:W-:Y:S01]  /*4a60*/  IADD3 R30, P0, RZ, -R58, RZ ;  /* 0x8000003aff1e7210 */ /* 0x000fe20007f1e0ff */
[----:B------:R-:W-:Y:S01]  /*4a70*/  IMAD.MOV.U32 R59, RZ, RZ, RZ ;  /* 0x000000ffff3b7224 */ /* 0x000fe200078e00ff */
[----:B------:R-:W-:Y:S01]  /*4a80*/  ISETP.GE.AND P1, PT, R17, RZ, PT ;  /* 0x000000ff1100720c */ /* 0x000fe20003f26270 */
[----:B------:R-:W-:Y:S02]  /*4a90*/  IMAD R22, R23, R46, R22 ;  /* 0x0000002e17167224 */ /* 0x000fe400078e0216 */
[----:B------:R-:W-:-:S04]  /*4aa0*/  IMAD.HI.U32 R52, R53, R30, RZ ;  /* 0x0000001e35347227 */ /* 0x000fc800078e00ff */
[----:B------:R-:W-:Y:S01]  /*4ab0*/  IMAD.X R22, RZ, RZ, ~R22, P0 ;  /* 0x000000ffff167224 */ /* 0x000fe200000e0e16 */
[----:B------:R-:W-:-:S03]  /*4ac0*/  IADD3 R21, P0, RZ, -R18, RZ ;  /* 0x80000012ff157210 */ /* 0x000fc60007f1e0ff */
[----:B------:R-:W-:Y:S01]  /*4ad0*/  IMAD.WIDE.U32 R52, P5, R53, R22, R52 ;  /* 0x0000001635347225 */ /* 0x000fe200078a0034 */
[----:B------:R-:W-:-:S05]  /*4ae0*/  SEL R21, R21, R18, !P1 ;  /* 0x0000001215157207 */ /* 0x000fca0004800000 */
[----:B------:R-:W-:-:S04]  /*4af0*/  IMAD.HI.U32 R19, P4, R23, R30, R52 ;  /* 0x0000001e17137227 */ /* 0x000fc80007880034 */
[CC--:B------:R-:W-:Y:S02]  /*4b00*/  IMAD R30, R23.reuse, R22.reuse, RZ ;  /* 0x00000016171e7224 */ /* 0x0c0fe400078e02ff */
[----:B------:R-:W-:Y:S02]  /*4b10*/  IMAD.X R52, RZ, RZ, ~R17, P0 ;  /* 0x000000ffff347224 */ /* 0x000fe400000e0e11 */
[----:B------:R-:W-:Y:S01]  /*4b20*/  IMAD.HI.U32 R22, R23, R22, RZ ;  /* 0x0000001617167227 */ /* 0x000fe200078e00ff */
[----:B------:R-:W-:Y:S02]  /*4b30*/  IADD3 R30, P2, R30, R19, RZ ;  /* 0x000000131e1e7210 */ /* 0x000fe40007f5e0ff */
[----:B------:R-:W-:Y:S01]  /*4b40*/  SEL R19, R52, R17, !P1 ;  /* 0x0000001134137207 */ /* 0x000fe20004800000 */
[----:B------:R-:W-:Y:S02]  /*4b50*/  IMAD.X R22, R22, 0x1, R23, P5 ;  /* 0x0000000116167824 */ /* 0x000fe400028e0617 */
[----:B------:R-:W-:-:S03]  /*4b60*/  IMAD.HI.U32 R58, R30, R21, RZ ;  /* 0x000000151e3a7227 */ /* 0x000fc600078e00ff */
[----:B------:R-:W-:-:S03]  /*4b70*/  IADD3.X R22, RZ, RZ, R22, P2, P4 ;  /* 0x000000ffff167210 */ /* 0x000fc600017e8416 */
[----:B------:R-:W-:-:S04]  /*4b80*/  IMAD.WIDE.U32 R58, R30, R19, R58 ;  /* 0x000000131e3a7225 */ /* 0x000fc800078e003a */
[C---:B------:R-:W-:Y:S02]  /*4b90*/  IMAD R30, R22.reuse, R19, RZ ;  /* 0x00000013161e7224 */ /* 0x040fe400078e02ff */
[----:B------:R-:W-:-:S04]  /*4ba0*/  IMAD.HI.U32 R23, P1, R22, R21, R58 ;  /* 0x0000001516177227 */ /* 0x000fc8000782003a */
[----:B------:R-:W-:Y:S01]  /*4bb0*/  IMAD.HI.U32 R22, R22, R19, RZ ;  /* 0x0000001316167227 */ /* 0x000fe200078e00ff */
[----:B------:R-:W-:-:S04]  /*4bc0*/  IADD3 R30, P0, R30, R23, RZ ;  /* 0x000000171e1e7210 */ /* 0x000fc80007f1e0ff */
[----:B------:R-:W-:Y:S01]  /*4bd0*/  IADD3.X R22, R22, RZ, RZ, P1, !PT ;  /* 0x000000ff16167210 */ /* 0x000fe20000ffe4ff */
[----:B------:R-:W-:-:S04]  /*4be0*/  IMAD.WIDE.U32 R52, R30, R46, RZ ;  /* 0x0000002e1e347225 */ /* 0x000fc800078e00ff */
[----:B------:R-:W-:Y:S01]  /*4bf0*/  IMAD.X R29, RZ, RZ, R22, P0 ;  /* 0x000000ffff1d7224 */ /* 0x000fe200000e0616 */
[----:B------:R-:W-:Y:S01]  /*4c00*/  IADD3 R21, P0, -R52, R21, RZ ;  /* 0x0000001534157210 */ /* 0x000fe20007f1e1ff */
[----:B------:R-:W-:-:S03]  /*4c10*/  IMAD R22, R30, R47, R53 ;  /* 0x0000002f1e167224 */ /* 0x000fc600078e0235 */
[-C--:B------:R-:W-:Y:S01]  /*4c20*/  ISETP.GE.U32.AND P2, PT, R21, R46.reuse, PT ;  /* 0x0000002e1500720c */ /* 0x080fe20003f46070 */
[----:B------:R-:W-:-:S04]  /*4c30*/  IMAD R22, R29, R46, R22 ;  /* 0x0000002e1d167224 */ /* 0x000fc800078e0216 */
[----:B------:R-:W-:Y:S01]  /*4c40*/  IMAD.X R19, R19, 0x1, ~R22, P0 ;  /* 0x0000000113137824 */ /* 0x000fe200000e0e16 */
[----:B------:R-:W-:Y:S02]  /*4c50*/  IADD3 R22, P1, R21, -R46, RZ ;  /* 0x8000002e15167210 */ /* 0x000fe40007f3e0ff */
[----:B------:R-:W-:Y:S02]  /*4c60*/  IADD3 R23, P0, R30, 0x1, RZ ;  /* 0x000000011e177810 */ /* 0x000fe40007f1e0ff */
[----:B------:R-:W-:-:S04]  /*4c70*/  ISETP.GE.U32.AND.EX P2, PT, R19, R47, PT, P2 ;  /* 0x0000002f1300720c */ /* 0x000fc80003f46120 */
[----:B------:R-:W-:Y:S01]  /*4c80*/  SEL R21, R22, R21, P2 ;  /* 0x0000001516157207 */ /* 0x000fe20001000000 */
[----:B------:R-:W-:Y:S01]  /*4c90*/  IMAD.X R22, R19, 0x1, ~R47, P1 ;  /* 0x0000000113167824 */ /* 0x000fe200008e0e2f */
[----:B------:R-:W-:Y:S01]  /*4ca0*/  SEL R23, R23, R30, P2 ;  /* 0x0000001e17177207 */ /* 0x000fe20001000000 */
[----:B------:R-:W-:Y:S01]  /*4cb0*/  IMAD.X R30, RZ, RZ, R29, P0 ;  /* 0x000000ffff1e7224 */ /* 0x000fe200000e061d */
[----:B------:R-:W-:Y:S01]  /*4cc0*/  ISETP.GE.U32.AND P0, PT, R21, R46, PT ;  /* 0x0000002e1500720c */ /* 0x000fe20003f06070 */
[----:B------:R-:W-:Y:S01]  /*4cd0*/  IMAD.MOV.U32 R46, RZ, RZ, R24 ;  /* 0x000000ffff2e7224 */ /* 0x000fe200078e0018 */
[----:B------:R-:W-:Y:S02]  /*4ce0*/  SEL R19, R22, R19, P2 ;  /* 0x0000001316137207 */ /* 0x000fe40001000000 */
[----:B------:R-:W-:Y:S02]  /*4cf0*/  SEL R30, R30, R29, P2 ;  /* 0x0000001d1e1e7207 */ /* 0x000fe40001000000 */
[----:B------:R-:W-:-:S02]  /*4d00*/  IADD3 R22, P1, R23, 0x1, RZ ;  /* 0x0000000117167810 */ /* 0x000fc40007f3e0ff */
[----:B------:R-:W-:Y:S01]  /*4d10*/  ISETP.GE.U32.AND.EX P0, PT, R19, R47, PT, P0 ;  /* 0x0000002f1300720c */ /* 0x000fe20003f06100 */
[----:B------:R-:W-:Y:S01]  /*4d20*/  IMAD.MOV.U32 R47, RZ, RZ, 0x0 ;  /* 0x00000000ff2f7424 */ /* 0x000fe200078e00ff */
[-C--:B------:R-:W-:Y:S02]  /*4d30*/  IADD3.X R19, RZ, R30.reuse, RZ, P1, !PT ;  /* 0x0000001eff137210 */ /* 0x080fe40000ffe4ff */
[----:B------:R-:W-:Y:S02]  /*4d40*/  SEL R22, R22, R23, P0 ;  /* 0x0000001716167207 */ /* 0x000fe40000000000 */
[----:B------:R-:W-:Y:S02]  /*4d50*/  SEL R30, R19, R30, P0 ;  /* 0x0000001e131e7207 */ /* 0x000fe40000000000 */
[----:B------:R-:W-:Y:S02]  /*4d60*/  LOP3.LUT R21, R25, R17, RZ, 0x3c, !PT ;  /* 0x0000001119157212 */ /* 0x000fe400078e3cff */
[----:B------:R-:W-:-:S02]  /*4d70*/  IADD3 R19, P1, RZ, -R22, RZ ;  /* 0x80000016ff137210 */ /* 0x000fc40007f3e0ff */
[----:B------:R-:W-:Y:S02]  /*4d80*/  ISETP.GE.AND P2, PT, R21, RZ, PT ;  /* 0x000000ff1500720c */ /* 0x000fe40003f46270 */
[----:B------:R-:W-:Y:S01]  /*4d90*/  ISETP.NE.U32.AND P0, PT, R26, RZ, PT ;  /* 0x000000ff1a00720c */ /* 0x000fe20003f05070 */
[----:B------:R-:W-:Y:S01]  /*4da0*/  IMAD.X R21, RZ, RZ, ~R30, P1 ;  /* 0x000000ffff157224 */ /* 0x000fe200008e0e1e */
[----:B------:R-:W-:Y:S02]  /*4db0*/  SEL R19, R19, R22, !P2 ;  /* 0x0000001613137207 */ /* 0x000fe40005000000 */
[----:B------:R-:W-:Y:S02]  /*4dc0*/  ISETP.NE.AND.EX P0, PT, R25, RZ, PT, P0 ;  /* 0x000000ff1900720c */ /* 0x000fe40003f05300 */
[----:B------:R-:W-:Y:S02]  /*4dd0*/  SEL R21, R21, R30, !P2 ;  /* 0x0000001e15157207 */ /* 0x000fe40005000000 */
[----:B------:R-:W-:-:S02]  /*4de0*/  SEL R22, R19, 0xffffffff, P0 ;  /* 0xffffffff13167807 */ /* 0x000fc40000000000 */
[----:B------:R-:W-:Y:S01]  /*4df0*/  SEL R23, R21, 0xffffffff, P0 ;  /* 0xffffffff15177807 */ /* 0x000fe20000000000 */
[----:B------:R-:W-:Y:S06]  /*4e00*/  RET.REL.NODEC R46 `(_ZN5flash32flash_fwd_splitkv_combine_kernelI23Flash_fwd_kernel_traitsILi256ELi64ELi64ELi4ELb0ELb0EN7cutlass10bfloat16_tE19Flash_kernel_traitsILi256ELi64ELi64ELi4ES3_EELi4ELi7ELb0EEEvNS_16Flash_fwd_paramsE) ;  /* 0xffffb1f02e007950 */ /* 0x000fec0003c3ffff */
.L_x_45:
[----:B------:R-:W-:-:S00]  /*4e10*/  BRA `(.L_x_45) ;  /* 0xfffffff000007947 */ /* 0x000fc0000383ffff */
[----:B------:R-:W-:-:S00]  /*4e20*/  NOP ;  /* 0x0000000000007918 */ /* 0x000fc00000000000 */
        /* <DEDUP_REMOVED lines=13> */
.L_x_4860:


//--------------------- .text._ZN5flash32flash_fwd_splitkv_combine_kernelI23Flash_fwd_kernel_traitsILi256ELi64ELi64ELi4ELb0ELb0EN7cutlass10bfloat16_tE19Flash_kernel_traitsILi256ELi64ELi64ELi4ES3_EELi4ELi6ELb0EEEvNS_16Flash_fwd_paramsE --------------------------
	.section	.text._ZN5flash32flash_fwd_splitkv_combine_kernelI23Flash_fwd_kernel_traitsILi256ELi64ELi64ELi4ELb0ELb0EN7cutlass10bfloat16_tE19Flash_kernel_traitsILi256ELi64ELi64ELi4ES3_EELi4ELi6ELb0EEEvNS_16Flash_fwd_paramsE,"ax",@progbits
	.sectioninfo	@"SHI_REGISTERS=60"
	.align	128
        .global         _ZN5flash32flash_fwd_splitkv_combine_kernelI23Flash_fwd_kernel_traitsILi256ELi64ELi64ELi4ELb0ELb0EN7cutlass10bfloat16_tE19Flash_kernel_traitsILi256ELi64ELi64ELi4ES3_EELi4ELi6ELb0EEEvNS_16Flash_fwd_paramsE
        .type           _ZN5flash32flash_fwd_splitkv_combine_kernelI23Flash_fwd_kernel_traitsILi256ELi64ELi64ELi4ELb0ELb0EN7cutlass10bfloat16_tE19Flash_kernel_traitsILi256ELi64ELi64ELi4ES3_EELi4ELi6ELb0EEEvNS_16Flash_fwd_paramsE,@function
        .size           _ZN5flash32flash_fwd_splitkv_combine_kernelI23Flash_fwd_kernel_traitsILi256ELi64ELi64ELi4ELb0ELb0EN7cutlass10bfloat16_tE19Flash_kernel_traitsILi256ELi64ELi64ELi4ES3_EELi4ELi6ELb0EEEvNS_16Flash_fwd_paramsE,(.L_x_4861 - _ZN5flash32flash_fwd_splitkv_combine_kernelI23Flash_fwd_kernel_traitsILi256ELi64ELi64ELi4ELb0ELb0EN7cutlass10bfloat16_tE19Flash_kernel_traitsILi256ELi64ELi64ELi4ES3_EELi4ELi6ELb0EEEvNS_16Flash_fwd_paramsE)
        .other          _ZN5flash32flash_fwd_splitkv_combine_kernelI23Flash_fwd_kernel_traitsILi256ELi64ELi64ELi4ELb0ELb0EN7cutlass10bfloat16_tE19Flash_kernel_traitsILi256ELi64ELi64ELi4ES3_EELi4ELi6ELb0EEEvNS_16Flash_fwd_paramsE,@"STO_CUDA_ENTRY STV_DEFAULT"
_ZN5flash32flash_fwd_splitkv_combine_kernelI23Flash_fwd_kernel_traitsILi256ELi64ELi64ELi4ELb0ELb0EN7cutlass10bfloat16_tE19Flash_kernel_traitsILi256ELi64ELi64ELi4ES3_EELi4ELi6ELb0EEEvNS_16Flash_fwd_paramsE:
.text._ZN5flash32flash_fwd_splitkv_combine_kernelI23Flash_fwd_kernel_traitsILi256ELi64ELi64ELi4ELb0ELb0EN7cutlass10bfloat16_tE19Flash_kernel_traitsILi256ELi64ELi64ELi4ES3_EELi4ELi6ELb0EEEvNS_16Flash_fwd_paramsE:
        /* <DEDUP_REMOVED lines=11> */
[C---:B------:R-:W-:Y:S01]  /*00b0*/  SEL R0, R5.reuse, R0, P0 ;  /* 0x0000000005007207 */ /* 0x040fe20000000000 */
        /* <DEDUP_REMOVED lines=11> */
[----:B------:R-:W-:Y:S05]  /*0170*/  CALL.REL.NOINC `($__internal_1_$__cuda_sm20_div_s64) ;  /* 0x000043e000007944 */ /* 0x000fea0003c00000 */
[----:B------:R-:W-:Y:S05]  /*0180*/  BRA `(.L_x_47) ;  /* 0x0000013000007947 */ /* 0x000fea0003800000 */
.L_x_46:
        /* <DEDUP_REMOVED lines=19> */
.L_x_47:
        /* <DEDUP_REMOVED lines=11> */
[----:B------:R-:W-:Y:S05]  /*0370*/  CALL.REL.NOINC `($__internal_1_$__cuda_sm20_div_s64) ;  /* 0x000041e000007944 */ /* 0x000fea0003c00000 */
[----:B------:R-:W-:Y:S02]  /*0380*/  MOV R8, R22 ;  /* 0x0000001600087202 */ /* 0x000fe40000000f00 */
[----:B------:R-:W-:Y:S01]  /*0390*/  MOV R9, R23 ;  /* 0x0000001700097202 */ /* 0x000fe20000000f00 */
[----:B------:R-:W-:Y:S05]  /*03a0*/  BRA `(.L_x_50) ;  /* 0x0000013000007947 */ /* 0x000fea0003800000 */
.L_x_49:
        /* <DEDUP_REMOVED lines=19> */
.L_x_50:
[----:B------:R-:W-:Y:S05]  /*04e0*/  BSYNC B0 ;  /* 0x0000000000007941 */ /* 0x000fea0003800000 */
.L_x_48:
[----:B------:R-:W-:Y:S01]  /*04f0*/  IABS R7, c[0x0][0x214] ;  /* 0x0000850000077a13 */ /* 0x000fe20000000000 */
[----:B------:R-:W-:Y:S01]  /*0500*/  ULDC UR6, c[0x0][0x214] ;  /* 0x0000850000067ab9 */ /* 0x000fe20000000800 */
[----:B------:R-:W-:Y:S01]  /*0510*/  BSSY B0, `(.L_x_51) ;  /* 0x000003b000007945 */ /* 0x000fe20003800000 */
[----:B------:R-:W-:Y:S01]  /*0520*/  UIADD3 UR6, UR6, -0x1, URZ ;  /* 0xffffffff06067890 */ /* 0x000fe2000fffe03f */
[----:B------:R-:W0:Y:S05]  /*0530*/  I2F.RP R6, R7 ;  /* 0x0000000700067306 */ /* 0x000e2a0000209400 */
[----:B------:R-:W-:-:S04]  /*0540*/  IADD3 R2, R7, UR6, RZ ;  /* 0x0000000607027c10 */ /* 0x000fc8000fffe0ff */
[----:B------:R-:W-:Y:S01]  /*0550*/  IABS R3, R2 ;  /* 0x0000000200037213 */ /* 0x000fe20000000000 */
        /* <DEDUP_REMOVED lines=8> */
[----:B------:R-:W-:-:S04]  /*05e0*/  IMAD.MOV R4, RZ, RZ, -R6 ;  /* 0x000000ffff047224 */ /* 0x000fc800078e0a06 */
[----:B------:R-:W-:Y:S01]  /*05f0*/  IMAD R4, R7, R4, R3 ;  /* 0x0000000407047224 */ /* 0x000fe200078e0203 */
[----:B------:R-:W-:-:S04]  /*0600*/  LOP3.LUT R3, R2, R7, RZ, 0x3c, !PT ;  /* 0x0000000702037212 */ /* 0x000fc800078e3cff */
[----:B------:R-:W-:Y:S02]  /*0610*/  ISETP.GT.U32.AND P1, PT, R7, R4, PT ;  /* 0x000000040700720c */ /* 0x000fe40003f24070 */
[----:B------:R-:W-:-:S11]  /*0620*/  ISETP.GE.AND P0, PT, R3, RZ, PT ;  /* 0x000000ff0300720c */ /* 0x000fd60003f06270 */
[----:B------:R-:W-:Y:S01]  /*0630*/  @!P1 IMAD.IADD R4, R4, 0x1, -R7 ;  /* 0x0000000104049824 */ /* 0x000fe200078e0a07 */
[----:B------:R-:W-:Y:S02]  /*0640*/  @!P1 IADD3 R6, R6, 0x1, RZ ;  /* 0x0000000106069810 */ /* 0x000fe40007ffe0ff */
[----:B------:R-:W-:Y:S02]  /*0650*/  ISETP.NE.AND P1, PT, RZ, c[0x0][0x214], PT ;  /* 0x00008500ff007a0c */ /* 0x000fe40003f25270 */
[----:B------:R-:W-:-:S13]  /*0660*/  ISETP.GE.U32.AND P2, PT, R4, R7, PT ;  /* 0x000000070400720c */ /* 0x000fda0003f46070 */
[----:B------:R-:W-:-:S05]  /*0670*/  @P2 IADD3 R6, R6, 0x1, RZ ;  /* 0x0000000106062810 */ /* 0x000fca0007ffe0ff */
[----:B------:R-:W-:Y:S01]  /*0680*/  @!P0 IMAD.MOV R6, RZ, RZ, -R6 ;  /* 0x000000ffff068224 */ /* 0x000fe200078e0a06 */
[----:B------:R-:W-:-:S04]  /*0690*/  @!P1 LOP3.LUT R6, RZ, R7, RZ, 0x33, !PT ;  /* 0x00000007ff069212 */ /* 0x000fc800078e33ff */
[----:B------:R-:W-:Y:S02]  /*06a0*/  ISETP.LT.U32.AND P0, PT, R28, R6, PT ;  /* 0x000000061c00720c */ /* 0x000fe40003f01070 */
[----:B------:R-:W-:-:S04]  /*06b0*/  SHF.R.S32.HI R4, RZ, 0x1f, R6 ;  /* 0x0000001fff047819 */ /* 0x000fc80000011406 */
[----:B------:R-:W-:-:S04]  /*06c0*/  ISETP.LT.AND.EX P0, PT, R25, R4, PT, P0 ;  /* 0x000000041900720c */ /* 0x000fc80003f01300 */
[C---:B------:R-:W-:Y:S02]  /*06d0*/  SEL R15, R25.reuse, R4, P0 ;  /* 0x00000004190f7207 */ /* 0x040fe40000000000 */
[----:B------:R-:W-:Y:S02]  /*06e0*/  SEL R16, R28, R6, P0 ;  /* 0x000000061c107207 */ /* 0x000fe40000000000 */
[----:B------:R-:W-:-:S04]  /*06f0*/  LOP3.LUT R3, R25, R15, RZ, 0xfc, !PT ;  /* 0x0000000f19037212 */ /* 0x000fc800078efcff */
        /* <DEDUP_REMOVED lines=9> */
.L_x_52:
        /* <DEDUP_REMOVED lines=19> */
.L_x_53:
[----:B------:R-:W-:Y:S05]  /*08c0*/  BSYNC B0 ;  /* 0x0000000000007941 */ /* 0x000fea0003800000 */
.L_x_51:
[----:B------:R-:W-:Y:S01]  /*08d0*/  IABS R6, c[0x0][0x214] ;  /* 0x0000850000067a13 */ /* 0x000fe20000000000 */
[----:B------:R-:W-:Y:S01]  /*08e0*/  ULDC UR4, c[0x0][0x214] ;  /* 0x0000850000047ab9 */ /* 0x000fe20000000800 */
[----:B------:R-:W-:Y:S01]  /*08f0*/  BSSY B0, `(.L_x_54) ;  /* 0x000005e000007945 */ /* 0x000fe20003800000 */
[----:B------:R-:W-:Y:S01]  /*0900*/  UISETP.LT.AND UP0, UPT, URZ, UR4, UPT ;  /* 0x000000043f00728c */ /* 0x000fe2000bf01270 */
[----:B------:R-:W0:Y:S01]  /*0910*/  I2F.RP R12, R6 ;  /* 0x00000006000c7306 */ /* 0x000e220000209400 */
[----:B------:R-:W-:Y:S02]  /*0920*/  USHF.R.S32.HI UR5, URZ, 0x1f, UR4 ;  /* 0x0000001f3f057899 */ /* 0x000fe40008011404 */
[----:B------:R-:W-:-:S07]  /*0930*/  ULEA.HI.SX32 UR4, UR4, 0x1, 0x1 ;  /* 0x0000000104047891 */ /* 0x000fce000f8f0a3f */
[----:B------:R-:W-:Y:S01]  /*0940*/  @!UP0 UIADD3 UR4, UR5, URZ, URZ ;  /* 0x0000003f05048290 */ /* 0x000fe2000fffe03f */
[----:B0-----:R-:W0:Y:S02]  /*0950*/  MUFU.RCP R10, R12 ;  /* 0x0000000c000a7308 */ /* 0x001e240000001000 */
[----:B0-----:R-:W-:-:S06]  /*0960*/  IADD3 R10, R10, 0xffffffe, RZ ;  /* 0x0ffffffe0a0a7810 */ /* 0x001fcc0007ffe0ff */
[----:B------:R-:W0:Y:S02]  /*0970*/  F2I.FTZ.U32.TRUNC.NTZ R11, R10 ;  /* 0x0000000a000b7305 */ /* 0x000e24000021f000 */
[--C-:B0-----:R-:W-:Y:S02]  /*0980*/  IMAD.MOV R3, RZ, RZ, -R11.reuse ;  /* 0x000000ffff037224 */ /* 0x101fe400078e0a0b */
[----:B------:R-:W-:Y:S02]  /*0990*/  IMAD.MOV.U32 R10, RZ, RZ, RZ ;  /* 0x000000ffff0a7224 */ /* 0x000fe400078e00ff */
[----:B------:R-:W-:Y:S01]  /*09a0*/  IMAD R4, R3, R6, RZ ;  /* 0x0000000603047224 */ /* 0x000fe200078e02ff */
[----:B------:R-:W-:Y:S02]  /*09b0*/  IABS R3, R2 ;  /* 0x0000000200037213 */ /* 0x000fe40000000000 */
[----:B------:R-:W-:Y:S01]  /*09c0*/  LOP3.LUT R2, R2, c[0x0][0x214], RZ, 0x3c, !PT ;  /* 0x0000850002027a12 */ /* 0x000fe200078e3cff */
[----:B------:R-:W-:-:S03]  /*09d0*/  IMAD.HI.U32 R4, R11, R4, R10 ;  /* 0x000000040b047227 */ /* 0x000fc600078e000a */
[----:B------:R-:W-:Y:S01]  /*09e0*/  ISETP.GE.AND P2, PT, R2, RZ, PT ;  /* 0x000000ff0200720c */ /* 0x000fe20003f46270 */
[----:B------:R-:W-:Y:S02]  /*09f0*/  IMAD.MOV.U32 R7, RZ, RZ, R3 ;  /* 0x000000ffff077224 */ /* 0x000fe400078e0003 */
[----:B------:R-:W-:Y:S02]  /*0a00*/  IMAD.MOV.U32 R2, RZ, RZ, c[0x0][0x1c0] ;  /* 0x00007000ff027624 */ /* 0x000fe400078e00ff */
[----:B------:R-:W-:-:S04]  /*0a10*/  IMAD.HI.U32 R4, R4, R7, RZ ;  /* 0x0000000704047227 */ /* 0x000fc800078e00ff */
[----:B------:R-:W-:-:S04]  /*0a20*/  IMAD.MOV R3, RZ, RZ, -R4 ;  /* 0x000000ffff037224 */ /* 0x000fc800078e0a04 */
[----:B------:R-:W-:-:S05]  /*0a30*/  IMAD R3, R6, R3, R7 ;  /* 0x0000000306037224 */ /* 0x000fca00078e0207 */
[----:B------:R-:W-:-:S13]  /*0a40*/  ISETP.GT.U32.AND P1, PT, R6, R3, PT ;  /* 0x000000030600720c */ /* 0x000fda0003f24070 */
[----:B------:R-:W-:Y:S01]  /*0a50*/  @!P1 IMAD.IADD R3, R3, 0x1, -R6 ;  /* 0x0000000103039824 */ /* 0x000fe200078e0a06 */
[----:B------:R-:W-:Y:S02]  /*0a60*/  @!P1 IADD3 R4, R4, 0x1, RZ ;  /* 0x0000000104049810 */ /* 0x000fe40007ffe0ff */
[----:B------:R-:W-:Y:S02]  /*0a70*/  ISETP.NE.AND P1, PT, RZ, c[0x0][0x214], PT ;  /* 0x00008500ff007a0c */ /* 0x000fe40003f25270 */
[----:B------:R-:W-:Y:S02]  /*0a80*/  ISETP.GE.U32.AND P0, PT, R3, R6, PT ;  /* 0x000000060300720c */ /* 0x000fe40003f06070 */
[C---:B------:R-:W-:Y:S01]  /*0a90*/  IADD3 R6, R2.reuse, -0x1, RZ ;  /* 0xffffffff02067810 */ /* 0x040fe20007ffe0ff */
[----:B------:R-:W-:-:S10]  /*0aa0*/  IMAD R2, R2, c[0x0][0x214], RZ ;  /* 0x0000850002027a24 */ /* 0x000fd400078e02ff */
[----:B------:R-:W-:-:S05]  /*0ab0*/  @P0 IADD3 R4, R4, 0x1, RZ ;  /* 0x0000000104040810 */ /* 0x000fca0007ffe0ff */
[----:B------:R-:W-:Y:S01]  /*0ac0*/  @!P2 IMAD.MOV R4, RZ, RZ, -R4 ;  /* 0x000000ffff04a224 */ /* 0x000fe200078e0a04 */
[----:B------:R-:W-:-:S05]  /*0ad0*/  @!P1 LOP3.LUT R4, RZ, c[0x0][0x214], RZ, 0x33, !PT ;  /* 0x00008500ff049a12 */ /* 0x000fca00078e33ff */
[----:B------:R-:W-:-:S05]  /*0ae0*/  IMAD R3, R4, UR4, RZ ;  /* 0x0000000404037c24 */ /* 0x000fca000f8e02ff */
[-C--:B------:R-:W-:Y:S02]  /*0af0*/  IABS R13, R3.reuse ;  /* 0x00000003000d7213 */ /* 0x080fe40000000000 */
[----:B------:R-:W-:Y:S02]  /*0b00*/  IABS R7, R3 ;  /* 0x0000000300077213 */ /* 0x000fe40000000000 */
[----:B------:R-:W0:Y:S01]  /*0b10*/  I2F.RP R12, R13 ;  /* 0x0000000d000c7306 */ /* 0x000e220000209400 */
[----:B------:R-:W-:Y:S02]  /*0b20*/  IMAD.IADD R4, R6, 0x1, R13 ;  /* 0x0000000106047824 */ /* 0x000fe400078e020d */
[----:B------:R-:W-:-:S05]  /*0b30*/  IMAD.MOV R7, RZ, RZ, -R7 ;  /* 0x000000ffff077224 */ /* 0x000fca00078e0a07 */
[----:B0-----:R-:W0:Y:S02]  /*0b40*/  MUFU.RCP R18, R12 ;  /* 0x0000000c00127308 */ /* 0x001e240000001000 */
[----:B0-----:R-:W-:-:S06]  /*0b50*/  IADD3 R18, R18, 0xffffffe, RZ ;  /* 0x0ffffffe12127810 */ /* 0x001fcc0007ffe0ff */
[----:B------:R-:W0:Y:S02]  /*0b60*/  F2I.FTZ.U32.TRUNC.NTZ R19, R18 ;  /* 0x0000001200137305 */ /* 0x000e24000021f000 */
[----:B0-----:R-:W-:Y:S02]  /*0b70*/  IMAD.MOV R10, RZ, RZ, -R19 ;  /* 0x000000ffff0a7224 */ /* 0x001fe400078e0a13 */
[----:B------:R-:W-:Y:S02]  /*0b80*/  IMAD.MOV.U32 R18, RZ, RZ, RZ ;  /* 0x000000ffff127224 */ /* 0x000fe400078e00ff */
[----:B------:R-:W-:Y:S01]  /*0b90*/  IMAD R11, R10, R13, RZ ;  /* 0x0000000d0a0b7224 */ /* 0x000fe200078e02ff */
[----:B------:R-:W-:-:S03]  /*0ba0*/  IABS R10, R4 ;  /* 0x00000004000a7213 */ /* 0x000fc60000000000 */
[----:B------:R-:W-:-:S06]  /*0bb0*/  IMAD.HI.U32 R11, R19, R11, R18 ;  /* 0x0000000b130b7227 */ /* 0x000fcc00078e0012 */
[----:B------:R-:W-:-:S04]  /*0bc0*/  IMAD.HI.U32 R11, R11, R10, RZ ;  /* 0x0000000a0b0b7227 */ /* 0x000fc800078e00ff */
[----:B------:R-:W-:Y:S01]  /*0bd0*/  IMAD R10, R11, R7, R10 ;  /* 0x000000070b0a7224 */ /* 0x000fe200078e020a */
[----:B------:R-:W-:-:S04]  /*0be0*/  LOP3.LUT R7, R4, R13, RZ, 0x3c, !PT ;  /* 0x0000000d04077212 */ /* 0x000fc800078e3cff */
[----:B------:R-:W-:Y:S02]  /*0bf0*/  ISETP.GT.U32.AND P1, PT, R13, R10, PT ;  /* 0x0000000a0d00720c */ /* 0x000fe40003f24070 */
[----:B------:R-:W-:-:S11]  /*0c00*/  ISETP.GE.AND P0, PT, R7, RZ, PT ;  /* 0x000000ff0700720c */ /* 0x000fd60003f06270 */
[----:B------:R-:W-:Y:S01]  /*0c10*/  @!P1 IMAD.IADD R10, R10, 0x1, -R13 ;  /* 0x000000010a0a9824 */ /* 0x000fe200078e0a0d */
[----:B------:R-:W-:Y:S02]  /*0c20*/  @!P1 IADD3 R11, R11, 0x1, RZ ;  /* 0x000000010b0b9810 */ /* 0x000fe40007ffe0ff */
[----:B------:R-:W-:Y:S02]  /*0c30*/  ISETP.NE.AND P1, PT, R3, RZ, PT ;  /* 0x000000ff0300720c */ /* 0x000fe40003f25270 */
[----:B------:R-:W-:-:S13]  /*0c40*/  ISETP.GE.U32.AND P2, PT, R10, R13, PT ;  /* 0x0000000d0a00720c */ /* 0x000fda0003f46070 */
[----:B------:R-:W-:-:S05]  /*0c50*/  @P2 IADD3 R11, R11, 0x1, RZ ;  /* 0x000000010b0b2810 */ /* 0x000fca0007ffe0ff */
[----:B------:R-:W-:-:S04]  /*0c60*/  IMAD.MOV.U32 R7, RZ, RZ, R11 ;  /* 0x000000ffff077224 */ /* 0x000fc800078e000b */
        /* <DEDUP_REMOVED lines=16> */
[----:B------:R-:W-:Y:S02]  /*0d70*/  MOV R40, R22 ;  /* 0x0000001600287202 */ /* 0x000fe40000000f00 */
[----:B------:R-:W-:Y:S01]  /*0d80*/  MOV R41, R23 ;  /* 0x0000001700297202 */ /* 0x000fe20000000f00 */
[----:B------:R-:W-:Y:S05]  /*0d90*/  BRA `(.L_x_56) ;  /* 0x0000013000007947 */ /* 0x000fea0003800000 */
.L_x_55:
        /* <DEDUP_REMOVED lines=19> */
.L_x_56:
[----:B------:R-:W-:Y:S05]  /*0ed0*/  BSYNC B0 ;  /* 0x0000000000007941 */ /* 0x000fea0003800000 */
.L_x_54:
[-C--:B------:R-:W-:Y:S01]  /*0ee0*/  IABS R18, R2.reuse ;  /* 0x0000000200127213 */ /* 0x080fe20000000000 */
[----:B------:R-:W-:Y:S01]  /*0ef0*/  BSSY B0, `(.L_x_57) ;  /* 0x000003b000007945 */ /* 0x000fe20003800000 */
[----:B------:R-:W-:Y:S02]  /*0f00*/  IABS R10, R2 ;  /* 0x00000002000a7213 */ /* 0x000fe40000000000 */
[----:B------:R-:W0:Y:S01]  /*0f10*/  I2F.RP R17, R18 ;  /* 0x0000001200117306 */ /* 0x000e220000209400 */
[----:B------:R-:W-:Y:S02]  /*0f20*/  IADD3 R7, R18, UR6, RZ ;  /* 0x0000000612077c10 */ /* 0x000fe4000fffe0ff */
        /* <DEDUP_REMOVED lines=36> */
.L_x_58:
        /* <DEDUP_REMOVED lines=19> */
.L_x_59:
[----:B------:R-:W-:Y:S05]  /*12a0*/  BSYNC B0 ;  /* 0x0000000000007941 */ /* 0x000fea0003800000 */
.L_x_57:
[----:B------:R-:W0:Y:S01]  /*12b0*/  S2R R8, SR_TID.X ;  /* 0x0000000000087919 */ /* 0x000e220000002100 */
[----:B------:R-:W-:Y:S01]  /*12c0*/  IADD3 R19, P0, R20, -UR8, RZ ;  /* 0x8000000814137c10 */ /* 0x000fe2000ff1e0ff */
[----:B------:R-:W-:Y:S01]  /*12d0*/  ULDC.64 UR10, c[0x0][0x118] ;  /* 0x00004600000a7ab9 */ /* 0x000fe20000000a00 */
[----:B0-----:R-:W-:-:S04]  /*12e0*/  SHF.R.S32.HI R11, RZ, 0x1f, R8 ;  /* 0x0000001fff0b7819 */ /* 0x001fc80000011408 */
[----:B------:R-:W-:-:S04]  /*12f0*/  LEA.HI R9, R11, R8, RZ, 0x2 ;  /* 0x000000080b097211 */ /* 0x000fc800078f10ff */
[----:B------:R-:W-:Y:S02]  /*1300*/  LOP3.LUT R17, R9, 0xfffffffc, RZ, 0xc0, !PT ;  /* 0xfffffffc09117812 */ /* 0x000fe400078ec0ff */
[----:B------:R-:W-:-:S03]  /*1310*/  SHF.R.S32.HI R9, RZ, 0x2, R9 ;  /* 0x00000002ff097819 */ /* 0x000fc60000011409 */
[----:B------:R-:W-:Y:S01]  /*1320*/  IMAD.IADD R24, R8, 0x1, -R17 ;  /* 0x0000000108187824 */ /* 0x000fe200078e0a11 */
[----:B------:R-:W-:-:S04]  /*1330*/  IADD3.X R17, R5, ~UR7, RZ, P0, !PT ;  /* 0x8000000705117c10 */ /* 0x000fc800087fe4ff */
[----:B------:R-:W-:Y:S02]  /*1340*/  ISETP.GT.U32.AND P2, PT, R19, R24, PT ;  /* 0x000000181300720c */ /* 0x000fe40003f44070 */
[----:B------:R-:W-:Y:S02]  /*1350*/  SHF.R.S32.HI R18, RZ, 0x1f, R24 ;  /* 0x0000001fff127819 */ /* 0x000fe40000011418 */
[----:B------:R-:W-:Y:S02]  /*1360*/  IADD3 R34, P0, R24, UR8, RZ ;  /* 0x0000000818227c10 */ /* 0x000fe4000ff1e0ff */
[----:B------:R-:W-:Y:S02]  /*1370*/  ISETP.GT.AND.EX P2, PT, R17, R18, PT, P2 ;  /* 0x000000121100720c */ /* 0x000fe40003f44320 */
[C---:B------:R-:W-:Y:S02]  /*1380*/  IADD3 R17, R9.reuse, 0x20, RZ ;  /* 0x0000002009117810 */ /* 0x040fe40007ffe0ff */
[----:B------:R-:W-:-:S02]  /*1390*/  ISETP.GE.OR P3, PT, R9, c[0x0][0x314], !P2 ;  /* 0x0000c50009007a0c */ /* 0x000fc40005766670 */
[----:B------:R-:W-:Y:S02]  /*13a0*/  ISETP.GE.OR P2, PT, R17, c[0x0][0x314], !P2 ;  /* 0x0000c50011007a0c */ /* 0x000fe40005746670 */
[----:B------:R-:W-:-:S09]  /*13b0*/  IADD3.X R35, R18, UR7, RZ, P0, !PT ;  /* 0x0000000712237c10 */ /* 0x000fd200087fe4ff */
[----:B------:R-:W-:Y:S02]  /*13c0*/  @!P3 SHF.R.S32.HI R21, RZ, 0x1f, R9 ;  /* 0x0000001fff15b819 */ /* 0x000fe40000011409 */
[----:B------:R-:W-:Y:S01]  /*13d0*/  @!P2 SHF.R.S32.HI R19, RZ, 0x1f, R17 ;  /* 0x0000001fff13a819 */ /* 0x000fe20000011411 */
[----:B------:R-:W-:Y:S02]  /*13e0*/  @!P2 IMAD.MOV.U32 R26, RZ, RZ, R34 ;  /* 0x000000ffff1aa224 */ /* 0x000fe400078e0022 */
[----:B------:R-:W-:Y:S02]  /*13f0*/  @!P2 IMAD.MOV.U32 R27, RZ, RZ, R35 ;  /* 0x000000ffff1ba224 */ /* 0x000fe400078e0023 */
[-C--:B------:R-:W-:Y:S02]  /*1400*/  @!P3 IMAD R18, R21, R20.reuse, RZ ;  /* 0x000000141512b224 */ /* 0x080fe400078e02ff */
[----:B------:R-:W-:Y:S02]  /*1410*/  @!P2 IMAD R28, R19, R20, RZ ;  /* 0x00000014131ca224 */ /* 0x000fe400078e02ff */
[----:B------:R-:W-:-:S04]  /*1420*/  @!P2 IMAD.WIDE.U32 R26, R20, R17, R26 ;  /* 0x00000011141aa225 */ /* 0x000fc800078e001a */
[----:B------:R-:W-:Y:S01]  /*1430*/  @!P3 IMAD.WIDE.U32 R34, R20, R9, R34 ;  /* 0x000000091422b225 */ /* 0x000fe200078e0022 */
[----:B------:R-:W-:-:S03]  /*1440*/  @!P2 LEA R30, P0, R26, c[0x0][0x208], 0x2 ;  /* 0x000082001a1eaa11 */ /* 0x000fc600078010ff */
[-C--:B------:R-:W-:Y:S01]  /*1450*/  @!P3 IMAD R18, R9, R5.reuse, R18 ;  /* 0x000000050912b224 */ /* 0x080fe200078e0212 */
[----:B------:R-:W-:Y:S01]  /*1460*/  @!P3 LEA R32, P1, R34, c[0x0][0x208], 0x2 ;  /* 0x000082002220ba11 */ /* 0x000fe200078210ff */
[----:B------:R-:W-:Y:S02]  /*1470*/  @!P2 IMAD R17, R17, R5, R28 ;  /* 0x000000051111a224 */ /* 0x000fe400078e021c */
[----:B------:R-:W-:Y:S02]  /*1480*/  @!P3 IMAD.IADD R18, R35, 0x1, R18 ;  /* 0x000000012312b824 */ /* 0x000fe400078e0212 */
[----:B------:R-:W-:-:S03]  /*1490*/  @!P2 IMAD.IADD R17, R27, 0x1, R17 ;  /* 0x000000011b11a824 */ /* 0x000fc600078e0211 */
[----:B------:R-:W-:Y:S01]  /*14a0*/  @!P3 LEA.HI.X R33, R34, c[0x0][0x20c], R18, 0x2, P1 ;  /* 0x000083002221ba11 */ /* 0x000fe200008f1412 */
[----:B------:R-:W-:Y:S01]  /*14b0*/  IMAD.MOV.U32 R18, RZ, RZ, -0x800000 ;  /* 0xff800000ff127424 */ /* 0x000fe200078e00ff */
[----:B------:R-:W-:Y:S01]  /*14c0*/  @!P2 LEA.HI.X R31, R26, c[0x0][0x20c], R17, 0x2, P0 ;  /* 0x000083001a1faa11 */ /* 0x000fe200000f1411 */
[----:B------:R-:W-:-:S04]  /*14d0*/  IMAD.MOV.U32 R17, RZ, RZ, -0x800000 ;  /* 0xff800000ff117424 */ /* 0x000fc800078e00ff */
[----:B------:R0:W2:Y:S04]  /*14e0*/  @!P3 LDG.E R18, [R32.64] ;  /* 0x0000000a2012b981 */ /* 0x0000a8000c1e1900 */
[----:B------:R1:W3:Y:S01]  /*14f0*/  @!P2 LDG.E R17, [R30.64] ;  /* 0x0000000a1e11a981 */ /* 0x0002e2000c1e1900 */
[C---:B------:R-:W-:Y:S01]  /*1500*/  ISETP.GT.AND P0, PT, R8.reuse, 0xff, PT ;  /* 0x000000ff0800780c */ /* 0x040fe20003f04270 */
[----:B------:R-:W-:Y:S01]  /*1510*/  IMAD R24, R9, 0x5, R24 ;  /* 0x0000000509187824 */ /* 0x000fe200078e0218 */
[----:B------:R-:W-:Y:S01]  /*1520*/  ISETP.GT.AND P2, PT, R8, 0x7f, PT ;  /* 0x0000007f0800780c */ /* 0x000fe20003f44270 */
[----:B------:R-:W-:Y:S01]  /*1530*/  IMAD.MOV.U32 R34, RZ, RZ, -0x800000 ;  /* 0xff800000ff227424 */ /* 0x000fe200078e00ff */
[----:B------:R-:W-:Y:S01]  /*1540*/  LEA.HI R11, R11, R8, RZ, 0x5 ;  /* 0x000000080b0b7211 */ /* 0x000fe200078f28ff */
[----:B------:R-:W-:Y:S01]  /*1550*/  ULDC.U8 UR4, c[0x0][0x329] ;  /* 0x0000ca4000047ab9 */ /* 0x000fe20000000000 */
[----:B------:R-:W-:Y:S01]  /*1560*/  IABS R9, c[0x0][0x214] ;  /* 0x0000850000097a13 */ /* 0x000fe20000000000 */
[----:B------:R-:W-:Y:S01]  /*1570*/  BSSY B1, `(.L_x_60) ;  /* 0x000025f000017945 */ /* 0x000fe20003800000 */
[----:B------:R-:W-:-:S02]  /*1580*/  LOP3.LUT R19, R11, 0xffffffe0, RZ, 0xc0, !PT ;  /* 0xffffffe00b137812 */ /* 0x000fc400078ec0ff */
[----:B------:R-:W-:Y:S01]  /*1590*/  SHF.R.S32.HI R11, RZ, 0x5, R11 ;  /* 0x00000005ff0b7819 */ /* 0x000fe2000001140b */
[----:B------:R-:W1:Y:S01]  /*15a0*/  I2F.RP R25, R9 ;  /* 0x0000000900197306 */ /* 0x000e620000209400 */
[----:B------:R-:W-:Y:S01]  /*15b0*/  ISETP.GT.AND P4, PT, R2, RZ, PT ;  /* 0x000000ff0200720c */ /* 0x000fe20003f84270 */
[----:B------:R-:W-:-:S04]  /*15c0*/  IMAD.IADD R36, R8, 0x1, -R19 ;  /* 0x0000000108247824 */ /* 0x000fc800078e0a13 */
[----:B------:R-:W-:Y:S02]  /*15d0*/  IMAD R27, R36, 0x5, R11 ;  /* 0x00000005241b7824 */ /* 0x000fe400078e020b */
[----:B0-----:R-:W-:Y:S01]  /*15e0*/  IMAD.MOV.U32 R33, RZ, RZ, -0x800000 ;  /* 0xff800000ff217424 */ /* 0x001fe200078e00ff */
[----:B-1----:R-:W0:Y:S02]  /*15f0*/  MUFU.RCP R30, R25 ;  /* 0x00000019001e7308 */ /* 0x002e240000001000 */
[----:B0-----:R-:W-:-:S06]  /*1600*/  IADD3 R30, R30, 0xffffffe, RZ ;  /* 0x0ffffffe1e1e7810 */ /* 0x001fcc0007ffe0ff */
[----:B------:R0:W1:Y:S02]  /*1610*/  F2I.FTZ.U32.TRUNC.NTZ R31, R30 ;  /* 0x0000001e001f7305 */ /* 0x000064000021f000 */
[----:B0-----:R-:W-:Y:S01]  /*1620*/  IMAD.MOV.U32 R30, RZ, RZ, RZ ;  /* 0x000000ffff1e7224 */ /* 0x001fe200078e00ff */
[----:B--2---:R1:W-:Y:S04]  /*1630*/  @!P0 STS [R24.X4], R18 ;  /* 0x0000001218008388 */ /* 0x0043e80000004800 */
[----:B---3--:R0:W-:Y:S04]  /*1640*/  @!P2 STS [R24.X4+0x280], R17 ;  /* 0x000280111800a388 */ /* 0x0081e80000004800 */
[----:B------:R-:W-:Y:S01]  /*1650*/  BAR.SYNC.DEFER_BLOCKING 0x0 ;  /* 0x0000000000007b1d */ /* 0x000fe20000010000 */
[----:B-1----:R-:W-:-:S04]  /*1660*/  IMAD.MOV R18, RZ, RZ, -R31 ;  /* 0x000000ffff127224 */ /* 0x002fc800078e0a1f */
[----:B------:R-:W-:Y:S01]  /*1670*/  IMAD R18, R18, R9, RZ ;  /* 0x0000000912127224 */ /* 0x000fe200078e02ff */
[----:B0-----:R-:W-:Y:S01]  /*1680*/  IABS R17, R7 ;  /* 0x0000000700117213 */ /* 0x001fe20000000000 */
[----:B------:R-:W-:Y:S02]  /*1690*/  @!P2 LDS R34, [R27.X4] ;  /* 0x000000001b22a984 */ /* 0x000fe40000004800 */
[----:B------:R-:W-:Y:S01]  /*16a0*/  IMAD.HI.U32 R18, R31, R18, R30 ;  /* 0x000000121f127227 */ /* 0x000fe200078e001e */
[----:B------:R-:W-:Y:S01]  /*16b0*/  LOP3.LUT R7, R7, c[0x0][0x214], RZ, 0x3c, !PT ;  /* 0x0000850007077a12 */ /* 0x000fe200078e3cff */
[----:B------:R-:W0:Y:S04]  /*16c0*/  @!P2 LDS R33, [R27.X4+0x280] ;  /* 0x000280001b21a984 */ /* 0x000e280000004800 */
[----:B------:R-:W-:Y:S01]  /*16d0*/  IMAD.HI.U32 R18, R18, R17, RZ ;  /* 0x0000001112127227 */ /* 0x000fe200078e00ff */
[----:B0-----:R-:W-:-:S05]  /*16e0*/  FMNMX.FTZ R28, R34, R33, !PT ;  /* 0x00000021221c7209 */ /* 0x001fca0007810000 */
[----:B------:R-:W0:Y:S02]  /*16f0*/  SHFL.BFLY PT, R19, R28, 0x10, 0x1f ;  /* 0x0e001f001c137f89 */ /* 0x000e2400000e0000 */
[----:B0-----:R-:W-:-:S05]  /*1700*/  FMNMX.FTZ R19, R28, R19, !PT ;  /* 0x000000131c137209 */ /* 0x001fca0007810000 */
[----:B------:R-:W0:Y:S02]  /*1710*/  SHFL.BFLY PT, R26, R19, 0x8, 0x1f ;  /* 0x0d001f00131a7f89 */ /* 0x000e2400000e0000 */
[----:B0-----:R-:W-:-:S05]  /*1720*/  FMNMX.FTZ R26, R19, R26, !PT ;  /* 0x0000001a131a7209 */ /* 0x001fca0007810000 */
[----:B------:R-:W0:Y:S02]  /*1730*/  SHFL.BFLY PT, R21, R26, 0x4, 0x1f ;  /* 0x0c801f001a157f89 */ /* 0x000e2400000e0000 */
[----:B0-----:R-:W-:Y:S01]  /*1740*/  FMNMX.FTZ R21, R26, R21, !PT ;  /* 0x000000151a157209 */ /* 0x001fe20007810000 */
[----:B------:R-:W-:-:S04]  /*1750*/  IMAD.MOV R26, RZ, RZ, -R18 ;  /* 0x000000ffff1a7224 */ /* 0x000fc800078e0a12 */
[----:B------:R-:W0:Y:S01]  /*1760*/  SHFL.BFLY PT, R24, R21, 0x2, 0x1f ;  /* 0x0c401f0015187f89 */ /* 0x000e2200000e0000 */
[----:B------:R-:W-:-:S05]  /*1770*/  IMAD R26, R9, R26, R17 ;  /* 0x0000001a091a7224 */ /* 0x000fca00078e0211 */
[----:B------:R-:W-:-:S13]  /*1780*/  ISETP.GT.U32.AND P0, PT, R9, R26, PT ;  /* 0x0000001a0900720c */ /* 0x000fda0003f04070 */
[----:B------:R-:W-:Y:S01]  /*1790*/  @!P0 IMAD.IADD R26, R26, 0x1, -R9 ;  /* 0x000000011a1a8824 */ /* 0x000fe200078e0a09 */
[----:B------:R-:W-:Y:S02]  /*17a0*/  @!P0 IADD3 R18, R18, 0x1, RZ ;  /* 0x0000000112128810 */ /* 0x000fe40007ffe0ff */
[----:B------:R-:W-:Y:S02]  /*17b0*/  ISETP.NE.AND P0, PT, RZ, c[0x0][0x214], PT ;  /* 0x00008500ff007a0c */ /* 0x000fe40003f05270 */
[----:B0-----:R-:W-:Y:S02]  /*17c0*/  FMNMX.FTZ R24, R21, R24, !PT ;  /* 0x0000001815187209 */ /* 0x001fe40007810000 */
[----:B------:R-:W-:-:S03]  /*17d0*/  ISETP.GE.U32.AND P3, PT, R26, R9, PT ;  /* 0x000000091a00720c */ /* 0x000fc60003f66070 */
[----:B------:R-:W0:Y:S10]  /*17e0*/  SHFL.BFLY PT, R19, R24, 0x1, 0x1f ;  /* 0x0c201f0018137f89 */ /* 0x000e3400000e0000 */
[----:B------:R-:W-:-:S02]  /*17f0*/  @P3 IADD3 R18, R18, 0x1, RZ ;  /* 0x0000000112123810 */ /* 0x000fc40007ffe0ff */
[----:B0-----:R-:W-:-:S04]  /*1800*/  FMNMX.FTZ R19, R24, R19, !PT ;  /* 0x0000001318137209 */ /* 0x001fc80007810000 */
[----:B------:R-:W-:-:S04]  /*1810*/  FSETP.NEU.FTZ.AND P1, PT, R19, -INF , PT ;  /* 0xff8000001300780b */ /* 0x000fc80003f3d000 */
[----:B------:R-:W-:Y:S02]  /*1820*/  FSEL R17, R19, RZ, P1 ;  /* 0x000000ff13117208 */ /* 0x000fe40000800000 */
[----:B------:R-:W-:Y:S02]  /*1830*/  ISETP.GE.AND P1, PT, R7, RZ, PT ;  /* 0x000000ff0700720c */ /* 0x000fe40003f26270 */
[----:B------:R-:W-:Y:S01]  /*1840*/  LEA.HI.SX32 R7, R2, 0x1, 0x1 ;  /* 0x0000000102077811 */ /* 0x000fe200078f0aff */
[C---:B------:R-:W-:Y:S02]  /*1850*/  FADD.FTZ R19, -R17.reuse, R34 ;  /* 0x0000002211137221 */ /* 0x040fe40000010100 */
[----:B------:R-:W-:Y:S02]  /*1860*/  FADD.FTZ R9, -R17, R33 ;  /* 0x0000002111097221 */ /* 0x000fe40000010100 */
[----:B------:R-:W-:Y:S02]  /*1870*/  FMUL.FTZ R19, R19, 1.4426950216293334961 ;  /* 0x3fb8aa3b13137820 */ /* 0x000fe40000410000 */
[----:B------:R-:W-:Y:S01]  /*1880*/  FMUL.FTZ R24, R9, 1.4426950216293334961 ;  /* 0x3fb8aa3b09187820 */ /* 0x000fe20000410000 */
[----:B------:R-:W-:-:S03]  /*1890*/  SHF.R.S32.HI R9, RZ, 0x1f, R2 ;  /* 0x0000001fff097819 */ /* 0x000fc60000011402 */
[----:B------:R-:W-:Y:S01]  /*18a0*/  MUFU.EX2 R19, R19 ;  /* 0x0000001300137308 */ /* 0x000fe20000000800 */
[----:B------:R-:W-:Y:S01]  /*18b0*/  @!P1 IMAD.MOV R18, RZ, RZ, -R18 ;  /* 0x000000ffff129224 */ /* 0x000fe200078e0a12 */
[----:B------:R-:W-:Y:S01]  /*18c0*/  @!P0 LOP3.LUT R18, RZ, c[0x0][0x214], RZ, 0x33, !PT ;  /* 0x00008500ff128a12 */ /* 0x000fe200078e33ff */
[----:B------:R-:W-:-:S04]  /*18d0*/  @!P4 IMAD.MOV R7, RZ, RZ, R9 ;  /* 0x000000ffff07c224 */ /* 0x000fc800078e0209 */
[----:B------:R-:W-:Y:S01]  /*18e0*/  IMAD R2, R7, R18, RZ ;  /* 0x0000001207027224 */ /* 0x000fe200078e02ff */
[----:B------:R-:W0:Y:S01]  /*18f0*/  MUFU.EX2 R24, R24 ;  /* 0x0000001800187308 */ /* 0x000e220000000800 */
[----:B------:R-:W-:-:S03]  /*1900*/  IABS R7, c[0x0][0x1c0] ;  /* 0x0000700000077a13 */ /* 0x000fc60000000000 */
[-C--:B------:R-:W-:Y:S02]  /*1910*/  IABS R9, R2.reuse ;  /* 0x0000000200097213 */ /* 0x080fe40000000000 */
[----:B------:R-:W-:Y:S02]  /*1920*/  IABS R28, R2 ;  /* 0x00000002001c7213 */ /* 0x000fe40000000000 */
[----:B------:R-:W1:Y:S01]  /*1930*/  I2F.RP R21, R9 ;  /* 0x0000000900157306 */ /* 0x000e620000209400 */
[----:B------:R-:W-:Y:S02]  /*1940*/  ISETP.NE.AND P6, PT, R2, RZ, PT ;  /* 0x000000ff0200720c */ /* 0x000fe40003fc5270 */
[----:B------:R-:W-:Y:S02]  /*1950*/  IMAD.MOV R28, RZ, RZ, -R28 ;  /* 0x000000ffff1c7224 */ /* 0x000fe400078e0a1c */
[----:B0-----:R-:W-:-:S03]  /*1960*/  FADD.FTZ R31, R19, R24 ;  /* 0x00000018131f7221 */ /* 0x001fc60000010000 */
[----:B------:R-:W0:Y:S01]  /*1970*/  I2F.U32.RP R25, R7 ;  /* 0x0000000700197306 */ /* 0x000e220000209000 */
[----:B------:R-:W-:Y:S01]  /*1980*/  IMAD.IADD R24, R6, 0x1, R9 ;  /* 0x0000000106187824 */ /* 0x000fe200078e0209 */
[----:B------:R-:W2:Y:S06]  /*1990*/  SHFL.BFLY PT, R18, R31, 0x10, 0x1f ;  /* 0x0e001f001f127f89 */ /* 0x000eac00000e0000 */
[----:B-1----:R-:W1:Y:S08]  /*19a0*/  MUFU.RCP R21, R21 ;  /* 0x0000001500157308 */ /* 0x002e700000001000 */
[----:B0-----:R-:W0:Y:S01]  /*19b0*/  MUFU.RCP R38, R25 ;  /* 0x0000001900267308 */ /* 0x001e220000001000 */
[----:B-1----:R-:W-:-:S02]  /*19c0*/  IADD3 R42, R21, 0xffffffe, RZ ;  /* 0x0ffffffe152a7810 */ /* 0x002fc40007ffe0ff */
[----:B------:R-:W-:Y:S01]  /*19d0*/  IABS R21, R24 ;  /* 0x0000001800157213 */ /* 0x000fe20000000000 */
[----:B--2---:R-:W-:-:S04]  /*19e0*/  FADD.FTZ R18, R31, R18 ;  /* 0x000000121f127221 */ /* 0x004fc80000010000 */
[----:B------:R-:W1:Y:S01]  /*19f0*/  F2I.FTZ.U32.TRUNC.NTZ R43, R42 ;  /* 0x0000002a002b7305 */ /* 0x000e62000021f000 */
[----:B0-----:R-:W-:Y:S01]  /*1a00*/  IADD3 R38, R38, 0xffffffe, RZ ;  /* 0x0ffffffe26267810 */ /* 0x001fe20007ffe0ff */
[----:B------:R-:W0:Y:S06]  /*1a10*/  SHFL.BFLY PT, R19, R18, 0x8, 0x1f ;  /* 0x0d001f0012137f89 */ /* 0x000e2c00000e0000 */
[----:B------:R-:W2:Y:S01]  /*1a20*/  F2I.FTZ.U32.TRUNC.NTZ R39, R38 ;  /* 0x0000002600277305 */ /* 0x000ea2000021f000 */
[----:B-1----:R-:W-:Y:S02]  /*1a30*/  IMAD.MOV R30, RZ, RZ, -R43 ;  /* 0x000000ffff1e7224 */ /* 0x002fe400078e0a2b */
[----:B------:R-:W-:-:S02]  /*1a40*/  IMAD.MOV.U32 R42, RZ, RZ, RZ ;  /* 0x000000ffff2a7224 */ /* 0x000fc400078e00ff */
[----:B------:R-:W-:-:S04]  /*1a50*/  IMAD R30, R30, R9, RZ ;  /* 0x000000091e1e7224 */ /* 0x000fc800078e02ff */
[----:B------:R-:W-:-:S04]  /*1a60*/  IMAD.HI.U32 R30, R43, R30, R42 ;  /* 0x0000001e2b1e7227 */ /* 0x000fc800078e002a */
[----:B0-----:R-:W-:Y:S01]  /*1a70*/  FADD.FTZ R19, R18, R19 ;  /* 0x0000001312137221 */ /* 0x001fe20000010000 */
[----:B------:R-:W-:Y:S01]  /*1a80*/  IABS R18, c[0x0][0x1c0] ;  /* 0x0000700000127a13 */ /* 0x000fe20000000000 */
[----:B--2---:R-:W-:Y:S02]  /*1a90*/  IMAD.MOV R6, RZ, RZ, -R39 ;  /* 0x000000ffff067224 */ /* 0x004fe400078e0a27 */
[----:B------:R-:W-:Y:S01]  /*1aa0*/  IMAD.HI.U32 R30, R30, R21, RZ ;  /* 0x000000151e1e7227 */ /* 0x000fe200078e00ff */
[----:B------:R-:W0:Y:S03]  /*1ab0*/  SHFL.BFLY PT, R26, R19, 0x4, 0x1f ;  /* 0x0c801f00131a7f89 */ /* 0x000e2600000e0000 */
[----:B------:R-:W-:Y:S02]  /*1ac0*/  IMAD R28, R30, R28, R21 ;  /* 0x0000001c1e1c7224 */ /* 0x000fe400078e0215 */
[----:B------:R-:W-:-:S02]  /*1ad0*/  IMAD.MOV.U32 R38, RZ, RZ, RZ ;  /* 0x000000ffff267224 */ /* 0x000fc400078e00ff */
[----:B------:R-:W-:Y:S01]  /*1ae0*/  IMAD.MOV R18, RZ, RZ, -R18 ;  /* 0x000000ffff127224 */ /* 0x000fe200078e0a12 */
[----:B------:R-:W-:-:S13]  /*1af0*/  ISETP.GT.U32.AND P3, PT, R9, R28, PT ;  /* 0x0000001c0900720c */ /* 0x000fda0003f64070 */
[----:B------:R-:W-:Y:S01]  /*1b00*/  @!P3 IMAD.IADD R28, R28, 0x1, -R9 ;  /* 0x000000011c1cb824 */ /* 0x000fe200078e0a09 */
[----:B------:R-:W-:Y:S01]  /*1b10*/  @!P3 IADD3 R30, R30, 0x1, RZ ;  /* 0x000000011e1eb810 */ /* 0x000fe20007ffe0ff */
[----:B0-----:R-:W-:Y:S02]  /*1b20*/  FADD.FTZ R26, R19, R26 ;  /* 0x0000001a131a7221 */ /* 0x001fe40000010000 */
[----:B------:R-:W-:Y:S01]  /*1b30*/  IMAD R19, R6, R7, RZ ;  /* 0x0000000706137224 */ /* 0x000fe200078e02ff */
[----:B------:R-:W-:Y:S02]  /*1b40*/  IABS R6, R4 ;  /* 0x0000000400067213 */ /* 0x000fe40000000000 */
[----:B------:R-:W0:Y:S01]  /*1b50*/  SHFL.BFLY PT, R25, R26, 0x2, 0x1f ;  /* 0x0c401f001a197f89 */ /* 0x000e2200000e0000 */
[----:B------:R-:W-:Y:S01]  /*1b60*/  IMAD.HI.U32 R38, R39, R19, R38 ;  /* 0x0000001327267227 */ /* 0x000fe200078e0026 */
[----:B------:R-:W-:Y:S02]  /*1b70*/  ISETP.GE.U32.AND P4, PT, R28, R9, PT ;  /* 0x000000091c00720c */ /* 0x000fe40003f86070 */
[----:B------:R-:W-:-:S03]  /*1b80*/  LOP3.LUT R4, R4, c[0x0][0x1c0], RZ, 0x3c, !PT ;  /* 0x0000700004047a12 */ /* 0x000fc600078e3cff */
[----:B------:R-:W-:-:S04]  /*1b90*/  IMAD.HI.U32 R19, R38, R6, RZ ;  /* 0x0000000626137227 */ /* 0x000fc800078e00ff */
[----:B------:R-:W-:-:S04]  /*1ba0*/  IMAD.HI.U32 R38, R38, R21, RZ ;  /* 0x0000001526267227 */ /* 0x000fc800078e00ff */
[-C--:B------:R-:W-:Y:S01]  /*1bb0*/  IMAD R6, R19, R18.reuse, R6 ;  /* 0x0000001213067224 */ /* 0x080fe200078e0206 */
[----:B------:R-:W-:Y:S01]  /*1bc0*/  @P4 IADD3 R30, R30, 0x1, RZ ;  /* 0x000000011e1e4810 */ /* 0x000fe20007ffe0ff */
[----:B------:R-:W-:Y:S01]  /*1bd0*/  IMAD R18, R38, R18, R21 ;  /* 0x0000001226127224 */ /* 0x000fe200078e0215 */
[----:B------:R-:W-:Y:S02]  /*1be0*/  LOP3.LUT R21, R24, R9, RZ, 0x3c, !PT ;  /* 0x0000000918157212 */ /* 0x000fe400078e3cff */
[----:B------:R-:W-:Y:S02]  /*1bf0*/  ISETP.GT.U32.AND P0, PT, R7, R6, PT ;  /* 0x000000060700720c */ /* 0x000fe40003f04070 */
[----:B------:R-:W-:Y:S01]  /*1c00*/  ISETP.GE.AND P5, PT, R21, RZ, PT ;  /* 0x000000ff1500720c */ /* 0x000fe20003fa6270 */
[----:B0-----:R-:W-:Y:S01]  /*1c10*/  FADD.FTZ R26, R26, R25 ;  /* 0x000000191a1a7221 */ /* 0x001fe20000010000 */
[----:B------:R-:W-:Y:S02]  /*1c20*/  ISETP.GT.U32.AND P1, PT, R7, R18, PT ;  /* 0x000000120700720c */ /* 0x000fe40003f24070 */
[----:B------:R-:W-:-:S02]  /*1c30*/  ISETP.GT.AND P4, PT, R3, RZ, PT ;  /* 0x000000ff0300720c */ /* 0x000fc40003f84270 */
[----:B------:R-:W0:Y:S01]  /*1c40*/  SHFL.BFLY PT, R21, R26, 0x1, 0x1f ;  /* 0x0c201f001a157f89 */ /* 0x000e2200000e0000 */
[----:B------:R-:W-:-:S04]  /*1c50*/  LOP3.LUT R24, R24, c[0x0][0x1c0], RZ, 0x3c, !PT ;  /* 0x0000700018187a12 */ /* 0x000fc800078e3cff */
[--C-:B------:R-:W-:Y:S01]  /*1c60*/  @!P0 IMAD.IADD R6, R6, 0x1, -R7.reuse ;  /* 0x0000000106068824 */ /* 0x100fe200078e0a07 */
[----:B------:R-:W-:Y:S01]  /*1c70*/  @!P0 IADD3 R19, R19, 0x1, RZ ;  /* 0x0000000113138810 */ /* 0x000fe20007ffe0ff */
[----:B------:R-:W-:Y:S01]  /*1c80*/  @!P5 IMAD.MOV R30, RZ, RZ, -R30 ;  /* 0x000000ffff1ed224 */ /* 0x000fe200078e0a1e */
[----:B------:R-:W-:Y:S01]  /*1c90*/  ISETP.GE.AND P0, PT, R4, RZ, PT ;  /* 0x000000ff0400720c */ /* 0x000fe20003f06270 */
[----:B------:R-:W-:Y:S01]  /*1ca0*/  IMAD.MOV.U32 R4, RZ, RZ, c[0x0][0x214] ;  /* 0x00008500ff047624 */ /* 0x000fe200078e00ff */
[-C--:B------:R-:W-:Y:S01]  /*1cb0*/  ISETP.GE.U32.AND P3, PT, R6, R7.reuse, PT ;  /* 0x000000070600720c */ /* 0x080fe20003f66070 */
[----:B------:R-:W-:Y:S01]  /*1cc0*/  @!P1 IMAD.IADD R18, R18, 0x1, -R7 ;  /* 0x0000000112129824 */ /* 0x000fe200078e0a07 */
[----:B------:R-:W-:Y:S02]  /*1cd0*/  SHF.R.S32.HI R6, RZ, 0x1f, R3 ;  /* 0x0000001fff067819 */ /* 0x000fe40000011403 */
[----:B------:R-:W-:Y:S02]  /*1ce0*/  @!P1 IADD3 R38, R38, 0x1, RZ ;  /* 0x0000000126269810 */ /* 0x000fe40007ffe0ff */
[----:B------:R-:W-:-:S02]  /*1cf0*/  ISETP.GE.U32.AND P5, PT, R18, R7, PT ;  /* 0x000000071200720c */ /* 0x000fc40003fa6070 */
[----:B------:R-:W-:Y:S01]  /*1d00*/  LEA.HI.SX32 R7, R3, 0x1, 0x1 ;  /* 0x0000000103077811 */ /* 0x000fe200078f0aff */
[----:B------:R-:W-:Y:S01]  /*1d10*/  @!P4 IMAD.MOV R7, RZ, RZ, R6 ;  /* 0x000000ffff07c224 */ /* 0x000fe200078e0206 */
[----:B------:R-:W-:Y:S02]  /*1d20*/  ISETP.GE.AND P1, PT, R24, RZ, PT ;  /* 0x000000ff1800720c */ /* 0x000fe40003f26270 */
[----:B------:R-:W-:Y:S02]  /*1d30*/  LOP3.LUT R6, RZ, c[0x0][0x1c0], RZ, 0x33, !PT ;  /* 0x00007000ff067a12 */ /* 0x000fe400078e33ff */
[----:B------:R-:W-:Y:S01]  /*1d40*/  @P3 IADD3 R19, R19, 0x1, RZ ;  /* 0x0000000113133810 */ /* 0x000fe20007ffe0ff */
[----:B0-----:R-:W-:Y:S01]  /*1d50*/  FADD.FTZ R21, R26, R21 ;  /* 0x000000151a157221 */ /* 0x001fe20000010000 */
[----:B------:R-:W-:Y:S02]  /*1d60*/  ISETP.NE.AND P3, PT, RZ, UR4, PT ;  /* 0x00000004ff007c0c */ /* 0x000fe4000bf65270 */
[----:B------:R-:W-:Y:S01]  /*1d70*/  @!P6 LOP3.LUT R30, RZ, R9, RZ, 0x33, !PT ;  /* 0x00000009ff1ee212 */ /* 0x000fe200078e33ff */
[----:B------:R-:W-:Y:S01]  /*1d80*/  @!P0 IMAD.MOV R19, RZ, RZ, -R19 ;  /* 0x000000ffff138224 */ /* 0x000fe200078e0a13 */
[----:B------:R-:W-:-:S02]  /*1d90*/  FSETP.NE.FTZ.AND P4, PT, R21, RZ, PT ;  /* 0x000000ff1500720b */ /* 0x000fc40003f95000 */
[----:B------:R-:W-:Y:S02]  /*1da0*/  @P5 IADD3 R38, R38, 0x1, RZ ;  /* 0x0000000126265810 */ /* 0x000fe40007ffe0ff */
[----:B------:R-:W-:Y:S02]  /*1db0*/  LOP3.LUT P5, RZ, R8, 0x1f, RZ, 0xc0, !PT ;  /* 0x0000001f08ff7812 */ /* 0x000fe400078ac0ff */
[----:B------:R-:W-:Y:S01]  /*1dc0*/  ISETP.GT.AND P0, PT, R2, RZ, PT ;  /* 0x000000ff0200720c */ /* 0x000fe20003f04270 */
[----:B------:R-:W-:Y:S01]  /*1dd0*/  @!P1 IMAD.MOV R38, RZ, RZ, -R38 ;  /* 0x000000ffff269224 */ /* 0x000fe200078e0a26 */
[----:B------:R-:W-:Y:S02]  /*1de0*/  ISETP.GT.OR P5, PT, R8, 0x7f, P5 ;  /* 0x0000007f0800780c */ /* 0x000fe40002fa4670 */
[----:B------:R-:W-:Y:S02]  /*1df0*/  SEL R8, R4, 0x1, !P3 ;  /* 0x0000000104087807 */ /* 0x000fe40005800000 */
[----:B------:R-:W-:Y:S01]  /*1e00*/  ISETP.NE.AND P1, PT, RZ, c[0x0][0x1c0], PT ;  /* 0x00007000ff007a0c */ /* 0x000fe20003f25270 */
[----:B------:R-:W0:Y:S01]  /*1e10*/  @P4 MUFU.LG2 R4, R21 ;  /* 0x0000001500044308 */ /* 0x000e220000000c00 */
[----:B------:R-:W-:-:S02]  /*1e20*/  SHF.R.S32.HI R18, RZ, 0x1f, R2 ;  /* 0x0000001fff127819 */ /* 0x000fc40000011402 */
[C---:B------:R-:W-:Y:S02]  /*1e30*/  SEL R25, R6.reuse, R19, !P1 ;  /* 0x0000001306197207 */ /* 0x040fe40004800000 */
[----:B------:R-:W-:Y:S02]  /*1e40*/  SEL R31, R6, R38, !P1 ;  /* 0x00000026061f7207 */ /* 0x000fe40004800000 */
[----:B------:R-:W-:Y:S01]  /*1e50*/  ISETP.LT.U32.AND P1, PT, R22, R30, PT ;  /* 0x0000001e1600720c */ /* 0x000fe20003f21070 */
[-C--:B------:R-:W-:Y:S01]  /*1e60*/  IMAD R6, R25, R8.reuse, RZ ;  /* 0x0000000819067224 */ /* 0x080fe200078e02ff */
[----:B------:R-:W-:Y:S01]  /*1e70*/  SHF.R.S32.HI R19, RZ, 0x1f, R30 ;  /* 0x0000001fff137819 */ /* 0x000fe2000001141e */
[----:B------:R-:W-:Y:S01]  /*1e80*/  IMAD R8, R31, R8, RZ ;  /* 0x000000081f087224 */ /* 0x000fe200078e02ff */
[----:B------:R-:W-:Y:S01]  /*1e90*/  LEA.HI.SX32 R9, R2, 0x1, 0x1 ;  /* 0x0000000102097811 */ /* 0x000fe200078f0aff */
[----:B------:R-:W-:Y:S01]  /*1ea0*/  @!P0 IMAD.MOV R9, RZ, RZ, R18 ;  /* 0x000000ffff098224 */ /* 0x000fe200078e0212 */
[----:B------:R-:W-:Y:S01]  /*1eb0*/  ISETP.LT.AND.EX P1, PT, R23, R19, PT, P1 ;  /* 0x000000131700720c */ /* 0x000fe20003f21310 */
[----:B------:R-:W-:-:S02]  /*1ec0*/  IMAD R7, R7, R6, RZ ;  /* 0x0000000607077224 */ /* 0x000fc400078e02ff */
[----:B------:R-:W-:Y:S02]  /*1ed0*/  IMAD.MOV.U32 R31, RZ, RZ, 0x7f800000 ;  /* 0x7f800000ff1f7424 */ /* 0x000fe400078e00ff */
[----:B------:R-:W-:Y:S01]  /*1ee0*/  IMAD R6, R8, R9, RZ ;  /* 0x0000000908067224 */ /* 0x000fe200078e02ff */
[----:B------:R-:W-:Y:S01]  /*1ef0*/  SEL R9, R22, R30, P1 ;  /* 0x0000001e16097207 */ /* 0x000fe20000800000 */
[----:B0-----:R-:W-:Y:S01]  /*1f00*/  @P4 FFMA.FTZ R31, R4, 0.69314718246459960938, R17 ;  /* 0x3f317218041f4823 */ /* 0x001fe20000010011 */
        /* <DEDUP_REMOVED lines=38> */
[----:B------:R-:W-:Y:S05]  /*2170*/  CALL.REL.NOINC `($__internal_1_$__cuda_sm20_div_s64) ;  /* 0x000023e000007944 */ /* 0x000fea0003c00000 */
        /* <DEDUP_REMOVED lines=10> */
.L_x_64:
        /* <DEDUP_REMOVED lines=22> */
.L_x_65:
[----:B------:R-:W-:Y:S05]  /*2380*/  BSYNC B0 ;  /* 0x0000000000007941 */ /* 0x000fea0003800000 */
.L_x_63:
[----:B------:R-:W-:Y:S01]  /*2390*/  LOP3.LUT R19, R17, R0, RZ, 0xfc, !PT ;  /* 0x0000000011137212 */ /* 0x000fe200078efcff */
[----:B------:R-:W-:Y:S03]  /*23a0*/  BSSY B0, `(.L_x_66) ;  /* 0x0000028000007945 */ /* 0x000fe60003800000 */
[----:B------:R-:W-:-:S13]  /*23b0*/  ISETP.NE.U32.AND P0, PT, R19, RZ, PT ;  /* 0x000000ff1300720c */ /* 0x000fda0003f05070 */
[----:B------:R-:W-:Y:S05]  /*23c0*/  @!P0 BRA `(.L_x_67) ;  /* 0x000000f000008947 */ /* 0x000fea0003800000 */
[----:B------:R-:W-:Y:S01]  /*23d0*/  IMAD.MOV.U32 R28, RZ, RZ, R29 ;  /* 0x000000ffff1c7224 */ /* 0x000fe200078e001d */
[----:B------:R-:W-:Y:S02]  /*23e0*/  MOV R25, R0 ;  /* 0x0000000000197202 */ /* 0x000fe40000000f00 */
[----:B------:R-:W-:Y:S02]  /*23f0*/  MOV R26, 0x2410 ;  /* 0x00002410001a7802 */ /* 0x000fe40000000f00 */
[----:B------:R-:W-:Y:S05]  /*2400*/  CALL.REL.NOINC `($__internal_1_$__cuda_sm20_div_s64) ;  /* 0x0000215000007944 */ /* 0x000fea0003c00000 */
[----:B------:R-:W-:Y:S01]  /*2410*/  IADD3 R19, P0, RZ, -R22, RZ ;  /* 0x80000016ff137210 */ /* 0x000fe20007f1e0ff */
[----:B------:R-:W-:Y:S01]  /*2420*/  IMAD.MOV.U32 R43, RZ, RZ, R23 ;  /* 0x000000ffff2b7224 */ /* 0x000fe200078e0017 */
[----:B------:R-:W-:Y:S02]  /*2430*/  MOV R38, R18 ;  /* 0x0000001200267202 */ /* 0x000fe40000000f00 */
[----:B------:R-:W-:Y:S02]  /*2440*/  IADD3.X R24, RZ, ~R23, RZ, P0, !PT ;  /* 0x80000017ff187210 */ /* 0x000fe400007fe4ff */
[----:B------:R-:W-:Y:S02]  /*2450*/  MOV R39, R17 ;  /* 0x0000001100277202 */ /* 0x000fe40000000f00 */
[----:B------:R-:W-:Y:S01]  /*2460*/  MOV R42, R22 ;  /* 0x00000016002a7202 */ /* 0x000fe20000000f00 */
[----:B------:R-:W-:-:S02]  /*2470*/  IMAD R24, R24, R29, RZ ;  /* 0x0000001d18187224 */ /* 0x000fc400078e02ff */
[----:B------:R-:W-:-:S04]  /*2480*/  IMAD.WIDE.U32 R38, R29, R19, R38 ;  /* 0x000000131d267225 */ /* 0x000fc800078e0026 */
[----:B------:R-:W-:-:S04]  /*2490*/  IMAD R0, R0, R19, R24 ;  /* 0x0000001300007224 */ /* 0x000fc800078e0218 */
[----:B------:R-:W-:Y:S01]  /*24a0*/  IMAD.IADD R0, R39, 0x1, R0 ;  /* 0x0000000127007824 */ /* 0x000fe200078e0200 */
[----:B------:R-:W-:Y:S05]  /*24b0*/  BRA `(.L_x_68) ;  /* 0x0000016000007947 */ /* 0x000fea0003800000 */
.L_x_67:
        /* <DEDUP_REMOVED lines=22> */
.L_x_68:
[----:B------:R-:W-:Y:S05]  /*2620*/  BSYNC B0 ;  /* 0x0000000000007941 */ /* 0x000fea0003800000 */
.L_x_66:
        /* <DEDUP_REMOVED lines=11> */
[----:B------:R-:W-:Y:S05]  /*26e0*/  CALL.REL.NOINC `($__internal_1_$__cuda_sm20_div_s64) ;  /* 0x00001e7000007944 */ /* 0x000fea0003c00000 */
[----:B------:R-:W-:-:S04]  /*26f0*/  IADD3 R17, P0, RZ, -R22, RZ ;  /* 0x80000016ff117210 */ /* 0x000fc80007f1e0ff */
[----:B------:R-:W-:Y:S01]  /*2700*/  IADD3.X R18, RZ, ~R23, RZ, P0, !PT ;  /* 0x80000017ff127210 */ /* 0x000fe200007fe4ff */
[----:B------:R-:W-:-:S04]  /*2710*/  IMAD.WIDE.U32 R42, R5, R17, R42 ;  /* 0x00000011052a7225 */ /* 0x000fc800078e002a */
[----:B------:R-:W-:-:S04]  /*2720*/  IMAD R18, R18, R5, RZ ;  /* 0x0000000512127224 */ /* 0x000fc800078e02ff */
[----:B------:R-:W-:-:S05]  /*2730*/  IMAD R4, R4, R17, R18 ;  /* 0x0000001104047224 */ /* 0x000fca00078e0212 */
[----:B------:R-:W-:Y:S01]  /*2740*/  IADD3 R4, R43, R4, RZ ;  /* 0x000000042b047210 */ /* 0x000fe20007ffe0ff */
[----:B------:R-:W-:Y:S05]  /*2750*/  BRA `(.L_x_71) ;  /* 0x0000016000007947 */ /* 0x000fea0003800000 */
.L_x_70:
        /* <DEDUP_REMOVED lines=22> */
.L_x_71:
[----:B------:R-:W-:Y:S05]  /*28c0*/  BSYNC B0 ;  /* 0x0000000000007941 */ /* 0x000fea0003800000 */
.L_x_69:
[-C--:B------:R-:W-:Y:S01]  /*28d0*/  IMAD R5, R41, R16.reuse, RZ ;  /* 0x0000001029057224 */ /* 0x080fe200078e02ff */
[----:B------:R-:W-:Y:S01]  /*28e0*/  SHF.R.S32.HI R17, RZ, 0x1f, R29 ;  /* 0x0000001fff117819 */ /* 0x000fe2000001141d */
[C---:B------:R-:W-:Y:S01]  /*28f0*/  IMAD.WIDE.U32 R46, R40.reuse, R16, RZ ;  /* 0x00000010282e7225 */ /* 0x040fe200078e00ff */
[----:B------:R-:W-:Y:S01]  /*2900*/  ULDC.U8 UR6, c[0x0][0x329] ;  /* 0x0000ca4000067ab9 */ /* 0x000fe20000000000 */
[----:B------:R-:W-:Y:S01]  /*2910*/  BSSY B0, `(.L_x_72) ;  /* 0x0000046000007945 */ /* 0x000fe20003800000 */
[----:B------:R-:W-:Y:S01]  /*2920*/  UISETP.NE.AND UP0, UPT, UR6, URZ, UPT ;  /* 0x0000003f0600728c */ /* 0x000fe2000bf05270 */
[----:B------:R-:W-:Y:S01]  /*2930*/  IMAD R5, R40, R15, R5 ;  /* 0x0000000f28057224 */ /* 0x000fe200078e0205 */
[----:B------:R-:W-:Y:S01]  /*2940*/  ULDC.64 UR4, c[0x0][0x210] ;  /* 0x0000840000047ab9 */ /* 0x000fe20000000a00 */
[----:B------:R-:W-:Y:S01]  /*2950*/  IMAD R0, R0, R29, RZ ;  /* 0x0000001d00007224 */ /* 0x000fe200078e02ff */
[----:B------:R-:W-:Y:S02]  /*2960*/  UIMAD UR4, UR4, UR5, URZ ;  /* 0x00000005040472a4 */ /* 0x000fe4000f8e023f */
[----:B------:R-:W-:Y:S01]  /*2970*/  IADD3 R5, R47, R5, RZ ;  /* 0x000000052f057210 */ /* 0x000fe20007ffe0ff */
[----:B------:R-:W-:Y:S01]  /*2980*/  IMAD R17, R17, R38, R0 ;  /* 0x0000002611117224 */ /* 0x000fe200078e0200 */
[----:B------:R-:W-:Y:S01]  /*2990*/  USEL UR5, UR5, 0x1, !UP0 ;  /* 0x0000000105057887 */ /* 0x000fe2000c000000 */
[----:B------:R-:W-:Y:S01]  /*29a0*/  IMAD.WIDE.U32 R38, R38, R29, RZ ;  /* 0x0000001d26267225 */ /* 0x000fe200078e00ff */
[----:B------:R-:W-:-:S02]  /*29b0*/  USHF.R.S32.HI UR9, URZ, 0x1f, UR4 ;  /* 0x0000001f3f097899 */ /* 0x000fc40008011404 */
[----:B------:R-:W-:Y:S01]  /*29c0*/  USHF.R.S32.HI UR6, URZ, 0x1f, UR5 ;  /* 0x0000001f3f067899 */ /* 0x000fe20008011405 */
[----:B------:R-:W-:Y:S02]  /*29d0*/  IMAD R18, R5, R14, RZ ;  /* 0x0000000e05127224 */ /* 0x000fe400078e02ff */
[----:B------:R-:W-:Y:S02]  /*29e0*/  IMAD R19, R4, UR4, RZ ;  /* 0x0000000404137c24 */ /* 0x000fe4000f8e02ff */
[----:B------:R-:W-:Y:S02]  /*29f0*/  IMAD R25, R13, R46, R18 ;  /* 0x0000002e0d197224 */ /* 0x000fe400078e0212 */
[----:B------:R-:W-:-:S04]  /*2a00*/  IMAD.WIDE.U32 R46, R46, R14, RZ ;  /* 0x0000000e2e2e7225 */ /* 0x000fc800078e00ff */
[----:B------:R-:W-:Y:S01]  /*2a10*/  IMAD R5, R23, UR5, RZ ;  /* 0x0000000517057c24 */ /* 0x000fe2000f8e02ff */
[----:B------:R-:W-:Y:S01]  /*2a20*/  IADD3 R25, R47, R25, RZ ;  /* 0x000000192f197210 */ /* 0x000fe20007ffe0ff */
[C---:B------:R-:W-:Y:S02]  /*2a30*/  IMAD R19, R42.reuse, UR9, R19 ;  /* 0x000000092a137c24 */ /* 0x040fe4000f8e0213 */
[----:B------:R-:W-:Y:S01]  /*2a40*/  IMAD.WIDE.U32 R42, R42, UR4, RZ ;  /* 0x000000042a2a7c25 */ /* 0x000fe2000f8e00ff */
[----:B------:R-:W-:-:S03]  /*2a50*/  LOP3.LUT R0, R49, R25, RZ, 0xfc, !PT ;  /* 0x0000001931007212 */ /* 0x000fc600078efcff */
[----:B------:R-:W-:Y:S01]  /*2a60*/  IMAD R5, R22, UR6, R5 ;  /* 0x0000000616057c24 */ /* 0x000fe2000f8e0205 */
[----:B------:R-:W-:Y:S01]  /*2a70*/  ISETP.NE.U32.AND P0, PT, R0, RZ, PT ;  /* 0x000000ff0000720c */ /* 0x000fe20003f05070 */
[----:B------:R-:W-:Y:S01]  /*2a80*/  IMAD.WIDE.U32 R40, R22, UR5, RZ ;  /* 0x0000000516287c25 */ /* 0x000fe2000f8e00ff */
[----:B------:R-:W-:Y:S02]  /*2a90*/  IADD3 R0, R39, R17, RZ ;  /* 0x0000001127007210 */ /* 0x000fe40007ffe0ff */
[----:B------:R-:W-:Y:S01]  /*2aa0*/  IADD3 R4, R43, R19, RZ ;  /* 0x000000132b047210 */ /* 0x000fe20007ffe0ff */
[----:B------:R-:W-:Y:S01]  /*2ab0*/  IMAD R3, R3, UR4, RZ ;  /* 0x0000000403037c24 */ /* 0x000fe2000f8e02ff */
[----:B------:R-:W-:Y:S01]  /*2ac0*/  IADD3 R5, R41, R5, RZ ;  /* 0x0000000529057210 */ /* 0x000fe20007ffe0ff */
[----:B------:R-:W-:-:S06]  /*2ad0*/  IMAD R2, R2, UR4, RZ ;  /* 0x0000000402027c24 */ /* 0x000fcc000f8e02ff */
[----:B------:R-:W-:Y:S05]  /*2ae0*/  @!P0 BRA `(.L_x_73) ;  /* 0x0000011000008947 */ /* 0x000fea0003800000 */
[----:B------:R-:W-:Y:S01]  /*2af0*/  IMAD.MOV.U32 R18, RZ, RZ, R48 ;  /* 0x000000ffff127224 */ /* 0x000fe200078e0030 */
[----:B------:R-:W-:Y:S01]  /*2b00*/  MOV R17, R49 ;  /* 0x0000003100117202 */ /* 0x000fe20000000f00 */
[----:B------:R-:W-:Y:S01]  /*2b10*/  IMAD.MOV.U32 R28, RZ, RZ, R46 ;  /* 0x000000ffff1c7224 */ /* 0x000fe200078e002e */
[----:B------:R-:W-:Y:S02]  /*2b20*/  MOV R26, 0x2b40 ;  /* 0x00002b40001a7802 */ /* 0x000fe40000000f00 */
[----:B------:R-:W-:Y:S05]  /*2b30*/  CALL.REL.NOINC `($__internal_1_$__cuda_sm20_div_s64) ;  /* 0x00001a2000007944 */ /* 0x000fea0003c00000 */
        /* <DEDUP_REMOVED lines=12> */
.L_x_73:
        /* <DEDUP_REMOVED lines=23> */
.L_x_74:
[----:B------:R-:W-:Y:S05]  /*2d70*/  BSYNC B0 ;  /* 0x0000000000007941 */ /* 0x000fea0003800000 */
.L_x_72:
        /* <DEDUP_REMOVED lines=18> */
.L_x_76:
        /* <DEDUP_REMOVED lines=22> */
.L_x_77:
[----:B------:R-:W-:Y:S05]  /*3000*/  BSYNC B0 ;  /* 0x0000000000007941 */ /* 0x000fea0003800000 */
.L_x_75:
        /* <DEDUP_REMOVED lines=22> */
.L_x_79:
        /* <DEDUP_REMOVED lines=23> */
.L_x_80:
[----:B------:R-:W-:Y:S05]  /*32e0*/  BSYNC B0 ;  /* 0x0000000000007941 */ /* 0x000fea0003800000 */
.L_x_78:
        /* <DEDUP_REMOVED lines=11> */
[----:B------:R-:W-:-:S04]  /*33a0*/  IMAD.WIDE.U32 R50, R14, R3, RZ ;  /* 0x000000030e327225 */ /* 0x000fc800078e00ff */
[----:B------:R-:W-:Y:S02]  /*33b0*/  IMAD R13, R22, R24, R13 ;  /* 0x00000018160d7224 */ /* 0x000fe400078e020d */
[----:B------:R-:W-:Y:S02]  /*33c0*/  IMAD R7, R7, R14, R19 ;  /* 0x0000000e07077224 */ /* 0x000fe400078e0213 */
[----:B------:R-:W-:Y:S01]  /*33d0*/  IMAD R3, R17, R16, R15 ;  /* 0x0000001011037224 */ /* 0x000fe200078e020f */
[----:B------:R-:W-:Y:S01]  /*33e0*/  IADD3 R14, R49, R13, RZ ;  /* 0x0000000d310e7210 */ /* 0x000fe20007ffe0ff */
        /* <DEDUP_REMOVED lines=9> */
[----:B------:R-:W-:Y:S05]  /*3480*/  CALL.REL.NOINC `($__internal_1_$__cuda_sm20_div_s64) ;  /* 0x000010d000007944 */ /* 0x000fea0003c00000 */
[----:B------:R-:W-:Y:S02]  /*3490*/  IADD3 R15, P0, RZ, -R22, RZ ;  /* 0x80000016ff0f7210 */ /* 0x000fe40007f1e0ff */
[----:B------:R-:W-:Y:S02]  /*34a0*/  MOV R16, R46 ;  /* 0x0000002e00107202 */ /* 0x000fe40000000f00 */
[----:B------:R-:W-:-:S02]  /*34b0*/  IADD3.X R13, RZ, ~R23, RZ, P0, !PT ;  /* 0x80000017ff0d7210 */ /* 0x000fc400007fe4ff */
[----:B------:R-:W-:-:S03]  /*34c0*/  MOV R17, R47 ;  /* 0x0000002f00117202 */ /* 0x000fc60000000f00 */
[----:B------:R-:W-:Y:S02]  /*34d0*/  IMAD R13, R13, R12, RZ ;  /* 0x0000000c0d0d7224 */ /* 0x000fe400078e02ff */
[----:B------:R-:W-:Y:S01]  /*34e0*/  IMAD.WIDE.U32 R16, R12, R15, R16 ;  /* 0x0000000f0c107225 */ /* 0x000fe200078e0010 */
[----:B------:R-:W-:-:S03]  /*34f0*/  MOV R12, R22 ;  /* 0x00000016000c7202 */ /* 0x000fc60000000f00 */
[----:B------:R-:W-:Y:S02]  /*3500*/  IMAD R10, R10, R15, R13 ;  /* 0x0000000f0a0a7224 */ /* 0x000fe400078e020d */
[----:B------:R-:W-:Y:S02]  /*3510*/  IMAD.MOV.U32 R13, RZ, RZ, R23 ;  /* 0x000000ffff0d7224 */ /* 0x000fe400078e0017 */
[----:B------:R-:W-:Y:S01]  /*3520*/  IMAD.IADD R10, R17, 0x1, R10 ;  /* 0x00000001110a7824 */ /* 0x000fe200078e020a */
[----:B------:R-:W-:Y:S05]  /*3530*/  BRA `(.L_x_83) ;  /* 0x0000017000007947 */ /* 0x000fea0003800000 */
.L_x_82:
[----:B------:R-:W0:Y:S01]  /*3540*/  I2F.U32.RP R17, R12 ;  /* 0x0000000c00117306 */ /* 0x000e220000209000 */
[----:B------:R-:W-:Y:S01]  /*3550*/  IMAD.MOV.U32 R18, RZ, RZ, RZ ;  /* 0x000000ffff127224 */ /* 0x000fe200078e00ff */
[----:B------:R-:W-:-:S06]  /*3560*/  ISETP.NE.U32.AND P0, PT, R12, RZ, PT ;  /* 0x000000ff0c00720c */ /* 0x000fcc0003f05070 */
        /* <DEDUP_REMOVED lines=18> */
[----:B------:R-:W-:Y:S01]  /*3690*/  MOV R12, R15 ;  /* 0x0000000f000c7202 */ /* 0x000fe20000000f00 */
[----:B------:R-:W-:Y:S02]  /*36a0*/  IMAD.MOV.U32 R13, RZ, RZ, RZ ;  /* 0x000000ffff0d7224 */ /* 0x000fe400078e00ff */
.L_x_83:
[----:B------:R-:W-:Y:S05]  /*36b0*/  BSYNC B0 ;  /* 0x0000000000007941 */ /* 0x000fea0003800000 */
.L_x_81:
        /* <DEDUP_REMOVED lines=23> */
[----:B------:R-:W-:Y:S01]  /*3830*/  IMAD R16, R8, R15, R16 ;  /* 0x0000000f08107224 */ /* 0x000fe200078e0210 */
[----:B------:R-:W-:-:S04]  /*3840*/  MOV R8, R12 ;  /* 0x0000000c00087202 */ /* 0x000fc80000000f00 */
[----:B------:R-:W-:Y:S01]  /*3850*/  IADD3 R13, R13, R16, RZ ;  /* 0x000000100d0d7210 */ /* 0x000fe20007ffe0ff */
[----:B------:R-:W-:Y:S05]  /*3860*/  BRA `(.L_x_86) ;  /* 0x0000017000007947 */ /* 0x000fea0003800000 */
.L_x_85:
        /* <DEDUP_REMOVED lines=23> */
.L_x_86:
[----:B------:R-:W-:Y:S05]  /*39e0*/  BSYNC B0 ;  /* 0x0000000000007941 */ /* 0x000fea0003800000 */
.L_x_84:
        /* <DEDUP_REMOVED lines=20> */
.L_x_62:
[----:B------:R-:W-:-:S04]  /*3b30*/  LEA R2, P0, R38, c[0x0][0x200], 0x2 ;  /* 0x0000800026027a11 */ /* 0x000fc800078010ff */
[----:B------:R-:W-:-:S05]  /*3b40*/  LEA.HI.X R3, R38, c[0x0][0x204], R39, 0x2, P0 ;  /* 0x0000810026037a11 */ /* 0x000fca00000f1427 */
[----:B------:R0:W-:Y:S04]  /*3b50*/  STG.E [R2.64], R31 ;  /* 0x0000001f02007986 */ /* 0x0001e8000c10190a */
.L_x_61:
[----:B------:R-:W-:Y:S05]  /*3b60*/  BSYNC B1 ;  /* 0x0000000000017941 */ /* 0x000fea0003800000 */
.L_x_60:
[C---:B------:R-:W-:Y:S01]  /*3b70*/  ISETP.GE.OR P0, PT, R36.reuse, c[0x0][0x314], P2 ;  /* 0x0000c50024007a0c */ /* 0x040fe20001706670 */
[----:B0-----:R-:W-:Y:S01]  /*3b80*/  IMAD.MOV.U32 R2, RZ, RZ, c[0x0][0x314] ;  /* 0x0000c500ff027624 */ /* 0x001fe200078e00ff */
[C---:B------:R-:W-:Y:S01]  /*3b90*/  IADD3 R0, R36.reuse, 0x20, RZ ;  /* 0x0000002024007810 */ /* 0x040fe20007ffe0ff */
[----:B------:R-:W-:Y:S01]  /*3ba0*/  IMAD.SHL.U32 R36, R36, 0x4, RZ ;  /* 0x0000000424247824 */ /* 0x000fe200078e00ff */
[----:B------:R-:W-:Y:S01]  /*3bb0*/  HFMA2.MMA R9, -RZ, RZ, 0, 0 ;  /* 0x00000000ff097435 */ /* 0x000fe200000001ff */
[----:B------:R-:W-:Y:S01]  /*3bc0*/  CS2R R6, SRZ ;  /* 0x0000000000067805 */ /* 0x000fe2000001ff00 */
[----:B------:R-:W-:Y:S01]  /*3bd0*/  ISETP.GE.OR P2, PT, R0, c[0x0][0x314], P2 ;  /* 0x0000c50000007a0c */ /* 0x000fe20001746670 */
[----:B------:R-:W-:Y:S01]  /*3be0*/  CS2R R4, SRZ ;  /* 0x0000000000047805 */ /* 0x000fe2000001ff00 */
[----:B------:R-:W-:-:S05]  /*3bf0*/  IADD3 R25, R36, 0x80, RZ ;  /* 0x0000008024197810 */ /* 0x000fca0007ffe0ff */
[----:B------:R-:W-:-:S04]  /*3c00*/  @!P0 FADD.FTZ R0, -R31, R34 ;  /* 0x000000221f008221 */ /* 0x000fc80000010100 */
[----:B------:R-:W-:Y:S02]  /*3c10*/  @!P0 FMUL.FTZ R0, R0, 1.4426950216293334961 ;  /* 0x3fb8aa3b00008820 */ /* 0x000fe40000410000 */
[----:B------:R-:W-:-:S04]  /*3c20*/  @!P2 FADD.FTZ R31, -R31, R33 ;  /* 0x000000211f1fa221 */ /* 0x000fc80000010100 */
[----:B------:R-:W0:Y:S01]  /*3c30*/  @!P0 MUFU.EX2 R0, R0 ;  /* 0x0000000000008308 */ /* 0x000e220000000800 */
[----:B------:R-:W-:-:S07]  /*3c40*/  @!P2 FMUL.FTZ R8, R31, 1.4426950216293334961 ;  /* 0x3fb8aa3b1f08a820 */ /* 0x000fce0000410000 */
[----:B------:R-:W1:Y:S01]  /*3c50*/  @!P2 MUFU.EX2 R8, R8 ;  /* 0x000000080008a308 */ /* 0x000e620000000800 */
[----:B0-----:R0:W-:Y:S01]  /*3c60*/  @!P0 STS [R27.X4], R0 ;  /* 0x000000001b008388 */ /* 0x0011e20000004800 */
[----:B------:R-:W-:Y:S02]  /*3c70*/  ISETP.GE.AND P0, PT, R2, 0x1, PT ;  /* 0x000000010200780c */ /* 0x000fe40003f06270 */
[----:B------:R-:W-:Y:S01]  /*3c80*/  CS2R R2, SRZ ;  /* 0x0000000000027805 */ /* 0x000fe2000001ff00 */
[----:B-1----:R1:W-:Y:S01]  /*3c90*/  @!P2 STS [R27.X4+0x280], R8 ;  /* 0x000280081b00a388 */ /* 0x0023e20000004800 */
[----:B0-----:R-:W-:-:S03]  /*3ca0*/  MOV R0, RZ ;  /* 0x000000ff00007202 */ /* 0x001fc60000000f00 */
        /* <DEDUP_REMOVED lines=11> */
[C---:B-1----:R-:W-:Y:S01]  /*3d60*/  IADD3 R8, P0, R21.reuse, UR5, RZ ;  /* 0x0000000515087c10 */ /* 0x042fe2000ff1e0ff */
        /* <DEDUP_REMOVED lines=11> */
.L_x_90:
        /* <DEDUP_REMOVED lines=11> */
.L_x_89:
[----:B------:R-:W-:Y:S05]  /*3ed0*/  BSYNC B0 ;  /* 0x0000000000007941 */ /* 0x000fea0003800000 */
.L_x_88:
        /* <DEDUP_REMOVED lines=15> */
.L_x_87:
        /* <DEDUP_REMOVED lines=11> */
[-C--:B-1----:R-:W-:Y:S02]  /*4080*/  IABS R8, R6.reuse ;  /* 0x0000000600087213 */ /* 0x082fe40000000000 */
        /* <DEDUP_REMOVED lines=77> */
        .weak           $__internal_1_$__cuda_sm20_div_s64
        .type           $__internal_1_$__cuda_sm20_div_s64,@function
        .size           $__internal_1_$__cuda_sm20_div_s64,(.L_x_4861 - $__internal_1_$__cuda_sm20_div_s64)
$__internal_1_$__cuda_sm20_div_s64:
        /* <DEDUP_REMOVED lines=25> */
[----:B------:R-:W-:Y:S02]  /*46f0*/  IADD3 R23, P0, RZ, -R56, RZ ;  /* 0x80000038ff177210 */ /* 0x000fe40007f1e0ff */
[----:B------:R-:W-:Y:S01]  /*4700*/  ISETP.GE.AND P1, PT, R17, RZ, PT ;  /* 0x000000ff1100720c */ /* 0x000fe20003f26270 */
[----:B------:R-:W-:Y:S02]  /*4710*/  IMAD R19, R22, R44, R19 ;  /* 0x0000002c16137224 */ /* 0x000fe400078e0213 */
[----:B------:R-:W-:-:S04]  /*4720*/  IMAD.HI.U32 R54, R55, R23, RZ ;  /* 0x0000001737367227 */ /* 0x000fc800078e00ff */
[----:B------:R-:W-:Y:S01]  /*4730*/  IMAD.X R19, RZ, RZ, ~R19, P0 ;  /* 0x000000ffff137224 */ /* 0x000fe200000e0e13 */
[----:B------:R-:W-:-:S03]  /*4740*/  IADD3 R21, P0, RZ, -R18, RZ ;  /* 0x80000012ff157210 */ /* 0x000fc60007f1e0ff */
[----:B------:R-:W-:Y:S01]  /*4750*/  IMAD.WIDE.U32 R54, P6, R55, R19, R54 ;  /* 0x0000001337367225 */ /* 0x000fe200078c0036 */
[----:B------:R-:W-:-:S03]  /*4760*/  SEL R21, R21, R18, !P1 ;  /* 0x0000001215157207 */ /* 0x000fc60004800000 */
[C---:B------:R-:W-:Y:S02]  /*4770*/  IMAD R24, R22.reuse, R19, RZ ;  /* 0x0000001316187224 */ /* 0x040fe400078e02ff */
[----:B------:R-:W-:-:S04]  /*4780*/  IMAD.HI.U32 R23, P5, R22, R23, R54 ;  /* 0x0000001716177227 */ /* 0x000fc800078a0036 */
[----:B------:R-:W-:Y:S01]  /*4790*/  IMAD.HI.U32 R19, R22, R19, RZ ;  /* 0x0000001316137227 */ /* 0x000fe200078e00ff */
[----:B------:R-:W-:-:S03]  /*47a0*/  IADD3 R24, P4, R24, R23, RZ ;  /* 0x0000001718187210 */ /* 0x000fc60007f9e0ff */
[----:B------:R-:W-:Y:S02]  /*47b0*/  IMAD.X R30, RZ, RZ, ~R17, P0 ;  /* 0x000000ffff1e7224 */ /* 0x000fe400000e0e11 */
[----:B------:R-:W-:Y:S02]  /*47c0*/  IMAD.X R22, R19, 0x1, R22, P6 ;  /* 0x0000000113167824 */ /* 0x000fe400030e0616 */
[----:B------:R-:W-:Y:S01]  /*47d0*/  IMAD.HI.U32 R54, R24, R21, RZ ;  /* 0x0000001518367227 */ /* 0x000fe200078e00ff */
[----:B------:R-:W-:Y:S02]  /*47e0*/  SEL R19, R30, R17, !P1 ;  /* 0x000000111e137207 */ /* 0x000fe40004800000 */
[----:B------:R-:W-:Y:S01]  /*47f0*/  IADD3.X R22, RZ, RZ, R22, P4, P5 ;  /* 0x000000ffff167210 */ /* 0x000fe200027ea416 */
[----:B------:R-:W-:-:S04]  /*4800*/  IMAD.MOV.U32 R55, RZ, RZ, RZ ;  /* 0x000000ffff377224 */ /* 0x000fc800078e00ff */
        /* <DEDUP_REMOVED lines=10> */
[CC--:B------:R-:W-:Y:S01]  /*48b0*/  ISETP.GE.U32.AND P4, PT, R21.reuse, R44.reuse, PT ;  /* 0x0000002c1500720c */ /* 0x0c0fe20003f86070 */
[-C--:B------:R-:W-:Y:S01]  /*48c0*/  IMAD R22, R30, R44.reuse, R23 ;  /* 0x0000002c1e167224 */ /* 0x080fe200078e0217 */
[----:B------:R-:W-:-:S03]  /*48d0*/  IADD3 R24, P1, R21, -R44, RZ ;  /* 0x8000002c15187210 */ /* 0x000fc60007f3e0ff */
[----:B------:R-:W-:Y:S01]  /*48e0*/  IMAD.X R19, R19, 0x1, ~R22, P0 ;  /* 0x0000000113137824 */ /* 0x000fe200000e0e16 */
[----:B------:R-:W-:-:S03]  /*48f0*/  IADD3 R23, P0, R32, 0x1, RZ ;  /* 0x0000000120177810 */ /* 0x000fc60007f1e0ff */
[C---:B------:R-:W-:Y:S01]  /*4900*/  IMAD.X R22, R19.reuse, 0x1, ~R45, P1 ;  /* 0x0000000113167824 */ /* 0x040fe200008e0e2d */
[----:B------:R-:W-:-:S04]  /*4910*/  ISETP.GE.U32.AND.EX P4, PT, R19, R45, PT, P4 ;  /* 0x0000002d1300720c */ /* 0x000fc80003f86140 */
[----:B------:R-:W-:Y:S01]  /*4920*/  SEL R24, R24, R21, P4 ;  /* 0x0000001518187207 */ /* 0x000fe20002000000 */
[----:B------:R-:W-:Y:S01]  /*4930*/  IMAD.X R21, RZ, RZ, R30, P0 ;  /* 0x000000ffff157224 */ /* 0x000fe200000e061e */
[----:B------:R-:W-:Y:S02]  /*4940*/  SEL R23, R23, R32, P4 ;  /* 0x0000002017177207 */ /* 0x000fe40002000000 */
[----:B------:R-:W-:Y:S02]  /*4950*/  SEL R19, R22, R19, P4 ;  /* 0x0000001316137207 */ /* 0x000fe40002000000 */
[----:B------:R-:W-:Y:S01]  /*4960*/  ISETP.GE.U32.AND P0, PT, R24, R44, PT ;  /* 0x0000002c1800720c */ /* 0x000fe20003f06070 */
[----:B------:R-:W-:Y:S01]  /*4970*/  IMAD.MOV.U32 R44, RZ, RZ, R26 ;  /* 0x000000ffff2c7224 */ /* 0x000fe200078e001a */
[----:B------:R-:W-:Y:S02]  /*4980*/  SEL R21, R21, R30, P4 ;  /* 0x0000001e15157207 */ /* 0x000fe40002000000 */
[----:B------:R-:W-:-:S02]  /*4990*/  IADD3 R22, P1, R23, 0x1, RZ ;  /* 0x0000000117167810 */ /* 0x000fc40007f3e0ff */
[----:B------:R-:W-:Y:S01]  /*49a0*/  ISETP.GE.U32.AND.EX P0, PT, R19, R45, PT, P0 ;  /* 0x0000002d1300720c */ /* 0x000fe20003f06100 */
[----:B------:R-:W-:Y:S01]  /*49b0*/  IMAD.MOV.U32 R45, RZ, RZ, 0x0 ;  /* 0x00000000ff2d7424 */ /* 0x000fe200078e00ff */
[----:B------:R-:W-:Y:S02]  /*49c0*/  IADD3.X R24, RZ, R21, RZ, P1, !PT ;  /* 0x00000015ff187210 */ /* 0x000fe40000ffe4ff */
        /* <DEDUP_REMOVED lines=12> */
[----:B------:R-:W-:Y:S06]  /*4a90*/  RET.REL.NODEC R44 `(_ZN5flash32flash_fwd_splitkv_combine_kernelI23Flash_fwd_kernel_traitsILi256ELi64ELi64ELi4ELb0ELb0EN7cutlass10bfloat16_tE19Flash_kernel_traitsILi256ELi64ELi64ELi4ES3_EELi4ELi6ELb0EEEvNS_16Flash_fwd_paramsE) ;  /* 0xffffb5602c007950 */ /* 0x000fec0003c3ffff */
.L_x_91:
        /* <DEDUP_REMOVED lines=14> */
.L_x_4861:


//--------------------- .text._ZN5flash32flash_fwd_splitkv_combine_kernelI23Flash_fwd_kernel_traitsILi256ELi64ELi64ELi4ELb0ELb0EN7cutlass10bfloat16_tE19Flash_kernel_traitsILi256ELi64ELi64ELi4ES3_EELi4ELi5ELb0EEEvNS_16Flash_fwd_paramsE --------------------------
	.section	.text._ZN5flash32flash_fwd_splitkv_combine_kernelI23Flash_fwd_kernel_traitsILi256ELi64ELi64ELi4ELb0ELb0EN7cutlass10bfloat16_tE19Flash_kernel_traitsILi256ELi64ELi64ELi4ES3_EELi4ELi5ELb0EEEvNS_16Flash_fwd_paramsE,"ax",@progbits
	.sectioninfo	@"SHI_REGISTERS=52"
	.align	128
        .global         _ZN5flash32flash_fwd_splitkv_combine_kernelI23Flash_fwd_kernel_traitsILi256ELi64ELi64ELi4ELb0ELb0EN7cutlass10bfloat16_tE19Flash_kernel_traitsILi256ELi64ELi64ELi4ES3_EELi4ELi5ELb0EEEvNS_16Flash_fwd_paramsE
        .type           _ZN5flash32flash_fwd_splitkv_combine_kernelI23Flash_fwd_kernel_traitsILi256ELi64ELi64ELi4ELb0ELb0EN7cutlass10bfloat16_tE19Flash_kernel_traitsILi256ELi64ELi64ELi4ES3_EELi4ELi5ELb0EEEvNS_16Flash_fwd_paramsE,@function
        .size           _ZN5flash32flash_fwd_splitkv_combine_kernelI23Flash_fwd_kernel_traitsILi256ELi64ELi64ELi4ELb0ELb0EN7cutlass10bfloat16_tE19Flash_kernel_traitsILi256ELi64ELi64ELi4ES3_EELi4ELi5ELb0EEEvNS_16Flash_fwd_paramsE,(.L_x_4862 - _ZN5flash32flash_fwd_splitkv_combine_kernelI23Flash_fwd_kernel_traitsILi256ELi64ELi64ELi4ELb0ELb0EN7cutlass10bfloat16_tE19Flash_kernel_traitsILi256ELi64ELi64ELi4ES3_EELi4ELi5ELb0EEEvNS_16Flash_fwd_paramsE)
        .other          _ZN5flash32flash_fwd_splitkv_combine_kernelI23Flash_fwd_kernel_traitsILi256ELi64ELi64ELi4ELb0ELb0EN7cutlass10bfloat16_tE19Flash_kernel_traitsILi256ELi64ELi64ELi4ES3_EELi4ELi5ELb0EEEvNS_16Flash_fwd_paramsE,@"STO_CUDA_ENTRY STV_DEFAULT"
_ZN5flash32flash_fwd_splitkv_combine_kernelI23Flash_fwd_kernel_traitsILi256ELi64ELi64ELi4ELb0ELb0EN7cutlass10bfloat16_tE19Flash_kernel_traitsILi256ELi64ELi64ELi4ES3_EELi4ELi5ELb0EEEvNS_16Flash_fwd_paramsE:
.text._ZN5flash32flash_fwd_splitkv_combine_kernelI23Flash_fwd_kernel_traitsILi256ELi64ELi64ELi4ELb0ELb0EN7cutlass10bfloat16_tE19Flash_kernel_traitsILi256ELi64ELi64ELi4ES3_EELi4ELi5ELb0EEEvNS_16Flash_fwd_paramsE:
        /* <DEDUP_REMOVED lines=23> */
[----:B------:R-:W-:Y:S05]  /*0170*/  CALL.REL.NOINC `($__internal_2_$__cuda_sm20_div_s64) ;  /* 0x0000434000007944 */ /* 0x000fea0003c00000 */
[----:B------:R-:W-:Y:S05]  /*0180*/  BRA `(.L_x_93) ;  /* 0x0000013000007947 */ /* 0x000fea0003800000 */
.L_x_92:
[----:B------:R-:W0:Y:S01]  /*0190*/  I2F.U32.RP R4, R30 ;  /* 0x0000001e00047306 */ /* 0x000e220000209000 */
[----:B------:R-:W-:Y:S01]  /*01a0*/  IMAD.MOV.U32 R6, RZ, RZ, RZ ;  /* 0x000000ffff067224 */ /* 0x000fe200078e00ff */
[----:B------:R-:W-:Y:S01]  /*01b0*/  ISETP.NE.U32.AND P0, PT, R30, RZ, PT ;  /* 0x000000ff1e00720c */ /* 0x000fe20003f05070 */
[----:B------:R-:W-:-:S05]  /*01c0*/  HFMA2.MMA R21, -RZ, RZ, 0, 0 ;  /* 0x00000000ff157435 */ /* 0x000fca00000001ff */
[----:B0-----:R-:W0:Y:S02]  /*01d0*/  MUFU.RCP R7, R4 ;  /* 0x0000000400077308 */ /* 0x001e240000001000 */
[----:B0-----:R-:W-:-:S06]  /*01e0*/  IADD3 R7, R7, 0xffffffe, RZ ;  /* 0x0ffffffe07077810 */ /* 0x001fcc0007ffe0ff */
        /* <DEDUP_REMOVED lines=13> */
.L_x_93:
        /* <DEDUP_REMOVED lines=9> */
[----:B------:R-:W-:Y:S01]  /*0350*/  MOV R17, R21 ;  /* 0x0000001500117202 */ /* 0x000fe20000000f00 */
[----:B------:R-:W-:Y:S01]  /*0360*/  IMAD.MOV.U32 R24, RZ, RZ, R3 ;  /* 0x000000ffff187224 */ /* 0x000fe200078e0003 */
[----:B------:R-:W-:Y:S02]  /*0370*/  MOV R22, 0x390 ;  /* 0x0000039000167802 */ /* 0x000fe40000000f00 */
[----:B------:R-:W-:Y:S05]  /*0380*/  CALL.REL.NOINC `($__internal_2_$__cuda_sm20_div_s64) ;  /* 0x0000413000007944 */ /* 0x000fea0003c00000 */
[----:B------:R-:W-:Y:S02]  /*0390*/  MOV R8, R20 ;  /* 0x0000001400087202 */ /* 0x000fe40000000f00 */
[----:B------:R-:W-:Y:S01]  /*03a0*/  MOV R9, R21 ;  /* 0x0000001500097202 */ /* 0x000fe20000000f00 */
[----:B------:R-:W-:Y:S05]  /*03b0*/  BRA `(.L_x_96) ;  /* 0x0000013000007947 */ /* 0x000fea0003800000 */
.L_x_95:
        /* <DEDUP_REMOVED lines=19> */
.L_x_96:
[----:B------:R-:W-:Y:S05]  /*04f0*/  BSYNC B0 ;  /* 0x0000000000007941 */ /* 0x000fea0003800000 */
.L_x_94:
        /* <DEDUP_REMOVED lines=13> */
[----:B------:R-:W-:-:S04]  /*05d0*/  IMAD.HI.U32 R13, R13, R6, R12 ;  /* 0x000000060d0d7227 */ /* 0x000fc800078e000c */
[----:B------:R-:W-:-:S04]  /*05e0*/  IMAD.MOV.U32 R6, RZ, RZ, R4 ;  /* 0x000000ffff067224 */ /* 0x000fc800078e0004 */
        /* <DEDUP_REMOVED lines=8> */
[----:B------:R-:W-:-:S04]  /*0670*/  LOP3.LUT R4, R2, R7, RZ, 0x3c, !PT ;  /* 0x0000000702047212 */ /* 0x000fc800078e3cff */
[----:B------:R-:W-:-:S07]  /*0680*/  ISETP.GE.AND P0, PT, R4, RZ, PT ;  /* 0x000000ff0400720c */ /* 0x000fce0003f06270 */
[----:B------:R-:W-:-:S06]  /*0690*/  @P2 IADD3 R10, R10, 0x1, RZ ;  /* 0x000000010a0a2810 */ /* 0x000fcc0007ffe0ff */
[----:B------:R-:W-:Y:S01]  /*06a0*/  @!P0 IMAD.MOV R10, RZ, RZ, -R10 ;  /* 0x000000ffff0a8224 */ /* 0x000fe200078e0a0a */
[----:B------:R-:W-:-:S04]  /*06b0*/  @!P1 LOP3.LUT R10, RZ, R7, RZ, 0x33, !PT ;  /* 0x00000007ff0a9212 */ /* 0x000fc800078e33ff */
[----:B------:R-:W-:Y:S02]  /*06c0*/  ISETP.LT.U32.AND P0, PT, R3, R10, PT ;  /* 0x0000000a0300720c */ /* 0x000fe40003f01070 */
[----:B------:R-:W-:-:S04]  /*06d0*/  SHF.R.S32.HI R4, RZ, 0x1f, R10 ;  /* 0x0000001fff047819 */ /* 0x000fc8000001140a */
[----:B------:R-:W-:-:S04]  /*06e0*/  ISETP.LT.AND.EX P0, PT, R23, R4, PT, P0 ;  /* 0x000000041700720c */ /* 0x000fc80003f01300 */
[----:B------:R-:W-:Y:S02]  /*06f0*/  SEL R15, R23, R4, P0 ;  /* 0x00000004170f7207 */ /* 0x000fe40000000000 */
        /* <DEDUP_REMOVED lines=11> */
.L_x_98:
        /* <DEDUP_REMOVED lines=19> */
.L_x_99:
[----:B------:R-:W-:Y:S05]  /*08e0*/  BSYNC B0 ;  /* 0x0000000000007941 */ /* 0x000fea0003800000 */
.L_x_97:
        /* <DEDUP_REMOVED lines=26> */
[----:B------:R-:W-:Y:S01]  /*0a90*/  ISETP.GE.U32.AND P0, PT, R3, R6, PT ;  /* 0x000000060300720c */ /* 0x000fe20003f06070 */
[----:B------:R-:W-:-:S05]  /*0aa0*/  IMAD.MOV.U32 R3, RZ, RZ, c[0x0][0x1c0] ;  /* 0x00007000ff037624 */ /* 0x000fca00078e00ff */
[C---:B------:R-:W-:Y:S01]  /*0ab0*/  IADD3 R6, R3.reuse, -0x1, RZ ;  /* 0xffffffff03067810 */ /* 0x040fe20007ffe0ff */
[----:B------:R-:W-:-:S06]  /*0ac0*/  IMAD R3, R3, c[0x0][0x214], RZ ;  /* 0x0000850003037a24 */ /* 0x000fcc00078e02ff */
        /* <DEDUP_REMOVED lines=8> */
[----:B------:R-:W-:-:S03]  /*0b50*/  IMAD.MOV R7, RZ, RZ, -R7 ;  /* 0x000000ffff077224 */ /* 0x000fc600078e0a07 */
[----:B------:R-:W-:Y:S02]  /*0b60*/  IABS R10, R4 ;  /* 0x00000004000a7213 */ /* 0x000fe40000000000 */
        /* <DEDUP_REMOVED lines=34> */
[----:B------:R-:W-:Y:S02]  /*0d90*/  MOV R32, R20 ;  /* 0x0000001400207202 */ /* 0x000fe40000000f00 */
[----:B------:R-:W-:Y:S01]  /*0da0*/  MOV R33, R21 ;  /* 0x0000001500217202 */ /* 0x000fe20000000f00 */
[----:B------:R-:W-:Y:S05]  /*0db0*/  BRA `(.L_x_102) ;  /* 0x0000013000007947 */ /* 0x000fea0003800000 */
.L_x_101:
        /* <DEDUP_REMOVED lines=19> */
.L_x_102:
[----:B------:R-:W-:Y:S05]  /*0ef0*/  BSYNC B0 ;  /* 0x0000000000007941 */ /* 0x000fea0003800000 */
.L_x_100:
[-C--:B------:R-:W-:Y:S01]  /*0f00*/  IABS R18, R3.reuse ;  /* 0x0000000300127213 */ /* 0x080fe20000000000 */
[----:B------:R-:W-:Y:S01]  /*0f10*/  BSSY B0, `(.L_x_103) ;  /* 0x000003b000007945 */ /* 0x000fe20003800000 */
[----:B------:R-:W-:Y:S02]  /*0f20*/  IABS R10, R3 ;  /* 0x00000003000a7213 */ /* 0x000fe40000000000 */
[----:B------:R-:W0:Y:S01]  /*0f30*/  I2F.RP R19, R18 ;  /* 0x0000001200137306 */ /* 0x000e220000209400 */
[----:B------:R-:W-:Y:S02]  /*0f40*/  IADD3 R7, R18, UR6, RZ ;  /* 0x0000000612077c10 */ /* 0x000fe4000fffe0ff */
[----:B------:R-:W-:Y:S02]  /*0f50*/  IMAD.MOV R10, RZ, RZ, -R10 ;  /* 0x000000ffff0a7224 */ /* 0x000fe400078e0a0a */
[----:B------:R-:W-:-:S03]  /*0f60*/  IABS R12, R7 ;  /* 0x00000007000c7213 */ /* 0x000fc60000000000 */
        /* <DEDUP_REMOVED lines=22> */
[----:B------:R-:W-:-:S04]  /*10d0*/  SEL R10, R9, R19, P0 ;  /* 0x00000013090a7207 */ /* 0x000fc80000000000 */
[----:B------:R-:W-:-:S04]  /*10e0*/  LOP3.LUT R12, R9, R10, RZ, 0xfc, !PT ;  /* 0x0000000a090c7212 */ /* 0x000fc800078efcff */
[----:B------:R-:W-:Y:S02]  /*10f0*/  ISETP.NE.U32.AND P1, PT, R12, RZ, PT ;  /* 0x000000ff0c00720c */ /* 0x000fe40003f25070 */
[----:B------:R-:W-:-:S11]  /*1100*/  SEL R12, R8, R17, P0 ;  /* 0x00000011080c7207 */ /* 0x000fd60000000000 */
        /* <DEDUP_REMOVED lines=8> */
.L_x_104:
        /* <DEDUP_REMOVED lines=19> */
.L_x_105:
[----:B------:R-:W-:Y:S05]  /*12c0*/  BSYNC B0 ;  /* 0x0000000000007941 */ /* 0x000fea0003800000 */
.L_x_103:
[----:B------:R-:W-:Y:S01]  /*12d0*/  IABS R17, c[0x0][0x214] ;  /* 0x0000850000117a13 */ /* 0x000fe20000000000 */
[----:B------:R-:W-:Y:S01]  /*12e0*/  IMAD.MOV.U32 R18, RZ, RZ, RZ ;  /* 0x000000ffff127224 */ /* 0x000fe200078e00ff */
[----:B------:R-:W-:Y:S01]  /*12f0*/  ISETP.GT.AND P3, PT, R3, RZ, PT ;  /* 0x000000ff0300720c */ /* 0x000fe20003f64270 */
[----:B------:R-:W-:Y:S01]  /*1300*/  ULDC.U8 UR4, c[0x0][0x329] ;  /* 0x0000ca4000047ab9 */ /* 0x000fe20000000000 */
[----:B------:R-:W0:Y:S01]  /*1310*/  I2F.RP R22, R17 ;  /* 0x0000001100167306 */ /* 0x000e220000209400 */
[----:B------:R-:W-:Y:S01]  /*1320*/  IABS R26, R4 ;  /* 0x00000004001a7213 */ /* 0x000fe20000000000 */
[----:B------:R-:W-:Y:S01]  /*1330*/  ULDC.64 UR10, c[0x0][0x118] ;  /* 0x00004600000a7ab9 */ /* 0x000fe20000000a00 */
[----:B------:R-:W-:Y:S01]  /*1340*/  LOP3.LUT R4, R4, c[0x0][0x1c0], RZ, 0x3c, !PT ;  /* 0x0000700004047a12 */ /* 0x000fe200078e3cff */
[----:B------:R-:W-:Y:S04]  /*1350*/  BSSY B0, `(.L_x_106) ;  /* 0x000007b000007945 */ /* 0x000fe80003800000 */
[----:B0-----:R-:W0:Y:S02]  /*1360*/  MUFU.RCP R19, R22 ;  /* 0x0000001600137308 */ /* 0x001e240000001000 */
[----:B0-----:R-:W-:-:S06]  /*1370*/  IADD3 R19, R19, 0xffffffe, RZ ;  /* 0x0ffffffe13137810 */ /* 0x001fcc0007ffe0ff */
[----:B------:R-:W0:Y:S02]  /*1380*/  F2I.FTZ.U32.TRUNC.NTZ R19, R19 ;  /* 0x0000001300137305 */ /* 0x000e24000021f000 */
[----:B0-----:R-:W-:-:S04]  /*1390*/  IMAD.MOV R8, RZ, RZ, -R19 ;  /* 0x000000ffff087224 */ /* 0x001fc800078e0a13 */
[----:B------:R-:W-:Y:S01]  /*13a0*/  IMAD R9, R8, R17, RZ ;  /* 0x0000001108097224 */ /* 0x000fe200078e02ff */
[----:B------:R-:W-:Y:S02]  /*13b0*/  IABS R8, R7 ;  /* 0x0000000700087213 */ /* 0x000fe40000000000 */
[----:B------:R-:W-:Y:S01]  /*13c0*/  LOP3.LUT R7, R7, c[0x0][0x214], RZ, 0x3c, !PT ;  /* 0x0000850007077a12 */ /* 0x000fe200078e3cff */
[----:B------:R-:W-:-:S03]  /*13d0*/  IMAD.HI.U32 R9, R19, R9, R18 ;  /* 0x0000000913097227 */ /* 0x000fc600078e0012 */
[----:B------:R-:W-:Y:S02]  /*13e0*/  ISETP.GE.AND P1, PT, R7, RZ, PT ;  /* 0x000000ff0700720c */ /* 0x000fe40003f26270 */
[----:B------:R-:W-:Y:S01]  /*13f0*/  SHF.R.S32.HI R7, RZ, 0x1f, R3 ;  /* 0x0000001fff077819 */ /* 0x000fe20000011403 */
[----:B------:R-:W-:Y:S01]  /*1400*/  IMAD.HI.U32 R18, R9, R8, RZ ;  /* 0x0000000809127227 */ /* 0x000fe200078e00ff */
[----:B------:R-:W-:-:S03]  /*1410*/  LEA.HI.SX32 R3, R3, 0x1, 0x1 ;  /* 0x0000000103037811 */ /* 0x000fc600078f0aff */
[----:B------:R-:W-:Y:S02]  /*1420*/  IMAD.MOV R9, RZ, RZ, -R18 ;  /* 0x000000ffff097224 */ /* 0x000fe400078e0a12 */
[----:B------:R-:W-:Y:S02]  /*1430*/  @!P3 IMAD.MOV R3, RZ, RZ, R7 ;  /* 0x000000ffff03b224 */ /* 0x000fe400078e0207 */
[----:B------:R-:W-:-:S05]  /*1440*/  IMAD R8, R17, R9, R8 ;  /* 0x0000000911087224 */ /* 0x000fca00078e0208 */
[----:B------:R-:W-:-:S13]  /*1450*/  ISETP.GT.U32.AND P0, PT, R17, R8, PT ;  /* 0x000000081100720c */ /* 0x000fda0003f04070 */
[----:B------:R-:W-:Y:S01]  /*1460*/  @!P0 IMAD.IADD R8, R8, 0x1, -R17 ;  /* 0x0000000108088824 */ /* 0x000fe200078e0a11 */
[----:B------:R-:W-:Y:S02]  /*1470*/  @!P0 IADD3 R18, R18, 0x1, RZ ;  /* 0x0000000112128810 */ /* 0x000fe40007ffe0ff */
[----:B------:R-:W-:Y:S02]  /*1480*/  ISETP.NE.AND P0, PT, RZ, c[0x0][0x214], PT ;  /* 0x00008500ff007a0c */ /* 0x000fe40003f05270 */
[----:B------:R-:W-:Y:S02]  /*1490*/  ISETP.GE.U32.AND P2, PT, R8, R17, PT ;  /* 0x000000110800720c */ /* 0x000fe40003f46070 */
[----:B------:R-:W-:-:S04]  /*14a0*/  IABS R8, c[0x0][0x1c0] ;  /* 0x0000700000087a13 */ /* 0x000fc80000000000 */
[----:B------:R-:W0:Y:S07]  /*14b0*/  I2F.U32.RP R17, R8 ;  /* 0x0000000800117306 */ /* 0x000e2e0000209000 */
[----:B------:R-:W-:-:S05]  /*14c0*/  @P2 IADD3 R18, R18, 0x1, RZ ;  /* 0x0000000112122810 */ /* 0x000fca0007ffe0ff */
[----:B------:R-:W-:Y:S01]  /*14d0*/  @!P1 IMAD.MOV R18, RZ, RZ, -R18 ;  /* 0x000000ffff129224 */ /* 0x000fe200078e0a12 */
[----:B------:R-:W-:Y:S01]  /*14e0*/  @!P0 LOP3.LUT R18, RZ, c[0x0][0x214], RZ, 0x33, !PT ;  /* 0x00008500ff128a12 */ /* 0x000fe200078e33ff */
[----:B0-----:R-:W0:Y:S04]  /*14f0*/  MUFU.RCP R19, R17 ;  /* 0x0000001100137308 */ /* 0x001e280000001000 */
[----:B------:R-:W-:-:S05]  /*1500*/  IMAD R3, R3, R18, RZ ;  /* 0x0000001203037224 */ /* 0x000fca00078e02ff */
[----:B------:R-:W-:-:S04]  /*1510*/  IABS R7, R3 ;  /* 0x0000000300077213 */ /* 0x000fc80000000000 */
[----:B------:R-:W1:Y:S01]  /*1520*/  I2F.RP R24, R7 ;  /* 0x0000000700187306 */ /* 0x000e620000209400 */
[----:B------:R-:W-:Y:S01]  /*1530*/  IMAD.IADD R6, R6, 0x1, R7 ;  /* 0x0000000106067824 */ /* 0x000fe200078e0207 */
[----:B0-----:R-:W-:-:S06]  /*1540*/  IADD3 R19, R19, 0xffffffe, RZ ;  /* 0x0ffffffe13137810 */ /* 0x001fcc0007ffe0ff */
[----:B------:R-:W0:Y:S08]  /*1550*/  F2I.FTZ.U32.TRUNC.NTZ R19, R19 ;  /* 0x0000001300137305 */ /* 0x000e30000021f000 */
[----:B-1----:R-:W1:Y:S01]  /*1560*/  MUFU.RCP R9, R24 ;  /* 0x0000001800097308 */ /* 0x002e620000001000 */
[----:B0-----:R-:W-:-:S04]  /*1570*/  IMAD.MOV R25, RZ, RZ, -R19 ;  /* 0x000000ffff197224 */ /* 0x001fc800078e0a13 */
[----:B------:R-:W-:Y:S01]  /*1580*/  IMAD R25, R25, R8, RZ ;  /* 0x0000000819197224 */ /* 0x000fe200078e02ff */
[----:B-1----:R-:W-:Y:S02]  /*1590*/  IADD3 R22, R9, 0xffffffe, RZ ;  /* 0x0ffffffe09167810 */ /* 0x002fe40007ffe0ff */
[----:B------:R-:W-:Y:S02]  /*15a0*/  IABS R24, R6 ;  /* 0x0000000600187213 */ /* 0x000fe40000000000 */
[----:B------:R-:W0:Y:S02]  /*15b0*/  F2I.FTZ.U32.TRUNC.NTZ R23, R22 ;  /* 0x0000001600177305 */ /* 0x000e24000021f000 */
[----:B0-----:R-:W-:Y:S02]  /*15c0*/  IMAD.MOV R18, RZ, RZ, -R23 ;  /* 0x000000ffff127224 */ /* 0x001fe400078e0a17 */
[----:B------:R-:W-:Y:S02]  /*15d0*/  IMAD.MOV.U32 R22, RZ, RZ, RZ ;  /* 0x000000ffff167224 */ /* 0x000fe400078e00ff */
[----:B------:R-:W-:-:S02]  /*15e0*/  IMAD R9, R18, R7, RZ ;  /* 0x0000000712097224 */ /* 0x000fc400078e02ff */
[----:B------:R-:W-:Y:S02]  /*15f0*/  IMAD.MOV.U32 R18, RZ, RZ, RZ ;  /* 0x000000ffff127224 */ /* 0x000fe400078e00ff */
[----:B------:R-:W-:Y:S01]  /*1600*/  IMAD.HI.U32 R9, R23, R9, R22 ;  /* 0x0000000917097227 */ /* 0x000fe200078e0016 */
[----:B------:R-:W-:-:S03]  /*1610*/  IABS R22, R3 ;  /* 0x0000000300167213 */ /* 0x000fc60000000000 */
[----:B------:R-:W-:Y:S01]  /*1620*/  IMAD.HI.U32 R25, R19, R25, R18 ;  /* 0x0000001913197227 */ /* 0x000fe200078e0012 */
[----:B------:R-:W-:-:S03]  /*1630*/  IABS R19, c[0x0][0x1c0] ;  /* 0x0000700000137a13 */ /* 0x000fc60000000000 */
[----:B------:R-:W-:Y:S02]  /*1640*/  IMAD.MOV R22, RZ, RZ, -R22 ;  /* 0x000000ffff167224 */ /* 0x000fe400078e0a16 */
[----:B------:R-:W-:Y:S02]  /*1650*/  IMAD.MOV R19, RZ, RZ, -R19 ;  /* 0x000000ffff137224 */ /* 0x000fe400078e0a13 */
[----:B------:R-:W-:-:S04]  /*1660*/  IMAD.HI.U32 R18, R25, R26, RZ ;  /* 0x0000001a19127227 */ /* 0x000fc800078e00ff */
[----:B------:R-:W-:-:S04]  /*1670*/  IMAD.HI.U32 R9, R9, R24, RZ ;  /* 0x0000001809097227 */ /* 0x000fc800078e00ff */
[----:B------:R-:W-:Y:S02]  /*1680*/  IMAD R17, R18, R19, R26 ;  /* 0x0000001312117224 */ /* 0x000fe400078e021a */
[--C-:B------:R-:W-:Y:S02]  /*1690*/  IMAD R22, R9, R22, R24.reuse ;  /* 0x0000001609167224 */ /* 0x100fe400078e0218 */
[----:B------:R-:W-:Y:S01]  /*16a0*/  IMAD.HI.U32 R25, R25, R24, RZ ;  /* 0x0000001819197227 */ /* 0x000fe200078e00ff */
[----:B------:R-:W-:Y:S02]  /*16b0*/  ISETP.GT.U32.AND P3, PT, R8, R17, PT ;  /* 0x000000110800720c */ /* 0x000fe40003f64070 */
[----:B------:R-:W-:Y:S01]  /*16c0*/  ISETP.GT.U32.AND P0, PT, R7, R22, PT ;  /* 0x000000160700720c */ /* 0x000fe20003f04070 */
[----:B------:R-:W-:-:S05]  /*16d0*/  IMAD R19, R25, R19, R24 ;  /* 0x0000001319137224 */ /* 0x000fca00078e0218 */
[----:B------:R-:W-:-:S05]  /*16e0*/  ISETP.GT.U32.AND P1, PT, R8, R19, PT ;  /* 0x000000130800720c */ /* 0x000fca0003f24070 */
[--C-:B------:R-:W-:Y:S01]  /*16f0*/  @!P3 IMAD.IADD R17, R17, 0x1, -R8.reuse ;  /* 0x000000011111b824 */ /* 0x100fe200078e0a08 */
[----:B------:R-:W-:Y:S01]  /*1700*/  @!P3 IADD3 R18, R18, 0x1, RZ ;  /* 0x000000011212b810 */ /* 0x000fe20007ffe0ff */
[----:B------:R-:W-:Y:S01]  /*1710*/  @!P0 IMAD.IADD R22, R22, 0x1, -R7 ;  /* 0x0000000116168824 */ /* 0x000fe200078e0a07 */
[----:B------:R-:W-:Y:S02]  /*1720*/  @!P0 IADD3 R9, R9, 0x1, RZ ;  /* 0x0000000109098810 */ /* 0x000fe40007ffe0ff */
[----:B------:R-:W-:Y:S02]  /*1730*/  ISETP.GE.U32.AND P6, PT, R17, R8, PT ;  /* 0x000000081100720c */ /* 0x000fe40003fc6070 */
[----:B------:R-:W0:Y:S01]  /*1740*/  S2R R17, SR_TID.X ;  /* 0x0000000000117919 */ /* 0x000e220000002100 */
[-C--:B------:R-:W-:Y:S01]  /*1750*/  ISETP.GE.U32.AND P2, PT, R22, R7.reuse, PT ;  /* 0x000000071600720c */ /* 0x080fe20003f46070 */
[----:B------:R-:W-:Y:S01]  /*1760*/  @!P1 IMAD.IADD R19, R19, 0x1, -R8 ;  /* 0x0000000113139824 */ /* 0x000fe200078e0a08 */
[----:B------:R-:W-:-:S02]  /*1770*/  LOP3.LUT R22, R6, R7, RZ, 0x3c, !PT ;  /* 0x0000000706167212 */ /* 0x000fc400078e3cff */
[----:B------:R-:W-:Y:S02]  /*1780*/  ISETP.GE.AND P0, PT, R4, RZ, PT ;  /* 0x000000ff0400720c */ /* 0x000fe40003f06270 */
[----:B------:R-:W-:Y:S02]  /*1790*/  ISETP.GE.AND P4, PT, R22, RZ, PT ;  /* 0x000000ff1600720c */ /* 0x000fe40003f86270 */
[----:B------:R-:W-:Y:S02]  /*17a0*/  ISETP.GT.AND P3, PT, R2, RZ, PT ;  /* 0x000000ff0200720c */ /* 0x000fe40003f64270 */
[----:B------:R-:W-:Y:S02]  /*17b0*/  @P6 IADD3 R18, R18, 0x1, RZ ;  /* 0x0000000112126810 */ /* 0x000fe40007ffe0ff */
[----:B------:R-:W-:Y:S02]  /*17c0*/  ISETP.NE.AND P6, PT, R3, RZ, PT ;  /* 0x000000ff0300720c */ /* 0x000fe40003fc5270 */
[----:B------:R-:W-:-:S02]  /*17d0*/  @P2 IADD3 R9, R9, 0x1, RZ ;  /* 0x0000000109092810 */ /* 0x000fc40007ffe0ff */
[----:B------:R-:W-:Y:S01]  /*17e0*/  ISETP.GE.U32.AND P5, PT, R19, R8, PT ;  /* 0x000000081300720c */ /* 0x000fe20003fa6070 */
[----:B------:R-:W-:Y:S01]  /*17f0*/  IMAD.MOV.U32 R19, RZ, RZ, c[0x0][0x214] ;  /* 0x00008500ff137624 */ /* 0x000fe200078e00ff */
[----:B------:R-:W-:Y:S01]  /*1800*/  LOP3.LUT R6, R6, c[0x0][0x1c0], RZ, 0x3c, !PT ;  /* 0x0000700006067a12 */ /* 0x000fe200078e3cff */
[----:B------:R-:W-:Y:S01]  /*1810*/  @!P4 IMAD.MOV R9, RZ, RZ, -R9 ;  /* 0x000000ffff09c224 */ /* 0x000fe200078e0a09 */
[----:B------:R-:W-:Y:S01]  /*1820*/  @!P1 IADD3 R25, R25, 0x1, RZ ;  /* 0x0000000119199810 */ /* 0x000fe20007ffe0ff */
[----:B------:R-:W-:Y:S01]  /*1830*/  @!P0 IMAD.MOV R18, RZ, RZ, -R18 ;  /* 0x000000ffff128224 */ /* 0x000fe200078e0a12 */
[----:B------:R-:W-:Y:S02]  /*1840*/  ISETP.GE.AND P2, PT, R6, RZ, PT ;  /* 0x000000ff0600720c */ /* 0x000fe40003f46270 */
[----:B------:R-:W-:Y:S02]  /*1850*/  ISETP.NE.AND P4, PT, RZ, c[0x0][0x1c0], PT ;  /* 0x00007000ff007a0c */ /* 0x000fe40003f85270 */
[----:B------:R-:W-:-:S02]  /*1860*/  LOP3.LUT R6, RZ, c[0x0][0x1c0], RZ, 0x33, !PT ;  /* 0x00007000ff067a12 */ /* 0x000fc400078e33ff */
[----:B------:R-:W-:Y:S02]  /*1870*/  SHF.R.S32.HI R8, RZ, 0x1f, R2 ;  /* 0x0000001fff087819 */ /* 0x000fe40000011402 */
[----:B------:R-:W-:Y:S02]  /*1880*/  ISETP.NE.AND P1, PT, RZ, UR4, PT ;  /* 0x00000004ff007c0c */ /* 0x000fe4000bf25270 */
[----:B0-----:R-:W-:Y:S02]  /*1890*/  SHF.R.S32.HI R4, RZ, 0x1f, R17 ;  /* 0x0000001fff047819 */ /* 0x001fe40000011411 */
[----:B------:R-:W-:Y:S01]  /*18a0*/  LEA.HI.SX32 R22, R2, 0x1, 0x1 ;  /* 0x0000000102167811 */ /* 0x000fe200078f0aff */
[----:B------:R-:W-:Y:S01]  /*18b0*/  @!P3 IMAD.MOV R22, RZ, RZ, R8 ;  /* 0x000000ffff16b224 */ /* 0x000fe200078e0208 */
[----:B------:R-:W-:Y:S02]  /*18c0*/  SEL R19, R19, 0x1, !P1 ;  /* 0x0000000113137807 */ /* 0x000fe40004800000 */
[----:B------:R-:W-:-:S02]  /*18d0*/  SEL R18, R6, R18, !P4 ;  /* 0x0000001206127207 */ /* 0x000fc40006000000 */
[----:B------:R-:W-:Y:S02]  /*18e0*/  @!P6 LOP3.LUT R9, RZ, R7, RZ, 0x33, !PT ;  /* 0x00000007ff09e212 */ /* 0x000fe400078e33ff */
[----:B------:R-:W-:Y:S01]  /*18f0*/  LEA.HI R8, R4, R17, RZ, 0x2 ;  /* 0x0000001104087211 */ /* 0x000fe200078f10ff */
[----:B------:R-:W-:Y:S01]  /*1900*/  IMAD R7, R18, R19, RZ ;  /* 0x0000001312077224 */ /* 0x000fe200078e02ff */
[----:B------:R-:W-:Y:S02]  /*1910*/  @P5 IADD3 R25, R25, 0x1, RZ ;  /* 0x0000000119195810 */ /* 0x000fe40007ffe0ff */
[----:B------:R-:W-:Y:S01]  /*1920*/  ISETP.LT.U32.AND P0, PT, R20, R9, PT ;  /* 0x000000091400720c */ /* 0x000fe20003f01070 */
[----:B------:R-:W-:Y:S01]  /*1930*/  IMAD R7, R22, R7, RZ ;  /* 0x0000000716077224 */ /* 0x000fe200078e02ff */
[----:B------:R-:W-:Y:S01]  /*1940*/  SHF.R.S32.HI R23, RZ, 0x1f, R9 ;  /* 0x0000001fff177819 */ /* 0x000fe20000011409 */
[----:B------:R-:W-:Y:S01]  /*1950*/  @!P2 IMAD.MOV R25, RZ, RZ, -R25 ;  /* 0x000000ffff19a224 */ /* 0x000fe200078e0a19 */
[----:B------:R-:W-:-:S02]  /*1960*/  SHF.R.S32.HI R18, RZ, 0x2, R8 ;  /* 0x00000002ff127819 */ /* 0x000fc40000011408 */
[C---:B------:R-:W-:Y:S02]  /*1970*/  ISETP.LT.AND.EX P2, PT, R21.reuse, R23, PT, P0 ;  /* 0x000000171500720c */ /* 0x040fe40003f41300 */
[----:B------:R-:W-:Y:S02]  /*1980*/  ISETP.GE.AND P0, PT, R18, c[0x0][0x314], PT ;  /* 0x0000c50012007a0c */ /* 0x000fe40003f06270 */
[----:B------:R-:W-:Y:S02]  /*1990*/  LOP3.LUT R22, R8, 0xfffffffc, RZ, 0xc0, !PT ;  /* 0xfffffffc08167812 */ /* 0x000fe400078ec0ff */
[----:B------:R-:W-:Y:S01]  /*19a0*/  SEL R9, R20, R9, P2 ;  /* 0x0000000914097207 */ /* 0x000fe20001000000 */
[----:B------:R-:W-:Y:S01]  /*19b0*/  IMAD.MOV.U32 R20, RZ, RZ, -0x800000 ;  /* 0xff800000ff147424 */ /* 0x000fe200078e00ff */
[----:B------:R-:W-:Y:S01]  /*19c0*/  SEL R8, R21, R23, P2 ;  /* 0x0000001715087207 */ /* 0x000fe20001000000 */
[----:B------:R-:W-:Y:S01]  /*19d0*/  IMAD.IADD R23, R17, 0x1, -R22 ;  /* 0x0000000111177824 */ /* 0x000fe200078e0a16 */
[----:B------:R-:W-:-:S05]  /*19e0*/  SEL R6, R6, R25, !P4 ;  /* 0x0000001906067207 */ /* 0x000fca0006000000 */
[----:B------:R-:W-:Y:S05]  /*19f0*/  @P0 BRA `(.L_x_107) ;  /* 0x0000010000000947 */ /* 0x000fea0003800000 */
[----:B------:R-:W-:Y:S02]  /*1a00*/  IADD3 R22, P2, R11, -UR8, RZ ;  /* 0x800000080b167c10 */ /* 0x000fe4000ff5e0ff */
[----:B------:R-:W-:Y:S02]  /*1a10*/  SHF.R.S32.HI R21, RZ, 0x1f, R23 ;  /* 0x0000001fff157819 */ /* 0x000fe40000011417 */
[----:B------:R-:W-:Y:S02]  /*1a20*/  ISETP.GT.U32.AND P0, PT, R22, R23, PT ;  /* 0x000000171600720c */ /* 0x000fe40003f04070 */
[----:B------:R-:W-:-:S04]  /*1a30*/  IADD3.X R22, R5, ~UR7, RZ, P2, !PT ;  /* 0x8000000705167c10 */ /* 0x000fc800097fe4ff */
[----:B------:R-:W-:-:S13]  /*1a40*/  ISETP.GT.AND.EX P0, PT, R22, R21, PT, P0 ;  /* 0x000000151600720c */ /* 0x000fda0003f04300 */
[----:B------:R-:W-:Y:S05]  /*1a50*/  @!P0 BRA `(.L_x_107) ;  /* 0x000000a000008947 */ /* 0x000fea0003800000 */
[----:B------:R-:W-:Y:S01]  /*1a60*/  IADD3 R24, P0, R23, UR8, RZ ;  /* 0x0000000817187c10 */ /* 0x000fe2000ff1e0ff */
[----:B------:R-:W-:Y:S01]  /*1a70*/  IMAD R20, R5, R18, RZ ;  /* 0x0000001205147224 */ /* 0x000fe200078e02ff */
[----:B------:R-:W-:Y:S02]  /*1a80*/  SHF.R.S32.HI R22, RZ, 0x1f, R18 ;  /* 0x0000001fff167819 */ /* 0x000fe40000011412 */
[----:B------:R-:W-:-:S03]  /*1a90*/  IADD3.X R25, R21, UR7, RZ, P0, !PT ;  /* 0x0000000715197c10 */ /* 0x000fc600087fe4ff */
[C---:B------:R-:W-:Y:S02]  /*1aa0*/  IMAD R20, R11.reuse, R22, R20 ;  /* 0x000000160b147224 */ /* 0x040fe400078e0214 */
[----:B------:R-:W-:-:S04]  /*1ab0*/  IMAD.WIDE.U32 R24, R11, R18, R24 ;  /* 0x000000120b187225 */ /* 0x000fc800078e0018 */
[----:B------:R-:W-:Y:S01]  /*1ac0*/  IMAD.IADD R20, R25, 0x1, R20 ;  /* 0x0000000119147824 */ /* 0x000fe200078e0214 */
[----:B------:R-:W-:-:S04]  /*1ad0*/  LEA R26, P0, R24, c[0x0][0x208], 0x2 ;  /* 0x00008200181a7a11 */ /* 0x000fc800078010ff */
[----:B------:R-:W-:-:S05]  /*1ae0*/  LEA.HI.X R27, R24, c[0x0][0x20c], R20, 0x2, P0 ;  /* 0x00008300181b7a11 */ /* 0x000fca00000f1414 */
[----:B------:R0:W5:Y:S04]  /*1af0*/  LDG.E R20, [R26.64] ;  /* 0x0000000a1a147981 */ /* 0x000168000c1e1900 */
.L_x_107:
[----:B------:R-:W-:Y:S05]  /*1b00*/  BSYNC B0 ;  /* 0x0000000000007941 */ /* 0x000fea0003800000 */
.L_x_106:
[C---:B------:R-:W-:Y:S01]  /*1b10*/  ISETP.GT.AND P0, PT, R17.reuse, 0x7f, PT ;  /* 0x0000007f1100780c */ /* 0x040fe20003f04270 */
[----:B------:R-:W-:Y:S01]  /*1b20*/  IMAD.MOV.U32 R29, RZ, RZ, -0x800000 ;  /* 0xff800000ff1d7424 */ /* 0x000fe200078e00ff */
[----:B------:R-:W-:Y:S01]  /*1b30*/  LOP3.LUT P2, RZ, R17, 0x1f, RZ, 0xc0, !PT ;  /* 0x0000001f11ff7812 */ /* 0x000fe2000784c0ff */
[----:B------:R-:W-:Y:S01]  /*1b40*/  IMAD R19, R6, R19, RZ ;  /* 0x0000001306137224 */ /* 0x000fe200078e02ff */
[----:B------:R-:W-:Y:S01]  /*1b50*/  ISETP.GT.AND P3, PT, R3, RZ, PT ;  /* 0x000000ff0300720c */ /* 0x000fe20003f64270 */
[----:B------:R-:W-:Y:S01]  /*1b60*/  BSSY B1, `(.L_x_108) ;  /* 0x00001f4000017945 */ /* 0x000fe20003800000 */
[----:B------:R-:W-:Y:S01]  /*1b70*/  ISETP.GT.OR P2, PT, R17, 0x7f, P2 ;  /* 0x0000007f1100780c */ /* 0x000fe20001744670 */
[----:B------:R-:W-:-:S06]  /*1b80*/  IMAD.MOV.U32 R28, RZ, RZ, 0x7f800000 ;  /* 0x7f800000ff1c7424 */ /* 0x000fcc00078e00ff */
[----:B------:R-:W-:Y:S01]  /*1b90*/  @!P0 IMAD R23, R18, 0x5, R23 ;  /* 0x0000000512178824 */ /* 0x000fe200078e0217 */
[----:B------:R-:W-:-:S04]  /*1ba0*/  @!P0 LEA.HI R21, R4, R17, RZ, 0x5 ;  /* 0x0000001104158211 */ /* 0x000fc800078f28ff */
[----:B-----5:R-:W-:Y:S01]  /*1bb0*/  @!P0 STS [R23.X4], R20 ;  /* 0x0000001417008388 */ /* 0x020fe20000004800 */
[----:B------:R-:W-:Y:S02]  /*1bc0*/  @!P0 LOP3.LUT R22, R21, 0xffffffe0, RZ, 0xc0, !PT ;  /* 0xffffffe015168812 */ /* 0x000fe400078ec0ff */
[----:B------:R-:W-:-:S03]  /*1bd0*/  @!P0 SHF.R.S32.HI R21, RZ, 0x5, R21 ;  /* 0x00000005ff158819 */ /* 0x000fc60000011415 */
[----:B------:R-:W-:-:S04]  /*1be0*/  @!P0 IMAD.IADD R22, R17, 0x1, -R22 ;  /* 0x0000000111168824 */ /* 0x000fc800078e0a16 */
[----:B------:R-:W-:Y:S01]  /*1bf0*/  @!P0 IMAD R21, R22, 0x5, R21 ;  /* 0x0000000516158824 */ /* 0x000fe200078e0215 */
[----:B------:R-:W-:Y:S06]  /*1c00*/  BAR.SYNC.DEFER_BLOCKING 0x0 ;  /* 0x0000000000007b1d */ /* 0x000fec0000010000 */
[----:B------:R-:W1:Y:S04]  /*1c10*/  @!P0 LDS R29, [R21.X4] ;  /* 0x00000000151d8984 */ /* 0x000e680000004800 */
[----:B-1----:R-:W1:Y:S02]  /*1c20*/  SHFL.BFLY PT, R22, R29, 0x10, 0x1f ;  /* 0x0e001f001d167f89 */ /* 0x002e6400000e0000 */
[----:B-1----:R-:W-:-:S05]  /*1c30*/  FMNMX.FTZ R22, R22, R29, !PT ;  /* 0x0000001d16167209 */ /* 0x002fca0007810000 */
[----:B------:R-:W1:Y:S02]  /*1c40*/  SHFL.BFLY PT, R25, R22, 0x8, 0x1f ;  /* 0x0d001f0016197f89 */ /* 0x000e6400000e0000 */
[----:B-1----:R-:W-:-:S05]  /*1c50*/  FMNMX.FTZ R25, R22, R25, !PT ;  /* 0x0000001916197209 */ /* 0x002fca0007810000 */
[----:B------:R-:W1:Y:S02]  /*1c60*/  SHFL.BFLY PT, R24, R25, 0x4, 0x1f ;  /* 0x0c801f0019187f89 */ /* 0x000e6400000e0000 */
[----:B-1----:R-:W-:-:S05]  /*1c70*/  FMNMX.FTZ R24, R25, R24, !PT ;  /* 0x0000001819187209 */ /* 0x002fca0007810000 */
[----:B0-----:R-:W0:Y:S02]  /*1c80*/  SHFL.BFLY PT, R27, R24, 0x2, 0x1f ;  /* 0x0c401f00181b7f89 */ /* 0x001e2400000e0000 */
[----:B0-----:R-:W-:-:S05]  /*1c90*/  FMNMX.FTZ R27, R24, R27, !PT ;  /* 0x0000001b181b7209 */ /* 0x001fca0007810000 */
[----:B------:R-:W0:Y:S02]  /*1ca0*/  SHFL.BFLY PT, R18, R27, 0x1, 0x1f ;  /* 0x0c201f001b127f89 */ /* 0x000e2400000e0000 */
[----:B0-----:R-:W-:-:S04]  /*1cb0*/  FMNMX.FTZ R18, R27, R18, !PT ;  /* 0x000000121b127209 */ /* 0x001fc80007810000 */
[----:B------:R-:W-:-:S04]  /*1cc0*/  FSETP.NEU.FTZ.AND P0, PT, R18, -INF , PT ;  /* 0xff8000001200780b */ /* 0x000fc80003f1d000 */
[----:B------:R-:W-:-:S05]  /*1cd0*/  FSEL R18, R18, RZ, P0 ;  /* 0x000000ff12127208 */ /* 0x000fca0000000000 */
[----:B------:R-:W-:-:S04]  /*1ce0*/  FADD.FTZ R21, -R18, R29 ;  /* 0x0000001d12157221 */ /* 0x000fc80000010100 */
[----:B------:R-:W-:-:S06]  /*1cf0*/  FMUL.FTZ R21, R21, 1.4426950216293334961 ;  /* 0x3fb8aa3b15157820 */ /* 0x000fcc0000410000 */
[----:B------:R-:W0:Y:S02]  /*1d00*/  MUFU.EX2 R21, R21 ;  /* 0x0000001500157308 */ /* 0x000e240000000800 */
[----:B0-----:R-:W0:Y:S02]  /*1d10*/  SHFL.BFLY PT, R22, R21, 0x10, 0x1f ;  /* 0x0e001f0015167f89 */ /* 0x001e2400000e0000 */
[----:B0-----:R-:W-:-:S05]  /*1d20*/  FADD.FTZ R22, R21, R22 ;  /* 0x0000001615167221 */ /* 0x001fca0000010000 */
[----:B------:R-:W0:Y:S02]  /*1d30*/  SHFL.BFLY PT, R25, R22, 0x8, 0x1f ;  /* 0x0d001f0016197f89 */ /* 0x000e2400000e0000 */
[----:B0-----:R-:W-:Y:S01]  /*1d40*/  FADD.FTZ R25, R22, R25 ;  /* 0x0000001916197221 */ /* 0x001fe20000010000 */
[----:B------:R-:W-:-:S04]  /*1d50*/  SHF.R.S32.HI R22, RZ, 0x1f, R3 ;  /* 0x0000001fff167819 */ /* 0x000fc80000011403 */
[----:B------:R-:W0:Y:S02]  /*1d60*/  SHFL.BFLY PT, R24, R25, 0x4, 0x1f ;  /* 0x0c801f0019187f89 */ /* 0x000e2400000e0000 */
[----:B0-----:R-:W-:-:S05]  /*1d70*/  FADD.FTZ R24, R25, R24 ;  /* 0x0000001819187221 */ /* 0x001fca0000010000 */
[----:B------:R-:W0:Y:S02]  /*1d80*/  SHFL.BFLY PT, R23, R24, 0x2, 0x1f ;  /* 0x0c401f0018177f89 */ /* 0x000e2400000e0000 */
[----:B0-----:R-:W-:-:S05]  /*1d90*/  FADD.FTZ R23, R24, R23 ;  /* 0x0000001718177221 */ /* 0x001fca0000010000 */
[----:B------:R-:W0:Y:S02]  /*1da0*/  SHFL.BFLY PT, R20, R23, 0x1, 0x1f ;  /* 0x0c201f0017147f89 */ /* 0x000e2400000e0000 */
[----:B0-----:R-:W-:Y:S01]  /*1db0*/  FADD.FTZ R26, R23, R20 ;  /* 0x00000014171a7221 */ /* 0x001fe20000010000 */
[----:B------:R-:W-:Y:S01]  /*1dc0*/  LEA.HI.SX32 R20, R3, 0x1, 0x1 ;  /* 0x0000000103147811 */ /* 0x000fe200078f0aff */
[----:B------:R-:W-:-:S03]  /*1dd0*/  @!P3 IMAD.MOV R20, RZ, RZ, R22 ;  /* 0x000000ffff14b224 */ /* 0x000fc600078e0216 */
[----:B------:R-:W-:Y:S01]  /*1de0*/  FSETP.NE.FTZ.AND P0, PT, R26, RZ, PT ;  /* 0x000000ff1a00720b */ /* 0x000fe20003f15000 */
[----:B------:R-:W-:-:S12]  /*1df0*/  IMAD R6, R19, R20, RZ ;  /* 0x0000001413067224 */ /* 0x000fd800078e02ff */
[----:B------:R-:W0:Y:S02]  /*1e00*/  @P0 MUFU.LG2 R21, R26 ;  /* 0x0000001a00150308 */ /* 0x000e240000000c00 */
[----:B0-----:R-:W-:Y:S01]  /*1e10*/  @P0 FFMA.FTZ R28, R21, 0.69314718246459960938, R18 ;  /* 0x3f317218151c0823 */ /* 0x001fe20000010012 */
[----:B------:R-:W-:Y:S05]  /*1e20*/  @P2 BRA `(.L_x_109) ;  /* 0x00001c7000002947 */ /* 0x000fea0003800000 */
[----:B------:R-:W-:Y:S01]  /*1e30*/  ULDC.U8 UR4, c[0x0][0x328] ;  /* 0x0000ca0000047ab9 */ /* 0x000fe20000000000 */
[----:B------:R-:W-:Y:S02]  /*1e40*/  LEA.HI R4, R4, R17, RZ, 0x5 ;  /* 0x0000001104047211 */ /* 0x000fe400078f28ff */
[----:B------:R-:W-:Y:S02]  /*1e50*/  ISETP.NE.AND P2, PT, RZ, UR4, PT ;  /* 0x00000004ff007c0c */ /* 0x000fe4000bf45270 */
[----:B------:R-:W-:-:S04]  /*1e60*/  SHF.R.S32.HI R4, RZ, 0x5, R4 ;  /* 0x00000005ff047819 */ /* 0x000fc80000011404 */
[----:B------:R-:W-:-:S04]  /*1e70*/  IADD3 R36, P0, R4, UR8, RZ ;  /* 0x0000000804247c10 */ /* 0x000fc8000ff1e0ff */
[----:B------:R-:W-:-:S03]  /*1e80*/  LEA.HI.X.SX32 R37, R4, UR7, 0x1, P0 ;  /* 0x0000000704257c11 */ /* 0x000fc600080f0eff */
        /* <DEDUP_REMOVED lines=43> */
.L_x_112:
        /* <DEDUP_REMOVED lines=22> */
.L_x_113:
[----:B------:R-:W-:Y:S05]  /*22a0*/  BSYNC B0 ;  /* 0x0000000000007941 */ /* 0x000fea0003800000 */
.L_x_111:
[----:B------:R-:W-:Y:S01]  /*22b0*/  LOP3.LUT R19, R17, R0, RZ, 0xfc, !PT ;  /* 0x0000000011137212 */ /* 0x000fe200078efcff */
[----:B------:R-:W-:Y:S03]  /*22c0*/  BSSY B0, `(.L_x_114) ;  /* 0x0000028000007945 */ /* 0x000fe60003800000 */
[----:B------:R-:W-:-:S13]  /*22d0*/  ISETP.NE.U32.AND P0, PT, R19, RZ, PT ;  /* 0x000000ff1300720c */ /* 0x000fda0003f05070 */
[----:B------:R-:W-:Y:S05]  /*22e0*/  @!P0 BRA `(.L_x_115) ;  /* 0x000000f000008947 */ /* 0x000fea0003800000 */
[----:B------:R-:W-:Y:S01]  /*22f0*/  IMAD.MOV.U32 R24, RZ, RZ, R30 ;  /* 0x000000ffff187224 */ /* 0x000fe200078e001e */
[----:B------:R-:W-:Y:S02]  /*2300*/  MOV R23, R0 ;  /* 0x0000000000177202 */ /* 0x000fe40000000f00 */
[----:B------:R-:W-:Y:S02]  /*2310*/  MOV R22, 0x2330 ;  /* 0x0000233000167802 */ /* 0x000fe40000000f00 */
[----:B------:R-:W-:Y:S05]  /*2320*/  CALL.REL.NOINC `($__internal_2_$__cuda_sm20_div_s64) ;  /* 0x0000219000007944 */ /* 0x000fea0003c00000 */
        /* <DEDUP_REMOVED lines=11> */
.L_x_115:
        /* <DEDUP_REMOVED lines=22> */
.L_x_116:
[----:B------:R-:W-:Y:S05]  /*2540*/  BSYNC B0 ;  /* 0x0000000000007941 */ /* 0x000fea0003800000 */
.L_x_114:
        /* <DEDUP_REMOVED lines=11> */
[----:B------:R-:W-:Y:S05]  /*2600*/  CALL.REL.NOINC `($__internal_2_$__cuda_sm20_div_s64) ;  /* 0x00001eb000007944 */ /* 0x000fea0003c00000 */
[----:B------:R-:W-:-:S04]  /*2610*/  IADD3 R17, P0, RZ, -R20, RZ ;  /* 0x80000014ff117210 */ /* 0x000fc80007f1e0ff */
[----:B------:R-:W-:Y:S01]  /*2620*/  IADD3.X R18, RZ, ~R21, RZ, P0, !PT ;  /* 0x80000015ff127210 */ /* 0x000fe200007fe4ff */
[----:B------:R-:W-:-:S04]  /*2630*/  IMAD.WIDE.U32 R36, R5, R17, R36 ;  /* 0x0000001105247225 */ /* 0x000fc800078e0024 */
[----:B------:R-:W-:-:S04]  /*2640*/  IMAD R18, R18, R5, RZ ;  /* 0x0000000512127224 */ /* 0x000fc800078e02ff */
[----:B------:R-:W-:-:S05]  /*2650*/  IMAD R4, R4, R17, R18 ;  /* 0x0000001104047224 */ /* 0x000fca00078e0212 */
[----:B------:R-:W-:Y:S01]  /*2660*/  IADD3 R4, R37, R4, RZ ;  /* 0x0000000425047210 */ /* 0x000fe20007ffe0ff */
[----:B------:R-:W-:Y:S05]  /*2670*/  BRA `(.L_x_119) ;  /* 0x0000016000007947 */ /* 0x000fea0003800000 */
.L_x_118:
        /* <DEDUP_REMOVED lines=22> */
.L_x_119:
[----:B------:R-:W-:Y:S05]  /*27e0*/  BSYNC B0 ;  /* 0x0000000000007941 */ /* 0x000fea0003800000 */
.L_x_117:
        /* <DEDUP_REMOVED lines=38> */
[----:B------:R-:W-:Y:S05]  /*2a50*/  CALL.REL.NOINC `($__internal_2_$__cuda_sm20_div_s64) ;  /* 0x00001a6000007944 */ /* 0x000fea0003c00000 */
        /* <DEDUP_REMOVED lines=12> */
.L_x_121:
        /* <DEDUP_REMOVED lines=23> */
.L_x_122:
[----:B------:R-:W-:Y:S05]  /*2c90*/  BSYNC B0 ;  /* 0x0000000000007941 */ /* 0x000fea0003800000 */
.L_x_120:
        /* <DEDUP_REMOVED lines=19> */
.L_x_124:
        /* <DEDUP_REMOVED lines=22> */
.L_x_125:
[----:B------:R-:W-:Y:S05]  /*2f30*/  BSYNC B0 ;  /* 0x0000000000007941 */ /* 0x000fea0003800000 */
.L_x_123:
        /* <DEDUP_REMOVED lines=10> */
[----:B------:R-:W-:Y:S02]  /*2fe0*/  IADD3 R18, P0, RZ, -R20, RZ ;  /* 0x80000014ff127210 */ /* 0x000fe40007f1e0ff */
[----:B------:R-:W-:Y:S02]  /*2ff0*/  MOV R22, R42 ;  /* 0x0000002a00167202 */ /* 0x000fe40000000f00 */
[----:B------:R-:W-:Y:S02]  /*3000*/  IADD3.X R17, RZ, ~R21, RZ, P0, !PT ;  /* 0x80000015ff117210 */ /* 0x000fe400007fe4ff */
[----:B------:R-:W-:-:S03]  /*3010*/  MOV R23, R43 ;  /* 0x0000002b00177202 */ /* 0x000fc60000000f00 */
[----:B------:R-:W-:Y:S02]  /*3020*/  IMAD R17, R17, R14, RZ ;  /* 0x0000000e11117224 */ /* 0x000fe400078e02ff */
[----:B------:R-:W-:-:S04]  /*3030*/  IMAD.WIDE.U32 R22, R14, R18, R22 ;  /* 0x000000120e167225 */ /* 0x000fc800078e0016 */
[----:B------:R-:W-:Y:S01]  /*3040*/  IMAD R13, R13, R18, R17 ;  /* 0x000000120d0d7224 */ /* 0x000fe200078e0211 */
[----:B------:R-:W-:-:S04]  /*3050*/  MOV R14, R22 ;  /* 0x00000016000e7202 */ /* 0x000fc80000000f00 */
[----:B------:R-:W-:Y:S01]  /*3060*/  IADD3 R13, R23, R13, RZ ;  /* 0x0000000d170d7210 */ /* 0x000fe20007ffe0ff */
[----:B------:R-:W-:Y:S05]  /*3070*/  BRA `(.L_x_128) ;  /* 0x0000017000007947 */ /* 0x000fea0003800000 */
.L_x_127:
        /* <DEDUP_REMOVED lines=20> */
[----:B------:R-:W-:Y:S02]  /*31c0*/  IADD3 R17, -R18, RZ, RZ ;  /* 0x000000ff12117210 */ /* 0x000fe40007ffe1ff */
[----:B------:R-:W-:-:S03]  /*31d0*/  MOV R20, R18 ;  /* 0x0000001200147202 */ /* 0x000fc60000000f00 */
[----:B------:R-:W-:Y:S02]  /*31e0*/  IMAD R14, R14, R17, R42 ;  /* 0x000000110e0e7224 */ /* 0x000fe400078e022a */
.L_x_128:
[----:B------:R-:W-:Y:S05]  /*31f0*/  BSYNC B0 ;  /* 0x0000000000007941 */ /* 0x000fea0003800000 */
.L_x_126:
[----:B------:R-:W-:Y:S01]  /*3200*/  LOP3.LUT R19, R41, R10, RZ, 0xfc, !PT ;  /* 0x0000000a29137212 */ /* 0x000fe200078efcff */
[-C--:B------:R-:W-:Y:S01]  /*3210*/  IMAD R17, R21, R7.reuse, RZ ;  /* 0x0000000715117224 */ /* 0x080fe200078e02ff */
[----:B------:R-:W-:Y:S01]  /*3220*/  SHF.R.S32.HI R18, RZ, 0x1f, R7 ;  /* 0x0000001fff127819 */ /* 0x000fe20000011407 */
[----:B------:R-:W-:Y:S01]  /*3230*/  IMAD R44, R25, c[0x0][0x214], RZ ;  /* 0x00008500192c7a24 */ /* 0x000fe200078e02ff */
[----:B------:R-:W-:Y:S01]  /*3240*/  ISETP.NE.U32.AND P0, PT, R19, RZ, PT ;  /* 0x000000ff1300720c */ /* 0x000fe20003f05070 */
[----:B------:R-:W-:Y:S01]  /*3250*/  IMAD.WIDE.U32 R42, R20, R7, RZ ;  /* 0x00000007142a7225 */ /* 0x000fe200078e00ff */
[----:B------:R-:W-:Y:S01]  /*3260*/  SHF.R.S32.HI R21, RZ, 0x1f, R2 ;  /* 0x0000001fff157819 */ /* 0x000fe20000011402 */
[----:B------:R-:W-:Y:S02]  /*3270*/  BSSY B0, `(.L_x_129) ;  /* 0x0000036000007945 */ /* 0x000fe40003800000 */
[----:B------:R-:W-:Y:S01]  /*3280*/  IMAD R7, R18, R20, R17 ;  /* 0x0000001412077224 */ /* 0x000fe200078e0211 */
[----:B------:R-:W-:Y:S01]  /*3290*/  SHF.R.S32.HI R17, RZ, 0x1f, R44 ;  /* 0x0000001fff117819 */ /* 0x000fe2000001142c */
[----:B------:R-:W-:-:S02]  /*32a0*/  IMAD R13, R13, R2, RZ ;  /* 0x000000020d0d7224 */ /* 0x000fc400078e02ff */
[----:B------:R-:W-:Y:S01]  /*32b0*/  IMAD R18, R15, R44, RZ ;  /* 0x0000002c0f127224 */ /* 0x000fe200078e02ff */
[----:B------:R-:W-:Y:S01]  /*32c0*/  IADD3 R7, R43, R7, RZ ;  /* 0x000000072b077210 */ /* 0x000fe20007ffe0ff */
[----:B------:R-:W-:Y:S02]  /*32d0*/  IMAD R13, R21, R14, R13 ;  /* 0x0000000e150d7224 */ /* 0x000fe400078e020d */
[----:B------:R-:W-:-:S04]  /*32e0*/  IMAD.WIDE.U32 R14, R14, R2, RZ ;  /* 0x000000020e0e7225 */ /* 0x000fc800078e00ff */
[----:B------:R-:W-:Y:S01]  /*32f0*/  IMAD R17, R17, R16, R18 ;  /* 0x0000001011117224 */ /* 0x000fe200078e0212 */
[----:B------:R-:W-:Y:S01]  /*3300*/  IADD3 R13, R15, R13, RZ ;  /* 0x0000000d0f0d7210 */ /* 0x000fe20007ffe0ff */
[----:B------:R-:W-:-:S05]  /*3310*/  IMAD.WIDE.U32 R44, R16, R44, RZ ;  /* 0x0000002c102c7225 */ /* 0x000fca00078e00ff */
[----:B------:R-:W-:Y:S01]  /*3320*/  IADD3 R2, R45, R17, RZ ;  /* 0x000000112d027210 */ /* 0x000fe20007ffe0ff */
[----:B------:R-:W-:Y:S05]  /*3330*/  @!P0 BRA `(.L_x_130) ;  /* 0x0000012000008947 */ /* 0x000fea0003800000 */
[----:B------:R-:W-:Y:S01]  /*3340*/  IMAD.MOV.U32 R18, RZ, RZ, R40 ;  /* 0x000000ffff127224 */ /* 0x000fe200078e0028 */
[----:B------:R-:W-:Y:S01]  /*3350*/  MOV R24, R12 ;  /* 0x0000000c00187202 */ /* 0x000fe20000000f00 */
[----:B------:R-:W-:Y:S01]  /*3360*/  IMAD.MOV.U32 R17, RZ, RZ, R41 ;  /* 0x000000ffff117224 */ /* 0x000fe200078e0029 */
[----:B------:R-:W-:Y:S02]  /*3370*/  MOV R23, R10 ;  /* 0x0000000a00177202 */ /* 0x000fe40000000f00 */
[----:B------:R-:W-:Y:S02]  /*3380*/  MOV R22, 0x33a0 ;  /* 0x000033a000167802 */ /* 0x000fe40000000f00 */
[----:B------:R-:W-:Y:S05]  /*3390*/  CALL.REL.NOINC `($__internal_2_$__cuda_sm20_div_s64) ;  /* 0x0000112000007944 */ /* 0x000fea0003c00000 */
        /* <DEDUP_REMOVED lines=12> */
.L_x_130:
        /* <DEDUP_REMOVED lines=23> */
.L_x_131:
[----:B------:R-:W-:Y:S05]  /*35d0*/  BSYNC B0 ;  /* 0x0000000000007941 */ /* 0x000fea0003800000 */
.L_x_129:
        /* <DEDUP_REMOVED lines=29> */
.L_x_133:
        /* <DEDUP_REMOVED lines=23> */
.L_x_134:
[----:B------:R-:W-:Y:S05]  /*3920*/  BSYNC B0 ;  /* 0x0000000000007941 */ /* 0x000fea0003800000 */
.L_x_132:
[----:B------:R-:W-:-:S04]  /*3930*/  IADD3 R31, P1, P0, R36, R32, R30 ;  /* 0x00000020241f7210 */ /* 0x000fc8000783e01e */
[----:B------:R-:W-:Y:S02]  /*3940*/  IADD3 R31, P3, P2, R42, R31, R44 ;  /* 0x0000001f2a1f7210 */ /* 0x000fe40007a7e02c */
[----:B------:R-:W-:Y:S01]  /*3950*/  IADD3.X R0, R4, R5, R0, P1, P0 ;  /* 0x0000000504007210 */ /* 0x000fe20000fe0400 */
[----:B------:R-:W-:Y:S01]  /*3960*/  IMAD R5, R21, R6, RZ ;  /* 0x0000000615057224 */ /* 0x000fe200078e02ff */
[----:B------:R-:W-:Y:S02]  /*3970*/  IADD3 R14, P1, P0, R46, R31, R14 ;  /* 0x0000001f2e0e7210 */ /* 0x000fe4000783e00e */
[----:B------:R-:W-:Y:S02]  /*3980*/  IADD3.X R0, R7, R0, R2, P3, P2 ;  /* 0x0000000007007210 */ /* 0x000fe40001fe4402 */
[----:B------:R-:W-:Y:S02]  /*3990*/  SHF.R.S32.HI R2, RZ, 0x1f, R6 ;  /* 0x0000001fff027819 */ /* 0x000fe40000011406 */
[----:B------:R-:W-:-:S02]  /*39a0*/  IADD3.X R15, R10, R0, R13, P1, P0 ;  /* 0x000000000a0f7210 */ /* 0x000fc40000fe040d */
[----:B------:R-:W-:Y:S01]  /*39b0*/  SHF.R.S32.HI R0, RZ, 0x1f, R3 ;  /* 0x0000001fff007819 */ /* 0x000fe20000011403 */
[-C--:B------:R-:W-:Y:S02]  /*39c0*/  IMAD R2, R2, R20.reuse, R5 ;  /* 0x0000001402027224 */ /* 0x080fe400078e0205 */
[----:B------:R-:W-:-:S04]  /*39d0*/  IMAD.WIDE.U32 R14, R6, R20, R14 ;  /* 0x00000014060e7225 */ /* 0x000fc800078e000e */
[----:B------:R-:W-:Y:S02]  /*39e0*/  IMAD R5, R8, R3, RZ ;  /* 0x0000000308057224 */ /* 0x000fe400078e02ff */
        /* <DEDUP_REMOVED lines=8> */
.L_x_110:
[----:B------:R-:W-:-:S04]  /*3a70*/  LEA R2, P0, R36, c[0x0][0x200], 0x2 ;  /* 0x0000800024027a11 */ /* 0x000fc800078010ff */
[----:B------:R-:W-:-:S05]  /*3a80*/  LEA.HI.X R3, R36, c[0x0][0x204], R37, 0x2, P0 ;  /* 0x0000810024037a11 */ /* 0x000fca00000f1425 */
[----:B------:R0:W-:Y:S04]  /*3a90*/  STG.E [R2.64], R28 ;  /* 0x0000001c02007986 */ /* 0x0001e8000c10190a */
.L_x_109:
[----:B------:R-:W-:Y:S05]  /*3aa0*/  BSYNC B1 ;  /* 0x0000000000017941 */ /* 0x000fea0003800000 */
.L_x_108:
[----:B------:R-:W1:Y:S01]  /*3ab0*/  S2R R0, SR_TID.X ;  /* 0x0000000000007919 */ /* 0x000e620000002100 */
[----:B0-----:R-:W-:Y:S01]  /*3ac0*/  IMAD.MOV.U32 R2, RZ, RZ, c[0x0][0x314] ;  /* 0x0000c500ff027624 */ /* 0x001fe200078e00ff */
[----:B------:R-:W-:Y:S01]  /*3ad0*/  CS2R R6, SRZ ;  /* 0x0000000000067805 */ /* 0x000fe2000001ff00 */
[----:B------:R-:W-:Y:S01]  /*3ae0*/  IMAD.MOV.U32 R9, RZ, RZ, RZ ;  /* 0x000000ffff097224 */ /* 0x000fe200078e00ff */
[----:B------:R-:W-:Y:S01]  /*3af0*/  CS2R R4, SRZ ;  /* 0x0000000000047805 */ /* 0x000fe2000001ff00 */
[----:B-1----:R-:W-:-:S04]  /*3b00*/  SHF.R.S32.HI R3, RZ, 0x1f, R0 ;  /* 0x0000001fff037819 */ /* 0x002fc80000011400 */
[----:B------:R-:W-:-:S04]  /*3b10*/  LEA.HI R20, R3, R0, RZ, 0x5 ;  /* 0x0000000003147211 */ /* 0x000fc800078f28ff */
[----:B------:R-:W-:Y:S02]  /*3b20*/  LOP3.LUT R27, R20, 0xffffffe0, RZ, 0xc0, !PT ;  /* 0xffffffe0141b7812 */ /* 0x000fe400078ec0ff */
[----:B------:R-:W-:-:S03]  /*3b30*/  SHF.R.S32.HI R20, RZ, 0x5, R20 ;  /* 0x00000005ff147819 */ /* 0x000fc60000011414 */
[----:B------:R-:W-:-:S05]  /*3b40*/  IMAD.IADD R27, R0, 0x1, -R27 ;  /* 0x00000001001b7824 */ /* 0x000fca00078e0a1b */
[----:B------:R-:W-:-:S04]  /*3b50*/  ISETP.GE.AND P0, PT, R27, c[0x0][0x314], PT ;  /* 0x0000c5001b007a0c */ /* 0x000fc80003f06270 */
[----:B------:R-:W-:-:S13]  /*3b60*/  ISETP.LT.AND P0, PT, R0, 0x80, !P0 ;  /* 0x000000800000780c */ /* 0x000fda0004701270 */
[----:B------:R-:W-:Y:S02]  /*3b70*/  @P0 FADD.FTZ R0, -R28, R29 ;  /* 0x0000001d1c000221 */ /* 0x000fe40000010100 */
[C---:B------:R-:W-:Y:S02]  /*3b80*/  @P0 IMAD R3, R27.reuse, 0x5, R20 ;  /* 0x000000051b030824 */ /* 0x040fe400078e0214 */
[----:B------:R-:W-:Y:S02]  /*3b90*/  @P0 FMUL.FTZ R0, R0, 1.4426950216293334961 ;  /* 0x3fb8aa3b00000820 */ /* 0x000fe40000410000 */
[----:B------:R-:W-:-:S04]  /*3ba0*/  IMAD.SHL.U32 R27, R27, 0x4, RZ ;  /* 0x000000041b1b7824 */ /* 0x000fc800078e00ff */
[----:B------:R-:W0:Y:S01]  /*3bb0*/  @P0 MUFU.EX2 R0, R0 ;  /* 0x0000000000000308 */ /* 0x000e220000000800 */
[----:B------:R-:W-:Y:S01]  /*3bc0*/  IADD3 R25, R27, 0x80, RZ ;  /* 0x000000801b197810 */ /* 0x000fe20007ffe0ff */
[----:B0-----:R0:W-:Y:S04]  /*3bd0*/  @P0 STS [R3.X4], R0 ;  /* 0x0000000003000388 */ /* 0x0011e80000004800 */
[----:B------:R-:W-:Y:S01]  /*3be0*/  BAR.SYNC.DEFER_BLOCKING 0x0 ;  /* 0x0000000000007b1d */ /* 0x000fe20000010000 */
[----:B------:R-:W-:Y:S02]  /*3bf0*/  ISETP.GE.AND P0, PT, R2, 0x1, PT ;  /* 0x000000010200780c */ /* 0x000fe40003f06270 */
[----:B0-----:R-:W-:Y:S01]  /*3c00*/  CS2R R2, SRZ ;  /* 0x0000000000027805 */ /* 0x001fe2000001ff00 */
[----:B------:R-:W-:-:S10]  /*3c10*/  IMAD.MOV.U32 R0, RZ, RZ, RZ ;  /* 0x000000ffff007224 */ /* 0x000fd400078e00ff */
        /* <DEDUP_REMOVED lines=10> */
[C---:B------:R-:W-:Y:S01]  /*3cc0*/  IADD3 R8, P0, R21.reuse, UR5, RZ ;  /* 0x0000000515087c10 */ /* 0x040fe2000ff1e0ff */
        /* <DEDUP_REMOVED lines=11> */
.L_x_138:
        /* <DEDUP_REMOVED lines=11> */
.L_x_137:
[----:B------:R-:W-:Y:S05]  /*3e30*/  BSYNC B0 ;  /* 0x0000000000007941 */ /* 0x000fea0003800000 */
.L_x_136:
        /* <DEDUP_REMOVED lines=15> */
.L_x_135:
        /* <DEDUP_REMOVED lines=11> */
[-C--:B------:R-:W-:Y:S02]  /*3fe0*/  IABS R2, R7.reuse ;  /* 0x0000000700027213 */ /* 0x080fe40000000000 */
[----:B------:R-:W-:Y:S02]  /*3ff0*/  IABS R9, R7 ;  /* 0x0000000700097213 */ /* 0x000fe40000000000 */
[----:B------:R-:W0:Y:S03]  /*4000*/  I2F.RP R6, R2 ;  /* 0x0000000200067306 */ /* 0x000e260000209400 */
[----:B------:R-:W-:-:S05]  /*4010*/  IMAD.MOV R9, RZ, RZ, -R9 ;  /* 0x000000ffff097224 */ /* 0x000fca00078e0a09 */
[----:B0-----:R-:W0:Y:S02]  /*4020*/  MUFU.RCP R14, R6 ;  /* 0x00000006000e7308 */ /* 0x001e240000001000 */
[----:B0-----:R-:W-:-:S06]  /*4030*/  IADD3 R14, R14, 0xffffffe, RZ ;  /* 0x0ffffffe0e0e7810 */ /* 0x001fcc0007ffe0ff */
[----:B------:R-:W0:Y:S02]  /*4040*/  F2I.FTZ.U32.TRUNC.NTZ R15, R14 ;  /* 0x0000000e000f7305 */ /* 0x000e24000021f000 */
[--C-:B0-----:R-:W-:Y:S02]  /*4050*/  IMAD.MOV R0, RZ, RZ, -R15.reuse ;  /* 0x000000ffff007224 */ /* 0x101fe400078e0a0f */
[----:B------:R-:W-:Y:S02]  /*4060*/  IMAD.MOV.U32 R14, RZ, RZ, RZ ;  /* 0x000000ffff0e7224 */ /* 0x000fe400078e00ff */
[----:B------:R-:W-:Y:S02]  /*4070*/  IMAD R11, R0, R2, RZ ;  /* 0x00000002000b7224 */ /* 0x000fe400078e02ff */
[----:B------:R-:W0:Y:S02]  /*4080*/  I2F.RP R0, R3 ;  /* 0x0000000300007306 */ /* 0x000e240000209400 */
[----:B------:R-:W-:-:S06]  /*4090*/  IMAD.HI.U32 R11, R15, R11, R14 ;  /* 0x0000000b0f0b7227 */ /* 0x000fcc00078e000e */
[----:B------:R-:W-:-:S04]  /*40a0*/  IMAD.HI.U32 R6, R11, R8, RZ ;  /* 0x000000080b067227 */ /* 0x000fc800078e00ff */
[----:B------:R-:W-:Y:S01]  /*40b0*/  IMAD R9, R6, R9, R8 ;  /* 0x0000000906097224 */ /* 0x000fe200078e0208 */
[----:B0-----:R-:W0:Y:S04]  /*40c0*/  MUFU.RCP R0, R0 ;  /* 0x0000000000007308 */ /* 0x001e280000001000 */
[----:B------:R-:W-:-:S13]  /*40d0*/  ISETP.GT.U32.AND P1, PT, R2, R9, PT ;  /* 0x000000090200720c */ /* 0x000fda0003f24070 */
[----:B------:R-:W-:Y:S01]  /*40e0*/  @!P1 IMAD.IADD R9, R9, 0x1, -R2 ;  /* 0x0000000109099824 */ /* 0x000fe200078e0a02 */
[----:B------:R-:W-:Y:S02]  /*40f0*/  @!P1 IADD3 R6, R6, 0x1, RZ ;  /* 0x0000000106069810 */ /* 0x000fe40007ffe0ff */
[----:B0-----:R-:W-:Y:S02]  /*4100*/  IADD3 R10, R0, 0xffffffe, RZ ;  /* 0x0ffffffe000a7810 */ /* 0x001fe40007ffe0ff */
[----:B------:R-:W-:Y:S02]  /*4110*/  ISETP.GE.U32.AND P2, PT, R9, R2, PT ;  /* 0x000000020900720c */ /* 0x000fe40003f46070 */
[----:B------:R-:W-:Y:S01]  /*4120*/  LOP3.LUT R2, R20, R7, RZ, 0x3c, !PT ;  /* 0x0000000714027212 */ /* 0x000fe200078e3cff */
[----:B------:R-:W0:Y:S01]  /*4130*/  F2I.FTZ.U32.TRUNC.NTZ R11, R10 ;  /* 0x0000000a000b7305 */ /* 0x000e22000021f000 */
[----:B------:R-:W-:Y:S02]  /*4140*/  ISETP.NE.AND P1, PT, R7, RZ, PT ;  /* 0x000000ff0700720c */ /* 0x000fe40003f25270 */
[----:B------:R-:W-:-:S07]  /*4150*/  ISETP.GE.AND P0, PT, R2, RZ, PT ;  /* 0x000000ff0200720c */ /* 0x000fce0003f06270 */
[----:B------:R-:W-:-:S06]  /*4160*/  @P2 IADD3 R6, R6, 0x1, RZ ;  /* 0x0000000106062810 */ /* 0x000fcc0007ffe0ff */
[----:B------:R-:W-:Y:S01]  /*4170*/  @!P0 IADD3 R6, -R6, RZ, RZ ;  /* 0x000000ff06068210 */ /* 0x000fe20007ffe1ff */
[--C-:B0-----:R-:W-:Y:S01]  /*4180*/  IMAD.MOV R2, RZ, RZ, -R11.reuse ;  /* 0x000000ffff027224 */ /* 0x101fe200078e0a0b */
[----:B------:R-:W-:Y:S01]  /*4190*/  @!P1 LOP3.LUT R6, RZ, R7, RZ, 0x33, !PT ;  /* 0x00000007ff069212 */ /* 0x000fe200078e33ff */
[----:B------:R-:W-:Y:S02]  /*41a0*/  IMAD.MOV.U32 R10, RZ, RZ, RZ ;  /* 0x000000ffff0a7224 */ /* 0x000fe400078e00ff */
[----:B------:R-:W-:Y:S02]  /*41b0*/  IMAD R2, R2, R3, RZ ;  /* 0x0000000302027224 */ /* 0x000fe400078e02ff */
[----:B------:R-:W-:Y:S02]  /*41c0*/  IMAD R7, R6, R7, RZ ;  /* 0x0000000706077224 */ /* 0x000fe400078e02ff */
[----:B------:R-:W-:-:S04]  /*41d0*/  IMAD.HI.U32 R2, R11, R2, R10 ;  /* 0x000000020b027227 */ /* 0x000fc800078e000a */
[----:B------:R-:W-:Y:S02]  /*41e0*/  IMAD.IADD R8, R20, 0x1, -R7 ;  /* 0x0000000114087824 */ /* 0x000fe400078e0a07 */
[----:B------:R-:W-:-:S03]  /*41f0*/  IMAD.WIDE.U32 R10, R6, c[0x0][0x1e0], RZ ;  /* 0x00007800060a7a25 */ /* 0x000fc600078e00ff */
[----:B------:R-:W-:Y:S02]  /*4200*/  IABS R0, R8 ;  /* 0x0000000800007213 */ /* 0x000fe40000000000 */
[----:B------:R-:W-:-:S03]  /*4210*/  LOP3.LUT R8, R8, c[0x0][0x214], RZ, 0x3c, !PT ;  /* 0x0000850008087a12 */ /* 0x000fc600078e3cff */
[----:B------:R-:W-:Y:S01]  /*4220*/  IMAD.HI.U32 R9, R2, R0, RZ ;  /* 0x0000000002097227 */ /* 0x000fe200078e00ff */
[----:B------:R-:W-:-:S04]  /*4230*/  ISETP.GE.AND P1, PT, R8, RZ, PT ;  /* 0x000000ff0800720c */ /* 0x000fc80003f26270 */
        /* <DEDUP_REMOVED lines=22> */
[----:B------:R-:W-:Y:S02]  /*43a0*/  IMAD.IADD R11, R11, 0x1, R2 ;  /* 0x000000010b0b7824 */ /* 0x000fe400078e0202 */
[----:B------:R-:W-:Y:S02]  /*43b0*/  IMAD R0, R0, c[0x0][0x1e8], RZ ;  /* 0x00007a0000007a24 */ /* 0x000fe400078e02ff */
[----:B------:R-:W-:-:S04]  /*43c0*/  IMAD.WIDE.U32 R10, R7, c[0x0][0x1e8], R10 ;  /* 0x00007a00070a7a25 */ /* 0x000fc800078e000a */
[----:B------:R-:W-:Y:S01]  /*43d0*/  IMAD R0, R7, c[0x0][0x1ec], R0 ;  /* 0x00007b0007007a24 */ /* 0x000fe200078e0200 */
[----:B------:R-:W-:-:S03]  /*43e0*/  @!P0 IADD3 R2, P1, R27, R10, RZ ;  /* 0x0000000a1b028210 */ /* 0x000fc60007f3e0ff */
[----:B------:R-:W-:-:S05]  /*43f0*/  IMAD.IADD R0, R11, 0x1, R0 ;  /* 0x000000010b007824 */ /* 0x000fca00078e0200 */
        /* <DEDUP_REMOVED lines=12> */
        .weak           $__internal_2_$__cuda_sm20_div_s64
        .type           $__internal_2_$__cuda_sm20_div_s64,@function
        .size           $__internal_2_$__cuda_sm20_div_s64,(.L_x_4862 - $__internal_2_$__cuda_sm20_div_s64)
$__internal_2_$__cuda_sm20_div_s64:
        /* <DEDUP_REMOVED lines=29> */
[----:B------:R-:W-:-:S04]  /*4690*/  IMAD.X R26, RZ, RZ, ~R26, P0 ;  /* 0x000000ffff1a7224 */ /* 0x000fc800000e0e1a */
[----:B------:R-:W-:-:S04]  /*46a0*/  IMAD.WIDE.U32 R34, P5, R35, R26, R34 ;  /* 0x0000001a23227225 */ /* 0x000fc800078a0022 */
[C---:B------:R-:W-:Y:S02]  /*46b0*/  IMAD R21, R27.reuse, R26, RZ ;  /* 0x0000001a1b157224 */ /* 0x040fe400078e02ff */
[----:B------:R-:W-:-:S04]  /*46c0*/  IMAD.HI.U32 R20, P4, R27, R20, R34 ;  /* 0x000000141b147227 */ /* 0x000fc80007880022 */
[----:B------:R-:W-:Y:S01]  /*46d0*/  IMAD.HI.U32 R19, R27, R26, RZ ;  /* 0x0000001a1b137227 */ /* 0x000fe200078e00ff */
[----:B------:R-:W-:Y:S02]  /*46e0*/  IADD3 R21, P3, R21, R20, RZ ;  /* 0x0000001415157210 */ /* 0x000fe40007f7e0ff */
[-C--:B------:R-:W-:Y:S01]  /*46f0*/  IADD3 R20, P0, RZ, -R18.reuse, RZ ;  /* 0x80000012ff147210 */ /* 0x080fe20007f1e0ff */
[----:B------:R-:W-:Y:S02]  /*4700*/  IMAD.X R27, R19, 0x1, R27, P5 ;  /* 0x00000001131b7824 */ /* 0x000fe400028e061b */
[----:B------:R-:W-:Y:S01]  /*4710*/  IMAD.MOV.U32 R35, RZ, RZ, RZ ;  /* 0x000000ffff237224 */ /* 0x000fe200078e00ff */
[----:B------:R-:W-:Y:S01]  /*4720*/  SEL R20, R20, R18, !P2 ;  /* 0x0000001214147207 */ /* 0x000fe20005000000 */
[----:B------:R-:W-:-:S04]  /*4730*/  IMAD.X R26, RZ, RZ, ~R17, P0 ;  /* 0x000000ffff1a7224 */ /* 0x000fc800000e0e11 */
[----:B------:R-:W-:Y:S01]  /*4740*/  IMAD.HI.U32 R34, R21, R20, RZ ;  /* 0x0000001415227227 */ /* 0x000fe200078e00ff */
[----:B------:R-:W-:Y:S02]  /*4750*/  SEL R19, R26, R17, !P2 ;  /* 0x000000111a137207 */ /* 0x000fe40005000000 */
        /* <DEDUP_REMOVED lines=8> */
[----:B------:R-:W-:Y:S01]  /*47e0*/  IMAD R21, R27, R39, R35 ;  /* 0x000000271b157224 */ /* 0x000fe200078e0223 */
[----:B------:R-:W-:Y:S01]  /*47f0*/  IADD3 R20, P0, -R34, R20, RZ ;  /* 0x0000001422147210 */ /* 0x000fe20007f1e1ff */
[----:B------:R-:W-:-:S03]  /*4800*/  IMAD.X R26, RZ, RZ, R26, P2 ;  /* 0x000000ffff1a7224 */ /* 0x000fc600010e061a */
[-C--:B------:R-:W-:Y:S01]  /*4810*/  ISETP.GE.U32.AND P4, PT, R20, R38.reuse, PT ;  /* 0x000000261400720c */ /* 0x080fe20003f86070 */
[-C--:B------:R-:W-:Y:S01]  /*4820*/  IMAD R34, R26, R38.reuse, R21 ;  /* 0x000000261a227224 */ /* 0x080fe200078e0215 */
[----:B------:R-:W-:-:S03]  /*4830*/  IADD3 R21, P3, R20, -R38, RZ ;  /* 0x8000002614157210 */ /* 0x000fc60007f7e0ff */
[----:B------:R-:W-:Y:S01]  /*4840*/  IMAD.X R19, R19, 0x1, ~R34, P0 ;  /* 0x0000000113137824 */ /* 0x000fe200000e0e22 */
[----:B------:R-:W-:-:S04]  /*4850*/  IADD3 R34, P2, R27, 0x1, RZ ;  /* 0x000000011b227810 */ /* 0x000fc80007f5e0ff */
[----:B------:R-:W-:-:S04]  /*4860*/  ISETP.GE.U32.AND.EX P4, PT, R19, R39, PT, P4 ;  /* 0x000000271300720c */ /* 0x000fc80003f86140 */
[----:B------:R-:W-:Y:S01]  /*4870*/  SEL R21, R21, R20, P4 ;  /* 0x0000001415157207 */ /* 0x000fe20002000000 */
[----:B------:R-:W-:Y:S01]  /*4880*/  IMAD.X R20, R19, 0x1, ~R39, P3 ;  /* 0x0000000113147824 */ /* 0x000fe200018e0e27 */
[----:B------:R-:W-:Y:S02]  /*4890*/  SEL R34, R34, R27, P4 ;  /* 0x0000001b22227207 */ /* 0x000fe40002000000 */
[----:B------:R-:W-:Y:S01]  /*48a0*/  ISETP.GE.U32.AND P0, PT, R21, R38, PT ;  /* 0x000000261500720c */ /* 0x000fe20003f06070 */
[----:B------:R-:W-:Y:S01]  /*48b0*/  IMAD.X R21, RZ, RZ, R26, P2 ;  /* 0x000000ffff157224 */ /* 0x000fe200010e061a */
[----:B------:R-:W-:Y:S02]  /*48c0*/  SEL R19, R20, R19, P4 ;  /* 0x0000001314137207 */ /* 0x000fe40002000000 */
[----:B------:R-:W-:Y:S02]  /*48d0*/  IADD3 R27, P2, R34, 0x1, RZ ;  /* 0x00000001221b7810 */ /* 0x000fe40007f5e0ff */
[----:B------:R-:W-:Y:S01]  /*48e0*/  SEL R21, R21, R26, P4 ;  /* 0x0000001a15157207 */ /* 0x000fe20002000000 */
[----:B------:R-:W-:Y:S01]  /*48f0*/  IMAD.MOV.U32 R26, RZ, RZ, R22 ;  /* 0x000000ffff1a7224 */ /* 0x000fe200078e0016 */
[----:B------:R-:W-:-:S02]  /*4900*/  ISETP.GE.U32.AND.EX P0, PT, R19, R39, PT, P0 ;  /* 0x000000271300720c */ /* 0x000fc40003f06100 */
[----:B------:R-:W-:Y:S02]  /*4910*/  IADD3.X R20, RZ, R21, RZ, P2, !PT ;  /* 0x00000015ff147210 */ /* 0x000fe400017fe4ff */
[----:B------:R-:W-:Y:S02]  /*4920*/  SEL R27, R27, R34, P0 ;  /* 0x000000221b1b7207 */ /* 0x000fe40000000000 */
[----:B------:R-:W-:Y:S02]  /*4930*/  LOP3.LUT R19, R23, R17, RZ, 0x3c, !PT ;  /* 0x0000001117137212 */ /* 0x000fe400078e3cff */
[----:B------:R-:W-:Y:S02]  /*4940*/  SEL R21, R20, R21, P0 ;  /* 0x0000001514157207 */ /* 0x000fe40000000000 */
[----:B------:R-:W-:Y:S02]  /*4950*/  IADD3 R20, P2, RZ, -R27, RZ ;  /* 0x8000001bff147210 */ /* 0x000fe40007f5e0ff */
[----:B------:R-:W-:-:S02]  /*4960*/  ISETP.GE.AND P3, PT, R19, RZ, PT ;  /* 0x000000ff1300720c */ /* 0x000fc40003f66270 */
[----:B------:R-:W-:Y:S01]  /*4970*/  ISETP.NE.U32.AND P0, PT, R24, RZ, PT ;  /* 0x000000ff1800720c */ /* 0x000fe20003f05070 */
[----:B------:R-:W-:Y:S01]  /*4980*/  IMAD.X R24, RZ, RZ, ~R21, P2 ;  /* 0x000000ffff187224 */ /* 0x000fe200010e0e15 */
[----:B------:R-:W-:Y:S01]  /*4990*/  SEL R20, R20, R27, !P3 ;  /* 0x0000001b14147207 */ /* 0x000fe20005800000 */
[----:B------:R-:W-:Y:S01]  /*49a0*/  IMAD.MOV.U32 R27, RZ, RZ, 0x0 ;  /* 0x00000000ff1b7424 */ /* 0x000fe200078e00ff */
[----:B------:R-:W-:Y:S02]  /*49b0*/  ISETP.NE.AND.EX P0, PT, R23, RZ, PT, P0 ;  /* 0x000000ff1700720c */ /* 0x000fe40003f05300 */
[----:B------:R-:W-:Y:S02]  /*49c0*/  SEL R24, R24, R21, !P3 ;  /* 0x0000001518187207 */ /* 0x000fe40005800000 */
[----:B------:R-:W-:Y:S02]  /*49d0*/  SEL R20, R20, 0xffffffff, P0 ;  /* 0xffffffff14147807 */ /* 0x000fe40000000000 */
[----:B------:R-:W-:Y:S01]  /*49e0*/  SEL R21, R24, 0xffffffff, P0 ;  /* 0xffffffff18157807 */ /* 0x000fe20000000000 */
[----:B------:R-:W-:Y:S06]  /*49f0*/  RET.REL.NODEC R26 `(_ZN5flash32flash_fwd_splitkv_combine_kernelI23Flash_fwd_kernel_traitsILi256ELi64ELi64ELi4ELb0ELb0EN7cutlass10bfloat16_tE19Flash_kernel_traitsILi256ELi64ELi64ELi4ES3_EELi4ELi5ELb0EEEvNS_16Flash_fwd_paramsE) ;  /* 0xffffb6001a007950 */ /* 0x000fec0003c3ffff */
.L_x_139:
        /* <DEDUP_REMOVED lines=16> */
.L_x_4862:


//--------------------- .text._ZN5flash32flash_fwd_splitkv_combine_kernelI23Flash_fwd_kernel_traitsILi256ELi64ELi64ELi4ELb0ELb0EN7cutlass10bfloat16_tE19Flash_kernel_traitsILi256ELi64ELi64ELi4ES3_EELi4ELi4ELb0EEEvNS_16Flash_fwd_paramsE --------------------------
	.section	.text._ZN5flash32flash_fwd_splitkv_combine_kernelI23Flash_fwd_kernel_traitsILi256ELi64ELi64ELi4ELb0ELb0EN7cutlass10bfloat16_tE19Flash_kernel_traitsILi256ELi64ELi64ELi4ES3_EELi4ELi4ELb0EEEvNS_16Flash_fwd_paramsE,"ax",@progbits
	.sectioninfo	@"SHI_REGISTERS=52"
	.align	128
        .global         _ZN5flash32flash_fwd_splitkv_combine_kernelI23Flash_fwd_kernel_traitsILi256ELi64ELi64ELi4ELb0ELb0EN7cutlass10bfloat16_tE19Flash_kernel_traitsILi256ELi64ELi64ELi4ES3_EELi4ELi4ELb0EEEvNS_16Flash_fwd_paramsE
        .type           _ZN5flash32flash_fwd_splitkv_combine_kernelI23Flash_fwd_kernel_traitsILi256ELi64ELi64ELi4ELb0ELb0EN7cutlass10bfloat16_tE19Flash_kernel_traitsILi256ELi64ELi64ELi4ES3_EELi4ELi4ELb0EEEvNS_16Flash_fwd_paramsE,@function
        .size           _ZN5flash32flash_fwd_splitkv_combine_kernelI23Flash_fwd_kernel_traitsILi256ELi64ELi64ELi4ELb0ELb0EN7cutlass10bfloat16_tE19Flash_kernel_traitsILi256ELi64ELi64ELi4ES3_EELi4ELi4ELb0EEEvNS_16Flash_fwd_paramsE,(.L_x_4863 - _ZN5flash32flash_fwd_splitkv_combine_kernelI23Flash_fwd_kernel_traitsILi256ELi64ELi64ELi4ELb0ELb0EN7cutlass10bfloat16_tE19Flash_kernel_traitsILi256ELi64ELi64ELi4ES3_EELi4ELi4ELb0EEEvNS_16Flash_fwd_paramsE)
        .other          _ZN5flash32flash_fwd_splitkv_combine_kernelI23Flash_fwd_kernel_traitsILi256ELi64ELi64ELi4ELb0ELb0EN7cutlass10bfloat16_tE19Flash_kernel_traitsILi256ELi64ELi64ELi4ES3_EELi4ELi4ELb0EEEvNS_16Flash_fwd_paramsE,@"STO_CUDA_ENTRY STV_DEFAULT"
_ZN5flash32flash_fwd_splitkv_combine_kernelI23Flash_fwd_kernel_traitsILi256ELi64ELi64ELi4ELb0ELb0EN7cutlass10bfloat16_tE19Flash_kernel_traitsILi256ELi64ELi64ELi4ES3_EELi4ELi4ELb0EEEvNS_16Flash_fwd_paramsE:
.text._ZN5flash32flash_fwd_splitkv_combine_kernelI23Flash_fwd_kernel_traitsILi256ELi64ELi64ELi4ELb0ELb0EN7cutlass10bfloat16_tE19Flash_kernel_traitsILi256ELi64ELi64ELi4ES3_EELi4ELi4ELb0EEEvNS_16Flash_fwd_paramsE:
        /* <DEDUP_REMOVED lines=23> */
[----:B------:R-:W-:Y:S05]  /*0170*/  CALL.REL.NOINC `($__internal_3_$__cuda_sm20_div_s64) ;  /* 0x0000433000007944 */ /* 0x000fea0003c00000 */
[----:B------:R-:W-:Y:S05]  /*0180*/  BRA `(.L_x_141) ;  /* 0x0000013000007947 */ /* 0x000fea0003800000 */
.L_x_140:
        /* <DEDUP_REMOVED lines=19> */
.L_x_141:
        /* <DEDUP_REMOVED lines=12> */
[----:B------:R-:W-:Y:S05]  /*0380*/  CALL.REL.NOINC `($__internal_3_$__cuda_sm20_div_s64) ;  /* 0x0000412000007944 */ /* 0x000fea0003c00000 */
[----:B------:R-:W-:Y:S02]  /*0390*/  MOV R8, R20 ;  /* 0x0000001400087202 */ /* 0x000fe40000000f00 */
[----:B------:R-:W-:Y:S01]  /*03a0*/  MOV R9, R21 ;  /* 0x0000001500097202 */ /* 0x000fe20000000f00 */
[----:B------:R-:W-:Y:S05]  /*03b0*/  BRA `(.L_x_144) ;  /* 0x0000013000007947 */ /* 0x000fea0003800000 */
.L_x_143:
        /* <DEDUP_REMOVED lines=19> */
.L_x_144:
[----:B------:R-:W-:Y:S05]  /*04f0*/  BSYNC B0 ;  /* 0x0000000000007941 */ /* 0x000fea0003800000 */
.L_x_142:
        /* <DEDUP_REMOVED lines=43> */
.L_x_146:
        /* <DEDUP_REMOVED lines=19> */
.L_x_147:
[----:B------:R-:W-:Y:S05]  /*08e0*/  BSYNC B0 ;  /* 0x0000000000007941 */ /* 0x000fea0003800000 */
.L_x_145:
        /* <DEDUP_REMOVED lines=74> */
[----:B------:R-:W-:Y:S02]  /*0d90*/  MOV R32, R20 ;  /* 0x0000001400207202 */ /* 0x000fe40000000f00 */
[----:B------:R-:W-:Y:S01]  /*0da0*/  MOV R33, R21 ;  /* 0x0000001500217202 */ /* 0x000fe20000000f00 */
[----:B------:R-:W-:Y:S05]  /*0db0*/  BRA `(.L_x_150) ;  /* 0x0000013000007947 */ /* 0x000fea0003800000 */
.L_x_149:
        /* <DEDUP_REMOVED lines=19> */
.L_x_150:
[----:B------:R-:W-:Y:S05]  /*0ef0*/  BSYNC B0 ;  /* 0x0000000000007941 */ /* 0x000fea0003800000 */
.L_x_148:
        /* <DEDUP_REMOVED lines=41> */
.L_x_152:
        /* <DEDUP_REMOVED lines=19> */
.L_x_153:
[----:B------:R-:W-:Y:S05]  /*12c0*/  BSYNC B0 ;  /* 0x0000000000007941 */ /* 0x000fea0003800000 */
.L_x_151:
        /* <DEDUP_REMOVED lines=131> */
.L_x_155:
[----:B------:R-:W-:Y:S05]  /*1b00*/  BSYNC B0 ;  /* 0x0000000000007941 */ /* 0x000fea0003800000 */
.L_x_154:
        /* <DEDUP_REMOVED lines=95> */
.L_x_160:
        /* <DEDUP_REMOVED lines=22> */
.L_x_161:
[----:B------:R-:W-:Y:S05]  /*2260*/  BSYNC B0 ;  /* 0x0000000000007941 */ /* 0x000fea0003800000 */
.L_x_159:
[----:B------:R-:W-:Y:S01]  /*2270*/  LOP3.LUT R19, R17, R0, RZ, 0xfc, !PT ;  /* 0x0000000011137212 */ /* 0x000fe200078efcff */
[----:B------:R-:W-:Y:S03]  /*2280*/  BSSY B0, `(.L_x_162) ;  /* 0x0000028000007945 */ /* 0x000fe60003800000 */
[----:B------:R-:W-:-:S13]  /*2290*/  ISETP.NE.U32.AND P0, PT, R19, RZ, PT ;  /* 0x000000ff1300720c */ /* 0x000fda0003f05070 */
[----:B------:R-:W-:Y:S05]  /*22a0*/  @!P0 BRA `(.L_x_163) ;  /* 0x000000f000008947 */ /* 0x000fea0003800000 */
[----:B------:R-:W-:Y:S01]  /*22b0*/  IMAD.MOV.U32 R24, RZ, RZ, R30 ;  /* 0x000000ffff187224 */ /* 0x000fe200078e001e */
[----:B------:R-:W-:Y:S02]  /*22c0*/  MOV R23, R0 ;  /* 0x0000000000177202 */ /* 0x000fe40000000f00 */
[----:B------:R-:W-:Y:S02]  /*22d0*/  MOV R22, 0x22f0 ;  /* 0x000022f000167802 */ /* 0x000fe40000000f00 */
[----:B------:R-:W-:Y:S05]  /*22e0*/  CALL.REL.NOINC `($__internal_3_$__cuda_sm20_div_s64) ;  /* 0x000021c000007944 */ /* 0x000fea0003c00000 */
        /* <DEDUP_REMOVED lines=11> */
.L_x_163:
        /* <DEDUP_REMOVED lines=22> */
.L_x_164:
[----:B------:R-:W-:Y:S05]  /*2500*/  BSYNC B0 ;  /* 0x0000000000007941 */ /* 0x000fea0003800000 */
.L_x_162:
        /* <DEDUP_REMOVED lines=11> */
[----:B------:R-:W-:Y:S05]  /*25c0*/  CALL.REL.NOINC `($__internal_3_$__cuda_sm20_div_s64) ;  /* 0x00001ee000007944 */ /* 0x000fea0003c00000 */
[----:B------:R-:W-:-:S04]  /*25d0*/  IADD3 R17, P0, RZ, -R20, RZ ;  /* 0x80000014ff117210 */ /* 0x000fc80007f1e0ff */
[----:B------:R-:W-:Y:S01]  /*25e0*/  IADD3.X R18, RZ, ~R21, RZ, P0, !PT ;  /* 0x80000015ff127210 */ /* 0x000fe200007fe4ff */
[----:B------:R-:W-:-:S04]  /*25f0*/  IMAD.WIDE.U32 R36, R5, R17, R36 ;  /* 0x0000001105247225 */ /* 0x000fc800078e0024 */
[----:B------:R-:W-:-:S04]  /*2600*/  IMAD R18, R18, R5, RZ ;  /* 0x0000000512127224 */ /* 0x000fc800078e02ff */
[----:B------:R-:W-:-:S05]  /*2610*/  IMAD R4, R4, R17, R18 ;  /* 0x0000001104047224 */ /* 0x000fca00078e0212 */
[----:B------:R-:W-:Y:S01]  /*2620*/  IADD3 R4, R37, R4, RZ ;  /* 0x0000000425047210 */ /* 0x000fe20007ffe0ff */
[----:B------:R-:W-:Y:S05]  /*2630*/  BRA `(.L_x_167) ;  /* 0x0000016000007947 */ /* 0x000fea0003800000 */
.L_x_166:
        /* <DEDUP_REMOVED lines=22> */
.L_x_167:
[----:B------:R-:W-:Y:S05]  /*27a0*/  BSYNC B0 ;  /* 0x0000000000007941 */ /* 0x000fea0003800000 */
.L_x_165:
        /* <DEDUP_REMOVED lines=38> */
[----:B------:R-:W-:Y:S05]  /*2a10*/  CALL.REL.NOINC `($__internal_3_$__cuda_sm20_div_s64) ;  /* 0x00001a9000007944 */ /* 0x000fea0003c00000 */
        /* <DEDUP_REMOVED lines=12> */
.L_x_169:
        /* <DEDUP_REMOVED lines=23> */
.L_x_170:
[----:B------:R-:W-:Y:S05]  /*2c50*/  BSYNC B0 ;  /* 0x0000000000007941 */ /* 0x000fea0003800000 */
.L_x_168:
        /* <DEDUP_REMOVED lines=19> */
.L_x_172:
        /* <DEDUP_REMOVED lines=22> */
.L_x_173:
[----:B------:R-:W-:Y:S05]  /*2ef0*/  BSYNC B0 ;  /* 0x0000000000007941 */ /* 0x000fea0003800000 */
.L_x_171:
        /* <DEDUP_REMOVED lines=20> */
.L_x_175:
        /* <DEDUP_REMOVED lines=23> */
.L_x_176:
[----:B------:R-:W-:Y:S05]  /*31b0*/  BSYNC B0 ;  /* 0x0000000000007941 */ /* 0x000fea0003800000 */
.L_x_174:
        /* <DEDUP_REMOVED lines=25> */
[----:B------:R-:W-:Y:S05]  /*3350*/  CALL.REL.NOINC `($__internal_3_$__cuda_sm20_div_s64) ;  /* 0x0000115000007944 */ /* 0x000fea0003c00000 */
        /* <DEDUP_REMOVED lines=12> */
.L_x_178:
        /* <DEDUP_REMOVED lines=23> */
.L_x_179:
[----:B------:R-:W-:Y:S05]  /*3590*/  BSYNC B0 ;  /* 0x0000000000007941 */ /* 0x000fea0003800000 */
.L_x_177:
        /* <DEDUP_REMOVED lines=29> */
.L_x_181:
        /* <DEDUP_REMOVED lines=23> */
.L_x_182:
[----:B------:R-:W-:Y:S05]  /*38e0*/  BSYNC B0 ;  /* 0x0000000000007941 */ /* 0x000fea0003800000 */
.L_x_180:
        /* <DEDUP_REMOVED lines=20> */
.L_x_158:
[----:B------:R-:W-:-:S04]  /*3a30*/  LEA R2, P0, R36, c[0x0][0x200], 0x2 ;  /* 0x0000800024027a11 */ /* 0x000fc800078010ff */
[----:B------:R-:W-:-:S05]  /*3a40*/  LEA.HI.X R3, R36, c[0x0][0x204], R37, 0x2, P0 ;  /* 0x0000810024037a11 */ /* 0x000fca00000f1425 */
[----:B------:R0:W-:Y:S04]  /*3a50*/  STG.E [R2.64], R28 ;  /* 0x0000001c02007986 */ /* 0x0001e8000c10190a */
.L_x_157:
[----:B------:R-:W-:Y:S05]  /*3a60*/  BSYNC B1 ;  /* 0x0000000000017941 */ /* 0x000fea0003800000 */
.L_x_156:
[----:B------:R-:W1:Y:S01]  /*3a70*/  S2R R25, SR_TID.X ;  /* 0x0000000000197919 */ /* 0x000e620000002100 */
[----:B------:R-:W-:Y:S01]  /*3a80*/  IMAD.MOV.U32 R9, RZ, RZ, RZ ;  /* 0x000000ffff097224 */ /* 0x000fe200078e00ff */
[----:B------:R-:W-:Y:S01]  /*3a90*/  CS2R R6, SRZ ;  /* 0x0000000000067805 */ /* 0x000fe2000001ff00 */
[----:B-1----:R-:W-:-:S04]  /*3aa0*/  SHF.R.S32.HI R24, RZ, 0x1f, R25 ;  /* 0x0000001fff187819 */ /* 0x002fc80000011419 */
[CC--:B0-----:R-:W-:Y:S02]  /*3ab0*/  LEA.HI R2, R24.reuse, R25.reuse, RZ, 0x4 ;  /* 0x0000001918027211 */ /* 0x0c1fe400078f20ff */
[----:B------:R-:W-:Y:S02]  /*3ac0*/  LEA.HI R24, R24, R25, RZ, 0x5 ;  /* 0x0000001918187211 */ /* 0x000fe400078f28ff */
[----:B------:R-:W-:Y:S02]  /*3ad0*/  LOP3.LUT R0, R2, 0xfffffff0, RZ, 0xc0, !PT ;  /* 0xfffffff002007812 */ /* 0x000fe400078ec0ff */
[----:B------:R-:W-:Y:S02]  /*3ae0*/  LOP3.LUT R4, R24, 0x3fffffe0, RZ, 0xc0, !PT ;  /* 0x3fffffe018047812 */ /* 0x000fe400078ec0ff */
[----:B------:R-:W-:Y:S01]  /*3af0*/  SHF.R.S32.HI R24, RZ, 0x5, R24 ;  /* 0x00000005ff187819 */ /* 0x000fe20000011418 */
[----:B------:R-:W-:-:S05]  /*3b00*/  IMAD.IADD R0, R25, 0x1, -R0 ;  /* 0x0000000119007824 */ /* 0x000fca00078e0a00 */
[----:B------:R-:W-:-:S04]  /*3b10*/  ISETP.GE.AND P0, PT, R0, c[0x0][0x314], PT ;  /* 0x0000c50000007a0c */ /* 0x000fc80003f06270 */
[C---:B------:R-:W-:Y:S01]  /*3b20*/  ISETP.GT.OR P0, PT, R25.reuse, 0x3f, P0 ;  /* 0x0000003f1900780c */ /* 0x040fe20000704670 */
[----:B------:R-:W-:-:S04]  /*3b30*/  IMAD.IADD R25, R25, 0x1, -R4 ;  /* 0x0000000119197824 */ /* 0x000fc800078e0a04 */
[----:B------:R-:W-:-:S05]  /*3b40*/  IMAD.SHL.U32 R25, R25, 0x4, RZ ;  /* 0x0000000419197824 */ /* 0x000fca00078e00ff */
[----:B------:R-:W-:-:S03]  /*3b50*/  IADD3 R23, R25, 0x80, RZ ;  /* 0x0000008019177810 */ /* 0x000fc60007ffe0ff */
[----:B------:R-:W-:Y:S01]  /*3b60*/  @!P0 FADD.FTZ R3, -R28, R29 ;  /* 0x0000001d1c038221 */ /* 0x000fe20000010100 */
[----:B------:R-:W-:Y:S01]  /*3b70*/  @!P0 SHF.R.S32.HI R5, RZ, 0x4, R2 ;  /* 0x00000004ff058819 */ /* 0x000fe20000011402 */
[----:B------:R-:W-:Y:S02]  /*3b80*/  IMAD.MOV.U32 R2, RZ, RZ, c[0x0][0x314] ;  /* 0x0000c500ff027624 */ /* 0x000fe400078e00ff */
[----:B------:R-:W-:Y:S02]  /*3b90*/  @!P0 FMUL.FTZ R3, R3, 1.4426950216293334961 ;  /* 0x3fb8aa3b03038820 */ /* 0x000fe40000410000 */
[----:B------:R-:W-:Y:S02]  /*3ba0*/  @!P0 IMAD R0, R0, 0x5, R5 ;  /* 0x0000000500008824 */ /* 0x000fe400078e0205 */
[----:B------:R-:W-:Y:S02]  /*3bb0*/  CS2R R4, SRZ ;  /* 0x0000000000047805 */ /* 0x000fe4000001ff00 */
[----:B------:R-:W0:Y:S02]  /*3bc0*/  @!P0 MUFU.EX2 R3, R3 ;  /* 0x0000000300038308 */ /* 0x000e240000000800 */
[----:B0-----:R0:W-:Y:S04]  /*3bd0*/  @!P0 STS [R0.X4], R3 ;  /* 0x0000000300008388 */ /* 0x0011e80000004800 */
[----:B------:R-:W-:Y:S01]  /*3be0*/  BAR.SYNC.DEFER_BLOCKING 0x0 ;  /* 0x0000000000007b1d */ /* 0x000fe20000010000 */
[----:B------:R-:W-:-:S02]  /*3bf0*/  ISETP.GE.AND P0, PT, R2, 0x1, PT ;  /* 0x000000010200780c */ /* 0x000fc40003f06270 */
        /* <DEDUP_REMOVED lines=23> */
[----:B------:R-:W-:Y:S02]  /*3d70*/  IMAD.X R21, RZ, RZ, R21, P0 ;  /* 0x000000ffff157224 */ /* 0x000fe400000e0615 */
.L_x_186:
        /* <DEDUP_REMOVED lines=10> */
.L_x_185:
[----:B------:R-:W-:Y:S05]  /*3e20*/  BSYNC B0 ;  /* 0x0000000000007941 */ /* 0x000fea0003800000 */
.L_x_184:
        /* <DEDUP_REMOVED lines=15> */
.L_x_183:
        /* <DEDUP_REMOVED lines=89> */
        .weak           $__internal_3_$__cuda_sm20_div_s64
        .type           $__internal_3_$__cuda_sm20_div_s64,@function
        .size           $__internal_3_$__cuda_sm20_div_s64,(.L_x_4863 - $__internal_3_$__cuda_sm20_div_s64)
$__internal_3_$__cuda_sm20_div_s64:
        /* <DEDUP_REMOVED lines=83> */
[----:B------:R-:W-:Y:S06]  /*49e0*/  RET.REL.NODEC R26 `(_ZN5flash32flash_fwd_splitkv_combine_kernelI23Flash_fwd_kernel_traitsILi256ELi64ELi64ELi4ELb0ELb0EN7cutlass10bfloat16_tE19Flash_kernel_traitsILi256ELi64ELi64ELi4ES3_EELi4ELi4ELb0EEEvNS_16Flash_fwd_paramsE) ;  /* 0xffffb6101a007950 */ /* 0x000fec0003c3ffff */
.L_x_187:
        /* <DEDUP_REMOVED lines=9> */
.L_x_4863:


//--------------------- .text._ZN5flash32flash_fwd_splitkv_combine_kernelI23Flash_fwd_kernel_traitsILi256ELi64ELi64ELi4ELb0ELb0EN7cutlass10bfloat16_tE19Flash_kernel_traitsILi256ELi64ELi64ELi4ES3_EELi4ELi3ELb0EEEvNS_16Flash_fwd_paramsE --------------------------
	.section	.text._ZN5flash32flash_fwd_splitkv_combine_kernelI23Flash_fwd_kernel_traitsILi256ELi64ELi64ELi4ELb0ELb0EN7cutlass10bfloat16_tE19Flash_kernel_traitsILi256ELi64ELi64ELi4ES3_EELi4ELi3ELb0EEEvNS_16Flash_fwd_paramsE,"ax",@progbits
	.sectioninfo	@"SHI_REGISTERS=52"
	.align	128
        .global         _ZN5flash32flash_fwd_splitkv_combine_kernelI23Flash_fwd_kernel_traitsILi256ELi64ELi64ELi4ELb0ELb0EN7cutlass10bfloat16_tE19Flash_kernel_traitsILi256ELi64ELi64ELi4ES3_EELi4ELi3ELb0EEEvNS_16Flash_fwd_paramsE
        .type           _ZN5flash32flash_fwd_splitkv_combine_kernelI23Flash_fwd_kernel_traitsILi256ELi64ELi64ELi4ELb0ELb0EN7cutlass10bfloat16_tE19Flash_kernel_traitsILi256ELi64ELi64ELi4ES3_EELi4ELi3ELb0EEEvNS_16Flash_fwd_paramsE,@function
        .size           _ZN5flash32flash_fwd_splitkv_combine_kernelI23Flash_fwd_kernel_traitsILi256ELi64ELi64ELi4ELb0ELb0EN7cutlass10bfloat16_tE19Flash_kernel_traitsILi256ELi64ELi64ELi4ES3_EELi4ELi3ELb0EEEvNS_16Flash_fwd_paramsE,(.L_x_4864 - _ZN5flash32flash_fwd_splitkv_combine_kernelI23Flash_fwd_kernel_traitsILi256ELi64ELi64ELi4ELb0ELb0EN7cutlass10bfloat16_tE19Flash_kernel_traitsILi256ELi64ELi64ELi4ES3_EELi4ELi3ELb0EEEvNS_16Flash_fwd_paramsE)
        .other          _ZN5flash32flash_fwd_splitkv_combine_kernelI23Flash_fwd_kernel_traitsILi256ELi64ELi64ELi4ELb0ELb0EN7cutlass10bfloat16_tE19Flash_kernel_traitsILi256ELi64ELi64ELi4ES3_EELi4ELi3ELb0EEEvNS_16Flash_fwd_paramsE,@"STO_CUDA_ENTRY STV_DEFAULT"
_ZN5flash32flash_fwd_splitkv_combine_kernelI23Flash_fwd_kernel_traitsILi256ELi64ELi64ELi4ELb0ELb0EN7cutlass10bfloat16_tE19Flash_kernel_traitsILi256ELi64ELi64ELi4ES3_EELi4ELi3ELb0EEEvNS_16Flash_fwd_paramsE:
.text._ZN5flash32flash_fwd_splitkv_combine_kernelI23Flash_fwd_kernel_traitsILi256ELi64ELi64ELi4ELb0ELb0EN7cutlass10bfloat16_tE19Flash_kernel_traitsILi256ELi64ELi64ELi4ES3_EELi4ELi3ELb0EEEvNS_16Flash_fwd_paramsE:
        /* <DEDUP_REMOVED lines=23> */
[----:B------:R-:W-:Y:S05]  /*0170*/  CALL.REL.NOINC `($__internal_4_$__cuda_sm20_div_s64) ;  /* 0x000042f000007944 */ /* 0x000fea0003c00000 */
[----:B------:R-:W-:Y:S05]  /*0180*/  BRA `(.L_x_189) ;  /* 0x0000013000007947 */ /* 0x000fea0003800000 */
.L_x_188:
        /* <DEDUP_REMOVED lines=19> */
.L_x_189:
        /* <DEDUP_REMOVED lines=12> */
[----:B------:R-:W-:Y:S05]  /*0380*/  CALL.REL.NOINC `($__internal_4_$__cuda_sm20_div_s64) ;  /* 0x000040e000007944 */ /* 0x000fea0003c00000 */
[----:B------:R-:W-:Y:S02]  /*0390*/  MOV R8, R20 ;  /* 0x0000001400087202 */ /* 0x000fe40000000f00 */
[----:B------:R-:W-:Y:S01]  /*03a0*/  MOV R9, R21 ;  /* 0x0000001500097202 */ /* 0x000fe20000000f00 */
[----:B------:R-:W-:Y:S05]  /*03b0*/  BRA `(.L_x_192) ;  /* 0x0000013000007947 */ /* 0x000fea0003800000 */
.L_x_191:
        /* <DEDUP_REMOVED lines=19> */
.L_x_192:
[----:B------:R-:W-:Y:S05]  /*04f0*/  BSYNC B0 ;  /* 0x0000000000007941 */ /* 0x000fea0003800000 */
.L_x_190:
        /* <DEDUP_REMOVED lines=43> */
.L_x_194:
        /* <DEDUP_REMOVED lines=19> */
.L_x_195:
[----:B------:R-:W-:Y:S05]  /*08e0*/  BSYNC B0 ;  /* 0x0000000000007941 */ /* 0x000fea0003800000 */
.L_x_193:
        /* <DEDUP_REMOVED lines=74> */
[----:B------:R-:W-:Y:S02]  /*0d90*/  MOV R32, R20 ;  /* 0x0000001400207202 */ /* 0x000fe40000000f00 */
[----:B------:R-:W-:Y:S01]  /*0da0*/  MOV R33, R21 ;  /* 0x0000001500217202 */ /* 0x000fe20000000f00 */
[----:B------:R-:W-:Y:S05]  /*0db0*/  BRA `(.L_x_198) ;  /* 0x0000013000007947 */ /* 0x000fea0003800000 */
.L_x_197:
        /* <DEDUP_REMOVED lines=19> */
.L_x_198:
[----:B------:R-:W-:Y:S05]  /*0ef0*/  BSYNC B0 ;  /* 0x0000000000007941 */ /* 0x000fea0003800000 */
.L_x_196:
        /* <DEDUP_REMOVED lines=41> */
.L_x_200:
        /* <DEDUP_REMOVED lines=19> */
.L_x_201:
[----:B------:R-:W-:Y:S05]  /*12c0*/  BSYNC B0 ;  /* 0x0000000000007941 */ /* 0x000fea0003800000 */
.L_x_199:
        /* <DEDUP_REMOVED lines=131> */
.L_x_203:
[----:B------:R-:W-:Y:S05]  /*1b00*/  BSYNC B0 ;  /* 0x0000000000007941 */ /* 0x000fea0003800000 */
.L_x_202:
        /* <DEDUP_REMOVED lines=19> */
[----:B0-----:R-:W0:Y:S02]  /*1c40*/  SHFL.BFLY PT, R27, R22, 0x2, 0x1f ;  /* 0x0c401f00161b7f89 */ /* 0x001e2400000e0000 */
[----:B0-----:R-:W-:Y:S02]  /*1c50*/  FMNMX.FTZ R27, R22, R27, !PT ;  /* 0x0000001b161b7209 */ /* 0x001fe40007810000 */
[----:B------:R-:W-:-:S03]  /*1c60*/  SHF.R.S32.HI R22, RZ, 0x1f, R3 ;  /* 0x0000001fff167819 */ /* 0x000fc60000011403 */
        /* <DEDUP_REMOVED lines=69> */
.L_x_208:
        /* <DEDUP_REMOVED lines=22> */
.L_x_209:
[----:B------:R-:W-:Y:S05]  /*2220*/  BSYNC B0 ;  /* 0x0000000000007941 */ /* 0x000fea0003800000 */
.L_x_207:
[----:B------:R-:W-:Y:S01]  /*2230*/  LOP3.LUT R19, R17, R0, RZ, 0xfc, !PT ;  /* 0x0000000011137212 */ /* 0x000fe200078efcff */
[----:B------:R-:W-:Y:S03]  /*2240*/  BSSY B0, `(.L_x_210) ;  /* 0x0000028000007945 */ /* 0x000fe60003800000 */
[----:B------:R-:W-:-:S13]  /*2250*/  ISETP.NE.U32.AND P0, PT, R19, RZ, PT ;  /* 0x000000ff1300720c */ /* 0x000fda0003f05070 */
[----:B------:R-:W-:Y:S05]  /*2260*/  @!P0 BRA `(.L_x_211) ;  /* 0x000000f000008947 */ /* 0x000fea0003800000 */
[----:B------:R-:W-:Y:S01]  /*2270*/  IMAD.MOV.U32 R24, RZ, RZ, R30 ;  /* 0x000000ffff187224 */ /* 0x000fe200078e001e */
[----:B------:R-:W-:Y:S02]  /*2280*/  MOV R23, R0 ;  /* 0x0000000000177202 */ /* 0x000fe40000000f00 */
[----:B------:R-:W-:Y:S02]  /*2290*/  MOV R22, 0x22b0 ;  /* 0x000022b000167802 */ /* 0x000fe40000000f00 */
[----:B------:R-:W-:Y:S05]  /*22a0*/  CALL.REL.NOINC `($__internal_4_$__cuda_sm20_div_s64) ;  /* 0x000021c000007944 */ /* 0x000fea0003c00000 */
        /* <DEDUP_REMOVED lines=11> */
.L_x_211:
        /* <DEDUP_REMOVED lines=22> */
.L_x_212:
[----:B------:R-:W-:Y:S05]  /*24c0*/  BSYNC B0 ;  /* 0x0000000000007941 */ /* 0x000fea0003800000 */
.L_x_210:
        /* <DEDUP_REMOVED lines=11> */
[----:B------:R-:W-:Y:S05]  /*2580*/  CALL.REL.NOINC `($__internal_4_$__cuda_sm20_div_s64) ;  /* 0x00001ee000007944 */ /* 0x000fea0003c00000 */
[----:B------:R-:W-:-:S04]  /*2590*/  IADD3 R17, P0, RZ, -R20, RZ ;  /* 0x80000014ff117210 */ /* 0x000fc80007f1e0ff */
[----:B------:R-:W-:Y:S01]  /*25a0*/  IADD3.X R18, RZ, ~R21, RZ, P0, !PT ;  /* 0x80000015ff127210 */ /* 0x000fe200007fe4ff */
[----:B------:R-:W-:-:S04]  /*25b0*/  IMAD.WIDE.U32 R36, R5, R17, R36 ;  /* 0x0000001105247225 */ /* 0x000fc800078e0024 */
[----:B------:R-:W-:-:S04]  /*25c0*/  IMAD R18, R18, R5, RZ ;  /* 0x0000000512127224 */ /* 0x000fc800078e02ff */
[----:B------:R-:W-:-:S05]  /*25d0*/  IMAD R4, R4, R17, R18 ;  /* 0x0000001104047224 */ /* 0x000fca00078e0212 */
[----:B------:R-:W-:Y:S01]  /*25e0*/  IADD3 R4, R37, R4, RZ ;  /* 0x0000000425047210 */ /* 0x000fe20007ffe0ff */
[----:B------:R-:W-:Y:S05]  /*25f0*/  BRA `(.L_x_215) ;  /* 0x0000016000007947 */ /* 0x000fea0003800000 */
.L_x_214:
        /* <DEDUP_REMOVED lines=22> */
.L_x_215:
[----:B------:R-:W-:Y:S05]  /*2760*/  BSYNC B0 ;  /* 0x0000000000007941 */ /* 0x000fea0003800000 */
.L_x_213:
        /* <DEDUP_REMOVED lines=38> */
[----:B------:R-:W-:Y:S05]  /*29d0*/  CALL.REL.NOINC `($__internal_4_$__cuda_sm20_div_s64) ;  /* 0x00001a9000007944 */ /* 0x000fea0003c00000 */
        /* <DEDUP_REMOVED lines=12> */
.L_x_217:
        /* <DEDUP_REMOVED lines=23> */
.L_x_218:
[----:B------:R-:W-:Y:S05]  /*2c10*/  BSYNC B0 ;  /* 0x0000000000007941 */ /* 0x000fea0003800000 */
.L_x_216:
        /* <DEDUP_REMOVED lines=19> */
.L_x_220:
        /* <DEDUP_REMOVED lines=22> */
.L_x_221:
[----:B------:R-:W-:Y:S05]  /*2eb0*/  BSYNC B0 ;  /* 0x0000000000007941 */ /* 0x000fea0003800000 */
.L_x_219:
        /* <DEDUP_REMOVED lines=20> */
.L_x_223:
        /* <DEDUP_REMOVED lines=23> */
.L_x_224:
[----:B------:R-:W-:Y:S05]  /*3170*/  BSYNC B0 ;  /* 0x0000000000007941 */ /* 0x000fea0003800000 */
.L_x_222:
        /* <DEDUP_REMOVED lines=25> */
[----:B------:R-:W-:Y:S05]  /*3310*/  CALL.REL.NOINC `($__internal_4_$__cuda_sm20_div_s64) ;  /* 0x0000115000007944 */ /* 0x000fea0003c00000 */
        /* <DEDUP_REMOVED lines=12> */
.L_x_226:
        /* <DEDUP_REMOVED lines=23> */
.L_x_227:
[----:B------:R-:W-:Y:S05]  /*3550*/  BSYNC B0 ;  /* 0x0000000000007941 */ /* 0x000fea0003800000 */
.L_x_225:
        /* <DEDUP_REMOVED lines=29> */
.L_x_229:
        /* <DEDUP_REMOVED lines=23> */
.L_x_230:
[----:B------:R-:W-:Y:S05]  /*38a0*/  BSYNC B0 ;  /* 0x0000000000007941 */ /* 0x000fea0003800000 */
.L_x_228:
        /* <DEDUP_REMOVED lines=20> */
.L_x_206:
[----:B------:R-:W-:-:S04]  /*39f0*/  LEA R2, P0, R36, c[0x0][0x200], 0x2 ;  /* 0x0000800024027a11 */ /* 0x000fc800078010ff */
[----:B------:R-:W-:-:S05]  /*3a00*/  LEA.HI.X R3, R36, c[0x0][0x204], R37, 0x2, P0 ;  /* 0x0000810024037a11 */ /* 0x000fca00000f1425 */
[----:B------:R0:W-:Y:S04]  /*3a10*/  STG.E [R2.64], R28 ;  /* 0x0000001c02007986 */ /* 0x0001e8000c10190a */
.L_x_205:
[----:B------:R-:W-:Y:S05]  /*3a20*/  BSYNC B1 ;  /* 0x0000000000017941 */ /* 0x000fea0003800000 */
.L_x_204:
        /* <DEDUP_REMOVED lines=49> */
.L_x_234:
        /* <DEDUP_REMOVED lines=10> */
.L_x_233:
[----:B------:R-:W-:Y:S05]  /*3de0*/  BSYNC B0 ;  /* 0x0000000000007941 */ /* 0x000fea0003800000 */
.L_x_232:
        /* <DEDUP_REMOVED lines=15> */
.L_x_231:
        /* <DEDUP_REMOVED lines=89> */
        .weak           $__internal_4_$__cuda_sm20_div_s64
        .type           $__internal_4_$__cuda_sm20_div_s64,@function
        .size           $__internal_4_$__cuda_sm20_div_s64,(.L_x_4864 - $__internal_4_$__cuda_sm20_div_s64)
$__internal_4_$__cuda_sm20_div_s64:
        /* <DEDUP_REMOVED lines=83> */
[----:B------:R-:W-:Y:S06]  /*49a0*/  RET.REL.NODEC R26 `(_ZN5flash32flash_fwd_splitkv_combine_kernelI23Flash_fwd_kernel_traitsILi256ELi64ELi64ELi4ELb0ELb0EN7cutlass10bfloat16_tE19Flash_kernel_traitsILi256ELi64ELi64ELi4ES3_EELi4ELi3ELb0EEEvNS_16Flash_fwd_paramsE) ;  /* 0xffffb6501a007950 */ /* 0x000fec0003c3ffff */
.L_x_235:
        /* <DEDUP_REMOVED lines=13> */
.L_x_4864:


//--------------------- .text._ZN5flash32flash_fwd_splitkv_combine_kernelI23Flash_fwd_kernel_traitsILi256ELi64ELi64ELi4ELb0ELb0EN7cutlass10bfloat16_tE19Flash_kernel_traitsILi256ELi64ELi64ELi4ES3_EELi4ELi2ELb0EEEvNS_16Flash_fwd_paramsE --------------------------
	.section	.text._ZN5flash32flash_fwd_splitkv_combine_kernelI23Flash_fwd_kernel_traitsILi256ELi64ELi64ELi4ELb0ELb0EN7cutlass10bfloat16_tE19Flash_kernel_traitsILi256ELi64ELi64ELi4ES3_EELi4ELi2ELb0EEEvNS_16Flash_fwd_paramsE,"ax",@progbits
	.sectioninfo	@"SHI_REGISTERS=54"
	.align	128
        .global         _ZN5flash32flash_fwd_splitkv_combine_kernelI23Flash_fwd_kernel_traitsILi256ELi64ELi64ELi4ELb0ELb0EN7cutlass10bfloat16_tE19Flash_kernel_traitsILi256ELi64ELi64ELi4ES3_EELi4ELi2ELb0EEEvNS_16Flash_fwd_paramsE
        .type           _ZN5flash32flash_fwd_splitkv_combine_kernelI23Flash_fwd_kernel_traitsILi256ELi64ELi64ELi4ELb0ELb0EN7cutlass10bfloat16_tE19Flash_kernel_traitsILi256ELi64ELi64ELi4ES3_EELi4ELi2ELb0EEEvNS_16Flash_fwd_paramsE,@function
        .size           _ZN5flash32flash_fwd_splitkv_combine_kernelI23Flash_fwd_kernel_traitsILi256ELi64ELi64ELi4ELb0ELb0EN7cutlass10bfloat16_tE19Flash_kernel_traitsILi256ELi64ELi64ELi4ES3_EELi4ELi2ELb0EEEvNS_16Flash_fwd_paramsE,(.L_x_4865 - _ZN5flash32flash_fwd_splitkv_combine_kernelI23Flash_fwd_kernel_traitsILi256ELi64ELi64ELi4ELb0ELb0EN7cutlass10bfloat16_tE19Flash_kernel_traitsILi256ELi64ELi64ELi4ES3_EELi4ELi2ELb0EEEvNS_16Flash_fwd_paramsE)
        .other          _ZN5flash32flash_fwd_splitkv_combine_kernelI23Flash_fwd_kernel_traitsILi256ELi64ELi64ELi4ELb0ELb0EN7cutlass10bfloat16_tE19Flash_kernel_traitsILi256ELi64ELi64ELi4ES3_EELi4ELi2ELb0EEEvNS_16Flash_fwd_paramsE,@"STO_CUDA_ENTRY STV_DEFAULT"
_ZN5flash32flash_fwd_splitkv_combine_kernelI23Flash_fwd_kernel_traitsILi256ELi64ELi64ELi4ELb0ELb0EN7cutlass10bfloat16_tE19Flash_kernel_traitsILi256ELi64ELi64ELi4ES3_EELi4ELi2ELb0EEEvNS_16Flash_fwd_paramsE:
.text._ZN5flash32flash_fwd_splitkv_combine_kernelI23Flash_fwd_kernel_traitsILi256ELi64ELi64ELi4ELb0ELb0EN7cutlass10bfloat16_tE19Flash_kernel_traitsILi256ELi64ELi64ELi4ES3_EELi4ELi2ELb0EEEvNS_16Flash_fwd_paramsE:
        /* <DEDUP_REMOVED lines=23> */
[----:B------:R-:W-:Y:S05]  /*0170*/  CALL.REL.NOINC `($__internal_5_$__cuda_sm20_div_s64) ;  /* 0x0000423000007944 */ /* 0x000fea0003c00000 */
[----:B------:R-:W-:Y:S01]  /*0180*/  MOV R24, R0 ;  /* 0x0000000000187202 */ /* 0x000fe20000000f00 */
[----:B------:R-:W-:Y:S05]  /*0190*/  BRA `(.L_x_237) ;  /* 0x0000013000007947 */ /* 0x000fea0003800000 */
.L_x_236:
        /* <DEDUP_REMOVED lines=19> */
.L_x_237:
        /* <DEDUP_REMOVED lines=8> */
[----:B------:R-:W-:Y:S02]  /*0350*/  MOV R21, R25 ;  /* 0x0000001900157202 */ /* 0x000fe40000000f00 */
[----:B------:R-:W-:Y:S02]  /*0360*/  MOV R20, 0x380 ;  /* 0x0000038000147802 */ /* 0x000fe40000000f00 */
[----:B------:R-:W-:Y:S05]  /*0370*/  CALL.REL.NOINC `($__internal_5_$__cuda_sm20_div_s64) ;  /* 0x0000403000007944 */ /* 0x000fea0003c00000 */
[----:B------:R-:W-:Y:S02]  /*0380*/  MOV R12, R0 ;  /* 0x00000000000c7202 */ /* 0x000fe40000000f00 */
[----:B------:R-:W-:Y:S01]  /*0390*/  MOV R13, R25 ;  /* 0x00000019000d7202 */ /* 0x000fe20000000f00 */
[----:B------:R-:W-:Y:S05]  /*03a0*/  BRA `(.L_x_240) ;  /* 0x0000013000007947 */ /* 0x000fea0003800000 */
.L_x_239:
        /* <DEDUP_REMOVED lines=19> */
.L_x_240:
[----:B------:R-:W-:Y:S05]  /*04e0*/  BSYNC B0 ;  /* 0x0000000000007941 */ /* 0x000fea0003800000 */
.L_x_238:
        /* <DEDUP_REMOVED lines=44> */
.L_x_242:
        /* <DEDUP_REMOVED lines=19> */
.L_x_243:
[----:B------:R-:W-:Y:S05]  /*08e0*/  BSYNC B0 ;  /* 0x0000000000007941 */ /* 0x000fea0003800000 */
.L_x_241:
        /* <DEDUP_REMOVED lines=70> */
[----:B------:R-:W-:Y:S02]  /*0d50*/  MOV R20, 0xd70 ;  /* 0x00000d7000147802 */ /* 0x000fe40000000f00 */
[----:B------:R-:W-:Y:S05]  /*0d60*/  CALL.REL.NOINC `($__internal_5_$__cuda_sm20_div_s64) ;  /* 0x0000364000007944 */ /* 0x000fea0003c00000 */
[----:B------:R-:W-:Y:S02]  /*0d70*/  MOV R32, R0 ;  /* 0x0000000000207202 */ /* 0x000fe40000000f00 */
[----:B------:R-:W-:Y:S01]  /*0d80*/  MOV R33, R25 ;  /* 0x0000001900217202 */ /* 0x000fe20000000f00 */
[----:B------:R-:W-:Y:S05]  /*0d90*/  BRA `(.L_x_246) ;  /* 0x0000013000007947 */ /* 0x000fea0003800000 */
.L_x_245:
        /* <DEDUP_REMOVED lines=19> */
.L_x_246:
[----:B------:R-:W-:Y:S05]  /*0ed0*/  BSYNC B0 ;  /* 0x0000000000007941 */ /* 0x000fea0003800000 */
.L_x_244:
        /* <DEDUP_REMOVED lines=15> */
[----:B------:R-:W-:-:S05]  /*0fd0*/  IMAD R0, R21, R0, R2 ;  /* 0x0000000015007224 */ /* 0x000fca00078e0202 */
[----:B------:R-:W-:-:S13]  /*0fe0*/  ISETP.GT.U32.AND P1, PT, R15, R0, PT ;  /* 0x000000000f00720c */ /* 0x000fda0003f24070 */
[----:B------:R-:W-:Y:S01]  /*0ff0*/  @!P1 IMAD.IADD R0, R0, 0x1, -R15 ;  /* 0x0000000100009824 */ /* 0x000fe200078e0a0f */
[----:B------:R-:W-:Y:S02]  /*1000*/  @!P1 IADD3 R21, R21, 0x1, RZ ;  /* 0x0000000115159810 */ /* 0x000fe40007ffe0ff */
[----:B------:R-:W-:Y:S02]  /*1010*/  ISETP.NE.AND P1, PT, R5, RZ, PT ;  /* 0x000000ff0500720c */ /* 0x000fe40003f25270 */
        /* <DEDUP_REMOVED lines=22> */
.L_x_248:
        /* <DEDUP_REMOVED lines=19> */
.L_x_249:
[----:B------:R-:W-:Y:S05]  /*12b0*/  BSYNC B0 ;  /* 0x0000000000007941 */ /* 0x000fea0003800000 */
.L_x_247:
[----:B------:R-:W-:Y:S01]  /*12c0*/  IABS R6, c[0x0][0x214] ;  /* 0x0000850000067a13 */ /* 0x000fe20000000000 */
[----:B------:R-:W-:Y:S01]  /*12d0*/  IMAD.MOV.U32 R22, RZ, RZ, RZ ;  /* 0x000000ffff167224 */ /* 0x000fe200078e00ff */
[----:B------:R-:W-:Y:S01]  /*12e0*/  ISETP.GT.AND P3, PT, R5, RZ, PT ;  /* 0x000000ff0500720c */ /* 0x000fe20003f64270 */
[----:B------:R-:W-:Y:S01]  /*12f0*/  ULDC.U8 UR4, c[0x0][0x329] ;  /* 0x0000ca4000047ab9 */ /* 0x000fe20000000000 */
[----:B------:R-:W0:Y:S01]  /*1300*/  I2F.RP R20, R6 ;  /* 0x0000000600147306 */ /* 0x000e220000209400 */
[----:B------:R-:W-:Y:S01]  /*1310*/  ULDC.64 UR10, c[0x0][0x118] ;  /* 0x00004600000a7ab9 */ /* 0x000fe20000000a00 */
[----:B------:R-:W-:Y:S06]  /*1320*/  BSSY B0, `(.L_x_250) ;  /* 0x000007e000007945 */ /* 0x000fec0003800000 */
        /* <DEDUP_REMOVED lines=9> */
[----:B------:R-:W-:-:S03]  /*13c0*/  ISETP.GE.AND P1, PT, R10, RZ, PT ;  /* 0x000000ff0a00720c */ /* 0x000fc60003f26270 */
[----:B------:R-:W-:-:S04]  /*13d0*/  IMAD.HI.U32 R2, R2, R0, RZ ;  /* 0x0000000002027227 */ /* 0x000fc800078e00ff */
[----:B------:R-:W-:-:S04]  /*13e0*/  IMAD.MOV R13, RZ, RZ, -R2 ;  /* 0x000000ffff0d7224 */ /* 0x000fc800078e0a02 */
[C---:B------:R-:W-:Y:S01]  /*13f0*/  IMAD R13, R6.reuse, R13, R0 ;  /* 0x0000000d060d7224 */ /* 0x040fe200078e0200 */
[----:B------:R-:W-:Y:S02]  /*1400*/  SHF.R.S32.HI R0, RZ, 0x1f, R5 ;  /* 0x0000001fff007819 */ /* 0x000fe40000011405 */
[----:B------:R-:W-:Y:S02]  /*1410*/  LEA.HI.SX32 R5, R5, 0x1, 0x1 ;  /* 0x0000000105057811 */ /* 0x000fe400078f0aff */
[----:B------:R-:W-:Y:S01]  /*1420*/  ISETP.GT.U32.AND P0, PT, R6, R13, PT ;  /* 0x0000000d0600720c */ /* 0x000fe20003f04070 */
[----:B------:R-:W-:-:S12]  /*1430*/  @!P3 IMAD.MOV R5, RZ, RZ, R0 ;  /* 0x000000ffff05b224 */ /* 0x000fd800078e0200 */
[----:B------:R-:W-:Y:S01]  /*1440*/  @!P0 IMAD.IADD R13, R13, 0x1, -R6 ;  /* 0x000000010d0d8824 */ /* 0x000fe200078e0a06 */
[----:B------:R-:W-:Y:S02]  /*1450*/  @!P0 IADD3 R2, R2, 0x1, RZ ;  /* 0x0000000102028810 */ /* 0x000fe40007ffe0ff */
[----:B------:R-:W-:Y:S02]  /*1460*/  ISETP.NE.AND P0, PT, RZ, c[0x0][0x214], PT ;  /* 0x00008500ff007a0c */ /* 0x000fe40003f05270 */
[----:B------:R-:W-:-:S13]  /*1470*/  ISETP.GE.U32.AND P2, PT, R13, R6, PT ;  /* 0x000000060d00720c */ /* 0x000fda0003f46070 */
[----:B------:R-:W-:-:S05]  /*1480*/  @P2 IADD3 R2, R2, 0x1, RZ ;  /* 0x0000000102022810 */ /* 0x000fca0007ffe0ff */
[----:B------:R-:W-:Y:S01]  /*1490*/  @!P1 IMAD.MOV R2, RZ, RZ, -R2 ;  /* 0x000000ffff029224 */ /* 0x000fe200078e0a02 */
[----:B------:R-:W-:-:S05]  /*14a0*/  @!P0 LOP3.LUT R2, RZ, c[0x0][0x214], RZ, 0x33, !PT ;  /* 0x00008500ff028a12 */ /* 0x000fca00078e33ff */
[----:B------:R-:W-:Y:S01]  /*14b0*/  IMAD R5, R5, R2, RZ ;  /* 0x0000000205057224 */ /* 0x000fe200078e02ff */
[----:B------:R-:W-:-:S04]  /*14c0*/  IABS R2, c[0x0][0x1c0] ;  /* 0x0000700000027a13 */ /* 0x000fc80000000000 */
[----:B------:R-:W0:Y:S01]  /*14d0*/  I2F.U32.RP R10, R2 ;  /* 0x00000002000a7306 */ /* 0x000e220000209000 */
[-C--:B------:R-:W-:Y:S02]  /*14e0*/  IABS R6, R5.reuse ;  /* 0x0000000500067213 */ /* 0x080fe40000000000 */
[----:B------:R-:W-:-:S03]  /*14f0*/  IABS R27, R5 ;  /* 0x00000005001b7213 */ /* 0x000fc60000000000 */
[----:B------:R-:W-:Y:S02]  /*1500*/  IMAD.IADD R9, R9, 0x1, R6 ;  /* 0x0000000109097824 */ /* 0x000fe400078e0206 */
[----:B------:R-:W1:Y:S01]  /*1510*/  I2F.RP R12, R6 ;  /* 0x00000006000c7306 */ /* 0x000e620000209400 */
[----:B------:R-:W-:-:S07]  /*1520*/  IMAD.MOV R27, RZ, RZ, -R27 ;  /* 0x000000ffff1b7224 */ /* 0x000fce00078e0a1b */
[----:B0-----:R-:W0:Y:S08]  /*1530*/  MUFU.RCP R20, R10 ;  /* 0x0000000a00147308 */ /* 0x001e300000001000 */
[----:B-1----:R-:W1:Y:S01]  /*1540*/  MUFU.RCP R0, R12 ;  /* 0x0000000c00007308 */ /* 0x002e620000001000 */
[----:B0-----:R-:W-:-:S07]  /*1550*/  IADD3 R20, R20, 0xffffffe, RZ ;  /* 0x0ffffffe14147810 */ /* 0x001fce0007ffe0ff */
[----:B------:R-:W0:Y:S01]  /*1560*/  F2I.FTZ.U32.TRUNC.NTZ R21, R20 ;  /* 0x0000001400157305 */ /* 0x000e22000021f000 */
[----:B-1----:R-:W-:Y:S02]  /*1570*/  IADD3 R0, R0, 0xffffffe, RZ ;  /* 0x0ffffffe00007810 */ /* 0x002fe40007ffe0ff */
[----:B------:R-:W-:-:S05]  /*1580*/  IABS R12, R8 ;  /* 0x00000008000c7213 */ /* 0x000fca0000000000 */
[----:B------:R-:W1:Y:S01]  /*1590*/  F2I.FTZ.U32.TRUNC.NTZ R23, R0 ;  /* 0x0000000000177305 */ /* 0x000e62000021f000 */
[----:B------:R-:W-:Y:S01]  /*15a0*/  LOP3.LUT R8, R8, c[0x0][0x1c0], RZ, 0x3c, !PT ;  /* 0x0000700008087a12 */ /* 0x000fe200078e3cff */
[----:B0-----:R-:W-:Y:S02]  /*15b0*/  IMAD.MOV R29, RZ, RZ, -R21 ;  /* 0x000000ffff1d7224 */ /* 0x001fe400078e0a15 */
[----:B------:R-:W-:Y:S02]  /*15c0*/  IMAD.MOV.U32 R20, RZ, RZ, RZ ;  /* 0x000000ffff147224 */ /* 0x000fe400078e00ff */
[----:B------:R-:W-:Y:S02]  /*15d0*/  IMAD R29, R29, R2, RZ ;  /* 0x000000021d1d7224 */ /* 0x000fe400078e02ff */
[----:B-1----:R-:W-:Y:S01]  /*15e0*/  IMAD.MOV R13, RZ, RZ, -R23 ;  /* 0x000000ffff0d7224 */ /* 0x002fe200078e0a17 */
[----:B------:R-:W-:Y:S01]  /*15f0*/  IABS R0, R9 ;  /* 0x0000000900007213 */ /* 0x000fe20000000000 */
[----:B------:R-:W-:Y:S01]  /*1600*/  IMAD.HI.U32 R29, R21, R29, R20 ;  /* 0x0000001d151d7227 */ /* 0x000fe200078e0014 */
[----:B------:R-:W-:-:S03]  /*1610*/  IABS R21, c[0x0][0x1c0] ;  /* 0x0000700000157a13 */ /* 0x000fc60000000000 */
[----:B------:R-:W-:Y:S02]  /*1620*/  IMAD R13, R13, R6, RZ ;  /* 0x000000060d0d7224 */ /* 0x000fe400078e02ff */
[----:B------:R-:W-:Y:S02]  /*1630*/  IMAD.MOV R21, RZ, RZ, -R21 ;  /* 0x000000ffff157224 */ /* 0x000fe400078e0a15 */
[----:B------:R-:W-:-:S04]  /*1640*/  IMAD.HI.U32 R10, R29, R12, RZ ;  /* 0x0000000c1d0a7227 */ /* 0x000fc800078e00ff */
[----:B------:R-:W-:-:S04]  /*1650*/  IMAD.HI.U32 R13, R23, R13, R22 ;  /* 0x0000000d170d7227 */ /* 0x000fc800078e0016 */
[----:B------:R-:W-:Y:S02]  /*1660*/  IMAD R23, R10, R21, R12 ;  /* 0x000000150a177224 */ /* 0x000fe400078e020c */
[----:B------:R-:W-:-:S03]  /*1670*/  IMAD.HI.U32 R13, R13, R0, RZ ;  /* 0x000000000d0d7227 */ /* 0x000fc600078e00ff */
[----:B------:R-:W-:Y:S01]  /*1680*/  ISETP.GT.U32.AND P3, PT, R2, R23, PT ;  /* 0x000000170200720c */ /* 0x000fe20003f64070 */
[----:B------:R-:W-:Y:S02]  /*1690*/  IMAD R27, R13, R27, R0 ;  /* 0x0000001b0d1b7224 */ /* 0x000fe400078e0200 */
[----:B------:R-:W-:-:S03]  /*16a0*/  IMAD.HI.U32 R12, R29, R0, RZ ;  /* 0x000000001d0c7227 */ /* 0x000fc600078e00ff */
[----:B------:R-:W-:Y:S01]  /*16b0*/  ISETP.GT.U32.AND P0, PT, R6, R27, PT ;  /* 0x0000001b0600720c */ /* 0x000fe20003f04070 */
[----:B------:R-:W-:Y:S01]  /*16c0*/  IMAD R21, R12, R21, R0 ;  /* 0x000000150c157224 */ /* 0x000fe200078e0200 */
[C---:B------:R-:W-:Y:S02]  /*16d0*/  LOP3.LUT R0, R9.reuse, R6, RZ, 0x3c, !PT ;  /* 0x0000000609007212 */ /* 0x040fe400078e3cff */
[----:B------:R-:W-:Y:S02]  /*16e0*/  LOP3.LUT R9, R9, c[0x0][0x1c0], RZ, 0x3c, !PT ;  /* 0x0000700009097a12 */ /* 0x000fe400078e3cff */
[----:B------:R-:W-:Y:S01]  /*16f0*/  ISETP.GT.U32.AND P1, PT, R2, R21, PT ;  /* 0x000000150200720c */ /* 0x000fe20003f24070 */
[----:B------:R-:W-:Y:S01]  /*1700*/  @!P3 IMAD.IADD R23, R23, 0x1, -R2 ;  /* 0x000000011717b824 */ /* 0x000fe200078e0a02 */
[----:B------:R-:W-:Y:S02]  /*1710*/  ISETP.GE.AND P4, PT, R0, RZ, PT ;  /* 0x000000ff0000720c */ /* 0x000fe40003f86270 */
[----:B------:R-:W0:Y:S01]  /*1720*/  S2R R0, SR_TID.X ;  /* 0x0000000000007919 */ /* 0x000e220000002100 */
[----:B------:R-:W-:-:S02]  /*1730*/  @!P3 IADD3 R10, R10, 0x1, RZ ;  /* 0x000000010a0ab810 */ /* 0x000fc40007ffe0ff */
[----:B------:R-:W-:Y:S01]  /*1740*/  ISETP.GE.U32.AND P6, PT, R23, R2, PT ;  /* 0x000000021700720c */ /* 0x000fe20003fc6070 */
[----:B------:R-:W-:Y:S01]  /*1750*/  @!P0 IMAD.IADD R27, R27, 0x1, -R6 ;  /* 0x000000011b1b8824 */ /* 0x000fe200078e0a06 */
[----:B------:R-:W-:Y:S02]  /*1760*/  @!P0 IADD3 R13, R13, 0x1, RZ ;  /* 0x000000010d0d8810 */ /* 0x000fe40007ffe0ff */
[----:B------:R-:W-:Y:S01]  /*1770*/  ISETP.GE.AND P0, PT, R8, RZ, PT ;  /* 0x000000ff0800720c */ /* 0x000fe20003f06270 */
[----:B------:R-:W-:Y:S01]  /*1780*/  IMAD.MOV.U32 R8, RZ, RZ, c[0x0][0x214] ;  /* 0x00008500ff087624 */ /* 0x000fe200078e00ff */
[----:B------:R-:W-:Y:S01]  /*1790*/  ISETP.GE.U32.AND P2, PT, R27, R6, PT ;  /* 0x000000061b00720c */ /* 0x000fe20003f46070 */
[----:B------:R-:W-:Y:S01]  /*17a0*/  @!P1 IMAD.IADD R21, R21, 0x1, -R2 ;  /* 0x0000000115159824 */ /* 0x000fe200078e0a02 */
[----:B------:R-:W-:Y:S02]  /*17b0*/  ISETP.GT.AND P3, PT, R4, RZ, PT ;  /* 0x000000ff0400720c */ /* 0x000fe40003f64270 */
[----:B------:R-:W-:-:S02]  /*17c0*/  @!P1 IADD3 R12, R12, 0x1, RZ ;  /* 0x000000010c0c9810 */ /* 0x000fc40007ffe0ff */
[----:B------:R-:W-:Y:S02]  /*17d0*/  ISETP.GE.U32.AND P5, PT, R21, R2, PT ;  /* 0x000000021500720c */ /* 0x000fe40003fa6070 */
[----:B------:R-:W-:Y:S02]  /*17e0*/  @P6 IADD3 R10, R10, 0x1, RZ ;  /* 0x000000010a0a6810 */ /* 0x000fe40007ffe0ff */
[----:B------:R-:W-:Y:S02]  /*17f0*/  ISETP.NE.AND P6, PT, R5, RZ, PT ;  /* 0x000000ff0500720c */ /* 0x000fe40003fc5270 */
[----:B------:R-:W-:Y:S01]  /*1800*/  SHF.R.S32.HI R2, RZ, 0x1f, R4 ;  /* 0x0000001fff027819 */ /* 0x000fe20000011404 */
[----:B------:R-:W-:Y:S01]  /*1810*/  IMAD.MOV.U32 R20, RZ, RZ, R10 ;  /* 0x000000ffff147224 */ /* 0x000fe200078e000a */
[----:B------:R-:W-:Y:S02]  /*1820*/  @P2 IADD3 R13, R13, 0x1, RZ ;  /* 0x000000010d0d2810 */ /* 0x000fe40007ffe0ff */
[----:B------:R-:W-:Y:S01]  /*1830*/  ISETP.GE.AND P2, PT, R9, RZ, PT ;  /* 0x000000ff0900720c */ /* 0x000fe20003f46270 */
[----:B------:R-:W-:Y:S01]  /*1840*/  @!P0 IMAD.MOV R20, RZ, RZ, -R20 ;  /* 0x000000ffff148224 */ /* 0x000fe200078e0a14 */
[----:B0-----:R-:W-:Y:S01]  /*1850*/  SHF.R.S32.HI R21, RZ, 0x1f, R0 ;  /* 0x0000001fff157819 */ /* 0x001fe20000011400 */
[----:B------:R-:W-:Y:S01]  /*1860*/  @!P4 IMAD.MOV R13, RZ, RZ, -R13 ;  /* 0x000000ffff0dc224 */ /* 0x000fe200078e0a0d */
[----:B------:R-:W-:-:S02]  /*1870*/  @P5 IADD3 R12, R12, 0x1, RZ ;  /* 0x000000010c0c5810 */ /* 0x000fc40007ffe0ff */
[----:B------:R-:W-:Y:S01]  /*1880*/  LEA.HI.SX32 R10, R4, 0x1, 0x1 ;  /* 0x00000001040a7811 */ /* 0x000fe200078f0aff */
[----:B------:R-:W-:Y:S01]  /*1890*/  @!P3 IMAD.MOV R10, RZ, RZ, R2 ;  /* 0x000000ffff0ab224 */ /* 0x000fe200078e0202 */
[----:B------:R-:W-:Y:S02]  /*18a0*/  @!P6 LOP3.LUT R13, RZ, R6, RZ, 0x33, !PT ;  /* 0x00000006ff0de212 */ /* 0x000fe400078e33ff */
[----:B------:R-:W-:Y:S02]  /*18b0*/  LEA.HI R6, R21, R0, RZ, 0x2 ;  /* 0x0000000015067211 */ /* 0x000fe400078f10ff */
[----:B------:R-:W-:Y:S01]  /*18c0*/  ISETP.LT.U32.AND P0, PT, R24, R13, PT ;  /* 0x0000000d1800720c */ /* 0x000fe20003f01070 */
[----:B------:R-:W-:Y:S01]  /*18d0*/  @!P2 IMAD.MOV R12, RZ, RZ, -R12 ;  /* 0x000000ffff0ca224 */ /* 0x000fe200078e0a0c */
[----:B------:R-:W-:Y:S02]  /*18e0*/  SHF.R.S32.HI R21, RZ, 0x1f, R13 ;  /* 0x0000001fff157819 */ /* 0x000fe4000001140d */
[----:B------:R-:W-:-:S02]  /*18f0*/  ISETP.NE.AND P4, PT, RZ, c[0x0][0x1c0], PT ;  /* 0x00007000ff007a0c */ /* 0x000fc40003f85270 */
[----:B------:R-:W-:Y:S02]  /*1900*/  LOP3.LUT R9, RZ, c[0x0][0x1c0], RZ, 0x33, !PT ;  /* 0x00007000ff097a12 */ /* 0x000fe400078e33ff */
[----:B------:R-:W-:Y:S02]  /*1910*/  ISETP.NE.AND P1, PT, RZ, UR4, PT ;  /* 0x00000004ff007c0c */ /* 0x000fe4000bf25270 */
[----:B------:R-:W-:Y:S02]  /*1920*/  SHF.R.S32.HI R2, RZ, 0x2, R6 ;  /* 0x00000002ff027819 */ /* 0x000fe40000011406 */
[----:B------:R-:W-:Y:S02]  /*1930*/  ISETP.LT.AND.EX P2, PT, R25, R21, PT, P0 ;  /* 0x000000151900720c */ /* 0x000fe40003f41300 */
[----:B------:R-:W-:Y:S02]  /*1940*/  SEL R8, R8, 0x1, !P1 ;  /* 0x0000000108087807 */ /* 0x000fe40004800000 */
[----:B------:R-:W-:Y:S01]  /*1950*/  SEL R23, R9, R20, !P4 ;  /* 0x0000001409177207 */ /* 0x000fe20006000000 */
[----:B------:R-:W-:Y:S01]  /*1960*/  IMAD.MOV.U32 R20, RZ, RZ, -0x800000 ;  /* 0xff800000ff147424 */ /* 0x000fe200078e00ff */
[----:B------:R-:W-:-:S02]  /*1970*/  ISETP.GE.AND P0, PT, R2, c[0x0][0x314], PT ;  /* 0x0000c50002007a0c */ /* 0x000fc40003f06270 */
[----:B------:R-:W-:Y:S01]  /*1980*/  SEL R9, R9, R12, !P4 ;  /* 0x0000000c09097207 */ /* 0x000fe20006000000 */
[----:B------:R-:W-:Y:S01]  /*1990*/  IMAD R23, R23, R8, RZ ;  /* 0x0000000817177224 */ /* 0x000fe200078e02ff */
[----:B------:R-:W-:Y:S02]  /*19a0*/  SEL R13, R24, R13, P2 ;  /* 0x0000000d180d7207 */ /* 0x000fe40001000000 */
[----:B------:R-:W-:Y:S01]  /*19b0*/  SEL R12, R25, R21, P2 ;  /* 0x00000015190c7207 */ /* 0x000fe20001000000 */
[----:B------:R-:W-:Y:S01]  /*19c0*/  IMAD R10, R10, R23, RZ ;  /* 0x000000170a0a7224 */ /* 0x000fe200078e02ff */
[----:B------:R-:W-:-:S05]  /*19d0*/  LOP3.LUT R23, R6, 0xfffffffc, RZ, 0xc0, !PT ;  /* 0xfffffffc06177812 */ /* 0x000fca00078ec0ff */
[----:B------:R-:W-:Y:S01]  /*19e0*/  IMAD.IADD R23, R0, 0x1, -R23 ;  /* 0x0000000100177824 */ /* 0x000fe200078e0a17 */
        /* <DEDUP_REMOVED lines=17> */
.L_x_251:
[----:B------:R-:W-:Y:S05]  /*1b00*/  BSYNC B0 ;  /* 0x0000000000007941 */ /* 0x000fea0003800000 */
.L_x_250:
[C---:B------:R-:W-:Y:S01]  /*1b10*/  ISETP.GT.AND P0, PT, R0.reuse, 0xf, PT ;  /* 0x0000000f0000780c */ /* 0x040fe20003f04270 */
[----:B------:R-:W-:Y:S01]  /*1b20*/  IMAD.MOV.U32 R29, RZ, RZ, -0x800000 ;  /* 0xff800000ff1d7424 */ /* 0x000fe200078e00ff */
[C---:B------:R-:W-:Y:S01]  /*1b30*/  LOP3.LUT P2, RZ, R0.reuse, 0x3, RZ, 0xc0, !PT ;  /* 0x0000000300ff7812 */ /* 0x040fe2000784c0ff */
[----:B------:R-:W-:Y:S01]  /*1b40*/  IMAD R9, R9, R8, RZ ;  /* 0x0000000809097224 */ /* 0x000fe200078e02ff */
[----:B------:R-:W-:Y:S01]  /*1b50*/  ISETP.GT.AND P3, PT, R5, RZ, PT ;  /* 0x000000ff0500720c */ /* 0x000fe20003f64270 */
[----:B------:R-:W-:Y:S01]  /*1b60*/  BSSY B1, `(.L_x_252) ;  /* 0x00001e2000017945 */ /* 0x000fe20003800000 */
[----:B------:R-:W-:Y:S01]  /*1b70*/  ISETP.GT.OR P2, PT, R0, 0xf, P2 ;  /* 0x0000000f0000780c */ /* 0x000fe20001744670 */
[----:B------:R-:W-:Y:S01]  /*1b80*/  IMAD.MOV.U32 R28, RZ, RZ, 0x7f800000 ;  /* 0x7f800000ff1c7424 */ /* 0x000fe200078e00ff */
[----:B------:R-:W-:-:S05]  /*1b90*/  SHF.R.S32.HI R22, RZ, 0x1f, R5 ;  /* 0x0000001fff167819 */ /* 0x000fca0000011405 */
[----:B------:R-:W-:Y:S02]  /*1ba0*/  @!P0 IMAD R21, R2, 0x5, R23 ;  /* 0x0000000502158824 */ /* 0x000fe400078e0217 */
[----:B------:R-:W-:-:S03]  /*1bb0*/  IMAD R23, R23, 0x5, R2 ;  /* 0x0000000517177824 */ /* 0x000fc600078e0202 */
[----:B-----5:R-:W-:Y:S04]  /*1bc0*/  @!P0 STS [R21.X4], R20 ;  /* 0x0000001415008388 */ /* 0x020fe80000004800 */
[----:B------:R-:W-:Y:S06]  /*1bd0*/  BAR.SYNC.DEFER_BLOCKING 0x0 ;  /* 0x0000000000007b1d */ /* 0x000fec0000010000 */
[----:B------:R-:W1:Y:S04]  /*1be0*/  @!P0 LDS R29, [R23.X4] ;  /* 0x00000000171d8984 */ /* 0x000e680000004800 */
[----:B-1----:R-:W1:Y:S02]  /*1bf0*/  SHFL.BFLY PT, R6, R29, 0x2, 0x1f ;  /* 0x0c401f001d067f89 */ /* 0x002e6400000e0000 */
[----:B01----:R-:W-:-:S05]  /*1c00*/  FMNMX.FTZ R27, R6, R29, !PT ;  /* 0x0000001d061b7209 */ /* 0x003fca0007810000 */
        /* <DEDUP_REMOVED lines=11> */
[----:B------:R-:W-:Y:S02]  /*1cc0*/  LEA.HI.SX32 R20, R5, 0x1, 0x1 ;  /* 0x0000000105147811 */ /* 0x000fe400078f0aff */
[----:B------:R-:W-:Y:S02]  /*1cd0*/  @!P3 IADD3 R20, R22, RZ, RZ ;  /* 0x000000ff1614b210 */ /* 0x000fe40007ffe0ff */
[----:B------:R-:W-:-:S03]  /*1ce0*/  FSETP.NE.FTZ.AND P0, PT, R21, RZ, PT ;  /* 0x000000ff1500720b */ /* 0x000fc60003f15000 */
[----:B------:R-:W-:-:S10]  /*1cf0*/  IMAD R9, R9, R20, RZ ;  /* 0x0000001409097224 */ /* 0x000fd400078e02ff */
[----:B------:R-:W0:Y:S02]  /*1d00*/  @P0 MUFU.LG2 R21, R21 ;  /* 0x0000001500150308 */ /* 0x000e240000000c00 */
[----:B0-----:R-:W-:Y:S01]  /*1d10*/  @P0 FFMA.FTZ R28, R21, 0.69314718246459960938, R6 ;  /* 0x3f317218151c0823 */ /* 0x001fe20000010006 */
        /* <DEDUP_REMOVED lines=38> */
[-C--:B------:R-:W-:Y:S02]  /*1f80*/  IADD3 R27, P0, RZ, -R0.reuse, RZ ;  /* 0x80000000ff1b7210 */ /* 0x080fe40007f1e0ff */
[----:B------:R-:W-:Y:S02]  /*1f90*/  MOV R40, R0 ;  /* 0x0000000000287202 */ /* 0x000fe40000000f00 */
[----:B------:R-:W-:Y:S01]  /*1fa0*/  IADD3.X R21, RZ, ~R25, RZ, P0, !PT ;  /* 0x80000019ff157210 */ /* 0x000fe200007fe4ff */
[----:B------:R-:W-:Y:S01]  /*1fb0*/  IMAD.WIDE.U32 R34, R36, R27, R34 ;  /* 0x0000001b24227225 */ /* 0x000fe200078e0022 */
[----:B------:R-:W-:-:S03]  /*1fc0*/  MOV R41, R25 ;  /* 0x0000001900297202 */ /* 0x000fc60000000f00 */
[----:B------:R-:W-:Y:S01]  /*1fd0*/  IMAD R21, R21, R36, RZ ;  /* 0x0000002415157224 */ /* 0x000fe200078e02ff */
[----:B------:R-:W-:-:S03]  /*1fe0*/  MOV R26, R34 ;  /* 0x00000022001a7202 */ /* 0x000fc60000000f00 */
[----:B------:R-:W-:-:S05]  /*1ff0*/  IMAD R21, R6, R27, R21 ;  /* 0x0000001b06157224 */ /* 0x000fca00078e0215 */
[----:B------:R-:W-:Y:S01]  /*2000*/  IADD3 R21, R35, R21, RZ ;  /* 0x0000001523157210 */ /* 0x000fe20007ffe0ff */
[----:B------:R-:W-:Y:S05]  /*2010*/  BRA `(.L_x_257) ;  /* 0x0000016000007947 */ /* 0x000fea0003800000 */
.L_x_256:
        /* <DEDUP_REMOVED lines=22> */
.L_x_257:
[----:B------:R-:W-:Y:S05]  /*2180*/  BSYNC B0 ;  /* 0x0000000000007941 */ /* 0x000fea0003800000 */
.L_x_255:
[----:B------:R-:W-:Y:S01]  /*2190*/  LOP3.LUT R0, R21, R3, RZ, 0xfc, !PT ;  /* 0x0000000315007212 */ /* 0x000fe200078efcff */
[----:B------:R-:W-:Y:S03]  /*21a0*/  BSSY B0, `(.L_x_258) ;  /* 0x0000028000007945 */ /* 0x000fe60003800000 */
[----:B------:R-:W-:-:S13]  /*21b0*/  ISETP.NE.U32.AND P0, PT, R0, RZ, PT ;  /* 0x000000ff0000720c */ /* 0x000fda0003f05070 */
[----:B------:R-:W-:Y:S05]  /*21c0*/  @!P0 BRA `(.L_x_259) ;  /* 0x000000f000008947 */ /* 0x000fea0003800000 */
[----:B------:R-:W-:Y:S01]  /*21d0*/  IMAD.MOV.U32 R24, RZ, RZ, R26 ;  /* 0x000000ffff187224 */ /* 0x000fe200078e001a */
[----:B------:R-:W-:Y:S01]  /*21e0*/  MOV R22, R30 ;  /* 0x0000001e00167202 */ /* 0x000fe20000000f00 */
[----:B------:R-:W-:Y:S01]  /*21f0*/  IMAD.MOV.U32 R6, RZ, RZ, R3 ;  /* 0x000000ffff067224 */ /* 0x000fe200078e0003 */
[----:B------:R-:W-:Y:S02]  /*2200*/  MOV R20, 0x2220 ;  /* 0x0000222000147802 */ /* 0x000fe40000000f00 */
[----:B------:R-:W-:Y:S05]  /*2210*/  CALL.REL.NOINC `($__internal_5_$__cuda_sm20_div_s64) ;  /* 0x0000219000007944 */ /* 0x000fea0003c00000 */
[----:B------:R-:W-:Y:S02]  /*2220*/  IADD3 R2, P0, RZ, -R0, RZ ;  /* 0x80000000ff027210 */ /* 0x000fe40007f1e0ff */
[----:B------:R-:W-:Y:S02]  /*2230*/  MOV R20, R26 ;  /* 0x0000001a00147202 */ /* 0x000fe40000000f00 */
[-C--:B------:R-:W-:Y:S02]  /*2240*/  IADD3.X R27, RZ, ~R25.reuse, RZ, P0, !PT ;  /* 0x80000019ff1b7210 */ /* 0x080fe400007fe4ff */
[----:B------:R-:W-:Y:S02]  /*2250*/  MOV R34, R0 ;  /* 0x0000000000227202 */ /* 0x000fe40000000f00 */
[----:B------:R-:W-:Y:S01]  /*2260*/  MOV R35, R25 ;  /* 0x0000001900237202 */ /* 0x000fe20000000f00 */
[----:B------:R-:W-:-:S02]  /*2270*/  IMAD R27, R27, R30, RZ ;  /* 0x0000001e1b1b7224 */ /* 0x000fc400078e02ff */
[----:B------:R-:W-:-:S04]  /*2280*/  IMAD.WIDE.U32 R30, R30, R2, R20 ;  /* 0x000000021e1e7225 */ /* 0x000fc800078e0014 */
[----:B------:R-:W-:-:S05]  /*2290*/  IMAD R3, R3, R2, R27 ;  /* 0x0000000203037224 */ /* 0x000fca00078e021b */
[----:B------:R-:W-:Y:S01]  /*22a0*/  IADD3 R3, R31, R3, RZ ;  /* 0x000000031f037210 */ /* 0x000fe20007ffe0ff */
[----:B------:R-:W-:Y:S05]  /*22b0*/  BRA `(.L_x_260) ;  /* 0x0000016000007947 */ /* 0x000fea0003800000 */
.L_x_259:
        /* <DEDUP_REMOVED lines=22> */
.L_x_260:
[----:B------:R-:W-:Y:S05]  /*2420*/  BSYNC B0 ;  /* 0x0000000000007941 */ /* 0x000fea0003800000 */
.L_x_258:
        /* <DEDUP_REMOVED lines=11> */
[----:B------:R-:W-:Y:S05]  /*24e0*/  CALL.REL.NOINC `($__internal_5_$__cuda_sm20_div_s64) ;  /* 0x00001ec000007944 */ /* 0x000fea0003c00000 */
[-C--:B------:R-:W-:Y:S02]  /*24f0*/  IADD3 R2, P0, RZ, -R0.reuse, RZ ;  /* 0x80000000ff027210 */ /* 0x080fe40007f1e0ff */
[----:B------:R-:W-:Y:S02]  /*2500*/  MOV R24, R0 ;  /* 0x0000000000187202 */ /* 0x000fe40000000f00 */
[----:B------:R-:W-:Y:S01]  /*2510*/  IADD3.X R21, RZ, ~R25, RZ, P0, !PT ;  /* 0x80000019ff157210 */ /* 0x000fe200007fe4ff */
[----:B------:R-:W-:-:S04]  /*2520*/  IMAD.WIDE.U32 R34, R8, R2, R34 ;  /* 0x0000000208227225 */ /* 0x000fc800078e0022 */
[----:B------:R-:W-:Y:S01]  /*2530*/  IMAD R21, R21, R8, RZ ;  /* 0x0000000815157224 */ /* 0x000fe200078e02ff */
[----:B------:R-:W-:-:S03]  /*2540*/  MOV R8, R34 ;  /* 0x0000002200087202 */ /* 0x000fc60000000f00 */
[----:B------:R-:W-:-:S05]  /*2550*/  IMAD R2, R7, R2, R21 ;  /* 0x0000000207027224 */ /* 0x000fca00078e0215 */
[----:B------:R-:W-:Y:S01]  /*2560*/  IADD3 R2, R35, R2, RZ ;  /* 0x0000000223027210 */ /* 0x000fe20007ffe0ff */
[----:B------:R-:W-:Y:S05]  /*2570*/  BRA `(.L_x_263) ;  /* 0x0000016000007947 */ /* 0x000fea0003800000 */
.L_x_262:
[----:B------:R-:W0:Y:S01]  /*2580*/  I2F.U32.RP R2, R8 ;  /* 0x0000000800027306 */ /* 0x000e220000209000 */
[----:B------:R-:W-:Y:S01]  /*2590*/  ISETP.NE.U32.AND P0, PT, R8, RZ, PT ;  /* 0x000000ff0800720c */ /* 0x000fe20003f05070 */
[----:B------:R-:W-:-:S06]  /*25a0*/  IMAD.MOV.U32 R25, RZ, RZ, RZ ;  /* 0x000000ffff197224 */ /* 0x000fcc00078e00ff */
[----:B0-----:R-:W0:Y:S02]  /*25b0*/  MUFU.RCP R6, R2 ;  /* 0x0000000200067308 */ /* 0x001e240000001000 */
[----:B0-----:R-:W-:Y:S02]  /*25c0*/  IADD3 R6, R6, 0xffffffe, RZ ;  /* 0x0ffffffe06067810 */ /* 0x001fe40007ffe0ff */
[----:B------:R-:W-:-:S04]  /*25d0*/  MOV R2, RZ ;  /* 0x000000ff00027202 */ /* 0x000fc80000000f00 */
        /* <DEDUP_REMOVED lines=16> */
.L_x_263:
[----:B------:R-:W-:Y:S05]  /*26e0*/  BSYNC B0 ;  /* 0x0000000000007941 */ /* 0x000fea0003800000 */
.L_x_261:
[-C--:B------:R-:W-:Y:S01]  /*26f0*/  IMAD R7, R33, R19.reuse, RZ ;  /* 0x0000001321077224 */ /* 0x080fe200078e02ff */
[----:B------:R-:W-:Y:S01]  /*2700*/  ULDC.U8 UR6, c[0x0][0x329] ;  /* 0x0000ca4000067ab9 */ /* 0x000fe20000000000 */
[C---:B------:R-:W-:Y:S01]  /*2710*/  IMAD.WIDE.U32 R20, R32.reuse, R19, RZ ;  /* 0x0000001320147225 */ /* 0x040fe200078e00ff */
[----:B------:R-:W-:Y:S01]  /*2720*/  UISETP.NE.AND UP0, UPT, UR6, URZ, UPT ;  /* 0x0000003f0600728c */ /* 0x000fe2000bf05270 */
[----:B------:R-:W-:Y:S01]  /*2730*/  BSSY B0, `(.L_x_264) ;  /* 0x0000045000007945 */ /* 0x000fe20003800000 */
[----:B------:R-:W-:Y:S01]  /*2740*/  ULDC.64 UR4, c[0x0][0x210] ;  /* 0x0000840000047ab9 */ /* 0x000fe20000000a00 */
[----:B------:R-:W-:Y:S01]  /*2750*/  IMAD R7, R32, R18, R7 ;  /* 0x0000001220077224 */ /* 0x000fe200078e0207 */
[----:B------:R-:W-:Y:S01]  /*2760*/  UIMAD UR4, UR4, UR5, URZ ;  /* 0x00000005040472a4 */ /* 0x000fe2000f8e023f */
[----:B------:R-:W-:Y:S01]  /*2770*/  IMAD.WIDE.U32 R32, R20, R17, RZ ;  /* 0x0000001114207225 */ /* 0x000fe200078e00ff */
[----:B------:R-:W-:Y:S02]  /*2780*/  USEL UR5, UR5, 0x1, !UP0 ;  /* 0x0000000105057887 */ /* 0x000fe4000c000000 */
[----:B------:R-:W-:Y:S01]  /*2790*/  IADD3 R0, R21, R7, RZ ;  /* 0x0000000715007210 */ /* 0x000fe20007ffe0ff */
[----:B------:R-:W-:Y:S01]  /*27a0*/  IMAD R3, R3, R26, RZ ;  /* 0x0000001a03037224 */ /* 0x000fe200078e02ff */
[----:B------:R-:W-:Y:S01]  /*27b0*/  SHF.R.S32.HI R7, RZ, 0x1f, R26 ;  /* 0x0000001fff077819 */ /* 0x000fe2000001141a */
[----:B------:R-:W-:Y:S01]  /*27c0*/  USHF.R.S32.HI UR9, URZ, 0x1f, UR4 ;  /* 0x0000001f3f097899 */ /* 0x000fe20008011404 */
[----:B------:R-:W-:Y:S01]  /*27d0*/  IMAD.WIDE.U32 R36, R8, UR4, RZ ;  /* 0x0000000408247c25 */ /* 0x000fe2000f8e00ff */
[----:B------:R-:W-:-:S03]  /*27e0*/  USHF.R.S32.HI UR6, URZ, 0x1f, UR5 ;  /* 0x0000001f3f067899 */ /* 0x000fc60008011405 */
[----:B------:R-:W-:Y:S02]  /*27f0*/  IMAD R21, R0, R17, RZ ;  /* 0x0000001100157224 */ /* 0x000fe400078e02ff */
[----:B------:R-:W-:Y:S02]  /*2800*/  IMAD R3, R7, R30, R3 ;  /* 0x0000001e07037224 */ /* 0x000fe400078e0203 */
[----:B------:R-:W-:Y:S02]  /*2810*/  IMAD R21, R16, R20, R21 ;  /* 0x0000001410157224 */ /* 0x000fe400078e0215 */
[----:B------:R-:W-:Y:S02]  /*2820*/  IMAD R7, R2, UR4, RZ ;  /* 0x0000000402077c24 */ /* 0x000fe4000f8e02ff */
[----:B------:R-:W-:Y:S01]  /*2830*/  IMAD.WIDE.U32 R30, R30, R26, RZ ;  /* 0x0000001a1e1e7225 */ /* 0x000fe200078e00ff */
[----:B------:R-:W-:-:S03]  /*2840*/  IADD3 R6, R33, R21, RZ ;  /* 0x0000001521067210 */ /* 0x000fc60007ffe0ff */
[----:B------:R-:W-:Y:S01]  /*2850*/  IMAD R21, R25, UR5, RZ ;  /* 0x0000000519157c24 */ /* 0x000fe2000f8e02ff */
[----:B------:R-:W-:Y:S01]  /*2860*/  LOP3.LUT R0, R41, R6, RZ, 0xfc, !PT ;  /* 0x0000000629007212 */ /* 0x000fe200078efcff */
[----:B------:R-:W-:Y:S01]  /*2870*/  IMAD R7, R8, UR9, R7 ;  /* 0x0000000908077c24 */ /* 0x000fe2000f8e0207 */
[----:B------:R-:W-:Y:S01]  /*2880*/  IADD3 R3, R31, R3, RZ ;  /* 0x000000031f037210 */ /* 0x000fe20007ffe0ff */
[----:B------:R-:W-:Y:S01]  /*2890*/  IMAD R21, R24, UR6, R21 ;  /* 0x0000000618157c24 */ /* 0x000fe2000f8e0215 */
[----:B------:R-:W-:Y:S01]  /*28a0*/  ISETP.NE.U32.AND P0, PT, R0, RZ, PT ;  /* 0x000000ff0000720c */ /* 0x000fe20003f05070 */
[----:B------:R-:W-:Y:S01]  /*28b0*/  IMAD.WIDE.U32 R34, R24, UR5, RZ ;  /* 0x0000000518227c25 */ /* 0x000fe2000f8e00ff */
[----:B------:R-:W-:-:S03]  /*28c0*/  IADD3 R7, R37, R7, RZ ;  /* 0x0000000725077210 */ /* 0x000fc60007ffe0ff */
        /* <DEDUP_REMOVED lines=11> */
[----:B------:R-:W-:Y:S02]  /*2980*/  IADD3.X R21, RZ, ~R25, RZ, P0, !PT ;  /* 0x80000019ff157210 */ /* 0x000fe400007fe4ff */
[----:B------:R-:W-:Y:S01]  /*2990*/  MOV R39, R41 ;  /* 0x0000002900277202 */ /* 0x000fe20000000f00 */
[----:B------:R-:W-:Y:S01]  /*29a0*/  IMAD.MOV.U32 R41, RZ, RZ, R25 ;  /* 0x000000ffff297224 */ /* 0x000fe200078e0019 */
[----:B------:R-:W-:Y:S01]  /*29b0*/  MOV R40, R0 ;  /* 0x0000000000287202 */ /* 0x000fe20000000f00 */
[----:B------:R-:W-:-:S02]  /*29c0*/  IMAD R21, R21, R32, RZ ;  /* 0x0000002015157224 */ /* 0x000fc400078e02ff */
[----:B------:R-:W-:-:S04]  /*29d0*/  IMAD.WIDE.U32 R32, R27, R32, R38 ;  /* 0x000000201b207225 */ /* 0x000fc800078e0026 */
[----:B------:R-:W-:-:S04]  /*29e0*/  IMAD R21, R6, R27, R21 ;  /* 0x0000001b06157224 */ /* 0x000fc800078e0215 */
[----:B------:R-:W-:Y:S01]  /*29f0*/  IMAD.IADD R21, R33, 0x1, R21 ;  /* 0x0000000121157824 */ /* 0x000fe200078e0215 */
[----:B------:R-:W-:Y:S05]  /*2a00*/  BRA `(.L_x_266) ;  /* 0x0000017000007947 */ /* 0x000fea0003800000 */
.L_x_265:
        /* <DEDUP_REMOVED lines=23> */
.L_x_266:
[----:B------:R-:W-:Y:S05]  /*2b80*/  BSYNC B0 ;  /* 0x0000000000007941 */ /* 0x000fea0003800000 */
.L_x_264:
        /* <DEDUP_REMOVED lines=19> */
.L_x_268:
[----:B------:R-:W0:Y:S01]  /*2cc0*/  I2F.U32.RP R6, R19 ;  /* 0x0000001300067306 */ /* 0x000e220000209000 */
[----:B------:R-:W-:Y:S01]  /*2cd0*/  HFMA2.MMA R20, -RZ, RZ, 0, 0 ;  /* 0x00000000ff147435 */ /* 0x000fe200000001ff */
[----:B------:R-:W-:Y:S01]  /*2ce0*/  ISETP.NE.U32.AND P0, PT, R19, RZ, PT ;  /* 0x000000ff1300720c */ /* 0x000fe20003f05070 */
[----:B------:R-:W-:Y:S01]  /*2cf0*/  IMAD.MOV.U32 R45, RZ, RZ, RZ ;  /* 0x000000ffff2d7224 */ /* 0x000fe200078e00ff */
[----:B------:R-:W-:-:S04]  /*2d00*/  MOV R18, RZ ;  /* 0x000000ff00127202 */ /* 0x000fc80000000f00 */
        /* <DEDUP_REMOVED lines=17> */
.L_x_269:
[----:B------:R-:W-:Y:S05]  /*2e20*/  BSYNC B0 ;  /* 0x0000000000007941 */ /* 0x000fea0003800000 */
.L_x_267:
        /* <DEDUP_REMOVED lines=10> */
[----:B------:R-:W-:Y:S01]  /*2ed0*/  IADD3 R6, P0, RZ, -R0, RZ ;  /* 0x80000000ff067210 */ /* 0x000fe20007f1e0ff */
[----:B------:R-:W-:Y:S01]  /*2ee0*/  IMAD.MOV.U32 R24, RZ, RZ, R0 ;  /* 0x000000ffff187224 */ /* 0x000fe200078e0000 */
[----:B------:R-:W-:Y:S02]  /*2ef0*/  MOV R20, R44 ;  /* 0x0000002c00147202 */ /* 0x000fe40000000f00 */
[----:B------:R-:W-:Y:S02]  /*2f00*/  IADD3.X R2, RZ, ~R25, RZ, P0, !PT ;  /* 0x80000019ff027210 */ /* 0x000fe400007fe4ff */
[----:B------:R-:W-:-:S03]  /*2f10*/  MOV R21, R45 ;  /* 0x0000002d00157202 */ /* 0x000fc60000000f00 */
[----:B------:R-:W-:Y:S02]  /*2f20*/  IMAD R19, R2, R17, RZ ;  /* 0x0000001102137224 */ /* 0x000fe400078e02ff */
[----:B------:R-:W-:-:S04]  /*2f30*/  IMAD.WIDE.U32 R20, R17, R6, R20 ;  /* 0x0000000611147225 */ /* 0x000fc800078e0014 */
[----:B------:R-:W-:Y:S02]  /*2f40*/  IMAD R19, R16, R6, R19 ;  /* 0x0000000610137224 */ /* 0x000fe400078e0213 */
[----:B------:R-:W-:-:S03]  /*2f50*/  IMAD.MOV.U32 R2, RZ, RZ, R20 ;  /* 0x000000ffff027224 */ /* 0x000fc600078e0014 */
[----:B------:R-:W-:Y:S01]  /*2f60*/  IADD3 R19, R21, R19, RZ ;  /* 0x0000001315137210 */ /* 0x000fe20007ffe0ff */
[----:B------:R-:W-:Y:S05]  /*2f70*/  BRA `(.L_x_272) ;  /* 0x0000017000007947 */ /* 0x000fea0003800000 */
.L_x_271:
        /* <DEDUP_REMOVED lines=23> */
.L_x_272:
[----:B------:R-:W-:Y:S05]  /*30f0*/  BSYNC B0 ;  /* 0x0000000000007941 */ /* 0x000fea0003800000 */
.L_x_270:
[----:B------:R-:W-:Y:S01]  /*3100*/  LOP3.LUT R6, R41, R14, RZ, 0xfc, !PT ;  /* 0x0000000e29067212 */ /* 0x000fe200078efcff */
[----:B------:R-:W-:Y:S01]  /*3110*/  IMAD R33, R26, c[0x0][0x214], RZ ;  /* 0x000085001a217a24 */ /* 0x000fe200078e02ff */
[----:B------:R-:W-:Y:S01]  /*3120*/  SHF.R.S32.HI R0, RZ, 0x1f, R10 ;  /* 0x0000001fff007819 */ /* 0x000fe2000001140a */
[----:B------:R-:W-:Y:S01]  /*3130*/  IMAD R17, R25, R10, RZ ;  /* 0x0000000a19117224 */ /* 0x000fe200078e02ff */
[----:B------:R-:W-:Y:S01]  /*3140*/  ISETP.NE.U32.AND P0, PT, R6, RZ, PT ;  /* 0x000000ff0600720c */ /* 0x000fe20003f05070 */
[----:B------:R-:W-:Y:S01]  /*3150*/  IMAD R19, R19, R4, RZ ;  /* 0x0000000413137224 */ /* 0x000fe200078e02ff */
[----:B------:R-:W-:Y:S01]  /*3160*/  SHF.R.S32.HI R25, RZ, 0x1f, R4 ;  /* 0x0000001fff197819 */ /* 0x000fe20000011404 */
[----:B------:R-:W-:Y:S01]  /*3170*/  IMAD R17, R0, R24, R17 ;  /* 0x0000001800117224 */ /* 0x000fe200078e0211 */
[----:B------:R-:W-:Y:S01]  /*3180*/  SHF.R.S32.HI R21, RZ, 0x1f, R33 ;  /* 0x0000001fff157819 */ /* 0x000fe20000011421 */
[----:B------:R-:W-:Y:S01]  /*3190*/  IMAD R0, R18, R33, RZ ;  /* 0x0000002112007224 */ /* 0x000fe200078e02ff */
[----:B------:R-:W-:Y:S01]  /*31a0*/  BSSY B0, `(.L_x_273) ;  /* 0x0000033000007945 */ /* 0x000fe20003800000 */
[----:B------:R-:W-:-:S02]  /*31b0*/  IMAD R25, R25, R2, R19 ;  /* 0x0000000219197224 */ /* 0x000fc400078e0213 */
[----:B------:R-:W-:Y:S02]  /*31c0*/  IMAD R21, R21, R32, R0 ;  /* 0x0000002015157224 */ /* 0x000fe400078e0200 */
[----:B------:R-:W-:-:S04]  /*31d0*/  IMAD.WIDE.U32 R44, R24, R10, RZ ;  /* 0x0000000a182c7225 */ /* 0x000fc800078e00ff */
[----:B------:R-:W-:Y:S01]  /*31e0*/  IMAD.WIDE.U32 R18, R2, R4, RZ ;  /* 0x0000000402127225 */ /* 0x000fe200078e00ff */
[----:B------:R-:W-:-:S03]  /*31f0*/  IADD3 R17, R45, R17, RZ ;  /* 0x000000112d117210 */ /* 0x000fc60007ffe0ff */
        /* <DEDUP_REMOVED lines=13> */
[----:B------:R-:W-:-:S02]  /*32d0*/  IADD3.X R2, RZ, ~R25, RZ, P0, !PT ;  /* 0x80000019ff027210 */ /* 0x000fc400007fe4ff */
[----:B------:R-:W-:Y:S01]  /*32e0*/  MOV R40, R0 ;  /* 0x0000000000287202 */ /* 0x000fe20000000f00 */
[----:B------:R-:W-:Y:S01]  /*32f0*/  IMAD.WIDE.U32 R38, R15, R6, R38 ;  /* 0x000000060f267225 */ /* 0x000fe200078e0026 */
[----:B------:R-:W-:-:S03]  /*3300*/  MOV R41, R25 ;  /* 0x0000001900297202 */ /* 0x000fc60000000f00 */
[----:B------:R-:W-:-:S04]  /*3310*/  IMAD R21, R2, R15, RZ ;  /* 0x0000000f02157224 */ /* 0x000fc800078e02ff */
[----:B------:R-:W-:Y:S01]  /*3320*/  IMAD R21, R14, R6, R21 ;  /* 0x000000060e157224 */ /* 0x000fe200078e0215 */
[----:B------:R-:W-:-:S03]  /*3330*/  MOV R6, R38 ;  /* 0x0000002600067202 */ /* 0x000fc60000000f00 */
[----:B------:R-:W-:Y:S01]  /*3340*/  IMAD.IADD R2, R39, 0x1, R21 ;  /* 0x0000000127027824 */ /* 0x000fe200078e0215 */
[----:B------:R-:W-:Y:S05]  /*3350*/  BRA `(.L_x_275) ;  /* 0x0000017000007947 */ /* 0x000fea0003800000 */
.L_x_274:
        /* <DEDUP_REMOVED lines=23> */
.L_x_275:
[----:B------:R-:W-:Y:S05]  /*34d0*/  BSYNC B0 ;  /* 0x0000000000007941 */ /* 0x000fea0003800000 */
.L_x_273:
        /* <DEDUP_REMOVED lines=23> */
[----:B------:R-:W-:-:S04]  /*3650*/  IMAD R21, R2, R13, RZ ;  /* 0x0000000d02157224 */ /* 0x000fc800078e02ff */
[----:B------:R-:W-:-:S05]  /*3660*/  IMAD R21, R12, R6, R21 ;  /* 0x000000060c157224 */ /* 0x000fca00078e0215 */
[----:B------:R-:W-:Y:S01]  /*3670*/  IADD3 R2, R41, R21, RZ ;  /* 0x0000001529027210 */ /* 0x000fe20007ffe0ff */
[----:B------:R-:W-:Y:S05]  /*3680*/  BRA `(.L_x_278) ;  /* 0x0000017000007947 */ /* 0x000fea0003800000 */
.L_x_277:
[----:B------:R-:W0:Y:S01]  /*3690*/  I2F.U32.RP R12, R13 ;  /* 0x0000000d000c7306 */ /* 0x000e220000209000 */
[----:B------:R-:W-:Y:S01]  /*36a0*/  IMAD.MOV.U32 R20, RZ, RZ, RZ ;  /* 0x000000ffff147224 */ /* 0x000fe200078e00ff */
[----:B------:R-:W-:Y:S01]  /*36b0*/  ISETP.NE.U32.AND P0, PT, R13, RZ, PT ;  /* 0x000000ff0d00720c */ /* 0x000fe20003f05070 */
[----:B------:R-:W-:-:S05]  /*36c0*/  IMAD.MOV.U32 R25, RZ, RZ, RZ ;  /* 0x000000ffff197224 */ /* 0x000fca00078e00ff */
        /* <DEDUP_REMOVED lines=19> */
.L_x_278:
[----:B------:R-:W-:Y:S05]  /*3800*/  BSYNC B0 ;  /* 0x0000000000007941 */ /* 0x000fea0003800000 */
.L_x_276:
[----:B------:R-:W-:Y:S02]  /*3810*/  IADD3 R31, P1, P0, R36, R34, R30 ;  /* 0x00000022241f7210 */ /* 0x000fe4000783e01e */
[----:B------:R-:W-:Y:S02]  /*3820*/  SHF.R.S32.HI R0, RZ, 0x1f, R9 ;  /* 0x0000001fff007819 */ /* 0x000fe40000011409 */
[----:B------:R-:W-:Y:S02]  /*3830*/  IADD3 R31, P3, P2, R44, R31, R32 ;  /* 0x0000001f2c1f7210 */ /* 0x000fe40007a7e020 */
[----:B------:R-:W-:Y:S02]  /*3840*/  IADD3.X R3, R7, R8, R3, P1, P0 ;  /* 0x0000000807037210 */ /* 0x000fe40000fe0403 */
[----:B------:R-:W-:Y:S02]  /*3850*/  IADD3 R18, P1, P0, R46, R31, R18 ;  /* 0x0000001f2e127210 */ /* 0x000fe4000783e012 */
[----:B------:R-:W-:Y:S01]  /*3860*/  IADD3.X R4, R17, R3, R4, P3, P2 ;  /* 0x0000000311047210 */ /* 0x000fe20001fe4404 */
[----:B------:R-:W-:-:S03]  /*3870*/  IMAD R3, R25, R9, RZ ;  /* 0x0000000919037224 */ /* 0x000fc600078e02ff */
[----:B------:R-:W-:Y:S01]  /*3880*/  IADD3.X R19, R15, R4, R10, P1, P0 ;  /* 0x000000040f137210 */ /* 0x000fe20000fe040a */
[-C--:B------:R-:W-:Y:S02]  /*3890*/  IMAD R0, R0, R24.reuse, R3 ;  /* 0x0000001800007224 */ /* 0x080fe400078e0203 */
[----:B------:R-:W-:Y:S01]  /*38a0*/  IMAD R3, R2, R5, RZ ;  /* 0x0000000502037224 */ /* 0x000fe200078e02ff */
[----:B------:R-:W-:Y:S01]  /*38b0*/  SHF.R.S32.HI R2, RZ, 0x1f, R5 ;  /* 0x0000001fff027819 */ /* 0x000fe20000011405 */
        /* <DEDUP_REMOVED lines=9> */
.L_x_254:
[----:B------:R-:W-:-:S04]  /*3950*/  LEA R2, P0, R34, c[0x0][0x200], 0x2 ;  /* 0x0000800022027a11 */ /* 0x000fc800078010ff */
[----:B------:R-:W-:-:S05]  /*3960*/  LEA.HI.X R3, R34, c[0x0][0x204], R35, 0x2, P0 ;  /* 0x0000810022037a11 */ /* 0x000fca00000f1423 */
[----:B------:R0:W-:Y:S04]  /*3970*/  STG.E [R2.64], R28 ;  /* 0x0000001c02007986 */ /* 0x0001e8000c10190a */
.L_x_253:
[----:B------:R-:W-:Y:S05]  /*3980*/  BSYNC B1 ;  /* 0x0000000000017941 */ /* 0x000fea0003800000 */
.L_x_252:
[----:B------:R-:W1:Y:S01]  /*3990*/  S2R R25, SR_TID.X ;  /* 0x0000000000197919 */ /* 0x000e620000002100 */
[----:B0-----:R-:W-:Y:S01]  /*39a0*/  IMAD.MOV.U32 R2, RZ, RZ, c[0x0][0x314] ;  /* 0x0000c500ff027624 */ /* 0x001fe200078e00ff */
[----:B------:R-:W-:Y:S01]  /*39b0*/  CS2R R6, SRZ ;  /* 0x0000000000067805 */ /* 0x000fe2000001ff00 */
[----:B------:R-:W-:Y:S01]  /*39c0*/  IMAD.MOV.U32 R9, RZ, RZ, RZ ;  /* 0x000000ffff097224 */ /* 0x000fe200078e00ff */
[----:B-1----:R-:W-:-:S04]  /*39d0*/  SHF.R.S32.HI R24, RZ, 0x1f, R25 ;  /* 0x0000001fff187819 */ /* 0x002fc80000011419 */
[CC--:B------:R-:W-:Y:S02]  /*39e0*/  LEA.HI R0, R24.reuse, R25.reuse, RZ, 0x2 ;  /* 0x0000001918007211 */ /* 0x0c0fe400078f10ff */
[----:B------:R-:W-:Y:S02]  /*39f0*/  LEA.HI R24, R24, R25, RZ, 0x5 ;  /* 0x0000001918187211 */ /* 0x000fe400078f28ff */
[----:B------:R-:W-:Y:S02]  /*3a00*/  LOP3.LUT R0, R0, 0xfffffffc, RZ, 0xc0, !PT ;  /* 0xfffffffc00007812 */ /* 0x000fe400078ec0ff */
[----:B------:R-:W-:Y:S02]  /*3a10*/  LOP3.LUT R4, R24, 0x3fffffe0, RZ, 0xc0, !PT ;  /* 0x3fffffe018047812 */ /* 0x000fe400078ec0ff */
[----:B------:R-:W-:Y:S01]  /*3a20*/  SHF.R.S32.HI R24, RZ, 0x5, R24 ;  /* 0x00000005ff187819 */ /* 0x000fe20000011418 */
[----:B------:R-:W-:-:S05]  /*3a30*/  IMAD.IADD R0, R25, 0x1, -R0 ;  /* 0x0000000119007824 */ /* 0x000fca00078e0a00 */
[----:B------:R-:W-:-:S04]  /*3a40*/  ISETP.GE.AND P0, PT, R0, c[0x0][0x314], PT ;  /* 0x0000c50000007a0c */ /* 0x000fc80003f06270 */
[C---:B------:R-:W-:Y:S01]  /*3a50*/  ISETP.GT.OR P0, PT, R25.reuse, 0xf, P0 ;  /* 0x0000000f1900780c */ /* 0x040fe20000704670 */
[----:B------:R-:W-:Y:S02]  /*3a60*/  IMAD.IADD R25, R25, 0x1, -R4 ;  /* 0x0000000119197824 */ /* 0x000fe400078e0a04 */
[----:B------:R-:W-:Y:S02]  /*3a70*/  CS2R R4, SRZ ;  /* 0x0000000000047805 */ /* 0x000fe4000001ff00 */
[----:B------:R-:W-:-:S08]  /*3a80*/  IMAD.SHL.U32 R25, R25, 0x4, RZ ;  /* 0x0000000419197824 */ /* 0x000fd000078e00ff */
[----:B------:R-:W-:-:S04]  /*3a90*/  @!P0 FADD.FTZ R0, -R28, R29 ;  /* 0x0000001d1c008221 */ /* 0x000fc80000010100 */
[----:B------:R-:W-:-:S06]  /*3aa0*/  @!P0 FMUL.FTZ R0, R0, 1.4426950216293334961 ;  /* 0x3fb8aa3b00008820 */ /* 0x000fcc0000410000 */
[----:B------:R-:W0:Y:S02]  /*3ab0*/  @!P0 MUFU.EX2 R0, R0 ;  /* 0x0000000000008308 */ /* 0x000e240000000800 */
[----:B0-----:R0:W-:Y:S04]  /*3ac0*/  @!P0 STS [R23.X4], R0 ;  /* 0x0000000017008388 */ /* 0x0011e80000004800 */
[----:B------:R-:W-:Y:S01]  /*3ad0*/  BAR.SYNC.DEFER_BLOCKING 0x0 ;  /* 0x0000000000007b1d */ /* 0x000fe20000010000 */
[----:B------:R-:W-:Y:S02]  /*3ae0*/  ISETP.GE.AND P0, PT, R2, 0x1, PT ;  /* 0x000000010200780c */ /* 0x000fe40003f06270 */
[----:B------:R-:W-:Y:S01]  /*3af0*/  CS2R R2, SRZ ;  /* 0x0000000000027805 */ /* 0x000fe2000001ff00 */
[----:B0-----:R-:W-:Y:S01]  /*3b00*/  IMAD.MOV.U32 R0, RZ, RZ, RZ ;  /* 0x000000ffff007224 */ /* 0x001fe200078e00ff */
[----:B------:R-:W-:-:S09]  /*3b10*/  IADD3 R23, R25, 0x80, RZ ;  /* 0x0000008019177810 */ /* 0x000fd20007ffe0ff */
        /* <DEDUP_REMOVED lines=22> */
.L_x_282:
        /* <DEDUP_REMOVED lines=10> */
.L_x_281:
[----:B------:R-:W-:Y:S05]  /*3d20*/  BSYNC B0 ;  /* 0x0000000000007941 */ /* 0x000fea0003800000 */
.L_x_280:
        /* <DEDUP_REMOVED lines=15> */
.L_x_279:
        /* <DEDUP_REMOVED lines=89> */
        .weak           $__internal_5_$__cuda_sm20_div_s64
        .type           $__internal_5_$__cuda_sm20_div_s64,@function
        .size           $__internal_5_$__cuda_sm20_div_s64,(.L_x_4865 - $__internal_5_$__cuda_sm20_div_s64)
$__internal_5_$__cuda_sm20_div_s64:
        /* <DEDUP_REMOVED lines=30> */
[----:B------:R-:W-:-:S06]  /*4590*/  IMAD.WIDE.U32 R42, P0, R43, R0, R42 ;  /* 0x000000002b2a7225 */ /* 0x000fcc000780002a */
[----:B------:R-:W-:-:S04]  /*45a0*/  IMAD.HI.U32 R25, P4, R27, R2, R42 ;  /* 0x000000021b197227 */ /* 0x000fc8000788002a */
[----:B------:R-:W-:-:S04]  /*45b0*/  IMAD.HI.U32 R2, R27, R0, RZ ;  /* 0x000000001b027227 */ /* 0x000fc800078e00ff */
[----:B------:R-:W-:Y:S02]  /*45c0*/  IMAD R0, R27, R0, RZ ;  /* 0x000000001b007224 */ /* 0x000fe400078e02ff */
[----:B------:R-:W-:Y:S01]  /*45d0*/  IMAD.X R2, R2, 0x1, R27, P0 ;  /* 0x0000000102027824 */ /* 0x000fe200000e061b */
[-C--:B------:R-:W-:Y:S01]  /*45e0*/  IADD3 R27, P0, RZ, -R24.reuse, RZ ;  /* 0x80000018ff1b7210 */ /* 0x080fe20007f1e0ff */
[----:B------:R-:W-:Y:S01]  /*45f0*/  IMAD.MOV.U32 R43, RZ, RZ, RZ ;  /* 0x000000ffff2b7224 */ /* 0x000fe200078e00ff */
[----:B------:R-:W-:Y:S02]  /*4600*/  IADD3 R25, P3, R0, R25, RZ ;  /* 0x0000001900197210 */ /* 0x000fe40007f7e0ff */
[----:B------:R-:W-:Y:S01]  /*4610*/  SEL R24, R27, R24, !P2 ;  /* 0x000000181b187207 */ /* 0x000fe20005000000 */
[----:B------:R-:W-:Y:S01]  /*4620*/  IMAD.X R0, RZ, RZ, ~R21, P0 ;  /* 0x000000ffff007224 */ /* 0x000fe200000e0e15 */
[----:B------:R-:W-:-:S03]  /*4630*/  IADD3.X R27, RZ, RZ, R2, P3, P4 ;  /* 0x000000ffff1b7210 */ /* 0x000fc60001fe8402 */
[----:B------:R-:W-:Y:S01]  /*4640*/  IMAD.HI.U32 R42, R25, R24, RZ ;  /* 0x00000018192a7227 */ /* 0x000fe200078e00ff */
[----:B------:R-:W-:-:S05]  /*4650*/  SEL R0, R0, R21, !P2 ;  /* 0x0000001500007207 */ /* 0x000fca0005000000 */
[----:B------:R-:W-:-:S04]  /*4660*/  IMAD.WIDE.U32 R42, R25, R0, R42 ;  /* 0x00000000192a7225 */ /* 0x000fc800078e002a */
[C---:B------:R-:W-:Y:S02]  /*4670*/  IMAD R25, R27.reuse, R0, RZ ;  /* 0x000000001b197224 */ /* 0x040fe400078e02ff */
[----:B------:R-:W-:-:S05]  /*4680*/  IMAD.HI.U32 R2, P0, R27, R24, R42 ;  /* 0x000000181b027227 */ /* 0x000fca000780002a */
[----:B------:R-:W-:Y:S01]  /*4690*/  IADD3 R25, P2, R25, R2, RZ ;  /* 0x0000000219197210 */ /* 0x000fe20007f5e0ff */
[----:B------:R-:W-:-:S04]  /*46a0*/  IMAD.HI.U32 R2, R27, R0, RZ ;  /* 0x000000001b027227 */ /* 0x000fc800078e00ff */
[----:B------:R-:W-:Y:S01]  /*46b0*/  IMAD.WIDE.U32 R42, R25, R38, RZ ;  /* 0x00000026192a7225 */ /* 0x000fe200078e00ff */
[----:B------:R-:W-:-:S03]  /*46c0*/  IADD3.X R2, R2, RZ, RZ, P0, !PT ;  /* 0x000000ff02027210 */ /* 0x000fc600007fe4ff */
[C---:B------:R-:W-:Y:S01]  /*46d0*/  IMAD R43, R25.reuse, R39, R43 ;  /* 0x00000027192b7224 */ /* 0x040fe200078e022b */
[----:B------:R-:W-:Y:S01]  /*46e0*/  IADD3 R27, P0, -R42, R24, RZ ;  /* 0x000000182a1b7210 */ /* 0x000fe20007f1e1ff */
[----:B------:R-:W-:Y:S01]  /*46f0*/  IMAD.X R2, RZ, RZ, R2, P2 ;  /* 0x000000ffff027224 */ /* 0x000fe200010e0602 */
[----:B------:R-:W-:Y:S02]  /*4700*/  IADD3 R24, P2, R25, 0x1, RZ ;  /* 0x0000000119187810 */ /* 0x000fe40007f5e0ff */
[-C--:B------:R-:W-:Y:S01]  /*4710*/  ISETP.GE.U32.AND P4, PT, R27, R38.reuse, PT ;  /* 0x000000261b00720c */ /* 0x080fe20003f86070 */
[----:B------:R-:W-:-:S04]  /*4720*/  IMAD R43, R2, R38, R43 ;  /* 0x00000026022b7224 */ /* 0x000fc800078e022b */
[----:B------:R-:W-:Y:S01]  /*4730*/  IMAD.X R43, R0, 0x1, ~R43, P0 ;  /* 0x00000001002b7824 */ /* 0x000fe200000e0e2b */
[----:B------:R-:W-:-:S04]  /*4740*/  IADD3 R0, P3, R27, -R38, RZ ;  /* 0x800000261b007210 */ /* 0x000fc80007f7e0ff */
        /* <DEDUP_REMOVED lines=25> */
[----:B------:R-:W-:Y:S06]  /*48e0*/  RET.REL.NODEC R38 `(_ZN5flash32flash_fwd_splitkv_combine_kernelI23Flash_fwd_kernel_traitsILi256ELi64ELi64ELi4ELb0ELb0EN7cutlass10bfloat16_tE19Flash_kernel_traitsILi256ELi64ELi64ELi4ES3_EELi4ELi2ELb0EEEvNS_16Flash_fwd_paramsE) ;  /* 0xffffb71026007950 */ /* 0x000fec0003c3ffff */
.L_x_283:
        /* <DEDUP_REMOVED lines=9> */
.L_x_4865:


//--------------------- .text._ZN5flash32flash_fwd_splitkv_combine_kernelI23Flash_fwd_kernel_traitsILi256ELi64ELi64ELi4ELb0ELb0EN7cutlass10bfloat16_tE19Flash_kernel_traitsILi256ELi64ELi64ELi4ES3_EELi4ELi1ELb0EEEvNS_16Flash_fwd_paramsE --------------------------
	.section	.text._ZN5flash32flash_fwd_splitkv_combine_kernelI23Flash_fwd_kernel_traitsILi256ELi64ELi64ELi4ELb0ELb0EN7cutlass10bfloat16_tE19Flash_kernel_traitsILi256ELi64ELi64ELi4ES3_EELi4ELi1ELb0EEEvNS_16Flash_fwd_paramsE,"ax",@progbits
	.sectioninfo	@"SHI_REGISTERS=54"
	.align	128
        .global         _ZN5flash32flash_fwd_splitkv_combine_kernelI23Flash_fwd_kernel_traitsILi256ELi64ELi64ELi4ELb0ELb0EN7cutlass10bfloat16_tE19Flash_kernel_traitsILi256ELi64ELi64ELi4ES3_EELi4ELi1ELb0EEEvNS_16Flash_fwd_paramsE
        .type           _ZN5flash32flash_fwd_splitkv_combine_kernelI23Flash_fwd_kernel_traitsILi256ELi64ELi64ELi4ELb0ELb0EN7cutlass10bfloat16_tE19Flash_kernel_traitsILi256ELi64ELi64ELi4ES3_EELi4ELi1ELb0EEEvNS_16Flash_fwd_paramsE,@function
        .size           _ZN5flash32flash_fwd_splitkv_combine_kernelI23Flash_fwd_kernel_traitsILi256ELi64ELi64ELi4ELb0ELb0EN7cutlass10bfloat16_tE19Flash_kernel_traitsILi256ELi64ELi64ELi4ES3_EELi4ELi1ELb0EEEvNS_16Flash_fwd_paramsE,(.L_x_4866 - _ZN5flash32flash_fwd_splitkv_combine_kernelI23Flash_fwd_kernel_traitsILi256ELi64ELi64ELi4ELb0ELb0EN7cutlass10bfloat16_tE19Flash_kernel_traitsILi256ELi64ELi64ELi4ES3_EELi4ELi1ELb0EEEvNS_16Flash_fwd_paramsE)
        .other          _ZN5flash32flash_fwd_splitkv_combine_kernelI23Flash_fwd_kernel_traitsILi256ELi64ELi64ELi4ELb0ELb0EN7cutlass10bfloat16_tE19Flash_kernel_traitsILi256ELi64ELi64ELi4ES3_EELi4ELi1ELb0EEEvNS_16Flash_fwd_paramsE,@"STO_CUDA_ENTRY STV_DEFAULT"
_ZN5flash32flash_fwd_splitkv_combine_kernelI23Flash_fwd_kernel_traitsILi256ELi64ELi64ELi4ELb0ELb0EN7cutlass10bfloat16_tE19Flash_kernel_traitsILi256ELi64ELi64ELi4ES3_EELi4ELi1ELb0EEEvNS_16Flash_fwd_paramsE:
.text._ZN5flash32flash_fwd_splitkv_combine_kernelI23Flash_fwd_kernel_traitsILi256ELi64ELi64ELi4ELb0ELb0EN7cutlass10bfloat16_tE19Flash_kernel_traitsILi256ELi64ELi64ELi4ES3_EELi4ELi1ELb0EEEvNS_16Flash_fwd_paramsE:
        /* <DEDUP_REMOVED lines=23> */
[----:B------:R-:W-:Y:S05]  /*0170*/  CALL.REL.NOINC `($__internal_6_$__cuda_sm20_div_s64) ;  /* 0x0000427000007944 */ /* 0x000fea0003c00000 */
[----:B------:R-:W-:Y:S01]  /*0180*/  MOV R22, R0 ;  /* 0x0000000000167202 */ /* 0x000fe20000000f00 */
[----:B------:R-:W-:Y:S05]  /*0190*/  BRA `(.L_x_285) ;  /* 0x0000013000007947 */ /* 0x000fea0003800000 */
.L_x_284:
        /* <DEDUP_REMOVED lines=19> */
.L_x_285:
        /* <DEDUP_REMOVED lines=11> */
[----:B------:R-:W-:Y:S05]  /*0380*/  CALL.REL.NOINC `($__internal_6_$__cuda_sm20_div_s64) ;  /* 0x0000406000007944 */ /* 0x000fea0003c00000 */
[----:B------:R-:W-:Y:S02]  /*0390*/  MOV R12, R0 ;  /* 0x00000000000c7202 */ /* 0x000fe40000000f00 */
[----:B------:R-:W-:Y:S01]  /*03a0*/  MOV R13, R23 ;  /* 0x00000017000d7202 */ /* 0x000fe20000000f00 */
[----:B------:R-:W-:Y:S05]  /*03b0*/  BRA `(.L_x_288) ;  /* 0x0000013000007947 */ /* 0x000fea0003800000 */
.L_x_287:
        /* <DEDUP_REMOVED lines=19> */
.L_x_288:
[----:B------:R-:W-:Y:S05]  /*04f0*/  BSYNC B0 ;  /* 0x0000000000007941 */ /* 0x000fea0003800000 */
.L_x_286:
        /* <DEDUP_REMOVED lines=44> */
.L_x_290:
        /* <DEDUP_REMOVED lines=19> */
.L_x_291:
[----:B------:R-:W-:Y:S05]  /*08f0*/  BSYNC B0 ;  /* 0x0000000000007941 */ /* 0x000fea0003800000 */
.L_x_289:
[----:B------:R-:W-:Y:S01]  /*0900*/  IABS R6, c[0x0][0x214] ;  /* 0x0000850000067a13 */ /* 0x000fe20000000000 */
[----:B------:R-:W-:Y:S01]  /*0910*/  ULDC UR4, c[0x0][0x214] ;  /* 0x0000850000047ab9 */ /* 0x000fe20000000800 */
[----:B------:R-:W-:Y:S01]  /*0920*/  IMAD.MOV.U32 R11, RZ, RZ, c[0x0][0x1c0] ;  /* 0x00007000ff0b7624 */ /* 0x000fe200078e00ff */
[----:B------:R-:W-:Y:S01]  /*0930*/  UISETP.LT.AND UP0, UPT, URZ, UR4, UPT ;  /* 0x000000043f00728c */ /* 0x000fe2000bf01270 */
[----:B------:R-:W0:Y:S01]  /*0940*/  I2F.RP R10, R6 ;  /* 0x00000006000a7306 */ /* 0x000e220000209400 */
[----:B------:R-:W-:Y:S01]  /*0950*/  USHF.R.S32.HI UR5, URZ, 0x1f, UR4 ;  /* 0x0000001f3f057899 */ /* 0x000fe20008011404 */
[----:B------:R-:W-:Y:S01]  /*0960*/  BSSY B0, `(.L_x_292) ;  /* 0x0000059000007945 */ /* 0x000fe20003800000 */
[----:B------:R-:W-:-:S07]  /*0970*/  ULEA.HI.SX32 UR4, UR4, 0x1, 0x1 ;  /* 0x0000000104047891 */ /* 0x000fce000f8f0a3f */
[----:B------:R-:W-:Y:S01]  /*0980*/  @!UP0 UIADD3 UR4, UR5, URZ, URZ ;  /* 0x0000003f05048290 */ /* 0x000fe2000fffe03f */
[----:B0-----:R-:W0:Y:S02]  /*0990*/  MUFU.RCP R8, R10 ;  /* 0x0000000a00087308 */ /* 0x001e240000001000 */
[----:B0-----:R-:W-:Y:S02]  /*09a0*/  IADD3 R8, R8, 0xffffffe, RZ ;  /* 0x0ffffffe08087810 */ /* 0x001fe40007ffe0ff */
[C---:B------:R-:W-:Y:S01]  /*09b0*/  IADD3 R10, R11.reuse, -0x1, RZ ;  /* 0xffffffff0b0a7810 */ /* 0x040fe20007ffe0ff */
[----:B------:R-:W-:-:S03]  /*09c0*/  IMAD R11, R11, c[0x0][0x214], RZ ;  /* 0x000085000b0b7a24 */ /* 0x000fc600078e02ff */
        /* <DEDUP_REMOVED lines=16> */
[----:B------:R-:W-:-:S13]  /*0ad0*/  ISETP.GE.U32.AND P0, PT, R9, R6, PT ;  /* 0x000000060900720c */ /* 0x000fda0003f06070 */
        /* <DEDUP_REMOVED lines=43> */
[----:B------:R-:W-:Y:S02]  /*0d90*/  MOV R34, R0 ;  /* 0x0000000000227202 */ /* 0x000fe40000000f00 */
[----:B------:R-:W-:Y:S01]  /*0da0*/  MOV R35, R23 ;  /* 0x0000001700237202 */ /* 0x000fe20000000f00 */
[----:B------:R-:W-:Y:S05]  /*0db0*/  BRA `(.L_x_294) ;  /* 0x0000013000007947 */ /* 0x000fea0003800000 */
.L_x_293:
        /* <DEDUP_REMOVED lines=19> */
.L_x_294:
[----:B------:R-:W-:Y:S05]  /*0ef0*/  BSYNC B0 ;  /* 0x0000000000007941 */ /* 0x000fea0003800000 */
.L_x_292:
        /* <DEDUP_REMOVED lines=42> */
.L_x_296:
        /* <DEDUP_REMOVED lines=19> */
.L_x_297:
[----:B------:R-:W-:Y:S05]  /*12d0*/  BSYNC B0 ;  /* 0x0000000000007941 */ /* 0x000fea0003800000 */
.L_x_295:
[----:B------:R-:W-:Y:S01]  /*12e0*/  IABS R6, c[0x0][0x214] ;  /* 0x0000850000067a13 */ /* 0x000fe20000000000 */
[----:B------:R-:W-:Y:S01]  /*12f0*/  ULDC.U8 UR4, c[0x0][0x329] ;  /* 0x0000ca4000047ab9 */ /* 0x000fe20000000000 */
[----:B------:R-:W-:Y:S01]  /*1300*/  ISETP.GT.AND P3, PT, R11, RZ, PT ;  /* 0x000000ff0b00720c */ /* 0x000fe20003f64270 */
[----:B------:R-:W-:Y:S01]  /*1310*/  ULDC.64 UR8, c[0x0][0x118] ;  /* 0x0000460000087ab9 */ /* 0x000fe20000000a00 */
[----:B------:R-:W0:Y:S01]  /*1320*/  I2F.RP R21, R6 ;  /* 0x0000000600157306 */ /* 0x000e220000209400 */
[----:B------:R-:W-:Y:S07]  /*1330*/  BSSY B0, `(.L_x_298) ;  /* 0x000007e000007945 */ /* 0x000fee0003800000 */
        /* <DEDUP_REMOVED lines=12> */
[----:B------:R-:W-:Y:S01]  /*1400*/  IMAD R13, R6, R13, R0 ;  /* 0x0000000d060d7224 */ /* 0x000fe200078e0200 */
[----:B------:R-:W-:-:S04]  /*1410*/  SHF.R.S32.HI R0, RZ, 0x1f, R11 ;  /* 0x0000001fff007819 */ /* 0x000fc8000001140b */
[----:B------:R-:W-:-:S13]  /*1420*/  ISETP.GT.U32.AND P0, PT, R6, R13, PT ;  /* 0x0000000d0600720c */ /* 0x000fda0003f04070 */
[----:B------:R-:W-:Y:S01]  /*1430*/  @!P0 IMAD.IADD R13, R13, 0x1, -R6 ;  /* 0x000000010d0d8824 */ /* 0x000fe200078e0a06 */
[----:B------:R-:W-:Y:S02]  /*1440*/  @!P0 IADD3 R2, R2, 0x1, RZ ;  /* 0x0000000102028810 */ /* 0x000fe40007ffe0ff */
[----:B------:R-:W-:Y:S02]  /*1450*/  ISETP.NE.AND P0, PT, RZ, c[0x0][0x214], PT ;  /* 0x00008500ff007a0c */ /* 0x000fe40003f05270 */
[----:B------:R-:W-:Y:S02]  /*1460*/  ISETP.GE.U32.AND P2, PT, R13, R6, PT ;  /* 0x000000060d00720c */ /* 0x000fe40003f46070 */
[----:B------:R-:W-:Y:S01]  /*1470*/  LEA.HI.SX32 R13, R11, 0x1, 0x1 ;  /* 0x000000010b0d7811 */ /* 0x000fe200078f0aff */
[----:B------:R-:W-:-:S10]  /*1480*/  @!P3 IMAD.MOV R13, RZ, RZ, R0 ;  /* 0x000000ffff0db224 */ /* 0x000fd400078e0200 */
[----:B------:R-:W-:-:S05]  /*1490*/  @P2 IADD3 R2, R2, 0x1, RZ ;  /* 0x0000000102022810 */ /* 0x000fca0007ffe0ff */
[----:B------:R-:W-:Y:S01]  /*14a0*/  @!P1 IMAD.MOV R2, RZ, RZ, -R2 ;  /* 0x000000ffff029224 */ /* 0x000fe200078e0a02 */
[----:B------:R-:W-:-:S05]  /*14b0*/  @!P0 LOP3.LUT R2, RZ, c[0x0][0x214], RZ, 0x33, !PT ;  /* 0x00008500ff028a12 */ /* 0x000fca00078e33ff */
[----:B------:R-:W-:Y:S01]  /*14c0*/  IMAD R8, R13, R2, RZ ;  /* 0x000000020d087224 */ /* 0x000fe200078e02ff */
[----:B------:R-:W-:-:S04]  /*14d0*/  IABS R2, c[0x0][0x1c0] ;  /* 0x0000700000027a13 */ /* 0x000fc80000000000 */
[----:B------:R-:W-:Y:S01]  /*14e0*/  IABS R13, R8 ;  /* 0x00000008000d7213 */ /* 0x000fe20000000000 */
[----:B------:R-:W0:Y:S04]  /*14f0*/  I2F.U32.RP R6, R2 ;  /* 0x0000000200067306 */ /* 0x000e280000209000 */
[----:B------:R-:W-:-:S04]  /*1500*/  IMAD.IADD R10, R10, 0x1, R13 ;  /* 0x000000010a0a7824 */ /* 0x000fc800078e020d */
[----:B------:R-:W1:Y:S08]  /*1510*/  I2F.RP R12, R13 ;  /* 0x0000000d000c7306 */ /* 0x000e700000209400 */
        /* <DEDUP_REMOVED lines=11> */
[----:B-1----:R-:W-:Y:S02]  /*15d0*/  IMAD.MOV R0, RZ, RZ, -R25 ;  /* 0x000000ffff007224 */ /* 0x002fe400078e0a19 */
[----:B------:R-:W-:-:S02]  /*15e0*/  IMAD.MOV.U32 R24, RZ, RZ, RZ ;  /* 0x000000ffff187224 */ /* 0x000fc400078e00ff */
[----:B------:R-:W-:Y:S01]  /*15f0*/  IMAD R21, R0, R13, RZ ;  /* 0x0000000d00157224 */ /* 0x000fe200078e02ff */
[----:B------:R-:W-:Y:S01]  /*1600*/  IABS R0, R10 ;  /* 0x0000000a00007213 */ /* 0x000fe20000000000 */
[----:B------:R-:W-:-:S04]  /*1610*/  IMAD.HI.U32 R29, R27, R29, R26 ;  /* 0x0000001d1b1d7227 */ /* 0x000fc800078e001a */
[----:B------:R-:W-:Y:S01]  /*1620*/  IMAD.HI.U32 R21, R25, R21, R24 ;  /* 0x0000001519157227 */ /* 0x000fe200078e0018 */
[----:B------:R-:W-:Y:S02]  /*1630*/  IABS R25, c[0x0][0x1c0] ;  /* 0x0000700000197a13 */ /* 0x000fe40000000000 */
[----:B------:R-:W-:Y:S01]  /*1640*/  IABS R24, R8 ;  /* 0x0000000800187213 */ /* 0x000fe20000000000 */
[----:B------:R-:W-:-:S04]  /*1650*/  IMAD.HI.U32 R6, R29, R12, RZ ;  /* 0x0000000c1d067227 */ /* 0x000fc800078e00ff */
[----:B------:R-:W-:Y:S02]  /*1660*/  IMAD.MOV R25, RZ, RZ, -R25 ;  /* 0x000000ffff197224 */ /* 0x000fe400078e0a19 */
[----:B------:R-:W-:Y:S02]  /*1670*/  IMAD.MOV R24, RZ, RZ, -R24 ;  /* 0x000000ffff187224 */ /* 0x000fe400078e0a18 */
        /* <DEDUP_REMOVED lines=17> */
[----:B------:R-:W-:Y:S02]  /*1790*/  ISETP.GE.AND P0, PT, R9, RZ, PT ;  /* 0x000000ff0900720c */ /* 0x000fe40003f06270 */
[----:B------:R-:W-:Y:S01]  /*17a0*/  ISETP.GE.U32.AND P2, PT, R24, R13, PT ;  /* 0x0000000d1800720c */ /* 0x000fe20003f46070 */
[----:B------:R-:W-:Y:S01]  /*17b0*/  @!P1 IMAD.IADD R25, R25, 0x1, -R2 ;  /* 0x0000000119199824 */ /* 0x000fe200078e0a02 */
[----:B------:R-:W-:Y:S02]  /*17c0*/  @!P1 IADD3 R12, R12, 0x1, RZ ;  /* 0x000000010c0c9810 */ /* 0x000fe40007ffe0ff */
[----:B------:R-:W-:-:S02]  /*17d0*/  LOP3.LUT R9, RZ, c[0x0][0x1c0], RZ, 0x33, !PT ;  /* 0x00007000ff097a12 */ /* 0x000fc400078e33ff */
[----:B------:R-:W-:Y:S01]  /*17e0*/  ISETP.GE.U32.AND P5, PT, R25, R2, PT ;  /* 0x000000021900720c */ /* 0x000fe20003fa6070 */
[----:B------:R-:W-:Y:S01]  /*17f0*/  IMAD.MOV.U32 R2, RZ, RZ, c[0x0][0x214] ;  /* 0x00008500ff027624 */ /* 0x000fe200078e00ff */
[----:B------:R-:W-:Y:S02]  /*1800*/  @P6 IADD3 R6, R6, 0x1, RZ ;  /* 0x0000000106066810 */ /* 0x000fe40007ffe0ff */
[----:B------:R-:W-:Y:S02]  /*1810*/  ISETP.NE.AND P6, PT, R8, RZ, PT ;  /* 0x000000ff0800720c */ /* 0x000fe40003fc5270 */
[----:B------:R-:W-:Y:S01]  /*1820*/  ISETP.GT.AND P3, PT, R4, RZ, PT ;  /* 0x000000ff0400720c */ /* 0x000fe20003f64270 */
[----:B------:R-:W-:Y:S01]  /*1830*/  @!P0 IMAD.MOV R6, RZ, RZ, -R6 ;  /* 0x000000ffff068224 */ /* 0x000fe200078e0a06 */
[----:B------:R-:W-:Y:S02]  /*1840*/  @P2 IADD3 R21, R21, 0x1, RZ ;  /* 0x0000000115152810 */ /* 0x000fe40007ffe0ff */
[----:B------:R-:W-:-:S02]  /*1850*/  ISETP.GE.AND P2, PT, R10, RZ, PT ;  /* 0x000000ff0a00720c */ /* 0x000fc40003f46270 */
[----:B0-----:R-:W-:Y:S01]  /*1860*/  SHF.R.S32.HI R25, RZ, 0x1f, R0 ;  /* 0x0000001fff197819 */ /* 0x001fe20000011400 */
[----:B------:R-:W-:Y:S01]  /*1870*/  @!P4 IMAD.MOV R21, RZ, RZ, -R21 ;  /* 0x000000ffff15c224 */ /* 0x000fe200078e0a15 */
[----:B------:R-:W-:Y:S02]  /*1880*/  ISETP.NE.AND P4, PT, RZ, c[0x0][0x1c0], PT ;  /* 0x00007000ff007a0c */ /* 0x000fe40003f85270 */
[----:B------:R-:W-:Y:S02]  /*1890*/  @P5 IADD3 R12, R12, 0x1, RZ ;  /* 0x000000010c0c5810 */ /* 0x000fe40007ffe0ff */
[----:B------:R-:W-:Y:S02]  /*18a0*/  @!P6 LOP3.LUT R21, RZ, R13, RZ, 0x33, !PT ;  /* 0x0000000dff15e212 */ /* 0x000fe400078e33ff */
[----:B------:R-:W-:Y:S02]  /*18b0*/  LEA.HI R13, R25, R0, RZ, 0x2 ;  /* 0x00000000190d7211 */ /* 0x000fe400078f10ff */
[----:B------:R-:W-:Y:S01]  /*18c0*/  SEL R27, R9, R6, !P4 ;  /* 0x00000006091b7207 */ /* 0x000fe20006000000 */
[----:B------:R-:W-:Y:S01]  /*18d0*/  @!P2 IMAD.MOV R12, RZ, RZ, -R12 ;  /* 0x000000ffff0ca224 */ /* 0x000fe200078e0a0c */
[----:B------:R-:W-:-:S02]  /*18e0*/  ISETP.LT.U32.AND P0, PT, R22, R21, PT ;  /* 0x000000151600720c */ /* 0x000fc40003f01070 */
[----:B------:R-:W-:Y:S02]  /*18f0*/  SHF.R.S32.HI R25, RZ, 0x1f, R21 ;  /* 0x0000001fff197819 */ /* 0x000fe40000011415 */
[----:B------:R-:W-:Y:S02]  /*1900*/  ISETP.NE.AND P1, PT, RZ, UR4, PT ;  /* 0x00000004ff007c0c */ /* 0x000fe4000bf25270 */
[----:B------:R-:W-:Y:S02]  /*1910*/  SHF.R.S32.HI R6, RZ, 0x2, R13 ;  /* 0x00000002ff067819 */ /* 0x000fe4000001140d */
[----:B------:R-:W-:Y:S02]  /*1920*/  ISETP.LT.AND.EX P2, PT, R23, R25, PT, P0 ;  /* 0x000000191700720c */ /* 0x000fe40003f41300 */
[----:B------:R-:W-:Y:S02]  /*1930*/  SHF.R.S32.HI R24, RZ, 0x1f, R4 ;  /* 0x0000001fff187819 */ /* 0x000fe40000011404 */
[----:B------:R-:W-:-:S02]  /*1940*/  SEL R2, R2, 0x1, !P1 ;  /* 0x0000000102027807 */ /* 0x000fc40004800000 */
[----:B------:R-:W-:Y:S02]  /*1950*/  ISETP.GE.AND P0, PT, R6, c[0x0][0x314], PT ;  /* 0x0000c50006007a0c */ /* 0x000fe40003f06270 */
[----:B------:R-:W-:Y:S01]  /*1960*/  LEA.HI.SX32 R10, R4, 0x1, 0x1 ;  /* 0x00000001040a7811 */ /* 0x000fe200078f0aff */
[----:B------:R-:W-:Y:S01]  /*1970*/  @!P3 IMAD.MOV R10, RZ, RZ, R24 ;  /* 0x000000ffff0ab224 */ /* 0x000fe200078e0218 */
[----:B------:R-:W-:Y:S01]  /*1980*/  SEL R9, R9, R12, !P4 ;  /* 0x0000000c09097207 */ /* 0x000fe20006000000 */
[----:B------:R-:W-:Y:S01]  /*1990*/  IMAD R27, R27, R2, RZ ;  /* 0x000000021b1b7224 */ /* 0x000fe200078e02ff */
[----:B------:R-:W-:-:S03]  /*19a0*/  SEL R12, R23, R25, P2 ;  /* 0x00000019170c7207 */ /* 0x000fc60001000000 */
[----:B------:R-:W-:Y:S01]  /*19b0*/  IMAD R10, R10, R27, RZ ;  /* 0x0000001b0a0a7224 */ /* 0x000fe200078e02ff */
[----:B------:R-:W-:Y:S02]  /*19c0*/  LOP3.LUT R27, R13, 0xfffffffc, RZ, 0xc0, !PT ;  /* 0xfffffffc0d1b7812 */ /* 0x000fe400078ec0ff */
[----:B------:R-:W-:Y:S01]  /*19d0*/  SEL R13, R22, R21, P2 ;  /* 0x00000015160d7207 */ /* 0x000fe20001000000 */
[----:B------:R-:W-:Y:S02]  /*19e0*/  IMAD.MOV.U32 R22, RZ, RZ, -0x800000 ;  /* 0xff800000ff167424 */ /* 0x000fe400078e00ff */
[----:B------:R-:W-:Y:S01]  /*19f0*/  IMAD.IADD R27, R0, 0x1, -R27 ;  /* 0x00000001001b7824 */ /* 0x000fe200078e0a1b */
[----:B------:R-:W-:Y:S05]  /*1a00*/  @P0 BRA `(.L_x_299) ;  /* 0x0000010000000947 */ /* 0x000fea0003800000 */
[----:B------:R-:W-:Y:S02]  /*1a10*/  IADD3 R24, P2, R20, -UR7, RZ ;  /* 0x8000000714187c10 */ /* 0x000fe4000ff5e0ff */
[----:B------:R-:W-:Y:S02]  /*1a20*/  SHF.R.S32.HI R21, RZ, 0x1f, R27 ;  /* 0x0000001fff157819 */ /* 0x000fe4000001141b */
[----:B------:R-:W-:-:S02]  /*1a30*/  ISETP.GT.U32.AND P0, PT, R24, R27, PT ;  /* 0x0000001b1800720c */ /* 0x000fc40003f04070 */
        /* <DEDUP_REMOVED lines=13> */
.L_x_299:
[----:B------:R-:W-:Y:S05]  /*1b10*/  BSYNC B0 ;  /* 0x0000000000007941 */ /* 0x000fea0003800000 */
.L_x_298:
[----:B------:R-:W-:Y:S01]  /*1b20*/  ISETP.GT.AND P0, PT, R0, 0x7, PT ;  /* 0x000000070000780c */ /* 0x000fe20003f04270 */
[----:B------:R-:W-:Y:S01]  /*1b30*/  IMAD.MOV.U32 R30, RZ, RZ, -0x800000 ;  /* 0xff800000ff1e7424 */ /* 0x000fe200078e00ff */
[----:B------:R-:W-:Y:S01]  /*1b40*/  ISETP.GT.AND P3, PT, R8, RZ, PT ;  /* 0x000000ff0800720c */ /* 0x000fe20003f64270 */
[----:B------:R-:W-:Y:S01]  /*1b50*/  IMAD R9, R9, R2, RZ ;  /* 0x0000000209097224 */ /* 0x000fe200078e02ff */
[----:B------:R-:W-:Y:S09]  /*1b60*/  BSSY B1, `(.L_x_300) ;  /* 0x00001e4000017945 */ /* 0x000ff20003800000 */
[----:B------:R-:W-:Y:S01]  /*1b70*/  @!P0 IMAD R27, R6, 0x5, R27 ;  /* 0x00000005061b8824 */ /* 0x000fe200078e021b */
[----:B------:R-:W-:-:S04]  /*1b80*/  @!P0 LEA.HI R21, R0, R0, RZ, 0x1 ;  /* 0x0000000000158211 */ /* 0x000fc800078f08ff */
[----:B-----5:R1:W-:Y:S01]  /*1b90*/  @!P0 STS [R27.X4], R22 ;  /* 0x000000161b008388 */ /* 0x0203e20000004800 */
[C---:B------:R-:W-:Y:S01]  /*1ba0*/  @!P0 LOP3.LUT R23, R21.reuse, 0xfffffffe, RZ, 0xc0, !PT ;  /* 0xfffffffe15178812 */ /* 0x040fe200078ec0ff */
[----:B------:R-:W-:-:S04]  /*1bb0*/  @!P0 IMAD.SHL.U32 R21, R21, 0x2, RZ ;  /* 0x0000000215158824 */ /* 0x000fc800078e00ff */
[C---:B------:R-:W-:Y:S01]  /*1bc0*/  @!P0 IMAD.IADD R24, R0.reuse, 0x1, -R23 ;  /* 0x0000000100188824 */ /* 0x040fe200078e0a17 */
[----:B------:R-:W-:Y:S02]  /*1bd0*/  @!P0 LOP3.LUT R21, R21, 0xfffffffc, RZ, 0xc0, !PT ;  /* 0xfffffffc15158812 */ /* 0x000fe400078ec0ff */
[----:B------:R-:W-:-:S03]  /*1be0*/  LOP3.LUT R23, R0, 0x1, RZ, 0xc0, !PT ;  /* 0x0000000100177812 */ /* 0x000fc600078ec0ff */
[----:B------:R-:W-:Y:S01]  /*1bf0*/  @!P0 IMAD R24, R24, 0x14, R21 ;  /* 0x0000001418188824 */ /* 0x000fe200078e0215 */
[----:B------:R-:W-:Y:S01]  /*1c00*/  BAR.SYNC.DEFER_BLOCKING 0x0 ;  /* 0x0000000000007b1d */ /* 0x000fe20000010000 */
[----:B-1----:R-:W-:Y:S01]  /*1c10*/  LEA.HI.SX32 R22, R8, 0x1, 0x1 ;  /* 0x0000000108167811 */ /* 0x002fe200078f0aff */
[----:B------:R-:W-:-:S04]  /*1c20*/  IMAD.MOV.U32 R27, RZ, RZ, 0x7f800000 ;  /* 0x7f800000ff1b7424 */ /* 0x000fc800078e00ff */
[----:B------:R1:W2:Y:S02]  /*1c30*/  @!P0 LDS R30, [R24] ;  /* 0x00000000181e8984 */ /* 0x0002a40000000800 */
[----:B-1----:R-:W-:-:S05]  /*1c40*/  SHF.R.S32.HI R24, RZ, 0x1f, R8 ;  /* 0x0000001fff187819 */ /* 0x002fca0000011408 */
[----:B------:R-:W-:-:S04]  /*1c50*/  @!P3 IMAD.MOV R22, RZ, RZ, R24 ;  /* 0x000000ffff16b224 */ /* 0x000fc800078e0218 */
[----:B------:R-:W-:Y:S01]  /*1c60*/  IMAD R9, R9, R22, RZ ;  /* 0x0000001609097224 */ /* 0x000fe200078e02ff */
[----:B--2---:R-:W1:Y:S02]  /*1c70*/  SHFL.BFLY PT, R21, R30, 0x1, 0x1f ;  /* 0x0c201f001e157f89 */ /* 0x004e6400000e0000 */
[----:B-1----:R-:W-:-:S04]  /*1c80*/  FMNMX.FTZ R21, R21, R30, !PT ;  /* 0x0000001e15157209 */ /* 0x002fc80007810000 */
[----:B------:R-:W-:-:S04]  /*1c90*/  FSETP.NEU.FTZ.AND P0, PT, R21, -INF , PT ;  /* 0xff8000001500780b */ /* 0x000fc80003f1d000 */
[----:B------:R-:W-:Y:S02]  /*1ca0*/  FSEL R21, R21, RZ, P0 ;  /* 0x000000ff15157208 */ /* 0x000fe40000000000 */
[----:B------:R-:W-:-:S03]  /*1cb0*/  ISETP.NE.U32.AND P0, PT, R23, 0x1, PT ;  /* 0x000000011700780c */ /* 0x000fc60003f05070 */
[----:B------:R-:W-:Y:S01]  /*1cc0*/  FADD.FTZ R25, -R21, R30 ;  /* 0x0000001e15197221 */ /* 0x000fe20000010100 */
[----:B------:R-:W-:-:S03]  /*1cd0*/  ISETP.GT.OR P0, PT, R0, 0x7, !P0 ;  /* 0x000000070000780c */ /* 0x000fc60004704670 */
[----:B------:R-:W-:-:S06]  /*1ce0*/  FMUL.FTZ R25, R25, 1.4426950216293334961 ;  /* 0x3fb8aa3b19197820 */ /* 0x000fcc0000410000 */
[----:B------:R-:W1:Y:S02]  /*1cf0*/  MUFU.EX2 R25, R25 ;  /* 0x0000001900197308 */ /* 0x000e640000000800 */
[----:B-1----:R-:W1:Y:S02]  /*1d00*/  SHFL.BFLY PT, R6, R25, 0x1, 0x1f ;  /* 0x0c201f0019067f89 */ /* 0x002e6400000e0000 */
[----:B-1----:R-:W-:-:S05]  /*1d10*/  FADD.FTZ R6, R25, R6 ;  /* 0x0000000619067221 */ /* 0x002fca0000010000 */
[----:B------:R-:W-:-:S13]  /*1d20*/  FSETP.NE.FTZ.AND P2, PT, R6, RZ, PT ;  /* 0x000000ff0600720b */ /* 0x000fda0003f55000 */
[----:B------:R-:W1:Y:S02]  /*1d30*/  @P2 MUFU.LG2 R6, R6 ;  /* 0x0000000600062308 */ /* 0x000e640000000c00 */
[----:B-1----:R-:W-:Y:S01]  /*1d40*/  @P2 FFMA.FTZ R27, R6, 0.69314718246459960938, R21 ;  /* 0x3f317218061b2823 */ /* 0x002fe20000010015 */
        /* <DEDUP_REMOVED lines=39> */
[----:B0-----:R-:W-:Y:S05]  /*1fc0*/  CALL.REL.NOINC `($__internal_6_$__cuda_sm20_div_s64) ;  /* 0x0000242000007944 */ /* 0x001fea0003c00000 */
        /* <DEDUP_REMOVED lines=10> */
.L_x_304:
[----:B------:R-:W1:Y:S01]  /*2070*/  I2F.U32.RP R2, R36 ;  /* 0x0000002400027306 */ /* 0x000e620000209000 */
[----:B------:R-:W-:Y:S01]  /*2080*/  ISETP.NE.U32.AND P0, PT, R36, RZ, PT ;  /* 0x000000ff2400720c */ /* 0x000fe20003f05070 */
[----:B------:R-:W-:-:S06]  /*2090*/  IMAD.MOV.U32 R43, RZ, RZ, RZ ;  /* 0x000000ffff2b7224 */ /* 0x000fcc00078e00ff */
[----:B-1----:R-:W1:Y:S02]  /*20a0*/  MUFU.RCP R22, R2 ;  /* 0x0000000200167308 */ /* 0x002e640000001000 */
[----:B-1----:R-:W-:-:S06]  /*20b0*/  IADD3 R22, R22, 0xffffffe, RZ ;  /* 0x0ffffffe16167810 */ /* 0x002fcc0007ffe0ff */
[----:B------:R1:W2:Y:S02]  /*20c0*/  F2I.FTZ.U32.TRUNC.NTZ R23, R22 ;  /* 0x0000001600177305 */ /* 0x0002a4000021f000 */
[----:B-1----:R-:W-:Y:S01]  /*20d0*/  HFMA2.MMA R22, -RZ, RZ, 0, 0 ;  /* 0x00000000ff167435 */ /* 0x002fe200000001ff */
[----:B--2---:R-:W-:-:S04]  /*20e0*/  IMAD.MOV R0, RZ, RZ, -R23 ;  /* 0x000000ffff007224 */ /* 0x004fc800078e0a17 */
        /* <DEDUP_REMOVED lines=14> */
.L_x_305:
[----:B------:R-:W-:Y:S05]  /*21d0*/  BSYNC B0 ;  /* 0x0000000000007941 */ /* 0x000fea0003800000 */
.L_x_303:
[----:B------:R-:W-:Y:S01]  /*21e0*/  LOP3.LUT R0, R21, R5, RZ, 0xfc, !PT ;  /* 0x0000000515007212 */ /* 0x000fe200078efcff */
[----:B------:R-:W-:Y:S03]  /*21f0*/  BSSY B0, `(.L_x_306) ;  /* 0x0000028000007945 */ /* 0x000fe60003800000 */
[----:B------:R-:W-:-:S13]  /*2200*/  ISETP.NE.U32.AND P0, PT, R0, RZ, PT ;  /* 0x000000ff0000720c */ /* 0x000fda0003f05070 */
[----:B------:R-:W-:Y:S05]  /*2210*/  @!P0 BRA `(.L_x_307) ;  /* 0x000000f000008947 */ /* 0x000fea0003800000 */
[----:B------:R-:W-:Y:S01]  /*2220*/  IMAD.MOV.U32 R24, RZ, RZ, R3 ;  /* 0x000000ffff187224 */ /* 0x000fe200078e0003 */
[----:B------:R-:W-:Y:S02]  /*2230*/  MOV R6, R5 ;  /* 0x0000000500067202 */ /* 0x000fe40000000f00 */
[----:B------:R-:W-:Y:S02]  /*2240*/  MOV R22, 0x2260 ;  /* 0x0000226000167802 */ /* 0x000fe40000000f00 */
[----:B0-----:R-:W-:Y:S05]  /*2250*/  CALL.REL.NOINC `($__internal_6_$__cuda_sm20_div_s64) ;  /* 0x0000219000007944 */ /* 0x001fea0003c00000 */
        /* <DEDUP_REMOVED lines=11> */
.L_x_307:
[----:B------:R-:W1:Y:S01]  /*2310*/  I2F.U32.RP R2, R3 ;  /* 0x0000000300027306 */ /* 0x000e620000209000 */
[----:B------:R-:W-:Y:S01]  /*2320*/  ISETP.NE.U32.AND P0, PT, R3, RZ, PT ;  /* 0x000000ff0300720c */ /* 0x000fe20003f05070 */
[----:B------:R-:W-:Y:S01]  /*2330*/  IMAD.MOV.U32 R37, RZ, RZ, RZ ;  /* 0x000000ffff257224 */ /* 0x000fe200078e00ff */
[----:B------:R-:W-:-:S05]  /*2340*/  MOV R5, RZ ;  /* 0x000000ff00057202 */ /* 0x000fca0000000f00 */
        /* <DEDUP_REMOVED lines=18> */
.L_x_308:
[----:B------:R-:W-:Y:S05]  /*2470*/  BSYNC B0 ;  /* 0x0000000000007941 */ /* 0x000fea0003800000 */
.L_x_306:
[----:B------:R-:W-:Y:S01]  /*2480*/  LOP3.LUT R0, R37, R7, RZ, 0xfc, !PT ;  /* 0x0000000725007212 */ /* 0x000fe200078efcff */
[----:B0-----:R-:W-:Y:S01]  /*2490*/  IMAD.MOV.U32 R28, RZ, RZ, c[0x0][0x210] ;  /* 0x00008400ff1c7624 */ /* 0x001fe200078e00ff */
[----:B------:R-:W-:Y:S02]  /*24a0*/  BSSY B0, `(.L_x_309) ;  /* 0x0000029000007945 */ /* 0x000fe40003800000 */
[----:B------:R-:W-:Y:S01]  /*24b0*/  ISETP.NE.U32.AND P0, PT, R0, RZ, PT ;  /* 0x000000ff0000720c */ /* 0x000fe20003f05070 */
[C---:B------:R-:W-:Y:S01]  /*24c0*/  IMAD R3, R28.reuse, c[0x0][0x214], RZ ;  /* 0x000085001c037a24 */ /* 0x040fe200078e02ff */
[----:B------:R-:W-:-:S11]  /*24d0*/  SEL R28, R28, 0x1, P1 ;  /* 0x000000011c1c7807 */ /* 0x000fd60000800000 */
[----:B------:R-:W-:Y:S05]  /*24e0*/  @!P0 BRA `(.L_x_310) ;  /* 0x000000e000008947 */ /* 0x000fea0003800000 */
[----:B------:R-:W-:Y:S01]  /*24f0*/  IMAD.MOV.U32 R26, RZ, RZ, R36 ;  /* 0x000000ffff1a7224 */ /* 0x000fe200078e0024 */
[----:B------:R-:W-:Y:S01]  /*2500*/  MOV R24, R31 ;  /* 0x0000001f00187202 */ /* 0x000fe20000000f00 */
[----:B------:R-:W-:Y:S01]  /*2510*/  IMAD.MOV.U32 R21, RZ, RZ, R37 ;  /* 0x000000ffff157224 */ /* 0x000fe200078e0025 */
[----:B------:R-:W-:Y:S02]  /*2520*/  MOV R6, R7 ;  /* 0x0000000700067202 */ /* 0x000fe40000000f00 */
[----:B------:R-:W-:Y:S02]  /*2530*/  MOV R22, 0x2550 ;  /* 0x0000255000167802 */ /* 0x000fe40000000f00 */
[----:B------:R-:W-:Y:S05]  /*2540*/  CALL.REL.NOINC `($__internal_6_$__cuda_sm20_div_s64) ;  /* 0x00001ea000007944 */ /* 0x000fea0003c00000 */
        /* <DEDUP_REMOVED lines=8> */
.L_x_310:
        /* <DEDUP_REMOVED lines=22> */
.L_x_311:
[----:B------:R-:W-:Y:S05]  /*2730*/  BSYNC B0 ;  /* 0x0000000000007941 */ /* 0x000fea0003800000 */
.L_x_309:
[-C--:B------:R-:W-:Y:S01]  /*2740*/  IMAD R7, R35, R19.reuse, RZ ;  /* 0x0000001323077224 */ /* 0x080fe200078e02ff */
[----:B------:R-:W-:Y:S01]  /*2750*/  ULDC.U8 UR5, c[0x0][0x329] ;  /* 0x0000ca4000057ab9 */ /* 0x000fe20000000000 */
[C---:B------:R-:W-:Y:S01]  /*2760*/  IMAD.WIDE.U32 R24, R34.reuse, R19, RZ ;  /* 0x0000001322187225 */ /* 0x040fe200078e00ff */
[----:B------:R-:W-:Y:S01]  /*2770*/  UISETP.NE.AND UP0, UPT, UR5, URZ, UPT ;  /* 0x0000003f0500728c */ /* 0x000fe2000bf05270 */
[----:B------:R-:W-:Y:S01]  /*2780*/  SHF.R.S32.HI R21, RZ, 0x1f, R28 ;  /* 0x0000001fff157819 */ /* 0x000fe2000001141c */
[----:B------:R-:W-:Y:S01]  /*2790*/  ULDC UR4, c[0x0][0x214] ;  /* 0x0000850000047ab9 */ /* 0x000fe20000000800 */
[----:B------:R-:W-:Y:S01]  /*27a0*/  IMAD R7, R34, R18, R7 ;  /* 0x0000001222077224 */ /* 0x000fe200078e0207 */
[----:B------:R-:W-:Y:S01]  /*27b0*/  USEL UR4, UR4, 0x1, !UP0 ;  /* 0x0000000104047887 */ /* 0x000fe2000c000000 */
[----:B------:R-:W-:Y:S01]  /*27c0*/  IMAD.WIDE.U32 R34, R24, R17, RZ ;  /* 0x0000001118227225 */ /* 0x000fe200078e00ff */
[----:B------:R-:W-:Y:S02]  /*27d0*/  BSSY B0, `(.L_x_312) ;  /* 0x0000040000007945 */ /* 0x000fe40003800000 */
[----:B------:R-:W-:Y:S01]  /*27e0*/  IADD3 R0, R25, R7, RZ ;  /* 0x0000000719007210 */ /* 0x000fe20007ffe0ff */
[----:B------:R-:W-:Y:S01]  /*27f0*/  IMAD R7, R2, R3, RZ ;  /* 0x0000000302077224 */ /* 0x000fe200078e02ff */
[----:B------:R-:W-:Y:S01]  /*2800*/  USHF.R.S32.HI UR5, URZ, 0x1f, UR4 ;  /* 0x0000001f3f057899 */ /* 0x000fe20008011404 */
[----:B------:R-:W-:-:S02]  /*2810*/  IMAD R5, R5, R28, RZ ;  /* 0x0000001c05057224 */ /* 0x000fc400078e02ff */
[----:B------:R-:W-:Y:S01]  /*2820*/  IMAD R25, R0, R17, RZ ;  /* 0x0000001100197224 */ /* 0x000fe200078e02ff */
[----:B------:R-:W-:Y:S01]  /*2830*/  SHF.R.S32.HI R0, RZ, 0x1f, R3 ;  /* 0x0000001fff007819 */ /* 0x000fe20000011403 */
[----:B------:R-:W-:Y:S02]  /*2840*/  IMAD R23, R23, UR4, RZ ;  /* 0x0000000417177c24 */ /* 0x000fe4000f8e02ff */
[----:B------:R-:W-:Y:S02]  /*2850*/  IMAD R25, R16, R24, R25 ;  /* 0x0000001810197224 */ /* 0x000fe400078e0219 */
[----:B------:R-:W-:Y:S02]  /*2860*/  IMAD R7, R0, R36, R7 ;  /* 0x0000002400077224 */ /* 0x000fe400078e0207 */
[----:B------:R-:W-:Y:S01]  /*2870*/  IMAD R21, R21, R32, R5 ;  /* 0x0000002015157224 */ /* 0x000fe200078e0205 */
[----:B------:R-:W-:Y:S01]  /*2880*/  IADD3 R6, R35, R25, RZ ;  /* 0x0000001923067210 */ /* 0x000fe20007ffe0ff */
[----:B------:R-:W-:-:S03]  /*2890*/  IMAD.WIDE.U32 R38, R36, R3, RZ ;  /* 0x0000000324267225 */ /* 0x000fc600078e00ff */
[----:B------:R-:W-:Y:S01]  /*28a0*/  LOP3.LUT R0, R43, R6, RZ, 0xfc, !PT ;  /* 0x000000062b007212 */ /* 0x000fe200078efcff */
[----:B------:R-:W-:Y:S01]  /*28b0*/  IMAD.WIDE.U32 R32, R32, R28, RZ ;  /* 0x0000001c20207225 */ /* 0x000fe200078e00ff */
[----:B------:R-:W-:Y:S02]  /*28c0*/  IADD3 R7, R39, R7, RZ ;  /* 0x0000000727077210 */ /* 0x000fe40007ffe0ff */
[----:B------:R-:W-:Y:S01]  /*28d0*/  ISETP.NE.U32.AND P0, PT, R0, RZ, PT ;  /* 0x000000ff0000720c */ /* 0x000fe20003f05070 */
[C---:B------:R-:W-:Y:S02]  /*28e0*/  IMAD R23, R22.reuse, UR5, R23 ;  /* 0x0000000516177c24 */ /* 0x040fe4000f8e0217 */
[----:B------:R-:W-:-:S04]  /*28f0*/  IMAD.WIDE.U32 R36, R22, UR4, RZ ;  /* 0x0000000416247c25 */ /* 0x000fc8000f8e00ff */
[----:B------:R-:W-:Y:S01]  /*2900*/  IMAD R5, R8, R3, RZ ;  /* 0x0000000308057224 */ /* 0x000fe200078e02ff */
[----:B------:R-:W-:Y:S01]  /*2910*/  IADD3 R8, R37, R23, RZ ;  /* 0x0000001725087210 */ /* 0x000fe20007ffe0ff */
[----:B------:R-:W-:Y:S01]  /*2920*/  IMAD R4, R4, R3, RZ ;  /* 0x0000000304047224 */ /* 0x000fe200078e02ff */
[----:B------:R-:W-:-:S03]  /*2930*/  IADD3 R3, R33, R21, RZ ;  /* 0x0000001521037210 */ /* 0x000fc60007ffe0ff */
[----:B------:R-:W-:Y:S05]  /*2940*/  @!P0 BRA `(.L_x_313) ;  /* 0x0000011000008947 */ /* 0x000fea0003800000 */
[----:B------:R-:W-:Y:S01]  /*2950*/  IMAD.MOV.U32 R26, RZ, RZ, R42 ;  /* 0x000000ffff1a7224 */ /* 0x000fe200078e002a */
[----:B------:R-:W-:Y:S01]  /*2960*/  MOV R21, R43 ;  /* 0x0000002b00157202 */ /* 0x000fe20000000f00 */
[----:B------:R-:W-:Y:S01]  /*2970*/  IMAD.MOV.U32 R24, RZ, RZ, R34 ;  /* 0x000000ffff187224 */ /* 0x000fe200078e0022 */
[----:B------:R-:W-:Y:S02]  /*2980*/  MOV R22, 0x29a0 ;  /* 0x000029a000167802 */ /* 0x000fe40000000f00 */
[----:B------:R-:W-:Y:S05]  /*2990*/  CALL.REL.NOINC `($__internal_6_$__cuda_sm20_div_s64) ;  /* 0x00001a5000007944 */ /* 0x000fea0003c00000 */
[----:B------:R-:W-:Y:S01]  /*29a0*/  IADD3 R25, P0, RZ, -R0, RZ ;  /* 0x80000000ff197210 */ /* 0x000fe20007f1e0ff */
[----:B------:R-:W-:Y:S01]  /*29b0*/  IMAD.MOV.U32 R41, RZ, RZ, R43 ;  /* 0x000000ffff297224 */ /* 0x000fe200078e002b */
[----:B------:R-:W-:Y:S02]  /*29c0*/  MOV R40, R42 ;  /* 0x0000002a00287202 */ /* 0x000fe40000000f00 */
[-C--:B------:R-:W-:Y:S02]  /*29d0*/  IADD3.X R21, RZ, ~R23.reuse, RZ, P0, !PT ;  /* 0x80000017ff157210 */ /* 0x080fe400007fe4ff */
[----:B------:R-:W-:Y:S02]  /*29e0*/  MOV R42, R0 ;  /* 0x00000000002a7202 */ /* 0x000fe40000000f00 */
[----:B------:R-:W-:Y:S01]  /*29f0*/  MOV R43, R23 ;  /* 0x00000017002b7202 */ /* 0x000fe20000000f00 */
[----:B------:R-:W-:-:S02]  /*2a00*/  IMAD R21, R21, R34, RZ ;  /* 0x0000002215157224 */ /* 0x000fc400078e02ff */
[----:B------:R-:W-:-:S04]  /*2a10*/  IMAD.WIDE.U32 R34, R25, R34, R40 ;  /* 0x0000002219227225 */ /* 0x000fc800078e0028 */
[----:B------:R-:W-:Y:S01]  /*2a20*/  IMAD R21, R6, R25, R21 ;  /* 0x0000001906157224 */ /* 0x000fe200078e0215 */
[----:B------:R-:W-:-:S03]  /*2a30*/  MOV R26, R34 ;  /* 0x00000022001a7202 */ /* 0x000fc60000000f00 */
[----:B------:R-:W-:Y:S01]  /*2a40*/  IMAD.IADD R21, R35, 0x1, R21 ;  /* 0x0000000123157824 */ /* 0x000fe200078e0215 */
[----:B------:R-:W-:Y:S05]  /*2a50*/  BRA `(.L_x_314) ;  /* 0x0000017000007947 */ /* 0x000fea0003800000 */
.L_x_313:
        /* <DEDUP_REMOVED lines=23> */
.L_x_314:
[----:B------:R-:W-:Y:S05]  /*2bd0*/  BSYNC B0 ;  /* 0x0000000000007941 */ /* 0x000fea0003800000 */
.L_x_312:
[----:B------:R-:W-:Y:S01]  /*2be0*/  LOP3.LUT R0, R21, R18, RZ, 0xfc, !PT ;  /* 0x0000001215007212 */ /* 0x000fe200078efcff */
[----:B------:R-:W-:Y:S03]  /*2bf0*/  BSSY B0, `(.L_x_315) ;  /* 0x0000028000007945 */ /* 0x000fe60003800000 */
[----:B------:R-:W-:-:S13]  /*2c00*/  ISETP.NE.U32.AND P0, PT, R0, RZ, PT ;  /* 0x000000ff0000720c */ /* 0x000fda0003f05070 */
[----:B------:R-:W-:Y:S05]  /*2c10*/  @!P0 BRA `(.L_x_316) ;  /* 0x000000f000008947 */ /* 0x000fea0003800000 */
[----:B------:R-:W-:Y:S01]  /*2c20*/  IMAD.MOV.U32 R24, RZ, RZ, R19 ;  /* 0x000000ffff187224 */ /* 0x000fe200078e0013 */
[----:B------:R-:W-:Y:S02]  /*2c30*/  MOV R6, R18 ;  /* 0x0000001200067202 */ /* 0x000fe40000000f00 */
[----:B------:R-:W-:Y:S02]  /*2c40*/  MOV R22, 0x2c60 ;  /* 0x00002c6000167802 */ /* 0x000fe40000000f00 */
[----:B------:R-:W-:Y:S05]  /*2c50*/  CALL.REL.NOINC `($__internal_6_$__cuda_sm20_div_s64) ;  /* 0x0000179000007944 */ /* 0x000fea0003c00000 */
        /* <DEDUP_REMOVED lines=11> */
.L_x_316:
        /* <DEDUP_REMOVED lines=22> */
.L_x_317:
[----:B------:R-:W-:Y:S05]  /*2e70*/  BSYNC B0 ;  /* 0x0000000000007941 */ /* 0x000fea0003800000 */
.L_x_315:
        /* <DEDUP_REMOVED lines=21> */
.L_x_319:
        /* <DEDUP_REMOVED lines=23> */
.L_x_320:
[----:B------:R-:W-:Y:S05]  /*3140*/  BSYNC B0 ;  /* 0x0000000000007941 */ /* 0x000fea0003800000 */
.L_x_318:
        /* <DEDUP_REMOVED lines=38> */
.L_x_322:
        /* <DEDUP_REMOVED lines=23> */
.L_x_323:
[----:B------:R-:W-:Y:S05]  /*3520*/  BSYNC B0 ;  /* 0x0000000000007941 */ /* 0x000fea0003800000 */
.L_x_321:
[----:B------:R-:W-:Y:S01]  /*3530*/  LOP3.LUT R0, R43, R12, RZ, 0xfc, !PT ;  /* 0x0000000c2b007212 */ /* 0x000fe200078efcff */
[----:B------:R-:W-:Y:S01]  /*3540*/  IMAD R47, R11, R28, RZ ;  /* 0x0000001c0b2f7224 */ /* 0x000fe200078e02ff */
[----:B------:R-:W-:Y:S02]  /*3550*/  BSSY B0, `(.L_x_324) ;  /* 0x000002d000007945 */ /* 0x000fe40003800000 */
[----:B------:R-:W-:Y:S01]  /*3560*/  ISETP.NE.U32.AND P0, PT, R0, RZ, PT ;  /* 0x000000ff0000720c */ /* 0x000fe20003f05070 */
        /* <DEDUP_REMOVED lines=20> */
.L_x_325:
[----:B------:R-:W0:Y:S01]  /*36b0*/  I2F.U32.RP R12, R13 ;  /* 0x0000000d000c7306 */ /* 0x000e220000209000 */
[----:B------:R-:W-:Y:S01]  /*36c0*/  IMAD.MOV.U32 R22, RZ, RZ, RZ ;  /* 0x000000ffff167224 */ /* 0x000fe200078e00ff */
[----:B------:R-:W-:-:S06]  /*36d0*/  ISETP.NE.U32.AND P0, PT, R13, RZ, PT ;  /* 0x000000ff0d00720c */ /* 0x000fcc0003f05070 */
[----:B0-----:R-:W0:Y:S02]  /*36e0*/  MUFU.RCP R2, R12 ;  /* 0x0000000c00027308 */ /* 0x001e240000001000 */
[----:B0-----:R-:W-:-:S06]  /*36f0*/  IADD3 R2, R2, 0xffffffe, RZ ;  /* 0x0ffffffe02027810 */ /* 0x001fcc0007ffe0ff */
[----:B------:R-:W0:Y:S02]  /*3700*/  F2I.FTZ.U32.TRUNC.NTZ R23, R2 ;  /* 0x0000000200177305 */ /* 0x000e24000021f000 */
[----:B0-----:R-:W-:Y:S02]  /*3710*/  IMAD.MOV R0, RZ, RZ, -R23 ;  /* 0x000000ffff007224 */ /* 0x001fe400078e0a17 */
[----:B------:R-:W-:Y:S02]  /*3720*/  IMAD.MOV.U32 R2, RZ, RZ, RZ ;  /* 0x000000ffff027224 */ /* 0x000fe400078e00ff */
        /* <DEDUP_REMOVED lines=15> */
.L_x_326:
[----:B------:R-:W-:Y:S05]  /*3820*/  BSYNC B0 ;  /* 0x0000000000007941 */ /* 0x000fea0003800000 */
.L_x_324:
        /* <DEDUP_REMOVED lines=20> */
.L_x_302:
[----:B------:R-:W-:-:S04]  /*3970*/  LEA R2, P0, R32, c[0x0][0x200], 0x2 ;  /* 0x0000800020027a11 */ /* 0x000fc800078010ff */
[----:B------:R-:W-:-:S05]  /*3980*/  LEA.HI.X R3, R32, c[0x0][0x204], R33, 0x2, P0 ;  /* 0x0000810020037a11 */ /* 0x000fca00000f1421 */
[----:B------:R1:W-:Y:S04]  /*3990*/  STG.E [R2.64], R27 ;  /* 0x0000001b02007986 */ /* 0x0003e8000c101908 */
.L_x_301:
[----:B------:R-:W-:Y:S05]  /*39a0*/  BSYNC B1 ;  /* 0x0000000000017941 */ /* 0x000fea0003800000 */
.L_x_300:
[----:B------:R-:W2:Y:S01]  /*39b0*/  S2R R0, SR_TID.X ;  /* 0x0000000000007919 */ /* 0x000ea20000002100 */
[----:B------:R-:W-:Y:S01]  /*39c0*/  IMAD.MOV.U32 R9, RZ, RZ, RZ ;  /* 0x000000ffff097224 */ /* 0x000fe200078e00ff */
[----:B------:R-:W-:Y:S01]  /*39d0*/  CS2R R6, SRZ ;  /* 0x0000000000067805 */ /* 0x000fe2000001ff00 */
[----:B012---:R-:W-:-:S04]  /*39e0*/  LEA.HI R3, R0, R0, RZ, 0x1 ;  /* 0x0000000000037211 */ /* 0x007fc800078f08ff */
[----:B------:R-:W-:-:S05]  /*39f0*/  LOP3.LUT R5, R3, 0xfffffffe, RZ, 0xc0, !PT ;  /* 0xfffffffe03057812 */ /* 0x000fca00078ec0ff */
[----:B------:R-:W-:Y:S02]  /*3a00*/  IMAD.IADD R2, R0, 0x1, -R5 ;  /* 0x0000000100027824 */ /* 0x000fe400078e0a05 */
[----:B------:R-:W-:-:S03]  /*3a10*/  CS2R R4, SRZ ;  /* 0x0000000000047805 */ /* 0x000fc6000001ff00 */
[----:B------:R-:W-:-:S04]  /*3a20*/  ISETP.GE.AND P0, PT, R2, c[0x0][0x314], PT ;  /* 0x0000c50002007a0c */ /* 0x000fc80003f06270 */
[----:B------:R-:W-:-:S13]  /*3a30*/  ISETP.GT.OR P0, PT, R0, 0x7, P0 ;  /* 0x000000070000780c */ /* 0x000fda0000704670 */
[----:B------:R-:W-:Y:S02]  /*3a40*/  @!P0 FADD.FTZ R8, -R27, R30 ;  /* 0x0000001e1b088221 */ /* 0x000fe40000010100 */
[----:B------:R-:W-:Y:S01]  /*3a50*/  @!P0 IMAD.SHL.U32 R13, R3, 0x2, RZ ;  /* 0x00000002030d8824 */ /* 0x000fe200078e00ff */
[----:B------:R-:W-:Y:S01]  /*3a60*/  SHF.R.S32.HI R3, RZ, 0x1f, R0 ;  /* 0x0000001fff037819 */ /* 0x000fe20000011400 */
[----:B------:R-:W-:-:S03]  /*3a70*/  @!P0 FMUL.FTZ R8, R8, 1.4426950216293334961 ;  /* 0x3fb8aa3b08088820 */ /* 0x000fc60000410000 */
[----:B------:R-:W-:Y:S02]  /*3a80*/  @!P0 LOP3.LUT R13, R13, 0xfffffffc, RZ, 0xc0, !PT ;  /* 0xfffffffc0d0d8812 */ /* 0x000fe400078ec0ff */
[----:B------:R-:W-:Y:S01]  /*3a90*/  LEA.HI R26, R3, R0, RZ, 0x5 ;  /* 0x00000000031a7211 */ /* 0x000fe200078f28ff */
[----:B------:R-:W0:Y:S02]  /*3aa0*/  @!P0 MUFU.EX2 R8, R8 ;  /* 0x0000000800088308 */ /* 0x000e240000000800 */
[----:B------:R-:W-:Y:S01]  /*3ab0*/  @!P0 IMAD R13, R2, 0x14, R13 ;  /* 0x00000014020d8824 */ /* 0x000fe200078e020d */
[----:B------:R-:W-:Y:S01]  /*3ac0*/  LOP3.LUT R27, R26, 0x3fffffe0, RZ, 0xc0, !PT ;  /* 0x3fffffe01a1b7812 */ /* 0x000fe200078ec0ff */
[----:B------:R-:W-:Y:S01]  /*3ad0*/  IMAD.MOV.U32 R2, RZ, RZ, c[0x0][0x314] ;  /* 0x0000c500ff027624 */ /* 0x000fe200078e00ff */
[----:B------:R-:W-:-:S03]  /*3ae0*/  SHF.R.S32.HI R26, RZ, 0x5, R26 ;  /* 0x00000005ff1a7819 */ /* 0x000fc6000001141a */
[----:B------:R-:W-:Y:S02]  /*3af0*/  IMAD.IADD R27, R0, 0x1, -R27 ;  /* 0x00000001001b7824 */ /* 0x000fe400078e0a1b */
[----:B------:R-:W-:Y:S02]  /*3b00*/  IMAD.MOV.U32 R0, RZ, RZ, RZ ;  /* 0x000000ffff007224 */ /* 0x000fe400078e00ff */
[----:B------:R-:W-:Y:S01]  /*3b10*/  IMAD.SHL.U32 R27, R27, 0x4, RZ ;  /* 0x000000041b1b7824 */ /* 0x000fe200078e00ff */
[----:B0-----:R0:W-:Y:S04]  /*3b20*/  @!P0 STS [R13], R8 ;  /* 0x000000080d008388 */ /* 0x0011e80000000800 */
[----:B------:R-:W-:Y:S01]  /*3b30*/  BAR.SYNC.DEFER_BLOCKING 0x0 ;  /* 0x0000000000007b1d */ /* 0x000fe20000010000 */
[----:B------:R-:W-:-:S02]  /*3b40*/  ISETP.GE.AND P0, PT, R2, 0x1, PT ;  /* 0x000000010200780c */ /* 0x000fc40003f06270 */
[----:B------:R-:W-:Y:S01]  /*3b50*/  CS2R R2, SRZ ;  /* 0x0000000000027805 */ /* 0x000fe2000001ff00 */
[----:B------:R-:W-:-:S10]  /*3b60*/  IADD3 R25, R27, 0x80, RZ ;  /* 0x000000801b197810 */ /* 0x000fd40007ffe0ff */
[----:B------:R-:W-:Y:S05]  /*3b70*/  @!P0 BRA `(.L_x_327) ;  /* 0x0000030000008947 */ /* 0x000fea0003800000 */
[----:B------:R-:W-:Y:S01]  /*3b80*/  ULDC UR5, c[0x0][0x22c] ;  /* 0x00008b0000057ab9 */ /* 0x000fe20000000800 */
[----:B------:R-:W-:Y:S01]  /*3b90*/  IMAD R21, R26, 0x100, R27 ;  /* 0x000001001a157824 */ /* 0x000fe200078e021b */
[----:B------:R-:W-:Y:S01]  /*3ba0*/  UIMAD UR5, UR7, UR5, URZ ;  /* 0x00000005070572a4 */ /* 0x000fe2000f8e023f */
[C---:B------:R-:W-:Y:S01]  /*3bb0*/  IADD3 R9, R20.reuse, -UR7, RZ ;  /* 0x8000000714097c10 */ /* 0x040fe2000fffe0ff */
[----:B------:R-:W-:Y:S01]  /*3bc0*/  IMAD R28, R20, c[0x0][0x22c], RZ ;  /* 0x00008b00141c7a24 */ /* 0x000fe200078e02ff */
[----:B0-----:R-:W-:Y:S01]  /*3bd0*/  CS2R R12, SRZ ;  /* 0x00000000000c7805 */ /* 0x001fe2000001ff00 */
        /* <DEDUP_REMOVED lines=15> */
.L_x_330:
        /* <DEDUP_REMOVED lines=11> */
.L_x_329:
[----:B------:R-:W-:Y:S05]  /*3d80*/  BSYNC B0 ;  /* 0x0000000000007941 */ /* 0x000fea0003800000 */
.L_x_328:
        /* <DEDUP_REMOVED lines=15> */
.L_x_327:
[----:B------:R-:W-:Y:S02]  /*3e80*/  IADD3 R26, R26, UR7, RZ ;  /* 0x000000071a1a7c10 */ /* 0x000fe4000fffe0ff */
[----:B0-----:R-:W-:-:S02]  /*3e90*/  F2FP.BF16.PACK_AB R13, R5, R2 ;  /* 0x00000002050d723e */ /* 0x001fc400000010ff */
[----:B------:R-:W-:Y:S02]  /*3ea0*/  ISETP.GE.AND P0, PT, R26, R20, PT ;  /* 0x000000141a00720c */ /* 0x000fe40003f06270 */
[----:B------:R-:W-:Y:S02]  /*3eb0*/  F2FP.BF16.PACK_AB R12, R3, R0 ;  /* 0x00000000030c723e */ /* 0x000fe400000010ff */
[----:B------:R-:W-:Y:S02]  /*3ec0*/  F2FP.BF16.PACK_AB R4, R7, R4 ;  /* 0x000000040704723e */ /* 0x000fe400000010ff */
[----:B------:R-:W-:-:S07]  /*3ed0*/  F2FP.BF16.PACK_AB R5, R9, R6 ;  /* 0x000000060905723e */ /* 0x000fce00000010ff */
[----:B------:R-:W-:Y:S05]  /*3ee0*/  @P0 EXIT ;  /* 0x000000000000094d */ /* 0x000fea0003800000 */
[-C--:B------:R-:W-:Y:S02]  /*3ef0*/  IABS R6, R11.reuse ;  /* 0x0000000b00067213 */ /* 0x080fe40000000000 */
[----:B------:R-:W-:Y:S02]  /*3f00*/  IABS R8, R26 ;  /* 0x0000001a00087213 */ /* 0x000fe40000000000 */
[----:B------:R-:W0:Y:S01]  /*3f10*/  I2F.RP R2, R6 ;  /* 0x0000000600027306 */ /* 0x000e220000209400 */
[----:B------:R-:W-:-:S05]  /*3f20*/  IABS R7, R11 ;  /* 0x0000000b00077213 */ /* 0x000fca0000000000 */
[----:B------:R-:W-:Y:S02]  /*3f30*/  IMAD.MOV R7, RZ, RZ, -R7 ;  /* 0x000000ffff077224 */ /* 0x000fe400078e0a07 */
[----:B0-----:R-:W0:Y:S02]  /*3f40*/  MUFU.RCP R14, R2 ;  /* 0x00000002000e7308 */ /* 0x001e240000001000 */
[----:B0-----:R-:W-:-:S06]  /*3f50*/  IADD3 R14, R14, 0xffffffe, RZ ;  /* 0x0ffffffe0e0e7810 */ /* 0x001fcc0007ffe0ff */
[----:B------:R-:W0:Y:S02]  /*3f60*/  F2I.FTZ.U32.TRUNC.NTZ R15, R14 ;  /* 0x0000000e000f7305 */ /* 0x000e24000021f000 */
[----:B0-----:R-:W-:Y:S02]  /*3f70*/  IMAD.MOV R0, RZ, RZ, -R15 ;  /* 0x000000ffff007224 */ /* 0x001fe400078e0a0f */
[----:B------:R-:W-:Y:S02]  /*3f80*/  IMAD.MOV.U32 R14, RZ, RZ, RZ ;  /* 0x000000ffff0e7224 */ /* 0x000fe400078e00ff */
[----:B------:R-:W-:Y:S01]  /*3f90*/  IMAD R3, R0, R6, RZ ;  /* 0x0000000600037224 */ /* 0x000fe200078e02ff */
[----:B------:R-:W-:-:S03]  /*3fa0*/  IABS R0, c[0x0][0x214] ;  /* 0x0000850000007a13 */ /* 0x000fc60000000000 */
[----:B------:R-:W-:-:S06]  /*3fb0*/  IMAD.HI.U32 R3, R15, R3, R14 ;  /* 0x000000030f037227 */ /* 0x000fcc00078e000e */
[----:B------:R-:W-:Y:S02]  /*3fc0*/  IMAD.HI.U32 R2, R3, R8, RZ ;  /* 0x0000000803027227 */ /* 0x000fe400078e00ff */
[----:B------:R-:W0:Y:S02]  /*3fd0*/  I2F.RP R3, R0 ;  /* 0x0000000000037306 */ /* 0x000e240000209400 */
[----:B------:R-:W-:-:S05]  /*3fe0*/  IMAD R7, R2, R7, R8 ;  /* 0x0000000702077224 */ /* 0x000fca00078e0208 */
[----:B------:R-:W-:Y:S01]  /*3ff0*/  ISETP.GT.U32.AND P1, PT, R6, R7, PT ;  /* 0x000000070600720c */ /* 0x000fe20003f24070 */
[----:B0-----:R-:W0:-:S12]  /*4000*/  MUFU.RCP R3, R3 ;  /* 0x0000000300037308 */ /* 0x001e180000001000 */
[----:B------:R-:W-:Y:S01]  /*4010*/  @!P1 IMAD.IADD R7, R7, 0x1, -R6 ;  /* 0x0000000107079824 */ /* 0x000fe200078e0a06 */
[----:B------:R-:W-:Y:S02]  /*4020*/  @!P1 IADD3 R2, R2, 0x1, RZ ;  /* 0x0000000102029810 */ /* 0x000fe40007ffe0ff */
[----:B------:R-:W-:Y:S02]  /*4030*/  ISETP.NE.AND P1, PT, R11, RZ, PT ;  /* 0x000000ff0b00720c */ /* 0x000fe40003f25270 */
[----:B------:R-:W-:Y:S02]  /*4040*/  ISETP.GE.U32.AND P2, PT, R7, R6, PT ;  /* 0x000000060700720c */ /* 0x000fe40003f46070 */
[----:B------:R-:W-:-:S04]  /*4050*/  LOP3.LUT R6, R26, R11, RZ, 0x3c, !PT ;  /* 0x0000000b1a067212 */ /* 0x000fc800078e3cff */
[----:B------:R-:W-:Y:S02]  /*4060*/  ISETP.GE.AND P0, PT, R6, RZ, PT ;  /* 0x000000ff0600720c */ /* 0x000fe40003f06270 */
[----:B0-----:R-:W-:-:S04]  /*4070*/  IADD3 R6, R3, 0xffffffe, RZ ;  /* 0x0ffffffe03067810 */ /* 0x001fc80007ffe0ff */
[----:B------:R0:W1:Y:S01]  /*4080*/  F2I.FTZ.U32.TRUNC.NTZ R7, R6 ;  /* 0x0000000600077305 */ /* 0x000062000021f000 */
[----:B------:R-:W-:-:S06]  /*4090*/  @P2 IADD3 R2, R2, 0x1, RZ ;  /* 0x0000000102022810 */ /* 0x000fcc0007ffe0ff */
[----:B------:R-:W-:Y:S01]  /*40a0*/  @!P0 IMAD.MOV R2, RZ, RZ, -R2 ;  /* 0x000000ffff028224 */ /* 0x000fe200078e0a02 */
[----:B------:R-:W-:-:S05]  /*40b0*/  @!P1 LOP3.LUT R2, RZ, R11, RZ, 0x33, !PT ;  /* 0x0000000bff029212 */ /* 0x000fca00078e33ff */
[----:B------:R-:W-:Y:S01]  /*40c0*/  IMAD R11, R2, R11, RZ ;  /* 0x0000000b020b7224 */ /* 0x000fe200078e02ff */
[----:B0-----:R-:W-:Y:S01]  /*40d0*/  HFMA2.MMA R6, -RZ, RZ, 0, 0 ;  /* 0x00000000ff067435 */ /* 0x001fe200000001ff */
[----:B-1----:R-:W-:Y:S02]  /*40e0*/  IMAD.MOV R3, RZ, RZ, -R7 ;  /* 0x000000ffff037224 */ /* 0x002fe400078e0a07 */
[----:B------:R-:W-:Y:S02]  /*40f0*/  IMAD.IADD R8, R26, 0x1, -R11 ;  /* 0x000000011a087824 */ /* 0x000fe400078e0a0b */
[----:B------:R-:W-:-:S03]  /*4100*/  IMAD R9, R3, R0, RZ ;  /* 0x0000000003097224 */ /* 0x000fc600078e02ff */
[----:B------:R-:W-:Y:S02]  /*4110*/  IABS R3, R8 ;  /* 0x0000000800037213 */ /* 0x000fe40000000000 */
[----:B------:R-:W-:Y:S01]  /*4120*/  IMAD.HI.U32 R9, R7, R9, R6 ;  /* 0x0000000907097227 */ /* 0x000fe200078e0006 */
[----:B------:R-:W-:-:S04]  /*4130*/  LOP3.LUT R8, R8, c[0x0][0x214], RZ, 0x3c, !PT ;  /* 0x0000850008087a12 */ /* 0x000fc800078e3cff */
[----:B------:R-:W-:Y:S01]  /*4140*/  ISETP.GE.AND P1, PT, R8, RZ, PT ;  /* 0x000000ff0800720c */ /* 0x000fe20003f26270 */
[----:B------:R-:W-:-:S04]  /*4150*/  IMAD.HI.U32 R9, R9, R3, RZ ;  /* 0x0000000309097227 */ /* 0x000fc800078e00ff */
[----:B------:R-:W-:-:S04]  /*4160*/  IMAD.MOV R6, RZ, RZ, -R9 ;  /* 0x000000ffff067224 */ /* 0x000fc800078e0a09 */
[----:B------:R-:W-:Y:S02]  /*4170*/  IMAD R3, R0, R6, R3 ;  /* 0x0000000600037224 */ /* 0x000fe400078e0203 */
[----:B------:R-:W-:-:S03]  /*4180*/  IMAD.WIDE.U32 R6, R2, c[0x0][0x1e0], RZ ;  /* 0x0000780002067a25 */ /* 0x000fc600078e00ff */
        /* <DEDUP_REMOVED lines=38> */
        .weak           $__internal_6_$__cuda_sm20_div_s64
        .type           $__internal_6_$__cuda_sm20_div_s64,@function
        .size           $__internal_6_$__cuda_sm20_div_s64,(.L_x_4866 - $__internal_6_$__cuda_sm20_div_s64)
$__internal_6_$__cuda_sm20_div_s64:
        /* <DEDUP_REMOVED lines=34> */
[----:B------:R-:W-:Y:S02]  /*4610*/  IMAD.X R2, R2, 0x1, R25, P0 ;  /* 0x0000000102027824 */ /* 0x000fe400000e0619 */
[----:B------:R-:W-:Y:S01]  /*4620*/  IMAD.MOV.U32 R49, RZ, RZ, RZ ;  /* 0x000000ffff317224 */ /* 0x000fe200078e00ff */
[----:B------:R-:W-:Y:S02]  /*4630*/  IADD3 R25, P3, R0, R23, RZ ;  /* 0x0000001700197210 */ /* 0x000fe40007f7e0ff */
[-C--:B------:R-:W-:Y:S02]  /*4640*/  IADD3 R23, P0, RZ, -R26.reuse, RZ ;  /* 0x8000001aff177210 */ /* 0x080fe40007f1e0ff */
[----:B------:R-:W-:Y:S02]  /*4650*/  IADD3.X R29, RZ, RZ, R2, P3, P4 ;  /* 0x000000ffff1d7210 */ /* 0x000fe40001fe8402 */
[----:B------:R-:W-:Y:S01]  /*4660*/  SEL R23, R23, R26, !P2 ;  /* 0x0000001a17177207 */ /* 0x000fe20005000000 */
[----:B------:R-:W-:-:S04]  /*4670*/  IMAD.X R0, RZ, RZ, ~R21, P0 ;  /* 0x000000ffff007224 */ /* 0x000fc800000e0e15 */
        /* <DEDUP_REMOVED lines=9> */
[----:B------:R-:W-:Y:S01]  /*4710*/  IMAD R29, R25, R41, R49 ;  /* 0x00000029191d7224 */ /* 0x000fe200078e0231 */
[----:B------:R-:W-:Y:S01]  /*4720*/  IADD3 R23, P0, -R48, R23, RZ ;  /* 0x0000001730177210 */ /* 0x000fe20007f1e1ff */
[----:B------:R-:W-:-:S03]  /*4730*/  IMAD.X R2, RZ, RZ, R2, P2 ;  /* 0x000000ffff027224 */ /* 0x000fc600010e0602 */
[-C--:B------:R-:W-:Y:S01]  /*4740*/  ISETP.GE.U32.AND P4, PT, R23, R40.reuse, PT ;  /* 0x000000281700720c */ /* 0x080fe20003f86070 */
[----:B------:R-:W-:-:S04]  /*4750*/  IMAD R29, R2, R40, R29 ;  /* 0x00000028021d7224 */ /* 0x000fc800078e021d */
[----:B------:R-:W-:Y:S01]  /*4760*/  IMAD.X R29, R0, 0x1, ~R29, P0 ;  /* 0x00000001001d7824 */ /* 0x000fe200000e0e1d */
[----:B------:R-:W-:-:S04]  /*4770*/  IADD3 R0, P3, R23, -R40, RZ ;  /* 0x8000002817007210 */ /* 0x000fc80007f7e0ff */
[----:B------:R-:W-:-:S04]  /*4780*/  ISETP.GE.U32.AND.EX P4, PT, R29, R41, PT, P4 ;  /* 0x000000291d00720c */ /* 0x000fc80003f86140 */
[----:B------:R-:W-:Y:S01]  /*4790*/  SEL R23, R0, R23, P4 ;  /* 0x0000001700177207 */ /* 0x000fe20002000000 */
[----:B------:R-:W-:-:S03]  /*47a0*/  IMAD.X R0, R29, 0x1, ~R41, P3 ;  /* 0x000000011d007824 */ /* 0x000fc600018e0e29 */
[----:B------:R-:W-:Y:S02]  /*47b0*/  ISETP.GE.U32.AND P0, PT, R23, R40, PT ;  /* 0x000000281700720c */ /* 0x000fe40003f06070 */
[----:B------:R-:W-:Y:S02]  /*47c0*/  IADD3 R40, P2, R25, 0x1, RZ ;  /* 0x0000000119287810 */ /* 0x000fe40007f5e0ff */
[----:B------:R-:W-:Y:S02]  /*47d0*/  SEL R29, R0, R29, P4 ;  /* 0x0000001d001d7207 */ /* 0x000fe40002000000 */
[----:B------:R-:W-:Y:S01]  /*47e0*/  SEL R40, R40, R25, P4 ;  /* 0x0000001928287207 */ /* 0x000fe20002000000 */
[----:B------:R-:W-:Y:S01]  /*47f0*/  IMAD.X R23, RZ, RZ, R2, P2 ;  /* 0x000000ffff177224 */ /* 0x000fe200010e0602 */
[----:B------:R-:W-:Y:S01]  /*4800*/  ISETP.GE.U32.AND.EX P0, PT, R29, R41, PT, P0 ;  /* 0x000000291d00720c */ /* 0x000fe20003f06100 */
[----:B------:R-:W-:Y:S01]  /*4810*/  IMAD.MOV.U32 R41, RZ, RZ, 0x0 ;  /* 0x00000000ff297424 */ /* 0x000fe200078e00ff */
[----:B------:R-:W-:-:S02]  /*4820*/  IADD3 R25, P2, R40, 0x1, RZ ;  /* 0x0000000128197810 */ /* 0x000fc40007f5e0ff */
[----:B------:R-:W-:Y:S02]  /*4830*/  SEL R23, R23, R2, P4 ;  /* 0x0000000217177207 */ /* 0x000fe40002000000 */
[----:B------:R-:W-:Y:S01]  /*4840*/  SEL R25, R25, R40, P0 ;  /* 0x0000002819197207 */ /* 0x000fe20000000000 */
[----:B------:R-:W-:Y:S01]  /*4850*/  IMAD.MOV.U32 R40, RZ, RZ, R22 ;  /* 0x000000ffff287224 */ /* 0x000fe200078e0016 */
[----:B------:R-:W-:Y:S02]  /*4860*/  IADD3.X R0, RZ, R23, RZ, P2, !PT ;  /* 0x00000017ff007210 */ /* 0x000fe400017fe4ff */
[----:B------:R-:W-:Y:S02]  /*4870*/  LOP3.LUT R2, R6, R21, RZ, 0x3c, !PT ;  /* 0x0000001506027212 */ /* 0x000fe400078e3cff */
[----:B------:R-:W-:Y:S02]  /*4880*/  SEL R23, R0, R23, P0 ;  /* 0x0000001700177207 */ /* 0x000fe40000000000 */
        /* <DEDUP_REMOVED lines=9> */
[----:B------:R-:W-:Y:S06]  /*4920*/  RET.REL.NODEC R40 `(_ZN5flash32flash_fwd_splitkv_combine_kernelI23Flash_fwd_kernel_traitsILi256ELi64ELi64ELi4ELb0ELb0EN7cutlass10bfloat16_tE19Flash_kernel_traitsILi256ELi64ELi64ELi4ES3_EELi4ELi1ELb0EEEvNS_16Flash_fwd_paramsE) ;  /* 0xffffb6d028007950 */ /* 0x000fec0003c3ffff */
.L_x_331:
        /* <DEDUP_REMOVED lines=13> */
.L_x_4866:


//--------------------- .text._ZN5flash32flash_fwd_splitkv_combine_kernelI23Flash_fwd_kernel_traitsILi256ELi64ELi64ELi4ELb0ELb0EN7cutlass10bfloat16_tE19Flash_kernel_traitsILi256ELi64ELi64ELi4ES3_EELi4ELi7ELb1EEEvNS_16Flash_fwd_paramsE --------------------------
	.section	.text._ZN5flash32flash_fwd_splitkv_combine_kernelI23Flash_fwd_kernel_traitsILi256ELi64ELi64ELi4ELb0ELb0EN7cutlass10bfloat16_tE19Flash_kernel_traitsILi256ELi64ELi64ELi4ES3_EELi4ELi7ELb1EEEvNS_16Flash_fwd_paramsE,"ax",@progbits
	.sectioninfo	@"SHI_REGISTERS=62"
	.align	128
        .global         _ZN5flash32flash_fwd_splitkv_combine_kernelI23Flash_fwd_kernel_traitsILi256ELi64ELi64ELi4ELb0ELb0EN7cutlass10bfloat16_tE19Flash_kernel_traitsILi256ELi64ELi64ELi4ES3_EELi4ELi7ELb1EEEvNS_16Flash_fwd_paramsE
        .type           _ZN5flash32flash_fwd_splitkv_combine_kernelI23Flash_fwd_kernel_traitsILi256ELi64ELi64ELi4ELb0ELb0EN7cutlass10bfloat16_tE19Flash_kernel_traitsILi256ELi64ELi64ELi4ES3_EELi4ELi7ELb1EEEvNS_16Flash_fwd_paramsE,@function
        .size           _ZN5flash32flash_fwd_splitkv_combine_kernelI23Flash_fwd_kernel_traitsILi256ELi64ELi64ELi4ELb0ELb0EN7cutlass10bfloat16_tE19Flash_kernel_traitsILi256ELi64ELi64ELi4ES3_EELi4ELi7ELb1EEEvNS_16Flash_fwd_paramsE,(.L_x_4867 - _ZN5flash32flash_fwd_splitkv_combine_kernelI23Flash_fwd_kernel_traitsILi256ELi64ELi64ELi4ELb0ELb0EN7cutlass10bfloat16_tE19Flash_kernel_traitsILi256ELi64ELi64ELi4ES3_EELi4ELi7ELb1EEEvNS_16Flash_fwd_paramsE)
        .other          _ZN5flash32flash_fwd_splitkv_combine_kernelI23Flash_fwd_kernel_traitsILi256ELi64ELi64ELi4ELb0ELb0EN7cutlass10bfloat16_tE19Flash_kernel_traitsILi256ELi64ELi64ELi4ES3_EELi4ELi7ELb1EEEvNS_16Flash_fwd_paramsE,@"STO_CUDA_ENTRY STV_DEFAULT"
_ZN5flash32flash_fwd_splitkv_combine_kernelI23Flash_fwd_kernel_traitsILi256ELi64ELi64ELi4ELb0ELb0EN7cutlass10bfloat16_tE19Flash_kernel_traitsILi256ELi64ELi64ELi4ES3_EELi4ELi7ELb1EEEvNS_16Flash_fwd_paramsE:
.text._ZN5flash32flash_fwd_splitkv_combine_kernelI23Flash_fwd_kernel_traitsILi256ELi64ELi64ELi4ELb0ELb0EN7cutlass10bfloat16_tE19Flash_kernel_traitsILi256ELi64ELi64ELi4ES3_EELi4ELi7ELb1EEEvNS_16Flash_fwd_paramsE:
        /* <DEDUP_REMOVED lines=23> */
[----:B------:R-:W-:Y:S05]  /*0170*/  CALL.REL.NOINC `($__internal_7_$__cuda_sm20_div_s64) ;  /* 0x00004ca000007944 */ /* 0x000fea0003c00000 */
[----:B------:R-:W-:Y:S05]  /*0180*/  BRA `(.L_x_333) ;  /* 0x0000013000007947 */ /* 0x000fea0003800000 */
.L_x_332:
        /* <DEDUP_REMOVED lines=19> */
.L_x_333:
        /* <DEDUP_REMOVED lines=11> */
[----:B------:R-:W-:Y:S05]  /*0370*/  CALL.REL.NOINC `($__internal_7_$__cuda_sm20_div_s64) ;  /* 0x00004aa000007944 */ /* 0x000fea0003c00000 */
[----:B------:R-:W-:Y:S02]  /*0380*/  MOV R32, R22 ;  /* 0x0000001600207202 */ /* 0x000fe40000000f00 */
[----:B------:R-:W-:Y:S01]  /*0390*/  MOV R33, R23 ;  /* 0x0000001700217202 */ /* 0x000fe20000000f00 */
[----:B------:R-:W-:Y:S05]  /*03a0*/  BRA `(.L_x_336) ;  /* 0x0000013000007947 */ /* 0x000fea0003800000 */
.L_x_335:
        /* <DEDUP_REMOVED lines=19> */
.L_x_336:
[----:B------:R-:W-:Y:S05]  /*04e0*/  BSYNC B0 ;  /* 0x0000000000007941 */ /* 0x000fea0003800000 */
.L_x_334:
        /* <DEDUP_REMOVED lines=54> */
[----:B------:R-:W-:Y:S02]  /*0850*/  MOV R8, R22 ;  /* 0x0000001600087202 */ /* 0x000fe40000000f00 */
[----:B------:R-:W-:Y:S01]  /*0860*/  MOV R9, R23 ;  /* 0x0000001700097202 */ /* 0x000fe20000000f00 */
[----:B------:R-:W-:Y:S05]  /*0870*/  BRA `(.L_x_339) ;  /* 0x0000013000007947 */ /* 0x000fea0003800000 */
.L_x_338:
        /* <DEDUP_REMOVED lines=19> */
.L_x_339:
[----:B------:R-:W-:Y:S05]  /*09b0*/  BSYNC B0 ;  /* 0x0000000000007941 */ /* 0x000fea0003800000 */
.L_x_337:
        /* <DEDUP_REMOVED lines=104> */
.L_x_341:
        /* <DEDUP_REMOVED lines=19> */
.L_x_342:
[----:B------:R-:W-:Y:S05]  /*1170*/  BSYNC B0 ;  /* 0x0000000000007941 */ /* 0x000fea0003800000 */
.L_x_340:
        /* <DEDUP_REMOVED lines=103> */
[----:B------:R-:W-:Y:S05]  /*17f0*/  CALL.REL.NOINC `($__internal_7_$__cuda_sm20_div_s64) ;  /* 0x0000362000007944 */ /* 0x000fea0003c00000 */
[----:B------:R-:W-:Y:S02]  /*1800*/  MOV R42, R22 ;  /* 0x00000016002a7202 */ /* 0x000fe40000000f00 */
[----:B------:R-:W-:Y:S01]  /*1810*/  MOV R43, R23 ;  /* 0x00000017002b7202 */ /* 0x000fe20000000f00 */
[----:B------:R-:W-:Y:S05]  /*1820*/  BRA `(.L_x_345) ;  /* 0x0000013000007947 */ /* 0x000fea0003800000 */
.L_x_344:
        /* <DEDUP_REMOVED lines=19> */
.L_x_345:
[----:B------:R-:W-:Y:S05]  /*1960*/  BSYNC B0 ;  /* 0x0000000000007941 */ /* 0x000fea0003800000 */
.L_x_343:
        /* <DEDUP_REMOVED lines=169> */
[----:B------:R-:W-:Y:S05]  /*2400*/  CALL.REL.NOINC `($__internal_7_$__cuda_sm20_div_s64) ;  /* 0x00002a1000007944 */ /* 0x000fea0003c00000 */
        /* <DEDUP_REMOVED lines=10> */
.L_x_350:
        /* <DEDUP_REMOVED lines=22> */
.L_x_351:
[----:B------:R-:W-:Y:S05]  /*2610*/  BSYNC B0 ;  /* 0x0000000000007941 */ /* 0x000fea0003800000 */
.L_x_349:
[----:B------:R-:W-:Y:S01]  /*2620*/  LOP3.LUT R19, R17, R5, RZ, 0xfc, !PT ;  /* 0x0000000511137212 */ /* 0x000fe200078efcff */
[----:B------:R-:W-:Y:S03]  /*2630*/  BSSY B0, `(.L_x_352) ;  /* 0x0000027000007945 */ /* 0x000fe60003800000 */
[----:B------:R-:W-:-:S13]  /*2640*/  ISETP.NE.U32.AND P0, PT, R19, RZ, PT ;  /* 0x000000ff1300720c */ /* 0x000fda0003f05070 */
[----:B------:R-:W-:Y:S05]  /*2650*/  @!P0 BRA `(.L_x_353) ;  /* 0x000000e000008947 */ /* 0x000fea0003800000 */
[----:B------:R-:W-:Y:S01]  /*2660*/  IMAD.MOV.U32 R26, RZ, RZ, R35 ;  /* 0x000000ffff1a7224 */ /* 0x000fe200078e0023 */
[----:B------:R-:W-:Y:S02]  /*2670*/  MOV R25, R5 ;  /* 0x0000000500197202 */ /* 0x000fe40000000f00 */
[----:B------:R-:W-:Y:S02]  /*2680*/  MOV R24, 0x26a0 ;  /* 0x000026a000187802 */ /* 0x000fe40000000f00 */
[----:B------:R-:W-:Y:S05]  /*2690*/  CALL.REL.NOINC `($__internal_7_$__cuda_sm20_div_s64) ;  /* 0x0000278000007944 */ /* 0x000fea0003c00000 */
        /* <DEDUP_REMOVED lines=10> */
.L_x_353:
        /* <DEDUP_REMOVED lines=22> */
.L_x_354:
[----:B------:R-:W-:Y:S05]  /*28a0*/  BSYNC B0 ;  /* 0x0000000000007941 */ /* 0x000fea0003800000 */
.L_x_352:
        /* <DEDUP_REMOVED lines=11> */
[----:B------:R-:W-:Y:S05]  /*2960*/  CALL.REL.NOINC `($__internal_7_$__cuda_sm20_div_s64) ;  /* 0x000024b000007944 */ /* 0x000fea0003c00000 */
[----:B------:R-:W-:-:S04]  /*2970*/  IADD3 R19, P0, RZ, -R22, RZ ;  /* 0x80000016ff137210 */ /* 0x000fc80007f1e0ff */
[----:B------:R-:W-:Y:S01]  /*2980*/  IADD3.X R17, RZ, ~R23, RZ, P0, !PT ;  /* 0x80000017ff117210 */ /* 0x000fe200007fe4ff */
[----:B------:R-:W-:-:S04]  /*2990*/  IMAD.WIDE.U32 R44, R4, R19, R44 ;  /* 0x00000013042c7225 */ /* 0x000fc800078e002c */
[----:B------:R-:W-:-:S04]  /*29a0*/  IMAD R17, R17, R4, RZ ;  /* 0x0000000411117224 */ /* 0x000fc800078e02ff */
[----:B------:R-:W-:-:S05]  /*29b0*/  IMAD R0, R0, R19, R17 ;  /* 0x0000001300007224 */ /* 0x000fca00078e0211 */
[----:B------:R-:W-:Y:S01]  /*29c0*/  IADD3 R0, R45, R0, RZ ;  /* 0x000000002d007210 */ /* 0x000fe20007ffe0ff */
[----:B------:R-:W-:Y:S05]  /*29d0*/  BRA `(.L_x_357) ;  /* 0x0000016000007947 */ /* 0x000fea0003800000 */
.L_x_356:
        /* <DEDUP_REMOVED lines=22> */
.L_x_357:
[----:B------:R-:W-:Y:S05]  /*2b40*/  BSYNC B0 ;  /* 0x0000000000007941 */ /* 0x000fea0003800000 */
.L_x_355:
        /* <DEDUP_REMOVED lines=38> */
[----:B------:R-:W-:Y:S05]  /*2db0*/  CALL.REL.NOINC `($__internal_7_$__cuda_sm20_div_s64) ;  /* 0x0000206000007944 */ /* 0x000fea0003c00000 */
        /* <DEDUP_REMOVED lines=12> */
.L_x_359:
        /* <DEDUP_REMOVED lines=23> */
.L_x_360:
[----:B------:R-:W-:Y:S05]  /*2ff0*/  BSYNC B0 ;  /* 0x0000000000007941 */ /* 0x000fea0003800000 */
.L_x_358:
        /* <DEDUP_REMOVED lines=18> */
.L_x_362:
        /* <DEDUP_REMOVED lines=22> */
.L_x_363:
[----:B------:R-:W-:Y:S05]  /*3280*/  BSYNC B0 ;  /* 0x0000000000007941 */ /* 0x000fea0003800000 */
.L_x_361:
        /* <DEDUP_REMOVED lines=22> */
.L_x_365:
        /* <DEDUP_REMOVED lines=23> */
.L_x_366:
[----:B------:R-:W-:Y:S05]  /*3560*/  BSYNC B0 ;  /* 0x0000000000007941 */ /* 0x000fea0003800000 */
.L_x_364:
        /* <DEDUP_REMOVED lines=38> */
.L_x_368:
        /* <DEDUP_REMOVED lines=23> */
.L_x_369:
[----:B------:R-:W-:Y:S05]  /*3940*/  BSYNC B0 ;  /* 0x0000000000007941 */ /* 0x000fea0003800000 */
.L_x_367:
        /* <DEDUP_REMOVED lines=29> */
.L_x_371:
        /* <DEDUP_REMOVED lines=23> */
.L_x_372:
[----:B------:R-:W-:Y:S05]  /*3c90*/  BSYNC B0 ;  /* 0x0000000000007941 */ /* 0x000fea0003800000 */
.L_x_370:
        /* <DEDUP_REMOVED lines=20> */
.L_x_348:
[----:B------:R-:W-:-:S04]  /*3de0*/  LEA R2, P0, R40, c[0x0][0x200], 0x2 ;  /* 0x0000800028027a11 */ /* 0x000fc800078010ff */
[----:B------:R-:W-:-:S05]  /*3df0*/  LEA.HI.X R3, R40, c[0x0][0x204], R41, 0x2, P0 ;  /* 0x0000810028037a11 */ /* 0x000fca00000f1429 */
[----:B------:R0:W-:Y:S04]  /*3e00*/  STG.E [R2.64], R31 ;  /* 0x0000001f02007986 */ /* 0x0001e8000c101908 */
.L_x_347:
[----:B------:R-:W-:Y:S05]  /*3e10*/  BSYNC B1 ;  /* 0x0000000000017941 */ /* 0x000fea0003800000 */
.L_x_346:
[C---:B------:R-:W-:Y:S01]  /*3e20*/  IADD3 R0, R38.reuse, 0x20, RZ ;  /* 0x0000002026007810 */ /* 0x040fe20007ffe0ff */
[----:B------:R-:W-:Y:S01]  /*3e30*/  IMAD.MOV.U32 R21, RZ, RZ, c[0x0][0x314] ;  /* 0x0000c500ff157624 */ /* 0x000fe200078e00ff */
[----:B------:R-:W-:Y:S01]  /*3e40*/  ISETP.GE.OR P2, PT, R38, c[0x0][0x314], P6 ;  /* 0x0000c50026007a0c */ /* 0x000fe20003746670 */
[----:B0-----:R-:W-:Y:S01]  /*3e50*/  CS2R R2, SRZ ;  /* 0x0000000000027805 */ /* 0x001fe2000001ff00 */
[----:B------:R-:W-:Y:S01]  /*3e60*/  ISETP.GE.OR P1, PT, R0, c[0x0][0x314], P6 ;  /* 0x0000c50000007a0c */ /* 0x000fe20003726670 */
[----:B------:R-:W-:Y:S01]  /*3e70*/  CS2R R4, SRZ ;  /* 0x0000000000047805 */ /* 0x000fe2000001ff00 */
[----:B------:R-:W-:-:S04]  /*3e80*/  IADD3 R0, R38, 0x40, RZ ;  /* 0x0000004026007810 */ /* 0x000fc80007ffe0ff */
[----:B------:R-:W-:Y:S02]  /*3e90*/  ISETP.GE.OR P0, PT, R0, c[0x0][0x314], P6 ;  /* 0x0000c50000007a0c */ /* 0x000fe40003706670 */
[C---:B------:R-:W-:Y:S01]  /*3ea0*/  IADD3 R0, R38.reuse, 0x60, RZ ;  /* 0x0000006026007810 */ /* 0x040fe20007ffe0ff */
[----:B------:R-:W-:Y:S02]  /*3eb0*/  IMAD.SHL.U32 R38, R38, 0x4, RZ ;  /* 0x0000000426267824 */ /* 0x000fe400078e00ff */
[C---:B------:R-:W-:Y:S01]  /*3ec0*/  @!P2 FADD.FTZ R36, -R31.reuse, R36 ;  /* 0x000000241f24a221 */ /* 0x040fe20000010100 */
[----:B------:R-:W-:Y:S01]  /*3ed0*/  ISETP.GE.OR P6, PT, R0, c[0x0][0x314], P6 ;  /* 0x0000c50000007a0c */ /* 0x000fe200037c6670 */
[----:B------:R-:W-:Y:S01]  /*3ee0*/  @!P1 FADD.FTZ R33, -R31, R33 ;  /* 0x000000211f219221 */ /* 0x000fe20000010100 */
[----:B------:R-:W-:Y:S01]  /*3ef0*/  HFMA2.MMA R0, -RZ, RZ, 0, 0 ;  /* 0x00000000ff007435 */ /* 0x000fe200000001ff */
        /* <DEDUP_REMOVED lines=12> */
[----:B------:R-:W-:-:S03]  /*3fc0*/  ISETP.GE.AND P0, PT, R21, 0x1, PT ;  /* 0x000000011500780c */ /* 0x000fc60003f06270 */
[----:B--2---:R1:W-:Y:S04]  /*3fd0*/  @!P1 STS [R27.X4+0x280], R6 ;  /* 0x000280061b009388 */ /* 0x0043e80000004800 */
[----:B0-----:R0:W-:Y:S01]  /*3fe0*/  @!P6 STS [R27.X4+0x780], R8 ;  /* 0x000780081b00e388 */ /* 0x0011e20000004800 */
[----:B-1----:R-:W-:Y:S01]  /*3ff0*/  CS2R R6, SRZ ;  /* 0x0000000000067805 */ /* 0x002fe2000001ff00 */
[----:B0-----:R-:W-:Y:S02]  /*4000*/  MOV R8, RZ ;  /* 0x000000ff00087202 */ /* 0x001fe40000000f00 */
[----:B------:R-:W-:Y:S06]  /*4010*/  BAR.SYNC.DEFER_BLOCKING 0x0 ;  /* 0x0000000000007b1d */ /* 0x000fec0000010000 */
[----:B------:R-:W-:Y:S05]  /*4020*/  @!P0 BRA `(.L_x_373) ;  /* 0x0000088000008947 */ /* 0x000fea0003800000 */
[----:B------:R-:W-:Y:S01]  /*4030*/  ULDC UR5, c[0x0][0x22c] ;  /* 0x00008b0000057ab9 */ /* 0x000fe20000000800 */
[----:B------:R-:W-:Y:S01]  /*4040*/  IMAD R31, R11, 0x100, R38 ;  /* 0x000001000b1f7824 */ /* 0x000fe200078e0226 */
[----:B------:R-:W-:Y:S01]  /*4050*/  UIMAD UR5, UR7, UR5, URZ ;  /* 0x00000005070572a4 */ /* 0x000fe2000f8e023f */
[----:B------:R-:W-:Y:S01]  /*4060*/  ISETP.GT.AND P1, PT, R21, 0x3, PT ;  /* 0x000000031500780c */ /* 0x000fe20003f24270 */
[C---:B------:R-:W-:Y:S01]  /*4070*/  IMAD R26, R20.reuse, c[0x0][0x22c], RZ ;  /* 0x00008b00141a7a24 */ /* 0x040fe200078e02ff */
[----:B------:R-:W-:Y:S01]  /*4080*/  PLOP3.LUT P4, PT, PT, PT, PT, 0x80, 0x0 ;  /* 0x000000000000781c */ /* 0x000fe20003f8f070 */
[----:B------:R-:W-:Y:S01]  /*4090*/  USHF.R.S32.HI UR4, URZ, 0x1f, UR5 ;  /* 0x0000001f3f047899 */ /* 0x000fe20008011405 */
[----:B------:R-:W-:Y:S01]  /*40a0*/  IMAD.SHL.U32 R10, R11, 0x4, RZ ;  /* 0x000000040b0a7824 */ /* 0x000fe200078e00ff */
[C---:B------:R-:W-:Y:S01]  /*40b0*/  IADD3 R0, P0, R31.reuse, UR5, RZ ;  /* 0x000000051f007c10 */ /* 0x040fe2000ff1e0ff */
[----:B------:R-:W-:Y:S01]  /*40c0*/  IMAD.MOV.U32 R22, RZ, RZ, RZ ;  /* 0x000000ffff167224 */ /* 0x000fe200078e00ff */
[----:B------:R-:W-:Y:S01]  /*40d0*/  IADD3 R24, R20, -UR7, RZ ;  /* 0x8000000714187c10 */ /* 0x000fe2000fffe0ff */
[----:B------:R-:W-:Y:S01]  /*40e0*/  CS2R R12, SRZ ;  /* 0x00000000000c7805 */ /* 0x000fe2000001ff00 */
[----:B------:R-:W-:Y:S01]  /*40f0*/  LEA.HI.X.SX32 R31, R31, UR4, 0x1, P0 ;  /* 0x000000041f1f7c11 */ /* 0x000fe200080f0eff */
[----:B------:R-:W-:Y:S01]  /*4100*/  CS2R R14, SRZ ;  /* 0x00000000000e7805 */ /* 0x000fe2000001ff00 */
[----:B------:R-:W-:Y:S01]  /*4110*/  LEA R30, P0, R0, c[0x0][0x1d8], 0x2 ;  /* 0x00007600001e7a11 */ /* 0x000fe200078010ff */
[----:B------:R-:W-:Y:S01]  /*4120*/  CS2R R16, SRZ ;  /* 0x0000000000107805 */ /* 0x000fe2000001ff00 */
[----:B------:R-:W-:Y:S01]  /*4130*/  CS2R R18, SRZ ;  /* 0x0000000000127805 */ /* 0x000fe2000001ff00 */
[----:B------:R-:W-:Y:S01]  /*4140*/  IMAD.WIDE R26, R26, 0x4, RZ ;  /* 0x000000041a1a7825 */ /* 0x000fe200078e02ff */
[----:B------:R-:W-:-:S02]  /*4150*/  LEA.HI.X R31, R0, c[0x0][0x1dc], R31, 0x2, P0 ;  /* 0x00007700001f7a11 */ /* 0x000fc400000f141f */
[----:B------:R-:W-:Y:S01]  /*4160*/  IADD3 R30, P0, R30, 0x200, RZ ;  /* 0x000002001e1e7810 */ /* 0x000fe20007f1e0ff */
[----:B------:R-:W-:-:S04]  /*4170*/  IMAD.MOV.U32 R0, RZ, RZ, RZ ;  /* 0x000000ffff007224 */ /* 0x000fc800078e00ff */
[----:B------:R-:W-:Y:S01]  /*4180*/  IMAD.X R31, RZ, RZ, R31, P0 ;  /* 0x000000ffff1f7224 */ /* 0x000fe200000e061f */
[----:B------:R-:W-:Y:S05]  /*4190*/  @!P1 BRA `(.L_x_374) ;  /* 0x000003d000009947 */ /* 0x000fea0003800000 */
[----:B------:R-:W-:Y:S02]  /*41a0*/  PLOP3.LUT P4, PT, PT, PT, PT, 0x8, 0x0 ;  /* 0x000000000000781c */ /* 0x000fe40003f8e170 */
[CC--:B------:R-:W-:Y:S02]  /*41b0*/  ISETP.GE.AND P3, PT, R11.reuse, R24.reuse, PT ;  /* 0x000000180b00720c */ /* 0x0c0fe40003f66270 */
[----:B------:R-:W-:Y:S02]  /*41c0*/  ISETP.GE.AND P0, PT, R11, R24, PT ;  /* 0x000000180b00720c */ /* 0x000fe40003f06270 */
[----:B------:R-:W-:-:S09]  /*41d0*/  IADD3 R21, R21, -0x3, RZ ;  /* 0xfffffffd15157810 */ /* 0x000fd20007ffe0ff */
.L_x_375:
[----:B------:R0:W2:Y:S01]  /*41e0*/  @!P3 LDG.E.128 R12, [R30.64+-0x200] ;  /* 0xfffe00081e0cb981 */ /* 0x0000a2000c1e1d00 */
[----:B------:R-:W-:Y:S02]  /*41f0*/  IADD3 R28, P1, R26, R30, RZ ;  /* 0x0000001e1a1c7210 */ /* 0x000fe40007f3e0ff */
[----:B------:R-:W-:Y:S01]  /*4200*/  IADD3 R22, R22, 0x4, RZ ;  /* 0x0000000416167810 */ /* 0x000fe20007ffe0ff */
[----:B------:R0:W3:Y:S01]  /*4210*/  @!P3 LDG.E.128 R16, [R30.64] ;  /* 0x000000081e10b981 */ /* 0x0000e2000c1e1d00 */
[----:B------:R-:W-:Y:S02]  /*4220*/  PLOP3.LUT P3, PT, P0, PT, PT, 0x80, 0x0 ;  /* 0x000000000000781c */ /* 0x000fe4000076f070 */
[C---:B------:R-:W-:Y:S01]  /*4230*/  IADD3.X R29, R27.reuse, R31, RZ, P1, !PT ;  /* 0x0000001f1b1d7210 */ /* 0x040fe20000ffe4ff */
[----:B------:R-:W2:Y:S01]  /*4240*/  LDS R9, [R10] ;  /* 0x000000000a097984 */ /* 0x000ea20000000800 */
[----:B------:R-:W-:Y:S02]  /*4250*/  ISETP.GE.AND P2, PT, R22, R21, PT ;  /* 0x000000151600720c */ /* 0x000fe40003f46270 */
[C---:B0-----:R-:W-:Y:S04]  /*4260*/  IADD3 R30, P1, R26.reuse, R28, RZ ;  /* 0x0000001c1a1e7210 */ /* 0x041fe80007f3e0ff */
[----:B------:R-:W-:Y:S01]  /*4270*/  IADD3.X R31, R27, R29, RZ, P1, !PT ;  /* 0x0000001d1b1f7210 */ /* 0x000fe20000ffe4ff */
[C---:B--2---:R-:W-:Y:S02]  /*4280*/  FFMA.FTZ R8, R9.reuse, R12, R8 ;  /* 0x0000000c09087223 */ /* 0x044fe40000010008 */
[C---:B------:R-:W-:Y:S02]  /*4290*/  FFMA.FTZ R7, R9.reuse, R13, R7 ;  /* 0x0000000d09077223 */ /* 0x040fe40000010007 */
[C---:B------:R-:W-:Y:S02]  /*42a0*/  FFMA.FTZ R6, R9.reuse, R14, R6 ;  /* 0x0000000e09067223 */ /* 0x040fe40000010006 */
[C---:B------:R-:W-:Y:S02]  /*42b0*/  FFMA.FTZ R5, R9.reuse, R15, R5 ;  /* 0x0000000f09057223 */ /* 0x040fe40000010005 */
[C---:B---3--:R-:W-:Y:S01]  /*42c0*/  FFMA.FTZ R4, R9.reuse, R16, R4 ;  /* 0x0000001009047223 */ /* 0x048fe20000010004 */
[----:B------:R0:W2:Y:S01]  /*42d0*/  @!P3 LDG.E.128 R12, [R28.64+-0x200] ;  /* 0xfffe00081c0cb981 */ /* 0x0000a2000c1e1d00 */
[C---:B------:R-:W-:Y:S02]  /*42e0*/  FFMA.FTZ R3, R9.reuse, R17, R3 ;  /* 0x0000001109037223 */ /* 0x040fe40000010003 */
[C---:B------:R-:W-:Y:S02]  /*42f0*/  FFMA.FTZ R2, R9.reuse, R18, R2 ;  /* 0x0000001209027223 */ /* 0x040fe40000010002 */
[----:B------:R-:W-:Y:S02]  /*4300*/  FFMA.FTZ R0, R9, R19, R0 ;  /* 0x0000001309007223 */ /* 0x000fe40000010000 */
[----:B------:R0:W3:Y:S04]  /*4310*/  @!P3 LDG.E.128 R16, [R28.64] ;  /* 0x000000081c10b981 */ /* 0x0000e8000c1e1d00 */
[----:B------:R-:W2:Y:S01]  /*4320*/  LDS R9, [R10+0x14] ;  /* 0x000014000a097984 */ /* 0x000ea20000000800 */
        /* <DEDUP_REMOVED lines=13> */
[----:B0-----:R-:W-:Y:S04]  /*4400*/  IADD3 R30, P1, R26, R28, RZ ;  /* 0x0000001c1a1e7210 */ /* 0x001fe80007f3e0ff */
[----:B------:R-:W-:Y:S01]  /*4410*/  IADD3.X R31, R27, R29, RZ, P1, !PT ;  /* 0x0000001d1b1f7210 */ /* 0x000fe20000ffe4ff */
[C---:B--2---:R-:W-:Y:S02]  /*4420*/  FFMA.FTZ R8, R9.reuse, R12, R8 ;  /* 0x0000000c09087223 */ /* 0x044fe40000010008 */
[C---:B------:R-:W-:Y:S02]  /*4430*/  FFMA.FTZ R7, R9.reuse, R13, R7 ;  /* 0x0000000d09077223 */ /* 0x040fe40000010007 */
[C---:B------:R-:W-:Y:S02]  /*4440*/  FFMA.FTZ R6, R9.reuse, R14, R6 ;  /* 0x0000000e09067223 */ /* 0x040fe40000010006 */
[C---:B------:R-:W-:Y:S02]  /*4450*/  FFMA.FTZ R5, R9.reuse, R15, R5 ;  /* 0x0000000f09057223 */ /* 0x040fe40000010005 */
[C---:B---3--:R-:W-:Y:S01]  /*4460*/  FFMA.FTZ R4, R9.reuse, R16, R4 ;  /* 0x0000001009047223 */ /* 0x048fe20000010004 */
[----:B------:R-:W2:Y:S01]  /*4470*/  @!P3 LDG.E.128 R12, [R28.64+-0x200] ;  /* 0xfffe00081c0cb981 */ /* 0x000ea2000c1e1d00 */
[C---:B------:R-:W-:Y:S02]  /*4480*/  FFMA.FTZ R3, R9.reuse, R17, R3 ;  /* 0x0000001109037223 */ /* 0x040fe40000010003 */
[C---:B------:R-:W-:Y:S02]  /*4490*/  FFMA.FTZ R2, R9.reuse, R18, R2 ;  /* 0x0000001209027223 */ /* 0x040fe40000010002 */
[----:B------:R-:W-:Y:S02]  /*44a0*/  FFMA.FTZ R0, R9, R19, R0 ;  /* 0x0000001309007223 */ /* 0x000fe40000010000 */
[----:B------:R-:W3:Y:S04]  /*44b0*/  @!P3 LDG.E.128 R16, [R28.64] ;  /* 0x000000081c10b981 */ /* 0x000ee8000c1e1d00 */
[----:B------:R0:W2:Y:S02]  /*44c0*/  LDS R9, [R10+0x3c] ;  /* 0x00003c000a097984 */ /* 0x0000a40000000800 */
[----:B0-----:R-:W-:Y:S01]  /*44d0*/  IADD3 R10, R10, 0x50, RZ ;  /* 0x000000500a0a7810 */ /* 0x001fe20007ffe0ff */
[C---:B--2---:R-:W-:Y:S02]  /*44e0*/  FFMA.FTZ R8, R9.reuse, R12, R8 ;  /* 0x0000000c09087223 */ /* 0x044fe40000010008 */
[C---:B------:R-:W-:Y:S02]  /*44f0*/  FFMA.FTZ R7, R9.reuse, R13, R7 ;  /* 0x0000000d09077223 */ /* 0x040fe40000010007 */
[C---:B------:R-:W-:Y:S02]  /*4500*/  FFMA.FTZ R6, R9.reuse, R14, R6 ;  /* 0x0000000e09067223 */ /* 0x040fe40000010006 */
[C---:B------:R-:W-:Y:S02]  /*4510*/  FFMA.FTZ R5, R9.reuse, R15, R5 ;  /* 0x0000000f09057223 */ /* 0x040fe40000010005 */
[C---:B---3--:R-:W-:Y:S02]  /*4520*/  FFMA.FTZ R4, R9.reuse, R16, R4 ;  /* 0x0000001009047223 */ /* 0x048fe40000010004 */
[C---:B------:R-:W-:Y:S02]  /*4530*/  FFMA.FTZ R3, R9.reuse, R17, R3 ;  /* 0x0000001109037223 */ /* 0x040fe40000010003 */
[C---:B------:R-:W-:Y:S02]  /*4540*/  FFMA.FTZ R2, R9.reuse, R18, R2 ;  /* 0x0000001209027223 */ /* 0x040fe40000010002 */
[----:B------:R-:W-:Y:S01]  /*4550*/  FFMA.FTZ R0, R9, R19, R0 ;  /* 0x0000001309007223 */ /* 0x000fe20000010000 */
[----:B------:R-:W-:-:S05]  /*4560*/  @!P2 BRA `(.L_x_375) ;  /* 0xfffffc700000a947 */ /* 0x000fca000383ffff */
.L_x_374:
[----:B------:R-:W-:-:S04]  /*4570*/  IADD3 R9, -R22, c[0x0][0x314], RZ ;  /* 0x0000c50016097a10 */ /* 0x000fc80007ffe1ff */
[----:B------:R-:W-:-:S13]  /*4580*/  ISETP.GT.AND P0, PT, R9, 0x1, PT ;  /* 0x000000010900780c */ /* 0x000fda0003f04270 */
[----:B------:R-:W-:Y:S05]  /*4590*/  @!P0 BRA `(.L_x_376) ;  /* 0x0000020000008947 */ /* 0x000fea0003800000 */
[----:B------:R-:W-:Y:S01]  /*45a0*/  ISETP.GE.AND P0, PT, R11, R24, PT ;  /* 0x000000180b00720c */ /* 0x000fe20003f06270 */
[----:B------:R-:W0:-:S12]  /*45b0*/  LDS R29, [R10] ;  /* 0x000000000a1d7984 */ /* 0x000e180000000800 */
[----:B------:R-:W0:Y:S04]  /*45c0*/  @!P0 LDG.E.128 R12, [R30.64+-0x200] ;  /* 0xfffe00081e0c8981 */ /* 0x000e28000c1e1d00 */
[----:B------:R-:W2:Y:S01]  /*45d0*/  @!P0 LDG.E.128 R16, [R30.64] ;  /* 0x000000081e108981 */ /* 0x000ea2000c1e1d00 */
[----:B------:R-:W-:-:S04]  /*45e0*/  IADD3 R36, P1, R26, R30, RZ ;  /* 0x0000001e1a247210 */ /* 0x000fc80007f3e0ff */
[----:B------:R-:W-:Y:S01]  /*45f0*/  IADD3.X R37, R27, R31, RZ, P1, !PT ;  /* 0x0000001f1b257210 */ /* 0x000fe20000ffe4ff */
[-C--:B0-----:R-:W-:Y:S02]  /*4600*/  FFMA.FTZ R25, R12, R29.reuse, R8 ;  /* 0x0000001d0c197223 */ /* 0x081fe40000010008 */
[-C--:B------:R-:W-:Y:S02]  /*4610*/  FFMA.FTZ R34, R13, R29.reuse, R7 ;  /* 0x0000001d0d227223 */ /* 0x080fe40000010007 */
[-C--:B------:R-:W-:Y:S02]  /*4620*/  FFMA.FTZ R23, R14, R29.reuse, R6 ;  /* 0x0000001d0e177223 */ /* 0x080fe40000010006 */
[-C--:B------:R-:W-:Y:S02]  /*4630*/  FFMA.FTZ R32, R15, R29.reuse, R5 ;  /* 0x0000001d0f207223 */ /* 0x080fe40000010005 */
[-C--:B--2---:R-:W-:Y:S01]  /*4640*/  FFMA.FTZ R21, R16, R29.reuse, R4 ;  /* 0x0000001d10157223 */ /* 0x084fe20000010004 */
[----:B------:R-:W2:Y:S01]  /*4650*/  @!P0 LDG.E.128 R12, [R36.64+-0x200] ;  /* 0xfffe0008240c8981 */ /* 0x000ea2000c1e1d00 */
[----:B------:R-:W-:-:S02]  /*4660*/  FFMA.FTZ R28, R17, R29, R3 ;  /* 0x0000001d111c7223 */ /* 0x000fc40000010003 */
[-C--:B------:R-:W-:Y:S02]  /*4670*/  FFMA.FTZ R9, R18, R29.reuse, R2 ;  /* 0x0000001d12097223 */ /* 0x080fe40000010002 */
[----:B------:R-:W-:Y:S02]  /*4680*/  FFMA.FTZ R0, R19, R29, R0 ;  /* 0x0000001d13007223 */ /* 0x000fe40000010000 */
[----:B------:R-:W3:Y:S01]  /*4690*/  @!P0 LDG.E.128 R16, [R36.64] ;  /* 0x0000000824108981 */ /* 0x000ee2000c1e1d00 */
[----:B------:R-:W-:Y:S02]  /*46a0*/  IADD3 R30, P0, R26, R36, RZ ;  /* 0x000000241a1e7210 */ /* 0x000fe40007f1e0ff */
[----:B------:R-:W-:Y:S01]  /*46b0*/  IADD3 R22, R22, 0x1, RZ ;  /* 0x0000000116167810 */ /* 0x000fe20007ffe0ff */
[----:B------:R0:W2:Y:S01]  /*46c0*/  LDS R29, [R10+0x14] ;  /* 0x000014000a1d7984 */ /* 0x0000a20000000800 */
[----:B------:R-:W-:Y:S02]  /*46d0*/  IADD3 R26, R10, 0x14, RZ ;  /* 0x000000140a1a7810 */ /* 0x000fe40007ffe0ff */
[----:B------:R-:W-:-:S02]  /*46e0*/  IADD3.X R31, R27, R37, RZ, P0, !PT ;  /* 0x000000251b1f7210 */ /* 0x000fc400007fe4ff */
[----:B------:R-:W-:Y:S02]  /*46f0*/  PLOP3.LUT P4, PT, PT, PT, PT, 0x8, 0x0 ;  /* 0x000000000000781c */ /* 0x000fe40003f8e170 */
[----:B------:R-:W-:Y:S02]  /*4700*/  IADD3 R22, R22, 0x1, RZ ;  /* 0x0000000116167810 */ /* 0x000fe40007ffe0ff */
[----:B0-----:R-:W-:Y:S01]  /*4710*/  IADD3 R10, R26, 0x14, RZ ;  /* 0x000000141a0a7810 */ /* 0x001fe20007ffe0ff */
[-C--:B--2---:R-:W-:Y:S02]  /*4720*/  FFMA.FTZ R8, R12, R29.reuse, R25 ;  /* 0x0000001d0c087223 */ /* 0x084fe40000010019 */
[-C--:B------:R-:W-:Y:S02]  /*4730*/  FFMA.FTZ R7, R13, R29.reuse, R34 ;  /* 0x0000001d0d077223 */ /* 0x080fe40000010022 */
[-C--:B------:R-:W-:Y:S02]  /*4740*/  FFMA.FTZ R6, R14, R29.reuse, R23 ;  /* 0x0000001d0e067223 */ /* 0x080fe40000010017 */
[----:B------:R-:W-:-:S02]  /*4750*/  FFMA.FTZ R5, R15, R29, R32 ;  /* 0x0000001d0f057223 */ /* 0x000fc40000010020 */
[-C--:B---3--:R-:W-:Y:S02]  /*4760*/  FFMA.FTZ R4, R16, R29.reuse, R21 ;  /* 0x0000001d10047223 */ /* 0x088fe40000010015 */
[-C--:B------:R-:W-:Y:S02]  /*4770*/  FFMA.FTZ R3, R17, R29.reuse, R28 ;  /* 0x0000001d11037223 */ /* 0x080fe4000001001c */
[-C--:B------:R-:W-:Y:S02]  /*4780*/  FFMA.FTZ R2, R18, R29.reuse, R9 ;  /* 0x0000001d12027223 */ /* 0x080fe40000010009 */
[----:B------:R-:W-:Y:S02]  /*4790*/  FFMA.FTZ R0, R19, R29, R0 ;  /* 0x0000001d13007223 */ /* 0x000fe40000010000 */
.L_x_376:
[----:B------:R-:W-:-:S13]  /*47a0*/  ISETP.LT.OR P4, PT, R22, c[0x0][0x314], P4 ;  /* 0x0000c50016007a0c */ /* 0x000fda0002781670 */
[----:B------:R-:W-:Y:S05]  /*47b0*/  @!P4 BRA `(.L_x_373) ;  /* 0x000000f00000c947 */ /* 0x000fea0003800000 */
[----:B------:R-:W-:Y:S01]  /*47c0*/  ISETP.GE.AND P0, PT, R11, R24, PT ;  /* 0x000000180b00720c */ /* 0x000fe20003f06270 */
[----:B------:R-:W-:-:S12]  /*47d0*/  BSSY B0, `(.L_x_377) ;  /* 0x0000004000007945 */ /* 0x000fd80003800000 */
[----:B------:R-:W-:Y:S05]  /*47e0*/  @P0 BRA `(.L_x_378) ;  /* 0x0000002000000947 */ /* 0x000fea0003800000 */
[----:B------:R0:W5:Y:S04]  /*47f0*/  LDG.E.128 R12, [R30.64+-0x200] ;  /* 0xfffe00081e0c7981 */ /* 0x000168000c1e1d00 */
[----:B------:R0:W5:Y:S02]  /*4800*/  LDG.E.128 R16, [R30.64] ;  /* 0x000000081e107981 */ /* 0x000164000c1e1d00 */
.L_x_378:
[----:B------:R-:W-:Y:S05]  /*4810*/  BSYNC B0 ;  /* 0x0000000000007941 */ /* 0x000fea0003800000 */
.L_x_377:
[----:B------:R-:W1:Y:S02]  /*4820*/  LDS R9, [R10] ;  /* 0x000000000a097984 */ /* 0x000e640000000800 */
[C---:B-1---5:R-:W-:Y:S02]  /*4830*/  FFMA.FTZ R8, R9.reuse, R12, R8 ;  /* 0x0000000c09087223 */ /* 0x062fe40000010008 */
[C---:B------:R-:W-:Y:S02]  /*4840*/  FFMA.FTZ R7, R9.reuse, R13, R7 ;  /* 0x0000000d09077223 */ /* 0x040fe40000010007 */
[----:B------:R-:W-:-:S02]  /*4850*/  FFMA.FTZ R6, R9, R14, R6 ;  /* 0x0000000e09067223 */ /* 0x000fc40000010006 */
[C---:B------:R-:W-:Y:S02]  /*4860*/  FFMA.FTZ R5, R9.reuse, R15, R5 ;  /* 0x0000000f09057223 */ /* 0x040fe40000010005 */
[C---:B------:R-:W-:Y:S02]  /*4870*/  FFMA.FTZ R4, R9.reuse, R16, R4 ;  /* 0x0000001009047223 */ /* 0x040fe40000010004 */
[C---:B------:R-:W-:Y:S02]  /*4880*/  FFMA.FTZ R3, R9.reuse, R17, R3 ;  /* 0x0000001109037223 */ /* 0x040fe40000010003 */
[C---:B------:R-:W-:Y:S02]  /*4890*/  FFMA.FTZ R2, R9.reuse, R18, R2 ;  /* 0x0000001209027223 */ /* 0x040fe40000010002 */
[----:B------:R-:W-:Y:S02]  /*48a0*/  FFMA.FTZ R0, R9, R19, R0 ;  /* 0x0000001309007223 */ /* 0x000fe40000010000 */
.L_x_373:
        /* <DEDUP_REMOVED lines=13> */
[----:B------:R-:W1:Y:S03]  /*4980*/  I2F.RP R13, R10 ;  /* 0x0000000a000d7306 */ /* 0x000e660000209400 */
[----:B------:R-:W-:-:S05]  /*4990*/  IMAD.MOV R2, RZ, RZ, -R2 ;  /* 0x000000ffff027224 */ /* 0x000fca00078e0a02 */
[----:B-1----:R-:W1:Y:S02]  /*49a0*/  MUFU.RCP R14, R13 ;  /* 0x0000000d000e7308 */ /* 0x002e640000001000 */
[----:B-1----:R-:W-:-:S06]  /*49b0*/  IADD3 R14, R14, 0xffffffe, RZ ;  /* 0x0ffffffe0e0e7810 */ /* 0x002fcc0007ffe0ff */
[----:B------:R-:W1:Y:S02]  /*49c0*/  F2I.FTZ.U32.TRUNC.NTZ R15, R14 ;  /* 0x0000000e000f7305 */ /* 0x000e64000021f000 */
[--C-:B-1----:R-:W-:Y:S02]  /*49d0*/  IMAD.MOV R0, RZ, RZ, -R15.reuse ;  /* 0x000000ffff007224 */ /* 0x102fe400078e0a0f */
[----:B------:R-:W-:Y:S02]  /*49e0*/  IMAD.MOV.U32 R14, RZ, RZ, RZ ;  /* 0x000000ffff0e7224 */ /* 0x000fe400078e00ff */
[----:B------:R-:W-:Y:S02]  /*49f0*/  IMAD R7, R0, R10, RZ ;  /* 0x0000000a00077224 */ /* 0x000fe400078e02ff */
[----:B------:R-:W1:Y:S02]  /*4a00*/  I2F.RP R0, R3 ;  /* 0x0000000300007306 */ /* 0x000e640000209400 */
[----:B------:R-:W-:-:S06]  /*4a10*/  IMAD.HI.U32 R7, R15, R7, R14 ;  /* 0x000000070f077227 */ /* 0x000fcc00078e000e */
[----:B------:R-:W-:-:S04]  /*4a20*/  IMAD.HI.U32 R7, R7, R12, RZ ;  /* 0x0000000c07077227 */ /* 0x000fc800078e00ff */
[----:B------:R-:W-:Y:S01]  /*4a30*/  IMAD R13, R7, R2, R12 ;  /* 0x00000002070d7224 */ /* 0x000fe200078e020c */
[----:B------:R-:W-:Y:S01]  /*4a40*/  LOP3.LUT R2, R11, R6, RZ, 0x3c, !PT ;  /* 0x000000060b027212 */ /* 0x000fe200078e3cff */
[----:B-1----:R-:W1:Y:S03]  /*4a50*/  MUFU.RCP R0, R0 ;  /* 0x0000000000007308 */ /* 0x002e660000001000 */
[----:B------:R-:W-:Y:S02]  /*4a60*/  ISETP.GT.U32.AND P1, PT, R10, R13, PT ;  /* 0x0000000d0a00720c */ /* 0x000fe40003f24070 */
[----:B------:R-:W-:-:S11]  /*4a70*/  ISETP.GE.AND P0, PT, R2, RZ, PT ;  /* 0x000000ff0200720c */ /* 0x000fd60003f06270 */
[----:B------:R-:W-:Y:S01]  /*4a80*/  @!P1 IMAD.IADD R13, R13, 0x1, -R10 ;  /* 0x000000010d0d9824 */ /* 0x000fe200078e0a0a */
[----:B------:R-:W-:Y:S02]  /*4a90*/  @!P1 IADD3 R7, R7, 0x1, RZ ;  /* 0x0000000107079810 */ /* 0x000fe40007ffe0ff */
[----:B-1----:R-:W-:Y:S02]  /*4aa0*/  IADD3 R12, R0, 0xffffffe, RZ ;  /* 0x0ffffffe000c7810 */ /* 0x002fe40007ffe0ff */
[----:B------:R-:W-:Y:S02]  /*4ab0*/  ISETP.GE.U32.AND P2, PT, R13, R10, PT ;  /* 0x0000000a0d00720c */ /* 0x000fe40003f46070 */
[----:B------:R-:W-:Y:S01]  /*4ac0*/  ISETP.NE.AND P1, PT, R6, RZ, PT ;  /* 0x000000ff0600720c */ /* 0x000fe20003f25270 */
[----:B------:R1:W2:Y:S10]  /*4ad0*/  F2I.FTZ.U32.TRUNC.NTZ R13, R12 ;  /* 0x0000000c000d7305 */ /* 0x0002b4000021f000 */
[----:B------:R-:W-:-:S05]  /*4ae0*/  @P2 IADD3 R7, R7, 0x1, RZ ;  /* 0x0000000107072810 */ /* 0x000fca0007ffe0ff */
[----:B------:R-:W-:Y:S01]  /*4af0*/  @!P0 IMAD.MOV R7, RZ, RZ, -R7 ;  /* 0x000000ffff078224 */ /* 0x000fe200078e0a07 */
[----:B------:R-:W-:Y:S01]  /*4b00*/  @!P1 LOP3.LUT R7, RZ, R6, RZ, 0x33, !PT ;  /* 0x00000006ff079212 */ /* 0x000fe200078e33ff */
[----:B-1----:R-:W-:Y:S01]  /*4b10*/  HFMA2.MMA R12, -RZ, RZ, 0, 0 ;  /* 0x00000000ff0c7435 */ /* 0x002fe200000001ff */
[----:B--2---:R-:W-:-:S03]  /*4b20*/  IMAD.MOV R2, RZ, RZ, -R13 ;  /* 0x000000ffff027224 */ /* 0x004fc600078e0a0d */
[----:B------:R-:W-:Y:S02]  /*4b30*/  IMAD R6, R7, R6, RZ ;  /* 0x0000000607067224 */ /* 0x000fe400078e02ff */
[----:B------:R-:W-:Y:S02]  /*4b40*/  IMAD R2, R2, R3, RZ ;  /* 0x0000000302027224 */ /* 0x000fe400078e02ff */
[----:B------:R-:W-:Y:S02]  /*4b50*/  IMAD.IADD R10, R11, 0x1, -R6 ;  /* 0x000000010b0a7824 */ /* 0x000fe400078e0a06 */
[----:B------:R-:W-:-:S03]  /*4b60*/  IMAD.HI.U32 R2, R13, R2, R12 ;  /* 0x000000020d027227 */ /* 0x000fc600078e000c */
[----:B------:R-:W-:Y:S01]  /*4b70*/  IABS R0, R10 ;  /* 0x0000000a00007213 */ /* 0x000fe20000000000 */
[----:B------:R-:W-:Y:S01]  /*4b80*/  IMAD.WIDE.U32 R14, R7, c[0x0][0x1e0], RZ ;  /* 0x00007800070e7a25 */ /* 0x000fe200078e00ff */
[----:B------:R-:W-:-:S03]  /*4b90*/  LOP3.LUT R10, R10, c[0x0][0x214], RZ, 0x3c, !PT ;  /* 0x000085000a0a7a12 */ /* 0x000fc600078e3cff */
[----:B------:R-:W-:Y:S01]  /*4ba0*/  IMAD.HI.U32 R12, R2, R0, RZ ;  /* 0x00000000020c7227 */ /* 0x000fe200078e00ff */
[----:B------:R-:W-:-:S03]  /*4bb0*/  ISETP.GE.AND P1, PT, R10, RZ, PT ;  /* 0x000000ff0a00720c */ /* 0x000fc60003f26270 */
[----:B------:R-:W-:-:S04]  /*4bc0*/  IMAD.MOV R2, RZ, RZ, -R12 ;  /* 0x000000ffff027224 */ /* 0x000fc800078e0a0c */
        /* <DEDUP_REMOVED lines=12> */
[----:B------:R-:W-:-:S04]  /*4c90*/  @!P0 LOP3.LUT R12, RZ, c[0x0][0x214], RZ, 0x33, !PT ;  /* 0x00008500ff0c8a12 */ /* 0x000fc800078e33ff */
[----:B------:R-:W-:Y:S01]  /*4ca0*/  SHF.R.S32.HI R2, RZ, 0x1f, R12 ;  /* 0x0000001fff027819 */ /* 0x000fe2000001140c */
[C---:B------:R-:W-:Y:S02]  /*4cb0*/  IMAD R6, R12.reuse, c[0x0][0x214], R6 ;  /* 0x000085000c067a24 */ /* 0x040fe400078e0206 */
[----:B------:R-:W-:-:S03]  /*4cc0*/  IMAD.WIDE.U32 R14, R12, c[0x0][0x1f0], R14 ;  /* 0x00007c000c0e7a25 */ /* 0x000fc600078e000e */
[----:B------:R-:W-:Y:S01]  /*4cd0*/  IADD3 R6, R11, -R6, RZ ;  /* 0x800000060b067210 */ /* 0x000fe20007ffe0ff */
[----:B------:R-:W-:-:S04]  /*4ce0*/  IMAD R3, R2, c[0x0][0x1f0], RZ ;  /* 0x00007c0002037a24 */ /* 0x000fc800078e02ff */
[----:B------:R-:W-:Y:S01]  /*4cf0*/  IMAD R7, R12, c[0x0][0x1f4], R3 ;  /* 0x00007d000c077a24 */ /* 0x000fe200078e0203 */
[----:B------:R-:W-:-:S03]  /*4d00*/  SHF.R.S32.HI R3, RZ, 0x1f, R6 ;  /* 0x0000001fff037819 */ /* 0x000fc60000011406 */
[----:B------:R-:W-:Y:S01]  /*4d10*/  IMAD.IADD R15, R15, 0x1, R7 ;  /* 0x000000010f0f7824 */ /* 0x000fe200078e0207 */
[----:B------:R-:W-:Y:S01]  /*4d20*/  IADD3 R7, R38, 0x80, RZ ;  /* 0x0000008026077810 */ /* 0x000fe20007ffe0ff */
[----:B------:R-:W-:Y:S02]  /*4d30*/  IMAD R3, R3, c[0x0][0x1e8], RZ ;  /* 0x00007a0003037a24 */ /* 0x000fe400078e02ff */
[----:B------:R-:W-:-:S04]  /*4d40*/  IMAD.WIDE.U32 R14, R6, c[0x0][0x1e8], R14 ;  /* 0x00007a00060e7a25 */ /* 0x000fc800078e000e */
[----:B------:R-:W-:Y:S01]  /*4d50*/  IMAD R3, R6, c[0x0][0x1ec], R3 ;  /* 0x00007b0006037a24 */ /* 0x000fe200078e0203 */
[-C--:B------:R-:W-:Y:S02]  /*4d60*/  IADD3 R0, P1, R38, R14.reuse, RZ ;  /* 0x0000000e26007210 */ /* 0x080fe40007f3e0ff */
[----:B------:R-:W-:Y:S01]  /*4d70*/  IADD3 R2, P0, R7, R14, RZ ;  /* 0x0000000e07027210 */ /* 0x000fe20007f1e0ff */
[----:B------:R-:W-:-:S05]  /*4d80*/  IMAD.IADD R6, R15, 0x1, R3 ;  /* 0x000000010f067824 */ /* 0x000fca00078e0203 */
[-C--:B------:R-:W-:Y:S02]  /*4d90*/  LEA.HI.X.SX32 R3, R38, R6.reuse, 0x1, P1 ;  /* 0x0000000626037211 */ /* 0x080fe400008f0eff */
[----:B------:R-:W-:Y:S02]  /*4da0*/  LEA.HI.X.SX32 R7, R7, R6, 0x1, P0 ;  /* 0x0000000607077211 */ /* 0x000fe400000f0eff */
[----:B------:R-:W-:Y:S02]  /*4db0*/  LEA R10, P1, R0, c[0x0][0x1d0], 0x1 ;  /* 0x00007400000a7a11 */ /* 0x000fe400078208ff */
[----:B------:R-:W-:Y:S02]  /*4dc0*/  LEA R6, P0, R2, c[0x0][0x1d0], 0x1 ;  /* 0x0000740002067a11 */ /* 0x000fe400078008ff */
[----:B------:R-:W-:Y:S02]  /*4dd0*/  LEA.HI.X R11, R0, c[0x0][0x1d4], R3, 0x1, P1 ;  /* 0x00007500000b7a11 */ /* 0x000fe400008f0c03 */
[----:B------:R-:W-:-:S03]  /*4de0*/  LEA.HI.X R7, R2, c[0x0][0x1d4], R7, 0x1, P0 ;  /* 0x0000750002077a11 */ /* 0x000fc600000f0c07 */
[----:B------:R-:W-:Y:S04]  /*4df0*/  STG.E.64 [R10.64], R8 ;  /* 0x000000080a007986 */ /* 0x000fe8000c101b08 */
[----:B------:R-:W-:Y:S01]  /*4e00*/  STG.E.64 [R6.64], R4 ;  /* 0x0000000406007986 */ /* 0x000fe2000c101b08 */
[----:B------:R-:W-:Y:S05]  /*4e10*/  EXIT ;  /* 0x000000000000794d */ /* 0x000fea0003800000 */
        .weak           $__internal_7_$__cuda_sm20_div_s64
        .type           $__internal_7_$__cuda_sm20_div_s64,@function
        .size           $__internal_7_$__cuda_sm20_div_s64,(.L_x_4867 - $__internal_7_$__cuda_sm20_div_s64)
$__internal_7_$__cuda_sm20_div_s64:
        /* <DEDUP_REMOVED lines=83> */
[----:B------:R-:W-:Y:S06]  /*5350*/  RET.REL.NODEC R46 `(_ZN5flash32flash_fwd_splitkv_combine_kernelI23Flash_fwd_kernel_traitsILi256ELi64ELi64ELi4ELb0ELb0EN7cutlass10bfloat16_tE19Flash_kernel_traitsILi256ELi64ELi64ELi4ES3_EELi4ELi7ELb1EEEvNS_16Flash_fwd_paramsE) ;  /* 0xffffaca02e007950 */ /* 0x000fec0003c3ffff */
.L_x_379:
        /* <DEDUP_REMOVED lines=10> */
.L_x_4867:


//--------------------- .text._ZN5flash32flash_fwd_splitkv_combine_kernelI23Flash_fwd_kernel_traitsILi256ELi64ELi64ELi4ELb0ELb0EN7cutlass10bfloat16_tE19Flash_kernel_traitsILi256ELi64ELi64ELi4ES3_EELi4ELi6ELb1EEEvNS_16Flash_fwd_paramsE --------------------------
	.section	.text._ZN5flash32flash_fwd_splitkv_combine_kernelI23Flash_fwd_kernel_traitsILi256ELi64ELi64ELi4ELb0ELb0EN7cutlass10bfloat16_tE19Flash_kernel_traitsILi256ELi64ELi64ELi4ES3_EELi4ELi6ELb1EEEvNS_16Flash_fwd_paramsE,"ax",@progbits
	.sectioninfo	@"SHI_REGISTERS=60"
	.align	128
        .global         _ZN5flash32flash_fwd_splitkv_combine_kernelI23Flash_fwd_kernel_traitsILi256ELi64ELi64ELi4ELb0ELb0EN7cutlass10bfloat16_tE19Flash_kernel_traitsILi256ELi64ELi64ELi4ES3_EELi4ELi6ELb1EEEvNS_16Flash_fwd_paramsE
        .type           _ZN5flash32flash_fwd_splitkv_combine_kernelI23Flash_fwd_kernel_traitsILi256ELi64ELi64ELi4ELb0ELb0EN7cutlass10bfloat16_tE19Flash_kernel_traitsILi256ELi64ELi64ELi4ES3_EELi4ELi6ELb1EEEvNS_16Flash_fwd_paramsE,@function
        .size           _ZN5flash32flash_fwd_splitkv_combine_kernelI23Flash_fwd_kernel_traitsILi256ELi64ELi64ELi4ELb0ELb0EN7cutlass10bfloat16_tE19Flash_kernel_traitsILi256ELi64ELi64ELi4ES3_EELi4ELi6ELb1EEEvNS_16Flash_fwd_paramsE,(.L_x_4868 - _ZN5flash32flash_fwd_splitkv_combine_kernelI23Flash_fwd_kernel_traitsILi256ELi64ELi64ELi4ELb0ELb0EN7cutlass10bfloat16_tE19Flash_kernel_traitsILi256ELi64ELi64ELi4ES3_EELi4ELi6ELb1EEEvNS_16Flash_fwd_paramsE)
        .other          _ZN5flash32flash_fwd_splitkv_combine_kernelI23Flash_fwd_kernel_traitsILi256ELi64ELi64ELi4ELb0ELb0EN7cutlass10bfloat16_tE19Flash_kernel_traitsILi256ELi64ELi64ELi4ES3_EELi4ELi6ELb1EEEvNS_16Flash_fwd_paramsE,@"STO_CUDA_ENTRY STV_DEFAULT"
_ZN5flash32flash_fwd_splitkv_combine_kernelI23Flash_fwd_kernel_traitsILi256ELi64ELi64ELi4ELb0ELb0EN7cutlass10bfloat16_tE19Flash_kernel_traitsILi256ELi64ELi64ELi4ES3_EELi4ELi6ELb1EEEvNS_16Flash_fwd_paramsE:
.text._ZN5flash32flash_fwd_splitkv_combine_kernelI23Flash_fwd_kernel_traitsILi256ELi64ELi64ELi4ELb0ELb0EN7cutlass10bfloat16_tE19Flash_kernel_traitsILi256ELi64ELi64ELi4ES3_EELi4ELi6ELb1EEEvNS_16Flash_fwd_paramsE:
        /* <DEDUP_REMOVED lines=23> */
[----:B------:R-:W-:Y:S05]  /*0170*/  CALL.REL.NOINC `($__internal_8_$__cuda_sm20_div_s64) ;  /* 0x0000493000007944 */ /* 0x000fea0003c00000 */
[----:B------:R-:W-:Y:S05]  /*0180*/  BRA `(.L_x_381) ;  /* 0x0000013000007947 */ /* 0x000fea0003800000 */
.L_x_380:
        /* <DEDUP_REMOVED lines=19> */
.L_x_381:
        /* <DEDUP_REMOVED lines=11> */
[----:B------:R-:W-:Y:S05]  /*0370*/  CALL.REL.NOINC `($__internal_8_$__cuda_sm20_div_s64) ;  /* 0x0000473000007944 */ /* 0x000fea0003c00000 */
[----:B------:R-:W-:Y:S02]  /*0380*/  MOV R8, R22 ;  /* 0x0000001600087202 */ /* 0x000fe40000000f00 */
[----:B------:R-:W-:Y:S01]  /*0390*/  MOV R9, R23 ;  /* 0x0000001700097202 */ /* 0x000fe20000000f00 */
[----:B------:R-:W-:Y:S05]  /*03a0*/  BRA `(.L_x_384) ;  /* 0x0000013000007947 */ /* 0x000fea0003800000 */
.L_x_383:
        /* <DEDUP_REMOVED lines=19> */
.L_x_384:
[----:B------:R-:W-:Y:S05]  /*04e0*/  BSYNC B0 ;  /* 0x0000000000007941 */ /* 0x000fea0003800000 */
.L_x_382:
        /* <DEDUP_REMOVED lines=42> */
.L_x_386:
        /* <DEDUP_REMOVED lines=19> */
.L_x_387:
[----:B------:R-:W-:Y:S05]  /*08c0*/  BSYNC B0 ;  /* 0x0000000000007941 */ /* 0x000fea0003800000 */
.L_x_385:
        /* <DEDUP_REMOVED lines=74> */
[----:B------:R-:W-:Y:S02]  /*0d70*/  MOV R40, R22 ;  /* 0x0000001600287202 */ /* 0x000fe40000000f00 */
[----:B------:R-:W-:Y:S01]  /*0d80*/  MOV R41, R23 ;  /* 0x0000001700297202 */ /* 0x000fe20000000f00 */
[----:B------:R-:W-:Y:S05]  /*0d90*/  BRA `(.L_x_390) ;  /* 0x0000013000007947 */ /* 0x000fea0003800000 */
.L_x_389:
        /* <DEDUP_REMOVED lines=19> */
.L_x_390:
[----:B------:R-:W-:Y:S05]  /*0ed0*/  BSYNC B0 ;  /* 0x0000000000007941 */ /* 0x000fea0003800000 */
.L_x_388:
        /* <DEDUP_REMOVED lines=41> */
.L_x_392:
        /* <DEDUP_REMOVED lines=19> */
.L_x_393:
[----:B------:R-:W-:Y:S05]  /*12a0*/  BSYNC B0 ;  /* 0x0000000000007941 */ /* 0x000fea0003800000 */
.L_x_391:
        /* <DEDUP_REMOVED lines=236> */
[----:B------:R-:W-:Y:S05]  /*2170*/  CALL.REL.NOINC `($__internal_8_$__cuda_sm20_div_s64) ;  /* 0x0000293000007944 */ /* 0x000fea0003c00000 */
        /* <DEDUP_REMOVED lines=10> */
.L_x_398:
        /* <DEDUP_REMOVED lines=22> */
.L_x_399:
[----:B------:R-:W-:Y:S05]  /*2380*/  BSYNC B0 ;  /* 0x0000000000007941 */ /* 0x000fea0003800000 */
.L_x_397:
[----:B------:R-:W-:Y:S01]  /*2390*/  LOP3.LUT R19, R17, R0, RZ, 0xfc, !PT ;  /* 0x0000000011137212 */ /* 0x000fe200078efcff */
[----:B------:R-:W-:Y:S03]  /*23a0*/  BSSY B0, `(.L_x_400) ;  /* 0x0000028000007945 */ /* 0x000fe60003800000 */
[----:B------:R-:W-:-:S13]  /*23b0*/  ISETP.NE.U32.AND P0, PT, R19, RZ, PT ;  /* 0x000000ff1300720c */ /* 0x000fda0003f05070 */
[----:B------:R-:W-:Y:S05]  /*23c0*/  @!P0 BRA `(.L_x_401) ;  /* 0x000000f000008947 */ /* 0x000fea0003800000 */
[----:B------:R-:W-:Y:S01]  /*23d0*/  IMAD.MOV.U32 R28, RZ, RZ, R29 ;  /* 0x000000ffff1c7224 */ /* 0x000fe200078e001d */
[----:B------:R-:W-:Y:S02]  /*23e0*/  MOV R25, R0 ;  /* 0x0000000000197202 */ /* 0x000fe40000000f00 */
[----:B------:R-:W-:Y:S02]  /*23f0*/  MOV R26, 0x2410 ;  /* 0x00002410001a7802 */ /* 0x000fe40000000f00 */
[----:B------:R-:W-:Y:S05]  /*2400*/  CALL.REL.NOINC `($__internal_8_$__cuda_sm20_div_s64) ;  /* 0x000026a000007944 */ /* 0x000fea0003c00000 */
        /* <DEDUP_REMOVED lines=11> */
.L_x_401:
        /* <DEDUP_REMOVED lines=22> */
.L_x_402:
[----:B------:R-:W-:Y:S05]  /*2620*/  BSYNC B0 ;  /* 0x0000000000007941 */ /* 0x000fea0003800000 */
.L_x_400:
        /* <DEDUP_REMOVED lines=11> */
[----:B------:R-:W-:Y:S05]  /*26e0*/  CALL.REL.NOINC `($__internal_8_$__cuda_sm20_div_s64) ;  /* 0x000023c000007944 */ /* 0x000fea0003c00000 */
[----:B------:R-:W-:-:S04]  /*26f0*/  IADD3 R17, P0, RZ, -R22, RZ ;  /* 0x80000016ff117210 */ /* 0x000fc80007f1e0ff */
[----:B------:R-:W-:Y:S01]  /*2700*/  IADD3.X R18, RZ, ~R23, RZ, P0, !PT ;  /* 0x80000017ff127210 */ /* 0x000fe200007fe4ff */
[----:B------:R-:W-:-:S04]  /*2710*/  IMAD.WIDE.U32 R42, R5, R17, R42 ;  /* 0x00000011052a7225 */ /* 0x000fc800078e002a */
[----:B------:R-:W-:-:S04]  /*2720*/  IMAD R18, R18, R5, RZ ;  /* 0x0000000512127224 */ /* 0x000fc800078e02ff */
[----:B------:R-:W-:-:S05]  /*2730*/  IMAD R4, R4, R17, R18 ;  /* 0x0000001104047224 */ /* 0x000fca00078e0212 */
[----:B------:R-:W-:Y:S01]  /*2740*/  IADD3 R4, R43, R4, RZ ;  /* 0x000000042b047210 */ /* 0x000fe20007ffe0ff */
[----:B------:R-:W-:Y:S05]  /*2750*/  BRA `(.L_x_405) ;  /* 0x0000016000007947 */ /* 0x000fea0003800000 */
.L_x_404:
        /* <DEDUP_REMOVED lines=22> */
.L_x_405:
[----:B------:R-:W-:Y:S05]  /*28c0*/  BSYNC B0 ;  /* 0x0000000000007941 */ /* 0x000fea0003800000 */
.L_x_403:
        /* <DEDUP_REMOVED lines=38> */
[----:B------:R-:W-:Y:S05]  /*2b30*/  CALL.REL.NOINC `($__internal_8_$__cuda_sm20_div_s64) ;  /* 0x00001f7000007944 */ /* 0x000fea0003c00000 */
        /* <DEDUP_REMOVED lines=12> */
.L_x_407:
        /* <DEDUP_REMOVED lines=23> */
.L_x_408:
[----:B------:R-:W-:Y:S05]  /*2d70*/  BSYNC B0 ;  /* 0x0000000000007941 */ /* 0x000fea0003800000 */
.L_x_406:
        /* <DEDUP_REMOVED lines=18> */
.L_x_410:
        /* <DEDUP_REMOVED lines=22> */
.L_x_411:
[----:B------:R-:W-:Y:S05]  /*3000*/  BSYNC B0 ;  /* 0x0000000000007941 */ /* 0x000fea0003800000 */
.L_x_409:
        /* <DEDUP_REMOVED lines=22> */
.L_x_413:
        /* <DEDUP_REMOVED lines=23> */
.L_x_414:
[----:B------:R-:W-:Y:S05]  /*32e0*/  BSYNC B0 ;  /* 0x0000000000007941 */ /* 0x000fea0003800000 */
.L_x_412:
        /* <DEDUP_REMOVED lines=25> */
[----:B------:R-:W-:Y:S05]  /*3480*/  CALL.REL.NOINC `($__internal_8_$__cuda_sm20_div_s64) ;  /* 0x0000162000007944 */ /* 0x000fea0003c00000 */
        /* <DEDUP_REMOVED lines=11> */
.L_x_416:
        /* <DEDUP_REMOVED lines=23> */
.L_x_417:
[----:B------:R-:W-:Y:S05]  /*36b0*/  BSYNC B0 ;  /* 0x0000000000007941 */ /* 0x000fea0003800000 */
.L_x_415:
        /* <DEDUP_REMOVED lines=27> */
.L_x_419:
        /* <DEDUP_REMOVED lines=23> */
.L_x_420:
[----:B------:R-:W-:Y:S05]  /*39e0*/  BSYNC B0 ;  /* 0x0000000000007941 */ /* 0x000fea0003800000 */
.L_x_418:
        /* <DEDUP_REMOVED lines=20> */
.L_x_396:
[----:B------:R-:W-:-:S04]  /*3b30*/  LEA R2, P0, R38, c[0x0][0x200], 0x2 ;  /* 0x0000800026027a11 */ /* 0x000fc800078010ff */
[----:B------:R-:W-:-:S05]  /*3b40*/  LEA.HI.X R3, R38, c[0x0][0x204], R39, 0x2, P0 ;  /* 0x0000810026037a11 */ /* 0x000fca00000f1427 */
[----:B------:R0:W-:Y:S04]  /*3b50*/  STG.E [R2.64], R31 ;  /* 0x0000001f02007986 */ /* 0x0001e8000c10190a */
.L_x_395:
[----:B------:R-:W-:Y:S05]  /*3b60*/  BSYNC B1 ;  /* 0x0000000000017941 */ /* 0x000fea0003800000 */
.L_x_394:
[C---:B------:R-:W-:Y:S01]  /*3b70*/  ISETP.GE.OR P0, PT, R36.reuse, c[0x0][0x314], P2 ;  /* 0x0000c50024007a0c */ /* 0x040fe20001706670 */
[----:B------:R-:W-:Y:S01]  /*3b80*/  IMAD.MOV.U32 R21, RZ, RZ, c[0x0][0x314] ;  /* 0x0000c500ff157624 */ /* 0x000fe200078e00ff */
[C---:B------:R-:W-:Y:S01]  /*3b90*/  IADD3 R0, R36.reuse, 0x20, RZ ;  /* 0x0000002024007810 */ /* 0x040fe20007ffe0ff */
[----:B------:R-:W-:Y:S01]  /*3ba0*/  IMAD.SHL.U32 R36, R36, 0x4, RZ ;  /* 0x0000000424247824 */ /* 0x000fe200078e00ff */
[----:B0-----:R-:W-:Y:S02]  /*3bb0*/  CS2R R4, SRZ ;  /* 0x0000000000047805 */ /* 0x001fe4000001ff00 */
[----:B------:R-:W-:Y:S01]  /*3bc0*/  ISETP.GE.OR P2, PT, R0, c[0x0][0x314], P2 ;  /* 0x0000c50000007a0c */ /* 0x000fe20001746670 */
[----:B------:R-:W-:-:S06]  /*3bd0*/  HFMA2.MMA R0, -RZ, RZ, 0, 0 ;  /* 0x00000000ff007435 */ /* 0x000fcc00000001ff */
[----:B------:R-:W-:-:S04]  /*3be0*/  @!P0 FADD.FTZ R3, -R31, R34 ;  /* 0x000000221f038221 */ /* 0x000fc80000010100 */
[----:B------:R-:W-:Y:S02]  /*3bf0*/  @!P0 FMUL.FTZ R3, R3, 1.4426950216293334961 ;  /* 0x3fb8aa3b03038820 */ /* 0x000fe40000410000 */
[----:B------:R-:W-:Y:S02]  /*3c00*/  @!P2 FADD.FTZ R31, -R31, R33 ;  /* 0x000000211f1fa221 */ /* 0x000fe40000010100 */
[----:B------:R-:W0:Y:S02]  /*3c10*/  @!P0 MUFU.EX2 R6, R3 ;  /* 0x0000000300068308 */ /* 0x000e240000000800 */
[----:B------:R-:W-:-:S06]  /*3c20*/  @!P2 FMUL.FTZ R8, R31, 1.4426950216293334961 ;  /* 0x3fb8aa3b1f08a820 */ /* 0x000fcc0000410000 */
[----:B------:R-:W1:Y:S01]  /*3c30*/  @!P2 MUFU.EX2 R8, R8 ;  /* 0x000000080008a308 */ /* 0x000e620000000800 */
[----:B0-----:R0:W-:Y:S01]  /*3c40*/  @!P0 STS [R27.X4], R6 ;  /* 0x000000061b008388 */ /* 0x0011e20000004800 */
[----:B------:R-:W-:Y:S01]  /*3c50*/  ISETP.GE.AND P0, PT, R21, 0x1, PT ;  /* 0x000000011500780c */ /* 0x000fe20003f06270 */
[----:B------:R-:W-:Y:S02]  /*3c60*/  CS2R R2, SRZ ;  /* 0x0000000000027805 */ /* 0x000fe4000001ff00 */
[----:B-1----:R1:W-:Y:S01]  /*3c70*/  @!P2 STS [R27.X4+0x280], R8 ;  /* 0x000280081b00a388 */ /* 0x0023e20000004800 */
[----:B0-----:R-:W-:Y:S01]  /*3c80*/  CS2R R6, SRZ ;  /* 0x0000000000067805 */ /* 0x001fe2000001ff00 */
[----:B-1----:R-:W-:Y:S02]  /*3c90*/  MOV R8, RZ ;  /* 0x000000ff00087202 */ /* 0x002fe40000000f00 */
        /* <DEDUP_REMOVED lines=29> */
.L_x_423:
        /* <DEDUP_REMOVED lines=57> */
.L_x_422:
        /* <DEDUP_REMOVED lines=35> */
.L_x_424:
[----:B------:R-:W-:-:S13]  /*4430*/  ISETP.LT.OR P4, PT, R22, c[0x0][0x314], P4 ;  /* 0x0000c50016007a0c */ /* 0x000fda0002781670 */
[----:B------:R-:W-:Y:S05]  /*4440*/  @!P4 BRA `(.L_x_421) ;  /* 0x000000f00000c947 */ /* 0x000fea0003800000 */
[----:B------:R-:W-:Y:S01]  /*4450*/  ISETP.GE.AND P0, PT, R11, R24, PT ;  /* 0x000000180b00720c */ /* 0x000fe20003f06270 */
[----:B------:R-:W-:-:S12]  /*4460*/  BSSY B0, `(.L_x_425) ;  /* 0x0000004000007945 */ /* 0x000fd80003800000 */
[----:B------:R-:W-:Y:S05]  /*4470*/  @P0 BRA `(.L_x_426) ;  /* 0x0000002000000947 */ /* 0x000fea0003800000 */
[----:B------:R0:W5:Y:S04]  /*4480*/  LDG.E.128 R12, [R30.64+-0x200] ;  /* 0xfffe000a1e0c7981 */ /* 0x000168000c1e1d00 */
[----:B------:R0:W5:Y:S02]  /*4490*/  LDG.E.128 R16, [R30.64] ;  /* 0x0000000a1e107981 */ /* 0x000164000c1e1d00 */
.L_x_426:
[----:B------:R-:W-:Y:S05]  /*44a0*/  BSYNC B0 ;  /* 0x0000000000007941 */ /* 0x000fea0003800000 */
.L_x_425:
        /* <DEDUP_REMOVED lines=9> */
.L_x_421:
        /* <DEDUP_REMOVED lines=87> */
        .weak           $__internal_8_$__cuda_sm20_div_s64
        .type           $__internal_8_$__cuda_sm20_div_s64,@function
        .size           $__internal_8_$__cuda_sm20_div_s64,(.L_x_4868 - $__internal_8_$__cuda_sm20_div_s64)
$__internal_8_$__cuda_sm20_div_s64:
        /* <DEDUP_REMOVED lines=83> */
[----:B------:R-:W-:Y:S06]  /*4fe0*/  RET.REL.NODEC R44 `(_ZN5flash32flash_fwd_splitkv_combine_kernelI23Flash_fwd_kernel_traitsILi256ELi64ELi64ELi4ELb0ELb0EN7cutlass10bfloat16_tE19Flash_kernel_traitsILi256ELi64ELi64ELi4ES3_EELi4ELi6ELb1EEEvNS_16Flash_fwd_paramsE) ;  /* 0xffffb0102c007950 */ /* 0x000fec0003c3ffff */
.L_x_427:
        /* <DEDUP_REMOVED lines=9> */
.L_x_4868:


//--------------------- .text._ZN5flash32flash_fwd_splitkv_combine_kernelI23Flash_fwd_kernel_traitsILi256ELi64ELi64ELi4ELb0ELb0EN7cutlass10bfloat16_tE19Flash_kernel_traitsILi256ELi64ELi64ELi4ES3_EELi4ELi5ELb1EEEvNS_16Flash_fwd_paramsE --------------------------
	.section	.text._ZN5flash32flash_fwd_splitkv_combine_kernelI23Flash_fwd_kernel_traitsILi256ELi64ELi64ELi4ELb0ELb0EN7cutlass10bfloat16_tE19Flash_kernel_traitsILi256ELi64ELi64ELi4ES3_EELi4ELi5ELb1EEEvNS_16Flash_fwd_paramsE,"ax",@progbits
	.sectioninfo	@"SHI_REGISTERS=52"
	.align	128
        .global         _ZN5flash32flash_fwd_splitkv_combine_kernelI23Flash_fwd_kernel_traitsILi256ELi64ELi64ELi4ELb0ELb0EN7cutlass10bfloat16_tE19Flash_kernel_traitsILi256ELi64ELi64ELi4ES3_EELi4ELi5ELb1EEEvNS_16Flash_fwd_paramsE
        .type           _ZN5flash32flash_fwd_splitkv_combine_kernelI23Flash_fwd_kernel_traitsILi256ELi64ELi64ELi4ELb0ELb0EN7cutlass10bfloat16_tE19Flash_kernel_traitsILi256ELi64ELi64ELi4ES3_EELi4ELi5ELb1EEEvNS_16Flash_fwd_paramsE,@function
        .size           _ZN5flash32flash_fwd_splitkv_combine_kernelI23Flash_fwd_kernel_traitsILi256ELi64ELi64ELi4ELb0ELb0EN7cutlass10bfloat16_tE19Flash_kernel_traitsILi256ELi64ELi64ELi4ES3_EELi4ELi5ELb1EEEvNS_16Flash_fwd_paramsE,(.L_x_4869 - _ZN5flash32flash_fwd_splitkv_combine_kernelI23Flash_fwd_kernel_traitsILi256ELi64ELi64ELi4ELb0ELb0EN7cutlass10bfloat16_tE19Flash_kernel_traitsILi256ELi64ELi64ELi4ES3_EELi4ELi5ELb1EEEvNS_16Flash_fwd_paramsE)
        .other          _ZN5flash32flash_fwd_splitkv_combine_kernelI23Flash_fwd_kernel_traitsILi256ELi64ELi64ELi4ELb0ELb0EN7cutlass10bfloat16_tE19Flash_kernel_traitsILi256ELi64ELi64ELi4ES3_EELi4ELi5ELb1EEEvNS_16Flash_fwd_paramsE,@"STO_CUDA_ENTRY STV_DEFAULT"
_ZN5flash32flash_fwd_splitkv_combine_kernelI23Flash_fwd_kernel_traitsILi256ELi64ELi64ELi4ELb0ELb0EN7cutlass10bfloat16_tE19Flash_kernel_traitsILi256ELi64ELi64ELi4ES3_EELi4ELi5ELb1EEEvNS_16Flash_fwd_paramsE:
.text._ZN5flash32flash_fwd_splitkv_combine_kernelI23Flash_fwd_kernel_traitsILi256ELi64ELi64ELi4ELb0ELb0EN7cutlass10bfloat16_tE19Flash_kernel_traitsILi256ELi64ELi64ELi4ES3_EELi4ELi5ELb1EEEvNS_16Flash_fwd_paramsE:
        /* <DEDUP_REMOVED lines=23> */
[----:B------:R-:W-:Y:S05]  /*0170*/  CALL.REL.NOINC `($__internal_9_$__cuda_sm20_div_s64) ;  /* 0x000048c000007944 */ /* 0x000fea0003c00000 */
[----:B------:R-:W-:Y:S05]  /*0180*/  BRA `(.L_x_429) ;  /* 0x0000013000007947 */ /* 0x000fea0003800000 */
.L_x_428:
        /* <DEDUP_REMOVED lines=19> */
.L_x_429:
        /* <DEDUP_REMOVED lines=12> */
[----:B------:R-:W-:Y:S05]  /*0380*/  CALL.REL.NOINC `($__internal_9_$__cuda_sm20_div_s64) ;  /* 0x000046b000007944 */ /* 0x000fea0003c00000 */
[----:B------:R-:W-:Y:S02]  /*0390*/  MOV R8, R20 ;  /* 0x0000001400087202 */ /* 0x000fe40000000f00 */
[----:B------:R-:W-:Y:S01]  /*03a0*/  MOV R9, R21 ;  /* 0x0000001500097202 */ /* 0x000fe20000000f00 */
[----:B------:R-:W-:Y:S05]  /*03b0*/  BRA `(.L_x_432) ;  /* 0x0000013000007947 */ /* 0x000fea0003800000 */
.L_x_431:
        /* <DEDUP_REMOVED lines=19> */
.L_x_432:
[----:B------:R-:W-:Y:S05]  /*04f0*/  BSYNC B0 ;  /* 0x0000000000007941 */ /* 0x000fea0003800000 */
.L_x_430:
        /* <DEDUP_REMOVED lines=43> */
.L_x_434:
        /* <DEDUP_REMOVED lines=19> */
.L_x_435:
[----:B------:R-:W-:Y:S05]  /*08e0*/  BSYNC B0 ;  /* 0x0000000000007941 */ /* 0x000fea0003800000 */
.L_x_433:
        /* <DEDUP_REMOVED lines=74> */
[----:B------:R-:W-:Y:S02]  /*0d90*/  MOV R32, R20 ;  /* 0x0000001400207202 */ /* 0x000fe40000000f00 */
[----:B------:R-:W-:Y:S01]  /*0da0*/  MOV R33, R21 ;  /* 0x0000001500217202 */ /* 0x000fe20000000f00 */
[----:B------:R-:W-:Y:S05]  /*0db0*/  BRA `(.L_x_438) ;  /* 0x0000013000007947 */ /* 0x000fea0003800000 */
.L_x_437:
        /* <DEDUP_REMOVED lines=19> */
.L_x_438:
[----:B------:R-:W-:Y:S05]  /*0ef0*/  BSYNC B0 ;  /* 0x0000000000007941 */ /* 0x000fea0003800000 */
.L_x_436:
        /* <DEDUP_REMOVED lines=41> */
.L_x_440:
        /* <DEDUP_REMOVED lines=19> */
.L_x_441:
[----:B------:R-:W-:Y:S05]  /*12c0*/  BSYNC B0 ;  /* 0x0000000000007941 */ /* 0x000fea0003800000 */
.L_x_439:
        /* <DEDUP_REMOVED lines=131> */
.L_x_443:
[----:B------:R-:W-:Y:S05]  /*1b00*/  BSYNC B0 ;  /* 0x0000000000007941 */ /* 0x000fea0003800000 */
.L_x_442:
        /* <DEDUP_REMOVED lines=99> */
.L_x_448:
        /* <DEDUP_REMOVED lines=22> */
.L_x_449:
[----:B------:R-:W-:Y:S05]  /*22a0*/  BSYNC B0 ;  /* 0x0000000000007941 */ /* 0x000fea0003800000 */
.L_x_447:
[----:B------:R-:W-:Y:S01]  /*22b0*/  LOP3.LUT R19, R17, R0, RZ, 0xfc, !PT ;  /* 0x0000000011137212 */ /* 0x000fe200078efcff */
[----:B------:R-:W-:Y:S03]  /*22c0*/  BSSY B0, `(.L_x_450) ;  /* 0x0000028000007945 */ /* 0x000fe60003800000 */
[----:B------:R-:W-:-:S13]  /*22d0*/  ISETP.NE.U32.AND P0, PT, R19, RZ, PT ;  /* 0x000000ff1300720c */ /* 0x000fda0003f05070 */
[----:B------:R-:W-:Y:S05]  /*22e0*/  @!P0 BRA `(.L_x_451) ;  /* 0x000000f000008947 */ /* 0x000fea0003800000 */
[----:B------:R-:W-:Y:S01]  /*22f0*/  IMAD.MOV.U32 R24, RZ, RZ, R30 ;  /* 0x000000ffff187224 */ /* 0x000fe200078e001e */
[----:B------:R-:W-:Y:S02]  /*2300*/  MOV R23, R0 ;  /* 0x0000000000177202 */ /* 0x000fe40000000f00 */
[----:B------:R-:W-:Y:S02]  /*2310*/  MOV R22, 0x2330 ;  /* 0x0000233000167802 */ /* 0x000fe40000000f00 */
[----:B------:R-:W-:Y:S05]  /*2320*/  CALL.REL.NOINC `($__internal_9_$__cuda_sm20_div_s64) ;  /* 0x0000271000007944 */ /* 0x000fea0003c00000 */
        /* <DEDUP_REMOVED lines=11> */
.L_x_451:
        /* <DEDUP_REMOVED lines=22> */
.L_x_452:
[----:B------:R-:W-:Y:S05]  /*2540*/  BSYNC B0 ;  /* 0x0000000000007941 */ /* 0x000fea0003800000 */
.L_x_450:
        /* <DEDUP_REMOVED lines=11> */
[----:B------:R-:W-:Y:S05]  /*2600*/  CALL.REL.NOINC `($__internal_9_$__cuda_sm20_div_s64) ;  /* 0x0000243000007944 */ /* 0x000fea0003c00000 */
[----:B------:R-:W-:-:S04]  /*2610*/  IADD3 R17, P0, RZ, -R20, RZ ;  /* 0x80000014ff117210 */ /* 0x000fc80007f1e0ff */
[----:B------:R-:W-:Y:S01]  /*2620*/  IADD3.X R18, RZ, ~R21, RZ, P0, !PT ;  /* 0x80000015ff127210 */ /* 0x000fe200007fe4ff */
[----:B------:R-:W-:-:S04]  /*2630*/  IMAD.WIDE.U32 R36, R5, R17, R36 ;  /* 0x0000001105247225 */ /* 0x000fc800078e0024 */
[----:B------:R-:W-:-:S04]  /*2640*/  IMAD R18, R18, R5, RZ ;  /* 0x0000000512127224 */ /* 0x000fc800078e02ff */
[----:B------:R-:W-:-:S05]  /*2650*/  IMAD R4, R4, R17, R18 ;  /* 0x0000001104047224 */ /* 0x000fca00078e0212 */
[----:B------:R-:W-:Y:S01]  /*2660*/  IADD3 R4, R37, R4, RZ ;  /* 0x0000000425047210 */ /* 0x000fe20007ffe0ff */
[----:B------:R-:W-:Y:S05]  /*2670*/  BRA `(.L_x_455) ;  /* 0x0000016000007947 */ /* 0x000fea0003800000 */
.L_x_454:
        /* <DEDUP_REMOVED lines=22> */
.L_x_455:
[----:B------:R-:W-:Y:S05]  /*27e0*/  BSYNC B0 ;  /* 0x0000000000007941 */ /* 0x000fea0003800000 */
.L_x_453:
        /* <DEDUP_REMOVED lines=38> */
[----:B------:R-:W-:Y:S05]  /*2a50*/  CALL.REL.NOINC `($__internal_9_$__cuda_sm20_div_s64) ;  /* 0x00001fe000007944 */ /* 0x000fea0003c00000 */
        /* <DEDUP_REMOVED lines=12> */
.L_x_457:
        /* <DEDUP_REMOVED lines=23> */
.L_x_458:
[----:B------:R-:W-:Y:S05]  /*2c90*/  BSYNC B0 ;  /* 0x0000000000007941 */ /* 0x000fea0003800000 */
.L_x_456:
        /* <DEDUP_REMOVED lines=19> */
.L_x_460:
        /* <DEDUP_REMOVED lines=22> */
.L_x_461:
[----:B------:R-:W-:Y:S05]  /*2f30*/  BSYNC B0 ;  /* 0x0000000000007941 */ /* 0x000fea0003800000 */
.L_x_459:
        /* <DEDUP_REMOVED lines=20> */
.L_x_463:
        /* <DEDUP_REMOVED lines=23> */
.L_x_464:
[----:B------:R-:W-:Y:S05]  /*31f0*/  BSYNC B0 ;  /* 0x0000000000007941 */ /* 0x000fea0003800000 */
.L_x_462:
        /* <DEDUP_REMOVED lines=25> */
[----:B------:R-:W-:Y:S05]  /*3390*/  CALL.REL.NOINC `($__internal_9_$__cuda_sm20_div_s64) ;  /* 0x000016a000007944 */ /* 0x000fea0003c00000 */
        /* <DEDUP_REMOVED lines=12> */
.L_x_466:
        /* <DEDUP_REMOVED lines=23> */
.L_x_467:
[----:B------:R-:W-:Y:S05]  /*35d0*/  BSYNC B0 ;  /* 0x0000000000007941 */ /* 0x000fea0003800000 */
.L_x_465:
        /* <DEDUP_REMOVED lines=29> */
.L_x_469:
        /* <DEDUP_REMOVED lines=23> */
.L_x_470:
[----:B------:R-:W-:Y:S05]  /*3920*/  BSYNC B0 ;  /* 0x0000000000007941 */ /* 0x000fea0003800000 */
.L_x_468:
        /* <DEDUP_REMOVED lines=20> */
.L_x_446:
[----:B------:R-:W-:-:S04]  /*3a70*/  LEA R2, P0, R36, c[0x0][0x200], 0x2 ;  /* 0x0000800024027a11 */ /* 0x000fc800078010ff */
[----:B------:R-:W-:-:S05]  /*3a80*/  LEA.HI.X R3, R36, c[0x0][0x204], R37, 0x2, P0 ;  /* 0x0000810024037a11 */ /* 0x000fca00000f1425 */
[----:B------:R0:W-:Y:S04]  /*3a90*/  STG.E [R2.64], R28 ;  /* 0x0000001c02007986 */ /* 0x0001e8000c10190a */
.L_x_445:
[----:B------:R-:W-:Y:S05]  /*3aa0*/  BSYNC B1 ;  /* 0x0000000000017941 */ /* 0x000fea0003800000 */
.L_x_444:
[----:B------:R-:W1:Y:S01]  /*3ab0*/  S2R R0, SR_TID.X ;  /* 0x0000000000007919 */ /* 0x000e620000002100 */
[----:B------:R-:W-:Y:S01]  /*3ac0*/  IMAD.MOV.U32 R21, RZ, RZ, c[0x0][0x314] ;  /* 0x0000c500ff157624 */ /* 0x000fe200078e00ff */
[----:B------:R-:W-:Y:S01]  /*3ad0*/  CS2R R4, SRZ ;  /* 0x0000000000047805 */ /* 0x000fe2000001ff00 */
[----:B------:R-:W-:Y:S01]  /*3ae0*/  CS2R R6, SRZ ;  /* 0x0000000000067805 */ /* 0x000fe2000001ff00 */
[----:B01----:R-:W-:-:S04]  /*3af0*/  SHF.R.S32.HI R3, RZ, 0x1f, R0 ;  /* 0x0000001fff037819 */ /* 0x003fc80000011400 */
[----:B------:R-:W-:Y:S02]  /*3b00*/  LEA.HI R20, R3, R0, RZ, 0x5 ;  /* 0x0000000003147211 */ /* 0x000fe400078f28ff */
[----:B------:R-:W-:Y:S02]  /*3b10*/  CS2R R2, SRZ ;  /* 0x0000000000027805 */ /* 0x000fe4000001ff00 */
[----:B------:R-:W-:Y:S02]  /*3b20*/  LOP3.LUT R25, R20, 0xffffffe0, RZ, 0xc0, !PT ;  /* 0xffffffe014197812 */ /* 0x000fe400078ec0ff */
[----:B------:R-:W-:-:S03]  /*3b30*/  SHF.R.S32.HI R20, RZ, 0x5, R20 ;  /* 0x00000005ff147819 */ /* 0x000fc60000011414 */
[----:B------:R-:W-:-:S05]  /*3b40*/  IMAD.IADD R25, R0, 0x1, -R25 ;  /* 0x0000000100197824 */ /* 0x000fca00078e0a19 */
[----:B------:R-:W-:-:S04]  /*3b50*/  ISETP.GE.AND P0, PT, R25, c[0x0][0x314], PT ;  /* 0x0000c50019007a0c */ /* 0x000fc80003f06270 */
[----:B------:R-:W-:Y:S01]  /*3b60*/  ISETP.LT.AND P0, PT, R0, 0x80, !P0 ;  /* 0x000000800000780c */ /* 0x000fe20004701270 */
[----:B------:R-:W-:-:S12]  /*3b70*/  HFMA2.MMA R0, -RZ, RZ, 0, 0 ;  /* 0x00000000ff007435 */ /* 0x000fd800000001ff */
[----:B------:R-:W-:Y:S02]  /*3b80*/  @P0 FADD.FTZ R8, -R28, R29 ;  /* 0x0000001d1c080221 */ /* 0x000fe40000010100 */
[C---:B------:R-:W-:Y:S01]  /*3b90*/  @P0 IMAD R9, R25.reuse, 0x5, R20 ;  /* 0x0000000519090824 */ /* 0x040fe200078e0214 */
[----:B------:R-:W-:Y:S01]  /*3ba0*/  SHF.L.U32 R25, R25, 0x2, RZ ;  /* 0x0000000219197819 */ /* 0x000fe200000006ff */
[----:B------:R-:W-:-:S06]  /*3bb0*/  @P0 FMUL.FTZ R8, R8, 1.4426950216293334961 ;  /* 0x3fb8aa3b08080820 */ /* 0x000fcc0000410000 */
[----:B------:R-:W0:Y:S02]  /*3bc0*/  @P0 MUFU.EX2 R8, R8 ;  /* 0x0000000800080308 */ /* 0x000e240000000800 */
[----:B0-----:R0:W-:Y:S04]  /*3bd0*/  @P0 STS [R9.X4], R8 ;  /* 0x0000000809000388 */ /* 0x0011e80000004800 */
[----:B------:R-:W-:Y:S01]  /*3be0*/  BAR.SYNC.DEFER_BLOCKING 0x0 ;  /* 0x0000000000007b1d */ /* 0x000fe20000010000 */
[----:B------:R-:W-:Y:S01]  /*3bf0*/  ISETP.GE.AND P0, PT, R21, 0x1, PT ;  /* 0x000000011500780c */ /* 0x000fe20003f06270 */
[----:B0-----:R-:W-:-:S12]  /*3c00*/  IMAD.MOV.U32 R8, RZ, RZ, RZ ;  /* 0x000000ffff087224 */ /* 0x001fd800078e00ff */
[----:B------:R-:W-:Y:S05]  /*3c10*/  @!P0 BRA `(.L_x_471) ;  /* 0x000008b000008947 */ /* 0x000fea0003800000 */
[----:B------:R-:W-:Y:S01]  /*3c20*/  ULDC UR5, c[0x0][0x22c] ;  /* 0x00008b0000057ab9 */ /* 0x000fe20000000800 */
[C---:B------:R-:W-:Y:S01]  /*3c30*/  IMAD R29, R20.reuse, 0x100, R25 ;  /* 0x00000100141d7824 */ /* 0x040fe200078e0219 */
[----:B------:R-:W-:Y:S01]  /*3c40*/  UIMAD UR5, UR8, UR5, URZ ;  /* 0x00000005080572a4 */ /* 0x000fe2000f8e023f */
[----:B------:R-:W-:Y:S01]  /*3c50*/  ISETP.GT.AND P1, PT, R21, 0x3, PT ;  /* 0x000000031500780c */ /* 0x000fe20003f24270 */
[C---:B------:R-:W-:Y:S01]  /*3c60*/  IMAD R26, R11.reuse, c[0x0][0x22c], RZ ;  /* 0x00008b000b1a7a24 */ /* 0x040fe200078e02ff */
[----:B------:R-:W-:Y:S01]  /*3c70*/  PLOP3.LUT P4, PT, PT, PT, PT, 0x80, 0x0 ;  /* 0x000000000000781c */ /* 0x000fe20003f8f070 */
[----:B------:R-:W-:Y:S01]  /*3c80*/  USHF.R.S32.HI UR4, URZ, 0x1f, UR5 ;  /* 0x0000001f3f047899 */ /* 0x000fe20008011405 */
[----:B------:R-:W-:Y:S01]  /*3c90*/  IADD3 R23, R11, -UR8, RZ ;  /* 0x800000080b177c10 */ /* 0x000fe2000fffe0ff */
[----:B------:R-:W-:Y:S01]  /*3ca0*/  IMAD.SHL.U32 R10, R20, 0x4, RZ ;  /* 0x00000004140a7824 */ /* 0x000fe200078e00ff */
[C---:B------:R-:W-:Y:S01]  /*3cb0*/  IADD3 R0, P0, R29.reuse, UR5, RZ ;  /* 0x000000051d007c10 */ /* 0x040fe2000ff1e0ff */
[----:B------:R-:W-:Y:S01]  /*3cc0*/  IMAD.MOV.U32 R22, RZ, RZ, RZ ;  /* 0x000000ffff167224 */ /* 0x000fe200078e00ff */
[----:B------:R-:W-:Y:S01]  /*3cd0*/  CS2R R12, SRZ ;  /* 0x00000000000c7805 */ /* 0x000fe2000001ff00 */
[----:B------:R-:W-:Y:S01]  /*3ce0*/  CS2R R14, SRZ ;  /* 0x00000000000e7805 */ /* 0x000fe2000001ff00 */
[----:B------:R-:W-:Y:S01]  /*3cf0*/  LEA.HI.X.SX32 R29, R29, UR4, 0x1, P0 ;  /* 0x000000041d1d7c11 */ /* 0x000fe200080f0eff */
[----:B------:R-:W-:Y:S01]  /*3d00*/  CS2R R16, SRZ ;  /* 0x0000000000107805 */ /* 0x000fe2000001ff00 */
[----:B------:R-:W-:Y:S01]  /*3d10*/  LEA R24, P0, R0, c[0x0][0x1d8], 0x2 ;  /* 0x0000760000187a11 */ /* 0x000fe200078010ff */
[----:B------:R-:W-:Y:S01]  /*3d20*/  CS2R R18, SRZ ;  /* 0x0000000000127805 */ /* 0x000fe2000001ff00 */
[----:B------:R-:W-:-:S02]  /*3d30*/  IMAD.WIDE R26, R26, 0x4, RZ ;  /* 0x000000041a1a7825 */ /* 0x000fc400078e02ff */
[----:B------:R-:W-:Y:S02]  /*3d40*/  LEA.HI.X R29, R0, c[0x0][0x1dc], R29, 0x2, P0 ;  /* 0x00007700001d7a11 */ /* 0x000fe400000f141d */
[----:B------:R-:W-:Y:S01]  /*3d50*/  IADD3 R24, P0, R24, 0x200, RZ ;  /* 0x0000020018187810 */ /* 0x000fe20007f1e0ff */
[----:B------:R-:W-:-:S04]  /*3d60*/  IMAD.MOV.U32 R0, RZ, RZ, RZ ;  /* 0x000000ffff007224 */ /* 0x000fc800078e00ff */
[----:B------:R-:W-:Y:S01]  /*3d70*/  IMAD.X R29, RZ, RZ, R29, P0 ;  /* 0x000000ffff1d7224 */ /* 0x000fe200000e061d */
[----:B------:R-:W-:Y:S05]  /*3d80*/  @!P1 BRA `(.L_x_472) ;  /* 0x000003e000009947 */ /* 0x000fea0003800000 */
[----:B------:R-:W-:Y:S02]  /*3d90*/  PLOP3.LUT P4, PT, PT, PT, PT, 0x8, 0x0 ;  /* 0x000000000000781c */ /* 0x000fe40003f8e170 */
[CC--:B------:R-:W-:Y:S02]  /*3da0*/  ISETP.GE.AND P3, PT, R20.reuse, R23.reuse, PT ;  /* 0x000000171400720c */ /* 0x0c0fe40003f66270 */
[----:B------:R-:W-:Y:S02]  /*3db0*/  ISETP.GE.AND P0, PT, R20, R23, PT ;  /* 0x000000171400720c */ /* 0x000fe40003f06270 */
[----:B------:R-:W-:-:S04]  /*3dc0*/  IADD3 R21, R21, -0x3, RZ ;  /* 0xfffffffd15157810 */ /* 0x000fc80007ffe0ff */
.L_x_473:
[----:B------:R-:W-:Y:S01]  /*3dd0*/  MOV R28, R24 ;  /* 0x00000018001c7202 */ /* 0x000fe20000000f00 */
[----:B------:R-:W0:Y:S01]  /*3de0*/  LDS R9, [R10] ;  /* 0x000000000a097984 */ /* 0x000e220000000800 */
[----:B------:R-:W-:Y:S02]  /*3df0*/  IADD3 R22, R22, 0x4, RZ ;  /* 0x0000000416167810 */ /* 0x000fe40007ffe0ff */
[----:B------:R-:W-:Y:S01]  /*3e00*/  IADD3 R32, P1, R26, R28, RZ ;  /* 0x0000001c1a207210 */ /* 0x000fe20007f3e0ff */
[----:B------:R1:W0:Y:S01]  /*3e10*/  @!P3 LDG.E.128 R12, [R28.64+-0x200] ;  /* 0xfffe000a1c0cb981 */ /* 0x000222000c1e1d00 */
[----:B------:R-:W-:Y:S02]  /*3e20*/  ISETP.GE.AND P2, PT, R22, R21, PT ;  /* 0x000000151600720c */ /* 0x000fe40003f46270 */
[C---:B------:R-:W-:Y:S01]  /*3e30*/  IADD3.X R33, R27.reuse, R29, RZ, P1, !PT ;  /* 0x0000001d1b217210 */ /* 0x040fe20000ffe4ff */
[----:B------:R1:W2:Y:S01]  /*3e40*/  @!P3 LDG.E.128 R16, [R28.64] ;  /* 0x0000000a1c10b981 */ /* 0x0002a2000c1e1d00 */
[----:B------:R-:W-:Y:S02]  /*3e50*/  PLOP3.LUT P3, PT, P0, PT, PT, 0x80, 0x0 ;  /* 0x000000000000781c */ /* 0x000fe4000076f070 */
[C---:B------:R-:W-:Y:S04]  /*3e60*/  IADD3 R30, P1, R26.reuse, R32, RZ ;  /* 0x000000201a1e7210 */ /* 0x040fe80007f3e0ff */
[C---:B------:R-:W-:Y:S02]  /*3e70*/  IADD3.X R31, R27.reuse, R33, RZ, P1, !PT ;  /* 0x000000211b1f7210 */ /* 0x040fe40000ffe4ff */
[C---:B-1----:R-:W-:Y:S04]  /*3e80*/  IADD3 R28, P1, R26.reuse, R30, RZ ;  /* 0x0000001e1a1c7210 */ /* 0x042fe80007f3e0ff */
[----:B------:R-:W-:Y:S02]  /*3e90*/  IADD3.X R29, R27, R31, RZ, P1, !PT ;  /* 0x0000001f1b1d7210 */ /* 0x000fe40000ffe4ff */
[----:B------:R-:W-:Y:S01]  /*3ea0*/  IADD3 R24, P1, R26, R28, RZ ;  /* 0x0000001c1a187210 */ /* 0x000fe20007f3e0ff */
[C---:B0-----:R-:W-:Y:S02]  /*3eb0*/  FFMA.FTZ R8, R9.reuse, R12, R8 ;  /* 0x0000000c09087223 */ /* 0x041fe40000010008 */
[C---:B------:R-:W-:Y:S02]  /*3ec0*/  FFMA.FTZ R7, R9.reuse, R13, R7 ;  /* 0x0000000d09077223 */ /* 0x040fe40000010007 */
[C---:B------:R-:W-:Y:S02]  /*3ed0*/  FFMA.FTZ R6, R9.reuse, R14, R6 ;  /* 0x0000000e09067223 */ /* 0x040fe40000010006 */
[C---:B------:R-:W-:Y:S02]  /*3ee0*/  FFMA.FTZ R5, R9.reuse, R15, R5 ;  /* 0x0000000f09057223 */ /* 0x040fe40000010005 */
[C---:B--2---:R-:W-:Y:S01]  /*3ef0*/  FFMA.FTZ R4, R9.reuse, R16, R4 ;  /* 0x0000001009047223 */ /* 0x044fe20000010004 */
[----:B------:R-:W2:Y:S01]  /*3f00*/  @!P3 LDG.E.128 R12, [R32.64+-0x200] ;  /* 0xfffe000a200cb981 */ /* 0x000ea2000c1e1d00 */
[C---:B------:R-:W-:Y:S02]  /*3f10*/  FFMA.FTZ R3, R9.reuse, R17, R3 ;  /* 0x0000001109037223 */ /* 0x040fe40000010003 */
[C---:B------:R-:W-:Y:S02]  /*3f20*/  FFMA.FTZ R2, R9.reuse, R18, R2 ;  /* 0x0000001209027223 */ /* 0x040fe40000010002 */
[----:B------:R-:W-:Y:S02]  /*3f30*/  FFMA.FTZ R0, R9, R19, R0 ;  /* 0x0000001309007223 */ /* 0x000fe40000010000 */
[----:B------:R-:W3:Y:S04]  /*3f40*/  @!P3 LDG.E.128 R16, [R32.64] ;  /* 0x0000000a2010b981 */ /* 0x000ee8000c1e1d00 */
[----:B------:R-:W2:Y:S02]  /*3f50*/  LDS R9, [R10+0x14] ;  /* 0x000014000a097984 */ /* 0x000ea40000000800 */
        /* <DEDUP_REMOVED lines=21> */
[----:B------:R1:W2:Y:S01]  /*40b0*/  LDS R9, [R10+0x3c] ;  /* 0x00003c000a097984 */ /* 0x0002a20000000800 */
[----:B0-----:R-:W-:Y:S02]  /*40c0*/  IADD3.X R29, R27, R29, RZ, P1, !PT ;  /* 0x0000001d1b1d7210 */ /* 0x001fe40000ffe4ff */
[----:B-1----:R-:W-:Y:S01]  /*40d0*/  IADD3 R10, R10, 0x50, RZ ;  /* 0x000000500a0a7810 */ /* 0x002fe20007ffe0ff */
        /* <DEDUP_REMOVED lines=9> */
.L_x_472:
[----:B------:R-:W-:-:S04]  /*4170*/  IADD3 R9, -R22, c[0x0][0x314], RZ ;  /* 0x0000c50016097a10 */ /* 0x000fc80007ffe1ff */
[----:B------:R-:W-:-:S13]  /*4180*/  ISETP.GT.AND P0, PT, R9, 0x1, PT ;  /* 0x000000010900780c */ /* 0x000fda0003f04270 */
[----:B------:R-:W-:Y:S05]  /*4190*/  @!P0 BRA `(.L_x_474) ;  /* 0x0000021000008947 */ /* 0x000fea0003800000 */
[----:B------:R-:W-:Y:S01]  /*41a0*/  ISETP.GE.AND P0, PT, R20, R23, PT ;  /* 0x000000171400720c */ /* 0x000fe20003f06270 */
[----:B------:R-:W0:Y:S01]  /*41b0*/  LDS R35, [R10] ;  /* 0x000000000a237984 */ /* 0x000e220000000800 */
[----:B------:R-:W-:-:S03]  /*41c0*/  IADD3 R36, P1, R26, R24, RZ ;  /* 0x000000181a247210 */ /* 0x000fc60007f3e0ff */
[----:B------:R1:W2:Y:S08]  /*41d0*/  LDS R34, [R10+0x14] ;  /* 0x000014000a227984 */ /* 0x0002b00000000800 */
[----:B------:R-:W-:-:S05]  /*41e0*/  @!P0 MOV R28, R24 ;  /* 0x00000018001c8202 */ /* 0x000fca0000000f00 */
[----:B------:R-:W0:Y:S04]  /*41f0*/  @!P0 LDG.E.128 R12, [R28.64+-0x200] ;  /* 0xfffe000a1c0c8981 */ /* 0x000e28000c1e1d00 */
[----:B------:R-:W3:Y:S01]  /*4200*/  @!P0 LDG.E.128 R16, [R28.64] ;  /* 0x0000000a1c108981 */ /* 0x000ee2000c1e1d00 */
[----:B------:R-:W-:Y:S01]  /*4210*/  IADD3.X R37, R27, R29, RZ, P1, !PT ;  /* 0x0000001d1b257210 */ /* 0x000fe20000ffe4ff */
[-C--:B0-----:R-:W-:Y:S02]  /*4220*/  FFMA.FTZ R33, R12, R35.reuse, R8 ;  /* 0x000000230c217223 */ /* 0x081fe40000010008 */
[-C--:B------:R-:W-:Y:S02]  /*4230*/  FFMA.FTZ R32, R13, R35.reuse, R7 ;  /* 0x000000230d207223 */ /* 0x080fe40000010007 */
[----:B------:R-:W-:-:S02]  /*4240*/  FFMA.FTZ R31, R14, R35, R6 ;  /* 0x000000230e1f7223 */ /* 0x000fc40000010006 */
[-C--:B------:R-:W-:Y:S02]  /*4250*/  FFMA.FTZ R30, R15, R35.reuse, R5 ;  /* 0x000000230f1e7223 */ /* 0x080fe40000010005 */
[-C--:B---3--:R-:W-:Y:S01]  /*4260*/  FFMA.FTZ R21, R16, R35.reuse, R4 ;  /* 0x0000002310157223 */ /* 0x088fe20000010004 */
[----:B------:R-:W2:Y:S01]  /*4270*/  @!P0 LDG.E.128 R12, [R36.64+-0x200] ;  /* 0xfffe000a240c8981 */ /* 0x000ea2000c1e1d00 */
[-C--:B------:R-:W-:Y:S02]  /*4280*/  FFMA.FTZ R28, R17, R35.reuse, R3 ;  /* 0x00000023111c7223 */ /* 0x080fe40000010003 */
[-C--:B------:R-:W-:Y:S02]  /*4290*/  FFMA.FTZ R9, R18, R35.reuse, R2 ;  /* 0x0000002312097223 */ /* 0x080fe40000010002 */
[----:B------:R-:W-:Y:S02]  /*42a0*/  FFMA.FTZ R0, R19, R35, R0 ;  /* 0x0000002313007223 */ /* 0x000fe40000010000 */
[----:B------:R-:W3:Y:S01]  /*42b0*/  @!P0 LDG.E.128 R16, [R36.64] ;  /* 0x0000000a24108981 */ /* 0x000ee2000c1e1d00 */
[----:B------:R-:W-:-:S02]  /*42c0*/  IADD3 R24, P0, R26, R36, RZ ;  /* 0x000000241a187210 */ /* 0x000fc40007f1e0ff */
[----:B------:R-:W-:Y:S02]  /*42d0*/  IADD3 R22, R22, 0x1, RZ ;  /* 0x0000000116167810 */ /* 0x000fe40007ffe0ff */
[----:B------:R-:W-:Y:S02]  /*42e0*/  IADD3 R26, R10, 0x14, RZ ;  /* 0x000000140a1a7810 */ /* 0x000fe40007ffe0ff */
[----:B------:R-:W-:Y:S02]  /*42f0*/  IADD3.X R29, R27, R37, RZ, P0, !PT ;  /* 0x000000251b1d7210 */ /* 0x000fe400007fe4ff */
[----:B------:R-:W-:Y:S02]  /*4300*/  PLOP3.LUT P4, PT, PT, PT, PT, 0x8, 0x0 ;  /* 0x000000000000781c */ /* 0x000fe40003f8e170 */
[----:B------:R-:W-:Y:S02]  /*4310*/  IADD3 R22, R22, 0x1, RZ ;  /* 0x0000000116167810 */ /* 0x000fe40007ffe0ff */
[----:B-1----:R-:W-:Y:S01]  /*4320*/  IADD3 R10, R26, 0x14, RZ ;  /* 0x000000141a0a7810 */ /* 0x002fe20007ffe0ff */
[----:B--2---:R-:W-:-:S02]  /*4330*/  FFMA.FTZ R8, R12, R34, R33 ;  /* 0x000000220c087223 */ /* 0x004fc40000010021 */
[-C--:B------:R-:W-:Y:S02]  /*4340*/  FFMA.FTZ R7, R13, R34.reuse, R32 ;  /* 0x000000220d077223 */ /* 0x080fe40000010020 */
[-C--:B------:R-:W-:Y:S02]  /*4350*/  FFMA.FTZ R6, R14, R34.reuse, R31 ;  /* 0x000000220e067223 */ /* 0x080fe4000001001f */
[-C--:B------:R-:W-:Y:S02]  /*4360*/  FFMA.FTZ R5, R15, R34.reuse, R30 ;  /* 0x000000220f057223 */ /* 0x080fe4000001001e */
[-C--:B---3--:R-:W-:Y:S02]  /*4370*/  FFMA.FTZ R4, R16, R34.reuse, R21 ;  /* 0x0000002210047223 */ /* 0x088fe40000010015 */
[-C--:B------:R-:W-:Y:S02]  /*4380*/  FFMA.FTZ R3, R17, R34.reuse, R28 ;  /* 0x0000002211037223 */ /* 0x080fe4000001001c */
[----:B------:R-:W-:-:S02]  /*4390*/  FFMA.FTZ R2, R18, R34, R9 ;  /* 0x0000002212027223 */ /* 0x000fc40000010009 */
[----:B------:R-:W-:Y:S02]  /*43a0*/  FFMA.FTZ R0, R19, R34, R0 ;  /* 0x0000002213007223 */ /* 0x000fe40000010000 */
.L_x_474:
[----:B------:R-:W-:Y:S02]  /*43b0*/  ISETP.LT.OR P4, PT, R22, c[0x0][0x314], P4 ;  /* 0x0000c50016007a0c */ /* 0x000fe40002781670 */
[----:B------:R-:W-:-:S11]  /*43c0*/  MOV R28, R24 ;  /* 0x00000018001c7202 */ /* 0x000fd60000000f00 */
[----:B------:R-:W-:Y:S05]  /*43d0*/  @!P4 BRA `(.L_x_471) ;  /* 0x000000f00000c947 */ /* 0x000fea0003800000 */
[----:B------:R-:W-:Y:S01]  /*43e0*/  ISETP.GE.AND P0, PT, R20, R23, PT ;  /* 0x000000171400720c */ /* 0x000fe20003f06270 */
[----:B------:R-:W-:-:S12]  /*43f0*/  BSSY B0, `(.L_x_475) ;  /* 0x0000004000007945 */ /* 0x000fd80003800000 */
[----:B------:R-:W-:Y:S05]  /*4400*/  @P0 BRA `(.L_x_476) ;  /* 0x0000002000000947 */ /* 0x000fea0003800000 */
[----:B------:R0:W5:Y:S04]  /*4410*/  LDG.E.128 R12, [R28.64+-0x200] ;  /* 0xfffe000a1c0c7981 */ /* 0x000168000c1e1d00 */
[----:B------:R0:W5:Y:S02]  /*4420*/  LDG.E.128 R16, [R28.64] ;  /* 0x0000000a1c107981 */ /* 0x000164000c1e1d00 */
.L_x_476:
[----:B------:R-:W-:Y:S05]  /*4430*/  BSYNC B0 ;  /* 0x0000000000007941 */ /* 0x000fea0003800000 */
.L_x_475:
        /* <DEDUP_REMOVED lines=9> */
.L_x_471:
        /* <DEDUP_REMOVED lines=25> */
[----:B-1----:R-:W1:Y:S04]  /*4660*/  MUFU.RCP R0, R0 ;  /* 0x0000000000007308 */ /* 0x002e680000001000 */
[----:B------:R-:W-:-:S13]  /*4670*/  ISETP.GT.U32.AND P1, PT, R2, R11, PT ;  /* 0x0000000b0200720c */ /* 0x000fda0003f24070 */
[----:B------:R-:W-:Y:S01]  /*4680*/  @!P1 IMAD.IADD R11, R11, 0x1, -R2 ;  /* 0x000000010b0b9824 */ /* 0x000fe200078e0a02 */
[----:B------:R-:W-:Y:S02]  /*4690*/  @!P1 IADD3 R6, R6, 0x1, RZ ;  /* 0x0000000106069810 */ /* 0x000fe40007ffe0ff */
[----:B-1----:R-:W-:Y:S02]  /*46a0*/  IADD3 R12, R0, 0xffffffe, RZ ;  /* 0x0ffffffe000c7810 */ /* 0x002fe40007ffe0ff */
[----:B------:R-:W-:Y:S02]  /*46b0*/  ISETP.GE.U32.AND P2, PT, R11, R2, PT ;  /* 0x000000020b00720c */ /* 0x000fe40003f46070 */
[----:B------:R-:W-:Y:S01]  /*46c0*/  LOP3.LUT R2, R20, R7, RZ, 0x3c, !PT ;  /* 0x0000000714027212 */ /* 0x000fe200078e3cff */
[----:B------:R1:W2:Y:S01]  /*46d0*/  F2I.FTZ.U32.TRUNC.NTZ R13, R12 ;  /* 0x0000000c000d7305 */ /* 0x0002a2000021f000 */
[----:B------:R-:W-:Y:S02]  /*46e0*/  ISETP.NE.AND P1, PT, R7, RZ, PT ;  /* 0x000000ff0700720c */ /* 0x000fe40003f25270 */
[----:B------:R-:W-:-:S07]  /*46f0*/  ISETP.GE.AND P0, PT, R2, RZ, PT ;  /* 0x000000ff0200720c */ /* 0x000fce0003f06270 */
[----:B------:R-:W-:-:S06]  /*4700*/  @P2 IADD3 R6, R6, 0x1, RZ ;  /* 0x0000000106062810 */ /* 0x000fcc0007ffe0ff */
        /* <DEDUP_REMOVED lines=22> */
[----:B------:R-:W-:Y:S01]  /*4870*/  IMAD R0, R6, c[0x0][0x1e4], R3 ;  /* 0x0000790006007a24 */ /* 0x000fe200078e0203 */
[----:B------:R-:W-:Y:S02]  /*4880*/  IADD3 R3, R25, 0x80, RZ ;  /* 0x0000008019037810 */ /* 0x000fe40007ffe0ff */
[----:B------:R-:W-:Y:S01]  /*4890*/  @P2 IADD3 R11, R11, 0x1, RZ ;  /* 0x000000010b0b2810 */ /* 0x000fe20007ffe0ff */
[----:B------:R-:W-:-:S04]  /*48a0*/  IMAD.IADD R13, R13, 0x1, R0 ;  /* 0x000000010d0d7824 */ /* 0x000fc800078e0200 */
[----:B------:R-:W-:Y:S01]  /*48b0*/  @!P1 IMAD.MOV R11, RZ, RZ, -R11 ;  /* 0x000000ffff0b9224 */ /* 0x000fe200078e0a0b */
[----:B------:R-:W-:-:S04]  /*48c0*/  @!P0 LOP3.LUT R11, RZ, c[0x0][0x214], RZ, 0x33, !PT ;  /* 0x00008500ff0b8a12 */ /* 0x000fc800078e33ff */
        /* <DEDUP_REMOVED lines=11> */
[----:B------:R-:W-:-:S03]  /*4980*/  IADD3 R2, P0, R3, R12, RZ ;  /* 0x0000000c03027210 */ /* 0x000fc60007f1e0ff */
[----:B------:R-:W-:Y:S01]  /*4990*/  IMAD.IADD R6, R13, 0x1, R0 ;  /* 0x000000010d067824 */ /* 0x000fe200078e0200 */
[----:B------:R-:W-:-:S04]  /*49a0*/  IADD3 R0, P1, R25, R12, RZ ;  /* 0x0000000c19007210 */ /* 0x000fc80007f3e0ff */
        /* <DEDUP_REMOVED lines=9> */
        .weak           $__internal_9_$__cuda_sm20_div_s64
        .type           $__internal_9_$__cuda_sm20_div_s64,@function
        .size           $__internal_9_$__cuda_sm20_div_s64,(.L_x_4869 - $__internal_9_$__cuda_sm20_div_s64)
$__internal_9_$__cuda_sm20_div_s64:
        /* <DEDUP_REMOVED lines=83> */
[----:B------:R-:W-:Y:S06]  /*4f70*/  RET.REL.NODEC R26 `(_ZN5flash32flash_fwd_splitkv_combine_kernelI23Flash_fwd_kernel_traitsILi256ELi64ELi64ELi4ELb0ELb0EN7cutlass10bfloat16_tE19Flash_kernel_traitsILi256ELi64ELi64ELi4ES3_EELi4ELi5ELb1EEEvNS_16Flash_fwd_paramsE) ;  /* 0xffffb0801a007950 */ /* 0x000fec0003c3ffff */
.L_x_477:
        /* <DEDUP_REMOVED lines=16> */
.L_x_4869:


//--------------------- .text._ZN5flash32flash_fwd_splitkv_combine_kernelI23Flash_fwd_kernel_traitsILi256ELi64ELi64ELi4ELb0ELb0EN7cutlass10bfloat16_tE19Flash_kernel_traitsILi256ELi64ELi64ELi4ES3_EELi4ELi4ELb1EEEvNS_16Flash_fwd_paramsE --------------------------
	.section	.text._ZN5flash32flash_fwd_splitkv_combine_kernelI23Flash_fwd_kernel_traitsILi256ELi64ELi64ELi4ELb0ELb0EN7cutlass10bfloat16_tE19Flash_kernel_traitsILi256ELi64ELi64ELi4ES3_EELi4ELi4ELb1EEEvNS_16Flash_fwd_paramsE,"ax",@progbits
	.sectioninfo	@"SHI_REGISTERS=52"
	.align	128
        .global         _ZN5flash32flash_fwd_splitkv_combine_kernelI23Flash_fwd_kernel_traitsILi256ELi64ELi64ELi4ELb0ELb0EN7cutlass10bfloat16_tE19Flash_kernel_traitsILi256ELi64ELi64ELi4ES3_EELi4ELi4ELb1EEEvNS_16Flash_fwd_paramsE
        .type           _ZN5flash32flash_fwd_splitkv_combine_kernelI23Flash_fwd_kernel_traitsILi256ELi64ELi64ELi4ELb0ELb0EN7cutlass10bfloat16_tE19Flash_kernel_traitsILi256ELi64ELi64ELi4ES3_EELi4ELi4ELb1EEEvNS_16Flash_fwd_paramsE,@function
        .size           _ZN5flash32flash_fwd_splitkv_combine_kernelI23Flash_fwd_kernel_traitsILi256ELi64ELi64ELi4ELb0ELb0EN7cutlass10bfloat16_tE19Flash_kernel_traitsILi256ELi64ELi64ELi4ES3_EELi4ELi4ELb1EEEvNS_16Flash_fwd_paramsE,(.L_x_4870 - _ZN5flash32flash_fwd_splitkv_combine_kernelI23Flash_fwd_kernel_traitsILi256ELi64ELi64ELi4ELb0ELb0EN7cutlass10bfloat16_tE19Flash_kernel_traitsILi256ELi64ELi64ELi4ES3_EELi4ELi4ELb1EEEvNS_16Flash_fwd_paramsE)
        .other          _ZN5flash32flash_fwd_splitkv_combine_kernelI23Flash_fwd_kernel_traitsILi256ELi64ELi64ELi4ELb0ELb0EN7cutlass10bfloat16_tE19Flash_kernel_traitsILi256ELi64ELi64ELi4ES3_EELi4ELi4ELb1EEEvNS_16Flash_fwd_paramsE,@"STO_CUDA_ENTRY STV_DEFAULT"
_ZN5flash32flash_fwd_splitkv_combine_kernelI23Flash_fwd_kernel_traitsILi256ELi64ELi64ELi4ELb0ELb0EN7cutlass10bfloat16_tE19Flash_kernel_traitsILi256ELi64ELi64ELi4ES3_EELi4ELi4ELb1EEEvNS_16Flash_fwd_paramsE:
.text._ZN5flash32flash_fwd_splitkv_combine_kernelI23Flash_fwd_kernel_traitsILi256ELi64ELi64ELi4ELb0ELb0EN7cutlass10bfloat16_tE19Flash_kernel_traitsILi256ELi64ELi64ELi4ES3_EELi4ELi4ELb1EEEvNS_16Flash_fwd_paramsE:
        /* <DEDUP_REMOVED lines=23> */
[----:B------:R-:W-:Y:S05]  /*0170*/  CALL.REL.NOINC `($__internal_10_$__cuda_sm20_div_s64) ;  /* 0x0000489000007944 */ /* 0x000fea0003c00000 */
[----:B------:R-:W-:Y:S05]  /*0180*/  BRA `(.L_x_479) ;  /* 0x0000013000007947 */ /* 0x000fea0003800000 */
.L_x_478:
        /* <DEDUP_REMOVED lines=19> */
.L_x_479:
        /* <DEDUP_REMOVED lines=12> */
[----:B------:R-:W-:Y:S05]  /*0380*/  CALL.REL.NOINC `($__internal_10_$__cuda_sm20_div_s64) ;  /* 0x0000468000007944 */ /* 0x000fea0003c00000 */
[----:B------:R-:W-:Y:S02]  /*0390*/  MOV R8, R20 ;  /* 0x0000001400087202 */ /* 0x000fe40000000f00 */
[----:B------:R-:W-:Y:S01]  /*03a0*/  MOV R9, R21 ;  /* 0x0000001500097202 */ /* 0x000fe20000000f00 */
[----:B------:R-:W-:Y:S05]  /*03b0*/  BRA `(.L_x_482) ;  /* 0x0000013000007947 */ /* 0x000fea0003800000 */
.L_x_481:
        /* <DEDUP_REMOVED lines=19> */
.L_x_482:
[----:B------:R-:W-:Y:S05]  /*04f0*/  BSYNC B0 ;  /* 0x0000000000007941 */ /* 0x000fea0003800000 */
.L_x_480:
        /* <DEDUP_REMOVED lines=43> */
.L_x_484:
        /* <DEDUP_REMOVED lines=19> */
.L_x_485:
[----:B------:R-:W-:Y:S05]  /*08e0*/  BSYNC B0 ;  /* 0x0000000000007941 */ /* 0x000fea0003800000 */
.L_x_483:
        /* <DEDUP_REMOVED lines=74> */
[----:B------:R-:W-:Y:S02]  /*0d90*/  MOV R32, R20 ;  /* 0x0000001400207202 */ /* 0x000fe40000000f00 */
[----:B------:R-:W-:Y:S01]  /*0da0*/  MOV R33, R21 ;  /* 0x0000001500217202 */ /* 0x000fe20000000f00 */
[----:B------:R-:W-:Y:S05]  /*0db0*/  BRA `(.L_x_488) ;  /* 0x0000013000007947 */ /* 0x000fea0003800000 */
.L_x_487:
        /* <DEDUP_REMOVED lines=19> */
.L_x_488:
[----:B------:R-:W-:Y:S05]  /*0ef0*/  BSYNC B0 ;  /* 0x0000000000007941 */ /* 0x000fea0003800000 */
.L_x_486:
        /* <DEDUP_REMOVED lines=41> */
.L_x_490:
        /* <DEDUP_REMOVED lines=19> */
.L_x_491:
[----:B------:R-:W-:Y:S05]  /*12c0*/  BSYNC B0 ;  /* 0x0000000000007941 */ /* 0x000fea0003800000 */
.L_x_489:
        /* <DEDUP_REMOVED lines=131> */
.L_x_493:
[----:B------:R-:W-:Y:S05]  /*1b00*/  BSYNC B0 ;  /* 0x0000000000007941 */ /* 0x000fea0003800000 */
.L_x_492:
        /* <DEDUP_REMOVED lines=95> */
.L_x_498:
        /* <DEDUP_REMOVED lines=22> */
.L_x_499:
[----:B------:R-:W-:Y:S05]  /*2260*/  BSYNC B0 ;  /* 0x0000000000007941 */ /* 0x000fea0003800000 */
.L_x_497:
[----:B------:R-:W-:Y:S01]  /*2270*/  LOP3.LUT R19, R17, R0, RZ, 0xfc, !PT ;  /* 0x0000000011137212 */ /* 0x000fe200078efcff */
[----:B------:R-:W-:Y:S03]  /*2280*/  BSSY B0, `(.L_x_500) ;  /* 0x0000028000007945 */ /* 0x000fe60003800000 */
[----:B------:R-:W-:-:S13]  /*2290*/  ISETP.NE.U32.AND P0, PT, R19, RZ, PT ;  /* 0x000000ff1300720c */ /* 0x000fda0003f05070 */
[----:B------:R-:W-:Y:S05]  /*22a0*/  @!P0 BRA `(.L_x_501) ;  /* 0x000000f000008947 */ /* 0x000fea0003800000 */
[----:B------:R-:W-:Y:S01]  /*22b0*/  IMAD.MOV.U32 R24, RZ, RZ, R30 ;  /* 0x000000ffff187224 */ /* 0x000fe200078e001e */
[----:B------:R-:W-:Y:S02]  /*22c0*/  MOV R23, R0 ;  /* 0x0000000000177202 */ /* 0x000fe40000000f00 */
[----:B------:R-:W-:Y:S02]  /*22d0*/  MOV R22, 0x22f0 ;  /* 0x000022f000167802 */ /* 0x000fe40000000f00 */
[----:B------:R-:W-:Y:S05]  /*22e0*/  CALL.REL.NOINC `($__internal_10_$__cuda_sm20_div_s64) ;  /* 0x0000272000007944 */ /* 0x000fea0003c00000 */
        /* <DEDUP_REMOVED lines=11> */
.L_x_501:
        /* <DEDUP_REMOVED lines=22> */
.L_x_502:
[----:B------:R-:W-:Y:S05]  /*2500*/  BSYNC B0 ;  /* 0x0000000000007941 */ /* 0x000fea0003800000 */
.L_x_500:
        /* <DEDUP_REMOVED lines=11> */
[----:B------:R-:W-:Y:S05]  /*25c0*/  CALL.REL.NOINC `($__internal_10_$__cuda_sm20_div_s64) ;  /* 0x0000244000007944 */ /* 0x000fea0003c00000 */
[----:B------:R-:W-:-:S04]  /*25d0*/  IADD3 R17, P0, RZ, -R20, RZ ;  /* 0x80000014ff117210 */ /* 0x000fc80007f1e0ff */
[----:B------:R-:W-:Y:S01]  /*25e0*/  IADD3.X R18, RZ, ~R21, RZ, P0, !PT ;  /* 0x80000015ff127210 */ /* 0x000fe200007fe4ff */
[----:B------:R-:W-:-:S04]  /*25f0*/  IMAD.WIDE.U32 R36, R5, R17, R36 ;  /* 0x0000001105247225 */ /* 0x000fc800078e0024 */
[----:B------:R-:W-:-:S04]  /*2600*/  IMAD R18, R18, R5, RZ ;  /* 0x0000000512127224 */ /* 0x000fc800078e02ff */
[----:B------:R-:W-:-:S05]  /*2610*/  IMAD R4, R4, R17, R18 ;  /* 0x0000001104047224 */ /* 0x000fca00078e0212 */
[----:B------:R-:W-:Y:S01]  /*2620*/  IADD3 R4, R37, R4, RZ ;  /* 0x0000000425047210 */ /* 0x000fe20007ffe0ff */
[----:B------:R-:W-:Y:S05]  /*2630*/  BRA `(.L_x_505) ;  /* 0x0000016000007947 */ /* 0x000fea0003800000 */
.L_x_504:
        /* <DEDUP_REMOVED lines=22> */
.L_x_505:
[----:B------:R-:W-:Y:S05]  /*27a0*/  BSYNC B0 ;  /* 0x0000000000007941 */ /* 0x000fea0003800000 */
.L_x_503:
        /* <DEDUP_REMOVED lines=38> */
[----:B------:R-:W-:Y:S05]  /*2a10*/  CALL.REL.NOINC `($__internal_10_$__cuda_sm20_div_s64) ;  /* 0x00001ff000007944 */ /* 0x000fea0003c00000 */
        /* <DEDUP_REMOVED lines=12> */
.L_x_507:
        /* <DEDUP_REMOVED lines=23> */
.L_x_508:
[----:B------:R-:W-:Y:S05]  /*2c50*/  BSYNC B0 ;  /* 0x0000000000007941 */ /* 0x000fea0003800000 */
.L_x_506:
        /* <DEDUP_REMOVED lines=19> */
.L_x_510:
        /* <DEDUP_REMOVED lines=22> */
.L_x_511:
[----:B------:R-:W-:Y:S05]  /*2ef0*/  BSYNC B0 ;  /* 0x0000000000007941 */ /* 0x000fea0003800000 */
.L_x_509:
        /* <DEDUP_REMOVED lines=20> */
.L_x_513:
        /* <DEDUP_REMOVED lines=23> */
.L_x_514:
[----:B------:R-:W-:Y:S05]  /*31b0*/  BSYNC B0 ;  /* 0x0000000000007941 */ /* 0x000fea0003800000 */
.L_x_512:
        /* <DEDUP_REMOVED lines=25> */
[----:B------:R-:W-:Y:S05]  /*3350*/  CALL.REL.NOINC `($__internal_10_$__cuda_sm20_div_s64) ;  /* 0x000016b000007944 */ /* 0x000fea0003c00000 */
        /* <DEDUP_REMOVED lines=12> */
.L_x_516:
        /* <DEDUP_REMOVED lines=23> */
.L_x_517:
[----:B------:R-:W-:Y:S05]  /*3590*/  BSYNC B0 ;  /* 0x0000000000007941 */ /* 0x000fea0003800000 */
.L_x_515:
        /* <DEDUP_REMOVED lines=29> */
.L_x_519:
        /* <DEDUP_REMOVED lines=23> */
.L_x_520:
[----:B------:R-:W-:Y:S05]  /*38e0*/  BSYNC B0 ;  /* 0x0000000000007941 */ /* 0x000fea0003800000 */
.L_x_518:
        /* <DEDUP_REMOVED lines=20> */
.L_x_496:
[----:B------:R-:W-:-:S04]  /*3a30*/  LEA R2, P0, R36, c[0x0][0x200], 0x2 ;  /* 0x0000800024027a11 */ /* 0x000fc800078010ff */
[----:B------:R-:W-:-:S05]  /*3a40*/  LEA.HI.X R3, R36, c[0x0][0x204], R37, 0x2, P0 ;  /* 0x0000810024037a11 */ /* 0x000fca00000f1425 */
[----:B------:R0:W-:Y:S04]  /*3a50*/  STG.E [R2.64], R28 ;  /* 0x0000001c02007986 */ /* 0x0001e8000c10190a */
.L_x_495:
[----:B------:R-:W-:Y:S05]  /*3a60*/  BSYNC B1 ;  /* 0x0000000000017941 */ /* 0x000fea0003800000 */
.L_x_494:
[----:B------:R-:W1:Y:S01]  /*3a70*/  S2R R24, SR_TID.X ;  /* 0x0000000000187919 */ /* 0x000e620000002100 */
[----:B------:R-:W-:Y:S01]  /*3a80*/  IMAD.MOV.U32 R20, RZ, RZ, c[0x0][0x314] ;  /* 0x0000c500ff147624 */ /* 0x000fe200078e00ff */
[----:B------:R-:W-:Y:S01]  /*3a90*/  CS2R R4, SRZ ;  /* 0x0000000000047805 */ /* 0x000fe2000001ff00 */
[----:B------:R-:W-:Y:S01]  /*3aa0*/  IMAD.MOV.U32 R8, RZ, RZ, RZ ;  /* 0x000000ffff087224 */ /* 0x000fe200078e00ff */
[----:B-1----:R-:W-:-:S04]  /*3ab0*/  SHF.R.S32.HI R23, RZ, 0x1f, R24 ;  /* 0x0000001fff177819 */ /* 0x002fc80000011418 */
[CC--:B0-----:R-:W-:Y:S02]  /*3ac0*/  LEA.HI R2, R23.reuse, R24.reuse, RZ, 0x4 ;  /* 0x0000001817027211 */ /* 0x0c1fe400078f20ff */
[----:B------:R-:W-:Y:S02]  /*3ad0*/  LEA.HI R23, R23, R24, RZ, 0x5 ;  /* 0x0000001817177211 */ /* 0x000fe400078f28ff */
[----:B------:R-:W-:-:S05]  /*3ae0*/  LOP3.LUT R3, R2, 0xfffffff0, RZ, 0xc0, !PT ;  /* 0xfffffff002037812 */ /* 0x000fca00078ec0ff */
[----:B------:R-:W-:Y:S01]  /*3af0*/  IMAD.IADD R0, R24, 0x1, -R3 ;  /* 0x0000000118007824 */ /* 0x000fe200078e0a03 */
[----:B------:R-:W-:Y:S02]  /*3b00*/  LOP3.LUT R3, R23, 0x3fffffe0, RZ, 0xc0, !PT ;  /* 0x3fffffe017037812 */ /* 0x000fe400078ec0ff */
[----:B------:R-:W-:Y:S02]  /*3b10*/  SHF.R.S32.HI R23, RZ, 0x5, R23 ;  /* 0x00000005ff177819 */ /* 0x000fe40000011417 */
[----:B------:R-:W-:-:S04]  /*3b20*/  ISETP.GE.AND P0, PT, R0, c[0x0][0x314], PT ;  /* 0x0000c50000007a0c */ /* 0x000fc80003f06270 */
[C---:B------:R-:W-:Y:S01]  /*3b30*/  ISETP.GT.OR P0, PT, R24.reuse, 0x3f, P0 ;  /* 0x0000003f1800780c */ /* 0x040fe20000704670 */
[----:B------:R-:W-:-:S04]  /*3b40*/  IMAD.IADD R24, R24, 0x1, -R3 ;  /* 0x0000000118187824 */ /* 0x000fc800078e0a03 */
[----:B------:R-:W-:-:S08]  /*3b50*/  IMAD.SHL.U32 R24, R24, 0x4, RZ ;  /* 0x0000000418187824 */ /* 0x000fd000078e00ff */
[----:B------:R-:W-:Y:S01]  /*3b60*/  @!P0 FADD.FTZ R6, -R28, R29 ;  /* 0x0000001d1c068221 */ /* 0x000fe20000010100 */
[----:B------:R-:W-:Y:S02]  /*3b70*/  @!P0 SHF.R.S32.HI R7, RZ, 0x4, R2 ;  /* 0x00000004ff078819 */ /* 0x000fe40000011402 */
[----:B------:R-:W-:Y:S01]  /*3b80*/  CS2R R2, SRZ ;  /* 0x0000000000027805 */ /* 0x000fe2000001ff00 */
[----:B------:R-:W-:Y:S02]  /*3b90*/  @!P0 FMUL.FTZ R6, R6, 1.4426950216293334961 ;  /* 0x3fb8aa3b06068820 */ /* 0x000fe40000410000 */
[----:B------:R-:W-:Y:S02]  /*3ba0*/  @!P0 IMAD R7, R0, 0x5, R7 ;  /* 0x0000000500078824 */ /* 0x000fe400078e0207 */
[----:B------:R-:W-:Y:S02]  /*3bb0*/  IMAD.MOV.U32 R0, RZ, RZ, RZ ;  /* 0x000000ffff007224 */ /* 0x000fe400078e00ff */
[----:B------:R-:W0:Y:S02]  /*3bc0*/  @!P0 MUFU.EX2 R6, R6 ;  /* 0x0000000600068308 */ /* 0x000e240000000800 */
[----:B0-----:R0:W-:Y:S04]  /*3bd0*/  @!P0 STS [R7.X4], R6 ;  /* 0x0000000607008388 */ /* 0x0011e80000004800 */
[----:B------:R-:W-:Y:S01]  /*3be0*/  BAR.SYNC.DEFER_BLOCKING 0x0 ;  /* 0x0000000000007b1d */ /* 0x000fe20000010000 */
[----:B------:R-:W-:Y:S01]  /*3bf0*/  ISETP.GE.AND P0, PT, R20, 0x1, PT ;  /* 0x000000011400780c */ /* 0x000fe20003f06270 */
[----:B0-----:R-:W-:-:S12]  /*3c00*/  CS2R R6, SRZ ;  /* 0x0000000000067805 */ /* 0x001fd8000001ff00 */
        /* <DEDUP_REMOVED lines=28> */
.L_x_523:
[----:B------:R0:W2:Y:S01]  /*3dd0*/  @!P3 LDG.E.128 R12, [R30.64+-0x200] ;  /* 0xfffe000a1e0cb981 */ /* 0x0000a2000c1e1d00 */
[C---:B------:R-:W-:Y:S02]  /*3de0*/  IADD3 R28, P1, R26.reuse, R30, RZ ;  /* 0x0000001e1a1c7210 */ /* 0x040fe40007f3e0ff */
[----:B------:R-:W-:Y:S01]  /*3df0*/  IADD3 R21, R21, 0x4, RZ ;  /* 0x0000000415157810 */ /* 0x000fe20007ffe0ff */
[----:B------:R0:W3:Y:S01]  /*3e00*/  @!P3 LDG.E.128 R16, [R30.64] ;  /* 0x0000000a1e10b981 */ /* 0x0000e2000c1e1d00 */
[----:B------:R-:W-:Y:S02]  /*3e10*/  PLOP3.LUT P3, PT, P0, PT, PT, 0x80, 0x0 ;  /* 0x000000000000781c */ /* 0x000fe4000076f070 */
[----:B------:R-:W-:Y:S01]  /*3e20*/  IADD3.X R29, R27, R31, RZ, P1, !PT ;  /* 0x0000001f1b1d7210 */ /* 0x000fe20000ffe4ff */
        /* <DEDUP_REMOVED lines=51> */
.L_x_522:
[----:B------:R-:W-:-:S04]  /*4160*/  IADD3 R9, -R21, c[0x0][0x314], RZ ;  /* 0x0000c50015097a10 */ /* 0x000fc80007ffe1ff */
[----:B------:R-:W-:-:S13]  /*4170*/  ISETP.GT.AND P0, PT, R9, 0x1, PT ;  /* 0x000000010900780c */ /* 0x000fda0003f04270 */
[----:B------:R-:W-:Y:S05]  /*4180*/  @!P0 BRA `(.L_x_524) ;  /* 0x0000020000008947 */ /* 0x000fea0003800000 */
[----:B------:R-:W-:Y:S01]  /*4190*/  ISETP.GE.AND P0, PT, R23, R22, PT ;  /* 0x000000161700720c */ /* 0x000fe20003f06270 */
[----:B------:R-:W0:Y:S01]  /*41a0*/  LDS R35, [R10] ;  /* 0x000000000a237984 */ /* 0x000e220000000800 */
[----:B------:R-:W-:-:S03]  /*41b0*/  IADD3 R36, P1, R26, R30, RZ ;  /* 0x0000001e1a247210 */ /* 0x000fc60007f3e0ff */
[----:B------:R1:W2:Y:S08]  /*41c0*/  LDS R34, [R10+0x14] ;  /* 0x000014000a227984 */ /* 0x0002b00000000800 */
[----:B------:R-:W0:Y:S04]  /*41d0*/  @!P0 LDG.E.128 R12, [R30.64+-0x200] ;  /* 0xfffe000a1e0c8981 */ /* 0x000e28000c1e1d00 */
[----:B------:R-:W3:Y:S01]  /*41e0*/  @!P0 LDG.E.128 R16, [R30.64] ;  /* 0x0000000a1e108981 */ /* 0x000ee2000c1e1d00 */
[----:B------:R-:W-:Y:S01]  /*41f0*/  IADD3.X R37, R27, R31, RZ, P1, !PT ;  /* 0x0000001f1b257210 */ /* 0x000fe20000ffe4ff */
[----:B0-----:R-:W-:-:S02]  /*4200*/  FFMA.FTZ R33, R12, R35, R8 ;  /* 0x000000230c217223 */ /* 0x001fc40000010008 */
[-C--:B------:R-:W-:Y:S02]  /*4210*/  FFMA.FTZ R32, R13, R35.reuse, R7 ;  /* 0x000000230d207223 */ /* 0x080fe40000010007 */
[-C--:B------:R-:W-:Y:S02]  /*4220*/  FFMA.FTZ R29, R14, R35.reuse, R6 ;  /* 0x000000230e1d7223 */ /* 0x080fe40000010006 */
[-C--:B------:R-:W-:Y:S02]  /*4230*/  FFMA.FTZ R28, R15, R35.reuse, R5 ;  /* 0x000000230f1c7223 */ /* 0x080fe40000010005 */
[-C--:B---3--:R-:W-:Y:S01]  /*4240*/  FFMA.FTZ R25, R16, R35.reuse, R4 ;  /* 0x0000002310197223 */ /* 0x088fe20000010004 */
[----:B------:R-:W2:Y:S01]  /*4250*/  @!P0 LDG.E.128 R12, [R36.64+-0x200] ;  /* 0xfffe000a240c8981 */ /* 0x000ea2000c1e1d00 */
[-C--:B------:R-:W-:Y:S02]  /*4260*/  FFMA.FTZ R20, R17, R35.reuse, R3 ;  /* 0x0000002311147223 */ /* 0x080fe40000010003 */
[----:B------:R-:W-:-:S02]  /*4270*/  FFMA.FTZ R9, R18, R35, R2 ;  /* 0x0000002312097223 */ /* 0x000fc40000010002 */
[----:B------:R-:W-:Y:S02]  /*4280*/  FFMA.FTZ R0, R19, R35, R0 ;  /* 0x0000002313007223 */ /* 0x000fe40000010000 */
[----:B------:R-:W3:Y:S01]  /*4290*/  @!P0 LDG.E.128 R16, [R36.64] ;  /* 0x0000000a24108981 */ /* 0x000ee2000c1e1d00 */
[----:B------:R-:W-:Y:S02]  /*42a0*/  IADD3 R30, P0, R26, R36, RZ ;  /* 0x000000241a1e7210 */ /* 0x000fe40007f1e0ff */
[----:B------:R-:W-:Y:S02]  /*42b0*/  IADD3 R21, R21, 0x1, RZ ;  /* 0x0000000115157810 */ /* 0x000fe40007ffe0ff */
[----:B------:R-:W-:Y:S02]  /*42c0*/  IADD3 R26, R10, 0x14, RZ ;  /* 0x000000140a1a7810 */ /* 0x000fe40007ffe0ff */
[----:B------:R-:W-:Y:S02]  /*42d0*/  IADD3.X R31, R27, R37, RZ, P0, !PT ;  /* 0x000000251b1f7210 */ /* 0x000fe400007fe4ff */
[----:B------:R-:W-:-:S02]  /*42e0*/  PLOP3.LUT P4, PT, PT, PT, PT, 0x8, 0x0 ;  /* 0x000000000000781c */ /* 0x000fc40003f8e170 */
[----:B------:R-:W-:Y:S02]  /*42f0*/  IADD3 R21, R21, 0x1, RZ ;  /* 0x0000000115157810 */ /* 0x000fe40007ffe0ff */
[----:B-1----:R-:W-:Y:S01]  /*4300*/  IADD3 R10, R26, 0x14, RZ ;  /* 0x000000141a0a7810 */ /* 0x002fe20007ffe0ff */
[-C--:B--2---:R-:W-:Y:S02]  /*4310*/  FFMA.FTZ R8, R12, R34.reuse, R33 ;  /* 0x000000220c087223 */ /* 0x084fe40000010021 */
[-C--:B------:R-:W-:Y:S02]  /*4320*/  FFMA.FTZ R7, R13, R34.reuse, R32 ;  /* 0x000000220d077223 */ /* 0x080fe40000010020 */
[-C--:B------:R-:W-:Y:S02]  /*4330*/  FFMA.FTZ R6, R14, R34.reuse, R29 ;  /* 0x000000220e067223 */ /* 0x080fe4000001001d */
[-C--:B------:R-:W-:Y:S02]  /*4340*/  FFMA.FTZ R5, R15, R34.reuse, R28 ;  /* 0x000000220f057223 */ /* 0x080fe4000001001c */
[----:B---3--:R-:W-:-:S02]  /*4350*/  FFMA.FTZ R4, R16, R34, R25 ;  /* 0x0000002210047223 */ /* 0x008fc40000010019 */
[-C--:B------:R-:W-:Y:S02]  /*4360*/  FFMA.FTZ R3, R17, R34.reuse, R20 ;  /* 0x0000002211037223 */ /* 0x080fe40000010014 */
[-C--:B------:R-:W-:Y:S02]  /*4370*/  FFMA.FTZ R2, R18, R34.reuse, R9 ;  /* 0x0000002212027223 */ /* 0x080fe40000010009 */
[----:B------:R-:W-:Y:S02]  /*4380*/  FFMA.FTZ R0, R19, R34, R0 ;  /* 0x0000002213007223 */ /* 0x000fe40000010000 */
.L_x_524:
[----:B------:R-:W-:-:S13]  /*4390*/  ISETP.LT.OR P4, PT, R21, c[0x0][0x314], P4 ;  /* 0x0000c50015007a0c */ /* 0x000fda0002781670 */
[----:B------:R-:W-:Y:S05]  /*43a0*/  @!P4 BRA `(.L_x_521) ;  /* 0x000000f00000c947 */ /* 0x000fea0003800000 */
[----:B------:R-:W-:Y:S01]  /*43b0*/  ISETP.GE.AND P0, PT, R23, R22, PT ;  /* 0x000000161700720c */ /* 0x000fe20003f06270 */
[----:B------:R-:W-:-:S12]  /*43c0*/  BSSY B0, `(.L_x_525) ;  /* 0x0000004000007945 */ /* 0x000fd80003800000 */
[----:B------:R-:W-:Y:S05]  /*43d0*/  @P0 BRA `(.L_x_526) ;  /* 0x0000002000000947 */ /* 0x000fea0003800000 */
[----:B------:R0:W5:Y:S04]  /*43e0*/  LDG.E.128 R12, [R30.64+-0x200] ;  /* 0xfffe000a1e0c7981 */ /* 0x000168000c1e1d00 */
[----:B------:R0:W5:Y:S02]  /*43f0*/  LDG.E.128 R16, [R30.64] ;  /* 0x0000000a1e107981 */ /* 0x000164000c1e1d00 */
.L_x_526:
[----:B------:R-:W-:Y:S05]  /*4400*/  BSYNC B0 ;  /* 0x0000000000007941 */ /* 0x000fea0003800000 */
.L_x_525:
        /* <DEDUP_REMOVED lines=9> */
.L_x_521:
        /* <DEDUP_REMOVED lines=74> */
[----:B------:R-:W-:-:S03]  /*4940*/  IADD3 R7, R24, 0x80, RZ ;  /* 0x0000008018077810 */ /* 0x000fc60007ffe0ff */
[----:B------:R-:W-:Y:S01]  /*4950*/  IMAD.IADD R6, R3, 0x1, R0 ;  /* 0x0000000103067824 */ /* 0x000fe200078e0200 */
[CC--:B------:R-:W-:Y:S02]  /*4960*/  IADD3 R0, P1, R24.reuse, R2.reuse, RZ ;  /* 0x0000000218007210 */ /* 0x0c0fe40007f3e0ff */
[C---:B------:R-:W-:Y:S02]  /*4970*/  IADD3 R2, P0, R7.reuse, R2, RZ ;  /* 0x0000000207027210 */ /* 0x040fe40007f1e0ff */
[-C--:B------:R-:W-:Y:S02]  /*4980*/  LEA.HI.X.SX32 R3, R24, R6.reuse, 0x1, P1 ;  /* 0x0000000618037211 */ /* 0x080fe400008f0eff */
[----:B------:R-:W-:Y:S02]  /*4990*/  LEA.HI.X.SX32 R7, R7, R6, 0x1, P0 ;  /* 0x0000000607077211 */ /* 0x000fe400000f0eff */
[----:B------:R-:W-:Y:S02]  /*49a0*/  LEA R10, P1, R0, c[0x0][0x1d0], 0x1 ;  /* 0x00007400000a7a11 */ /* 0x000fe400078208ff */
[----:B------:R-:W-:-:S02]  /*49b0*/  LEA R6, P0, R2, c[0x0][0x1d0], 0x1 ;  /* 0x0000740002067a11 */ /* 0x000fc400078008ff */
[----:B------:R-:W-:Y:S02]  /*49c0*/  LEA.HI.X R11, R0, c[0x0][0x1d4], R3, 0x1, P1 ;  /* 0x00007500000b7a11 */ /* 0x000fe400008f0c03 */
[----:B------:R-:W-:-:S03]  /*49d0*/  LEA.HI.X R7, R2, c[0x0][0x1d4], R7, 0x1, P0 ;  /* 0x0000750002077a11 */ /* 0x000fc600000f0c07 */
[----:B------:R-:W-:Y:S04]  /*49e0*/  STG.E.64 [R10.64], R8 ;  /* 0x000000080a007986 */ /* 0x000fe8000c101b0a */
[----:B------:R-:W-:Y:S01]  /*49f0*/  STG.E.64 [R6.64], R4 ;  /* 0x0000000406007986 */ /* 0x000fe2000c101b0a */
[----:B------:R-:W-:Y:S05]  /*4a00*/  EXIT ;  /* 0x000000000000794d */ /* 0x000fea0003800000 */
        .weak           $__internal_10_$__cuda_sm20_div_s64
        .type           $__internal_10_$__cuda_sm20_div_s64,@function
        .size           $__internal_10_$__cuda_sm20_div_s64,(.L_x_4870 - $__internal_10_$__cuda_sm20_div_s64)
$__internal_10_$__cuda_sm20_div_s64:
        /* <DEDUP_REMOVED lines=83> */
[----:B------:R-:W-:Y:S06]  /*4f40*/  RET.REL.NODEC R26 `(_ZN5flash32flash_fwd_splitkv_combine_kernelI23Flash_fwd_kernel_traitsILi256ELi64ELi64ELi4ELb0ELb0EN7cutlass10bfloat16_tE19Flash_kernel_traitsILi256ELi64ELi64ELi4ES3_EELi4ELi4ELb1EEEvNS_16Flash_fwd_paramsE) ;  /* 0xffffb0b01a007950 */ /* 0x000fec0003c3ffff */
.L_x_527:
        /* <DEDUP_REMOVED lines=11> */
.L_x_4870:


//--------------------- .text._ZN5flash32flash_fwd_splitkv_combine_kernelI23Flash_fwd_kernel_traitsILi256ELi64ELi64ELi4ELb0ELb0EN7cutlass10bfloat16_tE19Flash_kernel_traitsILi256ELi64ELi64ELi4ES3_EELi4ELi3ELb1EEEvNS_16Flash_fwd_paramsE --------------------------
	.section	.text._ZN5flash32flash_fwd_splitkv_combine_kernelI23Flash_fwd_kernel_traitsILi256ELi64ELi64ELi4ELb0ELb0EN7cutlass10bfloat16_tE19Flash_kernel_traitsILi256ELi64ELi64ELi4ES3_EELi4ELi3ELb1EEEvNS_16Flash_fwd_paramsE,"ax",@progbits
	.sectioninfo	@"SHI_REGISTERS=52"
	.align	128
        .global         _ZN5flash32flash_fwd_splitkv_combine_kernelI23Flash_fwd_kernel_traitsILi256ELi64ELi64ELi4ELb0ELb0EN7cutlass10bfloat16_tE19Flash_kernel_traitsILi256ELi64ELi64ELi4ES3_EELi4ELi3ELb1EEEvNS_16Flash_fwd_paramsE
        .type           _ZN5flash32flash_fwd_splitkv_combine_kernelI23Flash_fwd_kernel_traitsILi256ELi64ELi64ELi4ELb0ELb0EN7cutlass10bfloat16_tE19Flash_kernel_traitsILi256ELi64ELi64ELi4ES3_EELi4ELi3ELb1EEEvNS_16Flash_fwd_paramsE,@function
        .size           _ZN5flash32flash_fwd_splitkv_combine_kernelI23Flash_fwd_kernel_traitsILi256ELi64ELi64ELi4ELb0ELb0EN7cutlass10bfloat16_tE19Flash_kernel_traitsILi256ELi64ELi64ELi4ES3_EELi4ELi3ELb1EEEvNS_16Flash_fwd_paramsE,(.L_x_4871 - _ZN5flash32flash_fwd_splitkv_combine_kernelI23Flash_fwd_kernel_traitsILi256ELi64ELi64ELi4ELb0ELb0EN7cutlass10bfloat16_tE19Flash_kernel_traitsILi256ELi64ELi64ELi4ES3_EELi4ELi3ELb1EEEvNS_16Flash_fwd_paramsE)
        .other          _ZN5flash32flash_fwd_splitkv_combine_kernelI23Flash_fwd_kernel_traitsILi256ELi64ELi64ELi4ELb0ELb0EN7cutlass10bfloat16_tE19Flash_kernel_traitsILi256ELi64ELi64ELi4ES3_EELi4ELi3ELb1EEEvNS_16Flash_fwd_paramsE,@"STO_CUDA_ENTRY STV_DEFAULT"
_ZN5flash32flash_fwd_splitkv_combine_kernelI23Flash_fwd_kernel_traitsILi256ELi64ELi64ELi4ELb0ELb0EN7cutlass10bfloat16_tE19Flash_kernel_traitsILi256ELi64ELi64ELi4ES3_EELi4ELi3ELb1EEEvNS_16Flash_fwd_paramsE:
.text._ZN5flash32flash_fwd_splitkv_combine_kernelI23Flash_fwd_kernel_traitsILi256ELi64ELi64ELi4ELb0ELb0EN7cutlass10bfloat16_tE19Flash_kernel_traitsILi256ELi64ELi64ELi4ES3_EELi4ELi3ELb1EEEvNS_16Flash_fwd_paramsE:
        /* <DEDUP_REMOVED lines=23> */
[----:B------:R-:W-:Y:S05]  /*0170*/  CALL.REL.NOINC `($__internal_11_$__cuda_sm20_div_s64) ;  /* 0x0000485000007944 */ /* 0x000fea0003c00000 */
[----:B------:R-:W-:Y:S05]  /*0180*/  BRA `(.L_x_529) ;  /* 0x0000013000007947 */ /* 0x000fea0003800000 */
.L_x_528:
        /* <DEDUP_REMOVED lines=19> */
.L_x_529:
        /* <DEDUP_REMOVED lines=12> */
[----:B------:R-:W-:Y:S05]  /*0380*/  CALL.REL.NOINC `($__internal_11_$__cuda_sm20_div_s64) ;  /* 0x0000464000007944 */ /* 0x000fea0003c00000 */
[----:B------:R-:W-:Y:S02]  /*0390*/  MOV R8, R20 ;  /* 0x0000001400087202 */ /* 0x000fe40000000f00 */
[----:B------:R-:W-:Y:S01]  /*03a0*/  MOV R9, R21 ;  /* 0x0000001500097202 */ /* 0x000fe20000000f00 */
[----:B------:R-:W-:Y:S05]  /*03b0*/  BRA `(.L_x_532) ;  /* 0x0000013000007947 */ /* 0x000fea0003800000 */
.L_x_531:
        /* <DEDUP_REMOVED lines=19> */
.L_x_532:
[----:B------:R-:W-:Y:S05]  /*04f0*/  BSYNC B0 ;  /* 0x0000000000007941 */ /* 0x000fea0003800000 */
.L_x_530:
        /* <DEDUP_REMOVED lines=43> */
.L_x_534:
        /* <DEDUP_REMOVED lines=19> */
.L_x_535:
[----:B------:R-:W-:Y:S05]  /*08e0*/  BSYNC B0 ;  /* 0x0000000000007941 */ /* 0x000fea0003800000 */
.L_x_533:
        /* <DEDUP_REMOVED lines=74> */
[----:B------:R-:W-:Y:S02]  /*0d90*/  MOV R32, R20 ;  /* 0x0000001400207202 */ /* 0x000fe40000000f00 */
[----:B------:R-:W-:Y:S01]  /*0da0*/  MOV R33, R21 ;  /* 0x0000001500217202 */ /* 0x000fe20000000f00 */
[----:B------:R-:W-:Y:S05]  /*0db0*/  BRA `(.L_x_538) ;  /* 0x0000013000007947 */ /* 0x000fea0003800000 */
.L_x_537:
        /* <DEDUP_REMOVED lines=19> */
.L_x_538:
[----:B------:R-:W-:Y:S05]  /*0ef0*/  BSYNC B0 ;  /* 0x0000000000007941 */ /* 0x000fea0003800000 */
.L_x_536:
        /* <DEDUP_REMOVED lines=41> */
.L_x_540:
        /* <DEDUP_REMOVED lines=19> */
.L_x_541:
[----:B------:R-:W-:Y:S05]  /*12c0*/  BSYNC B0 ;  /* 0x0000000000007941 */ /* 0x000fea0003800000 */
.L_x_539:
        /* <DEDUP_REMOVED lines=131> */
.L_x_543:
[----:B------:R-:W-:Y:S05]  /*1b00*/  BSYNC B0 ;  /* 0x0000000000007941 */ /* 0x000fea0003800000 */
.L_x_542:
        /* <DEDUP_REMOVED lines=91> */
.L_x_548:
        /* <DEDUP_REMOVED lines=22> */
.L_x_549:
[----:B------:R-:W-:Y:S05]  /*2220*/  BSYNC B0 ;  /* 0x0000000000007941 */ /* 0x000fea0003800000 */
.L_x_547:
[----:B------:R-:W-:Y:S01]  /*2230*/  LOP3.LUT R19, R17, R0, RZ, 0xfc, !PT ;  /* 0x0000000011137212 */ /* 0x000fe200078efcff */
[----:B------:R-:W-:Y:S03]  /*2240*/  BSSY B0, `(.L_x_550) ;  /* 0x0000028000007945 */ /* 0x000fe60003800000 */
[----:B------:R-:W-:-:S13]  /*2250*/  ISETP.NE.U32.AND P0, PT, R19, RZ, PT ;  /* 0x000000ff1300720c */ /* 0x000fda0003f05070 */
[----:B------:R-:W-:Y:S05]  /*2260*/  @!P0 BRA `(.L_x_551) ;  /* 0x000000f000008947 */ /* 0x000fea0003800000 */
[----:B------:R-:W-:Y:S01]  /*2270*/  IMAD.MOV.U32 R24, RZ, RZ, R30 ;  /* 0x000000ffff187224 */ /* 0x000fe200078e001e */
[----:B------:R-:W-:Y:S02]  /*2280*/  MOV R23, R0 ;  /* 0x0000000000177202 */ /* 0x000fe40000000f00 */
[----:B------:R-:W-:Y:S02]  /*2290*/  MOV R22, 0x22b0 ;  /* 0x000022b000167802 */ /* 0x000fe40000000f00 */
[----:B------:R-:W-:Y:S05]  /*22a0*/  CALL.REL.NOINC `($__internal_11_$__cuda_sm20_div_s64) ;  /* 0x0000272000007944 */ /* 0x000fea0003c00000 */
        /* <DEDUP_REMOVED lines=11> */
.L_x_551:
        /* <DEDUP_REMOVED lines=22> */
.L_x_552:
[----:B------:R-:W-:Y:S05]  /*24c0*/  BSYNC B0 ;  /* 0x0000000000007941 */ /* 0x000fea0003800000 */
.L_x_550:
        /* <DEDUP_REMOVED lines=11> */
[----:B------:R-:W-:Y:S05]  /*2580*/  CALL.REL.NOINC `($__internal_11_$__cuda_sm20_div_s64) ;  /* 0x0000244000007944 */ /* 0x000fea0003c00000 */
[----:B------:R-:W-:-:S04]  /*2590*/  IADD3 R17, P0, RZ, -R20, RZ ;  /* 0x80000014ff117210 */ /* 0x000fc80007f1e0ff */
[----:B------:R-:W-:Y:S01]  /*25a0*/  IADD3.X R18, RZ, ~R21, RZ, P0, !PT ;  /* 0x80000015ff127210 */ /* 0x000fe200007fe4ff */
[----:B------:R-:W-:-:S04]  /*25b0*/  IMAD.WIDE.U32 R36, R5, R17, R36 ;  /* 0x0000001105247225 */ /* 0x000fc800078e0024 */
[----:B------:R-:W-:-:S04]  /*25c0*/  IMAD R18, R18, R5, RZ ;  /* 0x0000000512127224 */ /* 0x000fc800078e02ff */
[----:B------:R-:W-:-:S05]  /*25d0*/  IMAD R4, R4, R17, R18 ;  /* 0x0000001104047224 */ /* 0x000fca00078e0212 */
[----:B------:R-:W-:Y:S01]  /*25e0*/  IADD3 R4, R37, R4, RZ ;  /* 0x0000000425047210 */ /* 0x000fe20007ffe0ff */
[----:B------:R-:W-:Y:S05]  /*25f0*/  BRA `(.L_x_555) ;  /* 0x0000016000007947 */ /* 0x000fea0003800000 */
.L_x_554:
        /* <DEDUP_REMOVED lines=22> */
.L_x_555:
[----:B------:R-:W-:Y:S05]  /*2760*/  BSYNC B0 ;  /* 0x0000000000007941 */ /* 0x000fea0003800000 */
.L_x_553:
        /* <DEDUP_REMOVED lines=38> */
[----:B------:R-:W-:Y:S05]  /*29d0*/  CALL.REL.NOINC `($__internal_11_$__cuda_sm20_div_s64) ;  /* 0x00001ff000007944 */ /* 0x000fea0003c00000 */
        /* <DEDUP_REMOVED lines=12> */
.L_x_557:
        /* <DEDUP_REMOVED lines=23> */
.L_x_558:
[----:B------:R-:W-:Y:S05]  /*2c10*/  BSYNC B0 ;  /* 0x0000000000007941 */ /* 0x000fea0003800000 */
.L_x_556:
        /* <DEDUP_REMOVED lines=19> */
.L_x_560:
        /* <DEDUP_REMOVED lines=22> */
.L_x_561:
[----:B------:R-:W-:Y:S05]  /*2eb0*/  BSYNC B0 ;  /* 0x0000000000007941 */ /* 0x000fea0003800000 */
.L_x_559:
        /* <DEDUP_REMOVED lines=20> */
.L_x_563:
        /* <DEDUP_REMOVED lines=23> */
.L_x_564:
[----:B------:R-:W-:Y:S05]  /*3170*/  BSYNC B0 ;  /* 0x0000000000007941 */ /* 0x000fea0003800000 */
.L_x_562:
        /* <DEDUP_REMOVED lines=25> */
[----:B------:R-:W-:Y:S05]  /*3310*/  CALL.REL.NOINC `($__internal_11_$__cuda_sm20_div_s64) ;  /* 0x000016b000007944 */ /* 0x000fea0003c00000 */
        /* <DEDUP_REMOVED lines=12> */
.L_x_566:
        /* <DEDUP_REMOVED lines=23> */
.L_x_567:
[----:B------:R-:W-:Y:S05]  /*3550*/  BSYNC B0 ;  /* 0x0000000000007941 */ /* 0x000fea0003800000 */
.L_x_565:
        /* <DEDUP_REMOVED lines=29> */
.L_x_569:
        /* <DEDUP_REMOVED lines=23> */
.L_x_570:
[----:B------:R-:W-:Y:S05]  /*38a0*/  BSYNC B0 ;  /* 0x0000000000007941 */ /* 0x000fea0003800000 */
.L_x_568:
        /* <DEDUP_REMOVED lines=20> */
.L_x_546:
[----:B------:R-:W-:-:S04]  /*39f0*/  LEA R2, P0, R36, c[0x0][0x200], 0x2 ;  /* 0x0000800024027a11 */ /* 0x000fc800078010ff */
[----:B------:R-:W-:-:S05]  /*3a00*/  LEA.HI.X R3, R36, c[0x0][0x204], R37, 0x2, P0 ;  /* 0x0000810024037a11 */ /* 0x000fca00000f1425 */
[----:B------:R0:W-:Y:S04]  /*3a10*/  STG.E [R2.64], R28 ;  /* 0x0000001c02007986 */ /* 0x0001e8000c10190a */
.L_x_545:
[----:B------:R-:W-:Y:S05]  /*3a20*/  BSYNC B1 ;  /* 0x0000000000017941 */ /* 0x000fea0003800000 */
.L_x_544:
        /* <DEDUP_REMOVED lines=54> */
.L_x_573:
        /* <DEDUP_REMOVED lines=57> */
.L_x_572:
        /* <DEDUP_REMOVED lines=35> */
.L_x_574:
[----:B------:R-:W-:-:S13]  /*4350*/  ISETP.LT.OR P4, PT, R21, c[0x0][0x314], P4 ;  /* 0x0000c50015007a0c */ /* 0x000fda0002781670 */
[----:B------:R-:W-:Y:S05]  /*4360*/  @!P4 BRA `(.L_x_571) ;  /* 0x000000f00000c947 */ /* 0x000fea0003800000 */
[----:B------:R-:W-:Y:S01]  /*4370*/  ISETP.GE.AND P0, PT, R23, R22, PT ;  /* 0x000000161700720c */ /* 0x000fe20003f06270 */
[----:B------:R-:W-:-:S12]  /*4380*/  BSSY B0, `(.L_x_575) ;  /* 0x0000004000007945 */ /* 0x000fd80003800000 */
[----:B------:R-:W-:Y:S05]  /*4390*/  @P0 BRA `(.L_x_576) ;  /* 0x0000002000000947 */ /* 0x000fea0003800000 */
[----:B------:R0:W5:Y:S04]  /*43a0*/  LDG.E.128 R12, [R30.64+-0x200] ;  /* 0xfffe000a1e0c7981 */ /* 0x000168000c1e1d00 */
[----:B------:R0:W5:Y:S02]  /*43b0*/  LDG.E.128 R16, [R30.64] ;  /* 0x0000000a1e107981 */ /* 0x000164000c1e1d00 */
.L_x_576:
[----:B------:R-:W-:Y:S05]  /*43c0*/  BSYNC B0 ;  /* 0x0000000000007941 */ /* 0x000fea0003800000 */
.L_x_575:
        /* <DEDUP_REMOVED lines=9> */
.L_x_571:
        /* <DEDUP_REMOVED lines=87> */
        .weak           $__internal_11_$__cuda_sm20_div_s64
        .type           $__internal_11_$__cuda_sm20_div_s64,@function
        .size           $__internal_11_$__cuda_sm20_div_s64,(.L_x_4871 - $__internal_11_$__cuda_sm20_div_s64)
$__internal_11_$__cuda_sm20_div_s64:
        /* <DEDUP_REMOVED lines=83> */
[----:B------:R-:W-:Y:S06]  /*4f00*/  RET.REL.NODEC R26 `(_ZN5flash32flash_fwd_splitkv_combine_kernelI23Flash_fwd_kernel_traitsILi256ELi64ELi64ELi4ELb0ELb0EN7cutlass10bfloat16_tE19Flash_kernel_traitsILi256ELi64ELi64ELi4ES3_EELi4ELi3ELb1EEEvNS_16Flash_fwd_paramsE) ;  /* 0xffffb0f01a007950 */ /* 0x000fec0003c3ffff */
.L_x_577:
        /* <DEDUP_REMOVED lines=15> */
.L_x_4871:


//--------------------- .text._ZN5flash32flash_fwd_splitkv_combine_kernelI23Flash_fwd_kernel_traitsILi256ELi64ELi64ELi4ELb0ELb0EN7cutlass10bfloat16_tE19Flash_kernel_traitsILi256ELi64ELi64ELi4ES3_EELi4ELi2ELb1EEEvNS_16Flash_fwd_paramsE --------------------------
	.section	.text._ZN5flash32flash_fwd_splitkv_combine_kernelI23Flash_fwd_kernel_traitsILi256ELi64ELi64ELi4ELb0ELb0EN7cutlass10bfloat16_tE19Flash_kernel_traitsILi256ELi64ELi64ELi4ES3_EELi4ELi2ELb1EEEvNS_16Flash_fwd_paramsE,"ax",@progbits
	.sectioninfo	@"SHI_REGISTERS=54"
	.align	128
        .global         _ZN5flash32flash_fwd_splitkv_combine_kernelI23Flash_fwd_kernel_traitsILi256ELi64ELi64ELi4ELb0ELb0EN7cutlass10bfloat16_tE19Flash_kernel_traitsILi256ELi64ELi64ELi4ES3_EELi4ELi2ELb1EEEvNS_16Flash_fwd_paramsE
        .type           _ZN5flash32flash_fwd_splitkv_combine_kernelI23Flash_fwd_kernel_traitsILi256ELi64ELi64ELi4ELb0ELb0EN7cutlass10bfloat16_tE19Flash_kernel_traitsILi256ELi64ELi64ELi4ES3_EELi4ELi2ELb1EEEvNS_16Flash_fwd_paramsE,@function
        .size           _ZN5flash32flash_fwd_splitkv_combine_kernelI23Flash_fwd_kernel_traitsILi256ELi64ELi64ELi4ELb0ELb0EN7cutlass10bfloat16_tE19Flash_kernel_traitsILi256ELi64ELi64ELi4ES3_EELi4ELi2ELb1EEEvNS_16Flash_fwd_paramsE,(.L_x_4872 - _ZN5flash32flash_fwd_splitkv_combine_kernelI23Flash_fwd_kernel_traitsILi256ELi64ELi64ELi4ELb0ELb0EN7cutlass10bfloat16_tE19Flash_kernel_traitsILi256ELi64ELi64ELi4ES3_EELi4ELi2ELb1EEEvNS_16Flash_fwd_paramsE)
        .other          _ZN5flash32flash_fwd_splitkv_combine_kernelI23Flash_fwd_kernel_traitsILi256ELi64ELi64ELi4ELb0ELb0EN7cutlass10bfloat16_tE19Flash_kernel_traitsILi256ELi64ELi64ELi4ES3_EELi4ELi2ELb1EEEvNS_16Flash_fwd_paramsE,@"STO_CUDA_ENTRY STV_DEFAULT"
_ZN5flash32flash_fwd_splitkv_combine_kernelI23Flash_fwd_kernel_traitsILi256ELi64ELi64ELi4ELb0ELb0EN7cutlass10bfloat16_tE19Flash_kernel_traitsILi256ELi64ELi64ELi4ES3_EELi4ELi2ELb1EEEvNS_16Flash_fwd_paramsE:
.text._ZN5flash32flash_fwd_splitkv_combine_kernelI23Flash_fwd_kernel_traitsILi256ELi64ELi64ELi4ELb0ELb0EN7cutlass10bfloat16_tE19Flash_kernel_traitsILi256ELi64ELi64ELi4ES3_EELi4ELi2ELb1EEEvNS_16Flash_fwd_paramsE:
        /* <DEDUP_REMOVED lines=23> */
[----:B------:R-:W-:Y:S05]  /*0170*/  CALL.REL.NOINC `($__internal_12_$__cuda_sm20_div_s64) ;  /* 0x0000479000007944 */ /* 0x000fea0003c00000 */
[----:B------:R-:W-:Y:S01]  /*0180*/  MOV R24, R0 ;  /* 0x0000000000187202 */ /* 0x000fe20000000f00 */
[----:B------:R-:W-:Y:S05]  /*0190*/  BRA `(.L_x_579) ;  /* 0x0000013000007947 */ /* 0x000fea0003800000 */
.L_x_578:
        /* <DEDUP_REMOVED lines=19> */
.L_x_579:
        /* <DEDUP_REMOVED lines=10> */
[----:B------:R-:W-:Y:S05]  /*0370*/  CALL.REL.NOINC `($__internal_12_$__cuda_sm20_div_s64) ;  /* 0x0000459000007944 */ /* 0x000fea0003c00000 */
[----:B------:R-:W-:Y:S02]  /*0380*/  MOV R12, R0 ;  /* 0x00000000000c7202 */ /* 0x000fe40000000f00 */
[----:B------:R-:W-:Y:S01]  /*0390*/  MOV R13, R25 ;  /* 0x00000019000d7202 */ /* 0x000fe20000000f00 */
[----:B------:R-:W-:Y:S05]  /*03a0*/  BRA `(.L_x_582) ;  /* 0x0000013000007947 */ /* 0x000fea0003800000 */
.L_x_581:
        /* <DEDUP_REMOVED lines=19> */
.L_x_582:
[----:B------:R-:W-:Y:S05]  /*04e0*/  BSYNC B0 ;  /* 0x0000000000007941 */ /* 0x000fea0003800000 */
.L_x_580:
        /* <DEDUP_REMOVED lines=44> */
.L_x_584:
        /* <DEDUP_REMOVED lines=19> */
.L_x_585:
[----:B------:R-:W-:Y:S05]  /*08e0*/  BSYNC B0 ;  /* 0x0000000000007941 */ /* 0x000fea0003800000 */
.L_x_583:
        /* <DEDUP_REMOVED lines=71> */
[----:B------:R-:W-:Y:S05]  /*0d60*/  CALL.REL.NOINC `($__internal_12_$__cuda_sm20_div_s64) ;  /* 0x00003ba000007944 */ /* 0x000fea0003c00000 */
[----:B------:R-:W-:Y:S02]  /*0d70*/  MOV R32, R0 ;  /* 0x0000000000207202 */ /* 0x000fe40000000f00 */
[----:B------:R-:W-:Y:S01]  /*0d80*/  MOV R33, R25 ;  /* 0x0000001900217202 */ /* 0x000fe20000000f00 */
[----:B------:R-:W-:Y:S05]  /*0d90*/  BRA `(.L_x_588) ;  /* 0x0000013000007947 */ /* 0x000fea0003800000 */
.L_x_587:
        /* <DEDUP_REMOVED lines=19> */
.L_x_588:
[----:B------:R-:W-:Y:S05]  /*0ed0*/  BSYNC B0 ;  /* 0x0000000000007941 */ /* 0x000fea0003800000 */
.L_x_586:
        /* <DEDUP_REMOVED lines=42> */
.L_x_590:
        /* <DEDUP_REMOVED lines=19> */
.L_x_591:
[----:B------:R-:W-:Y:S05]  /*12b0*/  BSYNC B0 ;  /* 0x0000000000007941 */ /* 0x000fea0003800000 */
.L_x_589:
        /* <DEDUP_REMOVED lines=132> */
.L_x_593:
[----:B------:R-:W-:Y:S05]  /*1b00*/  BSYNC B0 ;  /* 0x0000000000007941 */ /* 0x000fea0003800000 */
.L_x_592:
        /* <DEDUP_REMOVED lines=81> */
.L_x_598:
        /* <DEDUP_REMOVED lines=22> */
.L_x_599:
[----:B------:R-:W-:Y:S05]  /*2180*/  BSYNC B0 ;  /* 0x0000000000007941 */ /* 0x000fea0003800000 */
.L_x_597:
        /* <DEDUP_REMOVED lines=8> */
[----:B------:R-:W-:Y:S05]  /*2210*/  CALL.REL.NOINC `($__internal_12_$__cuda_sm20_div_s64) ;  /* 0x000026f000007944 */ /* 0x000fea0003c00000 */
        /* <DEDUP_REMOVED lines=10> */
.L_x_601:
        /* <DEDUP_REMOVED lines=22> */
.L_x_602:
[----:B------:R-:W-:Y:S05]  /*2420*/  BSYNC B0 ;  /* 0x0000000000007941 */ /* 0x000fea0003800000 */
.L_x_600:
        /* <DEDUP_REMOVED lines=11> */
[----:B------:R-:W-:Y:S05]  /*24e0*/  CALL.REL.NOINC `($__internal_12_$__cuda_sm20_div_s64) ;  /* 0x0000242000007944 */ /* 0x000fea0003c00000 */
        /* <DEDUP_REMOVED lines=9> */
.L_x_604:
        /* <DEDUP_REMOVED lines=22> */
.L_x_605:
[----:B------:R-:W-:Y:S05]  /*26e0*/  BSYNC B0 ;  /* 0x0000000000007941 */ /* 0x000fea0003800000 */
.L_x_603:
        /* <DEDUP_REMOVED lines=50> */
.L_x_607:
        /* <DEDUP_REMOVED lines=23> */
.L_x_608:
[----:B------:R-:W-:Y:S05]  /*2b80*/  BSYNC B0 ;  /* 0x0000000000007941 */ /* 0x000fea0003800000 */
.L_x_606:
        /* <DEDUP_REMOVED lines=19> */
.L_x_610:
        /* <DEDUP_REMOVED lines=22> */
.L_x_611:
[----:B------:R-:W-:Y:S05]  /*2e20*/  BSYNC B0 ;  /* 0x0000000000007941 */ /* 0x000fea0003800000 */
.L_x_609:
        /* <DEDUP_REMOVED lines=21> */
.L_x_613:
        /* <DEDUP_REMOVED lines=23> */
.L_x_614:
[----:B------:R-:W-:Y:S05]  /*30f0*/  BSYNC B0 ;  /* 0x0000000000007941 */ /* 0x000fea0003800000 */
.L_x_612:
        /* <DEDUP_REMOVED lines=38> */
.L_x_616:
        /* <DEDUP_REMOVED lines=23> */
.L_x_617:
[----:B------:R-:W-:Y:S05]  /*34d0*/  BSYNC B0 ;  /* 0x0000000000007941 */ /* 0x000fea0003800000 */
.L_x_615:
        /* <DEDUP_REMOVED lines=27> */
.L_x_619:
        /* <DEDUP_REMOVED lines=23> */
.L_x_620:
[----:B------:R-:W-:Y:S05]  /*3800*/  BSYNC B0 ;  /* 0x0000000000007941 */ /* 0x000fea0003800000 */
.L_x_618:
        /* <DEDUP_REMOVED lines=20> */
.L_x_596:
[----:B------:R-:W-:-:S04]  /*3950*/  LEA R2, P0, R34, c[0x0][0x200], 0x2 ;  /* 0x0000800022027a11 */ /* 0x000fc800078010ff */
[----:B------:R-:W-:-:S05]  /*3960*/  LEA.HI.X R3, R34, c[0x0][0x204], R35, 0x2, P0 ;  /* 0x0000810022037a11 */ /* 0x000fca00000f1423 */
[----:B------:R0:W-:Y:S04]  /*3970*/  STG.E [R2.64], R28 ;  /* 0x0000001c02007986 */ /* 0x0001e8000c10190a */
.L_x_595:
[----:B------:R-:W-:Y:S05]  /*3980*/  BSYNC B1 ;  /* 0x0000000000017941 */ /* 0x000fea0003800000 */
.L_x_594:
        /* <DEDUP_REMOVED lines=9> */
[----:B------:R-:W-:-:S04]  /*3a20*/  LOP3.LUT R3, R9, 0x3fffffe0, RZ, 0xc0, !PT ;  /* 0x3fffffe009037812 */ /* 0x000fc800078ec0ff */
[----:B------:R-:W-:Y:S01]  /*3a30*/  ISETP.GE.AND P0, PT, R0, c[0x0][0x314], PT ;  /* 0x0000c50000007a0c */ /* 0x000fe20003f06270 */
[----:B------:R-:W-:-:S03]  /*3a40*/  IMAD.MOV.U32 R0, RZ, RZ, RZ ;  /* 0x000000ffff007224 */ /* 0x000fc600078e00ff */
        /* <DEDUP_REMOVED lines=9> */
[----:B------:R-:W-:Y:S01]  /*3ae0*/  ISETP.GE.AND P0, PT, R20, 0x1, PT ;  /* 0x000000011400780c */ /* 0x000fe20003f06270 */
[----:B0-----:R-:W-:Y:S01]  /*3af0*/  CS2R R6, SRZ ;  /* 0x0000000000067805 */ /* 0x001fe2000001ff00 */
[----:B------:R-:W-:-:S11]  /*3b00*/  SHF.R.S32.HI R23, RZ, 0x5, R9 ;  /* 0x00000005ff177819 */ /* 0x000fd60000011409 */
        /* <DEDUP_REMOVED lines=28> */
.L_x_623:
        /* <DEDUP_REMOVED lines=57> */
.L_x_622:
        /* <DEDUP_REMOVED lines=35> */
.L_x_624:
[----:B------:R-:W-:-:S13]  /*4290*/  ISETP.LT.OR P4, PT, R21, c[0x0][0x314], P4 ;  /* 0x0000c50015007a0c */ /* 0x000fda0002781670 */
[----:B------:R-:W-:Y:S05]  /*42a0*/  @!P4 BRA `(.L_x_621) ;  /* 0x000000f00000c947 */ /* 0x000fea0003800000 */
[----:B------:R-:W-:Y:S01]  /*42b0*/  ISETP.GE.AND P0, PT, R23, R22, PT ;  /* 0x000000161700720c */ /* 0x000fe20003f06270 */
[----:B------:R-:W-:-:S12]  /*42c0*/  BSSY B0, `(.L_x_625) ;  /* 0x0000004000007945 */ /* 0x000fd80003800000 */
[----:B------:R-:W-:Y:S05]  /*42d0*/  @P0 BRA `(.L_x_626) ;  /* 0x0000002000000947 */ /* 0x000fea0003800000 */
[----:B------:R0:W5:Y:S04]  /*42e0*/  LDG.E.128 R12, [R30.64+-0x200] ;  /* 0xfffe000a1e0c7981 */ /* 0x000168000c1e1d00 */
[----:B------:R0:W5:Y:S02]  /*42f0*/  LDG.E.128 R16, [R30.64] ;  /* 0x0000000a1e107981 */ /* 0x000164000c1e1d00 */
.L_x_626:
[----:B------:R-:W-:Y:S05]  /*4300*/  BSYNC B0 ;  /* 0x0000000000007941 */ /* 0x000fea0003800000 */
.L_x_625:
        /* <DEDUP_REMOVED lines=9> */
.L_x_621:
        /* <DEDUP_REMOVED lines=87> */
        .weak           $__internal_12_$__cuda_sm20_div_s64
        .type           $__internal_12_$__cuda_sm20_div_s64,@function
        .size           $__internal_12_$__cuda_sm20_div_s64,(.L_x_4872 - $__internal_12_$__cuda_sm20_div_s64)
$__internal_12_$__cuda_sm20_div_s64:
        /* <DEDUP_REMOVED lines=83> */
[----:B------:R-:W-:Y:S06]  /*4e40*/  RET.REL.NODEC R38 `(_ZN5flash32flash_fwd_splitkv_combine_kernelI23Flash_fwd_kernel_traitsILi256ELi64ELi64ELi4ELb0ELb0EN7cutlass10bfloat16_tE19Flash_kernel_traitsILi256ELi64ELi64ELi4ES3_EELi4ELi2ELb1EEEvNS_16Flash_fwd_paramsE) ;  /* 0xffffb1b026007950 */ /* 0x000fec0003c3ffff */
.L_x_627:
        /* <DEDUP_REMOVED lines=11> */
.L_x_4872:


//--------------------- .text._ZN5flash32flash_fwd_splitkv_combine_kernelI23Flash_fwd_kernel_traitsILi256ELi64ELi64ELi4ELb0ELb0EN7cutlass10bfloat16_tE19Flash_kernel_traitsILi256ELi64ELi64ELi4ES3_EELi4ELi1ELb1EEEvNS_16Flash_fwd_paramsE --------------------------
	.section	.text._ZN5flash32flash_fwd_splitkv_combine_kernelI23Flash_fwd_kernel_traitsILi256ELi64ELi64ELi4ELb0ELb0EN7cutlass10bfloat16_tE19Flash_kernel_traitsILi256ELi64ELi64ELi4ES3_EELi4ELi1ELb1EEEvNS_16Flash_fwd_paramsE,"ax",@progbits
	.sectioninfo	@"SHI_REGISTERS=56"
	.align	128
        .global         _ZN5flash32flash_fwd_splitkv_combine_kernelI23Flash_fwd_kernel_traitsILi256ELi64ELi64ELi4ELb0ELb0EN7cutlass10bfloat16_tE19Flash_kernel_traitsILi256ELi64ELi64ELi4ES3_EELi4ELi1ELb1EEEvNS_16Flash_fwd_paramsE
        .type           _ZN5flash32flash_fwd_splitkv_combine_kernelI23Flash_fwd_kernel_traitsILi256ELi64ELi64ELi4ELb0ELb0EN7cutlass10bfloat16_tE19Flash_kernel_traitsILi256ELi64ELi64ELi4ES3_EELi4ELi1ELb1EEEvNS_16Flash_fwd_paramsE,@function
        .size           _ZN5flash32flash_fwd_splitkv_combine_kernelI23Flash_fwd_kernel_traitsILi256ELi64ELi64ELi4ELb0ELb0EN7cutlass10bfloat16_tE19Flash_kernel_traitsILi256ELi64ELi64ELi4ES3_EELi4ELi1ELb1EEEvNS_16Flash_fwd_paramsE,(.L_x_4873 - _ZN5flash32flash_fwd_splitkv_combine_kernelI23Flash_fwd_kernel_traitsILi256ELi64ELi64ELi4ELb0ELb0EN7cutlass10bfloat16_tE19Flash_kernel_traitsILi256ELi64ELi64ELi4ES3_EELi4ELi1ELb1EEEvNS_16Flash_fwd_paramsE)
        .other          _ZN5flash32flash_fwd_splitkv_combine_kernelI23Flash_fwd_kernel_traitsILi256ELi64ELi64ELi4ELb0ELb0EN7cutlass10bfloat16_tE19Flash_kernel_traitsILi256ELi64ELi64ELi4ES3_EELi4ELi1ELb1EEEvNS_16Flash_fwd_paramsE,@"STO_CUDA_ENTRY STV_DEFAULT"
_ZN5flash32flash_fwd_splitkv_combine_kernelI23Flash_fwd_kernel_traitsILi256ELi64ELi64ELi4ELb0ELb0EN7cutlass10bfloat16_tE19Flash_kernel_traitsILi256ELi64ELi64ELi4ES3_EELi4ELi1ELb1EEEvNS_16Flash_fwd_paramsE:
.text._ZN5flash32flash_fwd_splitkv_combine_kernelI23Flash_fwd_kernel_traitsILi256ELi64ELi64ELi4ELb0ELb0EN7cutlass10bfloat16_tE19Flash_kernel_traitsILi256ELi64ELi64ELi4ES3_EELi4ELi1ELb1EEEvNS_16Flash_fwd_paramsE:
        /* <DEDUP_REMOVED lines=23> */
[----:B------:R-:W-:Y:S05]  /*0170*/  CALL.REL.NOINC `($__internal_13_$__cuda_sm20_div_s64) ;  /* 0x000047e000007944 */ /* 0x000fea0003c00000 */
[----:B------:R-:W-:Y:S02]  /*0180*/  MOV R22, R0 ;  /* 0x0000000000167202 */ /* 0x000fe40000000f00 */
[----:B------:R-:W-:Y:S01]  /*0190*/  MOV R23, R21 ;  /* 0x0000001500177202 */ /* 0x000fe20000000f00 */
[----:B------:R-:W-:Y:S05]  /*01a0*/  BRA `(.L_x_629) ;  /* 0x0000013000007947 */ /* 0x000fea0003800000 */
.L_x_628:
        /* <DEDUP_REMOVED lines=19> */
.L_x_629:
        /* <DEDUP_REMOVED lines=10> */
[----:B------:R-:W-:Y:S05]  /*0380*/  CALL.REL.NOINC `($__internal_13_$__cuda_sm20_div_s64) ;  /* 0x000045d000007944 */ /* 0x000fea0003c00000 */
[----:B------:R-:W-:Y:S02]  /*0390*/  MOV R8, R0 ;  /* 0x0000000000087202 */ /* 0x000fe40000000f00 */
[----:B------:R-:W-:Y:S01]  /*03a0*/  MOV R9, R21 ;  /* 0x0000001500097202 */ /* 0x000fe20000000f00 */
[----:B------:R-:W-:Y:S05]  /*03b0*/  BRA `(.L_x_632) ;  /* 0x0000013000007947 */ /* 0x000fea0003800000 */
.L_x_631:
        /* <DEDUP_REMOVED lines=19> */
.L_x_632:
[----:B------:R-:W-:Y:S05]  /*04f0*/  BSYNC B0 ;  /* 0x0000000000007941 */ /* 0x000fea0003800000 */
.L_x_630:
        /* <DEDUP_REMOVED lines=44> */
.L_x_634:
        /* <DEDUP_REMOVED lines=19> */
.L_x_635:
[----:B------:R-:W-:Y:S05]  /*08f0*/  BSYNC B0 ;  /* 0x0000000000007941 */ /* 0x000fea0003800000 */
.L_x_633:
[----:B------:R-:W-:Y:S01]  /*0900*/  IABS R5, c[0x0][0x214] ;  /* 0x0000850000057a13 */ /* 0x000fe20000000000 */
[----:B------:R-:W-:Y:S01]  /*0910*/  IMAD.MOV.U32 R6, RZ, RZ, RZ ;  /* 0x000000ffff067224 */ /* 0x000fe200078e00ff */
[----:B------:R-:W-:Y:S01]  /*0920*/  ULDC UR4, c[0x0][0x214] ;  /* 0x0000850000047ab9 */ /* 0x000fe20000000800 */
[----:B------:R-:W-:Y:S01]  /*0930*/  BSSY B0, `(.L_x_636) ;  /* 0x000005c000007945 */ /* 0x000fe20003800000 */
[----:B------:R-:W0:Y:S01]  /*0940*/  I2F.RP R11, R5 ;  /* 0x00000005000b7306 */ /* 0x000e220000209400 */
[----:B------:R-:W-:Y:S02]  /*0950*/  UISETP.LT.AND UP0, UPT, URZ, UR4, UPT ;  /* 0x000000043f00728c */ /* 0x000fe4000bf01270 */
[----:B------:R-:W-:Y:S02]  /*0960*/  USHF.R.S32.HI UR7, URZ, 0x1f, UR4 ;  /* 0x0000001f3f077899 */ /* 0x000fe40008011404 */
[----:B------:R-:W-:-:S07]  /*0970*/  ULEA.HI.SX32 UR4, UR4, 0x1, 0x1 ;  /* 0x0000000104047891 */ /* 0x000fce000f8f0a3f */
[----:B------:R-:W-:Y:S01]  /*0980*/  @!UP0 UIADD3 UR4, UR7, URZ, URZ ;  /* 0x0000003f07048290 */ /* 0x000fe2000fffe03f */
[----:B0-----:R-:W0:Y:S02]  /*0990*/  MUFU.RCP R10, R11 ;  /* 0x0000000b000a7308 */ /* 0x001e240000001000 */
[----:B0-----:R-:W-:Y:S01]  /*09a0*/  IADD3 R10, R10, 0xffffffe, RZ ;  /* 0x0ffffffe0a0a7810 */ /* 0x001fe20007ffe0ff */
[----:B------:R-:W-:-:S05]  /*09b0*/  IMAD.MOV.U32 R11, RZ, RZ, c[0x0][0x1c0] ;  /* 0x00007000ff0b7624 */ /* 0x000fca00078e00ff */
[----:B------:R-:W0:Y:S02]  /*09c0*/  F2I.FTZ.U32.TRUNC.NTZ R7, R10 ;  /* 0x0000000a00077305 */ /* 0x000e24000021f000 */
[----:B0-----:R-:W-:-:S04]  /*09d0*/  IMAD.MOV R0, RZ, RZ, -R7 ;  /* 0x000000ffff007224 */ /* 0x001fc800078e0a07 */
        /* <DEDUP_REMOVED lines=8> */
[----:B------:R-:W-:Y:S01]  /*0a60*/  IMAD R0, R5, R0, R6 ;  /* 0x0000000005007224 */ /* 0x000fe200078e0206 */
[C---:B------:R-:W-:Y:S01]  /*0a70*/  IADD3 R6, R11.reuse, -0x1, RZ ;  /* 0xffffffff0b067810 */ /* 0x040fe20007ffe0ff */
[----:B------:R-:W-:-:S03]  /*0a80*/  IMAD R11, R11, c[0x0][0x214], RZ ;  /* 0x000085000b0b7a24 */ /* 0x000fc600078e02ff */
        /* <DEDUP_REMOVED lines=47> */
[----:B------:R-:W-:Y:S05]  /*0d80*/  CALL.REL.NOINC `($__internal_13_$__cuda_sm20_div_s64) ;  /* 0x00003bd000007944 */ /* 0x000fea0003c00000 */
[----:B------:R-:W-:Y:S02]  /*0d90*/  MOV R34, R0 ;  /* 0x0000000000227202 */ /* 0x000fe40000000f00 */
[----:B------:R-:W-:Y:S01]  /*0da0*/  MOV R35, R21 ;  /* 0x0000001500237202 */ /* 0x000fe20000000f00 */
[----:B------:R-:W-:Y:S05]  /*0db0*/  BRA `(.L_x_638) ;  /* 0x0000013000007947 */ /* 0x000fea0003800000 */
.L_x_637:
        /* <DEDUP_REMOVED lines=19> */
.L_x_638:
[----:B------:R-:W-:Y:S05]  /*0ef0*/  BSYNC B0 ;  /* 0x0000000000007941 */ /* 0x000fea0003800000 */
.L_x_636:
        /* <DEDUP_REMOVED lines=43> */
.L_x_640:
        /* <DEDUP_REMOVED lines=19> */
.L_x_641:
[----:B------:R-:W-:Y:S05]  /*12e0*/  BSYNC B0 ;  /* 0x0000000000007941 */ /* 0x000fea0003800000 */
.L_x_639:
[----:B------:R-:W-:Y:S01]  /*12f0*/  IABS R8, c[0x0][0x214] ;  /* 0x0000850000087a13 */ /* 0x000fe20000000000 */
[----:B------:R-:W-:Y:S01]  /*1300*/  ULDC.U8 UR4, c[0x0][0x329] ;  /* 0x0000ca4000047ab9 */ /* 0x000fe20000000000 */
[----:B------:R-:W-:Y:S01]  /*1310*/  ISETP.GT.AND P3, PT, R11, RZ, PT ;  /* 0x000000ff0b00720c */ /* 0x000fe20003f64270 */
[----:B------:R-:W-:Y:S01]  /*1320*/  IMAD.MOV.U32 R36, RZ, RZ, c[0x0][0x214] ;  /* 0x00008500ff247624 */ /* 0x000fe200078e00ff */
        /* <DEDUP_REMOVED lines=18> */
[----:B------:R-:W-:-:S04]  /*1450*/  LEA.HI.SX32 R0, R11, 0x1, 0x1 ;  /* 0x000000010b007811 */ /* 0x000fc800078f0aff */
[----:B------:R-:W-:-:S13]  /*1460*/  ISETP.GT.U32.AND P0, PT, R8, R5, PT ;  /* 0x000000050800720c */ /* 0x000fda0003f04070 */
[----:B------:R-:W-:Y:S01]  /*1470*/  @!P0 IMAD.IADD R5, R5, 0x1, -R8 ;  /* 0x0000000105058824 */ /* 0x000fe200078e0a08 */
[----:B------:R-:W-:Y:S02]  /*1480*/  @!P0 IADD3 R9, R9, 0x1, RZ ;  /* 0x0000000109098810 */ /* 0x000fe40007ffe0ff */
[----:B------:R-:W-:Y:S02]  /*1490*/  ISETP.NE.AND P0, PT, RZ, c[0x0][0x214], PT ;  /* 0x00008500ff007a0c */ /* 0x000fe40003f05270 */
[----:B------:R-:W-:Y:S02]  /*14a0*/  ISETP.GE.U32.AND P2, PT, R5, R8, PT ;  /* 0x000000080500720c */ /* 0x000fe40003f46070 */
[----:B------:R-:W-:-:S05]  /*14b0*/  SHF.R.S32.HI R5, RZ, 0x1f, R11 ;  /* 0x0000001fff057819 */ /* 0x000fca000001140b */
[----:B------:R-:W-:-:S06]  /*14c0*/  @!P3 IMAD.MOV R0, RZ, RZ, R5 ;  /* 0x000000ffff00b224 */ /* 0x000fcc00078e0205 */
[----:B------:R-:W-:-:S05]  /*14d0*/  @P2 IADD3 R9, R9, 0x1, RZ ;  /* 0x0000000109092810 */ /* 0x000fca0007ffe0ff */
[----:B------:R-:W-:Y:S01]  /*14e0*/  @!P1 IMAD.MOV R9, RZ, RZ, -R9 ;  /* 0x000000ffff099224 */ /* 0x000fe200078e0a09 */
[----:B------:R-:W-:-:S05]  /*14f0*/  @!P0 LOP3.LUT R9, RZ, c[0x0][0x214], RZ, 0x33, !PT ;  /* 0x00008500ff098a12 */ /* 0x000fca00078e33ff */
[----:B------:R-:W-:Y:S01]  /*1500*/  IMAD R7, R0, R9, RZ ;  /* 0x0000000900077224 */ /* 0x000fe200078e02ff */
[----:B------:R-:W-:-:S04]  /*1510*/  IABS R0, c[0x0][0x1c0] ;  /* 0x0000700000007a13 */ /* 0x000fc80000000000 */
[----:B------:R-:W-:Y:S01]  /*1520*/  IABS R5, R7 ;  /* 0x0000000700057213 */ /* 0x000fe20000000000 */
[----:B------:R-:W0:Y:S08]  /*1530*/  I2F.U32.RP R12, R0 ;  /* 0x00000000000c7306 */ /* 0x000e300000209000 */
[----:B------:R-:W1:Y:S08]  /*1540*/  I2F.RP R8, R5 ;  /* 0x0000000500087306 */ /* 0x000e700000209400 */
[----:B0-----:R-:W0:Y:S08]  /*1550*/  MUFU.RCP R26, R12 ;  /* 0x0000000c001a7308 */ /* 0x001e300000001000 */
[----:B-1----:R-:W1:Y:S01]  /*1560*/  MUFU.RCP R8, R8 ;  /* 0x0000000800087308 */ /* 0x002e620000001000 */
[----:B0-----:R-:W-:-:S02]  /*1570*/  IADD3 R26, R26, 0xffffffe, RZ ;  /* 0x0ffffffe1a1a7810 */ /* 0x001fc40007ffe0ff */
[----:B------:R-:W-:-:S05]  /*1580*/  IABS R12, c[0x0][0x1c0] ;  /* 0x00007000000c7a13 */ /* 0x000fca0000000000 */
[----:B------:R-:W0:Y:S01]  /*1590*/  F2I.FTZ.U32.TRUNC.NTZ R27, R26 ;  /* 0x0000001a001b7305 */ /* 0x000e22000021f000 */
[----:B------:R-:W-:Y:S01]  /*15a0*/  IMAD.MOV R12, RZ, RZ, -R12 ;  /* 0x000000ffff0c7224 */ /* 0x000fe200078e0a0c */
[----:B-1----:R-:W-:Y:S01]  /*15b0*/  IADD3 R24, R8, 0xffffffe, RZ ;  /* 0x0ffffffe08187810 */ /* 0x002fe20007ffe0ff */
[----:B------:R-:W-:-:S05]  /*15c0*/  IMAD.IADD R8, R6, 0x1, R5 ;  /* 0x0000000106087824 */ /* 0x000fca00078e0205 */
[----:B------:R-:W1:Y:S01]  /*15d0*/  F2I.FTZ.U32.TRUNC.NTZ R25, R24 ;  /* 0x0000001800197305 */ /* 0x000e62000021f000 */
[----:B------:R-:W-:Y:S01]  /*15e0*/  IABS R19, R8 ;  /* 0x0000000800137213 */ /* 0x000fe20000000000 */
[----:B0-----:R-:W-:Y:S02]  /*15f0*/  IMAD.MOV R9, RZ, RZ, -R27 ;  /* 0x000000ffff097224 */ /* 0x001fe400078e0a1b */
[----:B------:R-:W-:Y:S02]  /*1600*/  IMAD.MOV.U32 R26, RZ, RZ, RZ ;  /* 0x000000ffff1a7224 */ /* 0x000fe400078e00ff */
[----:B------:R-:W-:Y:S02]  /*1610*/  IMAD R6, R9, R0, RZ ;  /* 0x0000000009067224 */ /* 0x000fe400078e02ff */
[----:B-1----:R-:W-:Y:S02]  /*1620*/  IMAD.MOV R10, RZ, RZ, -R25 ;  /* 0x000000ffff0a7224 */ /* 0x002fe400078e0a19 */
[----:B------:R-:W-:-:S02]  /*1630*/  IMAD.MOV.U32 R24, RZ, RZ, RZ ;  /* 0x000000ffff187224 */ /* 0x000fc400078e00ff */
[----:B------:R-:W-:Y:S02]  /*1640*/  IMAD R10, R10, R5, RZ ;  /* 0x000000050a0a7224 */ /* 0x000fe400078e02ff */
[----:B------:R-:W-:-:S04]  /*1650*/  IMAD.HI.U32 R6, R27, R6, R26 ;  /* 0x000000061b067227 */ /* 0x000fc800078e001a */
[----:B------:R-:W-:Y:S01]  /*1660*/  IMAD.HI.U32 R10, R25, R10, R24 ;  /* 0x0000000a190a7227 */ /* 0x000fe200078e0018 */
[----:B------:R-:W-:Y:S01]  /*1670*/  IABS R24, R7 ;  /* 0x0000000700187213 */ /* 0x000fe20000000000 */
[----:B------:R-:W0:Y:S02]  /*1680*/  S2R R25, SR_TID.X ;  /* 0x0000000000197919 */ /* 0x000e240000002100 */
[----:B------:R-:W-:-:S04]  /*1690*/  IMAD.HI.U32 R9, R6, R21, RZ ;  /* 0x0000001506097227 */ /* 0x000fc800078e00ff */
[----:B------:R-:W-:Y:S02]  /*16a0*/  IMAD.MOV R24, RZ, RZ, -R24 ;  /* 0x000000ffff187224 */ /* 0x000fe400078e0a18 */
[----:B------:R-:W-:-:S04]  /*16b0*/  IMAD.HI.U32 R10, R10, R19, RZ ;  /* 0x000000130a0a7227 */ /* 0x000fc800078e00ff */
[----:B------:R-:W-:Y:S02]  /*16c0*/  IMAD R21, R9, R12, R21 ;  /* 0x0000000c09157224 */ /* 0x000fe400078e0215 */
[--C-:B------:R-:W-:Y:S02]  /*16d0*/  IMAD R24, R10, R24, R19.reuse ;  /* 0x000000180a187224 */ /* 0x100fe400078e0213 */
[----:B------:R-:W-:Y:S01]  /*16e0*/  IMAD.HI.U32 R6, R6, R19, RZ ;  /* 0x0000001306067227 */ /* 0x000fe200078e00ff */
[----:B------:R-:W-:Y:S02]  /*16f0*/  ISETP.GT.U32.AND P3, PT, R0, R21, PT ;  /* 0x000000150000720c */ /* 0x000fe40003f64070 */
[----:B------:R-:W-:Y:S01]  /*1700*/  ISETP.GT.U32.AND P0, PT, R5, R24, PT ;  /* 0x000000180500720c */ /* 0x000fe20003f04070 */
[----:B------:R-:W-:Y:S01]  /*1710*/  IMAD R19, R6, R12, R19 ;  /* 0x0000000c06137224 */ /* 0x000fe200078e0213 */
[C---:B------:R-:W-:Y:S02]  /*1720*/  LOP3.LUT R12, R8.reuse, R5, RZ, 0x3c, !PT ;  /* 0x00000005080c7212 */ /* 0x040fe400078e3cff */
[----:B------:R-:W-:-:S02]  /*1730*/  LOP3.LUT R8, R8, c[0x0][0x1c0], RZ, 0x3c, !PT ;  /* 0x0000700008087a12 */ /* 0x000fc400078e3cff */
[----:B------:R-:W-:Y:S02]  /*1740*/  ISETP.GT.U32.AND P1, PT, R0, R19, PT ;  /* 0x000000130000720c */ /* 0x000fe40003f24070 */
[----:B------:R-:W-:-:S03]  /*1750*/  ISETP.GE.AND P4, PT, R12, RZ, PT ;  /* 0x000000ff0c00720c */ /* 0x000fc60003f86270 */
[--C-:B------:R-:W-:Y:S01]  /*1760*/  @!P3 IMAD.IADD R21, R21, 0x1, -R0.reuse ;  /* 0x000000011515b824 */ /* 0x100fe200078e0a00 */
[----:B------:R-:W-:Y:S01]  /*1770*/  @!P3 IADD3 R9, R9, 0x1, RZ ;  /* 0x000000010909b810 */ /* 0x000fe20007ffe0ff */
[----:B------:R-:W-:Y:S01]  /*1780*/  @!P0 IMAD.IADD R24, R24, 0x1, -R5 ;  /* 0x0000000118188824 */ /* 0x000fe200078e0a05 */
[----:B------:R-:W-:Y:S02]  /*1790*/  @!P0 IADD3 R10, R10, 0x1, RZ ;  /* 0x000000010a0a8810 */ /* 0x000fe40007ffe0ff */
[----:B------:R-:W-:Y:S02]  /*17a0*/  ISETP.GE.U32.AND P6, PT, R21, R0, PT ;  /* 0x000000001500720c */ /* 0x000fe40003fc6070 */
[----:B------:R-:W-:Y:S01]  /*17b0*/  ISETP.GE.U32.AND P2, PT, R24, R5, PT ;  /* 0x000000051800720c */ /* 0x000fe20003f46070 */
[----:B------:R-:W-:Y:S01]  /*17c0*/  @!P1 IMAD.IADD R19, R19, 0x1, -R0 ;  /* 0x0000000113139824 */ /* 0x000fe200078e0a00 */
[----:B------:R-:W-:Y:S02]  /*17d0*/  ISETP.GE.AND P0, PT, R4, RZ, PT ;  /* 0x000000ff0400720c */ /* 0x000fe40003f06270 */
[----:B------:R-:W-:-:S02]  /*17e0*/  ISETP.GT.AND P3, PT, R3, RZ, PT ;  /* 0x000000ff0300720c */ /* 0x000fc40003f64270 */
[----:B------:R-:W-:Y:S02]  /*17f0*/  ISETP.GE.U32.AND P5, PT, R19, R0, PT ;  /* 0x000000001300720c */ /* 0x000fe40003fa6070 */
[----:B------:R-:W-:Y:S02]  /*1800*/  @!P1 IADD3 R6, R6, 0x1, RZ ;  /* 0x0000000106069810 */ /* 0x000fe40007ffe0ff */
[----:B------:R-:W-:Y:S02]  /*1810*/  LOP3.LUT R4, RZ, c[0x0][0x1c0], RZ, 0x33, !PT ;  /* 0x00007000ff047a12 */ /* 0x000fe400078e33ff */
[----:B------:R-:W-:Y:S02]  /*1820*/  @P6 IADD3 R9, R9, 0x1, RZ ;  /* 0x0000000109096810 */ /* 0x000fe40007ffe0ff */
[----:B------:R-:W-:Y:S02]  /*1830*/  ISETP.NE.AND P6, PT, R7, RZ, PT ;  /* 0x000000ff0700720c */ /* 0x000fe40003fc5270 */
[----:B------:R-:W-:Y:S01]  /*1840*/  @P2 IADD3 R10, R10, 0x1, RZ ;  /* 0x000000010a0a2810 */ /* 0x000fe20007ffe0ff */
[----:B------:R-:W-:Y:S01]  /*1850*/  IMAD.MOV.U32 R19, RZ, RZ, R9 ;  /* 0x000000ffff137224 */ /* 0x000fe200078e0009 */
[----:B------:R-:W-:-:S02]  /*1860*/  ISETP.GE.AND P2, PT, R8, RZ, PT ;  /* 0x000000ff0800720c */ /* 0x000fc40003f46270 */
[----:B------:R-:W-:Y:S01]  /*1870*/  ISETP.NE.AND P1, PT, RZ, UR4, PT ;  /* 0x00000004ff007c0c */ /* 0x000fe2000bf25270 */
[----:B------:R-:W-:Y:S01]  /*1880*/  @!P4 IMAD.MOV R10, RZ, RZ, -R10 ;  /* 0x000000ffff0ac224 */ /* 0x000fe200078e0a0a */
[----:B------:R-:W-:Y:S01]  /*1890*/  ISETP.NE.AND P4, PT, RZ, c[0x0][0x1c0], PT ;  /* 0x00007000ff007a0c */ /* 0x000fe20003f85270 */
[----:B------:R-:W-:Y:S01]  /*18a0*/  @!P0 IMAD.MOV R19, RZ, RZ, -R19 ;  /* 0x000000ffff138224 */ /* 0x000fe200078e0a13 */
[----:B0-----:R-:W-:Y:S02]  /*18b0*/  SHF.R.S32.HI R8, RZ, 0x1f, R25 ;  /* 0x0000001fff087819 */ /* 0x001fe40000011419 */
[----:B------:R-:W-:Y:S02]  /*18c0*/  SEL R36, R36, 0x1, !P1 ;  /* 0x0000000124247807 */ /* 0x000fe40004800000 */
[----:B------:R-:W-:Y:S02]  /*18d0*/  SEL R19, R4, R19, !P4 ;  /* 0x0000001304137207 */ /* 0x000fe40006000000 */
[----:B------:R-:W-:-:S02]  /*18e0*/  SHF.R.S32.HI R0, RZ, 0x1f, R3 ;  /* 0x0000001fff007819 */ /* 0x000fc40000011403 */
[----:B------:R-:W-:Y:S01]  /*18f0*/  @!P6 LOP3.LUT R10, RZ, R5, RZ, 0x33, !PT ;  /* 0x00000005ff0ae212 */ /* 0x000fe200078e33ff */
[----:B------:R-:W-:Y:S01]  /*1900*/  IMAD R12, R19, R36, RZ ;  /* 0x00000024130c7224 */ /* 0x000fe200078e02ff */
[----:B------:R-:W-:Y:S02]  /*1910*/  LEA.HI R8, R8, R25, RZ, 0x2 ;  /* 0x0000001908087211 */ /* 0x000fe400078f10ff */
[----:B------:R-:W-:Y:S02]  /*1920*/  @P5 IADD3 R6, R6, 0x1, RZ ;  /* 0x0000000106065810 */ /* 0x000fe40007ffe0ff */
[----:B------:R-:W-:Y:S01]  /*1930*/  LEA.HI.SX32 R9, R3, 0x1, 0x1 ;  /* 0x0000000103097811 */ /* 0x000fe200078f0aff */
[----:B------:R-:W-:Y:S01]  /*1940*/  @!P3 IMAD.MOV R9, RZ, RZ, R0 ;  /* 0x000000ffff09b224 */ /* 0x000fe200078e0200 */
[----:B------:R-:W-:Y:S01]  /*1950*/  ISETP.LT.U32.AND P0, PT, R22, R10, PT ;  /* 0x0000000a1600720c */ /* 0x000fe20003f01070 */
[----:B------:R-:W-:Y:S01]  /*1960*/  @!P2 IMAD.MOV R6, RZ, RZ, -R6 ;  /* 0x000000ffff06a224 */ /* 0x000fe200078e0a06 */
[----:B------:R-:W-:Y:S01]  /*1970*/  SHF.R.S32.HI R19, RZ, 0x1f, R10 ;  /* 0x0000001fff137819 */ /* 0x000fe2000001140a */
[----:B------:R-:W-:Y:S01]  /*1980*/  IMAD R9, R9, R12, RZ ;  /* 0x0000000c09097224 */ /* 0x000fe200078e02ff */
[----:B------:R-:W-:-:S02]  /*1990*/  SHF.R.S32.HI R0, RZ, 0x2, R8 ;  /* 0x00000002ff007819 */ /* 0x000fc40000011408 */
[-C--:B------:R-:W-:Y:S02]  /*19a0*/  ISETP.LT.AND.EX P2, PT, R23, R19.reuse, PT, P0 ;  /* 0x000000131700720c */ /* 0x080fe40003f41300 */
[----:B------:R-:W-:Y:S02]  /*19b0*/  ISETP.GE.AND P0, PT, R0, c[0x0][0x314], PT ;  /* 0x0000c50000007a0c */ /* 0x000fe40003f06270 */
[----:B------:R-:W-:Y:S02]  /*19c0*/  LOP3.LUT R8, R8, 0xfffffffc, RZ, 0xc0, !PT ;  /* 0xfffffffc08087812 */ /* 0x000fe400078ec0ff */
[----:B------:R-:W-:Y:S01]  /*19d0*/  SEL R5, R4, R6, !P4 ;  /* 0x0000000604057207 */ /* 0x000fe20006000000 */
[----:B------:R-:W-:Y:S01]  /*19e0*/  IMAD.MOV.U32 R4, RZ, RZ, -0x800000 ;  /* 0xff800000ff047424 */ /* 0x000fe200078e00ff */
[----:B------:R-:W-:Y:S01]  /*19f0*/  SEL R12, R22, R10, P2 ;  /* 0x0000000a160c7207 */ /* 0x000fe20001000000 */
[----:B------:R-:W-:Y:S01]  /*1a00*/  IMAD.IADD R21, R25, 0x1, -R8 ;  /* 0x0000000119157824 */ /* 0x000fe200078e0a08 */
[----:B------:R-:W-:-:S05]  /*1a10*/  SEL R10, R23, R19, P2 ;  /* 0x00000013170a7207 */ /* 0x000fca0001000000 */
        /* <DEDUP_REMOVED lines=17> */
.L_x_643:
[----:B------:R-:W-:Y:S05]  /*1b30*/  BSYNC B0 ;  /* 0x0000000000007941 */ /* 0x000fea0003800000 */
.L_x_642:
[----:B------:R-:W-:Y:S01]  /*1b40*/  ISETP.GT.AND P5, PT, R25, 0x7, PT ;  /* 0x000000071900780c */ /* 0x000fe20003fa4270 */
[----:B------:R-:W-:Y:S01]  /*1b50*/  IMAD.MOV.U32 R30, RZ, RZ, -0x800000 ;  /* 0xff800000ff1e7424 */ /* 0x000fe200078e00ff */
[----:B------:R-:W-:Y:S01]  /*1b60*/  ISETP.GT.AND P2, PT, R7, RZ, PT ;  /* 0x000000ff0700720c */ /* 0x000fe20003f44270 */
[----:B------:R-:W-:Y:S01]  /*1b70*/  IMAD R5, R5, R36, RZ ;  /* 0x0000002405057224 */ /* 0x000fe200078e02ff */
[----:B------:R-:W-:Y:S01]  /*1b80*/  BSSY B1, `(.L_x_644) ;  /* 0x00001e5000017945 */ /* 0x000fe20003800000 */
[----:B------:R-:W-:-:S08]  /*1b90*/  IMAD.MOV.U32 R29, RZ, RZ, 0x7f800000 ;  /* 0x7f800000ff1d7424 */ /* 0x000fd000078e00ff */
[----:B------:R-:W-:Y:S01]  /*1ba0*/  @!P5 IMAD R21, R0, 0x5, R21 ;  /* 0x000000050015d824 */ /* 0x000fe200078e0215 */
[----:B------:R-:W-:-:S04]  /*1bb0*/  @!P5 LEA.HI R6, R25, R25, RZ, 0x1 ;  /* 0x000000191906d211 */ /* 0x000fc800078f08ff */
[----:B-----5:R1:W-:Y:S01]  /*1bc0*/  @!P5 STS [R21.X4], R4 ;  /* 0x000000041500d388 */ /* 0x0203e20000004800 */
[C---:B------:R-:W-:Y:S01]  /*1bd0*/  @!P5 LOP3.LUT R8, R6.reuse, 0xfffffffe, RZ, 0xc0, !PT ;  /* 0xfffffffe0608d812 */ /* 0x040fe200078ec0ff */
[----:B------:R-:W-:-:S04]  /*1be0*/  @!P5 IMAD.SHL.U32 R6, R6, 0x2, RZ ;  /* 0x000000020606d824 */ /* 0x000fc800078e00ff */
[----:B------:R-:W-:Y:S01]  /*1bf0*/  @!P5 IMAD.IADD R19, R25, 0x1, -R8 ;  /* 0x000000011913d824 */ /* 0x000fe200078e0a08 */
[----:B------:R-:W-:Y:S02]  /*1c00*/  @!P5 LOP3.LUT R6, R6, 0xfffffffc, RZ, 0xc0, !PT ;  /* 0xfffffffc0606d812 */ /* 0x000fe400078ec0ff */
[----:B------:R-:W-:-:S03]  /*1c10*/  LEA.HI.SX32 R8, R7, 0x1, 0x1 ;  /* 0x0000000107087811 */ /* 0x000fc600078f0aff */
[----:B------:R-:W-:Y:S01]  /*1c20*/  @!P5 IMAD R6, R19, 0x14, R6 ;  /* 0x000000141306d824 */ /* 0x000fe200078e0206 */
[----:B------:R-:W-:Y:S01]  /*1c30*/  BAR.SYNC.DEFER_BLOCKING 0x0 ;  /* 0x0000000000007b1d */ /* 0x000fe20000010000 */
[----:B-1----:R-:W-:-:S05]  /*1c40*/  LOP3.LUT R4, R25, 0x1, RZ, 0xc0, !PT ;  /* 0x0000000119047812 */ /* 0x002fca00078ec0ff */
[----:B------:R1:W2:Y:S02]  /*1c50*/  @!P5 LDS R30, [R6] ;  /* 0x00000000061ed984 */ /* 0x0002a40000000800 */
[----:B-1----:R-:W-:-:S05]  /*1c60*/  SHF.R.S32.HI R6, RZ, 0x1f, R7 ;  /* 0x0000001fff067819 */ /* 0x002fca0000011407 */
[----:B------:R-:W-:Y:S01]  /*1c70*/  @!P2 IMAD.MOV R8, RZ, RZ, R6 ;  /* 0x000000ffff08a224 */ /* 0x000fe200078e0206 */
[----:B------:R-:W-:-:S03]  /*1c80*/  ISETP.EQ.U32.OR P2, PT, R4, 0x1, P5 ;  /* 0x000000010400780c */ /* 0x000fc60002f42470 */
[----:B------:R-:W-:Y:S01]  /*1c90*/  IMAD R8, R5, R8, RZ ;  /* 0x0000000805087224 */ /* 0x000fe200078e02ff */
[----:B--2---:R-:W1:Y:S02]  /*1ca0*/  SHFL.BFLY PT, R19, R30, 0x1, 0x1f ;  /* 0x0c201f001e137f89 */ /* 0x004e6400000e0000 */
[----:B-1----:R-:W-:-:S04]  /*1cb0*/  FMNMX.FTZ R19, R19, R30, !PT ;  /* 0x0000001e13137209 */ /* 0x002fc80007810000 */
[----:B------:R-:W-:-:S04]  /*1cc0*/  FSETP.NEU.FTZ.AND P0, PT, R19, -INF , PT ;  /* 0xff8000001300780b */ /* 0x000fc80003f1d000 */
[----:B------:R-:W-:-:S05]  /*1cd0*/  FSEL R19, R19, RZ, P0 ;  /* 0x000000ff13137208 */ /* 0x000fca0000000000 */
[----:B------:R-:W-:-:S04]  /*1ce0*/  FADD.FTZ R23, -R19, R30 ;  /* 0x0000001e13177221 */ /* 0x000fc80000010100 */
        /* <DEDUP_REMOVED lines=46> */
[----:B0-----:R-:W-:Y:S05]  /*1fd0*/  CALL.REL.NOINC `($__internal_13_$__cuda_sm20_div_s64) ;  /* 0x0000298000007944 */ /* 0x001fea0003c00000 */
[----:B------:R-:W-:Y:S02]  /*1fe0*/  IADD3 R23, P0, RZ, -R0, RZ ;  /* 0x80000000ff177210 */ /* 0x000fe40007f1e0ff */
[-C--:B------:R-:W-:Y:S02]  /*1ff0*/  MOV R43, R21.reuse ;  /* 0x00000015002b7202 */ /* 0x080fe40000000f00 */
[----:B------:R-:W-:Y:S01]  /*2000*/  IADD3.X R19, RZ, ~R21, RZ, P0, !PT ;  /* 0x80000015ff137210 */ /* 0x000fe200007fe4ff */
[----:B------:R-:W-:-:S04]  /*2010*/  IMAD.WIDE.U32 R38, R42, R23, R38 ;  /* 0x000000172a267225 */ /* 0x000fc800078e0026 */
[----:B------:R-:W-:Y:S01]  /*2020*/  IMAD R22, R19, R42, RZ ;  /* 0x0000002a13167224 */ /* 0x000fe200078e02ff */
[----:B------:R-:W-:Y:S02]  /*2030*/  MOV R32, R38 ;  /* 0x0000002600207202 */ /* 0x000fe40000000f00 */
[----:B------:R-:W-:Y:S01]  /*2040*/  MOV R42, R0 ;  /* 0x00000000002a7202 */ /* 0x000fe20000000f00 */
[----:B------:R-:W-:-:S05]  /*2050*/  IMAD R23, R5, R23, R22 ;  /* 0x0000001705177224 */ /* 0x000fca00078e0216 */
[----:B------:R-:W-:Y:S01]  /*2060*/  IADD3 R23, R39, R23, RZ ;  /* 0x0000001727177210 */ /* 0x000fe20007ffe0ff */
[----:B------:R-:W-:Y:S05]  /*2070*/  BRA `(.L_x_649) ;  /* 0x0000017000007947 */ /* 0x000fea0003800000 */
.L_x_648:
[----:B------:R-:W1:Y:S01]  /*2080*/  I2F.U32.RP R19, R42 ;  /* 0x0000002a00137306 */ /* 0x000e620000209000 */
[----:B------:R-:W-:Y:S01]  /*2090*/  ISETP.NE.U32.AND P0, PT, R42, RZ, PT ;  /* 0x000000ff2a00720c */ /* 0x000fe20003f05070 */
[----:B------:R-:W-:-:S06]  /*20a0*/  IMAD.MOV.U32 R43, RZ, RZ, RZ ;  /* 0x000000ffff2b7224 */ /* 0x000fcc00078e00ff */
[----:B-1----:R-:W1:Y:S02]  /*20b0*/  MUFU.RCP R22, R19 ;  /* 0x0000001300167308 */ /* 0x002e640000001000 */
[----:B-1----:R-:W-:-:S06]  /*20c0*/  IADD3 R22, R22, 0xffffffe, RZ ;  /* 0x0ffffffe16167810 */ /* 0x002fcc0007ffe0ff */
[----:B------:R-:W1:Y:S02]  /*20d0*/  F2I.FTZ.U32.TRUNC.NTZ R23, R22 ;  /* 0x0000001600177305 */ /* 0x000e64000021f000 */
[----:B-1----:R-:W-:Y:S02]  /*20e0*/  IMAD.MOV R0, RZ, RZ, -R23 ;  /* 0x000000ffff007224 */ /* 0x002fe400078e0a17 */
        /* <DEDUP_REMOVED lines=16> */
.L_x_649:
[----:B------:R-:W-:Y:S05]  /*21f0*/  BSYNC B0 ;  /* 0x0000000000007941 */ /* 0x000fea0003800000 */
.L_x_647:
        /* <DEDUP_REMOVED lines=8> */
[----:B0-----:R-:W-:Y:S05]  /*2280*/  CALL.REL.NOINC `($__internal_13_$__cuda_sm20_div_s64) ;  /* 0x000026d000007944 */ /* 0x001fea0003c00000 */
        /* <DEDUP_REMOVED lines=11> */
.L_x_651:
        /* <DEDUP_REMOVED lines=22> */
.L_x_652:
[----:B------:R-:W-:Y:S05]  /*24a0*/  BSYNC B0 ;  /* 0x0000000000007941 */ /* 0x000fea0003800000 */
.L_x_650:
        /* <DEDUP_REMOVED lines=12> */
[----:B------:R-:W-:Y:S05]  /*2570*/  CALL.REL.NOINC `($__internal_13_$__cuda_sm20_div_s64) ;  /* 0x000023e000007944 */ /* 0x000fea0003c00000 */
[-C--:B------:R-:W-:Y:S02]  /*2580*/  IADD3 R19, P0, RZ, -R0.reuse, RZ ;  /* 0x80000000ff137210 */ /* 0x080fe40007f1e0ff */
[----:B------:R-:W-:Y:S02]  /*2590*/  MOV R40, R0 ;  /* 0x0000000000287202 */ /* 0x000fe40000000f00 */
[----:B------:R-:W-:Y:S01]  /*25a0*/  IADD3.X R5, RZ, ~R21, RZ, P0, !PT ;  /* 0x80000015ff057210 */ /* 0x000fe200007fe4ff */
[----:B------:R-:W-:Y:S01]  /*25b0*/  IMAD.WIDE.U32 R38, R6, R19, R38 ;  /* 0x0000001306267225 */ /* 0x000fe200078e0026 */
[----:B------:R-:W-:-:S03]  /*25c0*/  MOV R41, R21 ;  /* 0x0000001500297202 */ /* 0x000fc60000000f00 */
[----:B------:R-:W-:-:S04]  /*25d0*/  IMAD R5, R5, R6, RZ ;  /* 0x0000000605057224 */ /* 0x000fc800078e02ff */
[----:B------:R-:W-:-:S05]  /*25e0*/  IMAD R5, R4, R19, R5 ;  /* 0x0000001304057224 */ /* 0x000fca00078e0205 */
[----:B------:R-:W-:Y:S01]  /*25f0*/  IADD3 R5, R39, R5, RZ ;  /* 0x0000000527057210 */ /* 0x000fe20007ffe0ff */
[----:B------:R-:W-:Y:S05]  /*2600*/  BRA `(.L_x_655) ;  /* 0x0000016000007947 */ /* 0x000fea0003800000 */
.L_x_654:
        /* <DEDUP_REMOVED lines=22> */
.L_x_655:
[----:B------:R-:W-:Y:S05]  /*2770*/  BSYNC B0 ;  /* 0x0000000000007941 */ /* 0x000fea0003800000 */
.L_x_653:
[-C--:B------:R-:W-:Y:S01]  /*2780*/  IMAD R0, R35, R18.reuse, RZ ;  /* 0x0000001223007224 */ /* 0x080fe200078e02ff */
[----:B------:R-:W-:Y:S01]  /*2790*/  SHF.R.S32.HI R6, RZ, 0x1f, R2 ;  /* 0x0000001fff067819 */ /* 0x000fe20000011402 */
[C---:B------:R-:W-:Y:S01]  /*27a0*/  IMAD.WIDE.U32 R22, R34.reuse, R18, RZ ;  /* 0x0000001222167225 */ /* 0x040fe200078e00ff */
[----:B------:R-:W-:Y:S01]  /*27b0*/  SHF.R.S32.HI R4, RZ, 0x1f, R26 ;  /* 0x0000001fff047819 */ /* 0x000fe2000001141a */
[----:B------:R-:W-:Y:S02]  /*27c0*/  BSSY B0, `(.L_x_656) ;  /* 0x0000040000007945 */ /* 0x000fe40003800000 */
[----:B------:R-:W-:Y:S02]  /*27d0*/  IMAD R35, R34, R17, R0 ;  /* 0x0000001122237224 */ /* 0x000fe400078e0200 */
[----:B------:R-:W-:Y:S02]  /*27e0*/  IMAD R21, R5, R2, RZ ;  /* 0x0000000205157224 */ /* 0x000fe400078e02ff */
[----:B------:R-:W-:Y:S01]  /*27f0*/  IMAD R19, R31, R26, RZ ;  /* 0x0000001a1f137224 */ /* 0x000fe200078e02ff */
[----:B------:R-:W-:Y:S01]  /*2800*/  IADD3 R35, R23, R35, RZ ;  /* 0x0000002317237210 */ /* 0x000fe20007ffe0ff */
[----:B------:R-:W-:-:S02]  /*2810*/  IMAD R21, R6, R38, R21 ;  /* 0x0000002606157224 */ /* 0x000fc400078e0215 */
[----:B------:R-:W-:Y:S02]  /*2820*/  IMAD R19, R4, R32, R19 ;  /* 0x0000002004137224 */ /* 0x000fe400078e0213 */
[-C--:B------:R-:W-:Y:S02]  /*2830*/  IMAD R0, R35, R16.reuse, RZ ;  /* 0x0000001023007224 */ /* 0x080fe400078e02ff */
[----:B------:R-:W-:-:S04]  /*2840*/  IMAD.WIDE.U32 R34, R22, R16, RZ ;  /* 0x0000001016227225 */ /* 0x000fc800078e00ff */
[----:B------:R-:W-:Y:S01]  /*2850*/  IMAD R23, R15, R22, R0 ;  /* 0x000000160f177224 */ /* 0x000fe200078e0200 */
[----:B------:R-:W-:Y:S01]  /*2860*/  SHF.R.S32.HI R22, RZ, 0x1f, R36 ;  /* 0x0000001fff167819 */ /* 0x000fe20000011424 */
[----:B------:R-:W-:-:S03]  /*2870*/  IMAD.WIDE.U32 R38, R38, R2, RZ ;  /* 0x0000000226267225 */ /* 0x000fc600078e00ff */
[----:B------:R-:W-:Y:S01]  /*2880*/  IADD3 R5, R35, R23, RZ ;  /* 0x0000001723057210 */ /* 0x000fe20007ffe0ff */
[-C--:B------:R-:W-:Y:S01]  /*2890*/  IMAD R23, R41, R36.reuse, RZ ;  /* 0x0000002429177224 */ /* 0x080fe200078e02ff */
[----:B------:R-:W-:Y:S01]  /*28a0*/  IADD3 R6, R39, R21, RZ ;  /* 0x0000001527067210 */ /* 0x000fe20007ffe0ff */
[----:B------:R-:W-:Y:S01]  /*28b0*/  IMAD.WIDE.U32 R36, R40, R36, RZ ;  /* 0x0000002428247225 */ /* 0x000fe200078e00ff */
[----:B------:R-:W-:-:S03]  /*28c0*/  LOP3.LUT R0, R43, R5, RZ, 0xfc, !PT ;  /* 0x000000052b007212 */ /* 0x000fc600078efcff */
[----:B------:R-:W-:Y:S01]  /*28d0*/  IMAD R23, R22, R40, R23 ;  /* 0x0000002816177224 */ /* 0x000fe200078e0217 */
[----:B------:R-:W-:Y:S01]  /*28e0*/  ISETP.NE.U32.AND P0, PT, R0, RZ, PT ;  /* 0x000000ff0000720c */ /* 0x000fe20003f05070 */
[----:B------:R-:W-:-:S04]  /*28f0*/  IMAD.WIDE.U32 R32, R32, R26, RZ ;  /* 0x0000001a20207225 */ /* 0x000fc800078e00ff */
[-C--:B------:R-:W-:Y:S01]  /*2900*/  IMAD R4, R7, R2.reuse, RZ ;  /* 0x0000000207047224 */ /* 0x080fe200078e02ff */
[----:B------:R-:W-:Y:S01]  /*2910*/  IADD3 R7, R37, R23, RZ ;  /* 0x0000001725077210 */ /* 0x000fe20007ffe0ff */
[----:B------:R-:W-:Y:S01]  /*2920*/  IMAD R3, R3, R2, RZ ;  /* 0x0000000203037224 */ /* 0x000fe200078e02ff */
[----:B------:R-:W-:-:S05]  /*2930*/  IADD3 R2, R33, R19, RZ ;  /* 0x0000001321027210 */ /* 0x000fca0007ffe0ff */
[----:B------:R-:W-:Y:S05]  /*2940*/  @!P0 BRA `(.L_x_657) ;  /* 0x0000010000008947 */ /* 0x000fea0003800000 */
[----:B------:R-:W-:Y:S01]  /*2950*/  IMAD.MOV.U32 R28, RZ, RZ, R42 ;  /* 0x000000ffff1c7224 */ /* 0x000fe200078e002a */
[----:B------:R-:W-:Y:S01]  /*2960*/  MOV R23, R43 ;  /* 0x0000002b00177202 */ /* 0x000fe20000000f00 */
[----:B------:R-:W-:Y:S01]  /*2970*/  IMAD.MOV.U32 R24, RZ, RZ, R34 ;  /* 0x000000ffff187224 */ /* 0x000fe200078e0022 */
[----:B------:R-:W-:Y:S02]  /*2980*/  MOV R22, 0x29a0 ;  /* 0x000029a000167802 */ /* 0x000fe40000000f00 */
[----:B------:R-:W-:Y:S05]  /*2990*/  CALL.REL.NOINC `($__internal_13_$__cuda_sm20_div_s64) ;  /* 0x00001fc000007944 */ /* 0x000fea0003c00000 */
        /* <DEDUP_REMOVED lines=11> */
.L_x_657:
        /* <DEDUP_REMOVED lines=23> */
.L_x_658:
[----:B------:R-:W-:Y:S05]  /*2bc0*/  BSYNC B0 ;  /* 0x0000000000007941 */ /* 0x000fea0003800000 */
.L_x_656:
        /* <DEDUP_REMOVED lines=11> */
[----:B------:R-:W-:-:S03]  /*2c80*/  IADD3.X R5, RZ, ~R21, RZ, P0, !PT ;  /* 0x80000015ff057210 */ /* 0x000fc600007fe4ff */
[----:B------:R-:W-:-:S04]  /*2c90*/  IMAD.WIDE.U32 R34, R18, R19, R34 ;  /* 0x0000001312227225 */ /* 0x000fc800078e0022 */
[----:B------:R-:W-:Y:S01]  /*2ca0*/  IMAD R22, R5, R18, RZ ;  /* 0x0000001205167224 */ /* 0x000fe200078e02ff */
[----:B------:R-:W-:Y:S02]  /*2cb0*/  MOV R18, R34 ;  /* 0x0000002200127202 */ /* 0x000fe40000000f00 */
[----:B------:R-:W-:Y:S01]  /*2cc0*/  MOV R34, R0 ;  /* 0x0000000000227202 */ /* 0x000fe20000000f00 */
[----:B------:R-:W-:-:S04]  /*2cd0*/  IMAD R17, R17, R19, R22 ;  /* 0x0000001311117224 */ /* 0x000fc800078e0216 */
[----:B------:R-:W-:Y:S02]  /*2ce0*/  IMAD.IADD R17, R35, 0x1, R17 ;  /* 0x0000000123117824 */ /* 0x000fe400078e0211 */
[----:B------:R-:W-:Y:S01]  /*2cf0*/  IMAD.MOV.U32 R35, RZ, RZ, R21 ;  /* 0x000000ffff237224 */ /* 0x000fe200078e0015 */
[----:B------:R-:W-:Y:S05]  /*2d00*/  BRA `(.L_x_661) ;  /* 0x0000017000007947 */ /* 0x000fea0003800000 */
.L_x_660:
        /* <DEDUP_REMOVED lines=23> */
.L_x_661:
[----:B------:R-:W-:Y:S05]  /*2e80*/  BSYNC B0 ;  /* 0x0000000000007941 */ /* 0x000fea0003800000 */
.L_x_659:
        /* <DEDUP_REMOVED lines=20> */
.L_x_663:
        /* <DEDUP_REMOVED lines=18> */
[----:B------:R-:W-:-:S04]  /*30f0*/  @!P0 LOP3.LUT R0, RZ, R16, RZ, 0x33, !PT ;  /* 0x00000010ff008212 */ /* 0x000fc800078e33ff */
[----:B------:R-:W-:Y:S01]  /*3100*/  MOV R40, R0 ;  /* 0x0000000000287202 */ /* 0x000fe20000000f00 */
[----:B------:R-:W-:-:S04]  /*3110*/  IMAD.MOV R5, RZ, RZ, -R0 ;  /* 0x000000ffff057224 */ /* 0x000fc800078e0a00 */
[----:B------:R-:W-:Y:S02]  /*3120*/  IMAD R16, R16, R5, R34 ;  /* 0x0000000510107224 */ /* 0x000fe400078e0222 */
.L_x_664:
[----:B------:R-:W-:Y:S05]  /*3130*/  BSYNC B0 ;  /* 0x0000000000007941 */ /* 0x000fea0003800000 */
.L_x_662:
[----:B------:R-:W-:Y:S01]  /*3140*/  SHF.R.S32.HI R0, RZ, 0x1f, R9 ;  /* 0x0000001fff007819 */ /* 0x000fe20000011409 */
[----:B------:R-:W-:Y:S01]  /*3150*/  IMAD R5, R41, R9, RZ ;  /* 0x0000000929057224 */ /* 0x000fe200078e02ff */
[----:B------:R-:W-:Y:S01]  /*3160*/  BSSY B0, `(.L_x_665) ;  /* 0x000003b000007945 */ /* 0x000fe20003800000 */
[----:B------:R-:W-:Y:S02]  /*3170*/  IMAD R48, R26, c[0x0][0x214], RZ ;  /* 0x000085001a307a24 */ /* 0x000fe400078e02ff */
[----:B------:R-:W-:Y:S01]  /*3180*/  IMAD R5, R0, R40, R5 ;  /* 0x0000002800057224 */ /* 0x000fe200078e0205 */
[----:B------:R-:W-:Y:S01]  /*3190*/  LOP3.LUT R0, R43, R13, RZ, 0xfc, !PT ;  /* 0x0000000d2b007212 */ /* 0x000fe200078efcff */
[----:B------:R-:W-:Y:S01]  /*31a0*/  IMAD.WIDE.U32 R34, R40, R9, RZ ;  /* 0x0000000928227225 */ /* 0x000fe200078e00ff */
[----:B------:R-:W-:Y:S02]  /*31b0*/  SHF.R.S32.HI R9, RZ, 0x1f, R3 ;  /* 0x0000001fff097819 */ /* 0x000fe40000011403 */
[----:B------:R-:W-:Y:S01]  /*31c0*/  ISETP.NE.U32.AND P0, PT, R0, RZ, PT ;  /* 0x000000ff0000720c */ /* 0x000fe20003f05070 */
[----:B------:R-:W-:Y:S01]  /*31d0*/  IMAD R22, R22, R3, RZ ;  /* 0x0000000316167224 */ /* 0x000fe200078e02ff */
[----:B------:R-:W-:Y:S01]  /*31e0*/  SHF.R.S32.HI R15, RZ, 0x1f, R48 ;  /* 0x0000001fff0f7819 */ /* 0x000fe20000011430 */
[----:B------:R-:W-:-:S02]  /*31f0*/  IMAD R17, R17, R48, RZ ;  /* 0x0000003011117224 */ /* 0x000fc400078e02ff */
        /* <DEDUP_REMOVED lines=13> */
[----:B------:R-:W-:Y:S05]  /*32d0*/  CALL.REL.NOINC `($__internal_13_$__cuda_sm20_div_s64) ;  /* 0x0000168000007944 */ /* 0x000fea0003c00000 */
        /* <DEDUP_REMOVED lines=12> */
.L_x_666:
        /* <DEDUP_REMOVED lines=23> */
.L_x_667:
[----:B------:R-:W-:Y:S05]  /*3510*/  BSYNC B0 ;  /* 0x0000000000007941 */ /* 0x000fea0003800000 */
.L_x_665:
        /* <DEDUP_REMOVED lines=28> */
.L_x_669:
        /* <DEDUP_REMOVED lines=23> */
.L_x_670:
[----:B------:R-:W-:Y:S05]  /*3850*/  BSYNC B0 ;  /* 0x0000000000007941 */ /* 0x000fea0003800000 */
.L_x_668:
[----:B------:R-:W-:Y:S01]  /*3860*/  IADD3 R33, P1, P0, R38, R36, R32 ;  /* 0x0000002426217210 */ /* 0x000fe2000783e020 */
[----:B------:R-:W-:Y:S01]  /*3870*/  IMAD R5, R5, R4, RZ ;  /* 0x0000000405057224 */ /* 0x000fe200078e02ff */
[----:B------:R-:W-:Y:S02]  /*3880*/  SHF.R.S32.HI R0, RZ, 0x1f, R8 ;  /* 0x0000001fff007819 */ /* 0x000fe40000011408 */
[----:B------:R-:W-:Y:S02]  /*3890*/  IADD3 R33, P3, P2, R34, R33, R48 ;  /* 0x0000002122217210 */ /* 0x000fe40007a7e030 */
[----:B------:R-:W-:Y:S02]  /*38a0*/  IADD3.X R2, R6, R7, R2, P1, P0 ;  /* 0x0000000706027210 */ /* 0x000fe40000fe0402 */
[----:B------:R-:W-:Y:S02]  /*38b0*/  IADD3 R46, P1, P0, R50, R33, R46 ;  /* 0x00000021322e7210 */ /* 0x000fe4000783e02e */
[----:B------:R-:W-:Y:S01]  /*38c0*/  IADD3.X R2, R16, R2, R3, P3, P2 ;  /* 0x0000000210027210 */ /* 0x000fe20001fe4403 */
[----:B------:R-:W-:-:S03]  /*38d0*/  IMAD R3, R19, R8, RZ ;  /* 0x0000000813037224 */ /* 0x000fc600078e02ff */
[----:B------:R-:W-:Y:S01]  /*38e0*/  IADD3.X R47, R14, R2, R9, P1, P0 ;  /* 0x000000020e2f7210 */ /* 0x000fe20000fe0409 */
[----:B------:R-:W-:Y:S01]  /*38f0*/  IMAD R0, R0, R18, R3 ;  /* 0x0000001200007224 */ /* 0x000fe200078e0203 */
[----:B------:R-:W-:-:S03]  /*3900*/  SHF.R.S32.HI R2, RZ, 0x1f, R4 ;  /* 0x0000001fff027819 */ /* 0x000fc60000011404 */
        /* <DEDUP_REMOVED lines=9> */
.L_x_646:
[----:B------:R-:W-:-:S04]  /*39a0*/  LEA R2, P0, R38, c[0x0][0x200], 0x2 ;  /* 0x0000800026027a11 */ /* 0x000fc800078010ff */
[----:B------:R-:W-:-:S05]  /*39b0*/  LEA.HI.X R3, R38, c[0x0][0x204], R39, 0x2, P0 ;  /* 0x0000810026037a11 */ /* 0x000fca00000f1427 */
[----:B------:R1:W-:Y:S04]  /*39c0*/  STG.E [R2.64], R29 ;  /* 0x0000001d02007986 */ /* 0x0003e8000c101908 */
.L_x_645:
[----:B------:R-:W-:Y:S05]  /*39d0*/  BSYNC B1 ;  /* 0x0000000000017941 */ /* 0x000fea0003800000 */
.L_x_644:
[----:B------:R-:W-:Y:S01]  /*39e0*/  LEA.HI R0, R25, R25, RZ, 0x1 ;  /* 0x0000001919007211 */ /* 0x000fe200078f08ff */
[----:B------:R-:W-:Y:S01]  /*39f0*/  IMAD.MOV.U32 R21, RZ, RZ, c[0x0][0x314] ;  /* 0x0000c500ff157624 */ /* 0x000fe200078e00ff */
[----:B------:R-:W-:Y:S01]  /*3a00*/  CS2R R4, SRZ ;  /* 0x0000000000047805 */ /* 0x000fe2000001ff00 */
[----:B------:R-:W-:Y:S01]  /*3a10*/  IMAD.MOV.U32 R8, RZ, RZ, RZ ;  /* 0x000000ffff087224 */ /* 0x000fe200078e00ff */
[----:B01----:R-:W-:Y:S02]  /*3a20*/  LOP3.LUT R2, R0, 0xfffffffe, RZ, 0xc0, !PT ;  /* 0xfffffffe00027812 */ /* 0x003fe400078ec0ff */
[----:B------:R-:W-:-:S03]  /*3a30*/  ISETP.GE.AND P0, PT, R21, 0x1, PT ;  /* 0x000000011500780c */ /* 0x000fc60003f06270 */
[----:B------:R-:W-:Y:S02]  /*3a40*/  IMAD.IADD R2, R25, 0x1, -R2 ;  /* 0x0000000119027824 */ /* 0x000fe400078e0a02 */
[----:B------:R-:W0:Y:S03]  /*3a50*/  S2R R25, SR_TID.X ;  /* 0x0000000000197919 */ /* 0x000e260000002100 */
[----:B------:R-:W-:-:S13]  /*3a60*/  ISETP.GE.OR P5, PT, R2, c[0x0][0x314], P5 ;  /* 0x0000c50002007a0c */ /* 0x000fda0002fa6670 */
[----:B------:R-:W-:Y:S02]  /*3a70*/  @!P5 FADD.FTZ R6, -R29, R30 ;  /* 0x0000001e1d06d221 */ /* 0x000fe40000010100 */
[----:B------:R-:W-:Y:S02]  /*3a80*/  @!P5 IMAD.SHL.U32 R7, R0, 0x2, RZ ;  /* 0x000000020007d824 */ /* 0x000fe400078e00ff */
[----:B------:R-:W-:-:S03]  /*3a90*/  @!P5 FMUL.FTZ R6, R6, 1.4426950216293334961 ;  /* 0x3fb8aa3b0606d820 */ /* 0x000fc60000410000 */
[----:B------:R-:W-:Y:S02]  /*3aa0*/  @!P5 LOP3.LUT R7, R7, 0xfffffffc, RZ, 0xc0, !PT ;  /* 0xfffffffc0707d812 */ /* 0x000fe400078ec0ff */
[----:B0-----:R-:W-:Y:S01]  /*3ab0*/  SHF.R.S32.HI R24, RZ, 0x1f, R25 ;  /* 0x0000001fff187819 */ /* 0x001fe20000011419 */
[----:B------:R-:W0:Y:S02]  /*3ac0*/  @!P5 MUFU.EX2 R6, R6 ;  /* 0x000000060006d308 */ /* 0x000e240000000800 */
[----:B------:R-:W-:Y:S01]  /*3ad0*/  @!P5 IMAD R7, R2, 0x14, R7 ;  /* 0x000000140207d824 */ /* 0x000fe200078e0207 */
[----:B------:R-:W-:Y:S01]  /*3ae0*/  LEA.HI R24, R24, R25, RZ, 0x5 ;  /* 0x0000001918187211 */ /* 0x000fe200078f28ff */
[----:B------:R-:W-:-:S03]  /*3af0*/  CS2R R2, SRZ ;  /* 0x0000000000027805 */ /* 0x000fc6000001ff00 */
[----:B------:R-:W-:Y:S02]  /*3b00*/  LOP3.LUT R0, R24, 0x3fffffe0, RZ, 0xc0, !PT ;  /* 0x3fffffe018007812 */ /* 0x000fe400078ec0ff */
[----:B------:R-:W-:Y:S02]  /*3b10*/  SHF.R.S32.HI R24, RZ, 0x5, R24 ;  /* 0x00000005ff187819 */ /* 0x000fe40000011418 */
[----:B------:R-:W-:Y:S01]  /*3b20*/  IADD3 R25, -R0, R25, RZ ;  /* 0x0000001900197210 */ /* 0x000fe20007ffe1ff */
[----:B------:R-:W-:-:S03]  /*3b30*/  IMAD.MOV.U32 R0, RZ, RZ, RZ ;  /* 0x000000ffff007224 */ /* 0x000fc600078e00ff */
[----:B------:R-:W-:Y:S01]  /*3b40*/  SHF.L.U32 R25, R25, 0x2, RZ ;  /* 0x0000000219197819 */ /* 0x000fe200000006ff */
[----:B0-----:R0:W-:Y:S02]  /*3b50*/  @!P5 STS [R7], R6 ;  /* 0x000000060700d388 */ /* 0x0011e40000000800 */
[----:B0-----:R-:W-:Y:S02]  /*3b60*/  CS2R R6, SRZ ;  /* 0x0000000000067805 */ /* 0x001fe4000001ff00 */
        /* <DEDUP_REMOVED lines=29> */
.L_x_673:
        /* <DEDUP_REMOVED lines=57> */
.L_x_672:
        /* <DEDUP_REMOVED lines=35> */
.L_x_674:
[----:B------:R-:W-:-:S13]  /*4300*/  ISETP.LT.OR P4, PT, R22, c[0x0][0x314], P4 ;  /* 0x0000c50016007a0c */ /* 0x000fda0002781670 */
[----:B------:R-:W-:Y:S05]  /*4310*/  @!P4 BRA `(.L_x_671) ;  /* 0x000000f00000c947 */ /* 0x000fea0003800000 */
[----:B------:R-:W-:Y:S01]  /*4320*/  ISETP.GE.AND P0, PT, R24, R23, PT ;  /* 0x000000171800720c */ /* 0x000fe20003f06270 */
[----:B------:R-:W-:-:S12]  /*4330*/  BSSY B0, `(.L_x_675) ;  /* 0x0000004000007945 */ /* 0x000fd80003800000 */
[----:B------:R-:W-:Y:S05]  /*4340*/  @P0 BRA `(.L_x_676) ;  /* 0x0000002000000947 */ /* 0x000fea0003800000 */
[----:B------:R0:W5:Y:S04]  /*4350*/  LDG.E.128 R12, [R30.64+-0x200] ;  /* 0xfffe00081e0c7981 */ /* 0x000168000c1e1d00 */
[----:B------:R0:W5:Y:S02]  /*4360*/  LDG.E.128 R16, [R30.64] ;  /* 0x000000081e107981 */ /* 0x000164000c1e1d00 */
.L_x_676:
[----:B------:R-:W-:Y:S05]  /*4370*/  BSYNC B0 ;  /* 0x0000000000007941 */ /* 0x000fea0003800000 */
.L_x_675:
        /* <DEDUP_REMOVED lines=9> */
.L_x_671:
[----:B------:R-:W-:Y:S02]  /*4410*/  IADD3 R24, R24, UR6, RZ ;  /* 0x0000000618187c10 */ /* 0x000fe4000fffe0ff */
[----:B------:R-:W-:-:S02]  /*4420*/  F2FP.BF16.PACK_AB R9, R5, R6 ;  /* 0x000000060509723e */ /* 0x000fc400000010ff */
[----:B------:R-:W-:Y:S02]  /*4430*/  ISETP.GE.AND P0, PT, R24, R20, PT ;  /* 0x000000141800720c */ /* 0x000fe40003f06270 */
[----:B------:R-:W-:Y:S02]  /*4440*/  F2FP.BF16.PACK_AB R8, R7, R8 ;  /* 0x000000080708723e */ /* 0x000fe400000010ff */
[----:B------:R-:W-:Y:S02]  /*4450*/  F2FP.BF16.PACK_AB R4, R3, R4 ;  /* 0x000000040304723e */ /* 0x000fe400000010ff */
[----:B------:R-:W-:-:S07]  /*4460*/  F2FP.BF16.PACK_AB R5, R0, R2 ;  /* 0x000000020005723e */ /* 0x000fce00000010ff */
[----:B------:R-:W-:Y:S05]  /*4470*/  @P0 EXIT ;  /* 0x000000000000094d */ /* 0x000fea0003800000 */
[-C--:B------:R-:W-:Y:S02]  /*4480*/  IABS R6, R11.reuse ;  /* 0x0000000b00067213 */ /* 0x080fe40000000000 */
[----:B------:R-:W-:Y:S02]  /*4490*/  IABS R10, R24 ;  /* 0x00000018000a7213 */ /* 0x000fe40000000000 */
[----:B------:R-:W1:Y:S01]  /*44a0*/  I2F.RP R2, R6 ;  /* 0x0000000600027306 */ /* 0x000e620000209400 */
[----:B------:R-:W-:-:S05]  /*44b0*/  IABS R7, R11 ;  /* 0x0000000b00077213 */ /* 0x000fca0000000000 */
[----:B------:R-:W-:Y:S02]  /*44c0*/  IMAD.MOV R7, RZ, RZ, -R7 ;  /* 0x000000ffff077224 */ /* 0x000fe400078e0a07 */
[----:B-1----:R-:W1:Y:S02]  /*44d0*/  MUFU.RCP R12, R2 ;  /* 0x00000002000c7308 */ /* 0x002e640000001000 */
[----:B-1----:R-:W-:-:S06]  /*44e0*/  IADD3 R12, R12, 0xffffffe, RZ ;  /* 0x0ffffffe0c0c7810 */ /* 0x002fcc0007ffe0ff */
[----:B------:R-:W1:Y:S02]  /*44f0*/  F2I.FTZ.U32.TRUNC.NTZ R13, R12 ;  /* 0x0000000c000d7305 */ /* 0x000e64000021f000 */
[----:B-1----:R-:W-:Y:S02]  /*4500*/  IMAD.MOV R0, RZ, RZ, -R13 ;  /* 0x000000ffff007224 */ /* 0x002fe400078e0a0d */
[----:B------:R-:W-:Y:S02]  /*4510*/  IMAD.MOV.U32 R12, RZ, RZ, RZ ;  /* 0x000000ffff0c7224 */ /* 0x000fe400078e00ff */
[----:B------:R-:W-:Y:S01]  /*4520*/  IMAD R3, R0, R6, RZ ;  /* 0x0000000600037224 */ /* 0x000fe200078e02ff */
[----:B------:R-:W-:-:S03]  /*4530*/  IABS R0, c[0x0][0x214] ;  /* 0x0000850000007a13 */ /* 0x000fc60000000000 */
[----:B------:R-:W-:-:S06]  /*4540*/  IMAD.HI.U32 R3, R13, R3, R12 ;  /* 0x000000030d037227 */ /* 0x000fcc00078e000c */
[----:B------:R-:W-:Y:S02]  /*4550*/  IMAD.HI.U32 R2, R3, R10, RZ ;  /* 0x0000000a03027227 */ /* 0x000fe400078e00ff */
[----:B------:R-:W1:Y:S02]  /*4560*/  I2F.RP R3, R0 ;  /* 0x0000000000037306 */ /* 0x000e640000209400 */
[----:B------:R-:W-:-:S05]  /*4570*/  IMAD R7, R2, R7, R10 ;  /* 0x0000000702077224 */ /* 0x000fca00078e020a */
[----:B------:R-:W-:Y:S01]  /*4580*/  ISETP.GT.U32.AND P1, PT, R6, R7, PT ;  /* 0x000000070600720c */ /* 0x000fe20003f24070 */
[----:B-1----:R-:W1:-:S12]  /*4590*/  MUFU.RCP R3, R3 ;  /* 0x0000000300037308 */ /* 0x002e580000001000 */
[----:B------:R-:W-:Y:S01]  /*45a0*/  @!P1 IMAD.IADD R7, R7, 0x1, -R6 ;  /* 0x0000000107079824 */ /* 0x000fe200078e0a06 */
[----:B------:R-:W-:Y:S02]  /*45b0*/  @!P1 IADD3 R2, R2, 0x1, RZ ;  /* 0x0000000102029810 */ /* 0x000fe40007ffe0ff */
[----:B------:R-:W-:Y:S02]  /*45c0*/  ISETP.NE.AND P1, PT, R11, RZ, PT ;  /* 0x000000ff0b00720c */ /* 0x000fe40003f25270 */
[----:B------:R-:W-:Y:S02]  /*45d0*/  ISETP.GE.U32.AND P2, PT, R7, R6, PT ;  /* 0x000000060700720c */ /* 0x000fe40003f46070 */
[----:B------:R-:W-:-:S04]  /*45e0*/  LOP3.LUT R6, R24, R11, RZ, 0x3c, !PT ;  /* 0x0000000b18067212 */ /* 0x000fc800078e3cff */
[----:B------:R-:W-:Y:S02]  /*45f0*/  ISETP.GE.AND P0, PT, R6, RZ, PT ;  /* 0x000000ff0600720c */ /* 0x000fe40003f06270 */
[----:B-1----:R-:W-:-:S04]  /*4600*/  IADD3 R6, R3, 0xffffffe, RZ ;  /* 0x0ffffffe03067810 */ /* 0x002fc80007ffe0ff */
[----:B------:R-:W1:Y:S01]  /*4610*/  F2I.FTZ.U32.TRUNC.NTZ R7, R6 ;  /* 0x0000000600077305 */ /* 0x000e62000021f000 */
[----:B------:R-:W-:-:S06]  /*4620*/  @P2 IADD3 R2, R2, 0x1, RZ ;  /* 0x0000000102022810 */ /* 0x000fcc0007ffe0ff */
[----:B------:R-:W-:Y:S01]  /*4630*/  @!P0 IMAD.MOV R2, RZ, RZ, -R2 ;  /* 0x000000ffff028224 */ /* 0x000fe200078e0a02 */
[----:B------:R-:W-:-:S05]  /*4640*/  @!P1 LOP3.LUT R2, RZ, R11, RZ, 0x33, !PT ;  /* 0x0000000bff029212 */ /* 0x000fca00078e33ff */
[----:B------:R-:W-:Y:S02]  /*4650*/  IMAD R13, R2, R11, RZ ;  /* 0x0000000b020d7224 */ /* 0x000fe400078e02ff */
[----:B-1----:R-:W-:Y:S02]  /*4660*/  IMAD.MOV R3, RZ, RZ, -R7 ;  /* 0x000000ffff037224 */ /* 0x002fe400078e0a07 */
[----:B------:R-:W-:Y:S02]  /*4670*/  IMAD.IADD R10, R24, 0x1, -R13 ;  /* 0x00000001180a7824 */ /* 0x000fe400078e0a0d */
[----:B------:R-:W-:Y:S02]  /*4680*/  IMAD R11, R3, R0, RZ ;  /* 0x00000000030b7224 */ /* 0x000fe400078e02ff */
[----:B------:R-:W-:Y:S01]  /*4690*/  IMAD.MOV.U32 R6, RZ, RZ, RZ ;  /* 0x000000ffff067224 */ /* 0x000fe200078e00ff */
[----:B------:R-:W-:Y:S02]  /*46a0*/  IABS R3, R10 ;  /* 0x0000000a00037213 */ /* 0x000fe40000000000 */
[----:B------:R-:W-:Y:S01]  /*46b0*/  LOP3.LUT R10, R10, c[0x0][0x214], RZ, 0x3c, !PT ;  /* 0x000085000a0a7a12 */ /* 0x000fe200078e3cff */
[----:B------:R-:W-:-:S03]  /*46c0*/  IMAD.HI.U32 R11, R7, R11, R6 ;  /* 0x0000000b070b7227 */ /* 0x000fc600078e0006 */
[----:B------:R-:W-:-:S03]  /*46d0*/  ISETP.GE.AND P1, PT, R10, RZ, PT ;  /* 0x000000ff0a00720c */ /* 0x000fc60003f26270 */
        /* <DEDUP_REMOVED lines=19> */
[----:B------:R-:W-:-:S04]  /*4810*/  IMAD.WIDE.U32 R6, R11, c[0x0][0x1f0], R6 ;  /* 0x00007c000b067a25 */ /* 0x000fc800078e0006 */
[----:B------:R-:W-:Y:S02]  /*4820*/  IMAD.IADD R13, R24, 0x1, -R13 ;  /* 0x00000001180d7824 */ /* 0x000fe400078e0a0d */
        /* <DEDUP_REMOVED lines=19> */
        .weak           $__internal_13_$__cuda_sm20_div_s64
        .type           $__internal_13_$__cuda_sm20_div_s64,@function
        .size           $__internal_13_$__cuda_sm20_div_s64,(.L_x_4873 - $__internal_13_$__cuda_sm20_div_s64)
$__internal_13_$__cuda_sm20_div_s64:
        /* <DEDUP_REMOVED lines=17> */
[----:B------:R-:W-:-:S04]  /*4a70*/  IMAD.HI.U32 R21, R53, R0, RZ ;  /* 0x0000000035157227 */ /* 0x000fc800078e00ff */
[----:B------:R-:W-:-:S04]  /*4a80*/  IMAD.HI.U32 R19, P2, R53, R19, R44 ;  /* 0x0000001335137227 */ /* 0x000fc8000784002c */
[----:B------:R-:W-:Y:S02]  /*4a90*/  IMAD R0, R53, R0, RZ ;  /* 0x0000000035007224 */ /* 0x000fe400078e02ff */
[----:B------:R-:W-:-:S03]  /*4aa0*/  IMAD.X R21, R21, 0x1, R53, P0 ;  /* 0x0000000115157824 */ /* 0x000fc600000e0635 */
[----:B------:R-:W-:-:S04]  /*4ab0*/  IADD3 R53, P0, R0, R19, RZ ;  /* 0x0000001300357210 */ /* 0x000fc80007f1e0ff */
[----:B------:R-:W-:Y:S01]  /*4ac0*/  IADD3.X R21, RZ, RZ, R21, P0, P2 ;  /* 0x000000ffff157210 */ /* 0x000fe200007e4415 */
[----:B------:R-:W-:Y:S01]  /*4ad0*/  IMAD.WIDE.U32 R44, R53, R40, RZ ;  /* 0x00000028352c7225 */ /* 0x000fe200078e00ff */
[----:B------:R-:W-:-:S03]  /*4ae0*/  ISETP.GE.AND P2, PT, R23, RZ, PT ;  /* 0x000000ff1700720c */ /* 0x000fc60003f46270 */
[----:B------:R-:W-:Y:S01]  /*4af0*/  IMAD R19, R53, R41, R45 ;  /* 0x0000002935137224 */ /* 0x000fe200078e022d */
[----:B------:R-:W-:-:S03]  /*4b00*/  IADD3 R44, P0, RZ, -R44, RZ ;  /* 0x8000002cff2c7210 */ /* 0x000fc60007f1e0ff */
[----:B------:R-:W-:Y:S02]  /*4b10*/  IMAD R19, R21, R40, R19 ;  /* 0x0000002815137224 */ /* 0x000fe400078e0213 */
[----:B------:R-:W-:-:S04]  /*4b20*/  IMAD.HI.U32 R52, R53, R44, RZ ;  /* 0x0000002c35347227 */ /* 0x000fc800078e00ff */
[----:B------:R-:W-:-:S04]  /*4b30*/  IMAD.X R19, RZ, RZ, ~R19, P0 ;  /* 0x000000ffff137224 */ /* 0x000fc800000e0e13 */
[----:B------:R-:W-:-:S04]  /*4b40*/  IMAD.WIDE.U32 R52, P0, R53, R19, R52 ;  /* 0x0000001335347225 */ /* 0x000fc80007800034 */
[----:B------:R-:W-:-:S04]  /*4b50*/  IMAD.HI.U32 R0, R21, R19, RZ ;  /* 0x0000001315007227 */ /* 0x000fc800078e00ff */
[----:B------:R-:W-:-:S04]  /*4b60*/  IMAD.HI.U32 R44, P4, R21, R44, R52 ;  /* 0x0000002c152c7227 */ /* 0x000fc80007880034 */
[----:B------:R-:W-:Y:S02]  /*4b70*/  IMAD R19, R21, R19, RZ ;  /* 0x0000001315137224 */ /* 0x000fe400078e02ff */
[----:B------:R-:W-:Y:S01]  /*4b80*/  IMAD.X R0, R0, 0x1, R21, P0 ;  /* 0x0000000100007824 */ /* 0x000fe200000e0615 */
[----:B------:R-:W-:Y:S01]  /*4b90*/  IADD3 R21, P0, RZ, -R28, RZ ;  /* 0x8000001cff157210 */ /* 0x000fe20007f1e0ff */
        /* <DEDUP_REMOVED lines=22> */
[----:B------:R-:W-:-:S04]  /*4d00*/  SEL R21, R44, R21, P3 ;  /* 0x000000152c157207 */ /* 0x000fc80001800000 */
[----:B------:R-:W-:Y:S01]  /*4d10*/  ISETP.GE.U32.AND P0, PT, R21, R40, PT ;  /* 0x000000281500720c */ /* 0x000fe20003f06070 */
[----:B------:R-:W-:Y:S01]  /*4d20*/  IMAD.X R40, R19, 0x1, ~R41, P2 ;  /* 0x0000000113287824 */ /* 0x000fe200010e0e29 */
[----:B------:R-:W-:-:S04]  /*4d30*/  IADD3 R21, P2, R28, 0x1, RZ ;  /* 0x000000011c157810 */ /* 0x000fc80007f5e0ff */
[----:B------:R-:W-:Y:S01]  /*4d40*/  SEL R40, R40, R19, P3 ;  /* 0x0000001328287207 */ /* 0x000fe20001800000 */
[----:B------:R-:W-:Y:S01]  /*4d50*/  IMAD.X R19, RZ, RZ, R0, P2 ;  /* 0x000000ffff137224 */ /* 0x000fe200010e0600 */
[----:B------:R-:W-:Y:S02]  /*4d60*/  SEL R21, R21, R28, P3 ;  /* 0x0000001c15157207 */ /* 0x000fe40001800000 */
[----:B------:R-:W-:Y:S01]  /*4d70*/  ISETP.GE.U32.AND.EX P2, PT, R40, R41, PT, P0 ;  /* 0x000000292800720c */ /* 0x000fe20003f46100 */
[----:B------:R-:W-:Y:S01]  /*4d80*/  IMAD.MOV.U32 R40, RZ, RZ, R22 ;  /* 0x000000ffff287224 */ /* 0x000fe200078e0016 */
[----:B------:R-:W-:Y:S01]  /*4d90*/  SEL R19, R19, R0, P3 ;  /* 0x0000000013137207 */ /* 0x000fe20001800000 */
[----:B------:R-:W-:Y:S01]  /*4da0*/  IMAD.MOV.U32 R41, RZ, RZ, 0x0 ;  /* 0x00000000ff297424 */ /* 0x000fe200078e00ff */
[----:B------:R-:W-:-:S04]  /*4db0*/  IADD3 R28, P0, R21, 0x1, RZ ;  /* 0x00000001151c7810 */ /* 0x000fc80007f1e0ff */
[----:B------:R-:W-:Y:S02]  /*4dc0*/  IADD3.X R0, RZ, R19, RZ, P0, !PT ;  /* 0x00000013ff007210 */ /* 0x000fe400007fe4ff */
[----:B------:R-:W-:Y:S02]  /*4dd0*/  SEL R28, R28, R21, P2 ;  /* 0x000000151c1c7207 */ /* 0x000fe40001000000 */
[----:B------:R-:W-:Y:S02]  /*4de0*/  SEL R0, R0, R19, P2 ;  /* 0x0000001300007207 */ /* 0x000fe40001000000 */
[----:B------:R-:W-:Y:S02]  /*4df0*/  LOP3.LUT R21, R5, R23, RZ, 0x3c, !PT ;  /* 0x0000001705157212 */ /* 0x000fe400078e3cff */
[----:B------:R-:W-:Y:S02]  /*4e00*/  IADD3 R19, P2, RZ, -R28, RZ ;  /* 0x8000001cff137210 */ /* 0x000fe40007f5e0ff */
[----:B------:R-:W-:-:S02]  /*4e10*/  ISETP.GE.AND P3, PT, R21, RZ, PT ;  /* 0x000000ff1500720c */ /* 0x000fc40003f66270 */
[----:B------:R-:W-:Y:S01]  /*4e20*/  ISETP.NE.U32.AND P0, PT, R24, RZ, PT ;  /* 0x000000ff1800720c */ /* 0x000fe20003f05070 */
[----:B------:R-:W-:Y:S01]  /*4e30*/  IMAD.X R21, RZ, RZ, ~R0, P2 ;  /* 0x000000ffff157224 */ /* 0x000fe200010e0e00 */
[----:B------:R-:W-:Y:S02]  /*4e40*/  SEL R19, R19, R28, !P3 ;  /* 0x0000001c13137207 */ /* 0x000fe40005800000 */
[----:B------:R-:W-:Y:S02]  /*4e50*/  ISETP.NE.AND.EX P0, PT, R5, RZ, PT, P0 ;  /* 0x000000ff0500720c */ /* 0x000fe40003f05300 */
[----:B------:R-:W-:Y:S02]  /*4e60*/  SEL R21, R21, R0, !P3 ;  /* 0x0000000015157207 */ /* 0x000fe40005800000 */
[----:B------:R-:W-:Y:S02]  /*4e70*/  SEL R0, R19, 0xffffffff, P0 ;  /* 0xffffffff13007807 */ /* 0x000fe40000000000 */
[----:B------:R-:W-:Y:S01]  /*4e80*/  SEL R21, R21, 0xffffffff, P0 ;  /* 0xffffffff15157807 */ /* 0x000fe20000000000 */
[----:B------:R-:W-:Y:S06]  /*4e90*/  RET.REL.NODEC R40 `(_ZN5flash32flash_fwd_splitkv_combine_kernelI23Flash_fwd_kernel_traitsILi256ELi64ELi64ELi4ELb0ELb0EN7cutlass10bfloat16_tE19Flash_kernel_traitsILi256ELi64ELi64ELi4ES3_EELi4ELi1ELb1EEEvNS_16Flash_fwd_paramsE) ;  /* 0xffffb16028007950 */ /* 0x000fec0003c3ffff */
.L_x_677:
        /* <DEDUP_REMOVED lines=14> */
.L_x_4873:


//--------------------- .text._ZN5flash24flash_fwd_splitkv_kernelI23Flash_fwd_kernel_traitsILi256ELi64ELi64ELi4ELb0ELb0EN7cutlass10bfloat16_tE19Flash_kernel_traitsILi256ELi64ELi64ELi4ES3_EELb1ELb0ELb0ELb0ELb0ELb0ELb0ELb0EEEvNS_16Flash_fwd_paramsE --------------------------
	.section	.text._ZN5flash24flash_fwd_splitkv_kernelI23Flash_fwd_kernel_traitsILi256ELi64ELi64ELi4ELb0ELb0EN7cutlass10bfloat16_tE19Flash_kernel_traitsILi256ELi64ELi64ELi4ES3_EELb1ELb0ELb0ELb0ELb0ELb0ELb0ELb0EEEvNS_16Flash_fwd_paramsE,"ax",@progbits
	.sectioninfo	@"SHI_REGISTERS=254"
	.align	128
        .global         _ZN5flash24flash_fwd_splitkv_kernelI23Flash_fwd_kernel_traitsILi256ELi64ELi64ELi4ELb0ELb0EN7cutlass10bfloat16_tE19Flash_kernel_traitsILi256ELi64ELi64ELi4ES3_EELb1ELb0ELb0ELb0ELb0ELb0ELb0ELb0EEEvNS_16Flash_fwd_paramsE
        .type           _ZN5flash24flash_fwd_splitkv_kernelI23Flash_fwd_kernel_traitsILi256ELi64ELi64ELi4ELb0ELb0EN7cutlass10bfloat16_tE19Flash_kernel_traitsILi256ELi64ELi64ELi4ES3_EELb1ELb0ELb0ELb0ELb0ELb0ELb0ELb0EEEvNS_16Flash_fwd_paramsE,@function
        .size           _ZN5flash24flash_fwd_splitkv_kernelI23Flash_fwd_kernel_traitsILi256ELi64ELi64ELi4ELb0ELb0EN7cutlass10bfloat16_tE19Flash_kernel_traitsILi256ELi64ELi64ELi4ES3_EELb1ELb0ELb0ELb0ELb0ELb0ELb0ELb0EEEvNS_16Flash_fwd_paramsE,(.L_x_4912 - _ZN5flash24flash_fwd_splitkv_kernelI23Flash_fwd_kernel_traitsILi256ELi64ELi64ELi4ELb0ELb0EN7cutlass10bfloat16_tE19Flash_kernel_traitsILi256ELi64ELi64ELi4ES3_EELb1ELb0ELb0ELb0ELb0ELb0ELb0ELb0EEEvNS_16Flash_fwd_paramsE)
        .other          _ZN5flash24flash_fwd_splitkv_kernelI23Flash_fwd_kernel_traitsILi256ELi64ELi64ELi4ELb0ELb0EN7cutlass10bfloat16_tE19Flash_kernel_traitsILi256ELi64ELi64ELi4ES3_EELb1ELb0ELb0ELb0ELb0ELb0ELb0ELb0EEEvNS_16Flash_fwd_paramsE,@"STO_CUDA_ENTRY STV_DEFAULT"
_ZN5flash24flash_fwd_splitkv_kernelI23Flash_fwd_kernel_traitsILi256ELi64ELi64ELi4ELb0ELb0EN7cutlass10bfloat16_tE19Flash_kernel_traitsILi256ELi64ELi64ELi4ES3_EELb1ELb0ELb0ELb0ELb0ELb0ELb0ELb0EEEvNS_16Flash_fwd_paramsE:
.text._ZN5flash24flash_fwd_splitkv_kernelI23Flash_fwd_kernel_traitsILi256ELi64ELi64ELi4ELb0ELb0EN7cutlass10bfloat16_tE19Flash_kernel_traitsILi256ELi64ELi64ELi4ES3_EELb1ELb0ELb0ELb0ELb0ELb0ELb0ELb0EEEvNS_16Flash_fwd_paramsE:
[----:B------:R-:W-:Y:S02]  /*0000*/  MOV R1, c[0x0][0x28] ;  /* 0x00000a0000017a02 */ /* 0x000fe40000000f00 */
[----:B------:R-:W1:Y:S01]  /*0010*/  S2UR UR15, SR_CTAID.Y ;  /* 0x00000000000f79c3 */ /* 0x000e620000002600 */
[----:B------:R-:W-:Y:S02]  /*0020*/  ULDC.64 UR4, c[0x0][0x240] ;  /* 0x0000900000047ab9 */ /* 0x000fe40000000a00 */
[----:B------:R-:W-:Y:S02]  /*0030*/  UISETP.NE.U32.AND UP2, UPT, URZ, UR4, UPT ;  /* 0x000000043f00728c */ /* 0x000fe4000bf45070 */
[----:B------:R-:W-:Y:S02]  /*0040*/  UMOV UR25, 0x4 ;  /* 0x0000000400197882 */ /* 0x000fe40000000000 */
[----:B------:R-:W-:Y:S02]  /*0050*/  UISETP.NE.AND.EX UP2, UPT, URZ, UR5, UPT, UP2 ;  /* 0x000000053f00728c */ /* 0x000fe4000bf45320 */
[----:B------:R-:W-:Y:S02]  /*0060*/  ULDC.64 UR10, c[0x0][0x240] ;  /* 0x00009000000a7ab9 */ /* 0x000fe40000000a00 */
[----:B------:R-:W-:-:S02]  /*0070*/  ULDC.64 UR4, c[0x0][0x250] ;  /* 0x0000940000047ab9 */ /* 0x000fc40000000a00 */
[----:B------:R-:W-:Y:S01]  /*0080*/  PLOP3.LUT P2, PT, PT, PT, UP2, 0x80, 0x0 ;  /* 0x000000000000781c */ /* 0x000fe20003f4f028 */
[----:B------:R-:W-:Y:S02]  /*0090*/  UISETP.NE.U32.AND UP0, UPT, URZ, UR4, UPT ;  /* 0x000000043f00728c */ /* 0x000fe4000bf05070 */
[----:B------:R-:W-:Y:S02]  /*00a0*/  ULDC.64 UR32, c[0x0][0x118] ;  /* 0x0000460000207ab9 */ /* 0x000fe40000000a00 */
[----:B------:R-:W-:Y:S02]  /*00b0*/  UISETP.NE.AND.EX UP0, UPT, URZ, UR5, UPT, UP0 ;  /* 0x000000053f00728c */ /* 0x000fe4000bf05300 */
[----:B------:R-:W-:Y:S02]  /*00c0*/  ULDC.U8 UR8, c[0x0][0x312] ;  /* 0x0000c48000087ab9 */ /* 0x000fe40000000000 */
[----:B------:R-:W-:Y:S02]  /*00d0*/  ULDC.64 UR6, c[0x0][0x248] ;  /* 0x0000920000067ab9 */ /* 0x000fe40000000a00 */
[----:B-1----:R-:W-:Y:S01]  /*00e0*/  UIMAD.WIDE UR10, UR15, UR25, UR10 ;  /* 0x000000190f0a72a5 */ /* 0x002fe2000f8e020a */
[----:B------:R-:W-:Y:S01]  /*00f0*/  PLOP3.LUT P0, PT, PT, PT, UP0, 0x80, 0x0 ;  /* 0x000000000000781c */ /* 0x000fe20003f0f008 */
[----:B------:R-:W-:-:S02]  /*0100*/  ULDC.64 UR4, c[0x0][0x250] ;  /* 0x0000940000047ab9 */ /* 0x000fc40000000a00 */
[----:B------:R-:W-:Y:S02]  /*0110*/  UISETP.NE.AND UP3, UPT, UR8, URZ, UPT ;  /* 0x0000003f0800728c */ /* 0x000fe4000bf65270 */
[----:B------:R-:W-:Y:S01]  /*0120*/  IMAD.U32 R10, RZ, RZ, UR10 ;  /* 0x0000000aff0a7e24 */ /* 0x000fe2000f8e00ff */
[----:B------:R-:W-:Y:S01]  /*0130*/  UISETP.EQ.U32.AND UP1, UPT, URZ, UR6, UPT ;  /* 0x000000063f00728c */ /* 0x000fe2000bf22070 */
[----:B------:R-:W-:Y:S01]  /*0140*/  IMAD.U32 R11, RZ, RZ, UR11 ;  /* 0x0000000bff0b7e24 */ /* 0x000fe2000f8e00ff */
[----:B------:R-:W-:Y:S02]  /*0150*/  @UP0 UIMAD.WIDE UR4, UR15, UR25, UR4 ;  /* 0x000000190f0402a5 */ /* 0x000fe4000f8e0204 */
[----:B------:R-:W-:Y:S02]  /*0160*/  UISETP.EQ.OR.EX UP1, UPT, URZ, UR7, !UP3, UP1 ;  /* 0x000000073f00728c */ /* 0x000fe4000df22710 */
[----:B------:R-:W2:Y:S01]  /*0170*/  @P2 LDG.E R4, [R10.64] ;  /* 0x000000200a042981 */ /* 0x000ea2000c1e1900 */
[----:B------:R-:W-:-:S03]  /*0180*/  ULDC.64 UR6, c[0x0][0x248] ;  /* 0x0000920000067ab9 */ /* 0x000fc60000000a00 */
[----:B------:R-:W3:Y:S01]  /*0190*/  @P2 LDG.E R0, [R10.64+0x4] ;  /* 0x000004200a002981 */ /* 0x000ee2000c1e1900 */
[----:B------:R-:W-:Y:S01]  /*01a0*/  IMAD.U32 R8, RZ, RZ, UR4 ;  /* 0x00000004ff087e24 */ /* 0x000fe2000f8e00ff */
[----:B------:R-:W-:-:S05]  /*01b0*/  MOV R9, UR5 ;  /* 0x0000000500097c02 */ /* 0x000fca0008000f00 */
[----:B------:R-:W4:Y:S01]  /*01c0*/  @P0 LDG.E R2, [R8.64] ;  /* 0x0000002008020981 */ /* 0x000f22000c1e1900 */
[----:B------:R-:W-:Y:S01]  /*01d0*/  PLOP3.LUT P1, PT, PT, PT, UP1, 0x80, 0x0 ;  /* 0x000000000000781c */ /* 0x000fe20003f2f018 */
[----:B------:R-:W-:-:S06]  /*01e0*/  UIMAD.WIDE UR6, UR15, UR25, UR6 ;  /* 0x000000190f0672a5 */ /* 0x000fcc000f8e0206 */
[----:B------:R-:W-:Y:S01]  /*01f0*/  IMAD.U32 R6, RZ, RZ, UR6 ;  /* 0x00000006ff067e24 */ /* 0x000fe2000f8e00ff */
[----:B------:R-:W-:-:S05]  /*0200*/  MOV R7, UR7 ;  /* 0x0000000700077c02 */ /* 0x000fca0008000f00 */
[----:B------:R-:W5:Y:S01]  /*0210*/  @!P1 LDG.E R3, [R6.64] ;  /* 0x0000002006039981 */ /* 0x000f62000c1e1900 */
[----:B------:R-:W-:Y:S02]  /*0220*/  UMOV UR27, 0xffffffff ;  /* 0xffffffff001b7882 */ /* 0x000fe40000000000 */
[----:B------:R-:W-:Y:S02]  /*0230*/  UMOV UR7, URZ ;  /* 0x0000003f00077c82 */ /* 0x000fe40008000000 */
[----:B------:R-:W-:Y:S01]  /*0240*/  UMOV UR18, 0xffffffff ;  /* 0xffffffff00127882 */ /* 0x000fe20000000000 */
[----:B------:R-:W1:Y:S08]  /*0250*/  S2UR UR10, SR_CTAID.X ;  /* 0x00000000000a79c3 */ /* 0x000e700000002500 */
[----:B------:R-:W1:Y:S08]  /*0260*/  S2UR UR12, SR_CTAID.Z ;  /* 0x00000000000c79c3 */ /* 0x000e700000002700 */
[----:B--2---:R-:W2:Y:S08]  /*0270*/  @P2 R2UR UR27, R4 ;  /* 0x00000000041b23c2 */ /* 0x004eb000000e0000 */
[----:B---3--:R-:W2:Y:S08]  /*0280*/  @P2 R2UR UR29, R0 ;  /* 0x00000000001d23c2 */ /* 0x008eb000000e0000 */
[----:B----4-:R3:W4:Y:S01]  /*0290*/  @P0 R2UR UR7, R2 ;  /* 0x00000000020703c2 */ /* 0x01072200000e0000 */
[----:B------:R-:W-:-:S04]  /*02a0*/  ISETP.NE.U32.AND P0, PT, RZ, c[0x0][0x248], PT ;  /* 0x00009200ff007a0c */ /* 0x000fc80003f05070 */
[----:B------:R-:W-:-:S03]  /*02b0*/  ISETP.NE.AND.EX P0, PT, RZ, c[0x0][0x24c], PT, P0 ;  /* 0x00009300ff007a0c */ /* 0x000fc60003f05300 */
[----:B-----5:R3:W1:Y:S01]  /*02c0*/  @!P1 R2UR UR18, R3 ;  /* 0x00000000031293c2 */ /* 0x02066200000e0000 */
[----:B--2---:R-:W-:-:S07]  /*02d0*/  @UP2 UIADD3 UR29, UR29, -UR27, URZ ;  /* 0x8000001b1d1d2290 */ /* 0x004fce000fffe03f */
[----:B------:R-:W-:Y:S02]  /*02e0*/  @!UP2 ULDC UR29, c[0x0][0x214] ;  /* 0x00008500001daab9 */ /* 0x000fe40000000800 */
[----:B-1-34-:R-:W-:Y:S05]  /*02f0*/  @!P0 BRA `(.L_x_678) ;  /* 0x0000007000008947 */ /* 0x01afea0003800000 */
[----:B------:R-:W-:-:S13]  /*0300*/  PLOP3.LUT P0, PT, PT, PT, UP3, 0x80, 0x0 ;  /* 0x000000000000781c */ /* 0x000fda0003f0f038 */
[----:B------:R-:W2:Y:S04]  /*0310*/  @P0 LDG.E R0, [R6.64+0x4] ;  /* 0x0000042006000981 */ /* 0x000ea8000c1e1900 */
[----:B------:R-:W3:Y:S01]  /*0320*/  @!P0 LDG.E R2, [R6.64] ;  /* 0x0000002006028981 */ /* 0x000ee2000c1e1900 */
[----:B--2---:R-:W1:Y:S02]  /*0330*/  @P0 R2UR UR6, R0 ;  /* 0x00000000000603c2 */ /* 0x004e6400000e0000 */
[----:B-1----:R-:W-:-:S11]  /*0340*/  @UP3 UIADD3 UR6, UR6, -UR18, URZ ;  /* 0x8000001206063290 */ /* 0x002fd6000fffe03f */
[----:B---3--:R1:W2:Y:S02]  /*0350*/  @!P0 R2UR UR6, R2 ;  /* 0x00000000020683c2 */ /* 0x0082a400000e0000 */
[----:B-12---:R-:W-:Y:S05]  /*0360*/  BRA `(.L_x_679) ;  /* 0x0000001000007947 */ /* 0x006fea0003800000 */
.L_x_678:
[----:B------:R-:W-:Y:S02]  /*0370*/  ULDC UR6, c[0x0][0x218] ;  /* 0x0000860000067ab9 */ /* 0x000fe40000000800 */
.L_x_679:
[----:B------:R-:W-:Y:S02]  /*0380*/  ULDC.64 UR4, c[0x0][0x258] ;  /* 0x0000960000047ab9 */ /* 0x000fe40000000a00 */
[----:B------:R-:W-:-:S04]  /*0390*/  UISETP.NE.U32.AND UP2, UPT, URZ, UR4, UPT ;  /* 0x000000043f00728c */ /* 0x000fc8000bf45070 */
[----:B------:R-:W-:-:S03]  /*03a0*/  UISETP.NE.AND.EX UP2, UPT, URZ, UR5, UPT, UP2 ;  /* 0x000000053f00728c */ /* 0x000fc6000bf45320 */
[----:B------:R-:W-:-:S03]  /*03b0*/  ULDC.64 UR4, c[0x0][0x258] ;  /* 0x0000960000047ab9 */ /* 0x000fc60000000a00 */
[----:B------:R-:W-:-:S05]  /*03c0*/  PLOP3.LUT P0, PT, PT, PT, UP2, 0x80, 0x0 ;  /* 0x000000000000781c */ /* 0x000fca0003f0f028 */
[----:B------:R-:W-:-:S06]  /*03d0*/  @UP2 UIMAD.WIDE UR4, UR15, UR25, UR4 ;  /* 0x000000190f0422a5 */ /* 0x000fcc000f8e0204 */
[----:B------:R-:W-:Y:S02]  /*03e0*/  IMAD.U32 R2, RZ, RZ, UR4 ;  /* 0x00000004ff027e24 */ /* 0x000fe4000f8e00ff */
[----:B------:R-:W-:Y:S01]  /*03f0*/  IMAD.U32 R3, RZ, RZ, UR5 ;  /* 0x00000005ff037e24 */ /* 0x000fe2000f8e00ff */
[----:B------:R-:W-:Y:S02]  /*0400*/  USHF.L.U32 UR10, UR10, 0x6, URZ ;  /* 0x000000060a0a7899 */ /* 0x000fe4000800063f */
[----:B------:R-:W-:Y:S02]  /*0410*/  ULDC.64 UR4, c[0x0][0x268] ;  /* 0x00009a0000047ab9 */ /* 0x000fe40000000a00 */
[----:B------:R-:W2:Y:S01]  /*0420*/  @P0 LDG.E R0, [R2.64] ;  /* 0x0000002002000981 */ /* 0x000ea2000c1e1900 */
[----:B------:R-:W-:Y:S02]  /*0430*/  UISETP.GT.AND UP0, UPT, UR29, UR10, UPT ;  /* 0x0000000a1d00728c */ /* 0x000fe4000bf04270 */
[----:B------:R-:W-:-:S03]  /*0440*/  @!UP2 UISETP.NE.U32.AND UP1, UPT, URZ, UR4, UPT ;  /* 0x000000043f00a28c */ /* 0x000fc6000bf25070 */
[----:B------:R-:W-:Y:S02]  /*0450*/  ULDC UR4, c[0x0][0x21c] ;  /* 0x0000870000047ab9 */ /* 0x000fe40000000800 */
[----:B------:R-:W-:-:S04]  /*0460*/  @!UP2 UISETP.NE.AND.EX UP1, UPT, URZ, UR5, UPT, UP1 ;  /* 0x000000053f00a28c */ /* 0x000fc8000bf25310 */
[----:B------:R-:W-:Y:S01]  /*0470*/  @!UP2 USEL UR4, URZ, UR4, !UP1 ;  /* 0x000000043f04a287 */ /* 0x000fe2000c800000 */
[----:B--2---:R-:W1:Y:S01]  /*0480*/  @P0 R2UR UR11, R0 ;  /* 0x00000000000b03c2 */ /* 0x004e6200000e0000 */
[----:B------:R-:W-:Y:S01]  /*0490*/  PLOP3.LUT P0, PT, PT, PT, UP0, 0x80, 0x0 ;  /* 0x000000000000781c */ /* 0x000fe20003f0f008 */
[----:B-1----:R-:W-:Y:S02]  /*04a0*/  @UP2 UIADD3 UR11, UR11, -UR7, URZ ;  /* 0x800000070b0b2290 */ /* 0x002fe4000fffe03f */
[----:B------:R-:W-:-:S10]  /*04b0*/  @!UP2 UIADD3 UR11, UR4, UR6, -UR7 ;  /* 0x00000006040ba290 */ /* 0x000fd4000fffe807 */
[----:B------:R-:W-:Y:S05]  /*04c0*/  @!P0 EXIT ;  /* 0x000000000000894d */ /* 0x000fea0003800000 */
[----:B------:R-:W-:Y:S01]  /*04d0*/  ULDC UR13, c[0x0][0x218] ;  /* 0x00008600000d7ab9 */ /* 0x000fe20000000800 */
[----:B------:R-:W1:Y:S01]  /*04e0*/  S2R R4, SR_TID.X ;  /* 0x0000000000047919 */ /* 0x000e620000002100 */
[----:B------:R-:W-:Y:S02]  /*04f0*/  UIADD3 UR8, UR11, 0x3f, URZ ;  /* 0x0000003f0b087890 */ /* 0x000fe4000fffe03f */
[----:B------:R-:W-:Y:S02]  /*0500*/  UIADD3 UR13, UR13, 0x3f, URZ ;  /* 0x0000003f0d0d7890 */ /* 0x000fe4000fffe03f */
[----:B------:R-:W-:Y:S02]  /*0510*/  UIADD3 UR5, -UR29, 0x7f, UR10 ;  /* 0x0000007f1d057890 */ /* 0x000fe4000fffe10a */
[----:B------:R-:W-:Y:S02]  /*0520*/  USHF.R.S32.HI UR6, URZ, 0x1f, UR8 ;  /* 0x0000001f3f067899 */ /* 0x000fe40008011408 */
[----:B------:R-:W-:-:S02]  /*0530*/  USHF.R.S32.HI UR9, URZ, 0x1f, UR13 ;  /* 0x0000001f3f097899 */ /* 0x000fc4000801140d */
[----:B------:R-:W-:Y:S02]  /*0540*/  ULDC UR4, c[0x0][0x2e8] ;  /* 0x0000ba0000047ab9 */ /* 0x000fe40000000800 */
[----:B------:R-:W-:Y:S02]  /*0550*/  UIADD3 UR4, UR5, UR4, UR11 ;  /* 0x0000000405047290 */ /* 0x000fe4000fffe00b */
[----:B------:R-:W-:Y:S02]  /*0560*/  ULEA.HI UR6, UR6, UR8, URZ, 0x6 ;  /* 0x0000000806067291 */ /* 0x000fe4000f8f303f */
[----:B------:R-:W-:Y:S02]  /*0570*/  ULEA.HI UR9, UR9, UR13, URZ, 0x6 ;  /* 0x0000000d09097291 */ /* 0x000fe4000f8f303f */
[----:B------:R-:W-:Y:S02]  /*0580*/  USHF.R.S32.HI UR5, URZ, 0x1f, UR4 ;  /* 0x0000001f3f057899 */ /* 0x000fe40008011404 */
[----:B------:R-:W-:-:S02]  /*0590*/  USHF.R.S32.HI UR6, URZ, 0x6, UR6 ;  /* 0x000000063f067899 */ /* 0x000fc40008011406 */
[----:B------:R-:W-:Y:S02]  /*05a0*/  USHF.R.S32.HI UR9, URZ, 0x6, UR9 ;  /* 0x000000063f097899 */ /* 0x000fe40008011409 */
[----:B------:R-:W-:Y:S02]  /*05b0*/  ULEA.HI UR5, UR5, UR4, URZ, 0x6 ;  /* 0x0000000405057291 */ /* 0x000fe4000f8f303f */
[----:B------:R-:W-:Y:S02]  /*05c0*/  UISETP.LT.AND UP0, UPT, UR9, UR6, UPT ;  /* 0x000000060900728c */ /* 0x000fe4000bf01270 */
[----:B------:R-:W-:Y:S02]  /*05d0*/  USHF.R.S32.HI UR8, URZ, 0x6, UR5 ;  /* 0x000000063f087899 */ /* 0x000fe40008011405 */
[----:B------:R-:W-:-:S04]  /*05e0*/  USEL UR6, UR9, UR6, UP0 ;  /* 0x0000000609067287 */ /* 0x000fc80008000000 */
[----:B------:R-:W-:-:S04]  /*05f0*/  UISETP.LT.AND UP0, UPT, UR6, UR8, UPT ;  /* 0x000000080600728c */ /* 0x000fc8000bf01270 */
[----:B------:R-:W-:-:S06]  /*0600*/  USEL UR8, UR6, UR8, UP0 ;  /* 0x0000000806087287 */ /* 0x000fcc0008000000 */
[----:B------:R-:W-:-:S13]  /*0610*/  ISETP.LT.AND P0, PT, RZ, UR8, PT ;  /* 0x00000008ff007c0c */ /* 0x000fda000bf01270 */
[----:B------:R-:W-:Y:S05]  /*0620*/  @P0 BRA `(.L_x_680) ;  /* 0x0000096000000947 */ /* 0x000fea0003800000 */
[----:B-1----:R-:W-:Y:S01]  /*0630*/  SHF.R.S32.HI R3, RZ, 0x1f, R4 ;  /* 0x0000001fff037819 */ /* 0x002fe20000011404 */
[----:B------:R-:W-:Y:S01]  /*0640*/  UISETP.NE.AND UP0, UPT, UR27, -0x1, UPT ;  /* 0xffffffff1b00788c */ /* 0x000fe2000bf05270 */
[----:B------:R-:W1:Y:S01]  /*0650*/  S2R R12, SR_CTAID.Z ;  /* 0x00000000000c7919 */ /* 0x000e620000002700 */
[----:B------:R-:W-:Y:S01]  /*0660*/  USHF.R.S32.HI UR11, URZ, 0x1f, UR10 ;  /* 0x0000001f3f0b7899 */ /* 0x000fe2000801140a */
[----:B------:R-:W-:Y:S01]  /*0670*/  LEA.HI R10, R3, R4, RZ, 0x3 ;  /* 0x00000004030a7211 */ /* 0x000fe200078f18ff */
[----:B------:R-:W-:Y:S01]  /*0680*/  ULDC.64 UR6, c[0x0][0x1e8] ;  /* 0x00007a0000067ab9 */ /* 0x000fe20000000a00 */
[----:B------:R-:W-:Y:S01]  /*0690*/  IMAD.U32 R3, RZ, RZ, UR10 ;  /* 0x0000000aff037e24 */ /* 0x000fe2000f8e00ff */
[----:B------:R-:W-:Y:S01]  /*06a0*/  ULDC.64 UR4, c[0x0][0x1e8] ;  /* 0x00007a0000047ab9 */ /* 0x000fe20000000a00 */
[----:B------:R-:W-:Y:S01]  /*06b0*/  LOP3.LUT R11, R10, 0xfffffff8, RZ, 0xc0, !PT ;  /* 0xfffffff80a0b7812 */ /* 0x000fe200078ec0ff */
[----:B------:R-:W-:Y:S01]  /*06c0*/  UIMAD UR4, UR11, UR4, URZ ;  /* 0x000000040b0472a4 */ /* 0x000fe2000f8e023f */
[----:B------:R-:W-:Y:S01]  /*06d0*/  SHF.R.S32.HI R10, RZ, 0x3, R10 ;  /* 0x00000003ff0a7819 */ /* 0x000fe2000001140a */
[----:B------:R-:W-:Y:S01]  /*06e0*/  UIADD3 UR29, -UR10, UR29, URZ ;  /* 0x0000001d0a1d7290 */ /* 0x000fe2000fffe13f */
[----:B------:R-:W-:Y:S01]  /*06f0*/  BSSY B0, `(.L_x_681) ;  /* 0x0000031000007945 */ /* 0x000fe20003800000 */
[----:B------:R-:W-:Y:S01]  /*0700*/  @UP0 UIMAD.WIDE.U32 UR8, UR27, UR6, URZ ;  /* 0x000000061b0802a5 */ /* 0x000fe2000f8e003f */
[----:B------:R-:W-:Y:S01]  /*0710*/  IMAD.IADD R11, R4, 0x1, -R11 ;  /* 0x00000001040b7824 */ /* 0x000fe200078e0a0b */
[----:B------:R-:W-:-:S02]  /*0720*/  UIMAD UR6, UR10, UR5, UR4 ;  /* 0x000000050a0672a4 */ /* 0x000fc4000f8e0204 */
[----:B------:R-:W-:Y:S01]  /*0730*/  @UP0 UIMAD UR7, UR27, UR7, UR9 ;  /* 0x000000071b0702a4 */ /* 0x000fe2000f8e0209 */
[----:B------:R-:W-:Y:S01]  /*0740*/  IMAD.SHL.U32 R16, R11, 0x8, RZ ;  /* 0x000000080b107824 */ /* 0x000fe200078e00ff */
[----:B------:R-:W-:Y:S02]  /*0750*/  @!UP0 USHF.R.S32.HI UR9, URZ, 0x1f, UR15 ;  /* 0x0000001f3f098899 */ /* 0x000fe4000801140f */
[----:B------:R-:W-:Y:S01]  /*0760*/  ULDC.64 UR4, c[0x0][0x1e0] ;  /* 0x0000780000047ab9 */ /* 0x000fe20000000a00 */
[----:B------:R-:W-:Y:S01]  /*0770*/  IMAD.U32 R0, RZ, RZ, UR6 ;  /* 0x00000006ff007e24 */ /* 0x000fe2000f8e00ff */
[----:B------:R-:W-:Y:S01]  /*0780*/  @!UP0 UIMAD UR9, UR9, UR4, URZ ;  /* 0x00000004090982a4 */ /* 0x000fe2000f8e023f */
[----:B------:R-:W-:Y:S01]  /*0790*/  SHF.R.S32.HI R17, RZ, 0x1f, R16 ;  /* 0x0000001fff117819 */ /* 0x000fe20000011410 */
[----:B------:R-:W-:Y:S01]  /*07a0*/  @!UP0 UIMAD.WIDE.U32 UR16, UR15, UR4, URZ ;  /* 0x000000040f1082a5 */ /* 0x000fe2000f8e003f */
[----:B------:R-:W-:Y:S01]  /*07b0*/  IADD3 R9, R16, 0x40, RZ ;  /* 0x0000004010097810 */ /* 0x000fe20007ffe0ff */
[----:B------:R-:W-:Y:S01]  /*07c0*/  @!UP0 UIMAD UR9, UR15, UR5, UR9 ;  /* 0x000000050f0982a4 */ /* 0x000fe2000f8e0209 */
[C---:B------:R-:W-:Y:S01]  /*07d0*/  IADD3 R8, R16.reuse, 0x80, RZ ;  /* 0x0000008010087810 */ /* 0x040fe20007ffe0ff */
[----:B------:R-:W-:Y:S01]  /*07e0*/  IMAD.WIDE.U32 R2, R3, c[0x0][0x1e8], R16 ;  /* 0x00007a0003027a25 */ /* 0x000fe200078e0010 */
[----:B------:R-:W-:Y:S01]  /*07f0*/  USHF.R.S32.HI UR11, URZ, 0x1f, UR12 ;  /* 0x0000001f3f0b7899 */ /* 0x000fe2000801140c */
[----:B------:R-:W-:Y:S01]  /*0800*/  IADD3 R7, R16, 0xc0, RZ ;  /* 0x000000c010077810 */ /* 0x000fe20007ffe0ff */
[----:B------:R-:W-:-:S02]  /*0810*/  @!UP0 UMOV UR8, UR16 ;  /* 0x0000001000088c82 */ /* 0x000fc40008000000 */
[----:B------:R-:W-:Y:S01]  /*0820*/  @!UP0 UIADD3 UR7, UR17, UR9, URZ ;  /* 0x0000000911078290 */ /* 0x000fe2000fffe03f */
[----:B------:R-:W-:Y:S01]  /*0830*/  IADD3 R2, P0, R2, UR8, RZ ;  /* 0x0000000802027c10 */ /* 0x000fe2000ff1e0ff */
[----:B------:R-:W-:Y:S02]  /*0840*/  ULDC.64 UR4, c[0x0][0x1f0] ;  /* 0x00007c0000047ab9 */ /* 0x000fe40000000a00 */
[----:B------:R-:W-:Y:S02]  /*0850*/  UIMAD UR4, UR11, UR4, URZ ;  /* 0x000000040b0472a4 */ /* 0x000fe4000f8e023f */
[----:B------:R-:W-:Y:S02]  /*0860*/  IADD3.X R3, R3, UR7, R0, P0, !PT ;  /* 0x0000000703037c10 */ /* 0x000fe400087fe400 */
[----:B------:R-:W-:Y:S01]  /*0870*/  ISETP.GE.AND P0, PT, R10, UR29, PT ;  /* 0x0000001d0a007c0c */ /* 0x000fe2000bf06270 */
[----:B------:R-:W-:Y:S02]  /*0880*/  UIMAD UR4, UR12, UR5, UR4 ;  /* 0x000000050c0472a4 */ /* 0x000fe4000f8e0204 */
[----:B-1----:R-:W-:Y:S01]  /*0890*/  IMAD.WIDE.U32 R12, R12, c[0x0][0x1f0], R2 ;  /* 0x00007c000c0c7a25 */ /* 0x002fe200078e0002 */
[----:B------:R-:W-:Y:S01]  /*08a0*/  ULDC UR5, c[0x0][0x1c0] ;  /* 0x0000700000057ab9 */ /* 0x000fe20000000800 */
[----:B------:R-:W-:Y:S01]  /*08b0*/  SHF.R.S32.HI R2, RZ, 0x1f, R10 ;  /* 0x0000001fff027819 */ /* 0x000fe2000001140a */
[----:B------:R-:W-:-:S02]  /*08c0*/  UIMAD UR12, UR15, UR5, UR12 ;  /* 0x000000050f0c72a4 */ /* 0x000fc4000f8e020c */
[----:B------:R-:W-:Y:S01]  /*08d0*/  IADD3 R15, R13, UR4, RZ ;  /* 0x000000040d0f7c10 */ /* 0x000fe2000fffe0ff */
[----:B------:R-:W-:Y:S02]  /*08e0*/  ULDC UR5, c[0x0][0x214] ;  /* 0x0000850000057ab9 */ /* 0x000fe40000000800 */
[----:B------:R-:W-:Y:S02]  /*08f0*/  UIMAD UR5, UR12, UR5, UR10 ;  /* 0x000000050c0572a4 */ /* 0x000fe4000f8e020a */
[----:B------:R-:W-:Y:S05]  /*0900*/  @P0 BRA `(.L_x_682) ;  /* 0x000000f000000947 */ /* 0x000fea0003800000 */
[----:B------:R-:W-:Y:S01]  /*0910*/  IMAD R3, R2, c[0x0][0x1e8], RZ ;  /* 0x00007a0002037a24 */ /* 0x000fe200078e02ff */
[----:B------:R-:W-:Y:S01]  /*0920*/  ISETP.GE.AND P4, PT, R16, c[0x0][0x220], PT ;  /* 0x0000880010007a0c */ /* 0x000fe20003f86270 */
[----:B------:R-:W-:Y:S01]  /*0930*/  IMAD.MOV.U32 R14, RZ, RZ, R12 ;  /* 0x000000ffff0e7224 */ /* 0x000fe200078e000c */
[----:B------:R-:W-:Y:S01]  /*0940*/  ISETP.GE.AND P3, PT, R9, c[0x0][0x220], PT ;  /* 0x0000880009007a0c */ /* 0x000fe20003f66270 */
[----:B------:R-:W-:Y:S01]  /*0950*/  IMAD R0, R10, c[0x0][0x1ec], R3 ;  /* 0x00007b000a007a24 */ /* 0x000fe200078e0203 */
[----:B------:R-:W-:Y:S01]  /*0960*/  ISETP.GE.AND P2, PT, R8, c[0x0][0x220], PT ;  /* 0x0000880008007a0c */ /* 0x000fe20003f46270 */
[----:B------:R-:W-:Y:S01]  /*0970*/  IMAD.WIDE.U32 R4, R10, c[0x0][0x1e8], R14 ;  /* 0x00007a000a047a25 */ /* 0x000fe200078e000e */
[----:B------:R-:W-:-:S03]  /*0980*/  ISETP.GE.AND P1, PT, R7, c[0x0][0x220], PT ;  /* 0x0000880007007a0c */ /* 0x000fc60003f26270 */
[----:B------:R-:W-:Y:S01]  /*0990*/  IMAD.IADD R0, R5, 0x1, R0 ;  /* 0x0000000105007824 */ /* 0x000fe200078e0200 */
[----:B------:R-:W-:-:S04]  /*09a0*/  LEA R18, P0, R4, c[0x0][0x1d0], 0x1 ;  /* 0x0000740004127a11 */ /* 0x000fc800078008ff */
[----:B------:R-:W-:-:S05]  /*09b0*/  LEA.HI.X R19, R4, c[0x0][0x1d4], R0, 0x1, P0 ;  /* 0x0000750004137a11 */ /* 0x000fca00000f0c00 */
[----:B------:R1:W-:Y:S04]  /*09c0*/  @!P4 STG.E.128 [R18.64], RZ ;  /* 0x000000ff1200c986 */ /* 0x0003e8000c101d20 */
[----:B------:R1:W-:Y:S04]  /*09d0*/  @!P3 STG.E.128 [R18.64+0x80], RZ ;  /* 0x000080ff1200b986 */ /* 0x0003e8000c101d20 */
[----:B------:R1:W-:Y:S04]  /*09e0*/  @!P2 STG.E.128 [R18.64+0x100], RZ ;  /* 0x000100ff1200a986 */ /* 0x0003e8000c101d20 */
[----:B------:R1:W-:Y:S02]  /*09f0*/  @!P1 STG.E.128 [R18.64+0x180], RZ ;  /* 0x000180ff12009986 */ /* 0x0003e4000c101d20 */
.L_x_682:
[----:B------:R-:W-:Y:S05]  /*0a00*/  BSYNC B0 ;  /* 0x0000000000007941 */ /* 0x000fea0003800000 */
.L_x_681:
[----:B------:R-:W-:Y:S01]  /*0a10*/  IADD3 R6, R10, 0x10, RZ ;  /* 0x000000100a067810 */ /* 0x000fe20007ffe0ff */
[----:B------:R-:W-:Y:S03]  /*0a20*/  BSSY B0, `(.L_x_683) ;  /* 0x0000015000007945 */ /* 0x000fe60003800000 */
[----:B------:R-:W-:-:S13]  /*0a30*/  ISETP.GE.AND P0, PT, R6, UR29, PT ;  /* 0x0000001d06007c0c */ /* 0x000fda000bf06270 */
[----:B------:R-:W-:Y:S05]  /*0a40*/  @P0 BRA `(.L_x_684) ;  /* 0x0000012000000947 */ /* 0x000fea0003800000 */
[----:B------:R-:W-:Y:S01]  /*0a50*/  IADD3 R3, P0, R10, 0x10, RZ ;  /* 0x000000100a037810 */ /* 0x000fe20007f1e0ff */
[----:B------:R-:W-:Y:S01]  /*0a60*/  IMAD.MOV.U32 R4, RZ, RZ, R12 ;  /* 0x000000ffff047224 */ /* 0x000fe200078e000c */
[----:B------:R-:W-:Y:S01]  /*0a70*/  ISETP.GE.AND P3, PT, R16, c[0x0][0x220], PT ;  /* 0x0000880010007a0c */ /* 0x000fe20003f66270 */
[----:B------:R-:W-:Y:S01]  /*0a80*/  IMAD.MOV.U32 R5, RZ, RZ, R15 ;  /* 0x000000ffff057224 */ /* 0x000fe200078e000f */
[----:B------:R-:W-:Y:S01]  /*0a90*/  ISETP.GE.AND P2, PT, R9, c[0x0][0x220], PT ;  /* 0x0000880009007a0c */ /* 0x000fe20003f46270 */
[----:B------:R-:W-:Y:S01]  /*0aa0*/  IMAD.X R0, RZ, RZ, R2, P0 ;  /* 0x000000ffff007224 */ /* 0x000fe200000e0602 */
[----:B------:R-:W-:Y:S01]  /*0ab0*/  ISETP.GE.AND P1, PT, R8, c[0x0][0x220], PT ;  /* 0x0000880008007a0c */ /* 0x000fe20003f26270 */
[----:B------:R-:W-:Y:S01]  /*0ac0*/  IMAD.WIDE.U32 R4, R3, c[0x0][0x1e8], R4 ;  /* 0x00007a0003047a25 */ /* 0x000fe200078e0004 */
[----:B------:R-:W-:-:S03]  /*0ad0*/  ISETP.GE.AND P0, PT, R7, c[0x0][0x220], PT ;  /* 0x0000880007007a0c */ /* 0x000fc60003f06270 */
[----:B------:R-:W-:Y:S01]  /*0ae0*/  IMAD R0, R0, c[0x0][0x1e8], RZ ;  /* 0x00007a0000007a24 */ /* 0x000fe200078e02ff */
[----:B-1----:R-:W-:-:S03]  /*0af0*/  LEA R18, P4, R4, c[0x0][0x1d0], 0x1 ;  /* 0x0000740004127a11 */ /* 0x002fc600078808ff */
[----:B------:R-:W-:-:S04]  /*0b00*/  IMAD R0, R3, c[0x0][0x1ec], R0 ;  /* 0x00007b0003007a24 */ /* 0x000fc800078e0200 */
[----:B------:R-:W-:-:S05]  /*0b10*/  IMAD.IADD R0, R5, 0x1, R0 ;  /* 0x0000000105007824 */ /* 0x000fca00078e0200 */
[----:B------:R-:W-:-:S05]  /*0b20*/  LEA.HI.X R19, R4, c[0x0][0x1d4], R0, 0x1, P4 ;  /* 0x0000750004137a11 */ /* 0x000fca00020f0c00 */
[----:B------:R1:W-:Y:S04]  /*0b30*/  @!P3 STG.E.128 [R18.64], RZ ;  /* 0x000000ff1200b986 */ /* 0x0003e8000c101d20 */
[----:B------:R1:W-:Y:S04]  /*0b40*/  @!P2 STG.E.128 [R18.64+0x80], RZ ;  /* 0x000080ff1200a986 */ /* 0x0003e8000c101d20 */
[----:B------:R1:W-:Y:S04]  /*0b50*/  @!P1 STG.E.128 [R18.64+0x100], RZ ;  /* 0x000100ff12009986 */ /* 0x0003e8000c101d20 */
[----:B------:R1:W-:Y:S02]  /*0b60*/  @!P0 STG.E.128 [R18.64+0x180], RZ ;  /* 0x000180ff12008986 */ /* 0x0003e4000c101d20 */
.L_x_684:
[----:B------:R-:W-:Y:S05]  /*0b70*/  BSYNC B0 ;  /* 0x0000000000007941 */ /* 0x000fea0003800000 */
.L_x_683:
[----:B------:R-:W-:Y:S01]  /*0b80*/  IADD3 R5, R10, 0x20, RZ ;  /* 0x000000200a057810 */ /* 0x000fe20007ffe0ff */
[----:B------:R-:W-:Y:S03]  /*0b90*/  BSSY B0, `(.L_x_685) ;  /* 0x0000015000007945 */ /* 0x000fe60003800000 */
[----:B------:R-:W-:-:S13]  /*0ba0*/  ISETP.GE.AND P0, PT, R5, UR29, PT ;  /* 0x0000001d05007c0c */ /* 0x000fda000bf06270 */
[----:B------:R-:W-:Y:S05]  /*0bb0*/  @P0 BRA `(.L_x_686) ;  /* 0x0000012000000947 */ /* 0x000fea0003800000 */
[----:B------:R-:W-:Y:S01]  /*0bc0*/  IADD3 R3, P0, R10, 0x20, RZ ;  /* 0x000000200a037810 */ /* 0x000fe20007f1e0ff */
[----:B-1----:R-:W-:Y:S01]  /*0bd0*/  IMAD.MOV.U32 R18, RZ, RZ, R12 ;  /* 0x000000ffff127224 */ /* 0x002fe200078e000c */
        /* <DEDUP_REMOVED lines=8> */
[----:B------:R-:W-:-:S03]  /*0c60*/  LEA R20, P4, R18, c[0x0][0x1d0], 0x1 ;  /* 0x0000740012147a11 */ /* 0x000fc600078808ff */
[----:B------:R-:W-:-:S04]  /*0c70*/  IMAD R0, R3, c[0x0][0x1ec], R0 ;  /* 0x00007b0003007a24 */ /* 0x000fc800078e0200 */
[----:B------:R-:W-:-:S05]  /*0c80*/  IMAD.IADD R0, R19, 0x1, R0 ;  /* 0x0000000113007824 */ /* 0x000fca00078e0200 */
[----:B------:R-:W-:-:S05]  /*0c90*/  LEA.HI.X R21, R18, c[0x0][0x1d4], R0, 0x1, P4 ;  /* 0x0000750012157a11 */ /* 0x000fca00020f0c00 */
[----:B------:R1:W-:Y:S04]  /*0ca0*/  @!P3 STG.E.128 [R20.64], RZ ;  /* 0x000000ff1400b986 */ /* 0x0003e8000c101d20 */
[----:B------:R1:W-:Y:S04]  /*0cb0*/  @!P2 STG.E.128 [R20.64+0x80], RZ ;  /* 0x000080ff1400a986 */ /* 0x0003e8000c101d20 */
[----:B------:R1:W-:Y:S04]  /*0cc0*/  @!P1 STG.E.128 [R20.64+0x100], RZ ;  /* 0x000100ff14009986 */ /* 0x0003e8000c101d20 */
[----:B------:R1:W-:Y:S02]  /*0cd0*/  @!P0 STG.E.128 [R20.64+0x180], RZ ;  /* 0x000180ff14008986 */ /* 0x0003e4000c101d20 */
.L_x_686:
[----:B------:R-:W-:Y:S05]  /*0ce0*/  BSYNC B0 ;  /* 0x0000000000007941 */ /* 0x000fea0003800000 */
.L_x_685:
[----:B------:R-:W-:Y:S01]  /*0cf0*/  IADD3 R4, R10, 0x30, RZ ;  /* 0x000000300a047810 */ /* 0x000fe20007ffe0ff */
[----:B------:R-:W-:Y:S03]  /*0d00*/  BSSY B0, `(.L_x_687) ;  /* 0x0000014000007945 */ /* 0x000fe60003800000 */
[----:B------:R-:W-:-:S13]  /*0d10*/  ISETP.GE.AND P0, PT, R4, UR29, PT ;  /* 0x0000001d04007c0c */ /* 0x000fda000bf06270 */
[----:B------:R-:W-:Y:S05]  /*0d20*/  @P0 BRA `(.L_x_688) ;  /* 0x0000011000000947 */ /* 0x000fea0003800000 */
[----:B------:R-:W-:Y:S01]  /*0d30*/  IADD3 R3, P0, R10, 0x30, RZ ;  /* 0x000000300a037810 */ /* 0x000fe20007f1e0ff */
[----:B------:R-:W-:Y:S01]  /*0d40*/  IMAD.MOV.U32 R13, RZ, RZ, R15 ;  /* 0x000000ffff0d7224 */ /* 0x000fe200078e000f */
[----:B------:R-:W-:Y:S02]  /*0d50*/  ISETP.GE.AND P3, PT, R16, c[0x0][0x220], PT ;  /* 0x0000880010007a0c */ /* 0x000fe40003f66270 */
        /* <DEDUP_REMOVED lines=14> */
.L_x_688:
[----:B------:R-:W-:Y:S05]  /*0e40*/  BSYNC B0 ;  /* 0x0000000000007941 */ /* 0x000fea0003800000 */
.L_x_687:
[----:B------:R-:W-:Y:S01]  /*0e50*/  ISETP.NE.AND P4, PT, R11, RZ, PT ;  /* 0x000000ff0b00720c */ /* 0x000fe20003f85270 */
[----:B------:R-:W-:-:S03]  /*0e60*/  IMAD.U32 R3, RZ, RZ, UR5 ;  /* 0x00000005ff037e24 */ /* 0x000fc6000f8e00ff */
[----:B------:R-:W-:Y:S02]  /*0e70*/  ISETP.GE.OR P2, PT, R6, UR29, P4 ;  /* 0x0000001d06007c0c */ /* 0x000fe4000a746670 */
[C---:B------:R-:W-:Y:S02]  /*0e80*/  ISETP.GE.OR P3, PT, R10.reuse, UR29, P4 ;  /* 0x0000001d0a007c0c */ /* 0x040fe4000a766670 */
[----:B------:R-:W-:Y:S02]  /*0e90*/  ISETP.GE.OR P1, PT, R5, UR29, P4 ;  /* 0x0000001d05007c0c */ /* 0x000fe4000a726670 */
[----:B------:R-:W-:Y:S02]  /*0ea0*/  IADD3 R10, P0, R10, UR5, RZ ;  /* 0x000000050a0a7c10 */ /* 0x000fe4000ff1e0ff */
[----:B------:R-:W-:Y:S02]  /*0eb0*/  ISETP.GE.OR P4, PT, R4, UR29, P4 ;  /* 0x0000001d04007c0c */ /* 0x000fe4000a786670 */
[----:B------:R-:W-:-:S02]  /*0ec0*/  LEA.HI.X.SX32 R3, R3, R2, 0x1, P0 ;  /* 0x0000000203037211 */ /* 0x000fc400000f0eff */
[----:B------:R-:W-:Y:S01]  /*0ed0*/  LEA R6, P0, R10, c[0x0][0x200], 0x2 ;  /* 0x000080000a067a11 */ /* 0x000fe200078010ff */
[----:B------:R-:W-:-:S03]  /*0ee0*/  @!P2 IMAD.MOV.U32 R2, RZ, RZ, 0x7f800000 ;  /* 0x7f800000ff02a424 */ /* 0x000fc600078e00ff */
[----:B------:R-:W-:Y:S01]  /*0ef0*/  LEA.HI.X R7, R10, c[0x0][0x204], R3, 0x2, P0 ;  /* 0x000081000a077a11 */ /* 0x000fe200000f1403 */
[----:B------:R-:W-:Y:S02]  /*0f00*/  @!P3 IMAD.MOV.U32 R3, RZ, RZ, 0x7f800000 ;  /* 0x7f800000ff03b424 */ /* 0x000fe400078e00ff */
[----:B------:R-:W-:Y:S02]  /*0f10*/  @!P1 IMAD.MOV.U32 R0, RZ, RZ, 0x7f800000 ;  /* 0x7f800000ff009424 */ /* 0x000fe400078e00ff */
[----:B------:R3:W-:Y:S04]  /*0f20*/  @!P2 STG.E [R6.64+0x40], R2 ;  /* 0x000040020600a986 */ /* 0x0007e8000c101920 */
[----:B------:R3:W-:Y:S04]  /*0f30*/  @!P3 STG.E [R6.64], R3 ;  /* 0x000000030600b986 */ /* 0x0007e8000c101920 */
[----:B------:R3:W-:Y:S01]  /*0f40*/  @!P1 STG.E [R6.64+0x80], R0 ;  /* 0x0000800006009986 */ /* 0x0007e2000c101920 */
[----:B------:R-:W-:Y:S05]  /*0f50*/  @P4 EXIT ;  /* 0x000000000000494d */ /* 0x000fea0003800000 */
[----:B---3--:R-:W-:-:S05]  /*0f60*/  MOV R3, 0x7f800000 ;  /* 0x7f80000000037802 */ /* 0x008fca0000000f00 */
[----:B------:R-:W-:Y:S01]  /*0f70*/  STG.E [R6.64+0xc0], R3 ;  /* 0x0000c00306007986 */ /* 0x000fe2000c101920 */
[----:B------:R-:W-:Y:S05]  /*0f80*/  EXIT ;  /* 0x000000000000794d */ /* 0x000fea0003800000 */
.L_x_680:
[----:B-1----:R-:W-:Y:S02]  /*0f90*/  ULDC.64 UR4, c[0x0][0x2b8] ;  /* 0x0000ae0000047ab9 */ /* 0x002fe40000000a00 */
[----:B------:R-:W-:Y:S02]  /*0fa0*/  UISETP.NE.U32.AND UP0, UPT, URZ, UR4, UPT ;  /* 0x000000043f00728c */ /* 0x000fe4000bf05070 */
[----:B------:R-:W-:Y:S02]  /*0fb0*/  ULDC.64 UR16, c[0x0][0x2c0] ;  /* 0x0000b00000107ab9 */ /* 0x000fe40000000a00 */
[----:B------:R-:W-:-:S03]  /*0fc0*/  UISETP.NE.AND.EX UP0, UPT, URZ, UR5, UPT, UP0 ;  /* 0x000000053f00728c */ /* 0x000fc6000bf05300 */
[----:B------:R-:W-:-:S03]  /*0fd0*/  ULDC.64 UR4, c[0x0][0x2b8] ;  /* 0x0000ae0000047ab9 */ /* 0x000fc60000000a00 */
[----:B------:R-:W-:-:S05]  /*0fe0*/  PLOP3.LUT P0, PT, PT, PT, UP0, 0x80, 0x0 ;  /* 0x000000000000781c */ /* 0x000fca0003f0f008 */
[----:B------:R-:W-:-:S06]  /*0ff0*/  @UP0 UIMAD.WIDE UR4, UR15, UR25, UR4 ;  /* 0x000000190f0402a5 */ /* 0x000fcc000f8e0204 */
[----:B------:R-:W-:Y:S02]  /*1000*/  IMAD.U32 R2, RZ, RZ, UR4 ;  /* 0x00000004ff027e24 */ /* 0x000fe4000f8e00ff */
[----:B------:R-:W-:Y:S01]  /*1010*/  IMAD.U32 R3, RZ, RZ, UR5 ;  /* 0x00000005ff037e24 */ /* 0x000fe2000f8e00ff */
[----:B------:R-:W-:Y:S02]  /*1020*/  UISETP.NE.U32.AND UP1, UPT, URZ, UR16, UPT ;  /* 0x000000103f00728c */ /* 0x000fe4000bf25070 */
[----:B------:R-:W-:Y:S02]  /*1030*/  ULDC.64 UR4, c[0x0][0x2c8] ;  /* 0x0000b20000047ab9 */ /* 0x000fe40000000a00 */
[----:B------:R-:W2:Y:S01]  /*1040*/  @P0 LDG.E R2, [R2.64] ;  /* 0x0000002002020981 */ /* 0x000ea2000c1e1900 */
[----:B------:R-:W-:Y:S01]  /*1050*/  UISETP.NE.AND.EX UP1, UPT, URZ, UR17, UPT, UP1 ;  /* 0x000000113f00728c */ /* 0x000fe2000bf25310 */
[----:B------:R-:W-:Y:S01]  /*1060*/  IABS R0, c[0x0][0x2d0] ;  /* 0x0000b40000007a13 */ /* 0x000fe20000000000 */
[----:B------:R-:W-:-:S02]  /*1070*/  UMOV UR30, URZ ;  /* 0x0000003f001e7c82 */ /* 0x000fc40008000000 */
[----:B------:R-:W-:Y:S01]  /*1080*/  UMOV UR31, URZ ;  /* 0x0000003f001f7c82 */ /* 0x000fe20008000000 */
[----:B------:R1:W3:Y:S01]  /*1090*/  R2UR UR9, R0 ;  /* 0x00000000000973c2 */ /* 0x0002e200000e0000 */
[----:B------:R-:W-:-:S05]  /*10a0*/  UPLOP3.LUT UP6, UPT, UPT, UPT, UPT, 0x40, 0x0 ;  /* 0x000000000000789c */ /* 0x000fca0003fce870 */
[----:B------:R-:W-:Y:S02]  /*10b0*/  @UP1 USHF.R.S32.HI UR6, URZ, 0x1f, UR15 ;  /* 0x0000001f3f061899 */ /* 0x000fe4000801140f */
[----:B------:R-:W-:Y:S02]  /*10c0*/  @UP1 UIMAD.WIDE.U32 UR20, UR15, UR4, URZ ;  /* 0x000000040f1412a5 */ /* 0x000fe4000f8e003f */
[----:B------:R-:W-:Y:S02]  /*10d0*/  @UP1 UIMAD UR6, UR6, UR4, URZ ;  /* 0x00000004060612a4 */ /* 0x000fe4000f8e023f */
[----:B------:R-:W-:Y:S02]  /*10e0*/  @UP1 ULEA UR30, UP0, UR20, UR16, 0x2 ;  /* 0x00000010141e1291 */ /* 0x000fe4000f80103f */
[----:B------:R-:W-:-:S03]  /*10f0*/  @UP1 UIMAD UR4, UR15, UR5, UR6 ;  /* 0x000000050f0412a4 */ /* 0x000fc6000f8e0206 */
[----:B------:R-:W-:Y:S02]  /*1100*/  UMOV UR6, UR15 ;  /* 0x0000000f00067c82 */ /* 0x000fe40008000000 */
[----:B------:R-:W-:-:S04]  /*1110*/  @UP1 UIADD3 UR4, UR21, UR4, URZ ;  /* 0x0000000415041290 */ /* 0x000fc8000fffe03f */
[----:B------:R-:W-:-:S04]  /*1120*/  @UP1 USHF.L.U64.HI UR4, UR20, 0x2, UR4 ;  /* 0x0000000214041899 */ /* 0x000fc80008010204 */
[----:B------:R-:W-:Y:S02]  /*1130*/  @UP1 UIADD3.X UR31, UR4, UR17, URZ, UP0, !UPT ;  /* 0x00000011041f1290 */ /* 0x000fe400087fe43f */
[----:B------:R-:W-:-:S04]  /*1140*/  @UP1 UISETP.NE.U32.AND UP0, UPT, UR30, URZ, UPT ;  /* 0x0000003f1e00128c */ /* 0x000fc8000bf05070 */
[----:B------:R-:W-:Y:S01]  /*1150*/  @UP1 UISETP.NE.AND.EX UP6, UPT, UR31, URZ, UPT, UP0 ;  /* 0x0000003f1f00128c */ /* 0x000fe2000bfc5300 */
[----:B--2---:R1:W2:Y:S10]  /*1160*/  @P0 R2UR UR6, R2 ;  /* 0x00000000020603c2 */ /* 0x0042b400000e0000 */
[----:B------:R-:W-:-:S13]  /*1170*/  PLOP3.LUT P0, PT, PT, PT, UP6, 0x80, 0x0 ;  /* 0x000000000000781c */ /* 0x000fda0003f0f068 */
[----:B-12---:R-:W-:Y:S05]  /*1180*/  @!P0 BRA `(.L_x_689) ;  /* 0x0000056000008947 */ /* 0x006fea0003800000 */
[----:B---3--:R-:W1:Y:S01]  /*1190*/  I2F.RP R3, UR9 ;  /* 0x0000000900037d06 */ /* 0x008e620008209400 */
[----:B------:R-:W-:Y:S02]  /*11a0*/  ULEA UR13, UR8, 0xffffffc0, 0x6 ;  /* 0xffffffc0080d7891 */ /* 0x000fe4000f8e303f */
[----:B------:R-:W-:Y:S02]  /*11b0*/  UMOV UR6, URZ ;  /* 0x0000003f00067c82 */ /* 0x000fe40008000000 */
[----:B------:R-:W-:Y:S02]  /*11c0*/  ULDC UR14, c[0x0][0x2d0] ;  /* 0x0000b400000e7ab9 */ /* 0x000fe40000000800 */
[----:B------:R-:W-:-:S05]  /*11d0*/  IMAD.U32 R0, RZ, RZ, UR13 ;  /* 0x0000000dff007e24 */ /* 0x000fca000f8e00ff */
[----:B------:R-:W-:Y:S01]  /*11e0*/  IABS R0, R0 ;  /* 0x0000000000007213 */ /* 0x000fe20000000000 */
[----:B-1----:R-:W1:Y:S03]  /*11f0*/  MUFU.RCP R2, R3 ;  /* 0x0000000300027308 */ /* 0x002e660000001000 */
[----:B------:R-:W2:Y:S01]  /*1200*/  R2UR UR5, R0 ;  /* 0x00000000000573c2 */ /* 0x000ea200000e0000 */
[----:B-1----:R-:W-:-:S06]  /*1210*/  IADD3 R2, R2, 0xffffffe, RZ ;  /* 0x0ffffffe02027810 */ /* 0x002fcc0007ffe0ff */
[----:B------:R-:W1:Y:S02]  /*1220*/  F2I.FTZ.U32.TRUNC.NTZ R2, R2 ;  /* 0x0000000200027305 */ /* 0x000e64000021f000 */
[----:B-1----:R-:W1:Y:S02]  /*1230*/  R2UR UR7, R2 ;  /* 0x00000000020773c2 */ /* 0x002e6400000e0000 */
[----:B-1----:R-:W-:-:S04]  /*1240*/  UIADD3 UR4, URZ, -UR7, URZ ;  /* 0x800000073f047290 */ /* 0x002fc8000fffe03f */
[----:B------:R-:W-:-:S04]  /*1250*/  UIMAD UR4, UR4, UR9, URZ ;  /* 0x00000009040472a4 */ /* 0x000fc8000f8e023f */
[----:B------:R-:W-:-:S04]  /*1260*/  UIMAD.WIDE.U32 UR6, UR7, UR4, UR6 ;  /* 0x00000004070672a5 */ /* 0x000fc8000f8e0006 */
[----:B--2---:R-:W-:-:S04]  /*1270*/  UIMAD.WIDE.U32 UR16, UR7, UR5, URZ ;  /* 0x00000005071072a5 */ /* 0x004fc8000f8e003f */
[----:B------:R-:W-:-:S04]  /*1280*/  UIADD3 UR4, -UR17, URZ, URZ ;  /* 0x0000003f11047290 */ /* 0x000fc8000fffe13f */
[----:B------:R-:W-:-:S04]  /*1290*/  UIMAD UR4, UR9, UR4, UR5 ;  /* 0x00000004090472a4 */ /* 0x000fc8000f8e0205 */
[----:B------:R-:W-:-:S11]  /*12a0*/  UISETP.GT.U32.AND UP0, UPT, UR9, UR4, UPT ;  /* 0x000000040900728c */ /* 0x000fd6000bf04070 */
[----:B------:R-:W-:Y:S02]  /*12b0*/  @!UP0 UIADD3 UR4, UR4, -UR9, URZ ;  /* 0x8000000904048290 */ /* 0x000fe4000fffe03f */
[----:B------:R-:W-:Y:S02]  /*12c0*/  @!UP0 UIADD3 UR17, UR17, 0x1, URZ ;  /* 0x0000000111118890 */ /* 0x000fe4000fffe03f */
[----:B------:R-:W-:Y:S02]  /*12d0*/  UISETP.GE.U32.AND UP1, UPT, UR4, UR9, UPT ;  /* 0x000000090400728c */ /* 0x000fe4000bf26070 */
[----:B------:R-:W-:-:S04]  /*12e0*/  ULOP3.LUT UR4, UR13, UR14, URZ, 0x3c, !UPT ;  /* 0x0000000e0d047292 */ /* 0x000fc8000f8e3c3f */
[----:B------:R-:W-:-:S05]  /*12f0*/  UISETP.GE.AND UP0, UPT, UR4, URZ, UPT ;  /* 0x0000003f0400728c */ /* 0x000fca000bf06270 */
[----:B------:R-:W-:Y:S02]  /*1300*/  @UP1 UIADD3 UR17, UR17, 0x1, URZ ;  /* 0x0000000111111890 */ /* 0x000fe4000fffe03f */
[----:B------:R-:W-:-:S04]  /*1310*/  UISETP.NE.AND UP1, UPT, URZ, UR14, UPT ;  /* 0x0000000e3f00728c */ /* 0x000fc8000bf25270 */
[----:B------:R-:W-:-:S07]  /*1320*/  @!UP0 UIADD3 UR17, -UR17, URZ, URZ ;  /* 0x0000003f11118290 */ /* 0x000fce000fffe13f */
[----:B------:R-:W-:-:S04]  /*1330*/  @!UP1 ULOP3.LUT UR17, URZ, UR14, URZ, 0x33, !UPT ;  /* 0x0000000e3f119292 */ /* 0x000fc8000f8e333f */
[----:B------:R-:W-:-:S06]  /*1340*/  UIMAD.WIDE UR4, UR17, 0x4, UR30 ;  /* 0x00000004110478a5 */ /* 0x000fcc000f8e021e */
[----:B------:R-:W-:Y:S01]  /*1350*/  IMAD.U32 R10, RZ, RZ, UR4 ;  /* 0x00000004ff0a7e24 */ /* 0x000fe2000f8e00ff */
[----:B------:R-:W-:Y:S02]  /*1360*/  MOV R11, UR5 ;  /* 0x00000005000b7c02 */ /* 0x000fe40008000f00 */
[----:B------:R-:W-:Y:S01]  /*1370*/  IABS R5, c[0x0][0x1c8] ;  /* 0x0000720000057a13 */ /* 0x000fe20000000000 */
[----:B------:R-:W1:Y:S01]  /*1380*/  S2R R0, SR_CTAID.Z ;  /* 0x0000000000007919 */ /* 0x000e620000002700 */
[----:B------:R-:W-:Y:S01]  /*1390*/  IMAD.MOV.U32 R6, RZ, RZ, RZ ;  /* 0x000000ffff067224 */ /* 0x000fe200078e00ff */
[----:B------:R-:W-:Y:S02]  /*13a0*/  ULDC UR20, c[0x0][0x1c8] ;  /* 0x0000720000147ab9 */ /* 0x000fe40000000800 */
[----:B------:R2:W3:Y:S01]  /*13b0*/  LDG.E R2, [R10.64] ;  /* 0x000000200a027981 */ /* 0x0004e2000c1e1900 */
[----:B------:R-:W4:Y:S01]  /*13c0*/  I2F.RP R8, R5 ;  /* 0x0000000500087306 */ /* 0x000f220000209400 */
[----:B------:R-:W-:-:S02]  /*13d0*/  ULOP3.LUT UR20, UR12, UR20, URZ, 0x3c, !UPT ;  /* 0x000000140c147292 */ /* 0x000fc4000f8e3c3f */
[----:B------:R-:W-:Y:S02]  /*13e0*/  UIADD3 UR17, -UR17, URZ, URZ ;  /* 0x0000003f11117290 */ /* 0x000fe4000fffe13f */
[----:B------:R-:W-:Y:S02]  /*13f0*/  ULDC.64 UR4, c[0x0][0x180] ;  /* 0x0000600000047ab9 */ /* 0x000fe40000000a00 */
[----:B------:R-:W-:Y:S01]  /*1400*/  ISETP.LE.AND P0, PT, RZ, UR20, PT ;  /* 0x00000014ff007c0c */ /* 0x000fe2000bf03270 */
[----:B------:R-:W-:-:S04]  /*1410*/  UIMAD UR14, UR17, UR14, UR13 ;  /* 0x0000000e110e72a4 */ /* 0x000fc8000f8e020d */
[----:B------:R-:W-:Y:S01]  /*1420*/  USHF.R.S32.HI UR13, URZ, 0x1f, UR14 ;  /* 0x0000001f3f0d7899 */ /* 0x000fe2000801140e */
[----:B----4-:R-:W4:Y:S01]  /*1430*/  MUFU.RCP R7, R8 ;  /* 0x0000000800077308 */ /* 0x010f220000001000 */
[----:B-1----:R-:W-:Y:S02]  /*1440*/  IABS R0, R0 ;  /* 0x0000000000007213 */ /* 0x002fe40000000000 */
[----:B----4-:R-:W-:-:S06]  /*1450*/  IADD3 R7, R7, 0xffffffe, RZ ;  /* 0x0ffffffe07077810 */ /* 0x010fcc0007ffe0ff */
[----:B------:R-:W1:Y:S02]  /*1460*/  F2I.FTZ.U32.TRUNC.NTZ R7, R7 ;  /* 0x0000000700077305 */ /* 0x000e64000021f000 */
[----:B-1----:R-:W-:-:S04]  /*1470*/  IMAD.MOV R3, RZ, RZ, -R7 ;  /* 0x000000ffff037224 */ /* 0x002fc800078e0a07 */
[----:B------:R-:W-:-:S04]  /*1480*/  IMAD R3, R3, R5, RZ ;  /* 0x0000000503037224 */ /* 0x000fc800078e02ff */
[----:B------:R-:W-:Y:S01]  /*1490*/  IMAD.HI.U32 R6, R7, R3, R6 ;  /* 0x0000000307067227 */ /* 0x000fe200078e0006 */
[----:B------:R-:W-:-:S05]  /*14a0*/  MOV R3, R0 ;  /* 0x0000000000037202 */ /* 0x000fca0000000f00 */
[----:B--2---:R-:W-:-:S04]  /*14b0*/  IMAD.HI.U32 R10, R6, R3, RZ ;  /* 0x00000003060a7227 */ /* 0x004fc800078e00ff */
[----:B------:R-:W-:-:S04]  /*14c0*/  IMAD.MOV R0, RZ, RZ, -R10 ;  /* 0x000000ffff007224 */ /* 0x000fc800078e0a0a */
[----:B------:R-:W-:-:S05]  /*14d0*/  IMAD R0, R5, R0, R3 ;  /* 0x0000000005007224 */ /* 0x000fca00078e0203 */
[----:B------:R-:W-:-:S13]  /*14e0*/  ISETP.GT.U32.AND P1, PT, R5, R0, PT ;  /* 0x000000000500720c */ /* 0x000fda0003f24070 */
[----:B------:R-:W-:Y:S01]  /*14f0*/  @!P1 IMAD.IADD R0, R0, 0x1, -R5 ;  /* 0x0000000100009824 */ /* 0x000fe200078e0a05 */
[----:B------:R-:W-:Y:S02]  /*1500*/  @!P1 IADD3 R10, R10, 0x1, RZ ;  /* 0x000000010a0a9810 */ /* 0x000fe40007ffe0ff */
[----:B------:R-:W-:Y:S02]  /*1510*/  ISETP.NE.AND P1, PT, RZ, c[0x0][0x1c8], PT ;  /* 0x00007200ff007a0c */ /* 0x000fe40003f25270 */
[----:B------:R-:W-:-:S13]  /*1520*/  ISETP.GE.U32.AND P2, PT, R0, R5, PT ;  /* 0x000000050000720c */ /* 0x000fda0003f46070 */
[----:B------:R-:W-:-:S04]  /*1530*/  @P2 IADD3 R10, R10, 0x1, RZ ;  /* 0x000000010a0a2810 */ /* 0x000fc80007ffe0ff */
[----:B------:R-:W-:Y:S02]  /*1540*/  @!P0 IADD3 R10, -R10, RZ, RZ ;  /* 0x000000ff0a0a8210 */ /* 0x000fe40007ffe1ff */
[----:B------:R-:W-:-:S04]  /*1550*/  @!P1 LOP3.LUT R10, RZ, c[0x0][0x1c8], RZ, 0x33, !PT ;  /* 0x00007200ff0a9a12 */ /* 0x000fc800078e33ff */
[----:B------:R-:W-:-:S05]  /*1560*/  SHF.R.S32.HI R7, RZ, 0x1f, R10 ;  /* 0x0000001fff077819 */ /* 0x000fca000001140a */
[----:B------:R-:W-:-:S04]  /*1570*/  IMAD R5, R7, c[0x0][0x1b0], RZ ;  /* 0x00006c0007057a24 */ /* 0x000fc800078e02ff */
[----:B------:R-:W-:Y:S01]  /*1580*/  IMAD R6, R10, c[0x0][0x1b4], R5 ;  /* 0x00006d000a067a24 */ /* 0x000fe200078e0205 */
[----:B---3--:R-:W1:Y:S02]  /*1590*/  R2UR UR7, R2 ;  /* 0x00000000020773c2 */ /* 0x008e6400000e0000 */
[----:B-1----:R-:W-:Y:S02]  /*15a0*/  USHF.R.S32.HI UR6, URZ, 0x1f, UR7 ;  /* 0x0000001f3f067899 */ /* 0x002fe40008011407 */
[----:B------:R-:W-:Y:S02]  /*15b0*/  UIMAD.WIDE.U32 UR18, UR7, UR4, URZ ;  /* 0x00000004071272a5 */ /* 0x000fe4000f8e003f */
[----:B------:R-:W-:-:S04]  /*15c0*/  UIMAD UR16, UR6, UR4, URZ ;  /* 0x00000004061072a4 */ /* 0x000fc8000f8e023f */
[----:B------:R-:W-:-:S03]  /*15d0*/  UIMAD UR16, UR7, UR5, UR16 ;  /* 0x00000005071072a4 */ /* 0x000fc6000f8e0210 */
[----:B------:R-:W-:Y:S02]  /*15e0*/  ULDC.64 UR4, c[0x0][0x198] ;  /* 0x0000660000047ab9 */ /* 0x000fe40000000a00 */
[----:B------:R-:W-:Y:S02]  /*15f0*/  UIADD3 UR19, UR19, UR16, URZ ;  /* 0x0000001013137290 */ /* 0x000fe4000fffe03f */
[----:B------:R-:W-:Y:S02]  /*1600*/  UIMAD UR16, UR13, UR4, URZ ;  /* 0x000000040d1072a4 */ /* 0x000fe4000f8e023f */
[----:B------:R-:W-:Y:S02]  /*1610*/  UIMAD.WIDE.U32 UR18, UR14, UR4, UR18 ;  /* 0x000000040e1272a5 */ /* 0x000fe4000f8e0012 */
[----:B------:R-:W-:-:S04]  /*1620*/  UIMAD UR5, UR14, UR5, UR16 ;  /* 0x000000050e0572a4 */ /* 0x000fc8000f8e0210 */
[----:B------:R-:W-:Y:S01]  /*1630*/  UIADD3 UR16, UR19, UR5, URZ ;  /* 0x0000000513107290 */ /* 0x000fe2000fffe03f */
[----:B------:R-:W-:Y:S01]  /*1640*/  MOV R3, UR19 ;  /* 0x0000001300037c02 */ /* 0x000fe20008000f00 */
[----:B------:R-:W-:Y:S01]  /*1650*/  IMAD.U32 R2, RZ, RZ, UR18 ;  /* 0x00000012ff027e24 */ /* 0x000fe2000f8e00ff */
[----:B------:R-:W-:Y:S02]  /*1660*/  ULDC.64 UR4, c[0x0][0x188] ;  /* 0x0000620000047ab9 */ /* 0x000fe40000000a00 */
[----:B------:R-:W-:Y:S01]  /*1670*/  UIMAD UR6, UR6, UR4, URZ ;  /* 0x00000004060672a4 */ /* 0x000fe2000f8e023f */
[----:B------:R-:W-:Y:S01]  /*1680*/  IMAD.U32 R3, RZ, RZ, UR16 ;  /* 0x00000010ff037e24 */ /* 0x000fe2000f8e00ff */
[----:B------:R-:W-:Y:S02]  /*1690*/  UIMAD.WIDE.U32 UR18, UR7, UR4, URZ ;  /* 0x00000004071272a5 */ /* 0x000fe4000f8e003f */
[----:B------:R-:W-:Y:S01]  /*16a0*/  UIMAD UR5, UR7, UR5, UR6 ;  /* 0x00000005070572a4 */ /* 0x000fe2000f8e0206 */
[----:B------:R-:W-:-:S03]  /*16b0*/  IMAD.WIDE.U32 R18, R10, c[0x0][0x1b0], R2 ;  /* 0x00006c000a127a25 */ /* 0x000fc600078e0002 */
[----:B------:R-:W-:Y:S02]  /*16c0*/  UIADD3 UR16, UR19, UR5, URZ ;  /* 0x0000000513107290 */ /* 0x000fe4000fffe03f */
[----:B------:R-:W-:Y:S01]  /*16d0*/  IADD3 R6, R19, R6, RZ ;  /* 0x0000000613067210 */ /* 0x000fe20007ffe0ff */
[----:B------:R-:W-:Y:S05]  /*16e0*/  BRA `(.L_x_690) ;  /* 0x0000050000007947 */ /* 0x000fea0003800000 */
.L_x_689:
[----:B---3--:R-:W-:Y:S02]  /*16f0*/  UISETP.NE.AND UP0, UPT, UR18, -0x1, UPT ;  /* 0xffffffff1200788c */ /* 0x008fe4000bf05270 */
[----:B------:R-:W-:-:S04]  /*1700*/  ULDC.64 UR4, c[0x0][0x198] ;  /* 0x0000660000047ab9 */ /* 0x000fc80000000a00 */
[----:B------:R-:W-:-:S05]  /*1710*/  PLOP3.LUT P0, PT, PT, PT, UP0, 0x80, 0x0 ;  /* 0x000000000000781c */ /* 0x000fca0003f0f008 */
[----:B------:R-:W-:-:S04]  /*1720*/  @UP0 UIADD3 UR17, UR7, UR18, URZ ;  /* 0x0000001207110290 */ /* 0x000fc8000fffe03f */
[----:B------:R-:W-:-:S04]  /*1730*/  @UP0 UIMAD.WIDE.U32 UR20, UR17, UR4, URZ ;  /* 0x00000004111402a5 */ /* 0x000fc8000f8e003f */
[----:B------:R-:W-:Y:S01]  /*1740*/  @UP0 UIMAD UR17, UR17, UR5, UR21 ;  /* 0x00000005111102a4 */ /* 0x000fe2000f8e0215 */
[----:B------:R-:W-:Y:S05]  /*1750*/  @P0 BRA `(.L_x_691) ;  /* 0x000000c000000947 */ /* 0x000fea0003800000 */
[----:B------:R-:W-:Y:S02]  /*1760*/  USHF.R.S32.HI UR13, URZ, 0x1f, UR7 ;  /* 0x0000001f3f0d7899 */ /* 0x000fe40008011407 */
[----:B------:R-:W-:Y:S02]  /*1770*/  ULDC.64 UR4, c[0x0][0x198] ;  /* 0x0000660000047ab9 */ /* 0x000fe40000000a00 */
[----:B------:R-:W-:Y:S02]  /*1780*/  UIMAD UR13, UR13, UR4, URZ ;  /* 0x000000040d0d72a4 */ /* 0x000fe4000f8e023f */
[----:B------:R-:W-:Y:S02]  /*1790*/  UIMAD.WIDE.U32 UR16, UR7, UR4, URZ ;  /* 0x00000004071072a5 */ /* 0x000fe4000f8e003f */
[----:B------:R-:W-:Y:S02]  /*17a0*/  UIMAD UR13, UR7, UR5, UR13 ;  /* 0x00000005070d72a4 */ /* 0x000fe4000f8e020d */
[----:B------:R-:W-:-:S02]  /*17b0*/  USHF.R.S32.HI UR14, URZ, 0x1f, UR6 ;  /* 0x0000001f3f0e7899 */ /* 0x000fc40008011406 */
[----:B------:R-:W-:Y:S02]  /*17c0*/  ULDC.64 UR4, c[0x0][0x180] ;  /* 0x0000600000047ab9 */ /* 0x000fe40000000a00 */
[----:B------:R-:W-:Y:S02]  /*17d0*/  UIADD3 UR17, UR17, UR13, URZ ;  /* 0x0000000d11117290 */ /* 0x000fe4000fffe03f */
[----:B------:R-:W-:Y:S02]  /*17e0*/  UIMAD UR14, UR14, UR4, URZ ;  /* 0x000000040e0e72a4 */ /* 0x000fe4000f8e023f */
[----:B------:R-:W-:Y:S02]  /*17f0*/  UIMAD.WIDE.U32 UR20, UR6, UR4, UR16 ;  /* 0x00000004061472a5 */ /* 0x000fe4000f8e0010 */
[----:B------:R-:W-:-:S04]  /*1800*/  UIMAD UR5, UR6, UR5, UR14 ;  /* 0x00000005060572a4 */ /* 0x000fc8000f8e020e */
[----:B------:R-:W-:Y:S02]  /*1810*/  UIADD3 UR17, UR21, UR5, URZ ;  /* 0x0000000515117290 */ /* 0x000fe4000fffe03f */
.L_x_691:
[----:B------:R-:W-:Y:S01]  /*1820*/  IABS R3, c[0x0][0x1c8] ;  /* 0x0000720000037a13 */ /* 0x000fe20000000000 */
[----:B------:R-:W1:Y:S01]  /*1830*/  S2R R0, SR_CTAID.Z ;  /* 0x0000000000007919 */ /* 0x000e620000002700 */
[----:B------:R-:W-:Y:S02]  /*1840*/  ULDC UR4, c[0x0][0x1c8] ;  /* 0x0000720000047ab9 */ /* 0x000fe40000000800 */
[----:B------:R-:W2:Y:S01]  /*1850*/  I2F.RP R5, R3 ;  /* 0x0000000300057306 */ /* 0x000ea20000209400 */
[----:B------:R-:W-:Y:S02]  /*1860*/  ULOP3.LUT UR4, UR12, UR4, URZ, 0x3c, !UPT ;  /* 0x000000040c047292 */ /* 0x000fe4000f8e3c3f */
[----:B------:R-:W-:Y:S02]  /*1870*/  ULEA UR14, UR8, 0xffffffc0, 0x6 ;  /* 0xffffffc0080e7891 */ /* 0x000fe4000f8e303f */
[----:B------:R-:W-:Y:S02]  /*1880*/  UMOV UR21, UR17 ;  /* 0x0000001100157c82 */ /* 0x000fe40008000000 */
[----:B------:R-:W-:Y:S01]  /*1890*/  ISETP.LE.AND P2, PT, RZ, UR4, PT ;  /* 0x00000004ff007c0c */ /* 0x000fe2000bf43270 */
[----:B------:R-:W-:-:S02]  /*18a0*/  USHF.R.S32.HI UR13, URZ, 0x1f, UR14 ;  /* 0x0000001f3f0d7899 */ /* 0x000fc4000801140e */
[----:B------:R-:W-:Y:S02]  /*18b0*/  ULDC.64 UR4, c[0x0][0x198] ;  /* 0x0000660000047ab9 */ /* 0x000fe40000000a00 */
[----:B------:R-:W-:Y:S02]  /*18c0*/  UIMAD UR16, UR13, UR4, URZ ;  /* 0x000000040d1072a4 */ /* 0x000fe4000f8e023f */
[----:B------:R-:W-:Y:S01]  /*18d0*/  UIMAD.WIDE.U32 UR20, UR14, UR4, UR20 ;  /* 0x000000040e1472a5 */ /* 0x000fe2000f8e0014 */
[----:B--2---:R-:W2:Y:S01]  /*18e0*/  MUFU.RCP R6, R5 ;  /* 0x0000000500067308 */ /* 0x004ea20000001000 */
[----:B------:R-:W-:Y:S02]  /*18f0*/  UIMAD UR4, UR14, UR5, UR16 ;  /* 0x000000050e0472a4 */ /* 0x000fe4000f8e0210 */
[----:B------:R-:W-:Y:S01]  /*1900*/  @UP0 UIADD3 UR16, UR7, UR18, URZ ;  /* 0x0000001207100290 */ /* 0x000fe2000fffe03f */
[----:B-1----:R-:W-:Y:S01]  /*1910*/  IABS R0, R0 ;  /* 0x0000000000007213 */ /* 0x002fe20000000000 */
[----:B------:R-:W-:-:S06]  /*1920*/  UIADD3 UR4, UR21, UR4, URZ ;  /* 0x0000000415047290 */ /* 0x000fcc000fffe03f */
[----:B------:R-:W-:Y:S01]  /*1930*/  MOV R19, UR4 ;  /* 0x0000000400137c02 */ /* 0x000fe20008000f00 */
[----:B------:R-:W-:Y:S02]  /*1940*/  ULDC.64 UR4, c[0x0][0x1a0] ;  /* 0x0000680000047ab9 */ /* 0x000fe40000000a00 */
[----:B------:R-:W-:Y:S01]  /*1950*/  @UP0 UIMAD.WIDE.U32 UR18, UR16, UR4, URZ ;  /* 0x00000004101202a5 */ /* 0x000fe2000f8e003f */
[----:B--2---:R-:W-:-:S03]  /*1960*/  IADD3 R6, R6, 0xffffffe, RZ ;  /* 0x0ffffffe06067810 */ /* 0x004fc60007ffe0ff */
[----:B------:R-:W-:Y:S01]  /*1970*/  @UP0 UIMAD UR16, UR16, UR5, UR19 ;  /* 0x00000005101002a4 */ /* 0x000fe2000f8e0213 */
[----:B------:R-:W1:Y:S02]  /*1980*/  F2I.FTZ.U32.TRUNC.NTZ R7, R6 ;  /* 0x0000000600077305 */ /* 0x000e64000021f000 */
[----:B-1----:R-:W-:Y:S02]  /*1990*/  IMAD.MOV R2, RZ, RZ, -R7 ;  /* 0x000000ffff027224 */ /* 0x002fe400078e0a07 */
[----:B------:R-:W-:Y:S02]  /*19a0*/  IMAD.MOV.U32 R6, RZ, RZ, RZ ;  /* 0x000000ffff067224 */ /* 0x000fe400078e00ff */
[----:B------:R-:W-:-:S04]  /*19b0*/  IMAD R2, R2, R3, RZ ;  /* 0x0000000302027224 */ /* 0x000fc800078e02ff */
[----:B------:R-:W-:Y:S01]  /*19c0*/  IMAD.HI.U32 R7, R7, R2, R6 ;  /* 0x0000000207077227 */ /* 0x000fe200078e0006 */
[----:B------:R-:W-:-:S05]  /*19d0*/  MOV R2, R0 ;  /* 0x0000000000027202 */ /* 0x000fca0000000f00 */
[----:B------:R-:W-:-:S04]  /*19e0*/  IMAD.HI.U32 R10, R7, R2, RZ ;  /* 0x00000002070a7227 */ /* 0x000fc800078e00ff */
[----:B------:R-:W-:-:S04]  /*19f0*/  IMAD.MOV R0, RZ, RZ, -R10 ;  /* 0x000000ffff007224 */ /* 0x000fc800078e0a0a */
[----:B------:R-:W-:Y:S01]  /*1a00*/  IMAD R0, R3, R0, R2 ;  /* 0x0000000003007224 */ /* 0x000fe200078e0202 */
[----:B------:R-:W-:-:S04]  /*1a10*/  MOV R2, UR20 ;  /* 0x0000001400027c02 */ /* 0x000fc80008000f00 */
[----:B------:R-:W-:Y:S01]  /*1a20*/  ISETP.GT.U32.AND P1, PT, R3, R0, PT ;  /* 0x000000000300720c */ /* 0x000fe20003f24070 */
[----:B------:R-:W-:-:S12]  /*1a30*/  IMAD.MOV.U32 R18, RZ, RZ, R2 ;  /* 0x000000ffff127224 */ /* 0x000fd800078e0002 */
[-C--:B------:R-:W-:Y:S02]  /*1a40*/  @!P1 IADD3 R0, R0, -R3.reuse, RZ ;  /* 0x8000000300009210 */ /* 0x080fe40007ffe0ff */
[----:B------:R-:W-:Y:S02]  /*1a50*/  @!P1 IADD3 R10, R10, 0x1, RZ ;  /* 0x000000010a0a9810 */ /* 0x000fe40007ffe0ff */
[----:B------:R-:W-:Y:S01]  /*1a60*/  ISETP.GE.U32.AND P3, PT, R0, R3, PT ;  /* 0x000000030000720c */ /* 0x000fe20003f66070 */
[----:B------:R-:W-:Y:S01]  /*1a70*/  IMAD.U32 R3, RZ, RZ, UR21 ;  /* 0x00000015ff037e24 */ /* 0x000fe2000f8e00ff */
[----:B------:R-:W-:-:S11]  /*1a80*/  ISETP.NE.AND P1, PT, RZ, c[0x0][0x1c8], PT ;  /* 0x00007200ff007a0c */ /* 0x000fd60003f25270 */
[----:B------:R-:W-:-:S05]  /*1a90*/  @P3 IADD3 R10, R10, 0x1, RZ ;  /* 0x000000010a0a3810 */ /* 0x000fca0007ffe0ff */
[----:B------:R-:W-:Y:S01]  /*1aa0*/  @!P2 IMAD.MOV R10, RZ, RZ, -R10 ;  /* 0x000000ffff0aa224 */ /* 0x000fe200078e0a0a */
[----:B------:R-:W-:-:S04]  /*1ab0*/  @!P1 LOP3.LUT R10, RZ, c[0x0][0x1c8], RZ, 0x33, !PT ;  /* 0x00007200ff0a9a12 */ /* 0x000fc800078e33ff */
[----:B------:R-:W-:Y:S01]  /*1ac0*/  SHF.R.S32.HI R7, RZ, 0x1f, R10 ;  /* 0x0000001fff077819 */ /* 0x000fe2000001140a */
[----:B------:R-:W-:-:S04]  /*1ad0*/  IMAD.WIDE.U32 R18, R10, c[0x0][0x1b0], R18 ;  /* 0x00006c000a127a25 */ /* 0x000fc800078e0012 */
[----:B------:R-:W-:-:S04]  /*1ae0*/  IMAD R3, R7, c[0x0][0x1b0], RZ ;  /* 0x00006c0007037a24 */ /* 0x000fc800078e02ff */
[----:B------:R-:W-:-:S05]  /*1af0*/  IMAD R6, R10, c[0x0][0x1b4], R3 ;  /* 0x00006d000a067a24 */ /* 0x000fca00078e0203 */
[----:B------:R-:W-:Y:S01]  /*1b00*/  IADD3 R6, R19, R6, RZ ;  /* 0x0000000613067210 */ /* 0x000fe20007ffe0ff */
        /* <DEDUP_REMOVED lines=10> */
[----:B------:R-:W-:Y:S02]  /*1bb0*/  UMOV UR16, UR18 ;  /* 0x0000001200107c82 */ /* 0x000fe40008000000 */
[----:B------:R-:W-:Y:S02]  /*1bc0*/  UIMAD UR5, UR6, UR5, UR7 ;  /* 0x00000005060572a4 */ /* 0x000fe4000f8e0207 */
[----:B------:R-:W-:-:S04]  /*1bd0*/  UIMAD.WIDE.U32 UR18, UR6, UR4, UR16 ;  /* 0x00000004061272a5 */ /* 0x000fc8000f8e0010 */
[----:B------:R-:W-:Y:S02]  /*1be0*/  UIADD3 UR16, UR19, UR5, URZ ;  /* 0x0000000513107290 */ /* 0x000fe4000fffe03f */
.L_x_690:
[----:B------:R-:W-:Y:S01]  /*1bf0*/  SHF.R.S32.HI R81, RZ, 0x1f, R4 ;  /* 0x0000001fff517819 */ /* 0x000fe20000011404 */
[----:B------:R-:W-:Y:S01]  /*1c00*/  UISETP.NE.AND UP0, UPT, UR27, -0x1, UPT ;  /* 0xffffffff1b00788c */ /* 0x000fe2000bf05270 */
[----:B------:R-:W1:Y:S01]  /*1c10*/  S2R R16, SR_CTAID.Z ;  /* 0x0000000000107919 */ /* 0x000e620000002700 */
[----:B------:R-:W-:Y:S01]  /*1c20*/  ULDC.64 UR6, c[0x0][0x190] ;  /* 0x0000640000067ab9 */ /* 0x000fe20000000a00 */
[CC--:B------:R-:W-:Y:S01]  /*1c30*/  LEA.HI R3, R81.reuse, R4.reuse, RZ, 0x3 ;  /* 0x0000000451037211 */ /* 0x0c0fe200078f18ff */
[----:B------:R-:W-:Y:S01]  /*1c40*/  ULDC.64 UR4, c[0x0][0x178] ;  /* 0x00005e0000047ab9 */ /* 0x000fe20000000a00 */
[----:B------:R-:W-:Y:S01]  /*1c50*/  LEA.HI R9, R81, R4, RZ, 0x4 ;  /* 0x0000000451097211 */ /* 0x000fe200078f20ff */
[----:B------:R-:W-:Y:S01]  /*1c60*/  IMAD R7, R7, c[0x0][0x1b8], RZ ;  /* 0x00006e0007077a24 */ /* 0x000fe200078e02ff */
[----:B------:R-:W-:Y:S01]  /*1c70*/  SHF.R.S32.HI R14, RZ, 0x3, R3 ;  /* 0x00000003ff0e7819 */ /* 0x000fe20000011403 */
[----:B------:R-:W2:Y:S01]  /*1c80*/  S2R R21, SR_CTAID.X ;  /* 0x0000000000157919 */ /* 0x000ea20000002500 */
[----:B------:R-:W-:Y:S01]  /*1c90*/  LOP3.LUT R3, R3, 0xfffffff8, RZ, 0xc0, !PT ;  /* 0xfffffff803037812 */ /* 0x000fe200078ec0ff */
[----:B------:R-:W-:Y:S01]  /*1ca0*/  IMAD R8, R10, c[0x0][0x1bc], R7 ;  /* 0x00006f000a087a24 */ /* 0x000fe200078e0207 */
[----:B------:R-:W-:Y:S01]  /*1cb0*/  SHF.R.S32.HI R0, RZ, 0x4, R9 ;  /* 0x00000004ff007819 */ /* 0x000fe20000011409 */
[----:B------:R-:W-:Y:S01]  /*1cc0*/  IMAD.SHL.U32 R5, R14, 0x40, RZ ;  /* 0x000000400e057824 */ /* 0x000fe200078e00ff */
[----:B------:R-:W-:Y:S01]  /*1cd0*/  @UP0 UIMAD.WIDE.U32 UR22, UR27, UR6, URZ ;  /* 0x000000061b1602a5 */ /* 0x000fe2000f8e003f */
[----:B------:R-:W-:Y:S01]  /*1ce0*/  IMAD.IADD R2, R4, 0x1, -R3 ;  /* 0x0000000104027824 */ /* 0x000fe200078e0a03 */
[C---:B------:R-:W-:Y:S01]  /*1cf0*/  LEA.HI R233, R9.reuse, R0, RZ, 0x1 ;  /* 0x0000000009e97211 */ /* 0x040fe200078f08ff */
[----:B------:R-:W-:Y:S01]  /*1d00*/  @!UP0 USHF.R.S32.HI UR6, URZ, 0x1f, UR15 ;  /* 0x0000001f3f068899 */ /* 0x000fe2000801140f */
[----:B------:R-:W-:Y:S01]  /*1d10*/  LOP3.LUT R9, R9, 0xfffffff0, RZ, 0xc0, !PT ;  /* 0xfffffff009097812 */ /* 0x000fe200078ec0ff */
[----:B------:R-:W-:Y:S01]  /*1d20*/  IMAD.SHL.U32 R240, R2, 0x8, RZ ;  /* 0x0000000802f07824 */ /* 0x000fe200078e00ff */
[----:B------:R-:W-:Y:S01]  /*1d30*/  LOP3.LUT R5, R5, 0x1c0, RZ, 0xc0, !PT ;  /* 0x000001c005057812 */ /* 0x000fe200078ec0ff */
[----:B------:R-:W-:Y:S01]  /*1d40*/  @!UP0 UIMAD.WIDE.U32 UR20, UR15, UR4, URZ ;  /* 0x000000040f1482a5 */ /* 0x000fe2000f8e003f */
[----:B------:R-:W-:Y:S01]  /*1d50*/  LOP3.LUT R233, R233, 0xfffffffe, RZ, 0xc0, !PT ;  /* 0xfffffffee9e97812 */ /* 0x000fe200078ec0ff */
[----:B------:R-:W-:Y:S01]  /*1d60*/  IMAD.IADD R9, R4, 0x1, -R9 ;  /* 0x0000000104097824 */ /* 0x000fe200078e0a09 */
[----:B------:R-:W-:Y:S01]  /*1d70*/  LOP3.LUT R3, R5, 0x38, R240, 0xf8, !PT ;  /* 0x0000003805037812 */ /* 0x000fe200078ef8f0 */
[----:B------:R-:W-:Y:S01]  /*1d80*/  @!UP0 UIMAD UR6, UR6, UR4, URZ ;  /* 0x00000004060682a4 */ /* 0x000fe2000f8e023f */
[----:B------:R-:W-:Y:S01]  /*1d90*/  SHF.R.U32.HI R238, RZ, 0x3, R5 ;  /* 0x00000003ffee7819 */ /* 0x000fe20000011605 */
[----:B------:R-:W-:Y:S01]  /*1da0*/  IMAD.IADD R233, R0, 0x1, -R233 ;  /* 0x0000000100e97824 */ /* 0x000fe200078e0ae9 */
[----:B------:R-:W-:Y:S01]  /*1db0*/  SHF.R.S32.HI R0, RZ, 0x1f, R9 ;  /* 0x0000001fff007819 */ /* 0x000fe20000011409 */
[----:B------:R-:W-:Y:S01]  /*1dc0*/  @!UP0 UIMAD UR5, UR15, UR5, UR6 ;  /* 0x000000050f0582a4 */ /* 0x000fe2000f8e0206 */
[----:B------:R-:W-:Y:S01]  /*1dd0*/  LOP3.LUT R238, R3, R238, RZ, 0x3c, !PT ;  /* 0x000000ee03ee7212 */ /* 0x000fe200078e3cff */
[----:B------:R-:W-:Y:S01]  /*1de0*/  @!UP0 UMOV UR22, UR20 ;  /* 0x0000001400168c82 */ /* 0x000fe20008000000 */
[----:B------:R-:W-:Y:S01]  /*1df0*/  LEA.HI R3, R81, R4, RZ, 0x6 ;  /* 0x0000000451037211 */ /* 0x000fe200078f30ff */
[----:B------:R-:W-:Y:S01]  /*1e00*/  @UP0 UIMAD UR7, UR27, UR7, UR23 ;  /* 0x000000071b0702a4 */ /* 0x000fe2000f8e0217 */
[----:B------:R-:W-:Y:S01]  /*1e10*/  LEA.HI R5, R0, R9, RZ, 0x3 ;  /* 0x0000000900057211 */ /* 0x000fe200078f18ff */
[----:B------:R-:W-:Y:S01]  /*1e20*/  @!UP0 UIADD3 UR7, UR21, UR5, URZ ;  /* 0x0000000515078290 */ /* 0x000fe2000fffe03f */
[C---:B------:R-:W-:Y:S01]  /*1e30*/  IADD3 R18, P2, R240.reuse, R18, RZ ;  /* 0x00000012f0127210 */ /* 0x040fe20007f5e0ff */
[----:B------:R-:W-:Y:S01]  /*1e40*/  IMAD.SHL.U32 R3, R3, 0x8, RZ ;  /* 0x0000000803037824 */ /* 0x000fe200078e00ff */
[----:B------:R-:W-:Y:S01]  /*1e50*/  LOP3.LUT R0, R5, 0xfffffff8, RZ, 0xc0, !PT ;  /* 0xfffffff805007812 */ /* 0x000fe200078ec0ff */
[----:B------:R-:W-:Y:S01]  /*1e60*/  UIADD3 UR20, -UR10, UR29, URZ ;  /* 0x0000001d0a147290 */ /* 0x000fe2000fffe13f */
[----:B------:R-:W-:Y:S01]  /*1e70*/  IADD3 R22, P1, R240, UR18, RZ ;  /* 0x00000012f0167c10 */ /* 0x000fe2000ff3e0ff */
[----:B------:R-:W-:Y:S01]  /*1e80*/  IMAD.SHL.U32 R7, R233, 0x8, RZ ;  /* 0x00000008e9077824 */ /* 0x000fe200078e00ff */
[----:B------:R-:W-:Y:S01]  /*1e90*/  LOP3.LUT R238, R238, 0xfffffe00, R3, 0xf8, !PT ;  /* 0xfffffe00eeee7812 */ /* 0x000fe200078ef803 */
[----:B------:R-:W-:Y:S01]  /*1ea0*/  IMAD.IADD R0, R9, 0x1, -R0 ;  /* 0x0000000109007824 */ /* 0x000fe200078e0a00 */
[----:B------:R-:W-:Y:S01]  /*1eb0*/  SHF.R.S32.HI R3, RZ, 0x1f, R240 ;  /* 0x0000001fff037819 */ /* 0x000fe200000114f0 */
[----:B------:R-:W-:Y:S01]  /*1ec0*/  USHF.R.S32.HI UR6, URZ, 0x1f, UR12 ;  /* 0x0000001f3f067899 */ /* 0x000fe2000801140c */
[----:B------:R-:W-:Y:S01]  /*1ed0*/  IADD3 R12, P0, R240, UR22, RZ ;  /* 0x00000016f00c7c10 */ /* 0x000fe2000ff1e0ff */
[----:B------:R-:W-:Y:S01]  /*1ee0*/  ULDC.64 UR4, c[0x0][0x1a8] ;  /* 0x00006a0000047ab9 */ /* 0x000fe20000000a00 */
[C---:B------:R-:W-:Y:S01]  /*1ef0*/  IADD3.X R23, R3.reuse, UR16, RZ, P1, !PT ;  /* 0x0000001003177c10 */ /* 0x040fe20008ffe4ff */
[C---:B------:R-:W-:Y:S01]  /*1f00*/  IMAD.X R19, R3.reuse, 0x1, R6, P2 ;  /* 0x0000000103137824 */ /* 0x040fe200010e0606 */
[C---:B------:R-:W-:Y:S01]  /*1f10*/  R2P PR, R0.reuse, 0x6 ;  /* 0x0000000600007804 */ /* 0x040fe20000000000 */
[----:B------:R-:W-:Y:S01]  /*1f20*/  IMAD.SHL.U32 R0, R0, 0x40, RZ ;  /* 0x0000004000007824 */ /* 0x000fe200078e00ff */
[----:B------:R-:W-:Y:S01]  /*1f30*/  IADD3.X R13, R3, UR7, RZ, P0, !PT ;  /* 0x00000007030d7c10 */ /* 0x000fe200087fe4ff */
[----:B------:R-:W-:Y:S01]  /*1f40*/  IMAD.WIDE.U32 R10, R10, c[0x0][0x1b8], R22 ;  /* 0x00006e000a0a7a25 */ /* 0x000fe200078e0016 */
[----:B------:R-:W-:Y:S01]  /*1f50*/  SHF.R.S32.HI R15, RZ, 0x1f, R14 ;  /* 0x0000001fff0f7819 */ /* 0x000fe2000001140e */
[----:B------:R-:W-:Y:S01]  /*1f60*/  UIMAD UR4, UR6, UR4, URZ ;  /* 0x00000004060472a4 */ /* 0x000fe2000f8e023f */
[----:B------:R-:W-:Y:S01]  /*1f70*/  IADD3 R170, P0, R14, UR14, RZ ;  /* 0x0000000e0eaa7c10 */ /* 0x000fe2000ff1e0ff */
[----:B------:R-:W-:Y:S01]  /*1f80*/  IMAD.SHL.U32 R5, R5, 0x40, RZ ;  /* 0x0000004005057824 */ /* 0x000fe200078e00ff */
[----:B------:R-:W-:Y:S01]  /*1f90*/  LOP3.LUT R0, R0, 0x1c0, RZ, 0xc0, !PT ;  /* 0x000001c000007812 */ /* 0x000fe200078ec0ff */
[----:B------:R-:W-:Y:S01]  /*1fa0*/  IMAD.IADD R9, R11, 0x1, R8 ;  /* 0x000000010b097824 */ /* 0x000fe200078e0208 */
[C---:B------:R-:W-:Y:S01]  /*1fb0*/  IADD3.X R3, R15.reuse, UR13, RZ, P0, !PT ;  /* 0x0000000d0f037c10 */ /* 0x040fe200087fe4ff */
[----:B------:R-:W-:Y:S01]  /*1fc0*/  UIMAD UR4, UR12, UR5, UR4 ;  /* 0x000000050c0472a4 */ /* 0x000fe2000f8e0204 */
[----:B------:R-:W-:Y:S01]  /*1fd0*/  LOP3.LUT R7, R0, 0x8, R7, 0xf8, !PT ;  /* 0x0000000800077812 */ /* 0x000fe200078ef807 */
[----:B------:R-:W-:Y:S01]  /*1fe0*/  IMAD R165, R15, c[0x0][0x198], RZ ;  /* 0x000066000fa57a24 */ /* 0x000fe200078e02ff */
[----:B------:R-:W-:Y:S01]  /*1ff0*/  ISETP.GE.AND P0, PT, R14, UR20, PT ;  /* 0x000000140e007c0c */ /* 0x000fe2000bf06270 */
[----:B------:R-:W-:Y:S01]  /*2000*/  IMAD R3, R3, c[0x0][0x1a0], RZ ;  /* 0x0000680003037a24 */ /* 0x000fe200078e02ff */
[----:B------:R-:W-:Y:S01]  /*2010*/  SHF.R.U32.HI R0, RZ, 0x3, R0 ;  /* 0x00000003ff007819 */ /* 0x000fe20000011600 */
[----:B-1----:R-:W-:Y:S01]  /*2020*/  IMAD.WIDE.U32 R16, R16, c[0x0][0x1a8], R12 ;  /* 0x00006a0010107a25 */ /* 0x002fe200078e000c */
[----:B------:R-:W-:Y:S01]  /*2030*/  LEA.HI R81, R81, R4, RZ, 0x5 ;  /* 0x0000000451517211 */ /* 0x000fe200078f28ff */
[----:B------:R-:W-:Y:S01]  /*2040*/  BSSY B0, `(.L_x_692) ;  /* 0x000003e000007945 */ /* 0x000fe20003800000 */
[----:B------:R-:W-:Y:S01]  /*2050*/  LOP3.LUT R0, R7, R0, RZ, 0x3c, !PT ;  /* 0x0000000007007212 */ /* 0x000fe200078e3cff */
[----:B------:R-:W-:Y:S01]  /*2060*/  IMAD.MOV.U32 R8, RZ, RZ, R10 ;  /* 0x000000ffff087224 */ /* 0x000fe200078e000a */
[----:B------:R-:W-:Y:S01]  /*2070*/  LOP3.LUT R13, R81, 0xffffffe0, RZ, 0xc0, !PT ;  /* 0xffffffe0510d7812 */ /* 0x000fe200078ec0ff */
[----:B------:R-:W-:Y:S01]  /*2080*/  IMAD R3, R170, c[0x0][0x1a4], R3 ;  /* 0x00006900aa037a24 */ /* 0x000fe200078e0203 */
[----:B------:R-:W-:Y:S01]  /*2090*/  LOP3.LUT R0, R0, 0xfffffe00, R5, 0xf8, !PT ;  /* 0xfffffe0000007812 */ /* 0x000fe200078ef805 */
[----:B------:R-:W-:Y:S01]  /*20a0*/  IMAD.MOV.U32 R7, RZ, RZ, 0x10 ;  /* 0x00000010ff077424 */ /* 0x000fe200078e00ff */
[----:B------:R-:W-:Y:S01]  /*20b0*/  SHF.R.S32.HI R81, RZ, 0x5, R81 ;  /* 0x00000005ff517819 */ /* 0x000fe20000011451 */
[----:B------:R-:W-:Y:S01]  /*20c0*/  IMAD.MOV.U32 R5, RZ, RZ, 0x20 ;  /* 0x00000020ff057424 */ /* 0x000fe200078e00ff */
[----:B------:R-:W-:Y:S01]  /*20d0*/  IADD3 R237, R240, 0x40, RZ ;  /* 0x00000040f0ed7810 */ /* 0x000fe20007ffe0ff */
[----:B------:R-:W-:Y:S01]  /*20e0*/  IMAD R165, R14, c[0x0][0x19c], R165 ;  /* 0x000067000ea57a24 */ /* 0x000fe200078e02a5 */
[----:B------:R-:W-:Y:S01]  /*20f0*/  IADD3 R236, R240, 0x80, RZ ;  /* 0x00000080f0ec7810 */ /* 0x000fe20007ffe0ff */
[----:B------:R-:W-:Y:S01]  /*2100*/  IMAD.WIDE.U32 R166, R14, c[0x0][0x198], R18 ;  /* 0x000066000ea67a25 */ /* 0x000fe200078e0012 */
[----:B------:R-:W-:-:S02]  /*2110*/  IADD3 R19, R17, UR4, RZ ;  /* 0x0000000411137c10 */ /* 0x000fc4000fffe0ff */
[----:B------:R-:W-:Y:S01]  /*2120*/  IADD3 R235, R240, 0xc0, RZ ;  /* 0x000000c0f0eb7810 */ /* 0x000fe20007ffe0ff */
[----:B------:R-:W-:Y:S01]  /*2130*/  IMAD.WIDE.U32 R170, R170, c[0x0][0x1a0], R8 ;  /* 0x00006800aaaa7a25 */ /* 0x000fe200078e0008 */
[----:B------:R-:W-:Y:S02]  /*2140*/  SEL R7, R7, 0xfffffff0, !P1 ;  /* 0xfffffff007077807 */ /* 0x000fe40004800000 */
[----:B------:R-:W-:Y:S01]  /*2150*/  SEL R5, R5, 0xffffffe0, !P2 ;  /* 0xffffffe005057807 */ /* 0x000fe20005000000 */
[----:B--2---:R-:W-:-:S04]  /*2160*/  IMAD.WIDE R20, R21, 0x40, R14 ;  /* 0x0000004015147825 */ /* 0x004fc800078e020e */
[----:B------:R-:W-:Y:S02]  /*2170*/  IMAD.IADD R165, R167, 0x1, R165 ;  /* 0x00000001a7a57824 */ /* 0x000fe400078e02a5 */
[----:B------:R-:W-:Y:S02]  /*2180*/  IMAD.IADD R13, R4, 0x1, -R13 ;  /* 0x00000001040d7824 */ /* 0x000fe400078e0a0d */
[----:B------:R-:W-:Y:S02]  /*2190*/  IMAD.SHL.U32 R238, R238, 0x2, RZ ;  /* 0x00000002eeee7824 */ /* 0x000fe400078e00ff */
[----:B------:R-:W-:Y:S01]  /*21a0*/  IMAD.IADD R168, R171, 0x1, R3 ;  /* 0x00000001aba87824 */ /* 0x000fe200078e0203 */
[----:B------:R-:W-:Y:S05]  /*21b0*/  @P0 BRA `(.L_x_693) ;  /* 0x0000026000000947 */ /* 0x000fea0003800000 */
[----:B------:R-:W-:Y:S01]  /*21c0*/  ISETP.GE.AND P6, PT, R240, c[0x0][0x220], PT ;  /* 0x00008800f0007a0c */ /* 0x000fe20003fc6270 */
[----:B------:R-:W-:Y:S01]  /*21d0*/  IMAD R3, R21, c[0x0][0x190], RZ ;  /* 0x0000640015037a24 */ /* 0x000fe200078e02ff */
[----:B------:R-:W-:Y:S01]  /*21e0*/  ISETP.GE.AND P5, PT, R237, c[0x0][0x220], PT ;  /* 0x00008800ed007a0c */ /* 0x000fe20003fa6270 */
[----:B------:R-:W-:Y:S01]  /*21f0*/  IMAD.MOV.U32 R18, RZ, RZ, R16 ;  /* 0x000000ffff127224 */ /* 0x000fe200078e0010 */
[----:B------:R-:W-:Y:S01]  /*2200*/  ISETP.GE.AND P4, PT, R236, c[0x0][0x220], PT ;  /* 0x00008800ec007a0c */ /* 0x000fe20003f86270 */
[C---:B------:R-:W-:Y:S01]  /*2210*/  IMAD R3, R20.reuse, c[0x0][0x194], R3 ;  /* 0x0000650014037a24 */ /* 0x040fe200078e0203 */
[----:B------:R-:W-:Y:S01]  /*2220*/  ISETP.GE.AND P3, PT, R235, c[0x0][0x220], PT ;  /* 0x00008800eb007a0c */ /* 0x000fe20003f66270 */
[----:B------:R-:W-:-:S04]  /*2230*/  IMAD.WIDE.U32 R8, R20, c[0x0][0x190], R18 ;  /* 0x0000640014087a25 */ /* 0x000fc800078e0012 */
[----:B------:R-:W-:Y:S02]  /*2240*/  IMAD.IADD R3, R9, 0x1, R3 ;  /* 0x0000000109037824 */ /* 0x000fe400078e0203 */
[C---:B------:R-:W-:Y:S01]  /*2250*/  @!P6 LEA R24, P2, R8.reuse, c[0x0][0x160], 0x1 ;  /* 0x000058000818ea11 */ /* 0x040fe200078408ff */
[----:B------:R1:W-:Y:S01]  /*2260*/  @P6 STS.128 [R238], RZ ;  /* 0x000000ffee006388 */ /* 0x0003e20000000c00 */
[C---:B------:R-:W-:Y:S02]  /*2270*/  @!P5 LEA R22, P1, R8.reuse, c[0x0][0x160], 0x1 ;  /* 0x000058000816da11 */ /* 0x040fe400078208ff */
[C---:B------:R-:W-:Y:S02]  /*2280*/  @!P4 LEA R10, P0, R8.reuse, c[0x0][0x160], 0x1 ;  /* 0x00005800080aca11 */ /* 0x040fe400078008ff */
[C-C-:B------:R-:W-:Y:S02]  /*2290*/  @!P6 LEA.HI.X R25, R8.reuse, c[0x0][0x164], R3.reuse, 0x1, P2 ;  /* 0x000059000819ea11 */ /* 0x140fe400010f0c03 */
[----:B------:R-:W-:-:S02]  /*22a0*/  @!P5 LEA.HI.X R23, R8, c[0x0][0x164], R3, 0x1, P1 ;  /* 0x000059000817da11 */ /* 0x000fc400008f0c03 */
[----:B------:R-:W-:Y:S01]  /*22b0*/  @!P4 LEA.HI.X R11, R8, c[0x0][0x164], R3, 0x1, P0 ;  /* 0x00005900080bca11 */ /* 0x000fe200000f0c03 */
[----:B------:R-:W-:Y:S01]  /*22c0*/  @!PT LDS RZ, [RZ] ;  /* 0x00000000fffff984 */ /* 0x000fe20000000800 */
[----:B------:R-:W-:Y:S01]  /*22d0*/  @!PT LDS RZ, [RZ] ;  /* 0x00000000fffff984 */ /* 0x000fe20000000800 */
[----:B------:R-:W-:Y:S01]  /*22e0*/  @!PT LDS RZ, [RZ] ;  /* 0x00000000fffff984 */ /* 0x000fe20000000800 */
[----:B------:R1:W-:Y:S04]  /*22f0*/  @!P6 LDGSTS.E.BYPASS.LTC128B.128 [R238], [R24.64] ;  /* 0x0000000018eeefae */ /* 0x0003e8000b901d60 */
[----:B------:R1:W-:Y:S04]  /*2300*/  @P5 STS.128 [R238+0x2000], RZ ;  /* 0x002000ffee005388 */ /* 0x0003e80000000c00 */
[----:B------:R-:W-:Y:S01]  /*2310*/  @!PT LDS RZ, [RZ] ;  /* 0x00000000fffff984 */ /* 0x000fe20000000800 */
[----:B------:R-:W-:Y:S01]  /*2320*/  @!PT LDS RZ, [RZ] ;  /* 0x00000000fffff984 */ /* 0x000fe20000000800 */
[----:B------:R-:W-:Y:S01]  /*2330*/  @!PT LDS RZ, [RZ] ;  /* 0x00000000fffff984 */ /* 0x000fe20000000800 */
[----:B------:R1:W-:Y:S04]  /*2340*/  @!P5 LDGSTS.E.BYPASS.LTC128B.128 [R238+0x2000], [R22.64+0x80] ;  /* 0x0200008016eedfae */ /* 0x0003e8000b901d60 */
[----:B------:R1:W-:Y:S04]  /*2350*/  @P4 STS.128 [R238+0x4000], RZ ;  /* 0x004000ffee004388 */ /* 0x0003e80000000c00 */
[----:B------:R-:W-:Y:S01]  /*2360*/  @!PT LDS RZ, [RZ] ;  /* 0x00000000fffff984 */ /* 0x000fe20000000800 */
[----:B------:R-:W-:Y:S01]  /*2370*/  @!PT LDS RZ, [RZ] ;  /* 0x00000000fffff984 */ /* 0x000fe20000000800 */
[----:B------:R-:W-:Y:S01]  /*2380*/  @!PT LDS RZ, [RZ] ;  /* 0x00000000fffff984 */ /* 0x000fe20000000800 */
[----:B------:R1:W-:Y:S04]  /*2390*/  @!P4 LDGSTS.E.BYPASS.LTC128B.128 [R238+0x4000], [R10.64+0x100] ;  /* 0x040001000aeecfae */ /* 0x0003e8000b901d60 */
[----:B------:R1:W-:Y:S01]  /*23a0*/  @P3 STS.128 [R238+0x6000], RZ ;  /* 0x006000ffee003388 */ /* 0x0003e20000000c00 */
[----:B------:R-:W-:Y:S05]  /*23b0*/  @P3 BRA `(.L_x_693) ;  /* 0x0000006000003947 */ /* 0x000fea0003800000 */
[----:B-1----:R-:W-:-:S04]  /*23c0*/  LEA R10, P0, R8, c[0x0][0x160], 0x1 ;  /* 0x00005800080a7a11 */ /* 0x002fc800078008ff */
[----:B------:R-:W-:-:S05]  /*23d0*/  LEA.HI.X R11, R8, c[0x0][0x164], R3, 0x1, P0 ;  /* 0x00005900080b7a11 */ /* 0x000fca00000f0c03 */
[----:B------:R-:W-:Y:S01]  /*23e0*/  @!PT LDS RZ, [RZ] ;  /* 0x00000000fffff984 */ /* 0x000fe20000000800 */
[----:B------:R-:W-:Y:S01]  /*23f0*/  @!PT LDS RZ, [RZ] ;  /* 0x00000000fffff984 */ /* 0x000fe20000000800 */
[----:B------:R-:W-:Y:S01]  /*2400*/  @!PT LDS RZ, [RZ] ;  /* 0x00000000fffff984 */ /* 0x000fe20000000800 */
[----:B------:R1:W-:Y:S04]  /*2410*/  LDGSTS.E.BYPASS.LTC128B.128 [R238+0x6000], [R10.64+0x180] ;  /* 0x060001800aee7fae */ /* 0x0003e8000b901d60 */
.L_x_693:
[----:B------:R-:W-:Y:S05]  /*2420*/  BSYNC B0 ;  /* 0x0000000000007941 */ /* 0x000fea0003800000 */
.L_x_692:
        /* <DEDUP_REMOVED lines=13> */
[----:B------:R-:W-:-:S04]  /*2500*/  IMAD R6, R6, c[0x0][0x190], RZ ;  /* 0x0000640006067a24 */ /* 0x000fc800078e02ff */
[----:B------:R-:W-:Y:S01]  /*2510*/  IMAD R6, R9, c[0x0][0x194], R6 ;  /* 0x0000650009067a24 */ /* 0x000fe200078e0206 */
[C---:B------:R-:W-:Y:S01]  /*2520*/  @!P5 LEA R8, P6, R10.reuse, c[0x0][0x160], 0x1 ;  /* 0x000058000a08da11 */ /* 0x040fe200078c08ff */
[----:B------:R1:W-:Y:S01]  /*2530*/  @P5 STS.128 [R238+0x800], RZ ;  /* 0x000800ffee005388 */ /* 0x0003e20000000c00 */
[C---:B------:R-:W-:Y:S01]  /*2540*/  @!P4 LEA R24, P3, R10.reuse, c[0x0][0x160], 0x1 ;  /* 0x000058000a18ca11 */ /* 0x040fe200078608ff */
[----:B------:R-:W-:Y:S01]  /*2550*/  IMAD.IADD R6, R11, 0x1, R6 ;  /* 0x000000010b067824 */ /* 0x000fe200078e0206 */
[----:B------:R-:W-:-:S04]  /*2560*/  @!P2 LEA R22, P1, R10, c[0x0][0x160], 0x1 ;  /* 0x000058000a16aa11 */ /* 0x000fc800078208ff */
[C-C-:B------:R-:W-:Y:S02]  /*2570*/  @!P5 LEA.HI.X R9, R10.reuse, c[0x0][0x164], R6.reuse, 0x1, P6 ;  /* 0x000059000a09da11 */ /* 0x140fe400030f0c06 */
[C-C-:B------:R-:W-:Y:S02]  /*2580*/  @!P4 LEA.HI.X R25, R10.reuse, c[0x0][0x164], R6.reuse, 0x1, P3 ;  /* 0x000059000a19ca11 */ /* 0x140fe400018f0c06 */
[----:B------:R-:W-:Y:S01]  /*2590*/  @!P2 LEA.HI.X R23, R10, c[0x0][0x164], R6, 0x1, P1 ;  /* 0x000059000a17aa11 */ /* 0x000fe200008f0c06 */
[----:B------:R-:W-:Y:S01]  /*25a0*/  @!PT LDS RZ, [RZ] ;  /* 0x00000000fffff984 */ /* 0x000fe20000000800 */
[----:B------:R-:W-:Y:S01]  /*25b0*/  @!PT LDS RZ, [RZ] ;  /* 0x00000000fffff984 */ /* 0x000fe20000000800 */
[----:B------:R-:W-:Y:S01]  /*25c0*/  @!PT LDS RZ, [RZ] ;  /* 0x00000000fffff984 */ /* 0x000fe20000000800 */
[----:B------:R1:W-:Y:S04]  /*25d0*/  @!P5 LDGSTS.E.BYPASS.LTC128B.128 [R238+0x800], [R8.64] ;  /* 0x0080000008eedfae */ /* 0x0003e8000b901d60 */
        /* <DEDUP_REMOVED lines=18> */
.L_x_695:
[----:B------:R-:W-:Y:S05]  /*2700*/  BSYNC B0 ;  /* 0x0000000000007941 */ /* 0x000fea0003800000 */
.L_x_694:
[----:B------:R-:W-:Y:S01]  /*2710*/  IADD3 R12, R14, 0x20, RZ ;  /* 0x000000200e0c7810 */ /* 0x000fe20007ffe0ff */
[----:B------:R-:W-:Y:S03]  /*2720*/  BSSY B0, `(.L_x_696) ;  /* 0x000002c000007945 */ /* 0x000fe60003800000 */
[----:B------:R-:W-:-:S13]  /*2730*/  ISETP.GE.AND P0, PT, R12, UR20, PT ;  /* 0x000000140c007c0c */ /* 0x000fda000bf06270 */
[----:B------:R-:W-:Y:S05]  /*2740*/  @P0 BRA `(.L_x_697) ;  /* 0x0000029000000947 */ /* 0x000fea0003800000 */
[----:B-1----:R-:W-:Y:S01]  /*2750*/  IADD3 R9, P0, R20, 0x20, RZ ;  /* 0x0000002014097810 */ /* 0x002fe20007f1e0ff */
        /* <DEDUP_REMOVED lines=40> */
.L_x_697:
[----:B------:R-:W-:Y:S05]  /*29e0*/  BSYNC B0 ;  /* 0x0000000000007941 */ /* 0x000fea0003800000 */
.L_x_696:
[----:B-1----:R-:W-:Y:S01]  /*29f0*/  IADD3 R10, R14, 0x30, RZ ;  /* 0x000000300e0a7810 */ /* 0x002fe20007ffe0ff */
        /* <DEDUP_REMOVED lines=43> */
.L_x_699:
[----:B------:R-:W-:Y:S05]  /*2cb0*/  BSYNC B0 ;  /* 0x0000000000007941 */ /* 0x000fea0003800000 */
.L_x_698:
[----:B------:R-:W-:Y:S01]  /*2cc0*/  UIADD3 UR28, UR8, -0x1, URZ ;  /* 0xffffffff081c7890 */ /* 0x000fe2000fffe03f */
[----:B------:R-:W-:Y:S03]  /*2cd0*/  BSSY B0, `(.L_x_700) ;  /* 0x0000026000007945 */ /* 0x000fe60003800000 */
[----:B------:R-:W-:-:S04]  /*2ce0*/  USHF.L.U32 UR12, UR28, 0x6, URZ ;  /* 0x000000061c0c7899 */ /* 0x000fc8000800063f */
[----:B------:R-:W-:-:S06]  /*2cf0*/  UIADD3 UR4, -UR12, UR11, URZ ;  /* 0x0000000b0c047290 */ /* 0x000fcc000fffe13f */
[----:B------:R-:W-:-:S13]  /*2d00*/  ISETP.GE.AND P0, PT, R14, UR4, PT ;  /* 0x000000040e007c0c */ /* 0x000fda000bf06270 */
[----:B------:R-:W-:Y:S05]  /*2d10*/  @P0 BRA `(.L_x_701) ;  /* 0x0000021000000947 */ /* 0x000fea0003800000 */
[----:B------:R-:W-:Y:S02]  /*2d20*/  ISETP.GE.AND P5, PT, R240, c[0x0][0x220], PT ;  /* 0x00008800f0007a0c */ /* 0x000fe40003fa6270 */
[----:B------:R-:W-:Y:S02]  /*2d30*/  ISETP.GE.AND P4, PT, R237, c[0x0][0x220], PT ;  /* 0x00008800ed007a0c */ /* 0x000fe40003f86270 */
[----:B------:R-:W-:Y:S02]  /*2d40*/  ISETP.GE.AND P2, PT, R236, c[0x0][0x220], PT ;  /* 0x00008800ec007a0c */ /* 0x000fe40003f46270 */
[----:B------:R-:W-:-:S07]  /*2d50*/  ISETP.GE.AND P0, PT, R235, c[0x0][0x220], PT ;  /* 0x00008800eb007a0c */ /* 0x000fce0003f06270 */
[C---:B-1----:R-:W-:Y:S01]  /*2d60*/  @!P5 LEA R18, P6, R166.reuse, c[0x0][0x168], 0x1 ;  /* 0x00005a00a612da11 */ /* 0x042fe200078c08ff */
[----:B------:R1:W-:Y:S01]  /*2d70*/  @P5 STS.128 [R238+0x8000], RZ ;  /* 0x008000ffee005388 */ /* 0x0003e20000000c00 */
[C---:B------:R-:W-:Y:S02]  /*2d80*/  @!P4 LEA R16, P3, R166.reuse, c[0x0][0x168], 0x1 ;  /* 0x00005a00a610ca11 */ /* 0x040fe400078608ff */
[C---:B------:R-:W-:Y:S02]  /*2d90*/  @!P2 LEA R8, P1, R166.reuse, c[0x0][0x168], 0x1 ;  /* 0x00005a00a608aa11 */ /* 0x040fe400078208ff */
        /* <DEDUP_REMOVED lines=25> */
.L_x_701:
[----:B------:R-:W-:Y:S05]  /*2f30*/  BSYNC B0 ;  /* 0x0000000000007941 */ /* 0x000fea0003800000 */
.L_x_700:
[----:B------:R-:W-:Y:S01]  /*2f40*/  ISETP.GE.AND P0, PT, R3, UR4, PT ;  /* 0x0000000403007c0c */ /* 0x000fe2000bf06270 */
[----:B------:R-:W-:Y:S01]  /*2f50*/  ULDC.64 UR22, c[0x0][0x198] ;  /* 0x0000660000167ab9 */ /* 0x000fe20000000a00 */
[----:B------:R-:W-:Y:S01]  /*2f60*/  BSSY B0, `(.L_x_702) ;  /* 0x0000027000007945 */ /* 0x000fe20003800000 */
[----:B------:R-:W-:Y:S02]  /*2f70*/  USHF.L.U64.HI UR23, UR22, UR25, UR23 ;  /* 0x0000001916177299 */ /* 0x000fe40008010217 */
[----:B------:R-:W-:-:S08]  /*2f80*/  USHF.L.U32 UR24, UR22, 0x4, URZ ;  /* 0x0000000416187899 */ /* 0x000fd0000800063f */
[----:B------:R-:W-:Y:S05]  /*2f90*/  @P0 BRA `(.L_x_703) ;  /* 0x0000023000000947 */ /* 0x000fea0003800000 */
[----:B------:R-:W-:Y:S02]  /*2fa0*/  ISETP.GE.AND P5, PT, R240, c[0x0][0x220], PT ;  /* 0x00008800f0007a0c */ /* 0x000fe40003fa6270 */
[----:B------:R-:W-:Y:S02]  /*2fb0*/  ISETP.GE.AND P4, PT, R237, c[0x0][0x220], PT ;  /* 0x00008800ed007a0c */ /* 0x000fe40003f86270 */
[----:B------:R-:W-:Y:S02]  /*2fc0*/  ISETP.GE.AND P2, PT, R236, c[0x0][0x220], PT ;  /* 0x00008800ec007a0c */ /* 0x000fe40003f46270 */
[----:B-1----:R-:W-:-:S04]  /*2fd0*/  IADD3 R9, P0, R166, UR24, RZ ;  /* 0x00000018a6097c10 */ /* 0x002fc8000ff1e0ff */
[----:B------:R-:W-:Y:S02]  /*2fe0*/  IADD3.X R6, R165, UR23, RZ, P0, !PT ;  /* 0x00000017a5067c10 */ /* 0x000fe400087fe4ff */
[----:B------:R-:W-:Y:S01]  /*2ff0*/  ISETP.GE.AND P0, PT, R235, c[0x0][0x220], PT ;  /* 0x00008800eb007a0c */ /* 0x000fe20003f06270 */
[----:B------:R1:W-:Y:S01]  /*3000*/  @P5 STS.128 [R238+0x8800], RZ ;  /* 0x008800ffee005388 */ /* 0x0003e20000000c00 */
[C---:B------:R-:W-:Y:S02]  /*3010*/  @!P5 LEA R20, P6, R9.reuse, c[0x0][0x168], 0x1 ;  /* 0x00005a000914da11 */ /* 0x040fe400078c08ff */
[C---:B------:R-:W-:Y:S02]  /*3020*/  @!P4 LEA R18, P3, R9.reuse, c[0x0][0x168], 0x1 ;  /* 0x00005a000912ca11 */ /* 0x040fe400078608ff */
[C---:B------:R-:W-:Y:S02]  /*3030*/  @!P2 LEA R16, P1, R9.reuse, c[0x0][0x168], 0x1 ;  /* 0x00005a000910aa11 */ /* 0x040fe400078208ff */
[----:B------:R-:W-:-:S02]  /*3040*/  @!P5 LEA.HI.X R21, R9, c[0x0][0x16c], R6, 0x1, P6 ;  /* 0x00005b000915da11 */ /* 0x000fc400030f0c06 */
        /* <DEDUP_REMOVED lines=18> */
[----:B------:R-:W-:-:S04]  /*3170*/  LEA R8, P0, R9, c[0x0][0x168], 0x1 ;  /* 0x00005a0009087a11 */ /* 0x000fc800078008ff */
[----:B------:R-:W-:-:S05]  /*3180*/  LEA.HI.X R9, R9, c[0x0][0x16c], R6, 0x1, P0 ;  /* 0x00005b0009097a11 */ /* 0x000fca00000f0c06 */
[----:B------:R-:W-:Y:S01]  /*3190*/  @!PT LDS RZ, [RZ] ;  /* 0x00000000fffff984 */ /* 0x000fe20000000800 */
[----:B------:R-:W-:Y:S01]  /*31a0*/  @!PT LDS RZ, [RZ] ;  /* 0x00000000fffff984 */ /* 0x000fe20000000800 */
[----:B------:R-:W-:Y:S01]  /*31b0*/  @!PT LDS RZ, [RZ] ;  /* 0x00000000fffff984 */ /* 0x000fe20000000800 */
[----:B------:R2:W-:Y:S04]  /*31c0*/  LDGSTS.E.BYPASS.LTC128B.128 [R238+0xe800], [R8.64+0x180] ;  /* 0x0e80018008ee7fae */ /* 0x0005e8000b901d60 */
.L_x_703:
[----:B------:R-:W-:Y:S05]  /*31d0*/  BSYNC B0 ;  /* 0x0000000000007941 */ /* 0x000fea0003800000 */
.L_x_702:
[----:B------:R-:W-:Y:S01]  /*31e0*/  ISETP.GE.AND P0, PT, R12, UR4, PT ;  /* 0x000000040c007c0c */ /* 0x000fe2000bf06270 */
[----:B------:R-:W-:-:S12]  /*31f0*/  BSSY B0, `(.L_x_704) ;  /* 0x0000027000007945 */ /* 0x000fd80003800000 */
[----:B------:R-:W-:Y:S05]  /*3200*/  @P0 BRA `(.L_x_705) ;  /* 0x0000025000000947 */ /* 0x000fea0003800000 */
[----:B------:R-:W-:Y:S01]  /*3210*/  ISETP.GE.AND P5, PT, R240, c[0x0][0x220], PT ;  /* 0x00008800f0007a0c */ /* 0x000fe20003fa6270 */
[----:B------:R-:W-:Y:S01]  /*3220*/  IMAD.MOV.U32 R6, RZ, RZ, c[0x0][0x198] ;  /* 0x00006600ff067624 */ /* 0x000fe200078e00ff */
[----:B------:R-:W-:Y:S01]  /*3230*/  ISETP.GE.AND P4, PT, R237, c[0x0][0x220], PT ;  /* 0x00008800ed007a0c */ /* 0x000fe20003f86270 */
[----:B-12---:R-:W-:Y:S01]  /*3240*/  IMAD.MOV.U32 R9, RZ, RZ, c[0x0][0x19c] ;  /* 0x00006700ff097624 */ /* 0x006fe200078e00ff */
[----:B------:R-:W-:Y:S02]  /*3250*/  ISETP.GE.AND P2, PT, R236, c[0x0][0x220], PT ;  /* 0x00008800ec007a0c */ /* 0x000fe40003f46270 */
[----:B------:R-:W-:-:S04]  /*3260*/  LEA R8, P0, R6, R166, 0x5 ;  /* 0x000000a606087211 */ /* 0x000fc800078028ff */
[----:B------:R-:W-:Y:S02]  /*3270*/  LEA.HI.X R9, R6, R165, R9, 0x5, P0 ;  /* 0x000000a506097211 */ /* 0x000fe400000f2c09 */
        /* <DEDUP_REMOVED lines=30> */
.L_x_705:
[----:B------:R-:W-:Y:S05]  /*3460*/  BSYNC B0 ;  /* 0x0000000000007941 */ /* 0x000fea0003800000 */
.L_x_704:
[----:B------:R-:W-:Y:S01]  /*3470*/  ISETP.GE.AND P0, PT, R10, UR4, PT ;  /* 0x000000040a007c0c */ /* 0x000fe2000bf06270 */
[----:B------:R-:W-:-:S12]  /*3480*/  BSSY B0, `(.L_x_706) ;  /* 0x0000029000007945 */ /* 0x000fd80003800000 */
[----:B------:R-:W-:Y:S05]  /*3490*/  @P0 BRA `(.L_x_707) ;  /* 0x0000027000000947 */ /* 0x000fea0003800000 */
[----:B------:R-:W-:Y:S01]  /*34a0*/  ISETP.GE.AND P5, PT, R240, c[0x0][0x220], PT ;  /* 0x00008800f0007a0c */ /* 0x000fe20003fa6270 */
[----:B-1----:R-:W-:Y:S01]  /*34b0*/  IMAD.MOV.U32 R18, RZ, RZ, c[0x0][0x198] ;  /* 0x00006600ff127624 */ /* 0x002fe200078e00ff */
[----:B------:R-:W-:Y:S01]  /*34c0*/  ISETP.GE.AND P4, PT, R237, c[0x0][0x220], PT ;  /* 0x00008800ed007a0c */ /* 0x000fe20003f86270 */
[----:B------:R-:W-:Y:S01]  /*34d0*/  IMAD.MOV.U32 R164, RZ, RZ, R166 ;  /* 0x000000ffffa47224 */ /* 0x000fe200078e00a6 */
[----:B------:R-:W-:Y:S01]  /*34e0*/  ISETP.GE.AND P2, PT, R236, c[0x0][0x220], PT ;  /* 0x00008800ec007a0c */ /* 0x000fe20003f46270 */
[----:B------:R-:W-:Y:S01]  /*34f0*/  ULDC UR5, c[0x0][0x19c] ;  /* 0x0000670000057ab9 */ /* 0x000fe20000000800 */
[----:B------:R-:W-:Y:S01]  /*3500*/  ISETP.GE.AND P0, PT, R235, c[0x0][0x220], PT ;  /* 0x00008800eb007a0c */ /* 0x000fe20003f06270 */
[----:B------:R-:W-:Y:S01]  /*3510*/  UIMAD UR5, UR5, 0x30, URZ ;  /* 0x00000030050578a4 */ /* 0x000fe2000f8e023f */
[----:B------:R-:W-:-:S05]  /*3520*/  IMAD.WIDE.U32 R18, R18, 0x30, R164 ;  /* 0x0000003012127825 */ /* 0x000fca00078e00a4 */
[----:B------:R-:W-:Y:S01]  /*3530*/  IADD3 R6, R19, UR5, RZ ;  /* 0x0000000513067c10 */ /* 0x000fe2000fffe0ff */
[----:B------:R1:W-:Y:S01]  /*3540*/  @P5 STS.128 [R238+0x9800], RZ ;  /* 0x009800ffee005388 */ /* 0x0003e20000000c00 */
[C---:B------:R-:W-:Y:S02]  /*3550*/  @!P5 LEA R20, P6, R18.reuse, c[0x0][0x168], 0x1 ;  /* 0x00005a001214da11 */ /* 0x040fe400078c08ff */
[C---:B------:R-:W-:Y:S02]  /*3560*/  @!P4 LEA R16, P3, R18.reuse, c[0x0][0x168], 0x1 ;  /* 0x00005a001210ca11 */ /* 0x040fe400078608ff */
[C---:B--2---:R-:W-:Y:S02]  /*3570*/  @!P2 LEA R8, P1, R18.reuse, c[0x0][0x168], 0x1 ;  /* 0x00005a001208aa11 */ /* 0x044fe400078208ff */
[C-C-:B------:R-:W-:Y:S02]  /*3580*/  @!P5 LEA.HI.X R21, R18.reuse, c[0x0][0x16c], R6.reuse, 0x1, P6 ;  /* 0x00005b001215da11 */ /* 0x140fe400030f0c06 */
[----:B------:R-:W-:-:S02]  /*3590*/  @!P4 LEA.HI.X R17, R18, c[0x0][0x16c], R6, 0x1, P3 ;  /* 0x00005b001211ca11 */ /* 0x000fc400018f0c06 */
        /* <DEDUP_REMOVED lines=23> */
.L_x_707:
[----:B------:R-:W-:Y:S05]  /*3710*/  BSYNC B0 ;  /* 0x0000000000007941 */ /* 0x000fea0003800000 */
.L_x_706:
[----:B------:R-:W0:Y:S01]  /*3720*/  LDGDEPBAR ;  /* 0x00000000000079af */ /* 0x000e220000000000 */
[----:B------:R-:W-:Y:S01]  /*3730*/  ISETP.GE.AND P1, PT, R14, UR4, PT ;  /* 0x000000040e007c0c */ /* 0x000fe2000bf26270 */
[----:B------:R-:W-:Y:S01]  /*3740*/  IMAD.SHL.U32 R167, R4, 0x2, RZ ;  /* 0x0000000204a77824 */ /* 0x000fe200078e00ff */
[C---:B------:R-:W-:Y:S01]  /*3750*/  LEA R248, P0, R170.reuse, c[0x0][0x170], 0x1 ;  /* 0x00005c00aaf87a11 */ /* 0x040fe200078008ff */
[----:B------:R-:W-:Y:S03]  /*3760*/  BSSY B0, `(.L_x_708) ;  /* 0x0000025000007945 */ /* 0x000fe60003800000 */
[----:B------:R-:W-:Y:S02]  /*3770*/  LOP3.LUT R167, R167, 0x6, RZ, 0xc0, !PT ;  /* 0x00000006a7a77812 */ /* 0x000fe400078ec0ff */
[----:B------:R-:W-:Y:S01]  /*3780*/  LEA.HI.X R249, R170, c[0x0][0x174], R168, 0x1, P0 ;  /* 0x00005d00aaf97a11 */ /* 0x000fe200000f0ca8 */
[----:B------:R-:W-:-:S04]  /*3790*/  DEPBAR.LE SB0, 0x0 ;  /* 0x000080000000791a */ /* 0x000fc80000000000 */
[----:B------:R-:W-:Y:S06]  /*37a0*/  BAR.SYNC.DEFER_BLOCKING 0x0 ;  /* 0x0000000000007b1d */ /* 0x000fec0000010000 */
[----:B------:R3:W-:Y:S04]  /*37b0*/  @P1 STS.128 [R238+0x10000], RZ ;  /* 0x010000ffee001388 */ /* 0x0007e80000000c00 */
[----:B------:R3:W-:Y:S04]  /*37c0*/  @P1 STS.128 [R238+0x12000], RZ ;  /* 0x012000ffee001388 */ /* 0x0007e80000000c00 */
[----:B------:R3:W-:Y:S04]  /*37d0*/  @P1 STS.128 [R238+0x14000], RZ ;  /* 0x014000ffee001388 */ /* 0x0007e80000000c00 */
[----:B------:R3:W-:Y:S01]  /*37e0*/  @P1 STS.128 [R238+0x16000], RZ ;  /* 0x016000ffee001388 */ /* 0x0007e20000000c00 */
[----:B------:R-:W-:Y:S05]  /*37f0*/  @P1 BRA `(.L_x_709) ;  /* 0x000001b000001947 */ /* 0x000fea0003800000 */
[----:B------:R-:W-:Y:S02]  /*3800*/  ISETP.GE.AND P2, PT, R237, c[0x0][0x220], PT ;  /* 0x00008800ed007a0c */ /* 0x000fe40003f46270 */
[----:B------:R-:W-:-:S02]  /*3810*/  ISETP.GE.AND P3, PT, R240, c[0x0][0x220], PT ;  /* 0x00008800f0007a0c */ /* 0x000fc40003f66270 */
[----:B------:R-:W-:Y:S02]  /*3820*/  ISETP.GE.AND P1, PT, R236, c[0x0][0x220], PT ;  /* 0x00008800ec007a0c */ /* 0x000fe40003f26270 */
[----:B------:R-:W-:-:S07]  /*3830*/  ISETP.GE.AND P0, PT, R235, c[0x0][0x220], PT ;  /* 0x00008800eb007a0c */ /* 0x000fce0003f06270 */
[----:B-12---:R-:W-:Y:S02]  /*3840*/  @!P2 IMAD.MOV.U32 R8, RZ, RZ, R248 ;  /* 0x000000ffff08a224 */ /* 0x006fe400078e00f8 */
[----:B------:R-:W-:Y:S01]  /*3850*/  @!P2 IMAD.MOV.U32 R9, RZ, RZ, R249 ;  /* 0x000000ffff09a224 */ /* 0x000fe200078e00f9 */
[----:B------:R1:W-:Y:S04]  /*3860*/  @P3 STS.128 [R238+0x10000], RZ ;  /* 0x010000ffee003388 */ /* 0x0003e80000000c00 */
        /* <DEDUP_REMOVED lines=16> */
[----:B------:R-:W-:Y:S01]  /*3970*/  @!PT LDS RZ, [RZ] ;  /* 0x00000000fffff984 */ /* 0x000fe20000000800 */
[----:B------:R-:W-:Y:S01]  /*3980*/  @!PT LDS RZ, [RZ] ;  /* 0x00000000fffff984 */ /* 0x000fe20000000800 */
[----:B------:R-:W-:Y:S01]  /*3990*/  @!PT LDS RZ, [RZ] ;  /* 0x00000000fffff984 */ /* 0x000fe20000000800 */
[----:B------:R2:W-:Y:S02]  /*39a0*/  LDGSTS.E.BYPASS.LTC128B.128 [R238+0x16000], [R248.64+0x180] ;  /* 0x16000180f8ee7fae */ /* 0x0005e4000b901d60 */
.L_x_709:
[----:B------:R-:W-:Y:S05]  /*39b0*/  BSYNC B0 ;  /* 0x0000000000007941 */ /* 0x000fea0003800000 */
.L_x_708:
[----:B------:R-:W-:Y:S01]  /*39c0*/  ISETP.GE.AND P0, PT, R3, UR4, PT ;  /* 0x0000000403007c0c */ /* 0x000fe2000bf06270 */
[----:B------:R-:W-:Y:S01]  /*39d0*/  ULDC.64 UR6, c[0x0][0x1a0] ;  /* 0x0000680000067ab9 */ /* 0x000fe20000000a00 */
[----:B------:R-:W-:Y:S01]  /*39e0*/  BSSY B0, `(.L_x_710) ;  /* 0x0000033000007945 */ /* 0x000fe20003800000 */
[----:B------:R-:W-:-:S02]  /*39f0*/  USHF.L.U64.HI UR25, UR6, UR25, UR7 ;  /* 0x0000001906197299 */ /* 0x000fc40008010207 */
[----:B------:R-:W-:-:S08]  /*3a00*/  USHF.L.U32 UR26, UR6, 0x4, URZ ;  /* 0x00000004061a7899 */ /* 0x000fd0000800063f */
[----:B------:R4:W-:Y:S04]  /*3a10*/  @P0 STS.128 [R238+0x10800], RZ ;  /* 0x010800ffee000388 */ /* 0x0009e80000000c00 */
[----:B------:R4:W-:Y:S04]  /*3a20*/  @P0 STS.128 [R238+0x12800], RZ ;  /* 0x012800ffee000388 */ /* 0x0009e80000000c00 */
[----:B------:R4:W-:Y:S04]  /*3a30*/  @P0 STS.128 [R238+0x14800], RZ ;  /* 0x014800ffee000388 */ /* 0x0009e80000000c00 */
[----:B------:R4:W-:Y:S01]  /*3a40*/  @P0 STS.128 [R238+0x16800], RZ ;  /* 0x016800ffee000388 */ /* 0x0009e20000000c00 */
[----:B------:R-:W-:Y:S05]  /*3a50*/  @P0 BRA `(.L_x_711) ;  /* 0x000002b000000947 */ /* 0x000fea0003800000 */
[----:B------:R-:W-:Y:S01]  /*3a60*/  ISETP.GE.AND P5, PT, R240, c[0x0][0x220], PT ;  /* 0x00008800f0007a0c */ /* 0x000fe20003fa6270 */
[----:B-1----:R-:W-:Y:S01]  /*3a70*/  IMAD.U32 R17, RZ, RZ, UR26 ;  /* 0x0000001aff117e24 */ /* 0x002fe2000f8e00ff */
[----:B------:R-:W-:Y:S01]  /*3a80*/  ISETP.GE.AND P4, PT, R237, c[0x0][0x220], PT ;  /* 0x00008800ed007a0c */ /* 0x000fe20003f86270 */
[----:B------:R-:W-:Y:S01]  /*3a90*/  IMAD.U32 R3, RZ, RZ, UR26 ;  /* 0x0000001aff037e24 */ /* 0x000fe2000f8e00ff */
[----:B------:R-:W-:Y:S01]  /*3aa0*/  ISETP.GE.AND P2, PT, R236, c[0x0][0x220], PT ;  /* 0x00008800ec007a0c */ /* 0x000fe20003f46270 */
[----:B------:R-:W-:-:S02]  /*3ab0*/  IMAD.U32 R4, RZ, RZ, UR25 ;  /* 0x00000019ff047e24 */ /* 0x000fc4000f8e00ff */
[----:B------:R-:W-:Y:S02]  /*3ac0*/  IMAD.U32 R11, RZ, RZ, UR26 ;  /* 0x0000001aff0b7e24 */ /* 0x000fe4000f8e00ff */
[----:B--2---:R-:W-:Y:S02]  /*3ad0*/  IMAD.U32 R9, RZ, RZ, UR26 ;  /* 0x0000001aff097e24 */ /* 0x004fe4000f8e00ff */
[----:B------:R-:W-:Y:S02]  /*3ae0*/  IMAD.U32 R8, RZ, RZ, UR26 ;  /* 0x0000001aff087e24 */ /* 0x000fe4000f8e00ff */
[-C--:B------:R-:W-:Y:S01]  /*3af0*/  @!P5 LEA R16, P0, R17, R248.reuse, 0x1 ;  /* 0x000000f81110d211 */ /* 0x080fe200078008ff */
[----:B------:R-:W-:Y:S01]  /*3b00*/  IMAD.U32 R6, RZ, RZ, UR25 ;  /* 0x00000019ff067e24 */ /* 0x000fe2000f8e00ff */
[----:B------:R-:W-:Y:S01]  /*3b10*/  @!P4 LEA R18, P3, R11, R248, 0x1 ;  /* 0x000000f80b12c211 */ /* 0x000fe200078608ff */
[----:B------:R1:W-:Y:S01]  /*3b20*/  @P5 STS.128 [R238+0x10800], RZ ;  /* 0x010800ffee005388 */ /* 0x0003e20000000c00 */
[----:B------:R-:W-:-:S02]  /*3b30*/  @!P5 LEA.HI.X R17, R3, R249, R4, 0x1, P0 ;  /* 0x000000f90311d211 */ /* 0x000fc400000f0c04 */
[----:B------:R-:W-:Y:S02]  /*3b40*/  ISETP.GE.AND P0, PT, R235, c[0x0][0x220], PT ;  /* 0x00008800eb007a0c */ /* 0x000fe40003f06270 */
[----:B------:R-:W-:Y:S01]  /*3b50*/  @!P2 LEA R20, P1, R9, R248, 0x1 ;  /* 0x000000f80914a211 */ /* 0x000fe200078208ff */
[----:B------:R-:W-:Y:S01]  /*3b60*/  @!PT LDS RZ, [RZ] ;  /* 0x00000000fffff984 */ /* 0x000fe20000000800 */
[----:B------:R-:W-:Y:S01]  /*3b70*/  @!PT LDS RZ, [RZ] ;  /* 0x00000000fffff984 */ /* 0x000fe20000000800 */
[----:B------:R-:W-:Y:S01]  /*3b80*/  @!PT LDS RZ, [RZ] ;  /* 0x00000000fffff984 */ /* 0x000fe20000000800 */
[----:B------:R1:W-:Y:S01]  /*3b90*/  @!P5 LDGSTS.E.BYPASS.LTC128B.128 [R238+0x10800], [R16.64] ;  /* 0x1080000010eedfae */ /* 0x0003e2000b901d60 */
[-C--:B------:R-:W-:Y:S02]  /*3ba0*/  @!P4 LEA.HI.X R19, R8, R249.reuse, R6, 0x1, P3 ;  /* 0x000000f90813c211 */ /* 0x080fe400018f0c06 */
[----:B------:R-:W-:Y:S01]  /*3bb0*/  @!P2 LEA.HI.X R21, R3, R249, R4, 0x1, P1 ;  /* 0x000000f90315a211 */ /* 0x000fe200008f0c04 */
        /* <DEDUP_REMOVED lines=12> */
[----:B------:R-:W-:Y:S01]  /*3c80*/  IMAD.U32 R9, RZ, RZ, UR26 ;  /* 0x0000001aff097e24 */ /* 0x000fe2000f8e00ff */
[----:B------:R-:W-:Y:S01]  /*3c90*/  MOV R3, UR26 ;  /* 0x0000001a00037c02 */ /* 0x000fe20008000f00 */
[----:B------:R-:W-:-:S03]  /*3ca0*/  IMAD.U32 R4, RZ, RZ, UR25 ;  /* 0x00000019ff047e24 */ /* 0x000fc6000f8e00ff */
[----:B------:R-:W-:-:S04]  /*3cb0*/  LEA R8, P0, R9, R248, 0x1 ;  /* 0x000000f809087211 */ /* 0x000fc800078008ff */
[----:B------:R-:W-:-:S05]  /*3cc0*/  LEA.HI.X R9, R3, R249, R4, 0x1, P0 ;  /* 0x000000f903097211 */ /* 0x000fca00000f0c04 */
[----:B------:R-:W-:Y:S01]  /*3cd0*/  @!PT LDS RZ, [RZ] ;  /* 0x00000000fffff984 */ /* 0x000fe20000000800 */
[----:B------:R-:W-:Y:S01]  /*3ce0*/  @!PT LDS RZ, [RZ] ;  /* 0x00000000fffff984 */ /* 0x000fe20000000800 */
[----:B------:R-:W-:Y:S01]  /*3cf0*/  @!PT LDS RZ, [RZ] ;  /* 0x00000000fffff984 */ /* 0x000fe20000000800 */
[----:B------:R2:W-:Y:S04]  /*3d00*/  LDGSTS.E.BYPASS.LTC128B.128 [R238+0x16800], [R8.64+0x180] ;  /* 0x1680018008ee7fae */ /* 0x0005e8000b901d60 */
.L_x_711:
[----:B------:R-:W-:Y:S05]  /*3d10*/  BSYNC B0 ;  /* 0x0000000000007941 */ /* 0x000fea0003800000 */
.L_x_710:
[----:B------:R-:W-:Y:S01]  /*3d20*/  ISETP.GE.AND P0, PT, R12, UR4, PT ;  /* 0x000000040c007c0c */ /* 0x000fe2000bf06270 */
[----:B------:R-:W-:-:S12]  /*3d30*/  BSSY B0, `(.L_x_712) ;  /* 0x000002c000007945 */ /* 0x000fd80003800000 */
[----:B------:R1:W-:Y:S04]  /*3d40*/  @P0 STS.128 [R238+0x11000], RZ ;  /* 0x011000ffee000388 */ /* 0x0003e80000000c00 */
[----:B------:R1:W-:Y:S04]  /*3d50*/  @P0 STS.128 [R238+0x13000], RZ ;  /* 0x013000ffee000388 */ /* 0x0003e80000000c00 */
[----:B------:R1:W-:Y:S04]  /*3d60*/  @P0 STS.128 [R238+0x15000], RZ ;  /* 0x015000ffee000388 */ /* 0x0003e80000000c00 */
[----:B------:R1:W-:Y:S01]  /*3d70*/  @P0 STS.128 [R238+0x17000], RZ ;  /* 0x017000ffee000388 */ /* 0x0003e20000000c00 */
[----:B------:R-:W-:Y:S05]  /*3d80*/  @P0 BRA `(.L_x_713) ;  /* 0x0000026000000947 */ /* 0x000fea0003800000 */
[----:B------:R-:W-:Y:S01]  /*3d90*/  ISETP.GE.AND P5, PT, R240, c[0x0][0x220], PT ;  /* 0x00008800f0007a0c */ /* 0x000fe20003fa6270 */
[----:B------:R-:W-:Y:S01]  /*3da0*/  IMAD.U32 R3, RZ, RZ, UR6 ;  /* 0x00000006ff037e24 */ /* 0x000fe2000f8e00ff */
[----:B------:R-:W-:Y:S01]  /*3db0*/  ISETP.GE.AND P4, PT, R237, c[0x0][0x220], PT ;  /* 0x00008800ed007a0c */ /* 0x000fe20003f86270 */
[----:B-12---:R-:W-:Y:S01]  /*3dc0*/  IMAD.MOV.U32 R9, RZ, RZ, 0x5 ;  /* 0x00000005ff097424 */ /* 0x006fe200078e00ff */
[----:B------:R-:W-:Y:S01]  /*3dd0*/  ISETP.GE.AND P2, PT, R236, c[0x0][0x220], PT ;  /* 0x00008800ec007a0c */ /* 0x000fe20003f46270 */
[----:B------:R-:W-:Y:S01]  /*3de0*/  IMAD.U32 R4, RZ, RZ, UR6 ;  /* 0x00000006ff047e24 */ /* 0x000fe2000f8e00ff */
[----:B------:R-:W-:Y:S01]  /*3df0*/  ISETP.GE.AND P0, PT, R235, c[0x0][0x220], PT ;  /* 0x00008800eb007a0c */ /* 0x000fe20003f06270 */
[----:B------:R-:W-:-:S03]  /*3e00*/  IMAD.SHL.U32 R3, R3, 0x20, RZ ;  /* 0x0000002003037824 */ /* 0x000fc600078e00ff */
[----:B------:R-:W-:-:S03]  /*3e10*/  SHF.L.U64.HI R4, R4, R9, c[0x0][0x1a4] ;  /* 0x0000690004047619 */ /* 0x000fc60000010209 */
[CC--:B------:R-:W-:Y:S01]  /*3e20*/  @!P5 LEA R18, P6, R3.reuse, R248.reuse, 0x1 ;  /* 0x000000f80312d211 */ /* 0x0c0fe200078c08ff */
[----:B------:R1:W-:Y:S01]  /*3e30*/  @P5 STS.128 [R238+0x11000], RZ ;  /* 0x011000ffee005388 */ /* 0x0003e20000000c00 */
[CC--:B------:R-:W-:Y:S02]  /*3e40*/  @!P4 LEA R16, P3, R3.reuse, R248.reuse, 0x1 ;  /* 0x000000f80310c211 */ /* 0x0c0fe400078608ff */
[C---:B------:R-:W-:Y:S02]  /*3e50*/  @!P2 LEA R8, P1, R3.reuse, R248, 0x1 ;  /* 0x000000f80308a211 */ /* 0x040fe400078208ff */
[CCC-:B------:R-:W-:Y:S02]  /*3e60*/  @!P5 LEA.HI.X R19, R3.reuse, R249.reuse, R4.reuse, 0x1, P6 ;  /* 0x000000f90313d211 */ /* 0x1c0fe400030f0c04 */
[CCC-:B------:R-:W-:Y:S02]  /*3e70*/  @!P4 LEA.HI.X R17, R3.reuse, R249.reuse, R4.reuse, 0x1, P3 ;  /* 0x000000f90311c211 */ /* 0x1c0fe400018f0c04 */
[----:B------:R-:W-:Y:S01]  /*3e80*/  @!P2 LEA.HI.X R9, R3, R249, R4, 0x1, P1 ;  /* 0x000000f90309a211 */ /* 0x000fe200008f0c04 */
        /* <DEDUP_REMOVED lines=16> */
[----:B-1----:R-:W-:-:S04]  /*3f90*/  LEA R8, P0, R3, R248, 0x1 ;  /* 0x000000f803087211 */ /* 0x002fc800078008ff */
[----:B------:R-:W-:-:S05]  /*3fa0*/  LEA.HI.X R9, R3, R249, R4, 0x1, P0 ;  /* 0x000000f903097211 */ /* 0x000fca00000f0c04 */
[----:B------:R-:W-:Y:S01]  /*3fb0*/  @!PT LDS RZ, [RZ] ;  /* 0x00000000fffff984 */ /* 0x000fe20000000800 */
[----:B------:R-:W-:Y:S01]  /*3fc0*/  @!PT LDS RZ, [RZ] ;  /* 0x00000000fffff984 */ /* 0x000fe20000000800 */
[----:B------:R-:W-:Y:S01]  /*3fd0*/  @!PT LDS RZ, [RZ] ;  /* 0x00000000fffff984 */ /* 0x000fe20000000800 */
[----:B------:R1:W-:Y:S04]  /*3fe0*/  LDGSTS.E.BYPASS.LTC128B.128 [R238+0x17000], [R8.64+0x180] ;  /* 0x1700018008ee7fae */ /* 0x0003e8000b901d60 */
.L_x_713:
[----:B------:R-:W-:Y:S05]  /*3ff0*/  BSYNC B0 ;  /* 0x0000000000007941 */ /* 0x000fea0003800000 */
.L_x_712:
[----:B------:R-:W-:Y:S01]  /*4000*/  ISETP.GE.AND P0, PT, R10, UR4, PT ;  /* 0x000000040a007c0c */ /* 0x000fe2000bf06270 */
[----:B------:R-:W-:Y:S01]  /*4010*/  BSSY B0, `(.L_x_714) ;  /* 0x0000036000007945 */ /* 0x000fe20003800000 */
[----:B------:R-:W-:-:S04]  /*4020*/  SHF.R.S32.HI R4, RZ, 0x1f, R13 ;  /* 0x0000001fff047819 */ /* 0x000fc8000001140d */
[----:B------:R-:W-:-:S04]  /*4030*/  LEA.HI R3, R4, R13, RZ, 0x2 ;  /* 0x0000000d04037211 */ /* 0x000fc800078f10ff */
[----:B------:R-:W-:-:S03]  /*4040*/  SHF.R.S32.HI R3, RZ, 0x2, R3 ;  /* 0x00000002ff037819 */ /* 0x000fc60000011403 */
[----:B------:R1:W-:Y:S04]  /*4050*/  @P0 STS.128 [R238+0x11800], RZ ;  /* 0x011800ffee000388 */ /* 0x0003e80000000c00 */
[----:B------:R1:W-:Y:S04]  /*4060*/  @P0 STS.128 [R238+0x13800], RZ ;  /* 0x013800ffee000388 */ /* 0x0003e80000000c00 */
[----:B------:R1:W-:Y:S04]  /*4070*/  @P0 STS.128 [R238+0x15800], RZ ;  /* 0x015800ffee000388 */ /* 0x0003e80000000c00 */
[----:B------:R1:W-:Y:S01]  /*4080*/  @P0 STS.128 [R238+0x17800], RZ ;  /* 0x017800ffee000388 */ /* 0x0003e20000000c00 */
[----:B------:R-:W-:Y:S05]  /*4090*/  @P0 BRA `(.L_x_715) ;  /* 0x000002d000000947 */ /* 0x000fea0003800000 */
[----:B------:R-:W-:Y:S01]  /*40a0*/  ISETP.GE.AND P3, PT, R240, c[0x0][0x220], PT ;  /* 0x00008800f0007a0c */ /* 0x000fe20003f66270 */
[----:B------:R-:W-:Y:S01]  /*40b0*/  IMAD.U32 R4, RZ, RZ, UR6 ;  /* 0x00000006ff047e24 */ /* 0x000fe2000f8e00ff */
[----:B------:R-:W-:-:S02]  /*40c0*/  ISETP.GE.AND P2, PT, R237, c[0x0][0x220], PT ;  /* 0x00008800ed007a0c */ /* 0x000fc40003f46270 */
[----:B------:R-:W-:Y:S02]  /*40d0*/  ISETP.GE.AND P1, PT, R236, c[0x0][0x220], PT ;  /* 0x00008800ec007a0c */ /* 0x000fe40003f26270 */
[----:B------:R-:W-:Y:S02]  /*40e0*/  MOV R12, UR6 ;  /* 0x00000006000c7c02 */ /* 0x000fe40008000f00 */
[----:B------:R-:W-:Y:S02]  /*40f0*/  MOV R10, UR6 ;  /* 0x00000006000a7c02 */ /* 0x000fe40008000f00 */
[----:B------:R-:W-:-:S03]  /*4100*/  ISETP.GE.AND P0, PT, R235, c[0x0][0x220], PT ;  /* 0x00008800eb007a0c */ /* 0x000fc60003f06270 */
[----:B-12---:R-:W-:Y:S01]  /*4110*/  @!P3 MOV R9, c[0x0][0x1a4] ;  /* 0x000069000009ba02 */ /* 0x006fe20000000f00 */
[--C-:B------:R-:W-:Y:S01]  /*4120*/  @!P3 IMAD.WIDE.U32 R12, R12, 0x60, R248.reuse ;  /* 0x000000600c0cb825 */ /* 0x100fe200078e00f8 */
[----:B------:R1:W-:Y:S02]  /*4130*/  @P3 STS.128 [R238+0x11800], RZ ;  /* 0x011800ffee003388 */ /* 0x0003e40000000c00 */
[----:B------:R-:W-:Y:S01]  /*4140*/  @!P1 MOV R6, c[0x0][0x1a4] ;  /* 0x0000690000069a02 */ /* 0x000fe20000000f00 */
[----:B------:R-:W-:Y:S02]  /*4150*/  @!P2 IMAD.MOV.U32 R8, RZ, RZ, c[0x0][0x1a4] ;  /* 0x00006900ff08a624 */ /* 0x000fe400078e00ff */
[----:B------:R-:W-:Y:S02]  /*4160*/  @!P3 IMAD R9, R9, 0x60, RZ ;  /* 0x000000600909b824 */ /* 0x000fe400078e02ff */
[----:B------:R-:W-:-:S04]  /*4170*/  @!P2 IMAD.WIDE.U32 R10, R10, 0x60, R248 ;  /* 0x000000600a0aa825 */ /* 0x000fc800078e00f8 */
[----:B------:R-:W-:Y:S02]  /*4180*/  @!P2 IMAD R8, R8, 0x60, RZ ;  /* 0x000000600808a824 */ /* 0x000fe400078e02ff */
[----:B------:R-:W-:-:S03]  /*4190*/  @!P1 IMAD.WIDE.U32 R16, R4, 0x60, R248 ;  /* 0x0000006004109825 */ /* 0x000fc600078e00f8 */
[----:B------:R-:W-:Y:S01]  /*41a0*/  @!P2 IADD3 R11, R11, R8, RZ ;  /* 0x000000080b0ba210 */ /* 0x000fe20007ffe0ff */
[----:B------:R-:W-:Y:S02]  /*41b0*/  @!P1 IMAD R6, R6, 0x60, RZ ;  /* 0x0000006006069824 */ /* 0x000fe400078e02ff */
[----:B------:R-:W-:-:S03]  /*41c0*/  @!P3 IMAD.IADD R13, R13, 0x1, R9 ;  /* 0x000000010d0db824 */ /* 0x000fc600078e0209 */
[----:B------:R-:W-:Y:S02]  /*41d0*/  @!P1 IADD3 R17, R17, R6, RZ ;  /* 0x0000000611119210 */ /* 0x000fe40007ffe0ff */
        /* <DEDUP_REMOVED lines=16> */
[----:B------:R-:W-:Y:S01]  /*42e0*/  MOV R4, UR6 ;  /* 0x0000000600047c02 */ /* 0x000fe20008000f00 */
[----:B------:R-:W-:-:S02]  /*42f0*/  ULDC UR4, c[0x0][0x1a4] ;  /* 0x0000690000047ab9 */ /* 0x000fc40000000800 */
[----:B------:R-:W-:Y:S02]  /*4300*/  UIMAD UR4, UR4, 0x60, URZ ;  /* 0x00000060040478a4 */ /* 0x000fe4000f8e023f */
[----:B------:R-:W-:-:S05]  /*4310*/  IMAD.WIDE.U32 R8, R4, 0x60, R248 ;  /* 0x0000006004087825 */ /* 0x000fca00078e00f8 */
[----:B------:R-:W-:-:S05]  /*4320*/  IADD3 R9, R9, UR4, RZ ;  /* 0x0000000409097c10 */ /* 0x000fca000fffe0ff */
[----:B------:R-:W-:Y:S01]  /*4330*/  @!PT LDS RZ, [RZ] ;  /* 0x00000000fffff984 */ /* 0x000fe20000000800 */
[----:B------:R-:W-:Y:S01]  /*4340*/  @!PT LDS RZ, [RZ] ;  /* 0x00000000fffff984 */ /* 0x000fe20000000800 */
[----:B------:R-:W-:Y:S01]  /*4350*/  @!PT LDS RZ, [RZ] ;  /* 0x00000000fffff984 */ /* 0x000fe20000000800 */
[----:B------:R2:W-:Y:S02]  /*4360*/  LDGSTS.E.BYPASS.LTC128B.128 [R238+0x17800], [R8.64+0x180] ;  /* 0x1780018008ee7fae */ /* 0x0005e4000b901d60 */
.L_x_715:
[----:B------:R-:W-:Y:S05]  /*4370*/  BSYNC B0 ;  /* 0x0000000000007941 */ /* 0x000fea0003800000 */
.L_x_714:
[C---:B------:R-:W-:Y:S01]  /*4380*/  IMAD.SHL.U32 R4, R2.reuse, 0x40, RZ ;  /* 0x0000004002047824 */ /* 0x040fe200078e00ff */
[----:B------:R-:W-:Y:S01]  /*4390*/  R2P PR, R2, 0x6 ;  /* 0x0000000602007804 */ /* 0x000fe20000000000 */
[----:B------:R-:W-:Y:S01]  /*43a0*/  IMAD.SHL.U32 R14, R14, 0x8, RZ ;  /* 0x000000080e0e7824 */ /* 0x000fe200078e00ff */
[----:B------:R-:W0:Y:S01]  /*43b0*/  LDGDEPBAR ;  /* 0x00000000000079af */ /* 0x000e220000000000 */
[----:B------:R-:W-:Y:S01]  /*43c0*/  IMAD R234, R81, 0x400, R0 ;  /* 0x0000040051ea7824 */ /* 0x000fe200078e0200 */
[----:B-12---:R-:W-:Y:S01]  /*43d0*/  LOP3.LUT R9, R4, 0x1c0, RZ, 0xc0, !PT ;  /* 0x000001c004097812 */ /* 0x006fe200078ec0ff */
[----:B------:R-:W-:Y:S02]  /*43e0*/  UISETP.GE.AND UP0, UPT, UR8, 0x2, UPT ;  /* 0x000000020800788c */ /* 0x000fe4000bf06270 */
[----:B------:R-:W-:Y:S01]  /*43f0*/  IMAD.SHL.U32 R234, R234, 0x2, RZ ;  /* 0x00000002eaea7824 */ /* 0x000fe200078e00ff */
[----:B------:R-:W-:Y:S02]  /*4400*/  LOP3.LUT R4, R9, 0x8, R14, 0xf8, !PT ;  /* 0x0000000809047812 */ /* 0x000fe400078ef80e */
[----:B------:R-:W-:Y:S01]  /*4410*/  SHF.R.U32.HI R9, RZ, 0x3, R9 ;  /* 0x00000003ff097819 */ /* 0x000fe20000011609 */
[--C-:B------:R-:W-:Y:S01]  /*4420*/  IMAD R232, R7, 0x2, R234.reuse ;  /* 0x0000000207e87824 */ /* 0x100fe200078e02ea */
[----:B------:R-:W-:Y:S01]  /*4430*/  PLOP3.LUT P0, PT, PT, PT, UP0, 0x80, 0x0 ;  /* 0x000000000000781c */ /* 0x000fe20003f0f008 */
[C---:B------:R-:W-:Y:S01]  /*4440*/  IMAD R230, R5.reuse, 0x2, R234 ;  /* 0x0000000205e67824 */ /* 0x040fe200078e02ea */
[----:B------:R-:W-:Y:S01]  /*4450*/  LOP3.LUT R4, R4, R9, RZ, 0x3c, !PT ;  /* 0x0000000904047212 */ /* 0x000fe200078e3cff */
[----:B------:R-:W-:Y:S01]  /*4460*/  IMAD R229, R5, 0x2, R232 ;  /* 0x0000000205e57824 */ /* 0x000fe200078e02e8 */
[----:B------:R-:W-:Y:S03]  /*4470*/  LDSM.16.M88.4 R8, [R234] ;  /* 0x00000000ea08783b */ /* 0x000fe60000000200 */
[----:B------:R-:W-:Y:S01]  /*4480*/  IMAD R233, R233, 0x200, R4 ;  /* 0x00000200e9e97824 */ /* 0x000fe200078e0204 */
[----:B------:R-:W-:Y:S03]  /*4490*/  LDSM.16.M88.4 R44, [R232] ;  /* 0x00000000e82c783b */ /* 0x000fe60000000200 */
[----:B------:R-:W-:Y:S01]  /*44a0*/  IMAD.SHL.U32 R233, R233, 0x2, RZ ;  /* 0x00000002e9e97824 */ /* 0x000fe200078e00ff */
[----:B------:R-:W-:Y:S04]  /*44b0*/  LDSM.16.M88.4 R52, [R230] ;  /* 0x00000000e634783b */ /* 0x000fe80000000200 */
[----:B------:R-:W1:Y:S01]  /*44c0*/  LDSM.16.M88.4 R24, [R233+0x8000] ;  /* 0x00800000e918783b */ /* 0x000e620000000200 */
[----:B------:R-:W-:-:S02]  /*44d0*/  IADD3 R2, R233, 0x8000, RZ ;  /* 0x00008000e9027810 */ /* 0x000fc40007ffe0ff */
[----:B------:R-:W-:Y:S01]  /*44e0*/  IADD3 R231, R233, 0x8020, RZ ;  /* 0x00008020e9e77810 */ /* 0x000fe20007ffe0ff */
[----:B------:R-:W2:Y:S01]  /*44f0*/  LDSM.16.M88.4 R16, [R233+0x8800] ;  /* 0x00880000e910783b */ /* 0x000ea20000000200 */
[----:B------:R-:W-:Y:S01]  /*4500*/  @P1 IADD3 R231, R2, -0x20, RZ ;  /* 0xffffffe002e71810 */ /* 0x000fe20007ffe0ff */
[----:B------:R-:W-:Y:S02]  /*4510*/  IMAD.MOV.U32 R2, RZ, RZ, 0x40 ;  /* 0x00000040ff027424 */ /* 0x000fe400078e00ff */
[----:B------:R-:W5:Y:S01]  /*4520*/  LDSM.16.M88.4 R60, [R233+0x9000] ;  /* 0x00900000e93c783b */ /* 0x000f620000000200 */
[C---:B------:R-:W-:Y:S02]  /*4530*/  IADD3 R223, R231.reuse, 0x800, RZ ;  /* 0x00000800e7df7810 */ /* 0x040fe40007ffe0ff */
[----:B------:R-:W-:Y:S01]  /*4540*/  SEL R2, R2, 0xffffffc0, !P2 ;  /* 0xffffffc002027807 */ /* 0x000fe20005000000 */
[----:B------:R-:W3:Y:S01]  /*4550*/  LDSM.16.M88.4 R40, [R233+0x9800] ;  /* 0x00980000e928783b */ /* 0x000ee20000000200 */
[----:B------:R-:W-:-:S02]  /*4560*/  IADD3 R222, R231, 0x1000, RZ ;  /* 0x00001000e7de7810 */ /* 0x000fc40007ffe0ff */
[----:B------:R-:W-:Y:S01]  /*4570*/  IADD3 R221, R231, 0x1800, RZ ;  /* 0x00001800e7dd7810 */ /* 0x000fe20007ffe0ff */
[----:B------:R-:W4:Y:S01]  /*4580*/  LDSM.16.M88.4 R36, [R231] ;  /* 0x00000000e724783b */ /* 0x000f220000000200 */
[----:B------:R-:W-:Y:S01]  /*4590*/  IMAD.IADD R227, R233, 0x1, R2 ;  /* 0x00000001e9e37824 */ /* 0x000fe200078e0202 */
[----:B------:R-:W-:Y:S01]  /*45a0*/  IADD3 R219, R231, 0x2000, RZ ;  /* 0x00002000e7db7810 */ /* 0x000fe20007ffe0ff */
[----:B------:R-:W-:Y:S01]  /*45b0*/  IMAD.IADD R220, R2, 0x1, R231 ;  /* 0x0000000102dc7824 */ /* 0x000fe200078e02e7 */
[----:B------:R-:W3:Y:S01]  /*45c0*/  LDSM.16.M88.4 R32, [R231+0x800] ;  /* 0x00080000e720783b */ /* 0x000ee20000000200 */
[----:B------:R-:W-:Y:S02]  /*45d0*/  LEA R2, R81, UR10, 0x4 ;  /* 0x0000000a51027c11 */ /* 0x000fe4000f8e20ff */
[C---:B------:R-:W-:Y:S01]  /*45e0*/  IADD3 R218, R231.reuse, 0x2800, RZ ;  /* 0x00002800e7da7810 */ /* 0x040fe20007ffe0ff */
[----:B------:R-:W3:Y:S01]  /*45f0*/  LDSM.16.M88.4 R12, [R231+0x1000] ;  /* 0x00100000e70c783b */ /* 0x000ee20000000200 */
[----:B------:R-:W-:Y:S01]  /*4600*/  IADD3 R3, R2, 0x1, R3 ;  /* 0x0000000102037810 */ /* 0x000fe20007ffe003 */
[----:B------:R-:W-:Y:S01]  /*4610*/  IMAD.U32 R2, RZ, RZ, UR11 ;  /* 0x0000000bff027e24 */ /* 0x000fe2000f8e00ff */
[C---:B------:R-:W-:Y:S01]  /*4620*/  IADD3 R217, R231.reuse, 0x3000, RZ ;  /* 0x00003000e7d97810 */ /* 0x040fe20007ffe0ff */
[----:B------:R-:W-:Y:S01]  /*4630*/  LDSM.16.M88.4 R48, [R231+0x1800] ;  /* 0x00180000e730783b */ /* 0x000fe20000000200 */
[----:B------:R-:W-:-:S02]  /*4640*/  IADD3 R216, R231, 0x3800, RZ ;  /* 0x00003800e7d87810 */ /* 0x000fc40007ffe0ff */
[----:B------:R-:W-:Y:S01]  /*4650*/  IADD3 R2, R2, -UR29, R3 ;  /* 0x8000001d02027c10 */ /* 0x000fe2000fffe003 */
[----:B------:R-:W-:Y:S01]  /*4660*/  LDSM.16.M88.4 R72, [R227+0x8800] ;  /* 0x00880000e348783b */ /* 0x000fe20000000200 */
[C---:B------:R-:W-:Y:S02]  /*4670*/  IADD3 R215, R231.reuse, 0x4000, RZ ;  /* 0x00004000e7d77810 */ /* 0x040fe40007ffe0ff */
[----:B------:R-:W-:Y:S01]  /*4680*/  IADD3 R200, R2, c[0x0][0x2e8], RZ ;  /* 0x0000ba0002c87a10 */ /* 0x000fe20007ffe0ff */
[----:B------:R-:W-:Y:S01]  /*4690*/  LDSM.16.M88.4 R68, [R220] ;  /* 0x00000000dc44783b */ /* 0x000fe20000000200 */
[----:B------:R-:W-:Y:S02]  /*46a0*/  IADD3 R214, R231, 0x4800, RZ ;  /* 0x00004800e7d67810 */ /* 0x000fe40007ffe0ff */
[C---:B------:R-:W-:Y:S01]  /*46b0*/  IADD3 R2, R200.reuse, 0x8, RZ ;  /* 0x00000008c8027810 */ /* 0x040fe20007ffe0ff */
[----:B-1----:R-:W-:Y:S01]  /*46c0*/  HMMA.16816.F32.BF16 R28, R8, R24, RZ ;  /* 0x00000018081c723c */ /* 0x002fe200000418ff */
[----:B------:R-:W-:Y:S01]  /*46d0*/  LDSM.16.M88.4 R76, [R233+0xb000] ;  /* 0x00b00000e94c783b */ /* 0x000fe20000000200 */
[----:B------:R-:W-:-:S02]  /*46e0*/  IMNMX R200, R200, UR11, PT ;  /* 0x0000000bc8c87c17 */ /* 0x000fc4000b800200 */
[----:B------:R-:W-:Y:S02]  /*46f0*/  IMNMX R2, R2, UR11, PT ;  /* 0x0000000b02027c17 */ /* 0x000fe4000b800200 */
[C---:B------:R-:W-:Y:S02]  /*4700*/  IADD3 R213, R231.reuse, 0x5000, RZ ;  /* 0x00005000e7d57810 */ /* 0x040fe40007ffe0ff */
[C---:B------:R-:W-:Y:S01]  /*4710*/  HMMA.16816.F32.BF16 R24, R8.reuse, R26, RZ ;  /* 0x0000001a0818723c */ /* 0x040fe200000418ff */
[C---:B------:R-:W-:Y:S02]  /*4720*/  IADD3 R212, R231.reuse, 0x5800, RZ ;  /* 0x00005800e7d47810 */ /* 0x040fe40007ffe0ff */
[C---:B------:R-:W-:Y:S02]  /*4730*/  IADD3 R211, R231.reuse, 0x6000, RZ ;  /* 0x00006000e7d37810 */ /* 0x040fe40007ffe0ff */
[C---:B------:R-:W-:Y:S02]  /*4740*/  IADD3 R210, R231.reuse, 0x6800, RZ ;  /* 0x00006800e7d27810 */ /* 0x040fe40007ffe0ff */
[C---:B------:R-:W-:Y:S01]  /*4750*/  IADD3 R209, R231.reuse, 0x7000, RZ ;  /* 0x00007000e7d17810 */ /* 0x040fe20007ffe0ff */
[----:B--2---:R-:W-:Y:S01]  /*4760*/  HMMA.16816.F32.BF16 R20, R8, R16, RZ ;  /* 0x000000100814723c */ /* 0x004fe200000418ff */
[----:B------:R-:W-:-:S07]  /*4770*/  IADD3 R208, R231, 0x7800, RZ ;  /* 0x00007800e7d07810 */ /* 0x000fce0007ffe0ff */
[C---:B-----5:R-:W-:Y:S08]  /*4780*/  HMMA.16816.F32.BF16 R64, R8.reuse, R60, RZ ;  /* 0x0000003c0840723c */ /* 0x060ff000000418ff */
[C---:B------:R-:W-:Y:S08]  /*4790*/  HMMA.16816.F32.BF16 R16, R8.reuse, R18, RZ ;  /* 0x000000120810723c */ /* 0x040ff000000418ff */
[C---:B------:R-:W-:Y:S08]  /*47a0*/  HMMA.16816.F32.BF16 R60, R8.reuse, R62, RZ ;  /* 0x0000003e083c723c */ /* 0x040ff000000418ff */
[C---:B---3--:R-:W-:Y:S08]  /*47b0*/  HMMA.16816.F32.BF16 R56, R8.reuse, R40, RZ ;  /* 0x000000280838723c */ /* 0x048ff000000418ff */
[----:B------:R-:W-:Y:S01]  /*47c0*/  HMMA.16816.F32.BF16 R8, R8, R42, RZ ;  /* 0x0000002a0808723c */ /* 0x000fe200000418ff */
[----:B------:R-:W1:Y:S07]  /*47d0*/  LDSM.16.M88.4 R40, [R227+0x8000] ;  /* 0x00800000e328783b */ /* 0x000e6e0000000200 */
[C---:B----4-:R-:W-:Y:S08]  /*47e0*/  HMMA.16816.F32.BF16 R28, R44.reuse, R36, R28 ;  /* 0x000000242c1c723c */ /* 0x050ff0000004181c */
[C---:B------:R-:W-:Y:S01]  /*47f0*/  HMMA.16816.F32.BF16 R24, R44.reuse, R38, R24 ;  /* 0x000000262c18723c */ /* 0x040fe20000041818 */
[----:B------:R-:W2:Y:S07]  /*4800*/  LDSM.16.M88.4 R36, [R227+0x9000] ;  /* 0x00900000e324783b */ /* 0x000eae0000000200 */
[C---:B------:R-:W-:Y:S08]  /*4810*/  HMMA.16816.F32.BF16 R20, R44.reuse, R32, R20 ;  /* 0x000000202c14723c */ /* 0x040ff00000041814 */
[C---:B------:R-:W-:Y:S01]  /*4820*/  HMMA.16816.F32.BF16 R16, R44.reuse, R34, R16 ;  /* 0x000000222c10723c */ /* 0x040fe20000041810 */
[----:B------:R-:W3:Y:S07]  /*4830*/  LDSM.16.M88.4 R32, [R227+0x9800] ;  /* 0x00980000e320783b */ /* 0x000eee0000000200 */
[C---:B------:R-:W-:Y:S08]  /*4840*/  HMMA.16816.F32.BF16 R64, R44.reuse, R12, R64 ;  /* 0x0000000c2c40723c */ /* 0x040ff00000041840 */
[----:B------:R-:W-:Y:S01]  /*4850*/  HMMA.16816.F32.BF16 R60, R44, R14, R60 ;  /* 0x0000000e2c3c723c */ /* 0x000fe2000004183c */
[----:B------:R-:W-:Y:S07]  /*4860*/  LDSM.16.M88.4 R12, [R229] ;  /* 0x00000000e50c783b */ /* 0x000fee0000000200 */
[C---:B-1----:R-:W-:Y:S08]  /*4870*/  HMMA.16816.F32.BF16 R28, R52.reuse, R40, R28 ;  /* 0x00000028341c723c */ /* 0x042ff0000004181c */
[----:B------:R-:W-:Y:S01]  /*4880*/  HMMA.16816.F32.BF16 R24, R52, R42, R24 ;  /* 0x0000002a3418723c */ /* 0x000fe20000041818 */
[----:B------:R-:W1:Y:S07]  /*4890*/  LDSM.16.M88.4 R40, [R220+0x1000] ;  /* 0x00100000dc28783b */ /* 0x000e6e0000000200 */
[C---:B------:R-:W-:Y:S08]  /*48a0*/  HMMA.16816.F32.BF16 R56, R44.reuse, R48, R56 ;  /* 0x000000302c38723c */ /* 0x040ff00000041838 */
[----:B------:R-:W-:Y:S01]  /*48b0*/  HMMA.16816.F32.BF16 R8, R44, R50, R8 ;  /* 0x000000322c08723c */ /* 0x000fe20000041808 */
[----:B------:R-:W4:Y:S04]  /*48c0*/  LDSM.16.M88.4 R48, [R220+0x800] ;  /* 0x00080000dc30783b */ /* 0x000f280000000200 */
[----:B------:R-:W5:Y:S03]  /*48d0*/  LDSM.16.M88.4 R44, [R220+0x1800] ;  /* 0x00180000dc2c783b */ /* 0x000f660000000200 */
[C---:B--2---:R-:W-:Y:S08]  /*48e0*/  HMMA.16816.F32.BF16 R64, R52.reuse, R36, R64 ;  /* 0x000000243440723c */ /* 0x044ff00000041840 */
[C---:B------:R-:W-:Y:S01]  /*48f0*/  HMMA.16816.F32.BF16 R60, R52.reuse, R38, R60 ;  /* 0x00000026343c723c */ /* 0x040fe2000004183c */
[----:B------:R-:W-:Y:S07]  /*4900*/  LDSM.16.M88.4 R36, [R233+0xa000] ;  /* 0x00a00000e924783b */ /* 0x000fee0000000200 */
[C---:B------:R-:W-:Y:S08]  /*4910*/  HMMA.16816.F32.BF16 R20, R52.reuse, R72, R20 ;  /* 0x000000483414723c */ /* 0x040ff00000041814 */
[C---:B------:R-:W-:Y:S01]  /*4920*/  HMMA.16816.F32.BF16 R16, R52.reuse, R74, R16 ;  /* 0x0000004a3410723c */ /* 0x040fe20000041810 */
[----:B------:R-:W-:Y:S07]  /*4930*/  LDSM.16.M88.4 R72, [R231+0x2000] ;  /* 0x00200000e748783b */ /* 0x000fee0000000200 */
[C---:B---3--:R-:W-:Y:S08]  /*4940*/  HMMA.16816.F32.BF16 R56, R52.reuse, R32, R56 ;  /* 0x000000203438723c */ /* 0x048ff00000041838 */
[----:B------:R-:W-:Y:S01]  /*4950*/  HMMA.16816.F32.BF16 R52, R52, R34, R8 ;  /* 0x000000223434723c */ /* 0x000fe20000041808 */
[----:B------:R-:W2:Y:S04]  /*4960*/  LDSM.16.M88.4 R8, [R234+0x2000] ;  /* 0x00200000ea08783b */ /* 0x000ea80000000200 */
[----:B------:R-:W3:Y:S03]  /*4970*/  LDSM.16.M88.4 R32, [R233+0xa800] ;  /* 0x00a80000e920783b */ /* 0x000ee60000000200 */
[C---:B-1----:R-:W-:Y:S08]  /*4980*/  HMMA.16816.F32.BF16 R64, R12.reuse, R40, R64 ;  /* 0x000000280c40723c */ /* 0x042ff00000041840 */
[C---:B------:R-:W-:Y:S01]  /*4990*/  HMMA.16816.F32.BF16 R60, R12.reuse, R42, R60 ;  /* 0x0000002a0c3c723c */ /* 0x040fe2000004183c */
[----:B------:R-:W1:Y:S07]  /*49a0*/  LDSM.16.M88.4 R40, [R233+0xb800] ;  /* 0x00b80000e928783b */ /* 0x000e6e0000000200 */
[C---:B------:R-:W-:Y:S08]  /*49b0*/  HMMA.16816.F32.BF16 R28, R12.reuse, R68, R28 ;  /* 0x000000440c1c723c */ /* 0x040ff0000004181c */
[C---:B------:R-:W-:Y:S01]  /*49c0*/  HMMA.16816.F32.BF16 R24, R12.reuse, R70, R24 ;  /* 0x000000460c18723c */ /* 0x040fe20000041818 */
[----:B------:R-:W-:Y:S07]  /*49d0*/  LDSM.16.M88.4 R68, [R231+0x2800] ;  /* 0x00280000e744783b */ /* 0x000fee0000000200 */
[C---:B----4-:R-:W-:Y:S08]  /*49e0*/  HMMA.16816.F32.BF16 R20, R12.reuse, R48, R20 ;  /* 0x000000300c14723c */ /* 0x050ff00000041814 */
[C---:B------:R-:W-:Y:S01]  /*49f0*/  HMMA.16816.F32.BF16 R16, R12.reuse, R50, R16 ;  /* 0x000000320c10723c */ /* 0x040fe20000041810 */
[----:B------:R-:W-:Y:S07]  /*4a00*/  LDSM.16.M88.4 R48, [R231+0x3800] ;  /* 0x00380000e730783b */ /* 0x000fee0000000200 */
[C---:B-----5:R-:W-:Y:S08]  /*4a10*/  HMMA.16816.F32.BF16 R56, R12.reuse, R44, R56 ;  /* 0x0000002c0c38723c */ /* 0x060ff00000041838 */
[----:B------:R-:W-:Y:S01]  /*4a20*/  HMMA.16816.F32.BF16 R52, R12, R46, R52 ;  /* 0x0000002e0c34723c */ /* 0x000fe20000041834 */
[----:B------:R-:W4:Y:S04]  /*4a30*/  LDSM.16.M88.4 R12, [R232+0x2000] ;  /* 0x00200000e80c783b */ /* 0x000f280000000200 */
[----:B------:R-:W-:Y:S03]  /*4a40*/  LDSM.16.M88.4 R44, [R227+0xa000] ;  /* 0x00a00000e32c783b */ /* 0x000fe60000000200 */
[C---:B--2---:R-:W-:Y:S08]  /*4a50*/  HMMA.16816.F32.BF16 R28, R8.reuse, R36, R28 ;  /* 0x00000024081c723c */ /* 0x044ff0000004181c */
[C---:B------:R-:W-:Y:S01]  /*4a60*/  HMMA.16816.F32.BF16 R24, R8.reuse, R38, R24 ;  /* 0x000000260818723c */ /* 0x040fe20000041818 */
[----:B------:R-:W2:Y:S07]  /*4a70*/  LDSM.16.M88.4 R36, [R231+0x3000] ;  /* 0x00300000e724783b */ /* 0x000eae0000000200 */
[C---:B---3--:R-:W-:Y:S08]  /*4a80*/  HMMA.16816.F32.BF16 R20, R8.reuse, R32, R20 ;  /* 0x000000200814723c */ /* 0x048ff00000041814 */
[C---:B------:R-:W-:Y:S01]  /*4a90*/  HMMA.16816.F32.BF16 R16, R8.reuse, R34, R16 ;  /* 0x000000220810723c */ /* 0x040fe20000041810 */
[----:B------:R-:W-:Y:S07]  /*4aa0*/  LDSM.16.M88.4 R32, [R230+0x2000] ;  /* 0x00200000e620783b */ /* 0x000fee0000000200 */
[C---:B------:R-:W-:Y:S08]  /*4ab0*/  HMMA.16816.F32.BF16 R64, R8.reuse, R76, R64 ;  /* 0x0000004c0840723c */ /* 0x040ff00000041840 */
[C---:B------:R-:W-:Y:S01]  /*4ac0*/  HMMA.16816.F32.BF16 R60, R8.reuse, R78, R60 ;  /* 0x0000004e083c723c */ /* 0x040fe2000004183c */
[----:B------:R-:W-:Y:S07]  /*4ad0*/  LDSM.16.M88.4 R76, [R229+0x2000] ;  /* 0x00200000e54c783b */ /* 0x000fee0000000200 */
[C---:B-1----:R-:W-:Y:S08]  /*4ae0*/  HMMA.16816.F32.BF16 R56, R8.reuse, R40, R56 ;  /* 0x000000280838723c */ /* 0x042ff00000041838 */
[----:B------:R-:W-:Y:S01]  /*4af0*/  HMMA.16816.F32.BF16 R52, R8, R42, R52 ;  /* 0x0000002a0834723c */ /* 0x000fe20000041834 */
[----:B------:R-:W1:Y:S04]  /*4b00*/  LDSM.16.M88.4 R8, [R227+0xa800] ;  /* 0x00a80000e308783b */ /* 0x000e680000000200 */
[----:B------:R-:W3:Y:S03]  /*4b10*/  LDSM.16.M88.4 R40, [R227+0xb000] ;  /* 0x00b00000e328783b */ /* 0x000ee60000000200 */
[C---:B----4-:R-:W-:Y:S08]  /*4b20*/  HMMA.16816.F32.BF16 R20, R12.reuse, R68, R20 ;  /* 0x000000440c14723c */ /* 0x050ff00000041814 */
[C---:B------:R-:W-:Y:S01]  /*4b30*/  HMMA.16816.F32.BF16 R16, R12.reuse, R70, R16 ;  /* 0x000000460c10723c */ /* 0x040fe20000041810 */
[----:B------:R-:W-:Y:S07]  /*4b40*/  LDSM.16.M88.4 R68, [R220+0x3800] ;  /* 0x00380000dc44783b */ /* 0x000fee0000000200 */
[C---:B------:R-:W-:Y:S08]  /*4b50*/  HMMA.16816.F32.BF16 R28, R12.reuse, R72, R28 ;  /* 0x000000480c1c723c */ /* 0x040ff0000004181c */
[C---:B------:R-:W-:Y:S01]  /*4b60*/  HMMA.16816.F32.BF16 R24, R12.reuse, R74, R24 ;  /* 0x0000004a0c18723c */ /* 0x040fe20000041818 */
[----:B------:R-:W-:Y:S07]  /*4b70*/  LDSM.16.M88.4 R72, [R220+0x3000] ;  /* 0x00300000dc48783b */ /* 0x000fee0000000200 */
[C---:B--2---:R-:W-:Y:S08]  /*4b80*/  HMMA.16816.F32.BF16 R64, R12.reuse, R36, R64 ;  /* 0x000000240c40723c */ /* 0x044ff00000041840 */
[C---:B------:R-:W-:Y:S01]  /*4b90*/  HMMA.16816.F32.BF16 R60, R12.reuse, R38, R60 ;  /* 0x000000260c3c723c */ /* 0x040fe2000004183c */
[----:B------:R-:W2:Y:S07]  /*4ba0*/  LDSM.16.M88.4 R36, [R227+0xb800] ;  /* 0x00b80000e324783b */ /* 0x000eae0000000200 */
[C---:B------:R-:W-:Y:S08]  /*4bb0*/  HMMA.16816.F32.BF16 R56, R12.reuse, R48, R56 ;  /* 0x000000300c38723c */ /* 0x040ff00000041838 */
[----:B------:R-:W-:Y:S01]  /*4bc0*/  HMMA.16816.F32.BF16 R52, R12, R50, R52 ;  /* 0x000000320c34723c */ /* 0x000fe20000041834 */
[----:B------:R-:W4:Y:S04]  /*4bd0*/  LDSM.16.M88.4 R12, [R220+0x2000] ;  /* 0x00200000dc0c783b */ /* 0x000f280000000200 */
[----:B------:R-:W-:Y:S03]  /*4be0*/  LDSM.16.M88.4 R48, [R234+0x4000] ;  /* 0x00400000ea30783b */ /* 0x000fe60000000200 */
[C---:B-1----:R-:W-:Y:S08]  /*4bf0*/  HMMA.16816.F32.BF16 R20, R32.reuse, R8, R20 ;  /* 0x000000082014723c */ /* 0x042ff00000041814 */
[C---:B------:R-:W-:Y:S01]  /*4c00*/  HMMA.16816.F32.BF16 R16, R32.reuse, R10, R16 ;  /* 0x0000000a2010723c */ /* 0x040fe20000041810 */
[----:B------:R-:W1:Y:S07]  /*4c10*/  LDSM.16.M88.4 R8, [R220+0x2800] ;  /* 0x00280000dc08783b */ /* 0x000e6e0000000200 */
[C---:B------:R-:W-:Y:S08]  /*4c20*/  HMMA.16816.F32.BF16 R28, R32.reuse, R44, R28 ;  /* 0x0000002c201c723c */ /* 0x040ff0000004181c */
[C---:B------:R-:W-:Y:S01]  /*4c30*/  HMMA.16816.F32.BF16 R24, R32.reuse, R46, R24 ;  /* 0x0000002e2018723c */ /* 0x040fe20000041818 */
[----:B------:R-:W5:Y:S07]  /*4c40*/  LDSM.16.M88.4 R44, [R233+0xc000] ;  /* 0x00c00000e92c783b */ /* 0x000f6e0000000200 */
[C---:B---3--:R-:W-:Y:S08]  /*4c50*/  HMMA.16816.F32.BF16 R64, R32.reuse, R40, R64 ;  /* 0x000000282040723c */ /* 0x048ff00000041840 */
[C---:B------:R-:W-:Y:S01]  /*4c60*/  HMMA.16816.F32.BF16 R60, R32.reuse, R42, R60 ;  /* 0x0000002a203c723c */ /* 0x040fe2000004183c */
[----:B------:R-:W3:Y:S07]  /*4c70*/  LDSM.16.M88.4 R40, [R233+0xc800] ;  /* 0x00c80000e928783b */ /* 0x000eee0000000200 */
[C---:B--2---:R-:W-:Y:S08]  /*4c80*/  HMMA.16816.F32.BF16 R56, R32.reuse, R36, R56 ;  /* 0x000000242038723c */ /* 0x044ff00000041838 */
[----:B------:R-:W-:Y:S01]  /*4c90*/  HMMA.16816.F32.BF16 R52, R32, R38, R52 ;  /* 0x000000262034723c */ /* 0x000fe20000041834 */
[----:B------:R-:W2:Y:S04]  /*4ca0*/  LDSM.16.M88.4 R36, [R233+0xd000] ;  /* 0x00d00000e924783b */ /* 0x000ea80000000200 */
[----:B------:R-:W2:Y:S03]  /*4cb0*/  LDSM.16.M88.4 R32, [R233+0xd800] ;  /* 0x00d80000e920783b */ /* 0x000ea60000000200 */
[C---:B----4-:R-:W-:Y:S08]  /*4cc0*/  HMMA.16816.F32.BF16 R28, R76.reuse, R12, R28 ;  /* 0x0000000c4c1c723c */ /* 0x050ff0000004181c */
[C---:B------:R-:W-:Y:S01]  /*4cd0*/  HMMA.16816.F32.BF16 R24, R76.reuse, R14, R24 ;  /* 0x0000000e4c18723c */ /* 0x040fe20000041818 */
[----:B------:R-:W-:Y:S07]  /*4ce0*/  LDSM.16.M88.4 R12, [R232+0x4000] ;  /* 0x00400000e80c783b */ /* 0x000fee0000000200 */
[C---:B-1----:R-:W-:Y:S08]  /*4cf0*/  HMMA.16816.F32.BF16 R20, R76.reuse, R8, R20 ;  /* 0x000000084c14723c */ /* 0x042ff00000041814 */
[C---:B------:R-:W-:Y:S01]  /*4d00*/  HMMA.16816.F32.BF16 R16, R76.reuse, R10, R16 ;  /* 0x0000000a4c10723c */ /* 0x040fe20000041810 */
[----:B------:R-:W1:Y:S07]  /*4d10*/  LDSM.16.M88.4 R8, [R231+0x4000] ;  /* 0x00400000e708783b */ /* 0x000e6e0000000200 */
[C---:B------:R-:W-:Y:S08]  /*4d20*/  HMMA.16816.F32.BF16 R64, R76.reuse, R72, R64 ;  /* 0x000000484c40723c */ /* 0x040ff00000041840 */
[C---:B------:R-:W-:Y:S01]  /*4d30*/  HMMA.16816.F32.BF16 R60, R76.reuse, R74, R60 ;  /* 0x0000004a4c3c723c */ /* 0x040fe2000004183c */
[----:B------:R-:W-:Y:S07]  /*4d40*/  LDSM.16.M88.4 R72, [R227+0xd800] ;  /* 0x00d80000e348783b */ /* 0x000fee0000000200 */
[C---:B------:R-:W-:Y:S08]  /*4d50*/  HMMA.16816.F32.BF16 R56, R76.reuse, R68, R56 ;  /* 0x000000444c38723c */ /* 0x040ff00000041838 */
[----:B------:R-:W-:Y:S01]  /*4d60*/  HMMA.16816.F32.BF16 R52, R76, R70, R52 ;  /* 0x000000464c34723c */ /* 0x000fe20000041834 */
[----:B------:R-:W-:Y:S07]  /*4d70*/  LDSM.16.M88.4 R68, [R231+0x5800] ;  /* 0x00580000e744783b */ /* 0x000fee0000000200 */
[C---:B-----5:R-:W-:Y:S08]  /*4d80*/  HMMA.16816.F32.BF16 R28, R48.reuse, R44, R28 ;  /* 0x0000002c301c723c */ /* 0x060ff0000004181c */
[C---:B------:R-:W-:Y:S01]  /*4d90*/  HMMA.16816.F32.BF16 R24, R48.reuse, R46, R24 ;  /* 0x0000002e3018723c */ /* 0x040fe20000041818 */
[----:B------:R-:W4:Y:S07]  /*4da0*/  LDSM.16.M88.4 R44, [R231+0x4800] ;  /* 0x00480000e72c783b */ /* 0x000f2e0000000200 */
[C---:B---3--:R-:W-:Y:S08]  /*4db0*/  HMMA.16816.F32.BF16 R20, R48.reuse, R40, R20 ;  /* 0x000000283014723c */ /* 0x048ff00000041814 */
[C---:B------:R-:W-:Y:S01]  /*4dc0*/  HMMA.16816.F32.BF16 R16, R48.reuse, R42, R16 ;  /* 0x0000002a3010723c */ /* 0x040fe20000041810 */
[----:B------:R-:W3:Y:S07]  /*4dd0*/  LDSM.16.M88.4 R40, [R231+0x5000] ;  /* 0x00500000e728783b */ /* 0x000eee0000000200 */
[C---:B--2---:R-:W-:Y:S08]  /*4de0*/  HMMA.16816.F32.BF16 R64, R48.reuse, R36, R64 ;  /* 0x000000243040723c */ /* 0x044ff00000041840 */
[C---:B------:R-:W-:Y:S01]  /*4df0*/  HMMA.16816.F32.BF16 R60, R48.reuse, R38, R60 ;  /* 0x00000026303c723c */ /* 0x040fe2000004183c */
[----:B------:R-:W-:Y:S07]  /*4e00*/  LDSM.16.M88.4 R36, [R230+0x4000] ;  /* 0x00400000e624783b */ /* 0x000fee0000000200 */
[C---:B------:R-:W-:Y:S08]  /*4e10*/  HMMA.16816.F32.BF16 R56, R48.reuse, R32, R56 ;  /* 0x000000203038723c */ /* 0x040ff00000041838 */
[----:B------:R-:W-:Y:S01]  /*4e20*/  HMMA.16816.F32.BF16 R52, R48, R34, R52 ;  /* 0x000000223034723c */ /* 0x000fe20000041834 */
[----:B------:R-:W2:Y:S04]  /*4e30*/  LDSM.16.M88.4 R32, [R227+0xc000] ;  /* 0x00c00000e320783b */ /* 0x000ea80000000200 */
[----:B------:R-:W-:Y:S03]  /*4e40*/  LDSM.16.M88.4 R48, [R227+0xd000] ;  /* 0x00d00000e330783b */ /* 0x000fe60000000200 */
[C---:B-1----:R-:W-:Y:S08]  /*4e50*/  HMMA.16816.F32.BF16 R28, R12.reuse, R8, R28 ;  /* 0x000000080c1c723c */ /* 0x042ff0000004181c */
[C---:B------:R-:W-:Y:S01]  /*4e60*/  HMMA.16816.F32.BF16 R24, R12.reuse, R10, R24 ;  /* 0x0000000a0c18723c */ /* 0x040fe20000041818 */
[----:B------:R-:W1:Y:S07]  /*4e70*/  LDSM.16.M88.4 R8, [R227+0xc800] ;  /* 0x00c80000e308783b */ /* 0x000e6e0000000200 */
[C---:B----4-:R-:W-:Y:S08]  /*4e80*/  HMMA.16816.F32.BF16 R20, R12.reuse, R44, R20 ;  /* 0x0000002c0c14723c */ /* 0x050ff00000041814 */
[C---:B------:R-:W-:Y:S01]  /*4e90*/  HMMA.16816.F32.BF16 R16, R12.reuse, R46, R16 ;  /* 0x0000002e0c10723c */ /* 0x040fe20000041810 */
[----:B------:R-:W-:Y:S07]  /*4ea0*/  LDSM.16.M88.4 R44, [R229+0x4000] ;  /* 0x00400000e52c783b */ /* 0x000fee0000000200 */
[C---:B---3--:R-:W-:Y:S08]  /*4eb0*/  HMMA.16816.F32.BF16 R64, R12.reuse, R40, R64 ;  /* 0x000000280c40723c */ /* 0x048ff00000041840 */
[C---:B------:R-:W-:Y:S01]  /*4ec0*/  HMMA.16816.F32.BF16 R60, R12.reuse, R42, R60 ;  /* 0x0000002a0c3c723c */ /* 0x040fe2000004183c */
[----:B------:R-:W3:Y:S07]  /*4ed0*/  LDSM.16.M88.4 R40, [R220+0x4000] ;  /* 0x00400000dc28783b */ /* 0x000eee0000000200 */
[C---:B------:R-:W-:Y:S08]  /*4ee0*/  HMMA.16816.F32.BF16 R56, R12.reuse, R68, R56 ;  /* 0x000000440c38723c */ /* 0x040ff00000041838 */
[----:B------:R-:W-:Y:S01]  /*4ef0*/  HMMA.16816.F32.BF16 R52, R12, R70, R52 ;  /* 0x000000460c34723c */ /* 0x000fe20000041834 */
[----:B------:R-:W4:Y:S04]  /*4f00*/  LDSM.16.M88.4 R12, [R220+0x4800] ;  /* 0x00480000dc0c783b */ /* 0x000f280000000200 */
[----:B------:R-:W-:Y:S03]  /*4f10*/  LDSM.16.M88.4 R68, [R220+0x5800] ;  /* 0x00580000dc44783b */ /* 0x000fe60000000200 */
[C---:B--2---:R-:W-:Y:S08]  /*4f20*/  HMMA.16816.F32.BF16 R28, R36.reuse, R32, R28 ;  /* 0x00000020241c723c */ /* 0x044ff0000004181c */
[C---:B------:R-:W-:Y:S01]  /*4f30*/  HMMA.16816.F32.BF16 R24, R36.reuse, R34, R24 ;  /* 0x000000222418723c */ /* 0x040fe20000041818 */
[----:B------:R-:W2:Y:S07]  /*4f40*/  LDSM.16.M88.4 R32, [R220+0x5000] ;  /* 0x00500000dc20783b */ /* 0x000eae0000000200 */
[C---:B-1----:R-:W-:Y:S08]  /*4f50*/  HMMA.16816.F32.BF16 R20, R36.reuse, R8, R20 ;  /* 0x000000082414723c */ /* 0x042ff00000041814 */
[C---:B------:R-:W-:Y:S01]  /*4f60*/  HMMA.16816.F32.BF16 R16, R36.reuse, R10, R16 ;  /* 0x0000000a2410723c */ /* 0x040fe20000041810 */
[----:B------:R-:W-:Y:S07]  /*4f70*/  LDSM.16.M88.4 R8, [R233+0xe000] ;  /* 0x00e00000e908783b */ /* 0x000fee0000000200 */
[C---:B------:R-:W-:Y:S08]  /*4f80*/  HMMA.16816.F32.BF16 R64, R36.reuse, R48, R64 ;  /* 0x000000302440723c */ /* 0x040ff00000041840 */
[C---:B------:R-:W-:Y:S01]  /*4f90*/  HMMA.16816.F32.BF16 R60, R36.reuse, R50, R60 ;  /* 0x00000032243c723c */ /* 0x040fe2000004183c */
[----:B------:R-:W1:Y:S07]  /*4fa0*/  LDSM.16.M88.4 R48, [R234+0x6000] ;  /* 0x00600000ea30783b */ /* 0x000e6e0000000200 */
[C---:B------:R-:W-:Y:S08]  /*4fb0*/  HMMA.16816.F32.BF16 R56, R36.reuse, R72, R56 ;  /* 0x000000482438723c */ /* 0x040ff00000041838 */
[----:B------:R-:W-:Y:S01]  /*4fc0*/  HMMA.16816.F32.BF16 R52, R36, R74, R52 ;  /* 0x0000004a2434723c */ /* 0x000fe20000041834 */
[----:B------:R-:W-:Y:S04]  /*4fd0*/  LDSM.16.M88.4 R36, [R233+0xe800] ;  /* 0x00e80000e924783b */ /* 0x000fe80000000200 */
[----:B------:R-:W-:Y:S03]  /*4fe0*/  LDSM.16.M88.4 R72, [R231+0x7800] ;  /* 0x00780000e748783b */ /* 0x000fe60000000200 */
[C---:B---3--:R-:W-:Y:S08]  /*4ff0*/  HMMA.16816.F32.BF16 R28, R44.reuse, R40, R28 ;  /* 0x000000282c1c723c */ /* 0x048ff0000004181c */
[C---:B------:R-:W-:Y:S01]  /*5000*/  HMMA.16816.F32.BF16 R24, R44.reuse, R42, R24 ;  /* 0x0000002a2c18723c */ /* 0x040fe20000041818 */
[----:B------:R-:W-:Y:S07]  /*5010*/  LDSM.16.M88.4 R40, [R231+0x6000] ;  /* 0x00600000e728783b */ /* 0x000fee0000000200 */
[C---:B----4-:R-:W-:Y:S08]  /*5020*/  HMMA.16816.F32.BF16 R20, R44.reuse, R12, R20 ;  /* 0x0000000c2c14723c */ /* 0x050ff00000041814 */
[C---:B------:R-:W-:Y:S01]  /*5030*/  HMMA.16816.F32.BF16 R16, R44.reuse, R14, R16 ;  /* 0x0000000e2c10723c */ /* 0x040fe20000041810 */
[----:B------:R-:W3:Y:S07]  /*5040*/  LDSM.16.M88.4 R12, [R233+0xf000] ;  /* 0x00f00000e90c783b */ /* 0x000eee0000000200 */
        /* <DEDUP_REMOVED lines=10> */
[C---:B---3--:R-:W-:Y:S08]  /*50f0*/  HMMA.16816.F32.BF16 R64, R48.reuse, R12, R64 ;  /* 0x0000000c3040723c */ /* 0x048ff00000041840 */
[C---:B------:R-:W-:Y:S01]  /*5100*/  HMMA.16816.F32.BF16 R60, R48.reuse, R14, R60 ;  /* 0x0000000e303c723c */ /* 0x040fe2000004183c */
[----:B------:R-:W-:Y:S07]  /*5110*/  LDSM.16.M88.4 R12, [R227+0xe000] ;  /* 0x00e00000e30c783b */ /* 0x000fee0000000200 */
[C---:B------:R-:W-:Y:S08]  /*5120*/  HMMA.16816.F32.BF16 R20, R48.reuse, R36, R20 ;  /* 0x000000243014723c */ /* 0x040ff00000041814 */
[C---:B------:R-:W-:Y:S01]  /*5130*/  HMMA.16816.F32.BF16 R16, R48.reuse, R38, R16 ;  /* 0x000000263010723c */ /* 0x040fe20000041810 */
[----:B------:R-:W3:Y:S07]  /*5140*/  LDSM.16.M88.4 R36, [R230+0x6000] ;  /* 0x00600000e624783b */ /* 0x000eee0000000200 */
[C---:B--2---:R-:W-:Y:S08]  /*5150*/  HMMA.16816.F32.BF16 R56, R48.reuse, R32, R56 ;  /* 0x000000203038723c */ /* 0x044ff00000041838 */
[----:B------:R-:W-:Y:S01]  /*5160*/  HMMA.16816.F32.BF16 R52, R48, R34, R52 ;  /* 0x000000223034723c */ /* 0x000fe20000041834 */
[----:B------:R-:W2:Y:S04]  /*5170*/  LDSM.16.M88.4 R48, [R227+0xe800] ;  /* 0x00e80000e330783b */ /* 0x000ea80000000200 */
[----:B------:R-:W5:Y:S03]  /*5180*/  LDSM.16.M88.4 R32, [R227+0xf000] ;  /* 0x00f00000e320783b */ /* 0x000f660000000200 */
[C---:B----4-:R-:W-:Y:S08]  /*5190*/  HMMA.16816.F32.BF16 R28, R44.reuse, R40, R28 ;  /* 0x000000282c1c723c */ /* 0x050ff0000004181c */
[C---:B------:R-:W-:Y:S01]  /*51a0*/  HMMA.16816.F32.BF16 R24, R44.reuse, R42, R24 ;  /* 0x0000002a2c18723c */ /* 0x040fe20000041818 */
[----:B------:R-:W-:Y:S07]  /*51b0*/  LDSM.16.M88.4 R40, [R220+0x6800] ;  /* 0x00680000dc28783b */ /* 0x000fee0000000200 */
[C---:B-1----:R-:W-:Y:S08]  /*51c0*/  HMMA.16816.F32.BF16 R64, R44.reuse, R8, R64 ;  /* 0x000000082c40723c */ /* 0x042ff00000041840 */
[C---:B------:R-:W-:Y:S01]  /*51d0*/  HMMA.16816.F32.BF16 R60, R44.reuse, R10, R60 ;  /* 0x0000000a2c3c723c */ /* 0x040fe2000004183c */
[----:B------:R-:W1:Y:S07]  /*51e0*/  LDSM.16.M88.4 R8, [R227+0xf800] ;  /* 0x00f80000e308783b */ /* 0x000e6e0000000200 */
[C---:B------:R-:W-:Y:S08]  /*51f0*/  HMMA.16816.F32.BF16 R56, R44.reuse, R72, R56 ;  /* 0x000000482c38723c */ /* 0x040ff00000041838 */
[C---:B------:R-:W-:Y:S08]  /*5200*/  HMMA.16816.F32.BF16 R20, R44.reuse, R68, R20 ;  /* 0x000000442c14723c */ /* 0x040ff00000041814 */
[C---:B------:R-:W-:Y:S01]  /*5210*/  HMMA.16816.F32.BF16 R16, R44.reuse, R70, R16 ;  /* 0x000000462c10723c */ /* 0x040fe20000041810 */
[----:B------:R-:W-:Y:S07]  /*5220*/  LDSM.16.M88.4 R68, [R220+0x7000] ;  /* 0x00700000dc44783b */ /* 0x000fee0000000200 */
[----:B------:R-:W-:Y:S01]  /*5230*/  HMMA.16816.F32.BF16 R72, R44, R74, R52 ;  /* 0x0000004a2c48723c */ /* 0x000fe20000041834 */
[----:B------:R-:W-:Y:S04]  /*5240*/  LDSM.16.M88.4 R52, [R229+0x6000] ;  /* 0x00600000e534783b */ /* 0x000fe80000000200 */
[----:B------:R-:W4:Y:S03]  /*5250*/  LDSM.16.M88.4 R44, [R220+0x6000] ;  /* 0x00600000dc2c783b */ /* 0x000f260000000200 */
[C---:B---3--:R-:W-:Y:S08]  /*5260*/  HMMA.16816.F32.BF16 R28, R36.reuse, R12, R28 ;  /* 0x0000000c241c723c */ /* 0x048ff0000004181c */
[----:B------:R-:W-:Y:S01]  /*5270*/  HMMA.16816.F32.BF16 R24, R36, R14, R24 ;  /* 0x0000000e2418723c */ /* 0x000fe20000041818 */
[----:B------:R-:W3:Y:S01]  /*5280*/  LDSM.16.M88.4 R12, [R220+0x7800] ;  /* 0x00780000dc0c783b */ /* 0x000ee20000000200 */
[----:B------:R-:W-:-:S06]  /*5290*/  DEPBAR.LE SB0, 0x0 ;  /* 0x000080000000791a */ /* 0x000fcc0000000000 */
[C---:B--2---:R-:W-:Y:S08]  /*52a0*/  HMMA.16816.F32.BF16 R20, R36.reuse, R48, R20 ;  /* 0x000000302414723c */ /* 0x044ff00000041814 */
[C---:B------:R-:W-:Y:S08]  /*52b0*/  HMMA.16816.F32.BF16 R16, R36.reuse, R50, R16 ;  /* 0x000000322410723c */ /* 0x040ff00000041810 */
[C---:B-----5:R-:W-:Y:S08]  /*52c0*/  HMMA.16816.F32.BF16 R64, R36.reuse, R32, R64 ;  /* 0x000000202440723c */ /* 0x060ff00000041840 */
[C---:B------:R-:W-:Y:S08]  /*52d0*/  HMMA.16816.F32.BF16 R60, R36.reuse, R34, R60 ;  /* 0x00000022243c723c */ /* 0x040ff0000004183c */
[C---:B-1----:R-:W-:Y:S08]  /*52e0*/  HMMA.16816.F32.BF16 R56, R36.reuse, R8, R56 ;  /* 0x000000082438723c */ /* 0x042ff00000041838 */
[----:B------:R-:W-:Y:S08]  /*52f0*/  HMMA.16816.F32.BF16 R72, R36, R10, R72 ;  /* 0x0000000a2448723c */ /* 0x000ff00000041848 */
[C---:B----4-:R-:W-:Y:S08]  /*5300*/  HMMA.16816.F32.BF16 R28, R52.reuse, R44, R28 ;  /* 0x0000002c341c723c */ /* 0x050ff0000004181c */
[C---:B------:R-:W-:Y:S08]  /*5310*/  HMMA.16816.F32.BF16 R24, R52.reuse, R46, R24 ;  /* 0x0000002e3418723c */ /* 0x040ff00000041818 */
[C---:B------:R-:W-:Y:S08]  /*5320*/  HMMA.16816.F32.BF16 R20, R52.reuse, R40, R20 ;  /* 0x000000283414723c */ /* 0x040ff00000041814 */
[C---:B------:R-:W-:Y:S08]  /*5330*/  HMMA.16816.F32.BF16 R16, R52.reuse, R42, R16 ;  /* 0x0000002a3410723c */ /* 0x040ff00000041810 */
[C---:B------:R-:W-:Y:S08]  /*5340*/  HMMA.16816.F32.BF16 R64, R52.reuse, R68, R64 ;  /* 0x000000443440723c */ /* 0x040ff00000041840 */
[C---:B------:R-:W-:Y:S08]  /*5350*/  HMMA.16816.F32.BF16 R60, R52.reuse, R70, R60 ;  /* 0x00000046343c723c */ /* 0x040ff0000004183c */
[C---:B---3--:R-:W-:Y:S08]  /*5360*/  HMMA.16816.F32.BF16 R56, R52.reuse, R12, R56 ;  /* 0x0000000c3438723c */ /* 0x048ff00000041838 */
[----:B------:R-:W-:Y:S01]  /*5370*/  HMMA.16816.F32.BF16 R72, R52, R14, R72 ;  /* 0x0000000e3448723c */ /* 0x000fe20000041848 */
[----:B------:R-:W-:Y:S06]  /*5380*/  BAR.SYNC.DEFER_BLOCKING 0x0 ;  /* 0x0000000000007b1d */ /* 0x000fec0000010000 */
[----:B------:R-:W-:Y:S05]  /*5390*/  @!P0 BRA `(.L_x_716) ;  /* 0x00000ee000008947 */ /* 0x000fea0003800000 */
[----:B------:R-:W-:-:S13]  /*53a0*/  PLOP3.LUT P1, PT, PT, PT, UP6, 0x80, 0x0 ;  /* 0x000000000000781c */ /* 0x000fda0003f2f068 */
[----:B------:R-:W-:Y:S05]  /*53b0*/  @!P1 BRA `(.L_x_717) ;  /* 0x0000048000009947 */ /* 0x000fea0003800000 */
[----:B------:R-:W1:Y:S01]  /*53c0*/  I2F.RP R8, UR9 ;  /* 0x0000000900087d06 */ /* 0x000e620008209400 */
[----:B------:R-:W-:Y:S01]  /*53d0*/  UIADD3 UR13, UR12, -0x40, URZ ;  /* 0xffffffc00c0d7890 */ /* 0x000fe2000fffe03f */
[----:B------:R-:W-:Y:S01]  /*53e0*/  IMAD.U32 R4, RZ, RZ, UR12 ;  /* 0x0000000cff047e24 */ /* 0x000fe2000f8e00ff */
[----:B------:R-:W-:-:S04]  /*53f0*/  UMOV UR14, URZ ;  /* 0x0000003f000e7c82 */ /* 0x000fc80008000000 */
[----:B------:R-:W-:Y:S01]  /*5400*/  IMAD.U32 R3, RZ, RZ, UR13 ;  /* 0x0000000dff037e24 */ /* 0x000fe2000f8e00ff */
[----:B------:R-:W-:-:S04]  /*5410*/  IABS R4, R4 ;  /* 0x0000000400047213 */ /* 0x000fc80000000000 */
[----:B------:R-:W-:Y:S01]  /*5420*/  IABS R3, R3 ;  /* 0x0000000300037213 */ /* 0x000fe20000000000 */
[----:B------:R-:W2:Y:S01]  /*5430*/  R2UR UR10, R4 ;  /* 0x00000000040a73c2 */ /* 0x000ea200000e0000 */
[----:B-1----:R-:W1:Y:S07]  /*5440*/  MUFU.RCP R6, R8 ;  /* 0x0000000800067308 */ /* 0x002e6e0000001000 */
[----:B------:R-:W3:Y:S01]  /*5450*/  R2UR UR5, R3 ;  /* 0x00000000030573c2 */ /* 0x000ee200000e0000 */
[----:B-1----:R-:W-:-:S06]  /*5460*/  IADD3 R6, R6, 0xffffffe, RZ ;  /* 0x0ffffffe06067810 */ /* 0x002fcc0007ffe0ff */
[----:B------:R-:W1:Y:S02]  /*5470*/  F2I.FTZ.U32.TRUNC.NTZ R6, R6 ;  /* 0x0000000600067305 */ /* 0x000e64000021f000 */
[----:B-1----:R-:W1:Y:S02]  /*5480*/  R2UR UR15, R6 ;  /* 0x00000000060f73c2 */ /* 0x002e6400000e0000 */
[----:B-1----:R-:W-:-:S04]  /*5490*/  UIADD3 UR4, URZ, -UR15, URZ ;  /* 0x8000000f3f047290 */ /* 0x002fc8000fffe03f */
[----:B------:R-:W-:-:S04]  /*54a0*/  UIMAD UR4, UR4, UR9, URZ ;  /* 0x00000009040472a4 */ /* 0x000fc8000f8e023f */
[----:B------:R-:W-:-:S04]  /*54b0*/  UIMAD.WIDE.U32 UR16, UR15, UR4, UR14 ;  /* 0x000000040f1072a5 */ /* 0x000fc8000f8e000e */
[----:B--2---:R-:W-:Y:S02]  /*54c0*/  UIMAD.WIDE.U32 UR14, UR17, UR10, URZ ;  /* 0x0000000a110e72a5 */ /* 0x004fe4000f8e003f */
[----:B---3--:R-:W-:Y:S02]  /*54d0*/  UIMAD.WIDE.U32 UR16, UR17, UR5, URZ ;  /* 0x00000005111072a5 */ /* 0x008fe4000f8e003f */
[----:B------:R-:W-:-:S04]  /*54e0*/  UIADD3 UR7, -UR15, URZ, URZ ;  /* 0x0000003f0f077290 */ /* 0x000fc8000fffe13f */
[----:B------:R-:W-:Y:S02]  /*54f0*/  UIMAD UR7, UR9, UR7, UR10 ;  /* 0x00000007090772a4 */ /* 0x000fe4000f8e020a */
[----:B------:R-:W-:Y:S02]  /*5500*/  UMOV UR11, UR17 ;  /* 0x00000011000b7c82 */ /* 0x000fe40008000000 */
[----:B------:R-:W-:Y:S02]  /*5510*/  UIADD3 UR4, -UR11, URZ, URZ ;  /* 0x0000003f0b047290 */ /* 0x000fe4000fffe13f */
[----:B------:R-:W-:Y:S02]  /*5520*/  UISETP.GT.U32.AND UP2, UPT, UR9, UR7, UPT ;  /* 0x000000070900728c */ /* 0x000fe4000bf44070 */
[----:B------:R-:W-:-:S03]  /*5530*/  UIMAD UR5, UR9, UR4, UR5 ;  /* 0x00000004090572a4 */ /* 0x000fc6000f8e0205 */
[----:B------:R-:W-:Y:S02]  /*5540*/  ULDC UR4, c[0x0][0x2d0] ;  /* 0x0000b40000047ab9 */ /* 0x000fe40000000800 */
[----:B------:R-:W-:Y:S02]  /*5550*/  UISETP.GT.U32.AND UP0, UPT, UR9, UR5, UPT ;  /* 0x000000050900728c */ /* 0x000fe4000bf04070 */
[----:B------:R-:W-:Y:S02]  /*5560*/  ULOP3.LUT UR13, UR13, UR4, URZ, 0x3c, !UPT ;  /* 0x000000040d0d7292 */ /* 0x000fe4000f8e3c3f */
[----:B------:R-:W-:Y:S02]  /*5570*/  @!UP2 UIADD3 UR7, UR7, -UR9, URZ ;  /* 0x800000090707a290 */ /* 0x000fe4000fffe03f */
[----:B------:R-:W-:Y:S02]  /*5580*/  @!UP2 UIADD3 UR15, UR15, 0x1, URZ ;  /* 0x000000010f0fa890 */ /* 0x000fe4000fffe03f */
[----:B------:R-:W-:-:S02]  /*5590*/  UISETP.GE.U32.AND UP4, UPT, UR7, UR9, UPT ;  /* 0x000000090700728c */ /* 0x000fc4000bf86070 */
[----:B------:R-:W-:Y:S02]  /*55a0*/  UISETP.NE.AND UP2, UPT, URZ, UR4, UPT ;  /* 0x000000043f00728c */ /* 0x000fe4000bf45270 */
[----:B------:R-:W-:Y:S02]  /*55b0*/  @!UP0 UIADD3 UR5, UR5, -UR9, URZ ;  /* 0x8000000905058290 */ /* 0x000fe4000fffe03f */
[----:B------:R-:W-:Y:S02]  /*55c0*/  @!UP0 UIADD3 UR11, UR11, 0x1, URZ ;  /* 0x000000010b0b8890 */ /* 0x000fe4000fffe03f */
[----:B------:R-:W-:Y:S02]  /*55d0*/  UISETP.GE.U32.AND UP3, UPT, UR5, UR9, UPT ;  /* 0x000000090500728c */ /* 0x000fe4000bf66070 */
[----:B------:R-:W-:Y:S02]  /*55e0*/  ULOP3.LUT UR5, UR12, UR4, URZ, 0x3c, !UPT ;  /* 0x000000040c057292 */ /* 0x000fe4000f8e3c3f */
[----:B------:R-:W-:-:S02]  /*55f0*/  UISETP.GE.AND UP0, UPT, UR13, URZ, UPT ;  /* 0x0000003f0d00728c */ /* 0x000fc4000bf06270 */
[----:B------:R-:W-:Y:S02]  /*5600*/  UISETP.GE.AND UP1, UPT, UR5, URZ, UPT ;  /* 0x0000003f0500728c */ /* 0x000fe4000bf26270 */
[----:B------:R-:W-:Y:S02]  /*5610*/  @UP4 UIADD3 UR15, UR15, 0x1, URZ ;  /* 0x000000010f0f4890 */ /* 0x000fe4000fffe03f */
[----:B------:R-:W-:Y:S02]  /*5620*/  ULOP3.LUT UR5, URZ, UR4, URZ, 0x33, !UPT ;  /* 0x000000043f057292 */ /* 0x000fe4000f8e333f */
[----:B------:R-:W-:-:S04]  /*5630*/  @UP3 UIADD3 UR11, UR11, 0x1, URZ ;  /* 0x000000010b0b3890 */ /* 0x000fc8000fffe03f */
[----:B------:R-:W-:Y:S02]  /*5640*/  @!UP0 UIADD3 UR11, -UR11, URZ, URZ ;  /* 0x0000003f0b0b8290 */ /* 0x000fe4000fffe13f */
[----:B------:R-:W-:-:S04]  /*5650*/  @!UP1 UIADD3 UR15, -UR15, URZ, URZ ;  /* 0x0000003f0f0f9290 */ /* 0x000fc8000fffe13f */
[----:B------:R-:W-:Y:S02]  /*5660*/  USEL UR15, UR5, UR15, !UP2 ;  /* 0x0000000f050f7287 */ /* 0x000fe4000d000000 */
[----:B------:R-:W-:Y:S02]  /*5670*/  USEL UR5, UR5, UR11, !UP2 ;  /* 0x0000000b05057287 */ /* 0x000fe4000d000000 */
[----:B------:R-:W-:Y:S02]  /*5680*/  UIMAD.WIDE UR10, UR15, 0x4, UR30 ;  /* 0x000000040f0a78a5 */ /* 0x000fe4000f8e021e */
[----:B------:R-:W-:-:S04]  /*5690*/  UIMAD.WIDE UR16, UR5, 0x4, UR30 ;  /* 0x00000004051078a5 */ /* 0x000fc8000f8e021e */
[----:B------:R-:W-:Y:S01]  /*56a0*/  MOV R8, UR10 ;  /* 0x0000000a00087c02 */ /* 0x000fe20008000f00 */
[----:B------:R-:W-:Y:S01]  /*56b0*/  IMAD.U32 R9, RZ, RZ, UR11 ;  /* 0x0000000bff097e24 */ /* 0x000fe2000f8e00ff */
[----:B------:R-:W-:Y:S01]  /*56c0*/  MOV R10, UR16 ;  /* 0x00000010000a7c02 */ /* 0x000fe20008000f00 */
[----:B------:R-:W-:-:S03]  /*56d0*/  IMAD.U32 R11, RZ, RZ, UR17 ;  /* 0x00000011ff0b7e24 */ /* 0x000fc6000f8e00ff */
[----:B------:R-:W2:Y:S04]  /*56e0*/  LDG.E R4, [R8.64] ;  /* 0x0000002008047981 */ /* 0x000ea8000c1e1900 */
[----:B------:R1:W2:Y:S01]  /*56f0*/  LDG.E R3, [R10.64] ;  /* 0x000000200a037981 */ /* 0x0002a2000c1e1900 */
[----:B------:R-:W-:Y:S02]  /*5700*/  UIADD3 UR15, UR15, -UR5, URZ ;  /* 0x800000050f0f7290 */ /* 0x000fe4000fffe03f */
[----:B------:R-:W-:Y:S02]  /*5710*/  UMOV UR9, 0x40 ;  /* 0x0000004000097882 */ /* 0x000fe40000000000 */
[----:B------:R-:W-:-:S03]  /*5720*/  UIMAD UR9, UR15, UR4, -UR9 ;  /* 0x000000040f0972a4 */ /* 0x000fc6000f8e0a09 */
[----:B------:R-:W-:Y:S02]  /*5730*/  ULDC.64 UR4, c[0x0][0x198] ;  /* 0x0000660000047ab9 */ /* 0x000fe40000000a00 */
[----:B------:R-:W-:Y:S02]  /*5740*/  USHF.R.S32.HI UR7, URZ, 0x1f, UR9 ;  /* 0x0000001f3f077899 */ /* 0x000fe40008011409 */
[----:B------:R-:W-:Y:S02]  /*5750*/  UIMAD.WIDE.U32 UR10, UR9, UR4, URZ ;  /* 0x00000004090a72a5 */ /* 0x000fe4000f8e003f */
[----:B------:R-:W-:-:S04]  /*5760*/  UIMAD UR7, UR7, UR4, URZ ;  /* 0x00000004070772a4 */ /* 0x000fc8000f8e023f */
[----:B------:R-:W-:-:S04]  /*5770*/  UIMAD UR5, UR9, UR5, UR7 ;  /* 0x00000005090572a4 */ /* 0x000fc8000f8e0207 */
[----:B------:R-:W-:Y:S01]  /*5780*/  UIADD3 UR5, UR11, UR5, URZ ;  /* 0x000000050b057290 */ /* 0x000fe2000fffe03f */
[----:B-1----:R-:W-:Y:S01]  /*5790*/  MOV R11, UR11 ;  /* 0x0000000b000b7c02 */ /* 0x002fe20008000f00 */
[----:B------:R-:W-:-:S04]  /*57a0*/  IMAD.U32 R10, RZ, RZ, UR10 ;  /* 0x0000000aff0a7e24 */ /* 0x000fc8000f8e00ff */
[----:B------:R-:W-:Y:S01]  /*57b0*/  IMAD.U32 R11, RZ, RZ, UR5 ;  /* 0x00000005ff0b7e24 */ /* 0x000fe2000f8e00ff */
[----:B--2---:R-:W-:-:S04]  /*57c0*/  IADD3 R3, -R4, R3, RZ ;  /* 0x0000000304037210 */ /* 0x004fc80007ffe1ff */
[----:B------:R-:W-:Y:S01]  /*57d0*/  SHF.R.S32.HI R8, RZ, 0x1f, R3 ;  /* 0x0000001fff087819 */ /* 0x000fe20000011403 */
[----:B------:R-:W-:-:S04]  /*57e0*/  IMAD.WIDE.U32 R10, R3, c[0x0][0x180], R10 ;  /* 0x00006000030a7a25 */ /* 0x000fc800078e000a */
[----:B------:R-:W-:Y:S01]  /*57f0*/  IMAD R8, R8, c[0x0][0x180], RZ ;  /* 0x0000600008087a24 */ /* 0x000fe200078e02ff */
[----:B------:R-:W-:-:S03]  /*5800*/  MOV R13, R10 ;  /* 0x0000000a000d7202 */ /* 0x000fc60000000f00 */
[----:B------:R-:W-:-:S05]  /*5810*/  IMAD R8, R3, c[0x0][0x184], R8 ;  /* 0x0000610003087a24 */ /* 0x000fca00078e0208 */
[----:B------:R-:W-:Y:S01]  /*5820*/  IADD3 R8, R11, R8, RZ ;  /* 0x000000080b087210 */ /* 0x000fe20007ffe0ff */
[----:B------:R-:W-:Y:S05]  /*5830*/  BRA `(.L_x_718) ;  /* 0x0000004000007947 */ /* 0x000fea0003800000 */
.L_x_717:
[----:B------:R-:W-:-:S04]  /*5840*/  ULEA UR22, -UR22, URZ, 0x6 ;  /* 0x0000003f16167291 */ /* 0x000fc8000f8e313f */
[----:B------:R-:W-:Y:S02]  /*5850*/  USHF.R.S32.HI UR4, URZ, 0x1f, UR22 ;  /* 0x0000001f3f047899 */ /* 0x000fe40008011416 */
[----:B------:R-:W-:-:S04]  /*5860*/  MOV R13, UR22 ;  /* 0x00000016000d7c02 */ /* 0x000fc80008000f00 */
[----:B------:R-:W-:Y:S02]  /*5870*/  MOV R8, UR4 ;  /* 0x0000000400087c02 */ /* 0x000fe40008000f00 */
.L_x_718:
[----:B------:R-:W-:Y:S01]  /*5880*/  ISETP.GE.AND P6, PT, R240, c[0x0][0x220], PT ;  /* 0x00008800f0007a0c */ /* 0x000fe20003fc6270 */
[----:B------:R-:W-:Y:S01]  /*5890*/  BSSY B0, `(.L_x_719) ;  /* 0x000009b000007945 */ /* 0x000fe20003800000 */
[----:B------:R-:W-:Y:S02]  /*58a0*/  ISETP.GE.AND P5, PT, R237, c[0x0][0x220], PT ;  /* 0x00008800ed007a0c */ /* 0x000fe40003fa6270 */
[----:B------:R-:W-:Y:S02]  /*58b0*/  ISETP.GE.AND P4, PT, R236, c[0x0][0x220], PT ;  /* 0x00008800ec007a0c */ /* 0x000fe40003f86270 */
[----:B------:R-:W-:-:S07]  /*58c0*/  ISETP.GE.AND P3, PT, R235, c[0x0][0x220], PT ;  /* 0x00008800eb007a0c */ /* 0x000fce0003f66270 */
[CC--:B------:R-:W-:Y:S01]  /*58d0*/  @!P6 IADD3 R6, P1, R13.reuse, R166.reuse, RZ ;  /* 0x000000a60d06e210 */ /* 0x0c0fe20007f3e0ff */
[----:B------:R1:W-:Y:S03]  /*58e0*/  @P6 STS.128 [R238+0x8000], RZ ;  /* 0x008000ffee006388 */ /* 0x0003e60000000c00 */
[----:B------:R-:W-:Y:S01]  /*58f0*/  @!P6 LEA R48, P2, R6, c[0x0][0x168], 0x1 ;  /* 0x00005a000630ea11 */ /* 0x000fe200078408ff */
[----:B------:R-:W-:Y:S01]  /*5900*/  @!P6 IMAD.X R3, R8, 0x1, R165, P1 ;  /* 0x000000010803e824 */ /* 0x000fe200008e06a5 */
[----:B------:R-:W-:-:S04]  /*5910*/  @!P5 IADD3 R4, P1, R13, R166, RZ ;  /* 0x000000a60d04d210 */ /* 0x000fc80007f3e0ff */
[----:B------:R-:W-:Y:S01]  /*5920*/  @!P6 LEA.HI.X R49, R6, c[0x0][0x16c], R3, 0x1, P2 ;  /* 0x00005b000631ea11 */ /* 0x000fe200010f0c03 */
[----:B------:R-:W-:Y:S01]  /*5930*/  @!P5 IMAD.X R3, R8, 0x1, R165, P1 ;  /* 0x000000010803d824 */ /* 0x000fe200008e06a5 */
[C---:B------:R-:W-:Y:S02]  /*5940*/  @!P5 LEA R42, P2, R4.reuse, c[0x0][0x168], 0x1 ;  /* 0x00005a00042ada11 */ /* 0x040fe400078408ff */
[CC--:B------:R-:W-:Y:S01]  /*5950*/  @!P4 IADD3 R6, P1, R13.reuse, R166.reuse, RZ ;  /* 0x000000a60d06c210 */ /* 0x0c0fe20007f3e0ff */
[----:B------:R-:W-:Y:S01]  /*5960*/  @!PT LDS RZ, [RZ] ;  /* 0x00000000fffff984 */ /* 0x000fe20000000800 */
[----:B------:R-:W-:Y:S01]  /*5970*/  @!PT LDS RZ, [RZ] ;  /* 0x00000000fffff984 */ /* 0x000fe20000000800 */
[----:B------:R-:W-:Y:S01]  /*5980*/  @!PT LDS RZ, [RZ] ;  /* 0x00000000fffff984 */ /* 0x000fe20000000800 */
[----:B------:R1:W-:Y:S01]  /*5990*/  @!P6 LDGSTS.E.BYPASS.LTC128B.128 [R238+0x8000], [R48.64] ;  /* 0x0800000030eeefae */ /* 0x0003e2000b901d60 */
[----:B------:R-:W-:Y:S02]  /*59a0*/  @!P5 LEA.HI.X R43, R4, c[0x0][0x16c], R3, 0x1, P2 ;  /* 0x00005b00042bda11 */ /* 0x000fe400010f0c03 */
[----:B------:R-:W-:Y:S01]  /*59b0*/  @!P4 LEA R40, P2, R6, c[0x0][0x168], 0x1 ;  /* 0x00005a000628ca11 */ /* 0x000fe200078408ff */
[----:B------:R-:W-:Y:S01]  /*59c0*/  @!P4 IMAD.X R3, R8, 0x1, R165, P1 ;  /* 0x000000010803c824 */ /* 0x000fe200008e06a5 */
[C---:B------:R-:W-:Y:S01]  /*59d0*/  @!P3 IADD3 R4, P1, R13.reuse, R166, RZ ;  /* 0x000000a60d04b210 */ /* 0x040fe20007f3e0ff */
[----:B------:R1:W-:Y:S03]  /*59e0*/  @P5 STS.128 [R238+0xa000], RZ ;  /* 0x00a000ffee005388 */ /* 0x0003e60000000c00 */
[----:B------:R-:W-:Y:S01]  /*59f0*/  @!P4 LEA.HI.X R41, R6, c[0x0][0x16c], R3, 0x1, P2 ;  /* 0x00005b000629ca11 */ /* 0x000fe200010f0c03 */
[----:B------:R-:W-:Y:S01]  /*5a00*/  @!P3 IMAD.X R3, R8, 0x1, R165, P1 ;  /* 0x000000010803b824 */ /* 0x000fe200008e06a5 */
[----:B------:R-:W-:Y:S01]  /*5a10*/  @!P3 LEA R38, P1, R4, c[0x0][0x168], 0x1 ;  /* 0x00005a000426ba11 */ /* 0x000fe200078208ff */
[----:B------:R-:W-:Y:S01]  /*5a20*/  @!PT LDS RZ, [RZ] ;  /* 0x00000000fffff984 */ /* 0x000fe20000000800 */
[----:B------:R-:W-:Y:S01]  /*5a30*/  @!PT LDS RZ, [RZ] ;  /* 0x00000000fffff984 */ /* 0x000fe20000000800 */
[----:B------:R-:W-:Y:S01]  /*5a40*/  @!PT LDS RZ, [RZ] ;  /* 0x00000000fffff984 */ /* 0x000fe20000000800 */
[----:B------:R1:W-:Y:S01]  /*5a50*/  @!P5 LDGSTS.E.BYPASS.LTC128B.128 [R238+0xa000], [R42.64+0x80] ;  /* 0x0a0000802aeedfae */ /* 0x0003e2000b901d60 */
[----:B------:R-:W-:-:S02]  /*5a60*/  IADD3 R11, P2, R13, UR24, RZ ;  /* 0x000000180d0b7c10 */ /* 0x000fc4000ff5e0ff */
[----:B------:R-:W-:Y:S01]  /*5a70*/  @!P3 LEA.HI.X R39, R4, c[0x0][0x16c], R3, 0x1, P1 ;  /* 0x00005b000427ba11 */ /* 0x000fe200008f0c03 */
[----:B------:R1:W-:Y:S01]  /*5a80*/  @P4 STS.128 [R238+0xc000], RZ ;  /* 0x00c000ffee004388 */ /* 0x0003e20000000c00 */
[----:B------:R-:W-:Y:S02]  /*5a90*/  IADD3.X R6, R8, UR23, RZ, P2, !PT ;  /* 0x0000001708067c10 */ /* 0x000fe400097fe4ff */
[CC--:B------:R-:W-:Y:S01]  /*5aa0*/  @!P6 IADD3 R10, P1, R11.reuse, R166.reuse, RZ ;  /* 0x000000a60b0ae210 */ /* 0x0c0fe20007f3e0ff */
[----:B------:R-:W-:Y:S01]  /*5ab0*/  @!PT LDS RZ, [RZ] ;  /* 0x00000000fffff984 */ /* 0x000fe20000000800 */
[----:B------:R-:W-:Y:S01]  /*5ac0*/  @!PT LDS RZ, [RZ] ;  /* 0x00000000fffff984 */ /* 0x000fe20000000800 */
[----:B------:R-:W-:Y:S01]  /*5ad0*/  @!PT LDS RZ, [RZ] ;  /* 0x00000000fffff984 */ /* 0x000fe20000000800 */
[----:B------:R1:W-:Y:S03]  /*5ae0*/  @!P4 LDGSTS.E.BYPASS.LTC128B.128 [R238+0xc000], [R40.64+0x100] ;  /* 0x0c00010028eecfae */ /* 0x0003e6000b901d60 */
[----:B------:R-:W-:Y:S01]  /*5af0*/  @!P6 LEA R46, P2, R10, c[0x0][0x168], 0x1 ;  /* 0x00005a000a2eea11 */ /* 0x000fe200078408ff */
[----:B------:R-:W-:Y:S01]  /*5b00*/  @!P6 IMAD.X R3, R6, 0x1, R165, P1 ;  /* 0x000000010603e824 */ /* 0x000fe200008e06a5 */
[CC--:B------:R-:W-:Y:S01]  /*5b10*/  @!P5 IADD3 R4, P1, R11.reuse, R166.reuse, RZ ;  /* 0x000000a60b04d210 */ /* 0x0c0fe20007f3e0ff */
        /* <DEDUP_REMOVED lines=8> */
[----:B------:R-:W-:-:S02]  /*5ba0*/  @!P4 IADD3 R10, P1, R11, R166, RZ ;  /* 0x000000a60b0ac210 */ /* 0x000fc40007f3e0ff */
[----:B------:R-:W-:Y:S01]  /*5bb0*/  @!P5 LEA.HI.X R37, R4, c[0x0][0x16c], R3, 0x1, P2 ;  /* 0x00005b000425da11 */ /* 0x000fe200010f0c03 */
[----:B------:R1:W-:Y:S01]  /*5bc0*/  @P6 STS.128 [R238+0x8800], RZ ;  /* 0x008800ffee006388 */ /* 0x0003e20000000c00 */
[----:B------:R-:W-:Y:S01]  /*5bd0*/  @!P4 LEA R34, P2, R10, c[0x0][0x168], 0x1 ;  /* 0x00005a000a22ca11 */ /* 0x000fe200078408ff */
[----:B------:R-:W-:Y:S01]  /*5be0*/  @!P4 IMAD.X R3, R6, 0x1, R165, P1 ;  /* 0x000000010603c824 */ /* 0x000fe200008e06a5 */
[C---:B------:R-:W-:Y:S01]  /*5bf0*/  @!P3 IADD3 R4, P1, R11.reuse, R166, RZ ;  /* 0x000000a60b04b210 */ /* 0x040fe20007f3e0ff */
[----:B------:R-:W-:Y:S01]  /*5c00*/  @!PT LDS RZ, [RZ] ;  /* 0x00000000fffff984 */ /* 0x000fe20000000800 */
[----:B------:R-:W-:Y:S01]  /*5c10*/  @!PT LDS RZ, [RZ] ;  /* 0x00000000fffff984 */ /* 0x000fe20000000800 */
[----:B------:R-:W-:Y:S01]  /*5c20*/  @!PT LDS RZ, [RZ] ;  /* 0x00000000fffff984 */ /* 0x000fe20000000800 */
[----:B------:R1:W-:Y:S03]  /*5c30*/  @!P6 LDGSTS.E.BYPASS.LTC128B.128 [R238+0x8800], [R46.64] ;  /* 0x088000002eeeefae */ /* 0x0003e6000b901d60 */
[----:B------:R-:W-:Y:S01]  /*5c40*/  @!P4 LEA.HI.X R35, R10, c[0x0][0x16c], R3, 0x1, P2 ;  /* 0x00005b000a23ca11 */ /* 0x000fe200010f0c03 */
[----:B------:R-:W-:Y:S01]  /*5c50*/  @!P3 IMAD.X R3, R6, 0x1, R165, P1 ;  /* 0x000000010603b824 */ /* 0x000fe200008e06a5 */
[----:B------:R-:W-:Y:S01]  /*5c60*/  @!P3 LEA R32, P1, R4, c[0x0][0x168], 0x1 ;  /* 0x00005a000420ba11 */ /* 0x000fe200078208ff */
[----:B------:R1:W-:Y:S01]  /*5c70*/  @P5 STS.128 [R238+0xa800], RZ ;  /* 0x00a800ffee005388 */ /* 0x0003e20000000c00 */
[----:B------:R-:W-:-:S02]  /*5c80*/  IADD3 R11, P2, R11, UR24, RZ ;  /* 0x000000180b0b7c10 */ /* 0x000fc4000ff5e0ff */
[----:B------:R-:W-:Y:S01]  /*5c90*/  @!P3 LEA.HI.X R33, R4, c[0x0][0x16c], R3, 0x1, P1 ;  /* 0x00005b000421ba11 */ /* 0x000fe200008f0c03 */
[----:B------:R-:W-:Y:S01]  /*5ca0*/  @!PT LDS RZ, [RZ] ;  /* 0x00000000fffff984 */ /* 0x000fe20000000800 */
[----:B------:R-:W-:Y:S01]  /*5cb0*/  @!PT LDS RZ, [RZ] ;  /* 0x00000000fffff984 */ /* 0x000fe20000000800 */
[----:B------:R-:W-:Y:S01]  /*5cc0*/  @!PT LDS RZ, [RZ] ;  /* 0x00000000fffff984 */ /* 0x000fe20000000800 */
[----:B------:R1:W-:Y:S01]  /*5cd0*/  @!P5 LDGSTS.E.BYPASS.LTC128B.128 [R238+0xa800], [R36.64+0x80] ;  /* 0x0a80008024eedfae */ /* 0x0003e2000b901d60 */
[----:B------:R-:W-:Y:S02]  /*5ce0*/  IADD3.X R6, R6, UR23, RZ, P2, !PT ;  /* 0x0000001706067c10 */ /* 0x000fe400097fe4ff */
[CC--:B------:R-:W-:Y:S01]  /*5cf0*/  @!P6 IADD3 R10, P1, R11.reuse, R166.reuse, RZ ;  /* 0x000000a60b0ae210 */ /* 0x0c0fe20007f3e0ff */
[----:B------:R1:W-:Y:S03]  /*5d00*/  @P4 STS.128 [R238+0xc800], RZ ;  /* 0x00c800ffee004388 */ /* 0x0003e60000000c00 */
[----:B------:R-:W-:Y:S01]  /*5d10*/  @!P6 LEA R44, P2, R10, c[0x0][0x168], 0x1 ;  /* 0x00005a000a2cea11 */ /* 0x000fe200078408ff */
[----:B------:R-:W-:Y:S01]  /*5d20*/  @!P6 IMAD.X R3, R6, 0x1, R165, P1 ;  /* 0x000000010603e824 */ /* 0x000fe200008e06a5 */
[CC--:B------:R-:W-:Y:S01]  /*5d30*/  @!P5 IADD3 R4, P1, R11.reuse, R166.reuse, RZ ;  /* 0x000000a60b04d210 */ /* 0x0c0fe20007f3e0ff */
[----:B------:R-:W-:Y:S01]  /*5d40*/  @!PT LDS RZ, [RZ] ;  /* 0x00000000fffff984 */ /* 0x000fe20000000800 */
[----:B------:R-:W-:Y:S01]  /*5d50*/  @!PT LDS RZ, [RZ] ;  /* 0x00000000fffff984 */ /* 0x000fe20000000800 */
[----:B------:R-:W-:Y:S01]  /*5d60*/  @!PT LDS RZ, [RZ] ;  /* 0x00000000fffff984 */ /* 0x000fe20000000800 */
[----:B------:R1:W-:Y:S03]  /*5d70*/  @!P4 LDGSTS.E.BYPASS.LTC128B.128 [R238+0xc800], [R34.64+0x100] ;  /* 0x0c80010022eecfae */ /* 0x0003e6000b901d60 */
[----:B------:R-:W-:Y:S01]  /*5d80*/  @!P6 LEA.HI.X R45, R10, c[0x0][0x16c], R3, 0x1, P2 ;  /* 0x00005b000a2dea11 */ /* 0x000fe200010f0c03 */
[----:B------:R-:W-:Y:S01]  /*5d90*/  @!P5 IMAD.X R3, R6, 0x1, R165, P1 ;  /* 0x000000010603d824 */ /* 0x000fe200008e06a5 */
[----:B------:R-:W-:Y:S01]  /*5da0*/  @!P5 LEA R14, P2, R4, c[0x0][0x168], 0x1 ;  /* 0x00005a00040eda11 */ /* 0x000fe200078408ff */
[----:B------:R1:W-:Y:S01]  /*5db0*/  @P3 STS.128 [R238+0xe800], RZ ;  /* 0x00e800ffee003388 */ /* 0x0003e20000000c00 */
[----:B------:R-:W-:-:S02]  /*5dc0*/  @!P4 IADD3 R9, P1, R11, R166, RZ ;  /* 0x000000a60b09c210 */ /* 0x000fc40007f3e0ff */
[----:B------:R-:W-:Y:S01]  /*5dd0*/  @!P5 LEA.HI.X R15, R4, c[0x0][0x16c], R3, 0x1, P2 ;  /* 0x00005b00040fda11 */ /* 0x000fe200010f0c03 */
[----:B------:R-:W-:Y:S01]  /*5de0*/  @!PT LDS RZ, [RZ] ;  /* 0x00000000fffff984 */ /* 0x000fe20000000800 */
[----:B------:R-:W-:Y:S01]  /*5df0*/  @!PT LDS RZ, [RZ] ;  /* 0x00000000fffff984 */ /* 0x000fe20000000800 */
[----:B------:R-:W-:Y:S01]  /*5e00*/  @!PT LDS RZ, [RZ] ;  /* 0x00000000fffff984 */ /* 0x000fe20000000800 */
[----:B------:R1:W-:Y:S01]  /*5e10*/  @!P3 LDGSTS.E.BYPASS.LTC128B.128 [R238+0xe800], [R32.64+0x180] ;  /* 0x0e80018020eebfae */ /* 0x0003e2000b901d60 */
[----:B------:R-:W-:Y:S01]  /*5e20*/  @!P4 LEA R50, P2, R9, c[0x0][0x168], 0x1 ;  /* 0x00005a000932ca11 */ /* 0x000fe200078408ff */
[C-C-:B------:R-:W-:Y:S01]  /*5e30*/  @!P4 IMAD.X R4, R6.reuse, 0x1, R165.reuse, P1 ;  /* 0x000000010604c824 */ /* 0x140fe200008e06a5 */
[----:B------:R-:W-:Y:S01]  /*5e40*/  @!P3 IADD3 R3, P1, R11, R166, RZ ;  /* 0x000000a60b03b210 */ /* 0x000fe20007f3e0ff */
[----:B------:R1:W-:Y:S03]  /*5e50*/  @P6 STS.128 [R238+0x9000], RZ ;  /* 0x009000ffee006388 */ /* 0x0003e60000000c00 */
[----:B------:R-:W-:Y:S01]  /*5e60*/  @!P4 LEA.HI.X R51, R9, c[0x0][0x16c], R4, 0x1, P2 ;  /* 0x00005b000933ca11 */ /* 0x000fe200010f0c04 */
[----:B------:R-:W-:Y:S01]  /*5e70*/  @!P3 IMAD.X R4, R6, 0x1, R165, P1 ;  /* 0x000000010604b824 */ /* 0x000fe200008e06a5 */
[----:B------:R-:W-:Y:S01]  /*5e80*/  @!P3 LEA R52, P1, R3, c[0x0][0x168], 0x1 ;  /* 0x00005a000334ba11 */ /* 0x000fe200078208ff */
[----:B------:R-:W-:Y:S01]  /*5e90*/  @!PT LDS RZ, [RZ] ;  /* 0x00000000fffff984 */ /* 0x000fe20000000800 */
[----:B------:R-:W-:Y:S01]  /*5ea0*/  @!PT LDS RZ, [RZ] ;  /* 0x00000000fffff984 */ /* 0x000fe20000000800 */
[----:B------:R-:W-:Y:S01]  /*5eb0*/  @!PT LDS RZ, [RZ] ;  /* 0x00000000fffff984 */ /* 0x000fe20000000800 */
[----:B------:R1:W-:Y:S01]  /*5ec0*/  @!P6 LDGSTS.E.BYPASS.LTC128B.128 [R238+0x9000], [R44.64] ;  /* 0x090000002ceeefae */ /* 0x0003e2000b901d60 */
        /* <DEDUP_REMOVED lines=11> */
[-C--:B------:R-:W-:Y:S01]  /*5f80*/  @!P5 IADD3 R9, P1, R11, R166.reuse, RZ ;  /* 0x000000a60b09d210 */ /* 0x080fe20007f3e0ff */
        /* <DEDUP_REMOVED lines=10> */
[----:B------:R1:W-:Y:S02]  /*6030*/  @P3 STS.128 [R238+0xf000], RZ ;  /* 0x00f000ffee003388 */ /* 0x0003e40000000c00 */
[----:B------:R-:W-:Y:S01]  /*6040*/  @!P4 IMAD.X R4, R6, 0x1, R165, P1 ;  /* 0x000000010604c824 */ /* 0x000fe200008e06a5 */
[C---:B------:R-:W-:Y:S01]  /*6050*/  @!P4 LEA R70, P1, R3.reuse, c[0x0][0x168], 0x1 ;  /* 0x00005a000346ca11 */ /* 0x040fe200078208ff */
[----:B------:R-:W-:Y:S01]  /*6060*/  @!PT LDS RZ, [RZ] ;  /* 0x00000000fffff984 */ /* 0x000fe20000000800 */
[----:B------:R-:W-:Y:S01]  /*6070*/  @!PT LDS RZ, [RZ] ;  /* 0x00000000fffff984 */ /* 0x000fe20000000800 */
[----:B------:R-:W-:Y:S01]  /*6080*/  @!PT LDS RZ, [RZ] ;  /* 0x00000000fffff984 */ /* 0x000fe20000000800 */
[----:B------:R1:W-:Y:S03]  /*6090*/  @!P3 LDGSTS.E.BYPASS.LTC128B.128 [R238+0xf000], [R52.64+0x180] ;  /* 0x0f00018034eebfae */ /* 0x0003e6000b901d60 */
[----:B------:R-:W-:Y:S01]  /*60a0*/  @!P4 LEA.HI.X R71, R3, c[0x0][0x16c], R4, 0x1, P1 ;  /* 0x00005b000347ca11 */ /* 0x000fe200008f0c04 */
        /* <DEDUP_REMOVED lines=17> */
[----:B------:R-:W-:-:S05]  /*61c0*/  IADD3 R11, P1, R11, R166, RZ ;  /* 0x000000a60b0b7210 */ /* 0x000fca0007f3e0ff */
[----:B------:R-:W-:Y:S01]  /*61d0*/  IMAD.X R6, R6, 0x1, R165, P1 ;  /* 0x0000000106067824 */ /* 0x000fe200008e06a5 */
[----:B------:R-:W-:-:S04]  /*61e0*/  LEA R10, P1, R11, c[0x0][0x168], 0x1 ;  /* 0x00005a000b0a7a11 */ /* 0x000fc800078208ff */
[----:B------:R-:W-:-:S05]  /*61f0*/  LEA.HI.X R11, R11, c[0x0][0x16c], R6, 0x1, P1 ;  /* 0x00005b000b0b7a11 */ /* 0x000fca00008f0c06 */
[----:B------:R-:W-:Y:S01]  /*6200*/  @!PT LDS RZ, [RZ] ;  /* 0x00000000fffff984 */ /* 0x000fe20000000800 */
[----:B------:R-:W-:Y:S01]  /*6210*/  @!PT LDS RZ, [RZ] ;  /* 0x00000000fffff984 */ /* 0x000fe20000000800 */
[----:B------:R-:W-:Y:S01]  /*6220*/  @!PT LDS RZ, [RZ] ;  /* 0x00000000fffff984 */ /* 0x000fe20000000800 */
[----:B------:R2:W-:Y:S04]  /*6230*/  LDGSTS.E.BYPASS.LTC128B.128 [R238+0xf800], [R10.64+0x180] ;  /* 0x0f8001800aee7fae */ /* 0x0005e8000b901d60 */
.L_x_720:
[----:B------:R-:W-:Y:S05]  /*6240*/  BSYNC B0 ;  /* 0x0000000000007941 */ /* 0x000fea0003800000 */
.L_x_719:
[----:B------:R-:W0:Y:S01]  /*6250*/  LDGDEPBAR ;  /* 0x00000000000079af */ /* 0x000e220000000000 */
[----:B------:R-:W-:-:S04]  /*6260*/  IADD3 R166, P1, R13, R166, RZ ;  /* 0x000000a60da67210 */ /* 0x000fc80007f3e0ff */
[----:B------:R-:W-:Y:S02]  /*6270*/  IADD3.X R165, R8, R165, RZ, P1, !PT ;  /* 0x000000a508a57210 */ /* 0x000fe40000ffe4ff */
.L_x_716:
[----:B------:R-:W-:Y:S01]  /*6280*/  IADD3 R9, R167, UR12, RZ ;  /* 0x0000000ca7097c10 */ /* 0x000fe2000fffe0ff */
[----:B------:R-:W-:-:S03]  /*6290*/  IMAD.SHL.U32 R228, R0, 0x2, RZ ;  /* 0x0000000200e47824 */ /* 0x000fc600078e00ff */
[----:B--2---:R-:W-:Y:S01]  /*62a0*/  IADD3 R11, R9, 0x1, RZ ;  /* 0x00000001090b7810 */ /* 0x004fe20007ffe0ff */
[--C-:B------:R-:W-:Y:S01]  /*62b0*/  IMAD R226, R7, 0x2, R228.reuse ;  /* 0x0000000207e27824 */ /* 0x100fe200078e02e4 */
[----:B------:R-:W-:Y:S01]  /*62c0*/  IADD3 R3, R9, 0x8, RZ ;  /* 0x0000000809037810 */ /* 0x000fe20007ffe0ff */
[----:B------:R-:W-:Y:S01]  /*62d0*/  IMAD R225, R5, 0x2, R228 ;  /* 0x0000000205e17824 */ /* 0x000fe200078e02e4 */
[----:B------:R-:W-:Y:S01]  /*62e0*/  ISETP.GE.AND P2, PT, R11, R200, PT ;  /* 0x000000c80b00720c */ /* 0x000fe20003f46270 */
[----:B------:R-:W-:Y:S01]  /*62f0*/  IMAD R224, R5, 0x2, R226 ;  /* 0x0000000205e07824 */ /* 0x000fe200078e02e2 */
[----:B------:R-:W-:Y:S01]  /*6300*/  ISETP.GE.AND P5, PT, R11, R2, PT ;  /* 0x000000020b00720c */ /* 0x000fe20003fa6270 */
[----:B-1----:R-:W-:Y:S01]  /*6310*/  LDSM.16.MT88.4 R44, [R226+0x10000] ;  /* 0x01000000e22c783b */ /* 0x002fe20000004200 */
[----:B------:R-:W-:Y:S02]  /*6320*/  IADD3 R11, R9, 0x9, RZ ;  /* 0x00000009090b7810 */ /* 0x000fe40007ffe0ff */
[C---:B------:R-:W-:Y:S01]  /*6330*/  ISETP.GE.AND P1, PT, R3.reuse, R200, PT ;  /* 0x000000c80300720c */ /* 0x040fe20003f26270 */
[----:B------:R-:W-:Y:S01]  /*6340*/  LDSM.16.MT88.4 R52, [R225+0x10000] ;  /* 0x01000000e134783b */ /* 0x000fe20000004200 */
[----:B------:R-:W-:-:S02]  /*6350*/  ISETP.GE.AND P3, PT, R3, R2, PT ;  /* 0x000000020300720c */ /* 0x000fc40003f66270 */
[----:B------:R-:W-:Y:S01]  /*6360*/  IADD3 R3, R9, 0x10, RZ ;  /* 0x0000001009037810 */ /* 0x000fe20007ffe0ff */
[----:B------:R-:W-:Y:S01]  /*6370*/  LDSM.16.MT88.4 R68, [R228+0x12000] ;  /* 0x01200000e444783b */ /* 0x000fe20000004200 */
[C---:B------:R-:W-:Y:S02]  /*6380*/  ISETP.GE.AND P6, PT, R11.reuse, R200, PT ;  /* 0x000000c80b00720c */ /* 0x040fe40003fc6270 */
[----:B------:R-:W-:Y:S01]  /*6390*/  ISETP.GE.AND P4, PT, R11, R2, PT ;  /* 0x000000020b00720c */ /* 0x000fe20003f86270 */
[----:B------:R-:W-:Y:S01]  /*63a0*/  LDSM.16.MT88.4 R76, [R226+0x12000] ;  /* 0x01200000e24c783b */ /* 0x000fe20000004200 */
[----:B------:R-:W-:Y:S02]  /*63b0*/  IADD3 R11, R9, 0x11, RZ ;  /* 0x00000011090b7810 */ /* 0x000fe40007ffe0ff */
[----:B------:R-:W-:Y:S01]  /*63c0*/  FSEL R24, R24, -INF , !P1 ;  /* 0xff80000018187808 */ /* 0x000fe20004800000 */
[----:B------:R-:W-:Y:S01]  /*63d0*/  LDSM.16.MT88.4 R84, [R225+0x12000] ;  /* 0x01200000e154783b */ /* 0x000fe20000004200 */
[----:B------:R-:W-:-:S02]  /*63e0*/  FSEL R26, R26, -INF , !P3 ;  /* 0xff8000001a1a7808 */ /* 0x000fc40005800000 */
[C---:B------:R-:W-:Y:S01]  /*63f0*/  ISETP.GE.AND P1, PT, R3.reuse, R200, PT ;  /* 0x000000c80300720c */ /* 0x040fe20003f26270 */
[----:B------:R-:W-:Y:S01]  /*6400*/  LDSM.16.MT88.4 R92, [R224+0x12000] ;  /* 0x01200000e05c783b */ /* 0x000fe20000004200 */
[----:B------:R-:W-:Y:S02]  /*6410*/  ISETP.GE.AND P3, PT, R3, R2, PT ;  /* 0x000000020300720c */ /* 0x000fe40003f66270 */
[----:B------:R-:W-:Y:S01]  /*6420*/  FSEL R10, R25, -INF , !P6 ;  /* 0xff800000190a7808 */ /* 0x000fe20007000000 */
[----:B------:R-:W-:Y:S01]  /*6430*/  LDSM.16.MT88.4 R100, [R228+0x14000] ;  /* 0x01400000e464783b */ /* 0x000fe20000004200 */
[----:B------:R-:W-:Y:S02]  /*6440*/  IADD3 R3, R9, 0x18, RZ ;  /* 0x0000001809037810 */ /* 0x000fe40007ffe0ff */
[----:B------:R-:W-:Y:S01]  /*6450*/  ISETP.GE.AND P6, PT, R11, R200, PT ;  /* 0x000000c80b00720c */ /* 0x000fe20003fc6270 */
[----:B------:R-:W-:Y:S01]  /*6460*/  LDSM.16.MT88.4 R108, [R226+0x14000] ;  /* 0x01400000e26c783b */ /* 0x000fe20000004200 */
[----:B------:R-:W-:-:S02]  /*6470*/  FSEL R6, R27, -INF , !P4 ;  /* 0xff8000001b067808 */ /* 0x000fc40006000000 */
[----:B------:R-:W-:Y:S01]  /*6480*/  FSEL R20, R20, -INF , !P1 ;  /* 0xff80000014147808 */ /* 0x000fe20004800000 */
[----:B------:R-:W-:Y:S01]  /*6490*/  LDSM.16.MT88.4 R116, [R225+0x14000] ;  /* 0x01400000e174783b */ /* 0x000fe20000004200 */
[----:B------:R-:W-:Y:S02]  /*64a0*/  FSEL R22, R22, -INF , !P3 ;  /* 0xff80000016167808 */ /* 0x000fe40005800000 */
[----:B------:R-:W-:Y:S01]  /*64b0*/  ISETP.GE.AND P4, PT, R11, R2, PT ;  /* 0x000000020b00720c */ /* 0x000fe20003f86270 */
[----:B------:R-:W-:Y:S01]  /*64c0*/  LDSM.16.MT88.4 R124, [R224+0x14000] ;  /* 0x01400000e07c783b */ /* 0x000fe20000004200 */
[C---:B------:R-:W-:Y:S02]  /*64d0*/  ISETP.GE.AND P1, PT, R3.reuse, R200, PT ;  /* 0x000000c80300720c */ /* 0x040fe40003f26270 */
[----:B------:R-:W-:Y:S01]  /*64e0*/  ISETP.GE.AND P3, PT, R3, R2, PT ;  /* 0x000000020300720c */ /* 0x000fe20003f66270 */
[----:B------:R-:W-:Y:S01]  /*64f0*/  LDSM.16.MT88.4 R132, [R228+0x16000] ;  /* 0x01600000e484783b */ /* 0x000fe20000004200 */
[----:B------:R-:W-:-:S02]  /*6500*/  IADD3 R3, R9, 0x19, RZ ;  /* 0x0000001909037810 */ /* 0x000fc40007ffe0ff */
[----:B------:R-:W-:Y:S01]  /*6510*/  FSEL R4, R21, -INF , !P6 ;  /* 0xff80000015047808 */ /* 0x000fe20007000000 */
[----:B------:R-:W-:Y:S01]  /*6520*/  LDSM.16.MT88.4 R156, [R226+0x16000] ;  /* 0x01600000e29c783b */ /* 0x000fe20000004200 */
[-C--:B------:R-:W-:Y:S02]  /*6530*/  ISETP.GE.AND P6, PT, R9, R200.reuse, PT ;  /* 0x000000c80900720c */ /* 0x080fe40003fc6270 */
[----:B------:R-:W-:Y:S01]  /*6540*/  FSEL R14, R23, -INF , !P4 ;  /* 0xff800000170e7808 */ /* 0x000fe20006000000 */
[----:B------:R-:W-:Y:S01]  /*6550*/  LDSM.16.MT88.4 R144, [R225+0x16000] ;  /* 0x01600000e190783b */ /* 0x000fe20000004200 */
[----:B------:R-:W-:Y:S02]  /*6560*/  FSEL R36, R29, -INF , !P2 ;  /* 0xff8000001d247808 */ /* 0x000fe40005000000 */
[C---:B------:R-:W-:Y:S02]  /*6570*/  ISETP.GE.AND P2, PT, R3.reuse, R200, PT ;  /* 0x000000c80300720c */ /* 0x040fe40003f46270 */
[----:B------:R-:W-:-:S02]  /*6580*/  ISETP.GE.AND P4, PT, R3, R2, PT ;  /* 0x000000020300720c */ /* 0x000fc40003f86270 */
[----:B------:R-:W-:Y:S02]  /*6590*/  IADD3 R13, R9, 0x20, RZ ;  /* 0x00000020090d7810 */ /* 0x000fe40007ffe0ff */
[----:B------:R-:W-:Y:S02]  /*65a0*/  FSEL R3, R28, -INF , !P6 ;  /* 0xff8000001c037808 */ /* 0x000fe40007000000 */
[----:B------:R-:W-:Y:S02]  /*65b0*/  FSEL R16, R16, -INF , !P1 ;  /* 0xff80000010107808 */ /* 0x000fe40004800000 */
[----:B------:R-:W-:Y:S02]  /*65c0*/  FSEL R18, R18, -INF , !P3 ;  /* 0xff80000012127808 */ /* 0x000fe40005800000 */
[C---:B------:R-:W-:Y:S02]  /*65d0*/  ISETP.GE.AND P1, PT, R13.reuse, R200, PT ;  /* 0x000000c80d00720c */ /* 0x040fe40003f26270 */
[----:B------:R-:W-:-:S02]  /*65e0*/  ISETP.GE.AND P3, PT, R13, R2, PT ;  /* 0x000000020d00720c */ /* 0x000fc40003f66270 */
[----:B------:R-:W-:Y:S02]  /*65f0*/  FMNMX.FTZ R13, R3, R36, !PT ;  /* 0x00000024030d7209 */ /* 0x000fe40007810000 */
[----:B------:R-:W-:Y:S02]  /*6600*/  FSEL R12, R19, -INF , !P4 ;  /* 0xff800000130c7808 */ /* 0x000fe40006000000 */
[----:B------:R-:W-:Y:S02]  /*6610*/  FMNMX.FTZ R13, R24, R13, !PT ;  /* 0x0000000d180d7209 */ /* 0x000fe40007810000 */
[----:B------:R-:W-:Y:S02]  /*6620*/  ISETP.GE.AND P4, PT, R9, R2, PT ;  /* 0x000000020900720c */ /* 0x000fe40003f86270 */
[----:B------:R-:W-:Y:S02]  /*6630*/  FMNMX.FTZ R19, R10, R13, !PT ;  /* 0x0000000d0a137209 */ /* 0x000fe40007810000 */
[----:B------:R-:W-:-:S02]  /*6640*/  FSEL R28, R31, -INF , !P5 ;  /* 0xff8000001f1c7808 */ /* 0x000fc40006800000 */
[----:B------:R-:W-:Y:S02]  /*6650*/  FMNMX.FTZ R19, R20, R19, !PT ;  /* 0x0000001314137209 */ /* 0x000fe40007810000 */
[----:B------:R-:W-:Y:S02]  /*6660*/  FSEL R30, R30, -INF , !P4 ;  /* 0xff8000001e1e7808 */ /* 0x000fe40006000000 */
[----:B------:R-:W-:Y:S02]  /*6670*/  FSEL R8, R17, -INF , !P2 ;  /* 0xff80000011087808 */ /* 0x000fe40005000000 */
[----:B------:R-:W-:Y:S02]  /*6680*/  FMNMX.FTZ R19, R4, R19, !PT ;  /* 0x0000001304137209 */ /* 0x000fe40007810000 */
[----:B------:R-:W-:Y:S02]  /*6690*/  FMNMX.FTZ R17, R30, R28, !PT ;  /* 0x0000001c1e117209 */ /* 0x000fe40007810000 */
[----:B------:R-:W-:-:S02]  /*66a0*/  IADD3 R11, R9, 0x21, RZ ;  /* 0x00000021090b7810 */ /* 0x000fc40007ffe0ff */
[----:B------:R-:W-:Y:S02]  /*66b0*/  FMNMX.FTZ R19, R16, R19, !PT ;  /* 0x0000001310137209 */ /* 0x000fe40007810000 */
[----:B------:R-:W-:Y:S02]  /*66c0*/  FMNMX.FTZ R17, R26, R17, !PT ;  /* 0x000000111a117209 */ /* 0x000fe40007810000 */
[C---:B------:R-:W-:Y:S02]  /*66d0*/  ISETP.GE.AND P6, PT, R11.reuse, R200, PT ;  /* 0x000000c80b00720c */ /* 0x040fe40003fc6270 */
[----:B------:R-:W-:Y:S02]  /*66e0*/  ISETP.GE.AND P2, PT, R11, R2, PT ;  /* 0x000000020b00720c */ /* 0x000fe40003f46270 */
[----:B------:R-:W-:Y:S02]  /*66f0*/  IADD3 R11, R9, 0x28, RZ ;  /* 0x00000028090b7810 */ /* 0x000fe40007ffe0ff */
[----:B------:R-:W-:-:S02]  /*6700*/  FSEL R186, R64, -INF , !P1 ;  /* 0xff80000040ba7808 */ /* 0x000fc40004800000 */
        /* <DEDUP_REMOVED lines=8> */
[----:B------:R-:W-:Y:S02]  /*6790*/  FSEL R244, R66, -INF , !P3 ;  /* 0xff80000042f47808 */ /* 0x000fe40005800000 */
[----:B------:R-:W-:Y:S02]  /*67a0*/  ISETP.GE.AND P3, PT, R11, R200, PT ;  /* 0x000000c80b00720c */ /* 0x000fe40003f66270 */
[----:B------:R-:W-:Y:S02]  /*67b0*/  IADD3 R15, R9, 0x30, RZ ;  /* 0x00000030090f7810 */ /* 0x000fe40007ffe0ff */
[----:B------:R-:W-:-:S02]  /*67c0*/  FSEL R188, R60, -INF , !P5 ;  /* 0xff8000003cbc7808 */ /* 0x000fc40006800000 */
[----:B------:R-:W-:Y:S02]  /*67d0*/  FMNMX.FTZ R19, R250, R19, !PT ;  /* 0x00000013fa137209 */ /* 0x000fe40007810000 */
[----:B------:R-:W-:Y:S02]  /*67e0*/  FMNMX.FTZ R17, R14, R17, !PT ;  /* 0x000000110e117209 */ /* 0x000fe40007810000 */
[----:B------:R-:W-:Y:S02]  /*67f0*/  FSEL R194, R67, -INF , !P2 ;  /* 0xff80000043c27808 */ /* 0x000fe40005000000 */
[----:B------:R-:W-:Y:S02]  /*6800*/  IADD3 R13, R9, 0x31, RZ ;  /* 0x00000031090d7810 */ /* 0x000fe40007ffe0ff */
[----:B------:R-:W-:Y:S02]  /*6810*/  ISETP.GE.AND P2, PT, R15, R200, PT ;  /* 0x000000c80f00720c */ /* 0x000fe40003f46270 */
[----:B------:R-:W-:-:S02]  /*6820*/  FSEL R246, R61, -INF , !P3 ;  /* 0xff8000003df67808 */ /* 0x000fc40005800000 */
[----:B------:R-:W-:Y:S02]  /*6830*/  FMNMX.FTZ R19, R188, R19, !PT ;  /* 0x00000013bc137209 */ /* 0x000fe40007810000 */
[----:B------:R-:W-:Y:S02]  /*6840*/  FMNMX.FTZ R17, R18, R17, !PT ;  /* 0x0000001112117209 */ /* 0x000fe40007810000 */
[----:B------:R-:W-:Y:S02]  /*6850*/  ISETP.GE.AND P4, PT, R11, R2, PT ;  /* 0x000000020b00720c */ /* 0x000fe40003f86270 */
[----:B------:R-:W-:Y:S02]  /*6860*/  IADD3 R11, R9, 0x38, RZ ;  /* 0x00000038090b7810 */ /* 0x000fe40007ffe0ff */
[----:B------:R-:W-:Y:S02]  /*6870*/  ISETP.GE.AND P3, PT, R13, R200, PT ;  /* 0x000000c80d00720c */ /* 0x000fe40003f66270 */
[----:B------:R-:W-:-:S02]  /*6880*/  FSEL R206, R56, -INF , !P2 ;  /* 0xff80000038ce7808 */ /* 0x000fc40005000000 */
[----:B------:R-:W-:Y:S02]  /*6890*/  FMNMX.FTZ R19, R246, R19, !PT ;  /* 0x00000013f6137209 */ /* 0x000fe40007810000 */
[----:B------:R-:W-:Y:S02]  /*68a0*/  FMNMX.FTZ R17, R12, R17, !PT ;  /* 0x000000110c117209 */ /* 0x000fe40007810000 */
[----:B------:R-:W-:Y:S02]  /*68b0*/  IADD3 R9, R9, 0x39, RZ ;  /* 0x0000003909097810 */ /* 0x000fe40007ffe0ff */
[----:B------:R-:W-:Y:S02]  /*68c0*/  ISETP.GE.AND P2, PT, R11, R200, PT ;  /* 0x000000c80b00720c */ /* 0x000fe40003f46270 */
[----:B------:R-:W-:Y:S02]  /*68d0*/  FSEL R204, R57, -INF , !P3 ;  /* 0xff80000039cc7808 */ /* 0x000fe40005800000 */
[----:B------:R-:W-:-:S02]  /*68e0*/  FMNMX.FTZ R19, R206, R19, !PT ;  /* 0x00000013ce137209 */ /* 0x000fc40007810000 */
[----:B------:R-:W-:Y:S02]  /*68f0*/  FMNMX.FTZ R17, R244, R17, !PT ;  /* 0x00000011f4117209 */ /* 0x000fe40007810000 */
[----:B------:R-:W-:Y:S02]  /*6900*/  ISETP.GE.AND P3, PT, R9, R200, PT ;  /* 0x000000c80900720c */ /* 0x000fe40003f66270 */
[----:B------:R-:W-:Y:S02]  /*6910*/  FSEL R202, R72, -INF , !P2 ;  /* 0xff80000048ca7808 */ /* 0x000fe40005000000 */
[----:B------:R-:W-:Y:S02]  /*6920*/  FMNMX.FTZ R19, R204, R19, !PT ;  /* 0x00000013cc137209 */ /* 0x000fe40007810000 */
[----:B------:R-:W-:Y:S02]  /*6930*/  FSEL R242, R62, -INF , !P1 ;  /* 0xff8000003ef27808 */ /* 0x000fe40004800000 */
[----:B------:R-:W-:-:S02]  /*6940*/  FMNMX.FTZ R17, R194, R17, !PT ;  /* 0x00000011c2117209 */ /* 0x000fc40007810000 */
[----:B------:R-:W-:Y:S02]  /*6950*/  FSEL R34, R73, -INF , !P3 ;  /* 0xff80000049227808 */ /* 0x000fe40005800000 */
[----:B------:R-:W-:Y:S02]  /*6960*/  FMNMX.FTZ R19, R202, R19, !PT ;  /* 0x00000013ca137209 */ /* 0x000fe40007810000 */
[----:B------:R-:W-:Y:S02]  /*6970*/  ISETP.GE.AND P1, PT, R15, R2, PT ;  /* 0x000000020f00720c */ /* 0x000fe40003f26270 */
[----:B------:R-:W-:Y:S02]  /*6980*/  FSEL R198, R63, -INF , !P4 ;  /* 0xff8000003fc67808 */ /* 0x000fe40006000000 */
[----:B------:R-:W-:Y:S01]  /*6990*/  FMNMX.FTZ R17, R242, R17, !PT ;  /* 0x00000011f2117209 */ /* 0x000fe20007810000 */
[----:B------:R-:W-:Y:S01]  /*69a0*/  LDSM.16.MT88.4 R60, [R224+0x10000] ;  /* 0x01000000e03c783b */ /* 0x000fe20000004200 */
[----:B------:R-:W-:-:S02]  /*69b0*/  FMNMX.FTZ R15, R34, R19, !PT ;  /* 0x00000013220f7209 */ /* 0x000fc40007810000 */
[-C--:B------:R-:W-:Y:S02]  /*69c0*/  ISETP.GE.AND P2, PT, R13, R2.reuse, PT ;  /* 0x000000020d00720c */ /* 0x080fe40003f46270 */
[----:B------:R-:W-:Y:S01]  /*69d0*/  FSEL R32, R58, -INF , !P1 ;  /* 0xff8000003a207808 */ /* 0x000fe20004800000 */
[----:B------:R-:W1:Y:S01]  /*69e0*/  SHFL.BFLY PT, R38, R15, 0x2, 0x1f ;  /* 0x0c401f000f267f89 */ /* 0x000e6200000e0000 */
[----:B------:R-:W-:Y:S02]  /*69f0*/  FMNMX.FTZ R17, R198, R17, !PT ;  /* 0x00000011c6117209 */ /* 0x000fe40007810000 */
[----:B------:R-:W-:Y:S02]  /*6a00*/  ISETP.GE.AND P1, PT, R11, R2, PT ;  /* 0x000000020b00720c */ /* 0x000fe40003f26270 */
[----:B------:R-:W-:Y:S02]  /*6a10*/  FSEL R196, R59, -INF , !P2 ;  /* 0xff8000003bc47808 */ /* 0x000fe40005000000 */
[----:B------:R-:W-:-:S02]  /*6a20*/  FMNMX.FTZ R17, R32, R17, !PT ;  /* 0x0000001120117209 */ /* 0x000fc40007810000 */
[----:B------:R-:W-:Y:S02]  /*6a30*/  ISETP.GE.AND P2, PT, R9, R2, PT ;  /* 0x000000020900720c */ /* 0x000fe40003f46270 */
[----:B------:R-:W-:Y:S02]  /*6a40*/  FSEL R192, R74, -INF , !P1 ;  /* 0xff8000004ac07808 */ /* 0x000fe40004800000 */
[----:B------:R-:W-:Y:S02]  /*6a50*/  FMNMX.FTZ R17, R196, R17, !PT ;  /* 0x00000011c4117209 */ /* 0x000fe40007810000 */
[----:B------:R-:W-:Y:S02]  /*6a60*/  FSEL R190, R75, -INF , !P2 ;  /* 0xff8000004bbe7808 */ /* 0x000fe40005000000 */
[----:B------:R-:W-:-:S04]  /*6a70*/  FMNMX.FTZ R17, R192, R17, !PT ;  /* 0x00000011c0117209 */ /* 0x000fc80007810000 */
[----:B------:R-:W-:Y:S02]  /*6a80*/  FMNMX.FTZ R40, R190, R17, !PT ;  /* 0x00000011be287209 */ /* 0x000fe40007810000 */
[----:B-1----:R-:W-:-:S03]  /*6a90*/  FMNMX.FTZ R15, R15, R38, !PT ;  /* 0x000000260f0f7209 */ /* 0x002fc60007810000 */
[----:B------:R-:W1:Y:S04]  /*6aa0*/  SHFL.BFLY PT, R9, R40, 0x2, 0x1f ;  /* 0x0c401f0028097f89 */ /* 0x000e6800000e0000 */
[----:B------:R-:W2:Y:S01]  /*6ab0*/  SHFL.BFLY PT, R164, R15, 0x1, 0x1f ;  /* 0x0c201f000fa47f89 */ /* 0x000ea200000e0000 */
[----:B-1----:R-:W-:Y:S02]  /*6ac0*/  FMNMX.FTZ R38, R40, R9, !PT ;  /* 0x0000000928267209 */ /* 0x002fe40007810000 */
[----:B--2---:R-:W-:-:S03]  /*6ad0*/  FMNMX.FTZ R164, R15, R164, !PT ;  /* 0x000000a40fa47209 */ /* 0x004fc60007810000 */
[----:B------:R-:W1:Y:S01]  /*6ae0*/  SHFL.BFLY PT, R9, R38, 0x1, 0x1f ;  /* 0x0c201f0026097f89 */ /* 0x000e6200000e0000 */
[C---:B------:R-:W-:Y:S01]  /*6af0*/  FSETP.NEU.FTZ.AND P1, PT, R164.reuse, -INF , PT ;  /* 0xff800000a400780b */ /* 0x040fe20003f3d000 */
[----:B------:R-:W-:-:S05]  /*6b00*/  FMUL.FTZ R33, R164, c[0x0][0x23c] ;  /* 0x00008f00a4217a20 */ /* 0x000fca0000410000 */
[----:B------:R-:W-:-:S05]  /*6b10*/  FSEL R33, R33, RZ, P1 ;  /* 0x000000ff21217208 */ /* 0x000fca0000800000 */
[--C-:B------:R-:W-:Y:S02]  /*6b20*/  FFMA.FTZ R185, R3, c[0x0][0x23c], -R33.reuse ;  /* 0x00008f0003b97a23 */ /* 0x100fe40000010821 */
[--C-:B------:R-:W-:Y:S02]  /*6b30*/  FFMA.FTZ R184, R36, c[0x0][0x23c], -R33.reuse ;  /* 0x00008f0024b87a23 */ /* 0x100fe40000010821 */
[--C-:B------:R-:W-:Y:S02]  /*6b40*/  FFMA.FTZ R181, R24, c[0x0][0x23c], -R33.reuse ;  /* 0x00008f0018b57a23 */ /* 0x100fe40000010821 */
[--C-:B------:R-:W-:Y:S01]  /*6b50*/  FFMA.FTZ R180, R10, c[0x0][0x23c], -R33.reuse ;  /* 0x00008f000ab47a23 */ /* 0x100fe20000010821 */
[----:B------:R-:W-:Y:S01]  /*6b60*/  MUFU.EX2 R185, R185 ;  /* 0x000000b900b97308 */ /* 0x000fe20000000800 */
[--C-:B------:R-:W-:Y:S01]  /*6b70*/  FFMA.FTZ R177, R4, c[0x0][0x23c], -R33.reuse ;  /* 0x00008f0004b17a23 */ /* 0x100fe20000010821 */
[----:B-1----:R-:W-:Y:S01]  /*6b80*/  FMNMX.FTZ R3, R38, R9, !PT ;  /* 0x0000000926037209 */ /* 0x002fe20007810000 */
[--C-:B------:R-:W-:Y:S01]  /*6b90*/  FFMA.FTZ R173, R8, c[0x0][0x23c], -R33.reuse ;  /* 0x00008f0008ad7a23 */ /* 0x100fe20000010821 */
[----:B------:R-:W1:Y:S01]  /*6ba0*/  LDSM.16.MT88.4 R36, [R228+0x10000] ;  /* 0x01000000e424783b */ /* 0x000e620000004200 */
[--C-:B------:R-:W-:Y:S01]  /*6bb0*/  FFMA.FTZ R178, R20, c[0x0][0x23c], -R33.reuse ;  /* 0x00008f0014b27a23 */ /* 0x100fe20000010821 */
[C---:B------:R-:W-:Y:S01]  /*6bc0*/  FSETP.NEU.FTZ.AND P1, PT, R3.reuse, -INF , PT ;  /* 0xff8000000300780b */ /* 0x040fe20003f3d000 */
[----:B------:R-:W-:Y:S01]  /*6bd0*/  FMUL.FTZ R189, R3, c[0x0][0x23c] ;  /* 0x00008f0003bd7a20 */ /* 0x000fe20000410000 */
[----:B------:R-:W2:Y:S01]  /*6be0*/  MUFU.EX2 R184, R184 ;  /* 0x000000b800b87308 */ /* 0x000ea20000000800 */
[----:B------:R-:W-:Y:S01]  /*6bf0*/  LDSM.16.MT88.4 R8, [R228+0x10800] ;  /* 0x01080000e408783b */ /* 0x000fe20000004200 */
[----:B------:R-:W-:-:S02]  /*6c00*/  FFMA.FTZ R174, R16, c[0x0][0x23c], -R33 ;  /* 0x00008f0010ae7a23 */ /* 0x000fc40000010821 */
[----:B------:R-:W-:Y:S01]  /*6c10*/  FSEL R189, R189, RZ, P1 ;  /* 0x000000ffbdbd7208 */ /* 0x000fe20000800000 */
[--C-:B------:R-:W-:Y:S02]  /*6c20*/  FFMA.FTZ R186, R186, c[0x0][0x23c], -R33.reuse ;  /* 0x00008f00baba7a23 */ /* 0x100fe40000010821 */
[----:B------:R-:W-:Y:S01]  /*6c30*/  FFMA.FTZ R187, R250, c[0x0][0x23c], -R33 ;  /* 0x00008f00fabb7a23 */ /* 0x000fe20000010821 */
[----:B------:R-:W-:Y:S01]  /*6c40*/  MUFU.EX2 R181, R181 ;  /* 0x000000b500b57308 */ /* 0x000fe20000000800 */
[--C-:B------:R-:W-:Y:S02]  /*6c50*/  FFMA.FTZ R179, R30, c[0x0][0x23c], -R189.reuse ;  /* 0x00008f001eb37a23 */ /* 0x100fe400000108bd */
[--C-:B------:R-:W-:Y:S02]  /*6c60*/  FFMA.FTZ R182, R28, c[0x0][0x23c], -R189.reuse ;  /* 0x00008f001cb67a23 */ /* 0x100fe400000108bd */
[--C-:B------:R-:W-:Y:S01]  /*6c70*/  FFMA.FTZ R183, R26, c[0x0][0x23c], -R189.reuse ;  /* 0x00008f001ab77a23 */ /* 0x100fe200000108bd */
[----:B------:R-:W-:Y:S01]  /*6c80*/  LDSM.16.MT88.4 R28, [R226+0x10800] ;  /* 0x01080000e21c783b */ /* 0x000fe20000004200 */
[--C-:B------:R-:W-:Y:S01]  /*6c90*/  FFMA.FTZ R176, R6, c[0x0][0x23c], -R189.reuse ;  /* 0x00008f0006b07a23 */ /* 0x100fe200000108bd */
[----:B------:R-:W3:Y:S01]  /*6ca0*/  MUFU.EX2 R180, R180 ;  /* 0x000000b400b47308 */ /* 0x000ee20000000800 */
[----:B--2---:R-:W-:Y:S01]  /*6cb0*/  F2FP.BF16.PACK_AB R148, R184, R185 ;  /* 0x000000b9b894723e */ /* 0x004fe200000010ff */
[----:B------:R-:W2:Y:S01]  /*6cc0*/  LDSM.16.MT88.4 R4, [R224+0x16000] ;  /* 0x01600000e004783b */ /* 0x000ea20000004200 */
[----:B------:R-:W-:-:S02]  /*6cd0*/  FFMA.FTZ R175, R22, c[0x0][0x23c], -R189 ;  /* 0x00008f0016af7a23 */ /* 0x000fc400000108bd */
[--C-:B------:R-:W-:Y:S01]  /*6ce0*/  FFMA.FTZ R172, R14, c[0x0][0x23c], -R189.reuse ;  /* 0x00008f000eac7a23 */ /* 0x100fe200000108bd */
[----:B------:R-:W-:Y:S01]  /*6cf0*/  LDSM.16.MT88.4 R24, [R225+0x10800] ;  /* 0x01080000e118783b */ /* 0x000fe20000004200 */
[--C-:B------:R-:W-:Y:S01]  /*6d00*/  FFMA.FTZ R169, R18, c[0x0][0x23c], -R189.reuse ;  /* 0x00008f0012a97a23 */ /* 0x100fe200000108bd */
[----:B------:R-:W-:Y:S01]  /*6d10*/  MUFU.EX2 R179, R179 ;  /* 0x000000b300b37308 */ /* 0x000fe20000000800 */
[----:B------:R-:W-:Y:S01]  /*6d20*/  FFMA.FTZ R0, R12, c[0x0][0x23c], -R189 ;  /* 0x00008f000c007a23 */ /* 0x000fe200000108bd */
[----:B------:R-:W4:Y:S01]  /*6d30*/  LDSM.16.MT88.4 R16, [R224+0x10800] ;  /* 0x01080000e010783b */ /* 0x000f220000004200 */
[--C-:B------:R-:W-:Y:S02]  /*6d40*/  FFMA.FTZ R188, R188, c[0x0][0x23c], -R33.reuse ;  /* 0x00008f00bcbc7a23 */ /* 0x100fe40000010821 */
[----:B------:R-:W-:Y:S01]  /*6d50*/  FFMA.FTZ R191, R246, c[0x0][0x23c], -R33 ;  /* 0x00008f00f6bf7a23 */ /* 0x000fe20000010821 */
[----:B------:R-:W5:Y:S01]  /*6d60*/  LDSM.16.MT88.4 R12, [R228+0x12800] ;  /* 0x01280000e40c783b */ /* 0x000f620000004200 */
[--C-:B------:R-:W-:Y:S01]  /*6d70*/  FFMA.FTZ R193, R244, c[0x0][0x23c], -R189.reuse ;  /* 0x00008f00f4c17a23 */ /* 0x100fe200000108bd */
[----:B------:R-:W1:Y:S01]  /*6d80*/  MUFU.EX2 R182, R182 ;  /* 0x000000b600b67308 */ /* 0x000e620000000800 */
[----:B---3--:R-:W-:Y:S01]  /*6d90*/  F2FP.BF16.PACK_AB R150, R180, R181 ;  /* 0x000000b5b496723e */ /* 0x008fe200000010ff */
[----:B------:R-:W-:Y:S01]  /*6da0*/  LDSM.16.MT88.4 R20, [R226+0x12800] ;  /* 0x01280000e214783b */ /* 0x000fe20000004200 */
[--C-:B------:R-:W-:Y:S01]  /*6db0*/  FFMA.FTZ R194, R194, c[0x0][0x23c], -R189.reuse ;  /* 0x00008f00c2c27a23 */ /* 0x100fe200000108bd */
[----:B------:R-:W-:Y:S01]  /*6dc0*/  LEA R244, P1, R166, c[0x0][0x168], 0x1 ;  /* 0x00005a00a6f47a11 */ /* 0x000fe200078208ff */
[----:B------:R-:W-:-:S02]  /*6dd0*/  FFMA.FTZ R195, R242, c[0x0][0x23c], -R189 ;  /* 0x00008f00f2c37a23 */ /* 0x000fc400000108bd */
[----:B------:R-:W-:Y:S01]  /*6de0*/  FFMA.FTZ R198, R198, c[0x0][0x23c], -R189 ;  /* 0x00008f00c6c67a23 */ /* 0x000fe200000108bd */
[----:B------:R-:W-:Y:S01]  /*6df0*/  MUFU.EX2 R183, R183 ;  /* 0x000000b700b77308 */ /* 0x000fe20000000800 */
[----:B------:R-:W-:Y:S01]  /*6e00*/  FFMA.FTZ R199, R202, c[0x0][0x23c], -R33 ;  /* 0x00008f00cac77a23 */ /* 0x000fe20000010821 */
[----:B------:R-:W-:Y:S01]  /*6e10*/  LEA.HI.X R243, R166, c[0x0][0x16c], R165, 0x1, P1 ;  /* 0x00005b00a6f37a11 */ /* 0x000fe200008f0ca5 */
[--C-:B------:R-:W-:Y:S02]  /*6e20*/  FFMA.FTZ R197, R206, c[0x0][0x23c], -R33.reuse ;  /* 0x00008f00cec57a23 */ /* 0x100fe40000010821 */
[--C-:B------:R-:W-:Y:S02]  /*6e30*/  FFMA.FTZ R204, R204, c[0x0][0x23c], -R33.reuse ;  /* 0x00008f00cccc7a23 */ /* 0x100fe40000010821 */
[----:B------:R-:W-:Y:S01]  /*6e40*/  FFMA.FTZ R202, R34, c[0x0][0x23c], -R33 ;  /* 0x00008f0022ca7a23 */ /* 0x000fe20000010821 */
[----:B------:R-:W3:Y:S01]  /*6e50*/  MUFU.EX2 R176, R176 ;  /* 0x000000b000b07308 */ /* 0x000ee20000000800 */
[----:B-1----:R-:W-:Y:S01]  /*6e60*/  F2FP.BF16.PACK_AB R149, R182, R179 ;  /* 0x000000b3b695723e */ /* 0x002fe200000010ff */
[----:B------:R-:W-:-:S02]  /*6e70*/  FFMA.FTZ R201, R32, c[0x0][0x23c], -R189 ;  /* 0x00008f0020c97a23 */ /* 0x000fc400000108bd */
[--C-:B------:R-:W-:Y:S01]  /*6e80*/  FFMA.FTZ R196, R196, c[0x0][0x23c], -R189.reuse ;  /* 0x00008f00c4c47a23 */ /* 0x100fe200000108bd */
[----:B------:R-:W-:Y:S01]  /*6e90*/  LDSM.16.MT88.4 R32, [R228+0x11800] ;  /* 0x01180000e420783b */ /* 0x000fe20000004200 */
[--C-:B------:R-:W-:Y:S02]  /*6ea0*/  FFMA.FTZ R192, R192, c[0x0][0x23c], -R189.reuse ;  /* 0x00008f00c0c07a23 */ /* 0x100fe400000108bd */
[----:B------:R-:W-:Y:S01]  /*6eb0*/  MUFU.EX2 R178, R178 ;  /* 0x000000b200b27308 */ /* 0x000fe20000000800 */
[----:B------:R-:W-:Y:S02]  /*6ec0*/  FFMA.FTZ R245, R190, c[0x0][0x23c], -R189 ;  /* 0x00008f00bef57a23 */ /* 0x000fe400000108bd */
[----:B------:R-:W-:Y:S02]  /*6ed0*/  FADD.FTZ R184, R185, R184 ;  /* 0x000000b8b9b87221 */ /* 0x000fe40000010000 */
[----:B------:R-:W-:Y:S01]  /*6ee0*/  FADD.FTZ R182, R179, R182 ;  /* 0x000000b6b3b67221 */ /* 0x000fe20000010000 */
[----:B---3--:R-:W-:-:S02]  /*6ef0*/  F2FP.BF16.PACK_AB R151, R176, R183 ;  /* 0x000000b7b097723e */ /* 0x008fc400000010ff */
[----:B------:R-:W1:Y:S01]  /*6f00*/  MUFU.EX2 R177, R177 ;  /* 0x000000b100b17308 */ /* 0x000e620000000800 */
[----:B------:R-:W-:-:S04]  /*6f10*/  FADD.FTZ R183, R183, R182 ;  /* 0x000000b6b7b77221 */ /* 0x000fc80000010000 */
[----:B------:R-:W-:Y:S01]  /*6f20*/  FADD.FTZ R176, R176, R183 ;  /* 0x000000b7b0b07221 */ /* 0x000fe20000010000 */
[C---:B------:R-:W-:Y:S02]  /*6f30*/  HMMA.16816.F32.BF16 R160, R148.reuse, R36, RZ ;  /* 0x0000002494a0723c */ /* 0x040fe400000418ff */
[----:B------:R-:W-:Y:S06]  /*6f40*/  MUFU.EX2 R174, R174 ;  /* 0x000000ae00ae7308 */ /* 0x000fec0000000800 */
[C---:B------:R-:W-:Y:S02]  /*6f50*/  HMMA.16816.F32.BF16 R36, R148.reuse, R38, RZ ;  /* 0x000000269424723c */ /* 0x040fe400000418ff */
[----:B------:R-:W-:Y:S06]  /*6f60*/  MUFU.EX2 R173, R173 ;  /* 0x000000ad00ad7308 */ /* 0x000fec0000000800 */
[C---:B------:R-:W-:Y:S02]  /*6f70*/  HMMA.16816.F32.BF16 R40, R148.reuse, R44, RZ ;  /* 0x0000002c9428723c */ /* 0x040fe400000418ff */
[----:B------:R-:W-:Y:S06]  /*6f80*/  MUFU.EX2 R175, R175 ;  /* 0x000000af00af7308 */ /* 0x000fec0000000800 */
[C---:B------:R-:W-:Y:S02]  /*6f90*/  HMMA.16816.F32.BF16 R48, R148.reuse, R52, RZ ;  /* 0x000000349430723c */ /* 0x040fe400000418ff */
[----:B------:R-:W3:Y:S06]  /*6fa0*/  MUFU.EX2 R172, R172 ;  /* 0x000000ac00ac7308 */ /* 0x000eec0000000800 */
[C---:B------:R-:W-:Y:S02]  /*6fb0*/  HMMA.16816.F32.BF16 R56, R148.reuse, R60, RZ ;  /* 0x0000003c9438723c */ /* 0x040fe400000418ff */
[----:B------:R-:W-:Y:S06]  /*6fc0*/  MUFU.EX2 R169, R169 ;  /* 0x000000a900a97308 */ /* 0x000fec0000000800 */
[C---:B------:R-:W-:Y:S02]  /*6fd0*/  HMMA.16816.F32.BF16 R64, R148.reuse, R68, RZ ;  /* 0x000000449440723c */ /* 0x040fe400000418ff */
[----:B------:R-:W1:Y:S06]  /*6fe0*/  MUFU.EX2 R0, R0 ;  /* 0x0000000000007308 */ /* 0x000e6c0000000800 */
        /* <DEDUP_REMOVED lines=32> */
[C---:B------:R-:W-:Y:S08]  /*71f0*/  HMMA.16816.F32.BF16 R92, R148.reuse, R94, RZ ;  /* 0x0000005e945c723c */ /* 0x040ff000000418ff */
[C---:B------:R-:W-:Y:S08]  /*7200*/  HMMA.16816.F32.BF16 R100, R148.reuse, R102, RZ ;  /* 0x000000669464723c */ /* 0x040ff000000418ff */
[C---:B------:R-:W-:Y:S08]  /*7210*/  HMMA.16816.F32.BF16 R108, R148.reuse, R110, RZ ;  /* 0x0000006e946c723c */ /* 0x040ff000000418ff */
[C---:B------:R-:W-:Y:S08]  /*7220*/  HMMA.16816.F32.BF16 R116, R148.reuse, R118, RZ ;  /* 0x000000769474723c */ /* 0x040ff000000418ff */
[C---:B------:R-:W-:Y:S08]  /*7230*/  HMMA.16816.F32.BF16 R124, R148.reuse, R126, RZ ;  /* 0x0000007e947c723c */ /* 0x040ff000000418ff */
[C---:B------:R-:W-:Y:S08]  /*7240*/  HMMA.16816.F32.BF16 R132, R148.reuse, R134, RZ ;  /* 0x000000869484723c */ /* 0x040ff000000418ff */
[C---:B------:R-:W-:Y:S08]  /*7250*/  HMMA.16816.F32.BF16 R156, R148.reuse, R158, RZ ;  /* 0x0000009e949c723c */ /* 0x040ff000000418ff */
[C---:B------:R-:W-:Y:S08]  /*7260*/  HMMA.16816.F32.BF16 R144, R148.reuse, R146, RZ ;  /* 0x000000929490723c */ /* 0x040ff000000418ff */
[C---:B--2---:R-:W-:Y:S07]  /*7270*/  HMMA.16816.F32.BF16 R152, R148.reuse, R4, RZ ;  /* 0x000000049498723c */ /* 0x044fee00000418ff */
[----:B-1----:R-:W-:Y:S01]  /*7280*/  F2FP.BF16.PACK_AB R4, R177, R178 ;  /* 0x000000b2b104723e */ /* 0x002fe200000010ff */
[----:B------:R-:W-:Y:S01]  /*7290*/  HMMA.16816.F32.BF16 R148, R148, R6, RZ ;  /* 0x000000069494723c */ /* 0x000fe200000418ff */
[----:B---3--:R-:W-:Y:S01]  /*72a0*/  F2FP.BF16.PACK_AB R5, R172, R175 ;  /* 0x000000afac05723e */ /* 0x008fe200000010ff */
[----:B------:R-:W-:-:S04]  /*72b0*/  FADD.FTZ R175, R175, R176 ;  /* 0x000000b0afaf7221 */ /* 0x000fc80000010000 */
[----:B------:R-:W-:Y:S01]  /*72c0*/  FADD.FTZ R172, R172, R175 ;  /* 0x000000afacac7221 */ /* 0x000fe20000010000 */
[----:B------:R-:W-:Y:S02]  /*72d0*/  F2FP.BF16.PACK_AB R6, R173, R174 ;  /* 0x000000aead06723e */ /* 0x000fe400000010ff */
[----:B------:R-:W-:Y:S01]  /*72e0*/  F2FP.BF16.PACK_AB R7, R0, R169 ;  /* 0x000000a90007723e */ /* 0x000fe200000010ff */
[----:B------:R-:W-:-:S04]  /*72f0*/  FADD.FTZ R169, R169, R172 ;  /* 0x000000aca9a97221 */ /* 0x000fc80000010000 */
[----:B------:R-:W-:Y:S02]  /*7300*/  FADD.FTZ R0, R0, R169 ;  /* 0x000000a900007221 */ /* 0x000fe40000010000 */
[C---:B------:R-:W-:Y:S08]  /*7310*/  HMMA.16816.F32.BF16 R160, R4.reuse, R8, R160 ;  /* 0x0000000804a0723c */ /* 0x040ff000000418a0 */
[C---:B------:R-:W-:Y:S01]  /*7320*/  HMMA.16816.F32.BF16 R36, R4.reuse, R10, R36 ;  /* 0x0000000a0424723c */ /* 0x040fe20000041824 */
[----:B------:R-:W1:Y:S07]  /*7330*/  LDSM.16.MT88.4 R8, [R225+0x12800] ;  /* 0x01280000e108783b */ /* 0x000e6e0000004200 */
[C---:B----4-:R-:W-:Y:S08]  /*7340*/  HMMA.16816.F32.BF16 R56, R4.reuse, R16, R56 ;  /* 0x000000100438723c */ /* 0x050ff00000041838 */
[C---:B------:R-:W-:Y:S01]  /*7350*/  HMMA.16816.F32.BF16 R60, R4.reuse, R18, R60 ;  /* 0x00000012043c723c */ /* 0x040fe2000004183c */
[----:B------:R-:W2:Y:S07]  /*7360*/  LDSM.16.MT88.4 R16, [R224+0x12800] ;  /* 0x01280000e010783b */ /* 0x000eae0000004200 */
[C---:B-----5:R-:W-:Y:S08]  /*7370*/  HMMA.16816.F32.BF16 R64, R4.reuse, R12, R64 ;  /* 0x0000000c0440723c */ /* 0x060ff00000041840 */
[C---:B------:R-:W-:Y:S01]  /*7380*/  HMMA.16816.F32.BF16 R68, R4.reuse, R14, R68 ;  /* 0x0000000e0444723c */ /* 0x040fe20000041844 */
[----:B------:R-:W3:Y:S07]  /*7390*/  LDSM.16.MT88.4 R12, [R225+0x14800] ;  /* 0x01480000e10c783b */ /* 0x000eee0000004200 */
[C---:B------:R-:W-:Y:S08]  /*73a0*/  HMMA.16816.F32.BF16 R40, R4.reuse, R28, R40 ;  /* 0x0000001c0428723c */ /* 0x040ff00000041828 */
[C---:B-1----:R-:W-:Y:S08]  /*73b0*/  HMMA.16816.F32.BF16 R80, R4.reuse, R8, R80 ;  /* 0x000000080450723c */ /* 0x042ff00000041850 */
[C---:B------:R-:W-:Y:S01]  /*73c0*/  HMMA.16816.F32.BF16 R84, R4.reuse, R10, R84 ;  /* 0x0000000a0454723c */ /* 0x040fe20000041854 */
[----:B------:R-:W1:Y:S07]  /*73d0*/  LDSM.16.MT88.4 R8, [R228+0x16800] ;  /* 0x01680000e408783b */ /* 0x000e6e0000004200 */
[C---:B--2---:R-:W-:Y:S08]  /*73e0*/  HMMA.16816.F32.BF16 R88, R4.reuse, R16, R88 ;  /* 0x000000100458723c */ /* 0x044ff00000041858 */
[C---:B------:R-:W-:Y:S01]  /*73f0*/  HMMA.16816.F32.BF16 R92, R4.reuse, R18, R92 ;  /* 0x00000012045c723c */ /* 0x040fe2000004185c */
[----:B------:R-:W2:Y:S07]  /*7400*/  LDSM.16.MT88.4 R16, [R226+0x16800] ;  /* 0x01680000e210783b */ /* 0x000eae0000004200 */
[C---:B---3--:R-:W-:Y:S08]  /*7410*/  HMMA.16816.F32.BF16 R112, R4.reuse, R12, R112 ;  /* 0x0000000c0470723c */ /* 0x048ff00000041870 */
[C---:B------:R-:W-:Y:S01]  /*7420*/  HMMA.16816.F32.BF16 R116, R4.reuse, R14, R116 ;  /* 0x0000000e0474723c */ /* 0x040fe20000041874 */
[----:B------:R-:W3:Y:S07]  /*7430*/  LDSM.16.MT88.4 R12, [R225+0x16800] ;  /* 0x01680000e10c783b */ /* 0x000eee0000004200 */
[C---:B------:R-:W-:Y:S01]  /*7440*/  HMMA.16816.F32.BF16 R44, R4.reuse, R30, R44 ;  /* 0x0000001e042c723c */ /* 0x040fe2000004182c */
[----:B------:R-:W-:Y:S07]  /*7450*/  LDSM.16.MT88.4 R28, [R228+0x14800] ;  /* 0x01480000e41c783b */ /* 0x000fee0000004200 */
[C---:B-1----:R-:W-:Y:S08]  /*7460*/  HMMA.16816.F32.BF16 R128, R4.reuse, R8, R128 ;  /* 0x000000080480723c */ /* 0x042ff00000041880 */
[C---:B------:R-:W-:Y:S01]  /*7470*/  HMMA.16816.F32.BF16 R132, R4.reuse, R10, R132 ;  /* 0x0000000a0484723c */ /* 0x040fe20000041884 */
[----:B------:R-:W1:Y:S07]  /*7480*/  LDSM.16.MT88.4 R8, [R224+0x16800] ;  /* 0x01680000e008783b */ /* 0x000e6e0000004200 */
[C---:B------:R-:W-:Y:S08]  /*7490*/  HMMA.16816.F32.BF16 R48, R4.reuse, R24, R48 ;  /* 0x000000180430723c */ /* 0x040ff00000041830 */
[C---:B------:R-:W-:Y:S01]  /*74a0*/  HMMA.16816.F32.BF16 R52, R4.reuse, R26, R52 ;  /* 0x0000001a0434723c */ /* 0x040fe20000041834 */
[----:B------:R-:W4:Y:S07]  /*74b0*/  LDSM.16.MT88.4 R24, [R226+0x14800] ;  /* 0x01480000e218783b */ /* 0x000f2e0000004200 */
[C---:B------:R-:W-:Y:S08]  /*74c0*/  HMMA.16816.F32.BF16 R72, R4.reuse, R20, R72 ;  /* 0x000000140448723c */ /* 0x040ff00000041848 */
[C---:B------:R-:W-:Y:S01]  /*74d0*/  HMMA.16816.F32.BF16 R76, R4.reuse, R22, R76 ;  /* 0x00000016044c723c */ /* 0x040fe2000004184c */
[----:B------:R-:W5:Y:S07]  /*74e0*/  LDSM.16.MT88.4 R20, [R224+0x14800] ;  /* 0x01480000e014783b */ /* 0x000f6e0000004200 */
[C---:B--2---:R-:W-:Y:S08]  /*74f0*/  HMMA.16816.F32.BF16 R136, R4.reuse, R16, R136 ;  /* 0x000000100488723c */ /* 0x044ff00000041888 */
[C---:B------:R-:W-:Y:S01]  /*7500*/  HMMA.16816.F32.BF16 R156, R4.reuse, R18, R156 ;  /* 0x00000012049c723c */ /* 0x040fe2000004189c */
[----:B------:R-:W2:Y:S07]  /*7510*/  LDSM.16.MT88.4 R16, [R226+0x13000] ;  /* 0x01300000e210783b */ /* 0x000eae0000004200 */
[C---:B---3--:R-:W-:Y:S08]  /*7520*/  HMMA.16816.F32.BF16 R140, R4.reuse, R12, R140 ;  /* 0x0000000c048c723c */ /* 0x048ff0000004188c */
[C---:B------:R-:W-:Y:S01]  /*7530*/  HMMA.16816.F32.BF16 R144, R4.reuse, R14, R144 ;  /* 0x0000000e0490723c */ /* 0x040fe20000041890 */
[----:B------:R-:W3:Y:S07]  /*7540*/  LDSM.16.MT88.4 R12, [R225+0x11000] ;  /* 0x01100000e10c783b */ /* 0x000eee0000004200 */
[C---:B-1----:R-:W-:Y:S08]  /*7550*/  HMMA.16816.F32.BF16 R152, R4.reuse, R8, R152 ;  /* 0x000000080498723c */ /* 0x042ff00000041898 */
[C---:B------:R-:W-:Y:S01]  /*7560*/  HMMA.16816.F32.BF16 R148, R4.reuse, R10, R148 ;  /* 0x0000000a0494723c */ /* 0x040fe20000041894 */
[----:B------:R-:W1:Y:S07]  /*7570*/  LDSM.16.MT88.4 R8, [R228+0x13000] ;  /* 0x01300000e408783b */ /* 0x000e6e0000004200 */
[C---:B------:R-:W-:Y:S08]  /*7580*/  HMMA.16816.F32.BF16 R96, R4.reuse, R28, R96 ;  /* 0x0000001c0460723c */ /* 0x040ff00000041860 */
[C---:B------:R-:W-:Y:S01]  /*7590*/  HMMA.16816.F32.BF16 R100, R4.reuse, R30, R100 ;  /* 0x0000001e0464723c */ /* 0x040fe20000041864 */
[----:B------:R-:W-:Y:S07]  /*75a0*/  LDSM.16.MT88.4 R28, [R226+0x11000] ;  /* 0x01100000e21c783b */ /* 0x000fee0000004200 */
[C---:B----4-:R-:W-:Y:S08]  /*75b0*/  HMMA.16816.F32.BF16 R104, R4.reuse, R24, R104 ;  /* 0x000000180468723c */ /* 0x050ff00000041868 */
[C---:B------:R-:W-:Y:S01]  /*75c0*/  HMMA.16816.F32.BF16 R108, R4.reuse, R26, R108 ;  /* 0x0000001a046c723c */ /* 0x040fe2000004186c */
[----:B------:R-:W-:Y:S07]  /*75d0*/  LDSM.16.MT88.4 R24, [R224+0x11000] ;  /* 0x01100000e018783b */ /* 0x000fee0000004200 */
[C---:B-----5:R-:W-:Y:S08]  /*75e0*/  HMMA.16816.F32.BF16 R120, R4.reuse, R20, R120 ;  /* 0x000000140478723c */ /* 0x060ff00000041878 */
[----:B------:R-:W-:Y:S01]  /*75f0*/  HMMA.16816.F32.BF16 R124, R4, R22, R124 ;  /* 0x00000016047c723c */ /* 0x000fe2000004187c */
[----:B------:R-:W4:Y:S06]  /*7600*/  LDSM.16.MT88.4 R20, [R228+0x11000] ;  /* 0x01100000e414783b */ /* 0x000f2c0000004200 */
[----:B------:R-:W-:-:S02]  /*7610*/  F2FP.BF16.PACK_AB R4, R187, R186 ;  /* 0x000000babb04723e */ /* 0x000fc400000010ff */
[----:B------:R-:W-:Y:S02]  /*7620*/  F2FP.BF16.PACK_AB R6, R191, R188 ;  /* 0x000000bcbf06723e */ /* 0x000fe400000010ff */
[----:B------:R-:W-:Y:S01]  /*7630*/  F2FP.BF16.PACK_AB R5, R194, R193 ;  /* 0x000000c1c205723e */ /* 0x000fe200000010ff */
[----:B------:R-:W-:Y:S01]  /*7640*/  FADD.FTZ R193, R193, R0 ;  /* 0x00000000c1c17221 */ /* 0x000fe20000010000 */
[----:B------:R-:W-:-:S03]  /*7650*/  F2FP.BF16.PACK_AB R7, R198, R195 ;  /* 0x000000c3c607723e */ /* 0x000fc600000010ff */
[----:B------:R-:W-:-:S04]  /*7660*/  FADD.FTZ R194, R194, R193 ;  /* 0x000000c1c2c27221 */ /* 0x000fc80000010000 */
[----:B--2---:R-:W-:Y:S01]  /*7670*/  HMMA.16816.F32.BF16 R72, R4, R16, R72 ;  /* 0x000000100448723c */ /* 0x004fe20000041848 */
[----:B------:R-:W-:-:S04]  /*7680*/  FADD.FTZ R195, R195, R194 ;  /* 0x000000c2c3c37221 */ /* 0x000fc80000010000 */
[----:B------:R-:W-:-:S03]  /*7690*/  FADD.FTZ R198, R198, R195 ;  /* 0x000000c3c6c67221 */ /* 0x000fc60000010000 */
        /* <DEDUP_REMOVED lines=8> */
[C---:B----4-:R-:W-:Y:S08]  /*7720*/  HMMA.16816.F32.BF16 R160, R4.reuse, R20, R160 ;  /* 0x0000001404a0723c */ /* 0x050ff000000418a0 */
[C---:B------:R-:W-:Y:S01]  /*7730*/  HMMA.16816.F32.BF16 R36, R4.reuse, R22, R36 ;  /* 0x000000160424723c */ /* 0x040fe20000041824 */
[----:B------:R-:W4:Y:S07]  /*7740*/  LDSM.16.MT88.4 R20, [R225+0x13000] ;  /* 0x01300000e114783b */ /* 0x000f2e0000004200 */
        /* <DEDUP_REMOVED lines=11> */
[----:B------:R-:W5:Y:S07]  /*7800*/  LDSM.16.MT88.4 R28, [R228+0x15000] ;  /* 0x01500000e41c783b */ /* 0x000f6e0000004200 */
[C---:B------:R-:W-:Y:S08]  /*7810*/  HMMA.16816.F32.BF16 R56, R4.reuse, R24, R56 ;  /* 0x000000180438723c */ /* 0x040ff00000041838 */
        /* <DEDUP_REMOVED lines=14> */
[C---:B-----5:R-:W-:Y:S08]  /*7900*/  HMMA.16816.F32.BF16 R96, R4.reuse, R28, R96 ;  /* 0x0000001c0460723c */ /* 0x060ff00000041860 */
[C---:B------:R-:W-:Y:S01]  /*7910*/  HMMA.16816.F32.BF16 R100, R4.reuse, R30, R100 ;  /* 0x0000001e0464723c */ /* 0x040fe20000041864 */
[----:B------:R-:W-:Y:S07]  /*7920*/  LDSM.16.MT88.4 R28, [R226+0x11800] ;  /* 0x01180000e21c783b */ /* 0x000fee0000004200 */
[C---:B------:R-:W-:Y:S08]  /*7930*/  HMMA.16816.F32.BF16 R112, R4.reuse, R24, R112 ;  /* 0x000000180470723c */ /* 0x040ff00000041870 */
[C---:B------:R-:W-:Y:S01]  /*7940*/  HMMA.16816.F32.BF16 R116, R4.reuse, R26, R116 ;  /* 0x0000001a0474723c */ /* 0x040fe20000041874 */
[----:B------:R-:W-:Y:S07]  /*7950*/  LDSM.16.MT88.4 R24, [R225+0x11800] ;  /* 0x01180000e118783b */ /* 0x000fee0000004200 */
[C---:B----4-:R-:W-:Y:S08]  /*7960*/  HMMA.16816.F32.BF16 R128, R4.reuse, R20, R128 ;  /* 0x000000140480723c */ /* 0x050ff00000041880 */
[----:B------:R-:W-:Y:S01]  /*7970*/  HMMA.16816.F32.BF16 R132, R4, R22, R132 ;  /* 0x000000160484723c */ /* 0x000fe20000041884 */
[----:B------:R-:W-:Y:S06]  /*7980*/  LDSM.16.MT88.4 R20, [R224+0x11800] ;  /* 0x01180000e014783b */ /* 0x000fec0000004200 */
        /* <DEDUP_REMOVED lines=18> */
[C---:B--2---:R-:W-:Y:S07]  /*7ab0*/  HMMA.16816.F32.BF16 R136, R4.reuse, R16, R136 ;  /* 0x000000100488723c */ /* 0x044fee0000041888 */
[----:B------:R-:W-:Y:S01]  /*7ac0*/  FADD.FTZ R17, R181, R184 ;  /* 0x000000b8b5117221 */ /* 0x000fe20000010000 */
[----:B------:R-:W-:Y:S01]  /*7ad0*/  HMMA.16816.F32.BF16 R36, R4, R34, R36 ;  /* 0x000000220424723c */ /* 0x000fe20000041824 */
[----:B------:R-:W2:Y:S02]  /*7ae0*/  LDSM.16.MT88.4 R32, [R224+0x13800] ;  /* 0x01380000e020783b */ /* 0x000ea40000004200 */
[----:B------:R-:W-:-:S04]  /*7af0*/  FADD.FTZ R17, R180, R17 ;  /* 0x00000011b4117221 */ /* 0x000fc80000010000 */
[----:B------:R-:W-:Y:S01]  /*7b00*/  FADD.FTZ R178, R178, R17 ;  /* 0x00000011b2b27221 */ /* 0x000fe20000010000 */
[----:B------:R-:W-:Y:S03]  /*7b10*/  HMMA.16816.F32.BF16 R40, R4, R28, R40 ;  /* 0x0000001c0428723c */ /* 0x000fe60000041828 */
[----:B------:R-:W-:-:S04]  /*7b20*/  FADD.FTZ R177, R177, R178 ;  /* 0x000000b2b1b17221 */ /* 0x000fc80000010000 */
[----:B------:R-:W-:Y:S01]  /*7b30*/  FADD.FTZ R174, R174, R177 ;  /* 0x000000b1aeae7221 */ /* 0x000fe20000010000 */
[----:B------:R-:W-:Y:S01]  /*7b40*/  HMMA.16816.F32.BF16 R44, R4, R30, R44 ;  /* 0x0000001e042c723c */ /* 0x000fe2000004182c */
[----:B------:R-:W4:Y:S02]  /*7b50*/  LDSM.16.MT88.4 R28, [R226+0x15800] ;  /* 0x01580000e21c783b */ /* 0x000f240000004200 */
[----:B------:R-:W-:-:S04]  /*7b60*/  FADD.FTZ R173, R173, R174 ;  /* 0x000000aeadad7221 */ /* 0x000fc80000010000 */
[----:B------:R-:W-:Y:S01]  /*7b70*/  FADD.FTZ R186, R186, R173 ;  /* 0x000000adbaba7221 */ /* 0x000fe20000010000 */
[----:B------:R-:W-:Y:S03]  /*7b80*/  HMMA.16816.F32.BF16 R48, R4, R24, R48 ;  /* 0x000000180430723c */ /* 0x000fe60000041830 */
[----:B------:R-:W-:-:S04]  /*7b90*/  FADD.FTZ R187, R187, R186 ;  /* 0x000000babbbb7221 */ /* 0x000fc80000010000 */
[----:B------:R-:W-:Y:S01]  /*7ba0*/  FADD.FTZ R0, R188, R187 ;  /* 0x000000bbbc007221 */ /* 0x000fe20000010000 */
[----:B------:R-:W-:Y:S01]  /*7bb0*/  HMMA.16816.F32.BF16 R52, R4, R26, R52 ;  /* 0x0000001a0434723c */ /* 0x000fe20000041834 */
[----:B------:R-:W5:Y:S02]  /*7bc0*/  LDSM.16.MT88.4 R24, [R225+0x15800] ;  /* 0x01580000e118783b */ /* 0x000f640000004200 */
[----:B------:R-:W-:-:S04]  /*7bd0*/  FADD.FTZ R0, R191, R0 ;  /* 0x00000000bf007221 */ /* 0x000fc80000010000 */
[----:B------:R-:W-:Y:S01]  /*7be0*/  FADD.FTZ R197, R197, R0 ;  /* 0x00000000c5c57221 */ /* 0x000fe20000010000 */
[----:B------:R-:W-:Y:S03]  /*7bf0*/  HMMA.16816.F32.BF16 R56, R4, R20, R56 ;  /* 0x000000140438723c */ /* 0x000fe60000041838 */
[----:B------:R-:W-:-:S04]  /*7c00*/  FADD.FTZ R204, R204, R197 ;  /* 0x000000c5cccc7221 */ /* 0x000fc80000010000 */
[----:B------:R-:W-:Y:S01]  /*7c10*/  FADD.FTZ R199, R199, R204 ;  /* 0x000000ccc7c77221 */ /* 0x000fe20000010000 */
[----:B------:R-:W-:Y:S01]  /*7c20*/  HMMA.16816.F32.BF16 R60, R4, R22, R60 ;  /* 0x00000016043c723c */ /* 0x000fe2000004183c */
[----:B------:R-:W4:Y:S02]  /*7c30*/  LDSM.16.MT88.4 R20, [R224+0x15800] ;  /* 0x01580000e014783b */ /* 0x000f240000004200 */
[----:B------:R-:W-:-:S05]  /*7c40*/  FADD.FTZ R247, R202, R199 ;  /* 0x000000c7caf77221 */ /* 0x000fca0000010000 */
[C---:B---3--:R-:W-:Y:S08]  /*7c50*/  HMMA.16816.F32.BF16 R96, R4.reuse, R12, R96 ;  /* 0x0000000c0460723c */ /* 0x048ff00000041860 */
[C---:B------:R-:W-:Y:S01]  /*7c60*/  HMMA.16816.F32.BF16 R100, R4.reuse, R14, R100 ;  /* 0x0000000e0464723c */ /* 0x040fe20000041864 */
[----:B------:R-:W3:Y:S07]  /*7c70*/  LDSM.16.MT88.4 R12, [R225+0x17800] ;  /* 0x01780000e10c783b */ /* 0x000eee0000004200 */
[C---:B-1----:R-:W-:Y:S08]  /*7c80*/  HMMA.16816.F32.BF16 R128, R4.reuse, R8, R128 ;  /* 0x000000080480723c */ /* 0x042ff00000041880 */
[C---:B------:R-:W-:Y:S01]  /*7c90*/  HMMA.16816.F32.BF16 R132, R4.reuse, R10, R132 ;  /* 0x0000000a0484723c */ /* 0x040fe20000041884 */
[----:B------:R-:W1:Y:S07]  /*7ca0*/  LDSM.16.MT88.4 R8, [R224+0x17800] ;  /* 0x01780000e008783b */ /* 0x000e6e0000004200 */
[C---:B--2---:R-:W-:Y:S08]  /*7cb0*/  HMMA.16816.F32.BF16 R88, R4.reuse, R32, R88 ;  /* 0x000000200458723c */ /* 0x044ff00000041858 */
[C---:B------:R-:W-:Y:S08]  /*7cc0*/  HMMA.16816.F32.BF16 R92, R4.reuse, R34, R92 ;  /* 0x00000022045c723c */ /* 0x040ff0000004185c */
[C---:B----4-:R-:W-:Y:S08]  /*7cd0*/  HMMA.16816.F32.BF16 R104, R4.reuse, R28, R104 ;  /* 0x0000001c0468723c */ /* 0x050ff00000041868 */
[C---:B------:R-:W-:Y:S08]  /*7ce0*/  HMMA.16816.F32.BF16 R108, R4.reuse, R30, R108 ;  /* 0x0000001e046c723c */ /* 0x040ff0000004186c */
[C---:B-----5:R-:W-:Y:S08]  /*7cf0*/  HMMA.16816.F32.BF16 R112, R4.reuse, R24, R112 ;  /* 0x000000180470723c */ /* 0x060ff00000041870 */
[C---:B------:R-:W-:Y:S08]  /*7d00*/  HMMA.16816.F32.BF16 R116, R4.reuse, R26, R116 ;  /* 0x0000001a0474723c */ /* 0x040ff00000041874 */
[C---:B------:R-:W-:Y:S08]  /*7d10*/  HMMA.16816.F32.BF16 R120, R4.reuse, R20, R120 ;  /* 0x000000140478723c */ /* 0x040ff00000041878 */
[C---:B------:R-:W-:Y:S08]  /*7d20*/  HMMA.16816.F32.BF16 R124, R4.reuse, R22, R124 ;  /* 0x00000016047c723c */ /* 0x040ff0000004187c */
[C---:B------:R-:W-:Y:S08]  /*7d30*/  HMMA.16816.F32.BF16 R156, R4.reuse, R18, R156 ;  /* 0x00000012049c723c */ /* 0x040ff0000004189c */
[C---:B---3--:R-:W-:Y:S08]  /*7d40*/  HMMA.16816.F32.BF16 R140, R4.reuse, R12, R140 ;  /* 0x0000000c048c723c */ /* 0x048ff0000004188c */
[C---:B------:R-:W-:Y:S08]  /*7d50*/  HMMA.16816.F32.BF16 R144, R4.reuse, R14, R144 ;  /* 0x0000000e0490723c */ /* 0x040ff00000041890 */
[C---:B-1----:R-:W-:Y:S08]  /*7d60*/  HMMA.16816.F32.BF16 R152, R4.reuse, R8, R152 ;  /* 0x000000080498723c */ /* 0x042ff00000041898 */
[----:B------:R-:W-:Y:S01]  /*7d70*/  HMMA.16816.F32.BF16 R148, R4, R10, R148 ;  /* 0x0000000a0494723c */ /* 0x000fe20000041894 */
[----:B------:R-:W-:Y:S07]  /*7d80*/  @!P0 BRA `(.L_x_721) ;  /* 0x00004e7000008947 */ /* 0x000fee0003800000 */
[----:B------:R-:W-:Y:S01]  /*7d90*/  PLOP3.LUT P0, PT, PT, PT, UP6, 0x80, 0x0 ;  /* 0x000000000000781c */ /* 0x000fe20003f0f068 */
[----:B------:R-:W-:-:S04]  /*7da0*/  DEPBAR.LE SB0, 0x0 ;  /* 0x000080000000791a */ /* 0x000fc80000000000 */
[----:B------:R-:W-:Y:S01]  /*7db0*/  UIADD3 UR28, UR8, -0x2, URZ ;  /* 0xfffffffe081c7890 */ /* 0x000fe2000fffe03f */
[----:B------:R-:W-:Y:S07]  /*7dc0*/  BAR.SYNC.DEFER_BLOCKING 0x0 ;  /* 0x0000000000007b1d */ /* 0x000fee0000010000 */
[----:B------:R-:W-:Y:S05]  /*7dd0*/  @!P0 BRA `(.L_x_722) ;  /* 0x000004b000008947 */ /* 0x000fea0003800000 */
[----:B------:R-:W-:Y:S01]  /*7de0*/  IABS R0, c[0x0][0x2d0] ;  /* 0x0000b40000007a13 */ /* 0x000fe20000000000 */
[----:B------:R-:W-:Y:S02]  /*7df0*/  USHF.L.U32 UR5, UR28, 0x6, URZ ;  /* 0x000000061c057899 */ /* 0x000fe4000800063f */
[----:B------:R-:W-:Y:S01]  /*7e00*/  UMOV UR14, URZ ;  /* 0x0000003f000e7c82 */ /* 0x000fe20008000000 */
[----:B------:R1:W2:Y:S01]  /*7e10*/  R2UR UR4, R0 ;  /* 0x00000000000473c2 */ /* 0x0002a200000e0000 */
[----:B------:R-:W-:-:S06]  /*7e20*/  UIADD3 UR12, UR5, 0x40, URZ ;  /* 0x00000040050c7890 */ /* 0x000fcc000fffe03f */
[----:B------:R-:W-:-:S05]  /*7e30*/  IMAD.U32 R4, RZ, RZ, UR12 ;  /* 0x0000000cff047e24 */ /* 0x000fca000f8e00ff */
[----:B------:R-:W-:-:S04]  /*7e40*/  IABS R4, R4 ;  /* 0x0000000400047213 */ /* 0x000fc80000000000 */
[----:B------:R-:W3:Y:S01]  /*7e50*/  R2UR UR11, R4 ;  /* 0x00000000040b73c2 */ /* 0x000ee200000e0000 */
[----:B-1----:R-:W-:Y:S01]  /*7e60*/  IMAD.U32 R0, RZ, RZ, UR5 ;  /* 0x00000005ff007e24 */ /* 0x002fe2000f8e00ff */
[----:B--2---:R-:W1:Y:S04]  /*7e70*/  I2F.RP R6, UR4 ;  /* 0x0000000400067d06 */ /* 0x004e680008209400 */
[----:B------:R-:W-:-:S04]  /*7e80*/  IABS R0, R0 ;  /* 0x0000000000007213 */ /* 0x000fc80000000000 */
[----:B------:R-:W2:Y:S01]  /*7e90*/  R2UR UR9, R0 ;  /* 0x00000000000973c2 */ /* 0x000ea200000e0000 */
[----:B-1----:R-:W1:Y:S02]  /*7ea0*/  MUFU.RCP R5, R6 ;  /* 0x0000000600057308 */ /* 0x002e640000001000 */
[----:B-1----:R-:W-:-:S06]  /*7eb0*/  IADD3 R5, R5, 0xffffffe, RZ ;  /* 0x0ffffffe05057810 */ /* 0x002fcc0007ffe0ff */
[----:B------:R-:W1:Y:S02]  /*7ec0*/  F2I.FTZ.U32.TRUNC.NTZ R5, R5 ;  /* 0x0000000500057305 */ /* 0x000e64000021f000 */
[----:B-1----:R-:W1:Y:S02]  /*7ed0*/  R2UR UR15, R5 ;  /* 0x00000000050f73c2 */ /* 0x002e6400000e0000 */
[----:B-1----:R-:W-:-:S04]  /*7ee0*/  UIADD3 UR7, URZ, -UR15, URZ ;  /* 0x8000000f3f077290 */ /* 0x002fc8000fffe03f */
[----:B------:R-:W-:-:S04]  /*7ef0*/  UIMAD UR7, UR7, UR4, URZ ;  /* 0x00000004070772a4 */ /* 0x000fc8000f8e023f */
[----:B------:R-:W-:-:S04]  /*7f00*/  UIMAD.WIDE.U32 UR16, UR15, UR7, UR14 ;  /* 0x000000070f1072a5 */ /* 0x000fc8000f8e000e */
[----:B---3--:R-:W-:Y:S02]  /*7f10*/  UIMAD.WIDE.U32 UR14, UR17, UR11, URZ ;  /* 0x0000000b110e72a5 */ /* 0x008fe4000f8e003f */
[----:B--2---:R-:W-:Y:S02]  /*7f20*/  UIMAD.WIDE.U32 UR16, UR17, UR9, URZ ;  /* 0x00000009111072a5 */ /* 0x004fe4000f8e003f */
        /* <DEDUP_REMOVED lines=10> */
[----:B------:R-:W-:Y:S02]  /*7fd0*/  ULOP3.LUT UR5, UR5, UR7, URZ, 0x3c, !UPT ;  /* 0x0000000705057292 */ /* 0x000fe4000f8e3c3f */
[----:B------:R-:W-:-:S02]  /*7fe0*/  UISETP.GE.U32.AND UP4, UPT, UR10, UR4, UPT ;  /* 0x000000040a00728c */ /* 0x000fc4000bf86070 */
[----:B------:R-:W-:Y:S02]  /*7ff0*/  UISETP.GE.AND UP0, UPT, UR5, URZ, UPT ;  /* 0x0000003f0500728c */ /* 0x000fe4000bf06270 */
[----:B------:R-:W-:Y:S02]  /*8000*/  @!UP1 UIADD3 UR9, UR9, -UR4, URZ ;  /* 0x8000000409099290 */ /* 0x000fe4000fffe03f */
[----:B------:R-:W-:Y:S02]  /*8010*/  @!UP1 UIADD3 UR13, UR13, 0x1, URZ ;  /* 0x000000010d0d9890 */ /* 0x000fe4000fffe03f */
[----:B------:R-:W-:Y:S02]  /*8020*/  UISETP.GE.U32.AND UP3, UPT, UR9, UR4, UPT ;  /* 0x000000040900728c */ /* 0x000fe4000bf66070 */
[----:B------:R-:W-:Y:S02]  /*8030*/  UISETP.GE.AND UP1, UPT, UR12, URZ, UPT ;  /* 0x0000003f0c00728c */ /* 0x000fe4000bf26270 */
[----:B------:R-:W-:-:S02]  /*8040*/  @!UP2 UIADD3 UR15, UR15, 0x1, URZ ;  /* 0x000000010f0fa890 */ /* 0x000fc4000fffe03f */
[----:B------:R-:W-:Y:S02]  /*8050*/  UISETP.NE.AND UP2, UPT, URZ, UR7, UPT ;  /* 0x000000073f00728c */ /* 0x000fe4000bf45270 */
[----:B------:R-:W-:Y:S02]  /*8060*/  @UP4 UIADD3 UR15, UR15, 0x1, URZ ;  /* 0x000000010f0f4890 */ /* 0x000fe4000fffe03f */
[----:B------:R-:W-:Y:S02]  /*8070*/  ULOP3.LUT UR4, URZ, UR7, URZ, 0x33, !UPT ;  /* 0x000000073f047292 */ /* 0x000fe4000f8e333f */
[----:B------:R-:W-:Y:S02]  /*8080*/  @UP3 UIADD3 UR13, UR13, 0x1, URZ ;  /* 0x000000010d0d3890 */ /* 0x000fe4000fffe03f */
[----:B------:R-:W-:Y:S02]  /*8090*/  @!UP1 UIADD3 UR15, -UR15, URZ, URZ ;  /* 0x0000003f0f0f9290 */ /* 0x000fe4000fffe13f */
[----:B------:R-:W-:-:S02]  /*80a0*/  @!UP0 UIADD3 UR13, -UR13, URZ, URZ ;  /* 0x0000003f0d0d8290 */ /* 0x000fc4000fffe13f */
[----:B------:R-:W-:Y:S02]  /*80b0*/  USEL UR15, UR4, UR15, !UP2 ;  /* 0x0000000f040f7287 */ /* 0x000fe4000d000000 */
[----:B------:R-:W-:Y:S02]  /*80c0*/  USEL UR4, UR4, UR13, !UP2 ;  /* 0x0000000d04047287 */ /* 0x000fe4000d000000 */
[----:B------:R-:W-:Y:S02]  /*80d0*/  UIMAD.WIDE UR10, UR15, 0x4, UR30 ;  /* 0x000000040f0a78a5 */ /* 0x000fe4000f8e021e */
[----:B------:R-:W-:-:S04]  /*80e0*/  UIMAD.WIDE UR12, UR4, 0x4, UR30 ;  /* 0x00000004040c78a5 */ /* 0x000fc8000f8e021e */
[----:B------:R-:W-:Y:S01]  /*80f0*/  IMAD.U32 R5, RZ, RZ, UR11 ;  /* 0x0000000bff057e24 */ /* 0x000fe2000f8e00ff */
[----:B------:R-:W-:Y:S01]  /*8100*/  MOV R4, UR10 ;  /* 0x0000000a00047c02 */ /* 0x000fe20008000f00 */
[----:B------:R-:W-:Y:S01]  /*8110*/  IMAD.U32 R7, RZ, RZ, UR13 ;  /* 0x0000000dff077e24 */ /* 0x000fe2000f8e00ff */
[----:B------:R-:W-:-:S03]  /*8120*/  MOV R6, UR12 ;  /* 0x0000000c00067c02 */ /* 0x000fc60008000f00 */
[----:B------:R-:W2:Y:S04]  /*8130*/  LDG.E R5, [R4.64] ;  /* 0x0000002004057981 */ /* 0x000ea8000c1e1900 */
[----:B------:R1:W2:Y:S01]  /*8140*/  LDG.E R0, [R6.64] ;  /* 0x0000002006007981 */ /* 0x0002a2000c1e1900 */
[----:B------:R-:W-:Y:S02]  /*8150*/  UIADD3 UR15, UR15, -UR4, URZ ;  /* 0x800000040f0f7290 */ /* 0x000fe4000fffe03f */
[----:B------:R-:W-:Y:S02]  /*8160*/  UMOV UR9, 0x40 ;  /* 0x0000004000097882 */ /* 0x000fe40000000000 */
[----:B------:R-:W-:Y:S02]  /*8170*/  UIMAD UR9, UR15, UR7, -UR9 ;  /* 0x000000070f0972a4 */ /* 0x000fe4000f8e0a09 */
[----:B------:R-:W-:-:S02]  /*8180*/  ULDC.64 UR4, c[0x0][0x1a0] ;  /* 0x0000680000047ab9 */ /* 0x000fc40000000a00 */
        /* <DEDUP_REMOVED lines=11> */
[----:B------:R-:W-:Y:S02]  /*8240*/  IMAD R5, R5, c[0x0][0x188], RZ ;  /* 0x0000620005057a24 */ /* 0x000fe400078e02ff */
[----:B------:R-:W-:Y:S02]  /*8250*/  IMAD.MOV.U32 R11, RZ, RZ, R6 ;  /* 0x000000ffff0b7224 */ /* 0x000fe400078e0006 */
[----:B------:R-:W-:-:S05]  /*8260*/  IMAD R5, R0, c[0x0][0x18c], R5 ;  /* 0x0000630000057a24 */ /* 0x000fca00078e0205 */
[----:B------:R-:W-:Y:S01]  /*8270*/  IADD3 R5, R7, R5, RZ ;  /* 0x0000000507057210 */ /* 0x000fe20007ffe0ff */
[----:B------:R-:W-:Y:S05]  /*8280*/  BRA `(.L_x_723) ;  /* 0x0000004000007947 */ /* 0x000fea0003800000 */
.L_x_722:
[----:B------:R-:W-:-:S04]  /*8290*/  ULEA UR4, -UR6, URZ, 0x6 ;  /* 0x0000003f06047291 */ /* 0x000fc8000f8e313f */
[----:B------:R-:W-:Y:S02]  /*82a0*/  USHF.R.S32.HI UR5, URZ, 0x1f, UR4 ;  /* 0x0000001f3f057899 */ /* 0x000fe40008011404 */
[----:B------:R-:W-:-:S04]  /*82b0*/  MOV R11, UR4 ;  /* 0x00000004000b7c02 */ /* 0x000fc80008000f00 */
[----:B------:R-:W-:Y:S02]  /*82c0*/  MOV R5, UR5 ;  /* 0x0000000500057c02 */ /* 0x000fe40008000f00 */
.L_x_723:
[----:B------:R-:W-:Y:S01]  /*82d0*/  ISETP.GE.AND P4, PT, R237, c[0x0][0x220], PT ;  /* 0x00008800ed007a0c */ /* 0x000fe20003f86270 */
[----:B------:R-:W-:Y:S01]  /*82e0*/  UISETP.GE.AND UP0, UPT, UR8, 0x3, UPT ;  /* 0x000000030800788c */ /* 0x000fe2000bf06270 */
[----:B------:R-:W-:Y:S02]  /*82f0*/  ISETP.GE.AND P3, PT, R236, c[0x0][0x220], PT ;  /* 0x00008800ec007a0c */ /* 0x000fe40003f66270 */
[----:B------:R-:W-:Y:S02]  /*8300*/  ISETP.GE.AND P2, PT, R235, c[0x0][0x220], PT ;  /* 0x00008800eb007a0c */ /* 0x000fe40003f46270 */
[----:B------:R-:W-:-:S04]  /*8310*/  LEA R202, P1, R11, R248, 0x1 ;  /* 0x000000f80bca7211 */ /* 0x000fc800078208ff */
[----:B------:R-:W-:-:S03]  /*8320*/  LEA.HI.X R203, R11, R249, R5, 0x1, P1 ;  /* 0x000000f90bcb7211 */ /* 0x000fc600008f0c05 */
[----:B------:R-:W-:-:S04]  /*8330*/  @!P4 IADD3 R9, P0, R11, R170, RZ ;  /* 0x000000aa0b09c210 */ /* 0x000fc80007f1e0ff */
[----:B------:R-:W-:Y:S01]  /*8340*/  @!P4 LEA R30, P5, R9, c[0x0][0x170], 0x1 ;  /* 0x00005c00091eca11 */ /* 0x000fe200078a08ff */
[----:B------:R-:W-:Y:S01]  /*8350*/  @!P4 IMAD.X R0, R5, 0x1, R168, P0 ;  /* 0x000000010500c824 */ /* 0x000fe200000e06a8 */
[----:B------:R-:W-:-:S04]  /*8360*/  @!P3 IADD3 R7, P0, R11, R170, RZ ;  /* 0x000000aa0b07b210 */ /* 0x000fc80007f1e0ff */
[----:B------:R-:W-:Y:S01]  /*8370*/  @!P4 LEA.HI.X R31, R9, c[0x0][0x174], R0, 0x1, P5 ;  /* 0x00005d00091fca11 */ /* 0x000fe200028f0c00 */
[----:B------:R-:W-:Y:S01]  /*8380*/  @!P3 IMAD.X R0, R5, 0x1, R168, P0 ;  /* 0x000000010500b824 */ /* 0x000fe200000e06a8 */
[----:B------:R-:W-:Y:S02]  /*8390*/  IADD3 R9, P6, R11, UR26, RZ ;  /* 0x0000001a0b097c10 */ /* 0x000fe4000ffde0ff */
[----:B------:R-:W-:Y:S02]  /*83a0*/  @!P3 LEA R18, P1, R7, c[0x0][0x170], 0x1 ;  /* 0x00005c000712ba11 */ /* 0x000fe400078208ff */
[----:B------:R-:W-:Y:S02]  /*83b0*/  @!P2 IADD3 R11, P0, R11, R170, RZ ;  /* 0x000000aa0b0ba210 */ /* 0x000fe40007f1e0ff */
[----:B------:R-:W-:Y:S02]  /*83c0*/  ISETP.GE.AND P5, PT, R240, c[0x0][0x220], PT ;  /* 0x00008800f0007a0c */ /* 0x000fe40003fa6270 */
[----:B------:R-:W-:Y:S01]  /*83d0*/  @!P3 LEA.HI.X R19, R7, c[0x0][0x174], R0, 0x1, P1 ;  /* 0x00005d000713ba11 */ /* 0x000fe200008f0c00 */
[C---:B------:R-:W-:Y:S01]  /*83e0*/  @!P2 IMAD.X R0, R5.reuse, 0x1, R168, P0 ;  /* 0x000000010500a824 */ /* 0x040fe200000e06a8 */
[----:B------:R-:W-:-:S02]  /*83f0*/  IADD3.X R7, R5, UR25, RZ, P6, !PT ;  /* 0x0000001905077c10 */ /* 0x000fc4000b7fe4ff */
[----:B------:R-:W-:Y:S02]  /*8400*/  @!P2 LEA R16, P0, R11, c[0x0][0x170], 0x1 ;  /* 0x00005c000b10aa11 */ /* 0x000fe400078008ff */
[-C--:B------:R-:W-:Y:S02]  /*8410*/  @!P4 IADD3 R5, P1, R9, R170.reuse, RZ ;  /* 0x000000aa0905c210 */ /* 0x080fe40007f3e0ff */
[----:B------:R-:W-:Y:S02]  /*8420*/  @!P2 LEA.HI.X R17, R11, c[0x0][0x174], R0, 0x1, P0 ;  /* 0x00005d000b11aa11 */ /* 0x000fe400000f0c00 */
[----:B------:R-:W-:Y:S01]  /*8430*/  @!P3 IADD3 R11, P0, R9, R170, RZ ;  /* 0x000000aa090bb210 */ /* 0x000fe20007f1e0ff */
[----:B------:R-:W-:Y:S01]  /*8440*/  @!P4 IMAD.X R0, R7, 0x1, R168, P1 ;  /* 0x000000010700c824 */ /* 0x000fe200008e06a8 */
[----:B------:R-:W-:Y:S01]  /*8450*/  @!P4 LEA R24, P1, R5, c[0x0][0x170], 0x1 ;  /* 0x00005c000518ca11 */ /* 0x000fe200078208ff */
[----:B------:R-:W-:Y:S01]  /*8460*/  @P5 STS.128 [R238+0x10000], RZ ;  /* 0x010000ffee005388 */ /* 0x000fe20000000c00 */
[----:B------:R-:W-:-:S02]  /*8470*/  @!P5 LEA R28, P6, R9, R248, 0x1 ;  /* 0x000000f8091cd211 */ /* 0x000fc400078c08ff */
[----:B------:R-:W-:Y:S01]  /*8480*/  @!P4 LEA.HI.X R25, R5, c[0x0][0x174], R0, 0x1, P1 ;  /* 0x00005d000519ca11 */ /* 0x000fe200008f0c00 */
[----:B------:R-:W-:Y:S01]  /*8490*/  @!P3 IMAD.X R0, R7, 0x1, R168, P0 ;  /* 0x000000010700b824 */ /* 0x000fe200000e06a8 */
[----:B------:R-:W-:Y:S01]  /*84a0*/  @!P3 LEA R14, P1, R11, c[0x0][0x170], 0x1 ;  /* 0x00005c000b0eba11 */ /* 0x000fe200078208ff */
[----:B------:R-:W-:Y:S01]  /*84b0*/  @!PT LDS RZ, [RZ] ;  /* 0x00000000fffff984 */ /* 0x000fe20000000800 */
[----:B------:R-:W-:Y:S01]  /*84c0*/  @!PT LDS RZ, [RZ] ;  /* 0x00000000fffff984 */ /* 0x000fe20000000800 */
[----:B------:R-:W-:Y:S01]  /*84d0*/  @!PT LDS RZ, [RZ] ;  /* 0x00000000fffff984 */ /* 0x000fe20000000800 */
[----:B------:R1:W-:Y:S01]  /*84e0*/  @!P5 LDGSTS.E.BYPASS.LTC128B.128 [R238+0x10000], [R202.64] ;  /* 0x10000000caeedfae */ /* 0x0003e2000b901d60 */
[C---:B------:R-:W-:Y:S02]  /*84f0*/  @!P2 IADD3 R5, P0, R9.reuse, R170, RZ ;  /* 0x000000aa0905a210 */ /* 0x040fe40007f1e0ff */
[C---:B------:R-:W-:Y:S01]  /*8500*/  @!P5 LEA.HI.X R29, R9.reuse, R249, R7, 0x1, P6 ;  /* 0x000000f9091dd211 */ /* 0x040fe200030f0c07 */
[----:B------:R-:W-:Y:S01]  /*8510*/  @P4 STS.128 [R238+0x12000], RZ ;  /* 0x012000ffee004388 */ /* 0x000fe20000000c00 */
[----:B------:R-:W-:Y:S02]  /*8520*/  IADD3 R9, P6, R9, UR26, RZ ;  /* 0x0000001a09097c10 */ /* 0x000fe4000ffde0ff */
[----:B------:R-:W-:Y:S01]  /*8530*/  @!P3 LEA.HI.X R15, R11, c[0x0][0x174], R0, 0x1, P1 ;  /* 0x00005d000b0fba11 */ /* 0x000fe200008f0c00 */
[----:B------:R-:W-:Y:S01]  /*8540*/  @!P2 IMAD.X R0, R7, 0x1, R168, P0 ;  /* 0x000000010700a824 */ /* 0x000fe200000e06a8 */
[----:B------:R-:W-:Y:S01]  /*8550*/  @!P2 LEA R12, P0, R5, c[0x0][0x170], 0x1 ;  /* 0x00005c00050caa11 */ /* 0x000fe200078008ff */
[----:B------:R-:W-:Y:S01]  /*8560*/  @!PT LDS RZ, [RZ] ;  /* 0x00000000fffff984 */ /* 0x000fe20000000800 */
[----:B------:R-:W-:Y:S01]  /*8570*/  @!PT LDS RZ, [RZ] ;  /* 0x00000000fffff984 */ /* 0x000fe20000000800 */
[----:B------:R-:W-:Y:S01]  /*8580*/  @!PT LDS RZ, [RZ] ;  /* 0x00000000fffff984 */ /* 0x000fe20000000800 */
[----:B------:R2:W-:Y:S01]  /*8590*/  @!P4 LDGSTS.E.BYPASS.LTC128B.128 [R238+0x12000], [R30.64+0x80] ;  /* 0x120000801eeecfae */ /* 0x0005e2000b901d60 */
[----:B------:R-:W-:-:S02]  /*85a0*/  IADD3.X R7, R7, UR25, RZ, P6, !PT ;  /* 0x0000001907077c10 */ /* 0x000fc4000b7fe4ff */
[-C--:B------:R-:W-:Y:S01]  /*85b0*/  @!P4 IADD3 R11, P1, R9, R170.reuse, RZ ;  /* 0x000000aa090bc210 */ /* 0x080fe20007f3e0ff */
[----:B------:R-:W-:Y:S01]  /*85c0*/  @P3 STS.128 [R238+0x14000], RZ ;  /* 0x014000ffee003388 */ /* 0x000fe20000000c00 */
[----:B------:R-:W-:Y:S02]  /*85d0*/  @!P2 LEA.HI.X R13, R5, c[0x0][0x174], R0, 0x1, P0 ;  /* 0x00005d00050daa11 */ /* 0x000fe400000f0c00 */
[----:B------:R-:W-:Y:S01]  /*85e0*/  @!P3 IADD3 R5, P0, R9, R170, RZ ;  /* 0x000000aa0905b210 */ /* 0x000fe20007f1e0ff */
[--C-:B------:R-:W-:Y:S01]  /*85f0*/  @!P4 IMAD.X R0, R7, 0x1, R168.reuse, P1 ;  /* 0x000000010700c824 */ /* 0x100fe200008e06a8 */
[----:B------:R-:W-:Y:S01]  /*8600*/  @!P4 LEA R20, P1, R11, c[0x0][0x170], 0x1 ;  /* 0x00005c000b14ca11 */ /* 0x000fe200078208ff */
[----:B------:R-:W-:Y:S01]  /*8610*/  @!PT LDS RZ, [RZ] ;  /* 0x00000000fffff984 */ /* 0x000fe20000000800 */
[----:B------:R-:W-:Y:S01]  /*8620*/  @!PT LDS RZ, [RZ] ;  /* 0x00000000fffff984 */ /* 0x000fe20000000800 */
[----:B------:R-:W-:Y:S01]  /*8630*/  @!PT LDS RZ, [RZ] ;  /* 0x00000000fffff984 */ /* 0x000fe20000000800 */
[----:B------:R3:W-:Y:S01]  /*8640*/  @!P3 LDGSTS.E.BYPASS.LTC128B.128 [R238+0x14000], [R18.64+0x100] ;  /* 0x1400010012eebfae */ /* 0x0007e2000b901d60 */
[----:B------:R-:W-:Y:S01]  /*8650*/  @!P5 LEA R22, P6, R9, R248, 0x1 ;  /* 0x000000f80916d211 */ /* 0x000fe200078c08ff */
[----:B------:R-:W-:Y:S01]  /*8660*/  @!P3 IMAD.X R4, R7, 0x1, R168, P0 ;  /* 0x000000010704b824 */ /* 0x000fe200000e06a8 */
[----:B------:R-:W-:Y:S01]  /*8670*/  @!P3 LEA R10, P0, R5, c[0x0][0x170], 0x1 ;  /* 0x00005c00050aba11 */ /* 0x000fe200078008ff */
[----:B------:R-:W-:Y:S01]  /*8680*/  @P2 STS.128 [R238+0x16000], RZ ;  /* 0x016000ffee002388 */ /* 0x000fe20000000c00 */
[----:B------:R-:W-:-:S02]  /*8690*/  @!P4 LEA.HI.X R21, R11, c[0x0][0x174], R0, 0x1, P1 ;  /* 0x00005d000b15ca11 */ /* 0x000fc400008f0c00 */
[----:B------:R-:W-:Y:S01]  /*86a0*/  @!P2 IADD3 R0, P1, R9, R170, RZ ;  /* 0x000000aa0900a210 */ /* 0x000fe20007f3e0ff */
[----:B------:R-:W-:Y:S01]  /*86b0*/  @!PT LDS RZ, [RZ] ;  /* 0x00000000fffff984 */ /* 0x000fe20000000800 */
[----:B------:R-:W-:Y:S01]  /*86c0*/  @!PT LDS RZ, [RZ] ;  /* 0x00000000fffff984 */ /* 0x000fe20000000800 */
[----:B------:R-:W-:Y:S01]  /*86d0*/  @!PT LDS RZ, [RZ] ;  /* 0x00000000fffff984 */ /* 0x000fe20000000800 */
[----:B------:R3:W-:Y:S01]  /*86e0*/  @!P2 LDGSTS.E.BYPASS.LTC128B.128 [R238+0x16000], [R16.64+0x180] ;  /* 0x1600018010eeafae */ /* 0x0007e2000b901d60 */
[----:B------:R-:W-:Y:S02]  /*86f0*/  @!P3 LEA.HI.X R11, R5, c[0x0][0x174], R4, 0x1, P0 ;  /* 0x00005d00050bba11 */ /* 0x000fe400000f0c04 */
[----:B------:R-:W-:Y:S01]  /*8700*/  @!P5 LEA.HI.X R23, R9, R249, R7, 0x1, P6 ;  /* 0x000000f90917d211 */ /* 0x000fe200030f0c07 */
[----:B------:R-:W-:Y:S01]  /*8710*/  @!P2 IMAD.X R5, R7, 0x1, R168, P1 ;  /* 0x000000010705a824 */ /* 0x000fe200008e06a8 */
[----:B------:R-:W-:Y:S01]  /*8720*/  IADD3 R9, P0, R9, UR26, RZ ;  /* 0x0000001a09097c10 */ /* 0x000fe2000ff1e0ff */
[----:B------:R-:W-:Y:S01]  /*8730*/  @P5 STS.128 [R238+0x10800], RZ ;  /* 0x010800ffee005388 */ /* 0x000fe20000000c00 */
[C---:B------:R-:W-:Y:S02]  /*8740*/  @!P2 LEA R32, P1, R0.reuse, c[0x0][0x170], 0x1 ;  /* 0x00005c000020aa11 */ /* 0x040fe400078208ff */
[----:B------:R-:W-:Y:S01]  /*8750*/  IADD3.X R7, R7, UR25, RZ, P0, !PT ;  /* 0x0000001907077c10 */ /* 0x000fe200087fe4ff */
[----:B------:R-:W-:Y:S01]  /*8760*/  @!PT LDS RZ, [RZ] ;  /* 0x00000000fffff984 */ /* 0x000fe20000000800 */
[----:B------:R-:W-:Y:S01]  /*8770*/  @!PT LDS RZ, [RZ] ;  /* 0x00000000fffff984 */ /* 0x000fe20000000800 */
[----:B------:R-:W-:Y:S01]  /*8780*/  @!PT LDS RZ, [RZ] ;  /* 0x00000000fffff984 */ /* 0x000fe20000000800 */
[----:B------:R2:W-:Y:S01]  /*8790*/  @!P5 LDGSTS.E.BYPASS.LTC128B.128 [R238+0x10800], [R28.64] ;  /* 0x108000001ceedfae */ /* 0x0005e2000b901d60 */
[C---:B------:R-:W-:Y:S01]  /*87a0*/  @!P5 LEA R34, P0, R9.reuse, R248, 0x1 ;  /* 0x000000f80922d211 */ /* 0x040fe200078008ff */
[----:B------:R-:W-:Y:S01]  /*87b0*/  IMAD.MOV.U32 R248, RZ, RZ, R202 ;  /* 0x000000fffff87224 */ /* 0x000fe200078e00ca */
[----:B------:R-:W-:Y:S01]  /*87c0*/  @!P4 IADD3 R4, P6, R9, R170, RZ ;  /* 0x000000aa0904c210 */ /* 0x000fe20007fde0ff */
[----:B------:R-:W-:Y:S01]  /*87d0*/  @P4 STS.128 [R238+0x12800], RZ ;  /* 0x012800ffee004388 */ /* 0x000fe20000000c00 */
[----:B------:R-:W-:-:S02]  /*87e0*/  @!P2 LEA.HI.X R33, R0, c[0x0][0x174], R5, 0x1, P1 ;  /* 0x00005d000021aa11 */ /* 0x000fc400008f0c05 */
[CC--:B------:R-:W-:Y:S01]  /*87f0*/  @!P3 IADD3 R0, P1, R9.reuse, R170.reuse, RZ ;  /* 0x000000aa0900b210 */ /* 0x0c0fe20007f3e0ff */
[----:B------:R-:W-:Y:S01]  /*8800*/  @!PT LDS RZ, [RZ] ;  /* 0x00000000fffff984 */ /* 0x000fe20000000800 */
[----:B------:R-:W-:Y:S01]  /*8810*/  @!PT LDS RZ, [RZ] ;  /* 0x00000000fffff984 */ /* 0x000fe20000000800 */
[----:B------:R-:W-:Y:S01]  /*8820*/  @!PT LDS RZ, [RZ] ;  /* 0x00000000fffff984 */ /* 0x000fe20000000800 */
[----:B------:R4:W-:Y:S01]  /*8830*/  @!P4 LDGSTS.E.BYPASS.LTC128B.128 [R238+0x12800], [R24.64+0x80] ;  /* 0x1280008018eecfae */ /* 0x0009e2000b901d60 */
[----:B------:R-:W-:Y:S01]  /*8840*/  @!P5 LEA.HI.X R35, R9, R249, R7, 0x1, P0 ;  /* 0x000000f90923d211 */ /* 0x000fe200000f0c07 */
[--C-:B------:R-:W-:Y:S01]  /*8850*/  @!P4 IMAD.X R27, R7, 0x1, R168.reuse, P6 ;  /* 0x00000001071bc824 */ /* 0x100fe200030e06a8 */
[----:B------:R-:W-:Y:S01]  /*8860*/  @!P2 IADD3 R9, P0, R9, R170, RZ ;  /* 0x000000aa0909a210 */ /* 0x000fe20007f1e0ff */
[----:B------:R-:W-:Y:S01]  /*8870*/  @P3 STS.128 [R238+0x14800], RZ ;  /* 0x014800ffee003388 */ /* 0x000fe20000000c00 */
[----:B------:R-:W-:Y:S01]  /*8880*/  @!P4 LEA R26, P6, R4, c[0x0][0x170], 0x1 ;  /* 0x00005c00041aca11 */ /* 0x000fe200078c08ff */
[C-C-:B------:R-:W-:Y:S01]  /*8890*/  @!P3 IMAD.X R5, R7.reuse, 0x1, R168.reuse, P1 ;  /* 0x000000010705b824 */ /* 0x140fe200008e06a8 */
[----:B------:R-:W-:Y:S01]  /*88a0*/  @!P3 LEA R170, P1, R0, c[0x0][0x170], 0x1 ;  /* 0x00005c0000aaba11 */ /* 0x000fe200078208ff */
[----:B------:R-:W-:Y:S01]  /*88b0*/  @!PT LDS RZ, [RZ] ;  /* 0x00000000fffff984 */ /* 0x000fe20000000800 */
[----:B------:R-:W-:Y:S01]  /*88c0*/  @!PT LDS RZ, [RZ] ;  /* 0x00000000fffff984 */ /* 0x000fe20000000800 */
[----:B------:R-:W-:Y:S01]  /*88d0*/  @!PT LDS RZ, [RZ] ;  /* 0x00000000fffff984 */ /* 0x000fe20000000800 */
[----:B------:R5:W-:Y:S01]  /*88e0*/  @!P3 LDGSTS.E.BYPASS.LTC128B.128 [R238+0x14800], [R14.64+0x100] ;  /* 0x148001000eeebfae */ /* 0x000be2000b901d60 */
[----:B------:R-:W-:Y:S01]  /*88f0*/  @!P2 IMAD.X R168, R7, 0x1, R168, P0 ;  /* 0x0000000107a8a824 */ /* 0x000fe200000e06a8 */
[----:B------:R-:W-:Y:S01]  /*8900*/  @!P2 LEA R8, P0, R9, c[0x0][0x170], 0x1 ;  /* 0x00005c000908aa11 */ /* 0x000fe200078008ff */
[----:B------:R-:W-:Y:S01]  /*8910*/  IMAD.MOV.U32 R249, RZ, RZ, R203 ;  /* 0x000000fffff97224 */ /* 0x000fe200078e00cb */
[----:B------:R-:W-:Y:S01]  /*8920*/  @P2 STS.128 [R238+0x16800], RZ ;  /* 0x016800ffee002388 */ /* 0x000fe20000000c00 */
[----:B------:R-:W-:-:S02]  /*8930*/  @!P4 LEA.HI.X R27, R4, c[0x0][0x174], R27, 0x1, P6 ;  /* 0x00005d00041bca11 */ /* 0x000fc400030f0c1b */
[----:B------:R-:W-:Y:S01]  /*8940*/  @!P3 LEA.HI.X R171, R0, c[0x0][0x174], R5, 0x1, P1 ;  /* 0x00005d0000abba11 */ /* 0x000fe200008f0c05 */
[----:B------:R-:W-:Y:S01]  /*8950*/  @!PT LDS RZ, [RZ] ;  /* 0x00000000fffff984 */ /* 0x000fe20000000800 */
[----:B------:R-:W-:Y:S01]  /*8960*/  @!PT LDS RZ, [RZ] ;  /* 0x00000000fffff984 */ /* 0x000fe20000000800 */
[----:B------:R-:W-:Y:S01]  /*8970*/  @!PT LDS RZ, [RZ] ;  /* 0x00000000fffff984 */ /* 0x000fe20000000800 */
[----:B------:R5:W-:Y:S01]  /*8980*/  @!P2 LDGSTS.E.BYPASS.LTC128B.128 [R238+0x16800], [R12.64+0x180] ;  /* 0x168001800ceeafae */ /* 0x000be2000b901d60 */
[----:B------:R-:W-:Y:S01]  /*8990*/  @!P2 LEA.HI.X R9, R9, c[0x0][0x174], R168, 0x1, P0 ;  /* 0x00005d000909aa11 */ /* 0x000fe200000f0ca8 */
[----:B------:R-:W-:Y:S02]  /*89a0*/  IMAD.U32 R0, RZ, RZ, UR28 ;  /* 0x0000001cff007e24 */ /* 0x000fe4000f8e00ff */
[----:B------:R-:W-:Y:S04]  /*89b0*/  @P5 STS.128 [R238+0x11000], RZ ;  /* 0x011000ffee005388 */ /* 0x000fe80000000c00 */
[----:B------:R-:W-:Y:S01]  /*89c0*/  @!PT LDS RZ, [RZ] ;  /* 0x00000000fffff984 */ /* 0x000fe20000000800 */
[----:B------:R-:W-:Y:S01]  /*89d0*/  @!PT LDS RZ, [RZ] ;  /* 0x00000000fffff984 */ /* 0x000fe20000000800 */
[----:B------:R-:W-:Y:S01]  /*89e0*/  @!PT LDS RZ, [RZ] ;  /* 0x00000000fffff984 */ /* 0x000fe20000000800 */
[----:B------:R1:W-:Y:S04]  /*89f0*/  @!P5 LDGSTS.E.BYPASS.LTC128B.128 [R238+0x11000], [R22.64] ;  /* 0x1100000016eedfae */ /* 0x0003e8000b901d60 */
[----:B------:R-:W-:Y:S04]  /*8a00*/  @P4 STS.128 [R238+0x13000], RZ ;  /* 0x013000ffee004388 */ /* 0x000fe80000000c00 */
[----:B------:R-:W-:Y:S01]  /*8a10*/  @!PT LDS RZ, [RZ] ;  /* 0x00000000fffff984 */ /* 0x000fe20000000800 */
[----:B------:R-:W-:Y:S01]  /*8a20*/  @!PT LDS RZ, [RZ] ;  /* 0x00000000fffff984 */ /* 0x000fe20000000800 */
[----:B------:R-:W-:Y:S01]  /*8a30*/  @!PT LDS RZ, [RZ] ;  /* 0x00000000fffff984 */ /* 0x000fe20000000800 */
[----:B------:R1:W-:Y:S04]  /*8a40*/  @!P4 LDGSTS.E.BYPASS.LTC128B.128 [R238+0x13000], [R20.64+0x80] ;  /* 0x1300008014eecfae */ /* 0x0003e8000b901d60 */
        /* <DEDUP_REMOVED lines=30> */
[----:B------:R-:W-:Y:S04]  /*8c30*/  LDSM.16.M88.4 R172, [R234] ;  /* 0x00000000eaac783b */ /* 0x000fe80000000200 */
[----:B-----5:R-:W3:Y:S04]  /*8c40*/  LDSM.16.M88.4 R12, [R233+0x8000] ;  /* 0x00800000e90c783b */ /* 0x020ee80000000200 */
[----:B------:R-:W5:Y:S04]  /*8c50*/  LDSM.16.M88.4 R4, [R233+0x8800] ;  /* 0x00880000e904783b */ /* 0x000f680000000200 */
[----:B------:R-:W5:Y:S04]  /*8c60*/  LDSM.16.M88.4 R180, [R233+0x9000] ;  /* 0x00900000e9b4783b */ /* 0x000f680000000200 */
[----:B-1----:R-:W1:Y:S04]  /*8c70*/  LDSM.16.M88.4 R20, [R233+0x9800] ;  /* 0x00980000e914783b */ /* 0x002e680000000200 */
[----:B------:R-:W-:Y:S04]  /*8c80*/  LDSM.16.M88.4 R32, [R232] ;  /* 0x00000000e820783b */ /* 0x000fe80000000200 */
[----:B------:R-:W1:Y:S04]  /*8c90*/  LDSM.16.M88.4 R188, [R231] ;  /* 0x00000000e7bc783b */ /* 0x000e680000000200 */
[----:B----4-:R-:W4:Y:S04]  /*8ca0*/  LDSM.16.M88.4 R24, [R223] ;  /* 0x00000000df18783b */ /* 0x010f280000000200 */
[----:B------:R-:W1:Y:S04]  /*8cb0*/  LDSM.16.M88.4 R196, [R222] ;  /* 0x00000000dec4783b */ /* 0x000e680000000200 */
[----:B------:R-:W1:Y:S04]  /*8cc0*/  LDSM.16.M88.4 R168, [R221] ;  /* 0x00000000dda8783b */ /* 0x000e680000000200 */
[----:B--2---:R-:W-:Y:S01]  /*8cd0*/  LDSM.16.M88.4 R28, [R227+0x8000] ;  /* 0x00800000e31c783b */ /* 0x004fe20000000200 */
[C---:B---3--:R-:W-:Y:S03]  /*8ce0*/  HMMA.16816.F32.BF16 R16, R172.reuse, R12, RZ ;  /* 0x0000000cac10723c */ /* 0x048fe600000418ff */
[----:B------:R-:W-:Y:S04]  /*8cf0*/  LDSM.16.M88.4 R192, [R227+0x8800] ;  /* 0x00880000e3c0783b */ /* 0x000fe80000000200 */
[----:B------:R-:W0:Y:S01]  /*8d00*/  LDGDEPBAR ;  /* 0x00000000000079af */ /* 0x000e220000000000 */
[C---:B------:R-:W-:Y:S08]  /*8d10*/  HMMA.16816.F32.BF16 R12, R172.reuse, R14, RZ ;  /* 0x0000000eac0c723c */ /* 0x040ff000000418ff */
[C---:B-----5:R-:W-:Y:S08]  /*8d20*/  HMMA.16816.F32.BF16 R8, R172.reuse, R4, RZ ;  /* 0x00000004ac08723c */ /* 0x060ff000000418ff */
[C---:B------:R-:W-:Y:S08]  /*8d30*/  HMMA.16816.F32.BF16 R184, R172.reuse, R180, RZ ;  /* 0x000000b4acb8723c */ /* 0x040ff000000418ff */
[C---:B------:R-:W-:Y:S08]  /*8d40*/  HMMA.16816.F32.BF16 R4, R172.reuse, R6, RZ ;  /* 0x00000006ac04723c */ /* 0x040ff000000418ff */
[C---:B------:R-:W-:Y:S08]  /*8d50*/  HMMA.16816.F32.BF16 R180, R172.reuse, R182, RZ ;  /* 0x000000b6acb4723c */ /* 0x040ff000000418ff */
[C---:B-1----:R-:W-:Y:S08]  /*8d60*/  HMMA.16816.F32.BF16 R176, R172.reuse, R20, RZ ;  /* 0x00000014acb0723c */ /* 0x042ff000000418ff */
[----:B------:R-:W-:Y:S01]  /*8d70*/  HMMA.16816.F32.BF16 R172, R172, R22, RZ ;  /* 0x00000016acac723c */ /* 0x000fe200000418ff */
[----:B------:R-:W1:Y:S07]  /*8d80*/  LDSM.16.M88.4 R20, [R230] ;  /* 0x00000000e614783b */ /* 0x000e6e0000000200 */
[C---:B------:R-:W-:Y:S08]  /*8d90*/  HMMA.16816.F32.BF16 R16, R32.reuse, R188, R16 ;  /* 0x000000bc2010723c */ /* 0x040ff00000041810 */
[C---:B------:R-:W-:Y:S01]  /*8da0*/  HMMA.16816.F32.BF16 R12, R32.reuse, R190, R12 ;  /* 0x000000be200c723c */ /* 0x040fe2000004180c */
[----:B------:R-:W2:Y:S07]  /*8db0*/  LDSM.16.M88.4 R188, [R227+0x9000] ;  /* 0x00900000e3bc783b */ /* 0x000eae0000000200 */
[C---:B----4-:R-:W-:Y:S08]  /*8dc0*/  HMMA.16816.F32.BF16 R8, R32.reuse, R24, R8 ;  /* 0x000000182008723c */ /* 0x050ff00000041808 */
[C---:B------:R-:W-:Y:S01]  /*8dd0*/  HMMA.16816.F32.BF16 R4, R32.reuse, R26, R4 ;  /* 0x0000001a2004723c */ /* 0x040fe20000041804 */
[----:B------:R-:W3:Y:S07]  /*8de0*/  LDSM.16.M88.4 R24, [R227+0x9800] ;  /* 0x00980000e318783b */ /* 0x000eee0000000200 */
[C---:B------:R-:W-:Y:S08]  /*8df0*/  HMMA.16816.F32.BF16 R184, R32.reuse, R196, R184 ;  /* 0x000000c420b8723c */ /* 0x040ff000000418b8 */
[C---:B------:R-:W-:Y:S01]  /*8e00*/  HMMA.16816.F32.BF16 R180, R32.reuse, R198, R180 ;  /* 0x000000c620b4723c */ /* 0x040fe200000418b4 */
[----:B------:R-:W-:Y:S07]  /*8e10*/  LDSM.16.M88.4 R196, [R220+0x1000] ;  /* 0x00100000dcc4783b */ /* 0x000fee0000000200 */
[C---:B------:R-:W-:Y:S08]  /*8e20*/  HMMA.16816.F32.BF16 R176, R32.reuse, R168, R176 ;  /* 0x000000a820b0723c */ /* 0x040ff000000418b0 */
[----:B------:R-:W-:Y:S01]  /*8e30*/  HMMA.16816.F32.BF16 R172, R32, R170, R172 ;  /* 0x000000aa20ac723c */ /* 0x000fe200000418ac */
[----:B------:R-:W-:Y:S04]  /*8e40*/  LDSM.16.M88.4 R32, [R229] ;  /* 0x00000000e520783b */ /* 0x000fe80000000200 */
[----:B------:R-:W4:Y:S03]  /*8e50*/  LDSM.16.M88.4 R168, [R220] ;  /* 0x00000000dca8783b */ /* 0x000f260000000200 */
[C---:B-1----:R-:W-:Y:S08]  /*8e60*/  HMMA.16816.F32.BF16 R16, R20.reuse, R28, R16 ;  /* 0x0000001c1410723c */ /* 0x042ff00000041810 */
[C---:B------:R-:W-:Y:S01]  /*8e70*/  HMMA.16816.F32.BF16 R12, R20.reuse, R30, R12 ;  /* 0x0000001e140c723c */ /* 0x040fe2000004180c */
[----:B------:R-:W1:Y:S07]  /*8e80*/  LDSM.16.M88.4 R28, [R220+0x800] ;  /* 0x00080000dc1c783b */ /* 0x000e6e0000000200 */
[C---:B------:R-:W-:Y:S08]  /*8e90*/  HMMA.16816.F32.BF16 R8, R20.reuse, R192, R8 ;  /* 0x000000c01408723c */ /* 0x040ff00000041808 */
[C---:B------:R-:W-:Y:S01]  /*8ea0*/  HMMA.16816.F32.BF16 R4, R20.reuse, R194, R4 ;  /* 0x000000c21404723c */ /* 0x040fe20000041804 */
[----:B------:R-:W-:Y:S07]  /*8eb0*/  LDSM.16.M88.4 R192, [R233+0xa800] ;  /* 0x00a80000e9c0783b */ /* 0x000fee0000000200 */
[C---:B--2---:R-:W-:Y:S08]  /*8ec0*/  HMMA.16816.F32.BF16 R184, R20.reuse, R188, R184 ;  /* 0x000000bc14b8723c */ /* 0x044ff000000418b8 */
[C---:B------:R-:W-:Y:S01]  /*8ed0*/  HMMA.16816.F32.BF16 R180, R20.reuse, R190, R180 ;  /* 0x000000be14b4723c */ /* 0x040fe200000418b4 */
[----:B------:R-:W2:Y:S07]  /*8ee0*/  LDSM.16.M88.4 R188, [R220+0x1800] ;  /* 0x00180000dcbc783b */ /* 0x000eae0000000200 */
[C---:B---3--:R-:W-:Y:S08]  /*8ef0*/  HMMA.16816.F32.BF16 R176, R20.reuse, R24, R176 ;  /* 0x0000001814b0723c */ /* 0x048ff000000418b0 */
[----:B------:R-:W-:Y:S01]  /*8f00*/  HMMA.16816.F32.BF16 R172, R20, R26, R172 ;  /* 0x0000001a14ac723c */ /* 0x000fe200000418ac */
[----:B------:R-:W-:Y:S04]  /*8f10*/  LDSM.16.M88.4 R20, [R234+0x2000] ;  /* 0x00200000ea14783b */ /* 0x000fe80000000200 */
[----:B------:R-:W3:Y:S03]  /*8f20*/  LDSM.16.M88.4 R24, [R233+0xa000] ;  /* 0x00a00000e918783b */ /* 0x000ee60000000200 */
[C---:B----4-:R-:W-:Y:S08]  /*8f30*/  HMMA.16816.F32.BF16 R16, R32.reuse, R168, R16 ;  /* 0x000000a82010723c */ /* 0x050ff00000041810 */
[C---:B------:R-:W-:Y:S01]  /*8f40*/  HMMA.16816.F32.BF16 R12, R32.reuse, R170, R12 ;  /* 0x000000aa200c723c */ /* 0x040fe2000004180c */
[----:B------:R-:W4:Y:S07]  /*8f50*/  LDSM.16.M88.4 R168, [R233+0xb000] ;  /* 0x00b00000e9a8783b */ /* 0x000f2e0000000200 */
[C---:B-1----:R-:W-:Y:S08]  /*8f60*/  HMMA.16816.F32.BF16 R8, R32.reuse, R28, R8 ;  /* 0x0000001c2008723c */ /* 0x042ff00000041808 */
[C---:B------:R-:W-:Y:S01]  /*8f70*/  HMMA.16816.F32.BF16 R4, R32.reuse, R30, R4 ;  /* 0x0000001e2004723c */ /* 0x040fe20000041804 */
[----:B------:R-:W1:Y:S07]  /*8f80*/  LDSM.16.M88.4 R28, [R233+0xb800] ;  /* 0x00b80000e91c783b */ /* 0x000e6e0000000200 */
[C---:B------:R-:W-:Y:S08]  /*8f90*/  HMMA.16816.F32.BF16 R184, R32.reuse, R196, R184 ;  /* 0x000000c420b8723c */ /* 0x040ff000000418b8 */
[C---:B------:R-:W-:Y:S01]  /*8fa0*/  HMMA.16816.F32.BF16 R180, R32.reuse, R198, R180 ;  /* 0x000000c620b4723c */ /* 0x040fe200000418b4 */
[----:B------:R-:W-:Y:S07]  /*8fb0*/  LDSM.16.M88.4 R196, [R217] ;  /* 0x00000000d9c4783b */ /* 0x000fee0000000200 */
[C---:B--2---:R-:W-:Y:S08]  /*8fc0*/  HMMA.16816.F32.BF16 R176, R32.reuse, R188, R176 ;  /* 0x000000bc20b0723c */ /* 0x044ff000000418b0 */
[----:B------:R-:W-:Y:S01]  /*8fd0*/  HMMA.16816.F32.BF16 R172, R32, R190, R172 ;  /* 0x000000be20ac723c */ /* 0x000fe200000418ac */
[----:B------:R-:W-:Y:S04]  /*8fe0*/  LDSM.16.M88.4 R32, [R232+0x2000] ;  /* 0x00200000e820783b */ /* 0x000fe80000000200 */
[----:B------:R-:W2:Y:S03]  /*8ff0*/  LDSM.16.M88.4 R188, [R219] ;  /* 0x00000000dbbc783b */ /* 0x000ea60000000200 */
[C---:B---3--:R-:W-:Y:S08]  /*9000*/  HMMA.16816.F32.BF16 R16, R20.reuse, R24, R16 ;  /* 0x000000181410723c */ /* 0x048ff00000041810 */
[C---:B------:R-:W-:Y:S01]  /*9010*/  HMMA.16816.F32.BF16 R12, R20.reuse, R26, R12 ;  /* 0x0000001a140c723c */ /* 0x040fe2000004180c */
[----:B------:R-:W3:Y:S07]  /*9020*/  LDSM.16.M88.4 R24, [R218] ;  /* 0x00000000da18783b */ /* 0x000eee0000000200 */
[C---:B------:R-:W-:Y:S08]  /*9030*/  HMMA.16816.F32.BF16 R8, R20.reuse, R192, R8 ;  /* 0x000000c01408723c */ /* 0x040ff00000041808 */
[C---:B------:R-:W-:Y:S01]  /*9040*/  HMMA.16816.F32.BF16 R4, R20.reuse, R194, R4 ;  /* 0x000000c21404723c */ /* 0x040fe20000041804 */
[----:B------:R-:W-:Y:S07]  /*9050*/  LDSM.16.M88.4 R192, [R227+0xa800] ;  /* 0x00a80000e3c0783b */ /* 0x000fee0000000200 */
[C---:B----4-:R-:W-:Y:S08]  /*9060*/  HMMA.16816.F32.BF16 R184, R20.reuse, R168, R184 ;  /* 0x000000a814b8723c */ /* 0x050ff000000418b8 */
[C---:B------:R-:W-:Y:S01]  /*9070*/  HMMA.16816.F32.BF16 R180, R20.reuse, R170, R180 ;  /* 0x000000aa14b4723c */ /* 0x040fe200000418b4 */
[----:B------:R-:W4:Y:S07]  /*9080*/  LDSM.16.M88.4 R168, [R216] ;  /* 0x00000000d8a8783b */ /* 0x000f2e0000000200 */
[C---:B-1----:R-:W-:Y:S08]  /*9090*/  HMMA.16816.F32.BF16 R176, R20.reuse, R28, R176 ;  /* 0x0000001c14b0723c */ /* 0x042ff000000418b0 */
[----:B------:R-:W-:Y:S01]  /*90a0*/  HMMA.16816.F32.BF16 R172, R20, R30, R172 ;  /* 0x0000001e14ac723c */ /* 0x000fe200000418ac */
[----:B------:R-:W-:Y:S04]  /*90b0*/  LDSM.16.M88.4 R20, [R230+0x2000] ;  /* 0x00200000e614783b */ /* 0x000fe80000000200 */
[----:B------:R-:W1:Y:S03]  /*90c0*/  LDSM.16.M88.4 R28, [R227+0xa000] ;  /* 0x00a00000e31c783b */ /* 0x000e660000000200 */
[C---:B--2---:R-:W-:Y:S08]  /*90d0*/  HMMA.16816.F32.BF16 R16, R32.reuse, R188, R16 ;  /* 0x000000bc2010723c */ /* 0x044ff00000041810 */
[C---:B------:R-:W-:Y:S01]  /*90e0*/  HMMA.16816.F32.BF16 R12, R32.reuse, R190, R12 ;  /* 0x000000be200c723c */ /* 0x040fe2000004180c */
[----:B------:R-:W2:Y:S07]  /*90f0*/  LDSM.16.M88.4 R188, [R227+0xb000] ;  /* 0x00b00000e3bc783b */ /* 0x000eae0000000200 */
[C---:B---3--:R-:W-:Y:S08]  /*9100*/  HMMA.16816.F32.BF16 R8, R32.reuse, R24, R8 ;  /* 0x000000182008723c */ /* 0x048ff00000041808 */
[C---:B------:R-:W-:Y:S01]  /*9110*/  HMMA.16816.F32.BF16 R4, R32.reuse, R26, R4 ;  /* 0x0000001a2004723c */ /* 0x040fe20000041804 */
[----:B------:R-:W3:Y:S07]  /*9120*/  LDSM.16.M88.4 R24, [R227+0xb800] ;  /* 0x00b80000e318783b */ /* 0x000eee0000000200 */
[C---:B------:R-:W-:Y:S08]  /*9130*/  HMMA.16816.F32.BF16 R184, R32.reuse, R196, R184 ;  /* 0x000000c420b8723c */ /* 0x040ff000000418b8 */
[C---:B------:R-:W-:Y:S01]  /*9140*/  HMMA.16816.F32.BF16 R180, R32.reuse, R198, R180 ;  /* 0x000000c620b4723c */ /* 0x040fe200000418b4 */
[----:B------:R-:W-:Y:S07]  /*9150*/  LDSM.16.M88.4 R196, [R220+0x3000] ;  /* 0x00300000dcc4783b */ /* 0x000fee0000000200 */
[C---:B----4-:R-:W-:Y:S08]  /*9160*/  HMMA.16816.F32.BF16 R176, R32.reuse, R168, R176 ;  /* 0x000000a820b0723c */ /* 0x050ff000000418b0 */
[----:B------:R-:W-:Y:S01]  /*9170*/  HMMA.16816.F32.BF16 R172, R32, R170, R172 ;  /* 0x000000aa20ac723c */ /* 0x000fe200000418ac */
[----:B------:R-:W-:Y:S04]  /*9180*/  LDSM.16.M88.4 R32, [R229+0x2000] ;  /* 0x00200000e520783b */ /* 0x000fe80000000200 */
[----:B------:R-:W4:Y:S03]  /*9190*/  LDSM.16.M88.4 R168, [R220+0x2000] ;  /* 0x00200000dca8783b */ /* 0x000f260000000200 */
        /* <DEDUP_REMOVED lines=31> */
[----:B------:R-:W5:Y:S07]  /*9390*/  LDSM.16.M88.4 R192, [R212] ;  /* 0x00000000d4c0783b */ /* 0x000f6e0000000200 */
[C---:B----4-:R-:W-:Y:S08]  /*93a0*/  HMMA.16816.F32.BF16 R184, R20.reuse, R168, R184 ;  /* 0x000000a814b8723c */ /* 0x050ff000000418b8 */
[C---:B------:R-:W-:Y:S01]  /*93b0*/  HMMA.16816.F32.BF16 R180, R20.reuse, R170, R180 ;  /* 0x000000aa14b4723c */ /* 0x040fe200000418b4 */
[----:B------:R-:W-:Y:S07]  /*93c0*/  LDSM.16.M88.4 R168, [R227+0xc800] ;  /* 0x00c80000e3a8783b */ /* 0x000fee0000000200 */
[C---:B-1----:R-:W-:Y:S08]  /*93d0*/  HMMA.16816.F32.BF16 R176, R20.reuse, R28, R176 ;  /* 0x0000001c14b0723c */ /* 0x042ff000000418b0 */
[----:B------:R-:W-:Y:S01]  /*93e0*/  HMMA.16816.F32.BF16 R172, R20, R30, R172 ;  /* 0x0000001e14ac723c */ /* 0x000fe200000418ac */
[----:B------:R-:W-:Y:S04]  /*93f0*/  LDSM.16.M88.4 R20, [R230+0x4000] ;  /* 0x00400000e614783b */ /* 0x000fe80000000200 */
[----:B------:R-:W1:Y:S03]  /*9400*/  LDSM.16.M88.4 R28, [R227+0xc000] ;  /* 0x00c00000e31c783b */ /* 0x000e660000000200 */
[C---:B--2---:R-:W-:Y:S08]  /*9410*/  HMMA.16816.F32.BF16 R16, R188.reuse, R32, R16 ;  /* 0x00000020bc10723c */ /* 0x044ff00000041810 */
[C---:B------:R-:W-:Y:S01]  /*9420*/  HMMA.16816.F32.BF16 R12, R188.reuse, R34, R12 ;  /* 0x00000022bc0c723c */ /* 0x040fe2000004180c */
[----:B------:R-:W-:Y:S07]  /*9430*/  LDSM.16.M88.4 R32, [R227+0xd000] ;  /* 0x00d00000e320783b */ /* 0x000fee0000000200 */
[C---:B---3--:R-:W-:Y:S08]  /*9440*/  HMMA.16816.F32.BF16 R8, R188.reuse, R24, R8 ;  /* 0x00000018bc08723c */ /* 0x048ff00000041808 */
[C---:B------:R-:W-:Y:S01]  /*9450*/  HMMA.16816.F32.BF16 R4, R188.reuse, R26, R4 ;  /* 0x0000001abc04723c */ /* 0x040fe20000041804 */
[----:B------:R-:W2:Y:S07]  /*9460*/  LDSM.16.M88.4 R24, [R227+0xd800] ;  /* 0x00d80000e318783b */ /* 0x000eae0000000200 */
[C---:B-----5:R-:W-:Y:S08]  /*9470*/  HMMA.16816.F32.BF16 R176, R188.reuse, R192, R176 ;  /* 0x000000c0bcb0723c */ /* 0x060ff000000418b0 */
[----:B------:R-:W-:Y:S01]  /*9480*/  HMMA.16816.F32.BF16 R172, R188, R194, R172 ;  /* 0x000000c2bcac723c */ /* 0x000fe200000418ac */
[----:B------:R-:W-:Y:S07]  /*9490*/  LDSM.16.M88.4 R192, [R220+0x4000] ;  /* 0x00400000dcc0783b */ /* 0x000fee0000000200 */
[C---:B-1----:R-:W-:Y:S08]  /*94a0*/  HMMA.16816.F32.BF16 R16, R20.reuse, R28, R16 ;  /* 0x0000001c1410723c */ /* 0x042ff00000041810 */
[----:B------:R-:W-:Y:S01]  /*94b0*/  HMMA.16816.F32.BF16 R12, R20, R30, R12 ;  /* 0x0000001e140c723c */ /* 0x000fe2000004180c */
[----:B------:R-:W1:Y:S07]  /*94c0*/  LDSM.16.M88.4 R28, [R229+0x4000] ;  /* 0x00400000e51c783b */ /* 0x000e6e0000000200 */
[C---:B------:R-:W-:Y:S08]  /*94d0*/  HMMA.16816.F32.BF16 R184, R188.reuse, R196, R184 ;  /* 0x000000c4bcb8723c */ /* 0x040ff000000418b8 */
[----:B------:R-:W-:Y:S01]  /*94e0*/  HMMA.16816.F32.BF16 R180, R188, R198, R180 ;  /* 0x000000c6bcb4723c */ /* 0x000fe200000418b4 */
[----:B------:R-:W3:Y:S04]  /*94f0*/  LDSM.16.M88.4 R188, [R220+0x4800] ;  /* 0x00480000dcbc783b */ /* 0x000ee80000000200 */
[----:B------:R-:W-:Y:S03]  /*9500*/  LDSM.16.M88.4 R196, [R234+0x6000] ;  /* 0x00600000eac4783b */ /* 0x000fe60000000200 */
[C---:B------:R-:W-:Y:S08]  /*9510*/  HMMA.16816.F32.BF16 R8, R20.reuse, R168, R8 ;  /* 0x000000a81408723c */ /* 0x040ff00000041808 */
[C---:B------:R-:W-:Y:S01]  /*9520*/  HMMA.16816.F32.BF16 R4, R20.reuse, R170, R4 ;  /* 0x000000aa1404723c */ /* 0x040fe20000041804 */
[----:B------:R-:W4:Y:S07]  /*9530*/  LDSM.16.M88.4 R168, [R220+0x5000] ;  /* 0x00500000dca8783b */ /* 0x000f2e0000000200 */
[C---:B--2---:R-:W-:Y:S08]  /*9540*/  HMMA.16816.F32.BF16 R176, R20.reuse, R24, R176 ;  /* 0x0000001814b0723c */ /* 0x044ff000000418b0 */
[C---:B------:R-:W-:Y:S01]  /*9550*/  HMMA.16816.F32.BF16 R172, R20.reuse, R26, R172 ;  /* 0x0000001a14ac723c */ /* 0x040fe200000418ac */
[----:B------:R-:W2:Y:S07]  /*9560*/  LDSM.16.M88.4 R24, [R233+0xe000] ;  /* 0x00e00000e918783b */ /* 0x000eae0000000200 */
[C---:B------:R-:W-:Y:S08]  /*9570*/  HMMA.16816.F32.BF16 R184, R20.reuse, R32, R184 ;  /* 0x0000002014b8723c */ /* 0x040ff000000418b8 */
[----:B------:R-:W-:Y:S01]  /*9580*/  HMMA.16816.F32.BF16 R180, R20, R34, R180 ;  /* 0x0000002214b4723c */ /* 0x000fe200000418b4 */
[----:B------:R-:W5:Y:S04]  /*9590*/  LDSM.16.M88.4 R32, [R220+0x5800] ;  /* 0x00580000dc20783b */ /* 0x000f680000000200 */
[----:B------:R-:W2:Y:S03]  /*95a0*/  LDSM.16.M88.4 R20, [R233+0xe800] ;  /* 0x00e80000e914783b */ /* 0x000ea60000000200 */
[C---:B-1----:R-:W-:Y:S08]  /*95b0*/  HMMA.16816.F32.BF16 R16, R28.reuse, R192, R16 ;  /* 0x000000c01c10723c */ /* 0x042ff00000041810 */
[C---:B------:R-:W-:Y:S01]  /*95c0*/  HMMA.16816.F32.BF16 R12, R28.reuse, R194, R12 ;  /* 0x000000c21c0c723c */ /* 0x040fe2000004180c */
[----:B------:R-:W1:Y:S07]  /*95d0*/  LDSM.16.M88.4 R192, [R233+0xf000] ;  /* 0x00f00000e9c0783b */ /* 0x000e6e0000000200 */
[C---:B---3--:R-:W-:Y:S08]  /*95e0*/  HMMA.16816.F32.BF16 R8, R28.reuse, R188, R8 ;  /* 0x000000bc1c08723c */ /* 0x048ff00000041808 */
[C---:B------:R-:W-:Y:S01]  /*95f0*/  HMMA.16816.F32.BF16 R4, R28.reuse, R190, R4 ;  /* 0x000000be1c04723c */ /* 0x040fe20000041804 */
[----:B------:R-:W3:Y:S07]  /*9600*/  LDSM.16.M88.4 R188, [R233+0xf800] ;  /* 0x00f80000e9bc783b */ /* 0x000eee0000000200 */
[C---:B----4-:R-:W-:Y:S08]  /*9610*/  HMMA.16816.F32.BF16 R184, R28.reuse, R168, R184 ;  /* 0x000000a81cb8723c */ /* 0x050ff000000418b8 */
[----:B------:R-:W-:Y:S01]  /*9620*/  HMMA.16816.F32.BF16 R180, R28, R170, R180 ;  /* 0x000000aa1cb4723c */ /* 0x000fe200000418b4 */
[----:B------:R-:W-:Y:S07]  /*9630*/  LDSM.16.M88.4 R168, [R232+0x6000] ;  /* 0x00600000e8a8783b */ /* 0x000fee0000000200 */
[C---:B--2---:R-:W-:Y:S08]  /*9640*/  HMMA.16816.F32.BF16 R16, R196.reuse, R24, R16 ;  /* 0x00000018c410723c */ /* 0x044ff00000041810 */
[----:B------:R-:W-:Y:S01]  /*9650*/  HMMA.16816.F32.BF16 R12, R196, R26, R12 ;  /* 0x0000001ac40c723c */ /* 0x000fe2000004180c */
[----:B------:R-:W2:Y:S07]  /*9660*/  LDSM.16.M88.4 R24, [R209] ;  /* 0x00000000d118783b */ /* 0x000eae0000000200 */
[C---:B-----5:R-:W-:Y:S08]  /*9670*/  HMMA.16816.F32.BF16 R176, R28.reuse, R32, R176 ;  /* 0x000000201cb0723c */ /* 0x060ff000000418b0 */
[----:B------:R-:W-:Y:S01]  /*9680*/  HMMA.16816.F32.BF16 R172, R28, R34, R172 ;  /* 0x000000221cac723c */ /* 0x000fe200000418ac */
[----:B------:R-:W4:Y:S04]  /*9690*/  LDSM.16.M88.4 R32, [R211] ;  /* 0x00000000d320783b */ /* 0x000f280000000200 */
[----:B------:R-:W5:Y:S03]  /*96a0*/  LDSM.16.M88.4 R28, [R210] ;  /* 0x00000000d21c783b */ /* 0x000f660000000200 */
[C---:B------:R-:W-:Y:S08]  /*96b0*/  HMMA.16816.F32.BF16 R8, R196.reuse, R20, R8 ;  /* 0x00000014c408723c */ /* 0x040ff00000041808 */
[C---:B------:R-:W-:Y:S01]  /*96c0*/  HMMA.16816.F32.BF16 R4, R196.reuse, R22, R4 ;  /* 0x00000016c404723c */ /* 0x040fe20000041804 */
[----:B------:R-:W4:Y:S07]  /*96d0*/  LDSM.16.M88.4 R20, [R208] ;  /* 0x00000000d014783b */ /* 0x000f2e0000000200 */
[C---:B-1----:R-:W-:Y:S08]  /*96e0*/  HMMA.16816.F32.BF16 R184, R196.reuse, R192, R184 ;  /* 0x000000c0c4b8723c */ /* 0x042ff000000418b8 */
[C---:B------:R-:W-:Y:S01]  /*96f0*/  HMMA.16816.F32.BF16 R180, R196.reuse, R194, R180 ;  /* 0x000000c2c4b4723c */ /* 0x040fe200000418b4 */
[----:B------:R-:W-:Y:S07]  /*9700*/  LDSM.16.M88.4 R192, [R220+0x6800] ;  /* 0x00680000dcc0783b */ /* 0x000fee0000000200 */
[C---:B---3--:R-:W-:Y:S08]  /*9710*/  HMMA.16816.F32.BF16 R176, R196.reuse, R188, R176 ;  /* 0x000000bcc4b0723c */ /* 0x048ff000000418b0 */
[----:B------:R-:W-:Y:S01]  /*9720*/  HMMA.16816.F32.BF16 R196, R196, R190, R172 ;  /* 0x000000bec4c4723c */ /* 0x000fe200000418ac */
[----:B------:R-:W-:Y:S04]  /*9730*/  LDSM.16.M88.4 R188, [R230+0x6000] ;  /* 0x00600000e6bc783b */ /* 0x000fe80000000200 */
[----:B------:R-:W1:Y:S03]  /*9740*/  LDSM.16.M88.4 R172, [R227+0xe000] ;  /* 0x00e00000e3ac783b */ /* 0x000e660000000200 */
[C---:B--2---:R-:W-:Y:S08]  /*9750*/  HMMA.16816.F32.BF16 R184, R168.reuse, R24, R184 ;  /* 0x00000018a8b8723c */ /* 0x044ff000000418b8 */
[C---:B------:R-:W-:Y:S01]  /*9760*/  HMMA.16816.F32.BF16 R180, R168.reuse, R26, R180 ;  /* 0x0000001aa8b4723c */ /* 0x040fe200000418b4 */
[----:B------:R-:W2:Y:S07]  /*9770*/  LDSM.16.M88.4 R24, [R227+0xe800] ;  /* 0x00e80000e318783b */ /* 0x000eae0000000200 */
[C---:B----4-:R-:W-:Y:S08]  /*9780*/  HMMA.16816.F32.BF16 R16, R168.reuse, R32, R16 ;  /* 0x00000020a810723c */ /* 0x050ff00000041810 */
[C---:B------:R-:W-:Y:S01]  /*9790*/  HMMA.16816.F32.BF16 R12, R168.reuse, R34, R12 ;  /* 0x00000022a80c723c */ /* 0x040fe2000004180c */
[----:B------:R-:W3:Y:S07]  /*97a0*/  LDSM.16.M88.4 R32, [R227+0xf800] ;  /* 0x00f80000e320783b */ /* 0x000eee0000000200 */
[C---:B-----5:R-:W-:Y:S08]  /*97b0*/  HMMA.16816.F32.BF16 R8, R168.reuse, R28, R8 ;  /* 0x0000001ca808723c */ /* 0x060ff00000041808 */
[C---:B------:R-:W-:Y:S01]  /*97c0*/  HMMA.16816.F32.BF16 R4, R168.reuse, R30, R4 ;  /* 0x0000001ea804723c */ /* 0x040fe20000041804 */
[----:B------:R-:W-:Y:S07]  /*97d0*/  LDSM.16.M88.4 R28, [R229+0x6000] ;  /* 0x00600000e51c783b */ /* 0x000fee0000000200 */
[C---:B------:R-:W-:Y:S08]  /*97e0*/  HMMA.16816.F32.BF16 R176, R168.reuse, R20, R176 ;  /* 0x00000014a8b0723c */ /* 0x040ff000000418b0 */
[----:B------:R-:W-:Y:S01]  /*97f0*/  HMMA.16816.F32.BF16 R196, R168, R22, R196 ;  /* 0x00000016a8c4723c */ /* 0x000fe200000418c4 */
[----:B------:R-:W4:Y:S04]  /*9800*/  LDSM.16.M88.4 R20, [R220+0x6000] ;  /* 0x00600000dc14783b */ /* 0x000f280000000200 */
[----:B------:R-:W5:Y:S03]  /*9810*/  LDSM.16.M88.4 R168, [R227+0xf000] ;  /* 0x00f00000e3a8783b */ /* 0x000f660000000200 */
[C---:B-1----:R-:W-:Y:S08]  /*9820*/  HMMA.16816.F32.BF16 R16, R188.reuse, R172, R16 ;  /* 0x000000acbc10723c */ /* 0x042ff00000041810 */
[C---:B------:R-:W-:Y:S08]  /*9830*/  HMMA.16816.F32.BF16 R12, R188.reuse, R174, R12 ;  /* 0x000000aebc0c723c */ /* 0x040ff0000004180c */
[C---:B--2---:R-:W-:Y:S08]  /*9840*/  HMMA.16816.F32.BF16 R8, R188.reuse, R24, R8 ;  /* 0x00000018bc08723c */ /* 0x044ff00000041808 */
[C---:B------:R-:W-:Y:S01]  /*9850*/  HMMA.16816.F32.BF16 R4, R188.reuse, R26, R4 ;  /* 0x0000001abc04723c */ /* 0x040fe20000041804 */
[----:B------:R-:W1:Y:S07]  /*9860*/  LDSM.16.M88.4 R24, [R220+0x7000] ;  /* 0x00700000dc18783b */ /* 0x000e6e0000000200 */
[----:B---3--:R-:W-:Y:S08]  /*9870*/  HMMA.16816.F32.BF16 R176, R188, R32, R176 ;  /* 0x00000020bcb0723c */ /* 0x008ff000000418b0 */
[C---:B----4-:R-:W-:Y:S08]  /*9880*/  HMMA.16816.F32.BF16 R16, R28.reuse, R20, R16 ;  /* 0x000000141c10723c */ /* 0x050ff00000041810 */
[----:B------:R-:W-:Y:S01]  /*9890*/  HMMA.16816.F32.BF16 R12, R28, R22, R12 ;  /* 0x000000161c0c723c */ /* 0x000fe2000004180c */
[----:B------:R-:W2:Y:S01]  /*98a0*/  LDSM.16.M88.4 R20, [R220+0x7800] ;  /* 0x00780000dc14783b */ /* 0x000ea20000000200 */
[----:B------:R-:W-:-:S06]  /*98b0*/  DEPBAR.LE SB0, 0x0 ;  /* 0x000080000000791a */ /* 0x000fcc0000000000 */
[C---:B-----5:R-:W-:Y:S07]  /*98c0*/  HMMA.16816.F32.BF16 R184, R188.reuse, R168, R184 ;  /* 0x000000a8bcb8723c */ /* 0x060fee00000418b8 */
[----:B------:R-:W-:Y:S01]  /*98d0*/  IMAD R169, R0, 0x40, R167 ;  /* 0x0000004000a97824 */ /* 0x000fe200078e02a7 */
[----:B------:R-:W-:Y:S04]  /*98e0*/  HMMA.16816.F32.BF16 R180, R188, R170, R180 ;  /* 0x000000aabcb4723c */ /* 0x000fe800000418b4 */
[----:B------:R-:W-:-:S04]  /*98f0*/  IADD3 R33, R169, 0x1, RZ ;  /* 0x00000001a9217810 */ /* 0x000fc80007ffe0ff */
[----:B------:R-:W-:Y:S01]  /*9900*/  HMMA.16816.F32.BF16 R8, R28, R192, R8 ;  /* 0x000000c01c08723c */ /* 0x000fe20000041808 */
[----:B------:R-:W-:Y:S01]  /*9910*/  BAR.SYNC.DEFER_BLOCKING 0x0 ;  /* 0x0000000000007b1d */ /* 0x000fe20000010000 */
[C---:B------:R-:W-:Y:S02]  /*9920*/  ISETP.GE.AND P0, PT, R33.reuse, R200, PT ;  /* 0x000000c82100720c */ /* 0x040fe40003f06270 */
[----:B------:R-:W-:Y:S02]  /*9930*/  ISETP.GE.AND P6, PT, R33, R2, PT ;  /* 0x000000022100720c */ /* 0x000fe40003fc6270 */
[----:B------:R-:W-:Y:S02]  /*9940*/  IADD3 R33, R169, 0x9, RZ ;  /* 0x00000009a9217810 */ /* 0x000fe40007ffe0ff */
[----:B------:R-:W-:Y:S01]  /*9950*/  HMMA.16816.F32.BF16 R196, R188, R34, R196 ;  /* 0x00000022bcc4723c */ /* 0x000fe200000418c4 */
[----:B------:R-:W-:Y:S02]  /*9960*/  FSEL R17, R17, -INF , !P0 ;  /* 0xff80000011117808 */ /* 0x000fe40004000000 */
[----:B------:R-:W-:-:S02]  /*9970*/  FSEL R0, R19, -INF , !P6 ;  /* 0xff80000013007808 */ /* 0x000fc40007000000 */
[-C--:B------:R-:W-:Y:S02]  /*9980*/  ISETP.GE.AND P6, PT, R33, R200.reuse, PT ;  /* 0x000000c82100720c */ /* 0x080fe40003fc6270 */
[----:B------:R-:W-:Y:S01]  /*9990*/  IADD3 R35, R169, 0x8, RZ ;  /* 0x00000008a9237810 */ /* 0x000fe20007ffe0ff */
[C---:B------:R-:W-:Y:S01]  /*99a0*/  HMMA.16816.F32.BF16 R4, R28.reuse, R194, R4 ;  /* 0x000000c21c04723c */ /* 0x040fe20000041804 */
[----:B------:R-:W-:Y:S02]  /*99b0*/  FSEL R13, R13, -INF , !P6 ;  /* 0xff8000000d0d7808 */ /* 0x000fe40007000000 */
[C---:B------:R-:W-:Y:S02]  /*99c0*/  ISETP.GE.AND P1, PT, R35.reuse, R200, PT ;  /* 0x000000c82300720c */ /* 0x040fe40003f26270 */
[----:B------:R-:W-:Y:S02]  /*99d0*/  ISETP.GE.AND P0, PT, R35, R2, PT ;  /* 0x000000022300720c */ /* 0x000fe40003f06270 */
[----:B------:R-:W-:Y:S01]  /*99e0*/  IADD3 R35, R169, 0x10, RZ ;  /* 0x00000010a9237810 */ /* 0x000fe20007ffe0ff */
[----:B-1----:R-:W-:Y:S01]  /*99f0*/  HMMA.16816.F32.BF16 R184, R28, R24, R184 ;  /* 0x000000181cb8723c */ /* 0x002fe200000418b8 */
[----:B------:R-:W-:-:S02]  /*9a00*/  FSEL R19, R12, -INF , !P1 ;  /* 0xff8000000c137808 */ /* 0x000fc40004800000 */
[----:B------:R-:W-:Y:S02]  /*9a10*/  ISETP.GE.AND P1, PT, R33, R2, PT ;  /* 0x000000022100720c */ /* 0x000fe40003f26270 */
[----:B------:R-:W-:Y:S02]  /*9a20*/  IADD3 R33, R169, 0x11, RZ ;  /* 0x00000011a9217810 */ /* 0x000fe40007ffe0ff */
[----:B------:R-:W-:Y:S01]  /*9a30*/  FSEL R14, R14, -INF , !P0 ;  /* 0xff8000000e0e7808 */ /* 0x000fe20004000000 */
[----:B------:R-:W-:Y:S01]  /*9a40*/  HMMA.16816.F32.BF16 R180, R28, R26, R180 ;  /* 0x0000001a1cb4723c */ /* 0x000fe200000418b4 */
[----:B------:R-:W-:Y:S02]  /*9a50*/  ISETP.GE.AND P0, PT, R35, R200, PT ;  /* 0x000000c82300720c */ /* 0x000fe40003f06270 */
[----:B------:R-:W-:Y:S02]  /*9a60*/  FSEL R12, R15, -INF , !P1 ;  /* 0xff8000000f0c7808 */ /* 0x000fe40004800000 */
[----:B------:R-:W-:-:S02]  /*9a70*/  ISETP.GE.AND P6, PT, R35, R2, PT ;  /* 0x000000022300720c */ /* 0x000fc40003fc6270 */
[----:B------:R-:W-:Y:S01]  /*9a80*/  ISETP.GE.AND P1, PT, R33, R200, PT ;  /* 0x000000c82100720c */ /* 0x000fe20003f26270 */
[C---:B--2---:R-:W-:Y:S01]  /*9a90*/  HMMA.16816.F32.BF16 R176, R28.reuse, R20, R176 ;  /* 0x000000141cb0723c */ /* 0x044fe200000418b0 */
[----:B------:R-:W-:Y:S02]  /*9aa0*/  IADD3 R15, R169, 0x18, RZ ;  /* 0x00000018a90f7810 */ /* 0x000fe40007ffe0ff */
[----:B------:R-:W-:Y:S02]  /*9ab0*/  FSEL R35, R8, -INF , !P0 ;  /* 0xff80000008237808 */ /* 0x000fe40004000000 */
[----:B------:R-:W-:Y:S02]  /*9ac0*/  ISETP.GE.AND P0, PT, R33, R2, PT ;  /* 0x000000022100720c */ /* 0x000fe40003f06270 */
[----:B------:R-:W-:Y:S01]  /*9ad0*/  FSEL R34, R10, -INF , !P6 ;  /* 0xff8000000a227808 */ /* 0x000fe20007000000 */
[----:B------:R-:W-:Y:S01]  /*9ae0*/  HMMA.16816.F32.BF16 R196, R28, R22, R196 ;  /* 0x000000161cc4723c */ /* 0x000fe200000418c4 */
[----:B------:R-:W-:-:S02]  /*9af0*/  FSEL R33, R9, -INF , !P1 ;  /* 0xff80000009217808 */ /* 0x000fc40004800000 */
[----:B------:R-:W-:Y:S02]  /*9b00*/  ISETP.GE.AND P6, PT, R15, R200, PT ;  /* 0x000000c80f00720c */ /* 0x000fe40003fc6270 */
[----:B------:R-:W-:Y:S02]  /*9b10*/  IADD3 R9, R169, 0x19, RZ ;  /* 0x00000019a9097810 */ /* 0x000fe40007ffe0ff */
[----:B------:R-:W-:Y:S02]  /*9b20*/  FSEL R26, R11, -INF , !P0 ;  /* 0xff8000000b1a7808 */ /* 0x000fe40004000000 */
[----:B------:R-:W-:Y:S02]  /*9b30*/  ISETP.GE.AND P1, PT, R15, R2, PT ;  /* 0x000000020f00720c */ /* 0x000fe40003f26270 */
[----:B------:R-:W-:Y:S02]  /*9b40*/  ISETP.GE.AND P0, PT, R9, R200, PT ;  /* 0x000000c80900720c */ /* 0x000fe40003f06270 */
[----:B------:R-:W-:-:S02]  /*9b50*/  FSEL R27, R4, -INF , !P6 ;  /* 0xff800000041b7808 */ /* 0x000fc40007000000 */
[----:B------:R-:W-:Y:S02]  /*9b60*/  IADD3 R11, R169, 0x20, RZ ;  /* 0x00000020a90b7810 */ /* 0x000fe40007ffe0ff */
[----:B------:R-:W-:Y:S02]  /*9b70*/  ISETP.GE.AND P6, PT, R9, R2, PT ;  /* 0x000000020900720c */ /* 0x000fe40003fc6270 */
[----:B------:R-:W-:Y:S02]  /*9b80*/  FSEL R24, R6, -INF , !P1 ;  /* 0xff80000006187808 */ /* 0x000fe40004800000 */
[----:B------:R-:W-:Y:S02]  /*9b90*/  FSEL R25, R5, -INF , !P0 ;  /* 0xff80000005197808 */ /* 0x000fe40004000000 */
[C---:B------:R-:W-:Y:S02]  /*9ba0*/  ISETP.GE.AND P1, PT, R11.reuse, R200, PT ;  /* 0x000000c80b00720c */ /* 0x040fe40003f26270 */
[----:B------:R-:W-:-:S02]  /*9bb0*/  ISETP.GE.AND P0, PT, R11, R2, PT ;  /* 0x000000020b00720c */ /* 0x000fc40003f06270 */
[----:B------:R-:W-:Y:S02]  /*9bc0*/  FSEL R32, R7, -INF , !P6 ;  /* 0xff80000007207808 */ /* 0x000fe40007000000 */
[C---:B------:R-:W-:Y:S02]  /*9bd0*/  IADD3 R5, R169.reuse, 0x21, RZ ;  /* 0x00000021a9057810 */ /* 0x040fe40007ffe0ff */
[----:B------:R-:W-:Y:S02]  /*9be0*/  IADD3 R7, R169, 0x28, RZ ;  /* 0x00000028a9077810 */ /* 0x000fe40007ffe0ff */
[----:B------:R-:W-:Y:S02]  /*9bf0*/  FSEL R205, R184, -INF , !P1 ;  /* 0xff800000b8cd7808 */ /* 0x000fe40004800000 */
[----:B------:R-:W-:Y:S02]  /*9c00*/  FSEL R246, R186, -INF , !P0 ;  /* 0xff800000baf67808 */ /* 0x000fe40004000000 */
[----:B------:R-:W-:-:S02]  /*9c10*/  ISETP.GE.AND P6, PT, R5, R200, PT ;  /* 0x000000c80500720c */ /* 0x000fc40003fc6270 */
[----:B------:R-:W-:Y:S02]  /*9c20*/  ISETP.GE.AND P1, PT, R5, R2, PT ;  /* 0x000000020500720c */ /* 0x000fe40003f26270 */
[----:B------:R-:W-:Y:S02]  /*9c30*/  ISETP.GE.AND P0, PT, R7, R200, PT ;  /* 0x000000c80700720c */ /* 0x000fe40003f06270 */
[----:B------:R-:W-:Y:S02]  /*9c40*/  IADD3 R5, R169, 0x29, RZ ;  /* 0x00000029a9057810 */ /* 0x000fe40007ffe0ff */
[----:B------:R-:W-:Y:S02]  /*9c50*/  FSEL R195, R185, -INF , !P6 ;  /* 0xff800000b9c37808 */ /* 0x000fe40007000000 */
[----:B------:R-:W-:Y:S02]  /*9c60*/  FSEL R193, R180, -INF , !P0 ;  /* 0xff800000b4c17808 */ /* 0x000fe40004000000 */
[----:B------:R-:W-:-:S02]  /*9c70*/  ISETP.GE.AND P6, PT, R7, R2, PT ;  /* 0x000000020700720c */ /* 0x000fc40003fc6270 */
[----:B------:R-:W-:Y:S02]  /*9c80*/  ISETP.GE.AND P0, PT, R5, R2, PT ;  /* 0x000000020500720c */ /* 0x000fe40003f06270 */
[----:B------:R-:W-:Y:S02]  /*9c90*/  IADD3 R7, R169, 0x31, RZ ;  /* 0x00000031a9077810 */ /* 0x000fe40007ffe0ff */
[----:B------:R-:W-:Y:S02]  /*9ca0*/  FSEL R204, R187, -INF , !P1 ;  /* 0xff800000bbcc7808 */ /* 0x000fe40004800000 */
[----:B------:R-:W-:Y:S02]  /*9cb0*/  FSEL R242, R183, -INF , !P0 ;  /* 0xff800000b7f27808 */ /* 0x000fe40004000000 */
[-C--:B------:R-:W-:Y:S02]  /*9cc0*/  ISETP.GE.AND P1, PT, R5, R200.reuse, PT ;  /* 0x000000c80500720c */ /* 0x080fe40003f26270 */
[----:B------:R-:W-:-:S02]  /*9cd0*/  ISETP.GE.AND P0, PT, R7, R200, PT ;  /* 0x000000c80700720c */ /* 0x000fc40003f06270 */
[----:B------:R-:W-:Y:S02]  /*9ce0*/  IADD3 R5, R169, 0x30, RZ ;  /* 0x00000030a9057810 */ /* 0x000fe40007ffe0ff */
[----:B------:R-:W-:Y:S02]  /*9cf0*/  FSEL R206, R182, -INF , !P6 ;  /* 0xff800000b6ce7808 */ /* 0x000fe40007000000 */
[----:B------:R-:W-:Y:S02]  /*9d00*/  FSEL R167, R177, -INF , !P0 ;  /* 0xff800000b1a77808 */ /* 0x000fe40004000000 */
[----:B------:R-:W-:Y:S02]  /*9d10*/  ISETP.GE.AND P6, PT, R5, R200, PT ;  /* 0x000000c80500720c */ /* 0x000fe40003fc6270 */
[----:B------:R-:W-:Y:S02]  /*9d20*/  FSEL R201, R181, -INF , !P1 ;  /* 0xff800000b5c97808 */ /* 0x000fe40004800000 */
[----:B------:R-:W-:-:S02]  /*9d30*/  ISETP.GE.AND P0, PT, R169, R2, PT ;  /* 0x00000002a900720c */ /* 0x000fc40003f06270 */
[-C--:B------:R-:W-:Y:S02]  /*9d40*/  ISETP.GE.AND P1, PT, R5, R2.reuse, PT ;  /* 0x000000020500720c */ /* 0x080fe40003f26270 */
[----:B------:R-:W-:Y:S02]  /*9d50*/  FSEL R187, R176, -INF , !P6 ;  /* 0xff800000b0bb7808 */ /* 0x000fe40007000000 */
[----:B------:R-:W-:Y:S02]  /*9d60*/  FSEL R18, R18, -INF , !P0 ;  /* 0xff80000012127808 */ /* 0x000fe40004000000 */
[----:B------:R-:W-:Y:S02]  /*9d70*/  ISETP.GE.AND P6, PT, R7, R2, PT ;  /* 0x000000020700720c */ /* 0x000fe40003fc6270 */
[----:B------:R-:W-:Y:S02]  /*9d80*/  FSEL R186, R178, -INF , !P1 ;  /* 0xff800000b2ba7808 */ /* 0x000fe40004800000 */
[----:B------:R-:W-:-:S02]  /*9d90*/  PLOP3.LUT P0, PT, PT, PT, UP0, 0x80, 0x0 ;  /* 0x000000000000781c */ /* 0x000fc40003f0f008 */
[CC--:B------:R-:W-:Y:S02]  /*9da0*/  ISETP.GE.AND P1, PT, R169.reuse, R200.reuse, PT ;  /* 0x000000c8a900720c */ /* 0x0c0fe40003f26270 */
[C---:B------:R-:W-:Y:S02]  /*9db0*/  IADD3 R7, R169.reuse, 0x38, RZ ;  /* 0x00000038a9077810 */ /* 0x040fe40007ffe0ff */
[----:B------:R-:W-:Y:S02]  /*9dc0*/  IADD3 R169, R169, 0x39, RZ ;  /* 0x00000039a9a97810 */ /* 0x000fe40007ffe0ff */
[----:B------:R-:W-:Y:S02]  /*9dd0*/  FSEL R182, R179, -INF , !P6 ;  /* 0xff800000b3b67808 */ /* 0x000fe40007000000 */
[----:B------:R-:W-:Y:S02]  /*9de0*/  FSEL R5, R16, -INF , !P1 ;  /* 0xff80000010057808 */ /* 0x000fe40004800000 */
[----:B------:R-:W-:-:S02]  /*9df0*/  ISETP.GE.AND P6, PT, R7, R200, PT ;  /* 0x000000c80700720c */ /* 0x000fc40003fc6270 */
[----:B------:R-:W-:Y:S02]  /*9e00*/  ISETP.GE.AND P1, PT, R169, R200, PT ;  /* 0x000000c8a900720c */ /* 0x000fe40003f26270 */
[----:B------:R-:W-:Y:S02]  /*9e10*/  FSEL R185, R196, -INF , !P6 ;  /* 0xff800000c4b97808 */ /* 0x000fe40007000000 */
[----:B------:R-:W-:Y:S02]  /*9e20*/  FSEL R183, R197, -INF , !P1 ;  /* 0xff800000c5b77808 */ /* 0x000fe40004800000 */
[-C--:B------:R-:W-:Y:S02]  /*9e30*/  ISETP.GE.AND P6, PT, R7, R2.reuse, PT ;  /* 0x000000020700720c */ /* 0x080fe40003fc6270 */
[----:B------:R-:W-:Y:S02]  /*9e40*/  ISETP.GE.AND P1, PT, R169, R2, PT ;  /* 0x00000002a900720c */ /* 0x000fe40003f26270 */
[----:B------:R-:W-:-:S02]  /*9e50*/  FSEL R184, R198, -INF , !P6 ;  /* 0xff800000c6b87808 */ /* 0x000fc40007000000 */
[----:B------:R-:W-:Y:S01]  /*9e60*/  FSEL R180, R199, -INF , !P1 ;  /* 0xff800000c7b47808 */ /* 0x000fe20004800000 */
[----:B------:R-:W-:Y:S05]  /*9e70*/  @!P0 BRA `(.L_x_724) ;  /* 0x00000f0000008947 */ /* 0x000fea0003800000 */
[----:B------:R-:W-:-:S13]  /*9e80*/  PLOP3.LUT P0, PT, PT, PT, UP6, 0x80, 0x0 ;  /* 0x000000000000781c */ /* 0x000fda0003f0f068 */
[----:B------:R-:W-:Y:S05]  /*9e90*/  @!P0 BRA `(.L_x_725) ;  /* 0x000004b000008947 */ /* 0x000fea0003800000 */
[----:B------:R-:W-:Y:S01]  /*9ea0*/  IABS R2, c[0x0][0x2d0] ;  /* 0x0000b40000027a13 */ /* 0x000fe20000000000 */
[----:B------:R-:W-:Y:S02]  /*9eb0*/  USHF.L.U32 UR5, UR28, 0x6, URZ ;  /* 0x000000061c057899 */ /* 0x000fe4000800063f */
[----:B------:R-:W-:Y:S01]  /*9ec0*/  UMOV UR14, URZ ;  /* 0x0000003f000e7c82 */ /* 0x000fe20008000000 */
[----:B------:R1:W2:Y:S01]  /*9ed0*/  R2UR UR4, R2 ;  /* 0x00000000020473c2 */ /* 0x0002a200000e0000 */
[----:B------:R-:W-:Y:S02]  /*9ee0*/  UIADD3 UR12, UR5, -0x40, URZ ;  /* 0xffffffc0050c7890 */ /* 0x000fe4000fffe03f */
        /* <DEDUP_REMOVED lines=15> */
[----:B--2---:R-:W-:-:S05]  /*9fe0*/  UIMAD.WIDE.U32 UR14, UR15, UR8, URZ ;  /* 0x000000080f0e72a5 */ /* 0x004fca000f8e003f */
[----:B------:R-:W-:Y:S02]  /*9ff0*/  UMOV UR13, UR17 ;  /* 0x00000011000d7c82 */ /* 0x000fe40008000000 */
[----:B------:R-:W-:Y:S02]  /*a000*/  UMOV UR11, UR15 ;  /* 0x0000000f000b7c82 */ /* 0x000fe40008000000 */
[----:B------:R-:W-:Y:S02]  /*a010*/  UIADD3 UR9, -UR13, URZ, URZ ;  /* 0x0000003f0d097290 */ /* 0x000fe4000fffe13f */
[----:B------:R-:W-:Y:S02]  /*a020*/  UIADD3 UR7, -UR11, URZ, URZ ;  /* 0x0000003f0b077290 */ /* 0x000fe4000fffe13f */
[----:B------:R-:W-:Y:S02]  /*a030*/  UIMAD UR9, UR4, UR9, UR10 ;  /* 0x00000009040972a4 */ /* 0x000fe4000f8e020a */
[----:B------:R-:W-:-:S02]  /*a040*/  UIMAD UR8, UR4, UR7, UR8 ;  /* 0x00000007040872a4 */ /* 0x000fc4000f8e0208 */
[----:B------:R-:W-:Y:S02]  /*a050*/  UISETP.GT.U32.AND UP2, UPT, UR4, UR9, UPT ;  /* 0x000000090400728c */ /* 0x000fe4000bf44070 */
[----:B------:R-:W-:Y:S02]  /*a060*/  UISETP.GT.U32.AND UP0, UPT, UR4, UR8, UPT ;  /* 0x000000080400728c */ /* 0x000fe4000bf04070 */
[----:B------:R-:W-:Y:S02]  /*a070*/  ULDC UR7, c[0x0][0x2d0] ;  /* 0x0000b40000077ab9 */ /* 0x000fe40000000800 */
[----:B------:R-:W-:Y:S02]  /*a080*/  ULOP3.LUT UR5, UR5, UR7, URZ, 0x3c, !UPT ;  /* 0x0000000705057292 */ /* 0x000fe4000f8e3c3f */
[----:B------:R-:W-:Y:S02]  /*a090*/  ULOP3.LUT UR12, UR12, UR7, URZ, 0x3c, !UPT ;  /* 0x000000070c0c7292 */ /* 0x000fe4000f8e3c3f */
[----:B------:R-:W-:-:S02]  /*a0a0*/  UISETP.GE.AND UP1, UPT, UR5, URZ, UPT ;  /* 0x0000003f0500728c */ /* 0x000fc4000bf26270 */
[----:B------:R-:W-:Y:S02]  /*a0b0*/  @!UP2 UIADD3 UR9, UR9, -UR4, URZ ;  /* 0x800000040909a290 */ /* 0x000fe4000fffe03f */
[----:B------:R-:W-:Y:S02]  /*a0c0*/  @!UP0 UIADD3 UR8, UR8, -UR4, URZ ;  /* 0x8000000408088290 */ /* 0x000fe4000fffe03f */
[----:B------:R-:W-:Y:S02]  /*a0d0*/  UISETP.GE.U32.AND UP4, UPT, UR9, UR4, UPT ;  /* 0x000000040900728c */ /* 0x000fe4000bf86070 */
[----:B------:R-:W-:Y:S02]  /*a0e0*/  UISETP.GE.U32.AND UP3, UPT, UR8, UR4, UPT ;  /* 0x000000040800728c */ /* 0x000fe4000bf66070 */
[----:B------:R-:W-:Y:S02]  /*a0f0*/  @!UP0 UIADD3 UR11, UR11, 0x1, URZ ;  /* 0x000000010b0b8890 */ /* 0x000fe4000fffe03f */
[----:B------:R-:W-:-:S02]  /*a100*/  UISETP.GE.AND UP0, UPT, UR12, URZ, UPT ;  /* 0x0000003f0c00728c */ /* 0x000fc4000bf06270 */
[----:B------:R-:W-:Y:S02]  /*a110*/  @!UP2 UIADD3 UR13, UR13, 0x1, URZ ;  /* 0x000000010d0da890 */ /* 0x000fe4000fffe03f */
[----:B------:R-:W-:Y:S02]  /*a120*/  UISETP.NE.AND UP2, UPT, URZ, UR7, UPT ;  /* 0x000000073f00728c */ /* 0x000fe4000bf45270 */
[----:B------:R-:W-:Y:S02]  /*a130*/  @UP4 UIADD3 UR13, UR13, 0x1, URZ ;  /* 0x000000010d0d4890 */ /* 0x000fe4000fffe03f */
[----:B------:R-:W-:Y:S02]  /*a140*/  @UP3 UIADD3 UR11, UR11, 0x1, URZ ;  /* 0x000000010b0b3890 */ /* 0x000fe4000fffe03f */
[----:B------:R-:W-:Y:S02]  /*a150*/  ULOP3.LUT UR4, URZ, UR7, URZ, 0x33, !UPT ;  /* 0x000000073f047292 */ /* 0x000fe4000f8e333f */
[----:B------:R-:W-:-:S02]  /*a160*/  @!UP1 UIADD3 UR13, -UR13, URZ, URZ ;  /* 0x0000003f0d0d9290 */ /* 0x000fc4000fffe13f */
[----:B------:R-:W-:Y:S02]  /*a170*/  @!UP0 UIADD3 UR11, -UR11, URZ, URZ ;  /* 0x0000003f0b0b8290 */ /* 0x000fe4000fffe13f */
        /* <DEDUP_REMOVED lines=9> */
[----:B------:R-:W3:Y:S01]  /*a210*/  LDG.E R2, [R6.64] ;  /* 0x0000002006027981 */ /* 0x000ee2000c1e1900 */
        /* <DEDUP_REMOVED lines=8> */
[----:B------:R-:W-:-:S03]  /*a2a0*/  UIADD3 UR13, UR13, UR5, URZ ;  /* 0x000000050d0d7290 */ /* 0x000fc6000fffe03f */
[----:B------:R-:W-:Y:S01]  /*a2b0*/  ULDC.64 UR4, c[0x0][0x180] ;  /* 0x0000600000047ab9 */ /* 0x000fe20000000a00 */
[----:B--2---:R-:W1:Y:S08]  /*a2c0*/  R2UR UR9, R4 ;  /* 0x00000000040973c2 */ /* 0x004e7000000e0000 */
[----:B---3--:R-:W1:Y:S02]  /*a2d0*/  R2UR UR8, R2 ;  /* 0x00000000020873c2 */ /* 0x008e6400000e0000 */
[----:B-1----:R-:W-:-:S04]  /*a2e0*/  UIADD3 UR8, -UR9, UR8, URZ ;  /* 0x0000000809087290 */ /* 0x002fc8000fffe13f */
[----:B------:R-:W-:Y:S02]  /*a2f0*/  USHF.R.S32.HI UR7, URZ, 0x1f, UR8 ;  /* 0x0000001f3f077899 */ /* 0x000fe40008011408 */
[----:B------:R-:W-:Y:S02]  /*a300*/  UIMAD.WIDE.U32 UR10, UR8, UR4, UR12 ;  /* 0x00000004080a72a5 */ /* 0x000fe4000f8e000c */
[----:B------:R-:W-:-:S04]  /*a310*/  UIMAD UR7, UR7, UR4, URZ ;  /* 0x00000004070772a4 */ /* 0x000fc8000f8e023f */
[----:B------:R-:W-:-:S04]  /*a320*/  UIMAD UR5, UR8, UR5, UR7 ;  /* 0x00000005080572a4 */ /* 0x000fc8000f8e0207 */
[----:B------:R-:W-:Y:S01]  /*a330*/  UIADD3 UR8, UR11, UR5, URZ ;  /* 0x000000050b087290 */ /* 0x000fe2000fffe03f */
[----:B------:R-:W-:Y:S05]  /*a340*/  BRA `(.L_x_726) ;  /* 0x0000003000007947 */ /* 0x000fea0003800000 */
.L_x_725:
[----:B------:R-:W-:Y:S02]  /*a350*/  ULDC UR10, c[0x0][0x198] ;  /* 0x00006600000a7ab9 */ /* 0x000fe40000000800 */
[----:B------:R-:W-:-:S04]  /*a360*/  ULEA UR10, -UR10, URZ, 0x6 ;  /* 0x0000003f0a0a7291 */ /* 0x000fc8000f8e313f */
[----:B------:R-:W-:-:S03]  /*a370*/  USHF.R.S32.HI UR8, URZ, 0x1f, UR10 ;  /* 0x0000001f3f087899 */ /* 0x000fc6000801140a */
.L_x_726:
[C---:B------:R-:W-:Y:S01]  /*a380*/  @!P4 IADD3 R9, P0, R166.reuse, UR10, RZ ;  /* 0x0000000aa609cc10 */ /* 0x040fe2000ff1e0ff */
[----:B------:R-:W-:Y:S01]  /*a390*/  UIADD3 UR4, UP1, UP0, UR24, UR10, UR24 ;  /* 0x0000000a18047290 */ /* 0x000fe2000f83e018 */
[C---:B------:R-:W-:Y:S01]  /*a3a0*/  @!P3 IADD3 R7, P1, R166.reuse, UR10, RZ ;  /* 0x0000000aa607bc10 */ /* 0x040fe2000ff3e0ff */
[----:B------:R-:W-:Y:S01]  /*a3b0*/  IMAD.U32 R6, RZ, RZ, UR8 ;  /* 0x00000008ff067e24 */ /* 0x000fe2000f8e00ff */
[----:B------:R-:W-:Y:S01]  /*a3c0*/  @!P4 IADD3.X R4, R165, UR8, RZ, P0, !PT ;  /* 0x00000008a504cc10 */ /* 0x000fe200087fe4ff */
[----:B------:R-:W-:Y:S01]  /*a3d0*/  UIADD3.X UR7, UR23, UR8, UR23, UP1, UP0 ;  /* 0x0000000817077290 */ /* 0x000fe20008fe0417 */
[----:B------:R-:W-:Y:S01]  /*a3e0*/  @!P4 LEA R174, P0, R9, c[0x0][0x168], 0x1 ;  /* 0x00005a0009aeca11 */ /* 0x000fe200078008ff */
[----:B------:R-:W-:Y:S01]  /*a3f0*/  UIADD3 UR5, UP1, UR24, UR4, URZ ;  /* 0x0000000418057290 */ /* 0x000fe2000ff3e03f */
[----:B------:R-:W-:Y:S01]  /*a400*/  @!P3 IADD3.X R2, R165, UR8, RZ, P1, !PT ;  /* 0x00000008a502bc10 */ /* 0x000fe20008ffe4ff */
[----:B------:R-:W-:Y:S01]  /*a410*/  VOTEU.ALL UP0, P5 ;  /* 0x00000000003f7886 */ /* 0x000fe20002800000 */
[----:B------:R-:W-:Y:S01]  /*a420*/  @!P4 LEA.HI.X R175, R9, c[0x0][0x16c], R4, 0x1, P0 ;  /* 0x00005b0009afca11 */ /* 0x000fe200000f0c04 */
[----:B------:R-:W-:Y:S01]  /*a430*/  IMAD.U32 R9, RZ, RZ, UR10 ;  /* 0x0000000aff097e24 */ /* 0x000fe2000f8e00ff */
[C---:B------:R-:W-:Y:S01]  /*a440*/  @!P3 LEA R30, P1, R7.reuse, c[0x0][0x168], 0x1 ;  /* 0x00005a00071eba11 */ /* 0x040fe200078208ff */
[----:B------:R1:W-:Y:S01]  /*a450*/  @P5 STS.128 [R238+0x8000], RZ ;  /* 0x008000ffee005388 */ /* 0x0003e20000000c00 */
[C---:B------:R-:W-:Y:S01]  /*a460*/  @!P2 IADD3 R11, P0, R166.reuse, UR10, RZ ;  /* 0x0000000aa60bac10 */ /* 0x040fe2000ff1e0ff */
[----:B------:R-:W-:Y:S01]  /*a470*/  @!UP0 UIADD3 UR11, UP2, UR24, UR10, URZ ;  /* 0x0000000a180b8290 */ /* 0x000fe2000ff5e03f */
[----:B------:R-:W-:Y:S01]  /*a480*/  @!P3 LEA.HI.X R31, R7, c[0x0][0x16c], R2, 0x1, P1 ;  /* 0x00005b00071fba11 */ /* 0x000fe200008f0c02 */
[----:B------:R-:W-:Y:S01]  /*a490*/  IMAD.U32 R2, RZ, RZ, UR8 ;  /* 0x00000008ff027e24 */ /* 0x000fe2000f8e00ff */
[----:B------:R-:W-:Y:S01]  /*a4a0*/  @!P2 IADD3.X R4, R165, UR8, RZ, P0, !PT ;  /* 0x00000008a504ac10 */ /* 0x000fe200087fe4ff */
[----:B------:R-:W-:Y:S01]  /*a4b0*/  @!UP0 UIADD3.X UR9, UR23, UR8, URZ, UP2, !UPT ;  /* 0x0000000817098290 */ /* 0x000fe200097fe43f */
[----:B------:R-:W-:Y:S01]  /*a4c0*/  @!P2 LEA R28, P0, R11, c[0x0][0x168], 0x1 ;  /* 0x00005a000b1caa11 */ /* 0x000fe200078008ff */
[----:B------:R-:W-:Y:S01]  /*a4d0*/  BSSY B0, `(.L_x_727) ;  /* 0x0000085000007945 */ /* 0x000fe20003800000 */
[----:B------:R-:W-:-:S02]  /*a4e0*/  @!P4 IADD3 R7, P6, P1, R166, UR24, R9 ;  /* 0x00000018a607cc10 */ /* 0x000fc4000f9de009 */
[----:B------:R-:W-:Y:S02]  /*a4f0*/  @!P2 LEA.HI.X R29, R11, c[0x0][0x16c], R4, 0x1, P0 ;  /* 0x00005b000b1daa11 */ /* 0x000fe400000f0c04 */
[----:B------:R-:W-:Y:S02]  /*a500*/  @!P4 IADD3.X R4, R165, UR23, R2, P6, P1 ;  /* 0x00000017a504cc10 */ /* 0x000fe4000b7e2402 */
[C---:B------:R-:W-:Y:S02]  /*a510*/  @!P4 LEA R172, P6, R7.reuse, c[0x0][0x168], 0x1 ;  /* 0x00005a0007acca11 */ /* 0x040fe400078c08ff */
[----:B------:R-:W-:Y:S02]  /*a520*/  @!P3 IADD3 R11, P1, P0, R166, UR24, R9 ;  /* 0x00000018a60bbc10 */ /* 0x000fe4000f83e009 */
[----:B------:R-:W-:Y:S01]  /*a530*/  @!P4 LEA.HI.X R173, R7, c[0x0][0x16c], R4, 0x1, P6 ;  /* 0x00005b0007adca11 */ /* 0x000fe200030f0c04 */
[----:B------:R-:W-:Y:S01]  /*a540*/  IMAD.U32 R7, RZ, RZ, UR4 ;  /* 0x00000004ff077e24 */ /* 0x000fe2000f8e00ff */
[----:B------:R-:W-:-:S02]  /*a550*/  @!P3 IADD3.X R4, R165, UR23, R2, P1, P0 ;  /* 0x00000017a504bc10 */ /* 0x000fc40008fe0402 */
[----:B------:R-:W-:Y:S02]  /*a560*/  @!P3 LEA R22, P1, R11, c[0x0][0x168], 0x1 ;  /* 0x00005a000b16ba11 */ /* 0x000fe400078208ff */
[-C--:B------:R-:W-:Y:S02]  /*a570*/  @!P5 LEA R176, P0, R9, R244.reuse, 0x1 ;  /* 0x000000f409b0d211 */ /* 0x080fe400078008ff */
[----:B------:R-:W-:Y:S01]  /*a580*/  @!P3 LEA.HI.X R23, R11, c[0x0][0x16c], R4, 0x1, P1 ;  /* 0x00005b000b17ba11 */ /* 0x000fe200008f0c04 */
[----:B------:R-:W-:Y:S01]  /*a590*/  IMAD.U32 R4, RZ, RZ, UR7 ;  /* 0x00000007ff047e24 */ /* 0x000fe2000f8e00ff */
[-C--:B------:R-:W-:Y:S02]  /*a5a0*/  @!P5 LEA.HI.X R177, R9, R243.reuse, R6, 0x1, P0 ;  /* 0x000000f309b1d211 */ /* 0x080fe400000f0c06 */
[C---:B------:R-:W-:Y:S02]  /*a5b0*/  @!P5 LEA R170, P6, R7.reuse, R244, 0x1 ;  /* 0x000000f407aad211 */ /* 0x040fe400078c08ff */
[----:B------:R-:W-:Y:S01]  /*a5c0*/  @!P2 IADD3 R9, P1, P0, R166, UR24, R9 ;  /* 0x00000018a609ac10 */ /* 0x000fe2000f83e009 */
[----:B------:R-:W-:Y:S01]  /*a5d0*/  @!PT LDS RZ, [RZ] ;  /* 0x00000000fffff984 */ /* 0x000fe20000000800 */
[----:B------:R-:W-:Y:S01]  /*a5e0*/  @!PT LDS RZ, [RZ] ;  /* 0x00000000fffff984 */ /* 0x000fe20000000800 */
[----:B------:R-:W-:Y:S01]  /*a5f0*/  @!PT LDS RZ, [RZ] ;  /* 0x00000000fffff984 */ /* 0x000fe20000000800 */
[----:B------:R1:W-:Y:S01]  /*a600*/  @!P5 LDGSTS.E.BYPASS.LTC128B.128 [R238+0x8000], [R176.64] ;  /* 0x08000000b0eedfae */ /* 0x0003e2000b901d60 */
[----:B------:R-:W-:-:S02]  /*a610*/  @!P5 LEA.HI.X R171, R7, R243, R4, 0x1, P6 ;  /* 0x000000f307abd211 */ /* 0x000fc400030f0c04 */
[----:B------:R-:W-:Y:S01]  /*a620*/  @!P2 IADD3.X R2, R165, UR23, R2, P1, P0 ;  /* 0x00000017a502ac10 */ /* 0x000fe20008fe0402 */
[----:B------:R1:W-:Y:S01]  /*a630*/  @P4 STS.128 [R238+0xa000], RZ ;  /* 0x00a000ffee004388 */ /* 0x0003e20000000c00 */
[C---:B------:R-:W-:Y:S02]  /*a640*/  @!P4 IADD3 R7, P6, R166.reuse, UR4, RZ ;  /* 0x00000004a607cc10 */ /* 0x040fe4000ffde0ff */
[----:B------:R-:W-:Y:S01]  /*a650*/  @!P2 LEA R20, P0, R9, c[0x0][0x168], 0x1 ;  /* 0x00005a000914aa11 */ /* 0x000fe200078008ff */
[----:B------:R-:W-:Y:S01]  /*a660*/  @!PT LDS RZ, [RZ] ;  /* 0x00000000fffff984 */ /* 0x000fe20000000800 */
[----:B------:R-:W-:Y:S01]  /*a670*/  @!PT LDS RZ, [RZ] ;  /* 0x00000000fffff984 */ /* 0x000fe20000000800 */
[----:B------:R-:W-:Y:S01]  /*a680*/  @!PT LDS RZ, [RZ] ;  /* 0x00000000fffff984 */ /* 0x000fe20000000800 */
[----:B------:R1:W-:Y:S01]  /*a690*/  @!P4 LDGSTS.E.BYPASS.LTC128B.128 [R238+0xa000], [R174.64+0x80] ;  /* 0x0a000080aeeecfae */ /* 0x0003e2000b901d60 */
[----:B------:R-:W-:Y:S02]  /*a6a0*/  @!P4 IADD3.X R4, R165, UR7, RZ, P6, !PT ;  /* 0x00000007a504cc10 */ /* 0x000fe4000b7fe4ff */
[----:B------:R-:W-:Y:S01]  /*a6b0*/  @!P4 LEA R168, P1, R7, c[0x0][0x168], 0x1 ;  /* 0x00005a0007a8ca11 */ /* 0x000fe200078208ff */
[----:B------:R1:W-:Y:S01]  /*a6c0*/  @P3 STS.128 [R238+0xc000], RZ ;  /* 0x00c000ffee003388 */ /* 0x0003e20000000c00 */
[----:B------:R-:W-:Y:S01]  /*a6d0*/  @!P2 LEA.HI.X R21, R9, c[0x0][0x16c], R2, 0x1, P0 ;  /* 0x00005b000915aa11 */ /* 0x000fe200000f0c02 */
[----:B------:R-:W-:Y:S01]  /*a6e0*/  IMAD.U32 R9, RZ, RZ, UR11 ;  /* 0x0000000bff097e24 */ /* 0x000fe2000f8e00ff */
[----:B------:R-:W-:Y:S01]  /*a6f0*/  @!P3 IADD3 R2, P0, R166, UR4, RZ ;  /* 0x00000004a602bc10 */ /* 0x000fe2000ff1e0ff */
[----:B------:R-:W-:Y:S01]  /*a700*/  @!PT LDS RZ, [RZ] ;  /* 0x00000000fffff984 */ /* 0x000fe20000000800 */
[----:B------:R-:W-:Y:S01]  /*a710*/  @!PT LDS RZ, [RZ] ;  /* 0x00000000fffff984 */ /* 0x000fe20000000800 */
[----:B------:R-:W-:Y:S01]  /*a720*/  @!PT LDS RZ, [RZ] ;  /* 0x00000000fffff984 */ /* 0x000fe20000000800 */
[----:B------:R1:W-:Y:S01]  /*a730*/  @!P3 LDGSTS.E.BYPASS.LTC128B.128 [R238+0xc000], [R30.64+0x100] ;  /* 0x0c0001001eeebfae */ /* 0x0003e2000b901d60 */
[----:B------:R-:W-:Y:S01]  /*a740*/  @!P4 LEA.HI.X R169, R7, c[0x0][0x16c], R4, 0x1, P1 ;  /* 0x00005b0007a9ca11 */ /* 0x000fe200008f0c04 */
[----:B------:R-:W-:Y:S01]  /*a750*/  IMAD.U32 R4, RZ, RZ, UR9 ;  /* 0x00000009ff047e24 */ /* 0x000fe2000f8e00ff */
[----:B------:R-:W-:Y:S01]  /*a760*/  @!P3 IADD3.X R7, R165, UR7, RZ, P0, !PT ;  /* 0x00000007a507bc10 */ /* 0x000fe200087fe4ff */
[----:B------:R1:W-:Y:S01]  /*a770*/  @P2 STS.128 [R238+0xe000], RZ ;  /* 0x00e000ffee002388 */ /* 0x0003e20000000c00 */
[----:B------:R-:W-:-:S02]  /*a780*/  @!P3 LEA R178, P1, R2, c[0x0][0x168], 0x1 ;  /* 0x00005a0002b2ba11 */ /* 0x000fc400078208ff */
[CC--:B------:R-:W-:Y:S01]  /*a790*/  @!P5 LEA R190, P6, R9.reuse, R244.reuse, 0x1 ;  /* 0x000000f409bed211 */ /* 0x0c0fe200078c08ff */
[----:B------:R-:W-:Y:S01]  /*a7a0*/  @!PT LDS RZ, [RZ] ;  /* 0x00000000fffff984 */ /* 0x000fe20000000800 */
[----:B------:R-:W-:Y:S01]  /*a7b0*/  @!PT LDS RZ, [RZ] ;  /* 0x00000000fffff984 */ /* 0x000fe20000000800 */
[----:B------:R-:W-:Y:S01]  /*a7c0*/  @!PT LDS RZ, [RZ] ;  /* 0x00000000fffff984 */ /* 0x000fe20000000800 */
[----:B------:R1:W-:Y:S01]  /*a7d0*/  @!P2 LDGSTS.E.BYPASS.LTC128B.128 [R238+0xe000], [R28.64+0x180] ;  /* 0x0e0001801ceeafae */ /* 0x0003e2000b901d60 */
[----:B------:R-:W-:Y:S01]  /*a7e0*/  @!P2 IADD3 R11, P0, R166, UR4, RZ ;  /* 0x00000004a60bac10 */ /* 0x000fe2000ff1e0ff */
[----:B------:R-:W-:Y:S01]  /*a7f0*/  UIADD3.X UR4, UR23, UR7, URZ, UP1, !UPT ;  /* 0x0000000717047290 */ /* 0x000fe20008ffe43f */
[----:B------:R-:W-:Y:S01]  /*a800*/  @!P3 LEA.HI.X R179, R2, c[0x0][0x16c], R7, 0x1, P1 ;  /* 0x00005b0002b3ba11 */ /* 0x000fe200008f0c07 */
[----:B------:R-:W-:Y:S01]  /*a810*/  IMAD.U32 R7, RZ, RZ, UR5 ;  /* 0x00000005ff077e24 */ /* 0x000fe2000f8e00ff */
[----:B------:R-:W-:Y:S01]  /*a820*/  @!P5 LEA.HI.X R191, R9, R243, R4, 0x1, P6 ;  /* 0x000000f309bfd211 */ /* 0x000fe200030f0c04 */
[----:B------:R1:W-:Y:S01]  /*a830*/  @P5 STS.128 [R238+0x8800], RZ ;  /* 0x008800ffee005388 */ /* 0x0003e20000000c00 */
[----:B------:R-:W-:Y:S01]  /*a840*/  @!P2 IADD3.X R6, R165, UR7, RZ, P0, !PT ;  /* 0x00000007a506ac10 */ /* 0x000fe200087fe4ff */
[----:B------:R-:W-:Y:S01]  /*a850*/  IMAD.U32 R2, RZ, RZ, UR4 ;  /* 0x00000004ff027e24 */ /* 0x000fe2000f8e00ff */
[----:B------:R-:W-:Y:S01]  /*a860*/  @!P2 LEA R10, P0, R11, c[0x0][0x168], 0x1 ;  /* 0x00005a000b0aaa11 */ /* 0x000fe200078008ff */
[----:B------:R-:W-:Y:S01]  /*a870*/  @!PT LDS RZ, [RZ] ;  /* 0x00000000fffff984 */ /* 0x000fe20000000800 */
[----:B------:R-:W-:Y:S01]  /*a880*/  @!PT LDS RZ, [RZ] ;  /* 0x00000000fffff984 */ /* 0x000fe20000000800 */
[----:B------:R-:W-:Y:S01]  /*a890*/  @!PT LDS RZ, [RZ] ;  /* 0x00000000fffff984 */ /* 0x000fe20000000800 */
[----:B------:R1:W-:Y:S01]  /*a8a0*/  @!P5 LDGSTS.E.BYPASS.LTC128B.128 [R238+0x8800], [R190.64] ;  /* 0x08800000beeedfae */ /* 0x0003e2000b901d60 */
[----:B------:R-:W-:-:S02]  /*a8b0*/  @!P5 LEA R188, P1, R7, R244, 0x1 ;  /* 0x000000f407bcd211 */ /* 0x000fc400078208ff */
[----:B------:R-:W-:Y:S01]  /*a8c0*/  @!P2 LEA.HI.X R11, R11, c[0x0][0x16c], R6, 0x1, P0 ;  /* 0x00005b000b0baa11 */ /* 0x000fe200000f0c06 */
[----:B------:R1:W-:Y:S01]  /*a8d0*/  @P4 STS.128 [R238+0xa800], RZ ;  /* 0x00a800ffee004388 */ /* 0x0003e20000000c00 */
[C---:B------:R-:W-:Y:S02]  /*a8e0*/  @!P4 IADD3 R4, P0, R166.reuse, UR5, RZ ;  /* 0x00000005a604cc10 */ /* 0x040fe4000ff1e0ff */
[----:B------:R-:W-:Y:S01]  /*a8f0*/  @!P5 LEA.HI.X R189, R7, R243, R2, 0x1, P1 ;  /* 0x000000f307bdd211 */ /* 0x000fe200008f0c02 */
[----:B------:R-:W-:Y:S01]  /*a900*/  @!PT LDS RZ, [RZ] ;  /* 0x00000000fffff984 */ /* 0x000fe20000000800 */
[----:B------:R-:W-:Y:S01]  /*a910*/  @!PT LDS RZ, [RZ] ;  /* 0x00000000fffff984 */ /* 0x000fe20000000800 */
[----:B------:R-:W-:Y:S01]  /*a920*/  @!PT LDS RZ, [RZ] ;  /* 0x00000000fffff984 */ /* 0x000fe20000000800 */
[----:B------:R1:W-:Y:S01]  /*a930*/  @!P4 LDGSTS.E.BYPASS.LTC128B.128 [R238+0xa800], [R172.64+0x80] ;  /* 0x0a800080aceecfae */ /* 0x0003e2000b901d60 */
[----:B------:R-:W-:Y:S02]  /*a940*/  @!P3 IADD3 R7, P1, R166, UR5, RZ ;  /* 0x00000005a607bc10 */ /* 0x000fe4000ff3e0ff */
[----:B------:R-:W-:Y:S01]  /*a950*/  @!P4 IADD3.X R9, R165, UR4, RZ, P0, !PT ;  /* 0x00000004a509cc10 */ /* 0x000fe200087fe4ff */
[----:B------:R1:W-:Y:S01]  /*a960*/  @P3 STS.128 [R238+0xc800], RZ ;  /* 0x00c800ffee003388 */ /* 0x0003e20000000c00 */
[----:B------:R-:W-:-:S02]  /*a970*/  @!P4 LEA R8, P0, R4, c[0x0][0x168], 0x1 ;  /* 0x00005a000408ca11 */ /* 0x000fc400078008ff */
[----:B------:R-:W-:Y:S01]  /*a980*/  @!P3 IADD3.X R2, R165, UR4, RZ, P1, !PT ;  /* 0x00000004a502bc10 */ /* 0x000fe20008ffe4ff */
[----:B------:R-:W-:Y:S01]  /*a990*/  @!PT LDS RZ, [RZ] ;  /* 0x00000000fffff984 */ /* 0x000fe20000000800 */
[----:B------:R-:W-:Y:S01]  /*a9a0*/  @!PT LDS RZ, [RZ] ;  /* 0x00000000fffff984 */ /* 0x000fe20000000800 */
[----:B------:R-:W-:Y:S01]  /*a9b0*/  @!PT LDS RZ, [RZ] ;  /* 0x00000000fffff984 */ /* 0x000fe20000000800 */
[----:B------:R1:W-:Y:S01]  /*a9c0*/  @!P3 LDGSTS.E.BYPASS.LTC128B.128 [R238+0xc800], [R22.64+0x100] ;  /* 0x0c80010016eebfae */ /* 0x0003e2000b901d60 */
[C---:B------:R-:W-:Y:S02]  /*a9d0*/  @!P3 LEA R6, P1, R7.reuse, c[0x0][0x168], 0x1 ;  /* 0x00005a000706ba11 */ /* 0x040fe400078208ff */
[----:B------:R-:W-:Y:S01]  /*a9e0*/  @!P4 LEA.HI.X R9, R4, c[0x0][0x16c], R9, 0x1, P0 ;  /* 0x00005b000409ca11 */ /* 0x000fe200000f0c09 */
[----:B------:R1:W-:Y:S01]  /*a9f0*/  @P2 STS.128 [R238+0xe800], RZ ;  /* 0x00e800ffee002388 */ /* 0x0003e20000000c00 */
[----:B------:R-:W-:-:S03]  /*aa00*/  @!P3 LEA.HI.X R7, R7, c[0x0][0x16c], R2, 0x1, P1 ;  /* 0x00005b000707ba11 */ /* 0x000fc600008f0c02 */
        /* <DEDUP_REMOVED lines=41> */
[----:B------:R-:W-:-:S04]  /*aca0*/  IADD3 R166, P0, R166, UR5, RZ ;  /* 0x00000005a6a67c10 */ /* 0x000fc8000ff1e0ff */
[----:B------:R-:W-:Y:S02]  /*acb0*/  IADD3.X R165, R165, UR4, RZ, P0, !PT ;  /* 0x00000004a5a57c10 */ /* 0x000fe400087fe4ff */
[----:B-1----:R-:W-:-:S04]  /*acc0*/  LEA R6, P0, R166, c[0x0][0x168], 0x1 ;  /* 0x00005a00a6067a11 */ /* 0x002fc800078008ff */
[----:B------:R-:W-:-:S05]  /*acd0*/  LEA.HI.X R7, R166, c[0x0][0x16c], R165, 0x1, P0 ;  /* 0x00005b00a6077a11 */ /* 0x000fca00000f0ca5 */
[----:B------:R-:W-:Y:S01]  /*ace0*/  @!PT LDS RZ, [RZ] ;  /* 0x00000000fffff984 */ /* 0x000fe20000000800 */
[----:B------:R-:W-:Y:S01]  /*acf0*/  @!PT LDS RZ, [RZ] ;  /* 0x00000000fffff984 */ /* 0x000fe20000000800 */
[----:B------:R-:W-:Y:S01]  /*ad00*/  @!PT LDS RZ, [RZ] ;  /* 0x00000000fffff984 */ /* 0x000fe20000000800 */
[----:B------:R1:W-:Y:S04]  /*ad10*/  LDGSTS.E.BYPASS.LTC128B.128 [R238+0xf800], [R6.64+0x180] ;  /* 0x0f80018006ee7fae */ /* 0x0003e8000b901d60 */
.L_x_728:
[----:B------:R-:W-:Y:S05]  /*ad20*/  BSYNC B0 ;  /* 0x0000000000007941 */ /* 0x000fea0003800000 */
.L_x_727:
[----:B------:R-:W0:Y:S01]  /*ad30*/  LDGDEPBAR ;  /* 0x00000000000079af */ /* 0x000e220000000000 */
[----:B-1----:R-:W-:Y:S02]  /*ad40*/  IMAD.U32 R7, RZ, RZ, UR10 ;  /* 0x0000000aff077e24 */ /* 0x002fe4000f8e00ff */
[----:B------:R-:W-:-:S03]  /*ad50*/  IMAD.U32 R2, RZ, RZ, UR8 ;  /* 0x00000008ff027e24 */ /* 0x000fc6000f8e00ff */
[----:B------:R-:W-:-:S04]  /*ad60*/  LEA R244, P0, R7, R244, 0x1 ;  /* 0x000000f407f47211 */ /* 0x000fc800078008ff */
[----:B------:R-:W-:Y:S02]  /*ad70*/  LEA.HI.X R243, R7, R243, R2, 0x1, P0 ;  /* 0x000000f307f37211 */ /* 0x000fe400000f0c02 */
.L_x_724:
[----:B------:R-:W-:Y:S01]  /*ad80*/  FMNMX.FTZ R4, R164, R5, !PT ;  /* 0x00000005a4047209 */ /* 0x000fe20007810000 */
[----:B------:R-:W-:Y:S01]  /*ad90*/  LDSM.16.MT88.4 R20, [R228+0x10800] ;  /* 0x01080000e414783b */ /* 0x000fe20000004200 */
[----:B------:R-:W-:Y:S02]  /*ada0*/  FMNMX.FTZ R9, R3, R18, !PT ;  /* 0x0000001203097209 */ /* 0x000fe40007810000 */
[----:B------:R-:W-:Y:S01]  /*adb0*/  FMNMX.FTZ R4, R17, R4, !PT ;  /* 0x0000000411047209 */ /* 0x000fe20007810000 */
[----:B------:R-:W-:Y:S01]  /*adc0*/  LDSM.16.MT88.4 R28, [R226+0x10800] ;  /* 0x01080000e21c783b */ /* 0x000fe20000004200 */
[----:B------:R-:W-:Y:S02]  /*add0*/  FMNMX.FTZ R9, R0, R9, !PT ;  /* 0x0000000900097209 */ /* 0x000fe40007810000 */
[----:B------:R-:W-:Y:S02]  /*ade0*/  FMNMX.FTZ R4, R19, R4, !PT ;  /* 0x0000000413047209 */ /* 0x000fe40007810000 */
[----:B------:R-:W-:-:S02]  /*adf0*/  FMNMX.FTZ R9, R14, R9, !PT ;  /* 0x000000090e097209 */ /* 0x000fc40007810000 */
[----:B------:R-:W-:Y:S02]  /*ae00*/  FMNMX.FTZ R4, R13, R4, !PT ;  /* 0x000000040d047209 */ /* 0x000fe40007810000 */
[----:B------:R-:W-:Y:S02]  /*ae10*/  FMNMX.FTZ R9, R12, R9, !PT ;  /* 0x000000090c097209 */ /* 0x000fe40007810000 */
[----:B------:R-:W-:Y:S02]  /*ae20*/  FMNMX.FTZ R4, R35, R4, !PT ;  /* 0x0000000423047209 */ /* 0x000fe40007810000 */
        /* <DEDUP_REMOVED lines=22> */
[----:B------:R-:W-:-:S03]  /*af90*/  FMNMX.FTZ R9, R180, R9, !PT ;  /* 0x00000009b4097209 */ /* 0x000fc60007810000 */
[----:B------:R-:W1:Y:S04]  /*afa0*/  SHFL.BFLY PT, R7, R4, 0x2, 0x1f ;  /* 0x0c401f0004077f89 */ /* 0x000e6800000e0000 */
[----:B------:R-:W2:Y:S01]  /*afb0*/  SHFL.BFLY PT, R2, R9, 0x2, 0x1f ;  /* 0x0c401f0009027f89 */ /* 0x000ea200000e0000 */
[----:B-1----:R-:W-:Y:S02]  /*afc0*/  FMNMX.FTZ R7, R4, R7, !PT ;  /* 0x0000000704077209 */ /* 0x002fe40007810000 */
[----:B--2---:R-:W-:-:S03]  /*afd0*/  FMNMX.FTZ R2, R9, R2, !PT ;  /* 0x0000000209027209 */ /* 0x004fc60007810000 */
[----:B------:R-:W1:Y:S04]  /*afe0*/  SHFL.BFLY PT, R174, R7, 0x1, 0x1f ;  /* 0x0c201f0007ae7f89 */ /* 0x000e6800000e0000 */
[----:B------:R-:W2:Y:S04]  /*aff0*/  SHFL.BFLY PT, R173, R2, 0x1, 0x1f ;  /* 0x0c201f0002ad7f89 */ /* 0x000ea800000e0000 */
[----:B------:R-:W3:Y:S01]  /*b000*/  LDSM.16.MT88.4 R8, [R228+0x10000] ;  /* 0x01000000e408783b */ /* 0x000ee20000004200 */
[----:B-1----:R-:W-:Y:S02]  /*b010*/  FMNMX.FTZ R174, R7, R174, !PT ;  /* 0x000000ae07ae7209 */ /* 0x002fe40007810000 */
[----:B--2---:R-:W-:-:S03]  /*b020*/  FMNMX.FTZ R173, R2, R173, !PT ;  /* 0x000000ad02ad7209 */ /* 0x004fc60007810000 */
[C---:B------:R-:W-:Y:S01]  /*b030*/  FMUL.FTZ R188, R174.reuse, c[0x0][0x23c] ;  /* 0x00008f00aebc7a20 */ /* 0x040fe20000410000 */
[----:B------:R-:W-:Y:S02]  /*b040*/  FSETP.NEU.FTZ.AND P1, PT, R174, -INF , PT ;  /* 0xff800000ae00780b */ /* 0x000fe40003f3d000 */
[C---:B------:R-:W-:Y:S01]  /*b050*/  FSETP.NEU.FTZ.AND P0, PT, R173.reuse, -INF , PT ;  /* 0xff800000ad00780b */ /* 0x040fe20003f1d000 */
[C---:B------:R-:W-:Y:S01]  /*b060*/  FMUL.FTZ R181, R173.reuse, c[0x0][0x23c] ;  /* 0x00008f00adb57a20 */ /* 0x040fe20000410000 */
[----:B------:R-:W-:Y:S02]  /*b070*/  FSEL R188, R188, RZ, P1 ;  /* 0x000000ffbcbc7208 */ /* 0x000fe40000800000 */
[----:B------:R-:W-:Y:S02]  /*b080*/  FSEL R6, R173, RZ, P0 ;  /* 0x000000ffad067208 */ /* 0x000fe40000000000 */
[----:B------:R-:W-:Y:S01]  /*b090*/  FSEL R181, R181, RZ, P0 ;  /* 0x000000ffb5b57208 */ /* 0x000fe20000000000 */
[--C-:B------:R-:W-:Y:S01]  /*b0a0*/  FFMA.FTZ R172, R5, c[0x0][0x23c], -R188.reuse ;  /* 0x00008f0005ac7a23 */ /* 0x100fe200000108bc */
[----:B------:R-:W-:Y:S01]  /*b0b0*/  FSEL R5, R174, RZ, P1 ;  /* 0x000000ffae057208 */ /* 0x000fe20000800000 */
[----:B------:R-:W-:-:S02]  /*b0c0*/  FFMA.FTZ R169, R13, c[0x0][0x23c], -R188 ;  /* 0x00008f000da97a23 */ /* 0x000fc400000108bc */
[--C-:B------:R-:W-:Y:S02]  /*b0d0*/  FFMA.FTZ R2, R0, c[0x0][0x23c], -R181.reuse ;  /* 0x00008f0000027a23 */ /* 0x100fe400000108b5 */
[----:B------:R-:W-:Y:S01]  /*b0e0*/  FFMA.FTZ R0, R14, c[0x0][0x23c], -R181 ;  /* 0x00008f000e007a23 */ /* 0x000fe200000108b5 */
[----:B------:R-:W-:Y:S01]  /*b0f0*/  MUFU.EX2 R172, R172 ;  /* 0x000000ac00ac7308 */ /* 0x000fe20000000800 */
[----:B------:R-:W-:Y:S02]  /*b100*/  FADD.FTZ R4, R164, -R5 ;  /* 0x80000005a4047221 */ /* 0x000fe40000010000 */
[----:B------:R-:W-:Y:S02]  /*b110*/  FFMA.FTZ R175, R12, c[0x0][0x23c], -R181 ;  /* 0x00008f000caf7a23 */ /* 0x000fe400000108b5 */
[----:B------:R-:W-:Y:S01]  /*b120*/  FADD.FTZ R6, R3, -R6 ;  /* 0x8000000603067221 */ /* 0x000fe20000010000 */
[----:B------:R-:W1:Y:S01]  /*b130*/  LDSM.16.MT88.4 R12, [R225+0x10000] ;  /* 0x01000000e10c783b */ /* 0x000e620000004200 */
[--C-:B------:R-:W-:Y:S01]  /*b140*/  FFMA.FTZ R171, R17, c[0x0][0x23c], -R188.reuse ;  /* 0x00008f0011ab7a23 */ /* 0x100fe200000108bc */
[----:B------:R-:W-:Y:S01]  /*b150*/  MUFU.EX2 R169, R169 ;  /* 0x000000a900a97308 */ /* 0x000fe20000000800 */
[----:B------:R-:W-:-:S02]  /*b160*/  FFMA.FTZ R170, R19, c[0x0][0x23c], -R188 ;  /* 0x00008f0013aa7a23 */ /* 0x000fc400000108bc */
[----:B------:R-:W-:Y:S02]  /*b170*/  FFMA.FTZ R168, R18, c[0x0][0x23c], -R181 ;  /* 0x00008f0012a87a23 */ /* 0x000fe400000108b5 */
[----:B------:R-:W-:Y:S01]  /*b180*/  FMUL.FTZ R176, R4, c[0x0][0x23c] ;  /* 0x00008f0004b07a20 */ /* 0x000fe20000410000 */
[----:B------:R-:W2:Y:S01]  /*b190*/  LDSM.16.MT88.4 R16, [R226+0x10000] ;  /* 0x01000000e210783b */ /* 0x000ea20000004200 */
[----:B------:R-:W-:Y:S01]  /*b1a0*/  FMUL.FTZ R3, R6, c[0x0][0x23c] ;  /* 0x00008f0006037a20 */ /* 0x000fe20000410000 */
[----:B------:R-:W4:Y:S01]  /*b1b0*/  MUFU.EX2 R171, R171 ;  /* 0x000000ab00ab7308 */ /* 0x000f220000000800 */
[--C-:B------:R-:W-:Y:S02]  /*b1c0*/  FFMA.FTZ R177, R35, c[0x0][0x23c], -R188.reuse ;  /* 0x00008f0023b17a23 */ /* 0x100fe400000108bc */
[--C-:B------:R-:W-:Y:S02]  /*b1d0*/  FFMA.FTZ R178, R33, c[0x0][0x23c], -R188.reuse ;  /* 0x00008f0021b27a23 */ /* 0x100fe400000108bc */
[----:B------:R-:W-:-:S02]  /*b1e0*/  FFMA.FTZ R179, R27, c[0x0][0x23c], -R188 ;  /* 0x00008f001bb37a23 */ /* 0x000fc400000108bc */
[--C-:B------:R-:W-:Y:S01]  /*b1f0*/  FFMA.FTZ R190, R25, c[0x0][0x23c], -R188.reuse ;  /* 0x00008f0019be7a23 */ /* 0x100fe200000108bc */
[----:B------:R-:W5:Y:S01]  /*b200*/  MUFU.EX2 R170, R170 ;  /* 0x000000aa00aa7308 */ /* 0x000f620000000800 */
[--C-:B------:R-:W-:Y:S02]  /*b210*/  FFMA.FTZ R189, R34, c[0x0][0x23c], -R181.reuse ;  /* 0x00008f0022bd7a23 */ /* 0x100fe400000108b5 */
[--C-:B------:R-:W-:Y:S02]  /*b220*/  FFMA.FTZ R192, R26, c[0x0][0x23c], -R181.reuse ;  /* 0x00008f001ac07a23 */ /* 0x100fe400000108b5 */
[--C-:B------:R-:W-:Y:S02]  /*b230*/  FFMA.FTZ R191, R24, c[0x0][0x23c], -R181.reuse ;  /* 0x00008f0018bf7a23 */ /* 0x100fe400000108b5 */
[----:B------:R-:W-:Y:S01]  /*b240*/  FFMA.FTZ R194, R32, c[0x0][0x23c], -R181 ;  /* 0x00008f0020c27a23 */ /* 0x000fe200000108b5 */
[----:B------:R-:W-:Y:S01]  /*b250*/  MUFU.EX2 R168, R168 ;  /* 0x000000a800a87308 */ /* 0x000fe20000000800 */
[----:B----4-:R-:W-:Y:S01]  /*b260*/  F2FP.BF16.PACK_AB R4, R171, R172 ;  /* 0x000000acab04723e */ /* 0x010fe200000010ff */
[----:B------:R-:W-:Y:S01]  /*b270*/  LDSM.16.MT88.4 R24, [R225+0x10800] ;  /* 0x01080000e118783b */ /* 0x000fe20000004200 */
[----:B------:R-:W-:-:S02]  /*b280*/  FFMA.FTZ R196, R205, c[0x0][0x23c], -R188 ;  /* 0x00008f00cdc47a23 */ /* 0x000fc400000108bc */
[--C-:B------:R-:W-:Y:S01]  /*b290*/  FFMA.FTZ R195, R195, c[0x0][0x23c], -R188.reuse ;  /* 0x00008f00c3c37a23 */ /* 0x100fe200000108bc */
[----:B------:R-:W-:Y:S01]  /*b2a0*/  LDSM.16.MT88.4 R32, [R224+0x12800] ;  /* 0x01280000e020783b */ /* 0x000fe20000004200 */
[--C-:B------:R-:W-:Y:S01]  /*b2b0*/  FFMA.FTZ R193, R193, c[0x0][0x23c], -R188.reuse ;  /* 0x00008f00c1c17a23 */ /* 0x100fe200000108bc */
[----:B------:R-:W4:Y:S01]  /*b2c0*/  MUFU.EX2 R2, R2 ;  /* 0x0000000200027308 */ /* 0x000f220000000800 */
[----:B-----5:R-:W-:Y:S01]  /*b2d0*/  F2FP.BF16.PACK_AB R6, R169, R170 ;  /* 0x000000aaa906723e */ /* 0x020fe200000010ff */
[----:B------:R-:W-:Y:S02]  /*b2e0*/  FFMA.FTZ R198, R201, c[0x0][0x23c], -R188 ;  /* 0x00008f00c9c67a23 */ /* 0x000fe400000108bc */
[--C-:B------:R-:W-:Y:S02]  /*b2f0*/  FFMA.FTZ R197, R246, c[0x0][0x23c], -R181.reuse ;  /* 0x00008f00f6c57a23 */ /* 0x100fe400000108b5 */
[--C-:B------:R-:W-:Y:S02]  /*b300*/  FFMA.FTZ R200, R204, c[0x0][0x23c], -R181.reuse ;  /* 0x00008f00ccc87a23 */ /* 0x100fe400000108b5 */
[----:B------:R-:W-:Y:S01]  /*b310*/  MUFU.EX2 R0, R0 ;  /* 0x0000000000007308 */ /* 0x000fe20000000800 */
[----:B------:R-:W-:-:S02]  /*b320*/  FFMA.FTZ R199, R206, c[0x0][0x23c], -R181 ;  /* 0x00008f00cec77a23 */ /* 0x000fc400000108b5 */
[----:B------:R-:W-:Y:S02]  /*b330*/  FFMA.FTZ R202, R242, c[0x0][0x23c], -R181 ;  /* 0x00008f00f2ca7a23 */ /* 0x000fe400000108b5 */
[--C-:B------:R-:W-:Y:S02]  /*b340*/  FFMA.FTZ R204, R167, c[0x0][0x23c], -R188.reuse ;  /* 0x00008f00a7cc7a23 */ /* 0x100fe400000108bc */
[----:B------:R-:W-:Y:S01]  /*b350*/  LDSM.16.MT88.4 R164, [R225+0x17000] ;  /* 0x01700000e1a4783b */ /* 0x000fe20000004200 */
[----:B------:R-:W5:Y:S01]  /*b360*/  MUFU.EX2 R175, R175 ;  /* 0x000000af00af7308 */ /* 0x000f620000000800 */
[----:B----4-:R-:W-:Y:S01]  /*b370*/  F2FP.BF16.PACK_AB R5, R2, R168 ;  /* 0x000000a80205723e */ /* 0x010fe200000010ff */
[--C-:B------:R-:W-:Y:S02]  /*b380*/  FFMA.FTZ R187, R187, c[0x0][0x23c], -R188.reuse ;  /* 0x00008f00bbbb7a23 */ /* 0x100fe400000108bc */
[--C-:B------:R-:W-:Y:S02]  /*b390*/  FFMA.FTZ R185, R185, c[0x0][0x23c], -R188.reuse ;  /* 0x00008f00b9b97a23 */ /* 0x100fe400000108bc */
[----:B------:R-:W-:-:S02]  /*b3a0*/  FFMA.FTZ R188, R183, c[0x0][0x23c], -R188 ;  /* 0x00008f00b7bc7a23 */ /* 0x000fc400000108bc */
[----:B------:R-:W4:Y:S01]  /*b3b0*/  MUFU.EX2 R176, R176 ;  /* 0x000000b000b07308 */ /* 0x000f220000000800 */
[--C-:B------:R-:W-:Y:S02]  /*b3c0*/  FFMA.FTZ R183, R186, c[0x0][0x23c], -R181.reuse ;  /* 0x00008f00bab77a23 */ /* 0x100fe400000108b5 */
[--C-:B------:R-:W-:Y:S02]  /*b3d0*/  FFMA.FTZ R182, R182, c[0x0][0x23c], -R181.reuse ;  /* 0x00008f00b6b67a23 */ /* 0x100fe400000108b5 */
[--C-:B------:R-:W-:Y:S02]  /*b3e0*/  FFMA.FTZ R184, R184, c[0x0][0x23c], -R181.reuse ;  /* 0x00008f00b8b87a23 */ /* 0x100fe400000108b5 */
[----:B------:R-:W-:Y:S01]  /*b3f0*/  FFMA.FTZ R180, R180, c[0x0][0x23c], -R181 ;  /* 0x00008f00b4b47a23 */ /* 0x000fe200000108b5 */
[----:B------:R-:W1:Y:S01]  /*b400*/  MUFU.EX2 R3, R3 ;  /* 0x0000000300037308 */ /* 0x000e620000000800 */
[----:B-----5:R-:W-:Y:S01]  /*b410*/  F2FP.BF16.PACK_AB R7, R175, R0 ;  /* 0x00000000af07723e */ /* 0x020fe200000010ff */
[----:B----4-:R-:W-:-:S06]  /*b420*/  FMUL.FTZ R160, R160, R176 ;  /* 0x000000b0a0a07220 */ /* 0x010fcc0000410000 */
[----:B------:R-:W-:Y:S01]  /*b430*/  MUFU.EX2 R177, R177 ;  /* 0x000000b100b17308 */ /* 0x000fe20000000800 */
[-C--:B------:R-:W-:Y:S02]  /*b440*/  FMUL.FTZ R161, R161, R176.reuse ;  /* 0x000000b0a1a17220 */ /* 0x080fe40000410000 */
[-C--:B------:R-:W-:Y:S02]  /*b450*/  FMUL.FTZ R36, R36, R176.reuse ;  /* 0x000000b024247220 */ /* 0x080fe40000410000 */
[----:B------:R-:W-:Y:S02]  /*b460*/  FMUL.FTZ R37, R37, R176 ;  /* 0x000000b025257220 */ /* 0x000fe40000410000 */
[-C--:B-1----:R-:W-:Y:S01]  /*b470*/  FMUL.FTZ R162, R162, R3.reuse ;  /* 0x00000003a2a27220 */ /* 0x082fe20000410000 */
[----:B------:R-:W1:Y:S01]  /*b480*/  MUFU.EX2 R178, R178 ;  /* 0x000000b200b27308 */ /* 0x000e620000000800 */
[-C--:B------:R-:W-:Y:S02]  /*b490*/  FMUL.FTZ R163, R163, R3.reuse ;  /* 0x00000003a3a37220 */ /* 0x080fe40000410000 */
[----:B------:R-:W-:-:S02]  /*b4a0*/  FMUL.FTZ R38, R38, R3 ;  /* 0x0000000326267220 */ /* 0x000fc40000410000 */
[-C--:B------:R-:W-:Y:S02]  /*b4b0*/  FMUL.FTZ R39, R39, R3.reuse ;  /* 0x0000000327277220 */ /* 0x080fe40000410000 */
[-C--:B------:R-:W-:Y:S01]  /*b4c0*/  FMUL.FTZ R48, R48, R176.reuse ;  /* 0x000000b030307220 */ /* 0x080fe20000410000 */
[C---:B---3--:R-:W-:Y:S01]  /*b4d0*/  HMMA.16816.F32.BF16 R160, R4.reuse, R8, R160 ;  /* 0x0000000804a0723c */ /* 0x048fe200000418a0 */
[-C--:B------:R-:W-:Y:S01]  /*b4e0*/  FMUL.FTZ R49, R49, R176.reuse ;  /* 0x000000b031317220 */ /* 0x080fe20000410000 */
[----:B------:R-:W-:Y:S01]  /*b4f0*/  MUFU.EX2 R179, R179 ;  /* 0x000000b300b37308 */ /* 0x000fe20000000800 */
[-C--:B------:R-:W-:Y:S02]  /*b500*/  FMUL.FTZ R50, R50, R3.reuse ;  /* 0x0000000332327220 */ /* 0x080fe40000410000 */
[-C--:B------:R-:W-:Y:S02]  /*b510*/  FMUL.FTZ R51, R51, R3.reuse ;  /* 0x0000000333337220 */ /* 0x080fe40000410000 */
[-C--:B------:R-:W-:Y:S01]  /*b520*/  FMUL.FTZ R52, R52, R176.reuse ;  /* 0x000000b034347220 */ /* 0x080fe20000410000 */
[----:B------:R-:W-:Y:S01]  /*b530*/  HMMA.16816.F32.BF16 R36, R4, R10, R36 ;  /* 0x0000000a0424723c */ /* 0x000fe20000041824 */
[----:B------:R-:W3:Y:S01]  /*b540*/  LDSM.16.MT88.4 R8, [R224+0x10000] ;  /* 0x01000000e008783b */ /* 0x000ee20000004200 */
[----:B------:R-:W-:Y:S01]  /*b550*/  FMUL.FTZ R53, R53, R176 ;  /* 0x000000b035357220 */ /* 0x000fe20000410000 */
[----:B------:R-:W-:Y:S01]  /*b560*/  MUFU.EX2 R190, R190 ;  /* 0x000000be00be7308 */ /* 0x000fe20000000800 */
[----:B------:R-:W-:-:S02]  /*b570*/  FMUL.FTZ R54, R54, R3 ;  /* 0x0000000336367220 */ /* 0x000fc40000410000 */
[-C--:B------:R-:W-:Y:S02]  /*b580*/  FMUL.FTZ R55, R55, R3.reuse ;  /* 0x0000000337377220 */ /* 0x080fe40000410000 */
[C---:B------:R-:W-:Y:S01]  /*b590*/  HMMA.16816.F32.BF16 R48, R4.reuse, R12, R48 ;  /* 0x0000000c0430723c */ /* 0x040fe20000041830 */
[-C--:B------:R-:W-:Y:S02]  /*b5a0*/  FMUL.FTZ R40, R40, R176.reuse ;  /* 0x000000b028287220 */ /* 0x080fe40000410000 */
[-C--:B------:R-:W-:Y:S01]  /*b5b0*/  FMUL.FTZ R41, R41, R176.reuse ;  /* 0x000000b029297220 */ /* 0x080fe20000410000 */
[----:B------:R-:W-:Y:S01]  /*b5c0*/  MUFU.EX2 R189, R189 ;  /* 0x000000bd00bd7308 */ /* 0x000fe20000000800 */
[-C--:B------:R-:W-:Y:S02]  /*b5d0*/  FMUL.FTZ R42, R42, R3.reuse ;  /* 0x000000032a2a7220 */ /* 0x080fe40000410000 */
[----:B------:R-:W-:Y:S01]  /*b5e0*/  FMUL.FTZ R43, R43, R3 ;  /* 0x000000032b2b7220 */ /* 0x000fe20000410000 */
[----:B------:R-:W-:Y:S01]  /*b5f0*/  HMMA.16816.F32.BF16 R52, R4, R14, R52 ;  /* 0x0000000e0434723c */ /* 0x000fe20000041834 */
[----:B------:R-:W4:Y:S01]  /*b600*/  LDSM.16.MT88.4 R12, [R226+0x12000] ;  /* 0x01200000e20c783b */ /* 0x000f220000004200 */
[----:B------:R-:W-:-:S02]  /*b610*/  FMUL.FTZ R44, R44, R176 ;  /* 0x000000b02c2c7220 */ /* 0x000fc40000410000 */
[-C--:B------:R-:W-:Y:S01]  /*b620*/  FMUL.FTZ R45, R45, R176.reuse ;  /* 0x000000b02d2d7220 */ /* 0x080fe20000410000 */
[----:B------:R-:W5:Y:S01]  /*b630*/  MUFU.EX2 R192, R192 ;  /* 0x000000c000c07308 */ /* 0x000f620000000800 */
[-C--:B------:R-:W-:Y:S02]  /*b640*/  FMUL.FTZ R46, R46, R3.reuse ;  /* 0x000000032e2e7220 */ /* 0x080fe40000410000 */
[-C--:B------:R-:W-:Y:S01]  /*b650*/  FMUL.FTZ R47, R47, R3.reuse ;  /* 0x000000032f2f7220 */ /* 0x080fe20000410000 */
[----:B--2---:R-:W-:Y:S01]  /*b660*/  HMMA.16816.F32.BF16 R40, R4, R16, R40 ;  /* 0x000000100428723c */ /* 0x004fe20000041828 */
[-C--:B------:R-:W-:Y:S02]  /*b670*/  FMUL.FTZ R56, R56, R176.reuse ;  /* 0x000000b038387220 */ /* 0x080fe40000410000 */
[----:B------:R-:W-:Y:S01]  /*b680*/  FMUL.FTZ R57, R57, R176 ;  /* 0x000000b039397220 */ /* 0x000fe20000410000 */
[----:B------:R-:W-:Y:S01]  /*b690*/  MUFU.EX2 R191, R191 ;  /* 0x000000bf00bf7308 */ /* 0x000fe20000000800 */
[----:B------:R-:W-:-:S02]  /*b6a0*/  FMUL.FTZ R58, R58, R3 ;  /* 0x000000033a3a7220 */ /* 0x000fc40000410000 */
[-C--:B------:R-:W-:Y:S01]  /*b6b0*/  FMUL.FTZ R59, R59, R3.reuse ;  /* 0x000000033b3b7220 */ /* 0x080fe20000410000 */
[C---:B------:R-:W-:Y:S01]  /*b6c0*/  HMMA.16816.F32.BF16 R44, R4.reuse, R18, R44 ;  /* 0x00000012042c723c */ /* 0x040fe2000004182c */
[-C--:B------:R-:W-:Y:S01]  /*b6d0*/  FMUL.FTZ R60, R60, R176.reuse ;  /* 0x000000b03c3c7220 */ /* 0x080fe20000410000 */
[----:B------:R-:W2:Y:S01]  /*b6e0*/  LDSM.16.MT88.4 R16, [R228+0x12000] ;  /* 0x01200000e410783b */ /* 0x000ea20000004200 */
[-C--:B------:R-:W-:Y:S01]  /*b6f0*/  FMUL.FTZ R61, R61, R176.reuse ;  /* 0x000000b03d3d7220 */ /* 0x080fe20000410000 */
[----:B------:R-:W1:Y:S01]  /*b700*/  MUFU.EX2 R194, R194 ;  /* 0x000000c200c27308 */ /* 0x000e620000000800 */
[-C--:B------:R-:W-:Y:S02]  /*b710*/  FMUL.FTZ R62, R62, R3.reuse ;  /* 0x000000033e3e7220 */ /* 0x080fe40000410000 */
[----:B------:R-:W-:Y:S01]  /*b720*/  FMUL.FTZ R63, R63, R3 ;  /* 0x000000033f3f7220 */ /* 0x000fe20000410000 */
[----:B---3--:R-:W-:Y:S01]  /*b730*/  HMMA.16816.F32.BF16 R56, R4, R8, R56 ;  /* 0x000000080438723c */ /* 0x008fe20000041838 */
[----:B------:R-:W-:-:S02]  /*b740*/  FMUL.FTZ R72, R72, R176 ;  /* 0x000000b048487220 */ /* 0x000fc40000410000 */
[-C--:B------:R-:W-:Y:S01]  /*b750*/  FMUL.FTZ R73, R73, R176.reuse ;  /* 0x000000b049497220 */ /* 0x080fe20000410000 */
[----:B------:R-:W3:Y:S01]  /*b760*/  MUFU.EX2 R196, R196 ;  /* 0x000000c400c47308 */ /* 0x000ee20000000800 */
[-C--:B------:R-:W-:Y:S02]  /*b770*/  FMUL.FTZ R74, R74, R3.reuse ;  /* 0x000000034a4a7220 */ /* 0x080fe40000410000 */
[-C--:B------:R-:W-:Y:S01]  /*b780*/  FMUL.FTZ R75, R75, R3.reuse ;  /* 0x000000034b4b7220 */ /* 0x080fe20000410000 */
[----:B------:R-:W-:Y:S01]  /*b790*/  HMMA.16816.F32.BF16 R60, R4, R10, R60 ;  /* 0x0000000a043c723c */ /* 0x000fe2000004183c */
[----:B------:R-:W1:Y:S01]  /*b7a0*/  LDSM.16.MT88.4 R8, [R225+0x12000] ;  /* 0x01200000e108783b */ /* 0x000e620000004200 */
[-C--:B------:R-:W-:Y:S02]  /*b7b0*/  FMUL.FTZ R76, R76, R176.reuse ;  /* 0x000000b04c4c7220 */ /* 0x080fe40000410000 */
[----:B------:R-:W-:Y:S01]  /*b7c0*/  FMUL.FTZ R77, R77, R176 ;  /* 0x000000b04d4d7220 */ /* 0x000fe20000410000 */
[----:B------:R-:W1:Y:S01]  /*b7d0*/  MUFU.EX2 R195, R195 ;  /* 0x000000c300c37308 */ /* 0x000e620000000800 */
[----:B------:R-:W-:-:S02]  /*b7e0*/  FMUL.FTZ R78, R78, R3 ;  /* 0x000000034e4e7220 */ /* 0x000fc40000410000 */
[-C--:B------:R-:W-:Y:S01]  /*b7f0*/  FMUL.FTZ R79, R79, R3.reuse ;  /* 0x000000034f4f7220 */ /* 0x080fe20000410000 */
[C---:B----4-:R-:W-:Y:S01]  /*b800*/  HMMA.16816.F32.BF16 R72, R4.reuse, R12, R72 ;  /* 0x0000000c0448723c */ /* 0x050fe20000041848 */
        /* <DEDUP_REMOVED lines=9> */
[----:B------:R-:W-:Y:S01]  /*b8a0*/  MUFU.EX2 R198, R198 ;  /* 0x000000c600c67308 */ /* 0x000fe20000000800 */
        /* <DEDUP_REMOVED lines=12> */
[----:B------:R-:W2:Y:S01]  /*b970*/  MUFU.EX2 R200, R200 ;  /* 0x000000c800c87308 */ /* 0x000ea20000000800 */
[-C--:B------:R-:W-:Y:S02]  /*b980*/  FMUL.FTZ R86, R86, R3.reuse ;  /* 0x0000000356567220 */ /* 0x080fe40000410000 */
[----:B------:R-:W-:Y:S01]  /*b990*/  FMUL.FTZ R87, R87, R3 ;  /* 0x0000000357577220 */ /* 0x000fe20000410000 */
[----:B-1----:R-:W-:Y:S01]  /*b9a0*/  HMMA.16816.F32.BF16 R80, R4, R8, R80 ;  /* 0x000000080450723c */ /* 0x002fe20000041850 */
[----:B------:R-:W-:-:S02]  /*b9b0*/  FMUL.FTZ R96, R96, R176 ;  /* 0x000000b060607220 */ /* 0x000fc40000410000 */
[-C--:B------:R-:W-:Y:S01]  /*b9c0*/  FMUL.FTZ R97, R97, R176.reuse ;  /* 0x000000b061617220 */ /* 0x080fe20000410000 */
[----:B------:R-:W-:Y:S01]  /*b9d0*/  MUFU.EX2 R199, R199 ;  /* 0x000000c700c77308 */ /* 0x000fe20000000800 */
        /* <DEDUP_REMOVED lines=19> */
[----:B------:R-:W1:Y:S01]  /*bb10*/  MUFU.EX2 R204, R204 ;  /* 0x000000cc00cc7308 */ /* 0x000e620000000800 */
        /* <DEDUP_REMOVED lines=12> */
[----:B------:R-:W-:Y:S01]  /*bbe0*/  MUFU.EX2 R188, R188 ;  /* 0x000000bc00bc7308 */ /* 0x000fe20000000800 */
        /* <DEDUP_REMOVED lines=24> */
[-C--:B------:R-:W-:Y:S02]  /*bd70*/  FMUL.FTZ R117, R117, R176.reuse ;  /* 0x000000b075757220 */ /* 0x080fe40000410000 */
[-C--:B------:R-:W-:Y:S02]  /*bd80*/  FMUL.FTZ R118, R118, R3.reuse ;  /* 0x0000000376767220 */ /* 0x080fe40000410000 */
[-C--:B------:R-:W-:Y:S01]  /*bd90*/  FMUL.FTZ R119, R119, R3.reuse ;  /* 0x0000000377777220 */ /* 0x080fe20000410000 */
[----:B--2---:R-:W-:Y:S01]  /*bda0*/  HMMA.16816.F32.BF16 R112, R4, R16, R112 ;  /* 0x000000100470723c */ /* 0x004fe20000041870 */
[-C--:B------:R-:W-:Y:S02]  /*bdb0*/  FMUL.FTZ R128, R128, R176.reuse ;  /* 0x000000b080807220 */ /* 0x080fe40000410000 */
[----:B------:R-:W-:Y:S02]  /*bdc0*/  FMUL.FTZ R129, R129, R176 ;  /* 0x000000b081817220 */ /* 0x000fe40000410000 */
[----:B------:R-:W-:-:S02]  /*bdd0*/  FMUL.FTZ R130, R130, R3 ;  /* 0x0000000382827220 */ /* 0x000fc40000410000 */
[-C--:B------:R-:W-:Y:S01]  /*bde0*/  FMUL.FTZ R131, R131, R3.reuse ;  /* 0x0000000383837220 */ /* 0x080fe20000410000 */
[C---:B------:R-:W-:Y:S01]  /*bdf0*/  HMMA.16816.F32.BF16 R116, R4.reuse, R18, R116 ;  /* 0x000000120474723c */ /* 0x040fe20000041874 */
[-C--:B------:R-:W-:Y:S01]  /*be00*/  FMUL.FTZ R132, R132, R176.reuse ;  /* 0x000000b084847220 */ /* 0x080fe20000410000 */
[----:B------:R-:W2:Y:S01]  /*be10*/  LDSM.16.MT88.4 R16, [R226+0x16000] ;  /* 0x01600000e210783b */ /* 0x000ea20000004200 */
[-C--:B------:R-:W-:Y:S02]  /*be20*/  FMUL.FTZ R133, R133, R176.reuse ;  /* 0x000000b085857220 */ /* 0x080fe40000410000 */
[-C--:B------:R-:W-:Y:S02]  /*be30*/  FMUL.FTZ R134, R134, R3.reuse ;  /* 0x0000000386867220 */ /* 0x080fe40000410000 */
[----:B------:R-:W-:Y:S01]  /*be40*/  FMUL.FTZ R135, R135, R3 ;  /* 0x0000000387877220 */ /* 0x000fe20000410000 */
[----:B-1----:R-:W-:Y:S01]  /*be50*/  HMMA.16816.F32.BF16 R128, R4, R8, R128 ;  /* 0x000000080480723c */ /* 0x002fe20000041880 */
[----:B------:R-:W-:-:S02]  /*be60*/  FMUL.FTZ R140, R140, R176 ;  /* 0x000000b08c8c7220 */ /* 0x000fc40000410000 */
[-C--:B------:R-:W-:Y:S02]  /*be70*/  FMUL.FTZ R141, R141, R176.reuse ;  /* 0x000000b08d8d7220 */ /* 0x080fe40000410000 */
[-C--:B------:R-:W-:Y:S02]  /*be80*/  FMUL.FTZ R142, R142, R3.reuse ;  /* 0x000000038e8e7220 */ /* 0x080fe40000410000 */
[-C--:B------:R-:W-:Y:S01]  /*be90*/  FMUL.FTZ R143, R143, R3.reuse ;  /* 0x000000038f8f7220 */ /* 0x080fe20000410000 */
[----:B------:R-:W-:Y:S01]  /*bea0*/  HMMA.16816.F32.BF16 R132, R4, R10, R132 ;  /* 0x0000000a0484723c */ /* 0x000fe20000041884 */
[----:B------:R-:W1:Y:S01]  /*beb0*/  LDSM.16.MT88.4 R8, [R224+0x16000] ;  /* 0x01600000e008783b */ /* 0x000e620000004200 */
[-C--:B------:R-:W-:Y:S02]  /*bec0*/  FMUL.FTZ R144, R144, R176.reuse ;  /* 0x000000b090907220 */ /* 0x080fe40000410000 */
[----:B------:R-:W-:Y:S02]  /*bed0*/  FMUL.FTZ R145, R145, R176 ;  /* 0x000000b091917220 */ /* 0x000fe40000410000 */
[----:B------:R-:W-:-:S02]  /*bee0*/  FMUL.FTZ R146, R146, R3 ;  /* 0x0000000392927220 */ /* 0x000fc40000410000 */
[-C--:B------:R-:W-:Y:S01]  /*bef0*/  FMUL.FTZ R147, R147, R3.reuse ;  /* 0x0000000393937220 */ /* 0x080fe20000410000 */
[C---:B----4-:R-:W-:Y:S01]  /*bf00*/  HMMA.16816.F32.BF16 R140, R4.reuse, R12, R140 ;  /* 0x0000000c048c723c */ /* 0x050fe2000004188c */
[-C--:B------:R-:W-:Y:S02]  /*bf10*/  FMUL.FTZ R136, R136, R176.reuse ;  /* 0x000000b088887220 */ /* 0x080fe40000410000 */
[-C--:B------:R-:W-:Y:S02]  /*bf20*/  FMUL.FTZ R137, R137, R176.reuse ;  /* 0x000000b089897220 */ /* 0x080fe40000410000 */
        /* <DEDUP_REMOVED lines=20> */
[----:B------:R-:W-:-:S02]  /*c070*/  FFMA.FTZ R172, R247, R176, R172 ;  /* 0x000000b0f7ac7223 */ /* 0x000fc400000100ac */
[----:B------:R-:W-:Y:S02]  /*c080*/  FFMA.FTZ R3, R245, R3, R168 ;  /* 0x00000003f5037223 */ /* 0x000fe400000100a8 */
[----:B------:R-:W-:Y:S02]  /*c090*/  FADD.FTZ R171, R171, R172 ;  /* 0x000000acabab7221 */ /* 0x000fe40000010000 */
[----:B------:R-:W-:Y:S01]  /*c0a0*/  FADD.FTZ R3, R2, R3 ;  /* 0x0000000302037221 */ /* 0x000fe20000010000 */
[----:B------:R-:W-:Y:S01]  /*c0b0*/  HMMA.16816.F32.BF16 R148, R4, R10, R148 ;  /* 0x0000000a0494723c */ /* 0x000fe20000041894 */
[----:B------:R-:W1:Y:S01]  /*c0c0*/  LDSM.16.MT88.4 R8, [R226+0x12800] ;  /* 0x01280000e208783b */ /* 0x000e620000004200 */
[----:B------:R-:W-:Y:S02]  /*c0d0*/  FADD.FTZ R170, R170, R171 ;  /* 0x000000abaaaa7221 */ /* 0x000fe40000010000 */
[----:B------:R-:W-:Y:S02]  /*c0e0*/  FADD.FTZ R2, R0, R3 ;  /* 0x0000000300027221 */ /* 0x000fe40000010000 */
[----:B------:R-:W-:Y:S01]  /*c0f0*/  FADD.FTZ R0, R169, R170 ;  /* 0x000000aaa9007221 */ /* 0x000fe20000010000 */
[----:B------:R-:W-:Y:S01]  /*c100*/  F2FP.BF16.PACK_AB R4, R178, R177 ;  /* 0x000000b1b204723e */ /* 0x000fe200000010ff */
[----:B------:R-:W-:Y:S01]  /*c110*/  FADD.FTZ R2, R175, R2 ;  /* 0x00000002af027221 */ /* 0x000fe20000010000 */
[----:B-----5:R-:W-:Y:S01]  /*c120*/  F2FP.BF16.PACK_AB R5, R192, R189 ;  /* 0x000000bdc005723e */ /* 0x020fe200000010ff */
[----:B------:R-:W-:Y:S01]  /*c130*/  FADD.FTZ R177, R177, R0 ;  /* 0x00000000b1b17221 */ /* 0x000fe20000010000 */
[----:B------:R-:W-:Y:S01]  /*c140*/  F2FP.BF16.PACK_AB R6, R190, R179 ;  /* 0x000000b3be06723e */ /* 0x000fe200000010ff */
[----:B------:R-:W-:Y:S01]  /*c150*/  FADD.FTZ R189, R189, R2 ;  /* 0x00000002bdbd7221 */ /* 0x000fe20000010000 */
[----:B------:R-:W-:Y:S01]  /*c160*/  F2FP.BF16.PACK_AB R7, R194, R191 ;  /* 0x000000bfc207723e */ /* 0x000fe200000010ff */
[----:B------:R-:W-:-:S02]  /*c170*/  FADD.FTZ R178, R178, R177 ;  /* 0x000000b1b2b27221 */ /* 0x000fc40000010000 */
[----:B------:R-:W-:Y:S02]  /*c180*/  FADD.FTZ R192, R192, R189 ;  /* 0x000000bdc0c07221 */ /* 0x000fe40000010000 */
[----:B------:R-:W-:Y:S02]  /*c190*/  FADD.FTZ R3, R179, R178 ;  /* 0x000000b2b3037221 */ /* 0x000fe40000010000 */
[C---:B------:R-:W-:Y:S01]  /*c1a0*/  HMMA.16816.F32.BF16 R160, R4.reuse, R20, R160 ;  /* 0x0000001404a0723c */ /* 0x040fe200000418a0 */
[----:B------:R-:W-:Y:S02]  /*c1b0*/  FADD.FTZ R191, R191, R192 ;  /* 0x000000c0bfbf7221 */ /* 0x000fe40000010000 */
[----:B------:R-:W-:Y:S02]  /*c1c0*/  FADD.FTZ R3, R190, R3 ;  /* 0x00000003be037221 */ /* 0x000fe40000010000 */
[----:B------:R-:W-:Y:S02]  /*c1d0*/  FADD.FTZ R194, R194, R191 ;  /* 0x000000bfc2c27221 */ /* 0x000fe40000010000 */
[----:B---3--:R-:W-:Y:S01]  /*c1e0*/  FADD.FTZ R0, R196, R3 ;  /* 0x00000003c4007221 */ /* 0x008fe20000010000 */
[----:B------:R-:W-:Y:S01]  /*c1f0*/  HMMA.16816.F32.BF16 R36, R4, R22, R36 ;  /* 0x000000160424723c */ /* 0x000fe20000041824 */
[----:B------:R-:W3:Y:S01]  /*c200*/  LDSM.16.MT88.4 R20, [R225+0x12800] ;  /* 0x01280000e114783b */ /* 0x000ee20000004200 */
[----:B------:R-:W-:Y:S01]  /*c210*/  MOV R3, R173 ;  /* 0x000000ad00037202 */ /* 0x000fe20000000f00 */
[----:B------:R-:W-:-:S05]  /*c220*/  FADD.FTZ R0, R195, R0 ;  /* 0x00000000c3007221 */ /* 0x000fca0000010000 */
[C---:B----4-:R-:W-:Y:S08]  /*c230*/  HMMA.16816.F32.BF16 R64, R4.reuse, R12, R64 ;  /* 0x0000000c0440723c */ /* 0x050ff00000041840 */
[C---:B------:R-:W-:Y:S01]  /*c240*/  HMMA.16816.F32.BF16 R68, R4.reuse, R14, R68 ;  /* 0x0000000e0444723c */ /* 0x040fe20000041844 */
[----:B------:R-:W4:Y:S07]  /*c250*/  LDSM.16.MT88.4 R12, [R224+0x14800] ;  /* 0x01480000e00c783b */ /* 0x000f2e0000004200 */
[C---:B--2---:R-:W-:Y:S08]  /*c260*/  HMMA.16816.F32.BF16 R56, R4.reuse, R16, R56 ;  /* 0x000000100438723c */ /* 0x044ff00000041838 */
[C---:B------:R-:W-:Y:S01]  /*c270*/  HMMA.16816.F32.BF16 R60, R4.reuse, R18, R60 ;  /* 0x00000012043c723c */ /* 0x040fe2000004183c */
[----:B------:R-:W2:Y:S07]  /*c280*/  LDSM.16.MT88.4 R16, [R225+0x14800] ;  /* 0x01480000e110783b */ /* 0x000eae0000004200 */
[C---:B-1----:R-:W-:Y:S08]  /*c290*/  HMMA.16816.F32.BF16 R72, R4.reuse, R8, R72 ;  /* 0x000000080448723c */ /* 0x042ff00000041848 */
[C---:B------:R-:W-:Y:S01]  /*c2a0*/  HMMA.16816.F32.BF16 R76, R4.reuse, R10, R76 ;  /* 0x0000000a044c723c */ /* 0x040fe2000004184c */
[----:B------:R-:W1:Y:S07]  /*c2b0*/  LDSM.16.MT88.4 R8, [R228+0x16800] ;  /* 0x01680000e408783b */ /* 0x000e6e0000004200 */
[C---:B---3--:R-:W-:Y:S08]  /*c2c0*/  HMMA.16816.F32.BF16 R80, R4.reuse, R20, R80 ;  /* 0x000000140450723c */ /* 0x048ff00000041850 */
[C---:B------:R-:W-:Y:S01]  /*c2d0*/  HMMA.16816.F32.BF16 R84, R4.reuse, R22, R84 ;  /* 0x000000160454723c */ /* 0x040fe20000041854 */
[----:B------:R-:W3:Y:S07]  /*c2e0*/  LDSM.16.MT88.4 R20, [R226+0x16800] ;  /* 0x01680000e214783b */ /* 0x000eee0000004200 */
[C---:B----4-:R-:W-:Y:S08]  /*c2f0*/  HMMA.16816.F32.BF16 R120, R4.reuse, R12, R120 ;  /* 0x0000000c0478723c */ /* 0x050ff00000041878 */
[C---:B------:R-:W-:Y:S01]  /*c300*/  HMMA.16816.F32.BF16 R124, R4.reuse, R14, R124 ;  /* 0x0000000e047c723c */ /* 0x040fe2000004187c */
[----:B------:R-:W4:Y:S07]  /*c310*/  LDSM.16.MT88.4 R12, [R224+0x16800] ;  /* 0x01680000e00c783b */ /* 0x000f2e0000004200 */
[C---:B------:R-:W-:Y:S08]  /*c320*/  HMMA.16816.F32.BF16 R40, R4.reuse, R28, R40 ;  /* 0x0000001c0428723c */ /* 0x040ff00000041828 */
[C---:B------:R-:W-:Y:S01]  /*c330*/  HMMA.16816.F32.BF16 R44, R4.reuse, R30, R44 ;  /* 0x0000001e042c723c */ /* 0x040fe2000004182c */
[----:B------:R-:W5:Y:S07]  /*c340*/  LDSM.16.MT88.4 R28, [R228+0x14800] ;  /* 0x01480000e41c783b */ /* 0x000f6e0000004200 */
[C---:B------:R-:W-:Y:S08]  /*c350*/  HMMA.16816.F32.BF16 R48, R4.reuse, R24, R48 ;  /* 0x000000180430723c */ /* 0x040ff00000041830 */
[C---:B------:R-:W-:Y:S01]  /*c360*/  HMMA.16816.F32.BF16 R52, R4.reuse, R26, R52 ;  /* 0x0000001a0434723c */ /* 0x040fe20000041834 */
[----:B------:R-:W3:Y:S07]  /*c370*/  LDSM.16.MT88.4 R24, [R226+0x14800] ;  /* 0x01480000e218783b */ /* 0x000eee0000004200 */
[C---:B------:R-:W-:Y:S08]  /*c380*/  HMMA.16816.F32.BF16 R88, R4.reuse, R32, R88 ;  /* 0x000000200458723c */ /* 0x040ff00000041858 */
[C---:B------:R-:W-:Y:S01]  /*c390*/  HMMA.16816.F32.BF16 R92, R4.reuse, R34, R92 ;  /* 0x00000022045c723c */ /* 0x040fe2000004185c */
[----:B------:R-:W4:Y:S07]  /*c3a0*/  LDSM.16.MT88.4 R32, [R225+0x16800] ;  /* 0x01680000e120783b */ /* 0x000f2e0000004200 */
[C---:B--2---:R-:W-:Y:S08]  /*c3b0*/  HMMA.16816.F32.BF16 R112, R4.reuse, R16, R112 ;  /* 0x000000100470723c */ /* 0x044ff00000041870 */
[C---:B------:R-:W-:Y:S01]  /*c3c0*/  HMMA.16816.F32.BF16 R116, R4.reuse, R18, R116 ;  /* 0x000000120474723c */ /* 0x040fe20000041874 */
[----:B------:R-:W2:Y:S07]  /*c3d0*/  LDSM.16.MT88.4 R16, [R224+0x11000] ;  /* 0x01100000e010783b */ /* 0x000eae0000004200 */
[C---:B-1----:R-:W-:Y:S08]  /*c3e0*/  HMMA.16816.F32.BF16 R128, R4.reuse, R8, R128 ;  /* 0x000000080480723c */ /* 0x042ff00000041880 */
[C---:B------:R-:W-:Y:S01]  /*c3f0*/  HMMA.16816.F32.BF16 R132, R4.reuse, R10, R132 ;  /* 0x0000000a0484723c */ /* 0x040fe20000041884 */
[----:B------:R-:W-:Y:S07]  /*c400*/  LDSM.16.MT88.4 R8, [R228+0x13000] ;  /* 0x01300000e408783b */ /* 0x000fee0000004200 */
[C---:B---3--:R-:W-:Y:S08]  /*c410*/  HMMA.16816.F32.BF16 R136, R4.reuse, R20, R136 ;  /* 0x000000140488723c */ /* 0x048ff00000041888 */
[C---:B------:R-:W-:Y:S01]  /*c420*/  HMMA.16816.F32.BF16 R156, R4.reuse, R22, R156 ;  /* 0x00000016049c723c */ /* 0x040fe2000004189c */
[----:B------:R-:W1:Y:S07]  /*c430*/  LDSM.16.MT88.4 R20, [R225+0x11000] ;  /* 0x01100000e114783b */ /* 0x000e6e0000004200 */
[C---:B----4-:R-:W-:Y:S08]  /*c440*/  HMMA.16816.F32.BF16 R152, R4.reuse, R12, R152 ;  /* 0x0000000c0498723c */ /* 0x050ff00000041898 */
[C---:B------:R-:W-:Y:S01]  /*c450*/  HMMA.16816.F32.BF16 R148, R4.reuse, R14, R148 ;  /* 0x0000000e0494723c */ /* 0x040fe20000041894 */
[----:B------:R-:W3:Y:S07]  /*c460*/  LDSM.16.MT88.4 R12, [R226+0x13000] ;  /* 0x01300000e20c783b */ /* 0x000eee0000004200 */
[C---:B-----5:R-:W-:Y:S08]  /*c470*/  HMMA.16816.F32.BF16 R96, R4.reuse, R28, R96 ;  /* 0x0000001c0460723c */ /* 0x060ff00000041860 */
[C---:B------:R-:W-:Y:S01]  /*c480*/  HMMA.16816.F32.BF16 R100, R4.reuse, R30, R100 ;  /* 0x0000001e0464723c */ /* 0x040fe20000041864 */
[----:B------:R-:W4:Y:S07]  /*c490*/  LDSM.16.MT88.4 R28, [R228+0x11000] ;  /* 0x01100000e41c783b */ /* 0x000f2e0000004200 */
[C---:B------:R-:W-:Y:S08]  /*c4a0*/  HMMA.16816.F32.BF16 R104, R4.reuse, R24, R104 ;  /* 0x000000180468723c */ /* 0x040ff00000041868 */
[C---:B------:R-:W-:Y:S01]  /*c4b0*/  HMMA.16816.F32.BF16 R108, R4.reuse, R26, R108 ;  /* 0x0000001a046c723c */ /* 0x040fe2000004186c */
[----:B------:R-:W5:Y:S07]  /*c4c0*/  LDSM.16.MT88.4 R24, [R226+0x11000] ;  /* 0x01100000e218783b */ /* 0x000f6e0000004200 */
[C---:B------:R-:W-:Y:S08]  /*c4d0*/  HMMA.16816.F32.BF16 R140, R4.reuse, R32, R140 ;  /* 0x00000020048c723c */ /* 0x040ff0000004188c */
[----:B------:R-:W-:Y:S01]  /*c4e0*/  HMMA.16816.F32.BF16 R144, R4, R34, R144 ;  /* 0x000000220490723c */ /* 0x000fe20000041890 */
[----:B------:R-:W3:Y:S06]  /*c4f0*/  LDSM.16.MT88.4 R32, [R225+0x13000] ;  /* 0x01300000e120783b */ /* 0x000eec0000004200 */
[----:B------:R-:W-:-:S02]  /*c500*/  F2FP.BF16.PACK_AB R4, R195, R196 ;  /* 0x000000c4c304723e */ /* 0x000fc400000010ff */
[----:B------:R-:W-:Y:S01]  /*c510*/  F2FP.BF16.PACK_AB R5, R200, R197 ;  /* 0x000000c5c805723e */ /* 0x000fe200000010ff */
[----:B------:R-:W-:Y:S01]  /*c520*/  FADD.FTZ R197, R197, R194 ;  /* 0x000000c2c5c57221 */ /* 0x000fe20000010000 */
[----:B------:R-:W-:Y:S01]  /*c530*/  F2FP.BF16.PACK_AB R6, R198, R193 ;  /* 0x000000c1c606723e */ /* 0x000fe200000010ff */
[----:B------:R-:W-:Y:S01]  /*c540*/  FADD.FTZ R193, R193, R0 ;  /* 0x00000000c1c17221 */ /* 0x000fe20000010000 */
[----:B------:R-:W-:Y:S01]  /*c550*/  F2FP.BF16.PACK_AB R7, R202, R199 ;  /* 0x000000c7ca07723e */ /* 0x000fe200000010ff */
[----:B------:R-:W-:Y:S02]  /*c560*/  FADD.FTZ R200, R200, R197 ;  /* 0x000000c5c8c87221 */ /* 0x000fe40000010000 */
[----:B------:R-:W-:Y:S02]  /*c570*/  FADD.FTZ R198, R198, R193 ;  /* 0x000000c1c6c67221 */ /* 0x000fe40000010000 */
[----:B------:R-:W-:Y:S02]  /*c580*/  FADD.FTZ R199, R199, R200 ;  /* 0x000000c8c7c77221 */ /* 0x000fe40000010000 */
[----:B--2---:R-:W-:Y:S02]  /*c590*/  HMMA.16816.F32.BF16 R56, R4, R16, R56 ;  /* 0x000000100438723c */ /* 0x004fe40000041838 */
[----:B------:R-:W-:-:S06]  /*c5a0*/  FADD.FTZ R202, R202, R199 ;  /* 0x000000c7caca7221 */ /* 0x000fcc0000010000 */
[C---:B------:R-:W-:Y:S01]  /*c5b0*/  HMMA.16816.F32.BF16 R60, R4.reuse, R18, R60 ;  /* 0x00000012043c723c */ /* 0x040fe2000004183c */
[----:B------:R-:W2:Y:S07]  /*c5c0*/  LDSM.16.MT88.4 R16, [R226+0x15000] ;  /* 0x01500000e210783b */ /* 0x000eae0000004200 */
[C---:B-1----:R-:W-:Y:S08]  /*c5d0*/  HMMA.16816.F32.BF16 R48, R4.reuse, R20, R48 ;  /* 0x000000140430723c */ /* 0x042ff00000041830 */
[C---:B------:R-:W-:Y:S01]  /*c5e0*/  HMMA.16816.F32.BF16 R52, R4.reuse, R22, R52 ;  /* 0x000000160434723c */ /* 0x040fe20000041834 */
[----:B------:R-:W1:Y:S07]  /*c5f0*/  LDSM.16.MT88.4 R20, [R228+0x15000] ;  /* 0x01500000e414783b */ /* 0x000e6e0000004200 */
[C---:B------:R-:W-:Y:S08]  /*c600*/  HMMA.16816.F32.BF16 R64, R4.reuse, R8, R64 ;  /* 0x000000080440723c */ /* 0x040ff00000041840 */
[C---:B------:R-:W-:Y:S01]  /*c610*/  HMMA.16816.F32.BF16 R68, R4.reuse, R10, R68 ;  /* 0x0000000a0444723c */ /* 0x040fe20000041844 */
[----:B------:R-:W1:Y:S07]  /*c620*/  LDSM.16.MT88.4 R8, [R224+0x15000] ;  /* 0x01500000e008783b */ /* 0x000e6e0000004200 */
[C---:B---3--:R-:W-:Y:S08]  /*c630*/  HMMA.16816.F32.BF16 R72, R4.reuse, R12, R72 ;  /* 0x0000000c0448723c */ /* 0x048ff00000041848 */
[C---:B------:R-:W-:Y:S01]  /*c640*/  HMMA.16816.F32.BF16 R76, R4.reuse, R14, R76 ;  /* 0x0000000e044c723c */ /* 0x040fe2000004184c */
[----:B------:R-:W3:Y:S07]  /*c650*/  LDSM.16.MT88.4 R12, [R228+0x17000] ;  /* 0x01700000e40c783b */ /* 0x000eee0000004200 */
[C---:B----4-:R-:W-:Y:S08]  /*c660*/  HMMA.16816.F32.BF16 R160, R4.reuse, R28, R160 ;  /* 0x0000001c04a0723c */ /* 0x050ff000000418a0 */
[C---:B------:R-:W-:Y:S01]  /*c670*/  HMMA.16816.F32.BF16 R36, R4.reuse, R30, R36 ;  /* 0x0000001e0424723c */ /* 0x040fe20000041824 */
[----:B------:R-:W-:Y:S07]  /*c680*/  LDSM.16.MT88.4 R28, [R225+0x15000] ;  /* 0x01500000e11c783b */ /* 0x000fee0000004200 */
[C---:B-----5:R-:W-:Y:S08]  /*c690*/  HMMA.16816.F32.BF16 R40, R4.reuse, R24, R40 ;  /* 0x000000180428723c */ /* 0x060ff00000041828 */
[C---:B------:R-:W-:Y:S01]  /*c6a0*/  HMMA.16816.F32.BF16 R44, R4.reuse, R26, R44 ;  /* 0x0000001a042c723c */ /* 0x040fe2000004182c */
[----:B------:R-:W4:Y:S07]  /*c6b0*/  LDSM.16.MT88.4 R24, [R224+0x13000] ;  /* 0x01300000e018783b */ /* 0x000f2e0000004200 */
[C---:B------:R-:W-:Y:S08]  /*c6c0*/  HMMA.16816.F32.BF16 R80, R4.reuse, R32, R80 ;  /* 0x000000200450723c */ /* 0x040ff00000041850 */
[C---:B------:R-:W-:Y:S01]  /*c6d0*/  HMMA.16816.F32.BF16 R84, R4.reuse, R34, R84 ;  /* 0x000000220454723c */ /* 0x040fe20000041854 */
[----:B------:R-:W-:Y:S07]  /*c6e0*/  LDSM.16.MT88.4 R32, [R224+0x17000] ;  /* 0x01700000e020783b */ /* 0x000fee0000004200 */
[C---:B--2---:R-:W-:Y:S08]  /*c6f0*/  HMMA.16816.F32.BF16 R104, R4.reuse, R16, R104 ;  /* 0x000000100468723c */ /* 0x044ff00000041868 */
[C---:B------:R-:W-:Y:S01]  /*c700*/  HMMA.16816.F32.BF16 R108, R4.reuse, R18, R108 ;  /* 0x00000012046c723c */ /* 0x040fe2000004186c */
[----:B------:R-:W2:Y:S07]  /*c710*/  LDSM.16.MT88.4 R16, [R226+0x17000] ;  /* 0x01700000e210783b */ /* 0x000eae0000004200 */
[C---:B-1----:R-:W-:Y:S08]  /*c720*/  HMMA.16816.F32.BF16 R96, R4.reuse, R20, R96 ;  /* 0x000000140460723c */ /* 0x042ff00000041860 */
[C---:B------:R-:W-:Y:S01]  /*c730*/  HMMA.16816.F32.BF16 R100, R4.reuse, R22, R100 ;  /* 0x000000160464723c */ /* 0x040fe20000041864 */
[----:B------:R-:W-:Y:S07]  /*c740*/  LDSM.16.MT88.4 R20, [R224+0x11800] ;  /* 0x01180000e014783b */ /* 0x000fee0000004200 */
[C---:B------:R-:W-:Y:S08]  /*c750*/  HMMA.16816.F32.BF16 R120, R4.reuse, R8, R120 ;  /* 0x000000080478723c */ /* 0x040ff00000041878 */
[C---:B------:R-:W-:Y:S01]  /*c760*/  HMMA.16816.F32.BF16 R124, R4.reuse, R10, R124 ;  /* 0x0000000a047c723c */ /* 0x040fe2000004187c */
[----:B------:R-:W1:Y:S07]  /*c770*/  LDSM.16.MT88.4 R8, [R228+0x11800] ;  /* 0x01180000e408783b */ /* 0x000e6e0000004200 */
[C---:B---3--:R-:W-:Y:S08]  /*c780*/  HMMA.16816.F32.BF16 R128, R4.reuse, R12, R128 ;  /* 0x0000000c0480723c */ /* 0x048ff00000041880 */
[C---:B------:R-:W-:Y:S01]  /*c790*/  HMMA.16816.F32.BF16 R132, R4.reuse, R14, R132 ;  /* 0x0000000e0484723c */ /* 0x040fe20000041884 */
[----:B------:R-:W3:Y:S07]  /*c7a0*/  LDSM.16.MT88.4 R12, [R226+0x13800] ;  /* 0x01380000e20c783b */ /* 0x000eee0000004200 */
[C---:B------:R-:W-:Y:S01]  /*c7b0*/  HMMA.16816.F32.BF16 R140, R4.reuse, R164, R140 ;  /* 0x000000a4048c723c */ /* 0x040fe2000004188c */
[----:B------:R-:W5:Y:S06]  /*c7c0*/  MUFU.EX2 R165, R180 ;  /* 0x000000b400a57308 */ /* 0x000f6c0000000800 */
[----:B------:R-:W-:Y:S01]  /*c7d0*/  MOV R164, R174 ;  /* 0x000000ae00a47202 */ /* 0x000fe20000000f00 */
[C---:B----4-:R-:W-:Y:S08]  /*c7e0*/  HMMA.16816.F32.BF16 R88, R4.reuse, R24, R88 ;  /* 0x000000180458723c */ /* 0x050ff00000041858 */
[C---:B------:R-:W-:Y:S01]  /*c7f0*/  HMMA.16816.F32.BF16 R92, R4.reuse, R26, R92 ;  /* 0x0000001a045c723c */ /* 0x040fe2000004185c */
[----:B------:R-:W-:Y:S07]  /*c800*/  LDSM.16.MT88.4 R24, [R225+0x11800] ;  /* 0x01180000e118783b */ /* 0x000fee0000004200 */
[C---:B------:R-:W-:Y:S08]  /*c810*/  HMMA.16816.F32.BF16 R112, R4.reuse, R28, R112 ;  /* 0x0000001c0470723c */ /* 0x040ff00000041870 */
[C---:B------:R-:W-:Y:S01]  /*c820*/  HMMA.16816.F32.BF16 R116, R4.reuse, R30, R116 ;  /* 0x0000001e0474723c */ /* 0x040fe20000041874 */
[----:B------:R-:W4:Y:S07]  /*c830*/  LDSM.16.MT88.4 R28, [R226+0x11800] ;  /* 0x01180000e21c783b */ /* 0x000f2e0000004200 */
[C---:B--2---:R-:W-:Y:S08]  /*c840*/  HMMA.16816.F32.BF16 R136, R4.reuse, R16, R136 ;  /* 0x000000100488723c */ /* 0x044ff00000041888 */
[C---:B------:R-:W-:Y:S01]  /*c850*/  HMMA.16816.F32.BF16 R156, R4.reuse, R18, R156 ;  /* 0x00000012049c723c */ /* 0x040fe2000004189c */
[----:B------:R-:W2:Y:S07]  /*c860*/  LDSM.16.MT88.4 R16, [R228+0x13800] ;  /* 0x01380000e410783b */ /* 0x000eae0000004200 */
[C---:B------:R-:W-:Y:S08]  /*c870*/  HMMA.16816.F32.BF16 R144, R4.reuse, R166, R144 ;  /* 0x000000a60490723c */ /* 0x040ff00000041890 */
[C---:B------:R-:W-:Y:S08]  /*c880*/  HMMA.16816.F32.BF16 R152, R4.reuse, R32, R152 ;  /* 0x000000200498723c */ /* 0x040ff00000041898 */
[----:B------:R-:W-:Y:S01]  /*c890*/  HMMA.16816.F32.BF16 R148, R4, R34, R148 ;  /* 0x000000220494723c */ /* 0x000fe20000041894 */
[----:B------:R-:W-:Y:S06]  /*c8a0*/  LDSM.16.MT88.4 R32, [R224+0x13800] ;  /* 0x01380000e020783b */ /* 0x000fec0000004200 */
[----:B------:R-:W-:Y:S01]  /*c8b0*/  F2FP.BF16.PACK_AB R4, R204, R187 ;  /* 0x000000bbcc04723e */ /* 0x000fe200000010ff */
[----:B------:R-:W-:Y:S01]  /*c8c0*/  FADD.FTZ R187, R187, R198 ;  /* 0x000000c6bbbb7221 */ /* 0x000fe20000010000 */
[----:B------:R-:W-:Y:S01]  /*c8d0*/  F2FP.BF16.PACK_AB R5, R182, R183 ;  /* 0x000000b7b605723e */ /* 0x000fe200000010ff */
[----:B------:R-:W-:Y:S01]  /*c8e0*/  FADD.FTZ R183, R183, R202 ;  /* 0x000000cab7b77221 */ /* 0x000fe20000010000 */
[----:B------:R-:W-:Y:S01]  /*c8f0*/  F2FP.BF16.PACK_AB R6, R188, R185 ;  /* 0x000000b9bc06723e */ /* 0x000fe200000010ff */
[----:B------:R-:W-:Y:S01]  /*c900*/  FADD.FTZ R204, R204, R187 ;  /* 0x000000bbcccc7221 */ /* 0x000fe20000010000 */
[----:B-----5:R-:W-:Y:S01]  /*c910*/  F2FP.BF16.PACK_AB R7, R165, R184 ;  /* 0x000000b8a507723e */ /* 0x020fe200000010ff */
[----:B------:R-:W-:-:S02]  /*c920*/  FADD.FTZ R183, R182, R183 ;  /* 0x000000b7b6b77221 */ /* 0x000fc40000010000 */
[----:B------:R-:W-:Y:S02]  /*c930*/  FADD.FTZ R185, R185, R204 ;  /* 0x000000ccb9b97221 */ /* 0x000fe40000010000 */
[----:B------:R-:W-:Y:S02]  /*c940*/  FADD.FTZ R184, R184, R183 ;  /* 0x000000b7b8b87221 */ /* 0x000fe40000010000 */
[----:B-1----:R-:W-:Y:S01]  /*c950*/  HMMA.16816.F32.BF16 R160, R4, R8, R160 ;  /* 0x0000000804a0723c */ /* 0x002fe200000418a0 */
[----:B------:R-:W-:Y:S02]  /*c960*/  FADD.FTZ R247, R188, R185 ;  /* 0x000000b9bcf77221 */ /* 0x000fe40000010000 */
[----:B------:R-:W-:-:S05]  /*c970*/  FADD.FTZ R245, R165, R184 ;  /* 0x000000b8a5f57221 */ /* 0x000fca0000010000 */
[C---:B------:R-:W-:Y:S01]  /*c980*/  HMMA.16816.F32.BF16 R36, R4.reuse, R10, R36 ;  /* 0x0000000a0424723c */ /* 0x040fe20000041824 */
[----:B------:R-:W1:Y:S07]  /*c990*/  LDSM.16.MT88.4 R8, [R225+0x13800] ;  /* 0x01380000e108783b */ /* 0x000e6e0000004200 */
[C---:B------:R-:W-:Y:S08]  /*c9a0*/  HMMA.16816.F32.BF16 R56, R4.reuse, R20, R56 ;  /* 0x000000140438723c */ /* 0x040ff00000041838 */
[C---:B------:R-:W-:Y:S01]  /*c9b0*/  HMMA.16816.F32.BF16 R60, R4.reuse, R22, R60 ;  /* 0x00000016043c723c */ /* 0x040fe2000004183c */
[----:B------:R-:W5:Y:S07]  /*c9c0*/  LDSM.16.MT88.4 R20, [R228+0x15800] ;  /* 0x01580000e414783b */ /* 0x000f6e0000004200 */
        /* <DEDUP_REMOVED lines=8> */
[----:B------:R-:W3:Y:S07]  /*ca50*/  LDSM.16.MT88.4 R24, [R225+0x15800] ;  /* 0x01580000e118783b */ /* 0x000eee0000004200 */
[C---:B--2---:R-:W-:Y:S08]  /*ca60*/  HMMA.16816.F32.BF16 R64, R4.reuse, R16, R64 ;  /* 0x000000100440723c */ /* 0x044ff00000041840 */
[C---:B------:R-:W-:Y:S01]  /*ca70*/  HMMA.16816.F32.BF16 R68, R4.reuse, R18, R68 ;  /* 0x000000120444723c */ /* 0x040fe20000041844 */
[----:B------:R-:W2:Y:S07]  /*ca80*/  LDSM.16.MT88.4 R16, [R224+0x15800] ;  /* 0x01580000e010783b */ /* 0x000eae0000004200 */
[C---:B-1----:R-:W-:Y:S08]  /*ca90*/  HMMA.16816.F32.BF16 R80, R4.reuse, R8, R80 ;  /* 0x000000080450723c */ /* 0x042ff00000041850 */
[C---:B------:R-:W-:Y:S01]  /*caa0*/  HMMA.16816.F32.BF16 R84, R4.reuse, R10, R84 ;  /* 0x0000000a0454723c */ /* 0x040fe20000041854 */
[----:B------:R-:W1:Y:S07]  /*cab0*/  LDSM.16.MT88.4 R8, [R226+0x17800] ;  /* 0x01780000e208783b */ /* 0x000e6e0000004200 */
[C---:B-----5:R-:W-:Y:S08]  /*cac0*/  HMMA.16816.F32.BF16 R96, R4.reuse, R20, R96 ;  /* 0x000000140460723c */ /* 0x060ff00000041860 */
[C---:B------:R-:W-:Y:S01]  /*cad0*/  HMMA.16816.F32.BF16 R100, R4.reuse, R22, R100 ;  /* 0x000000160464723c */ /* 0x040fe20000041864 */
[----:B------:R-:W5:Y:S07]  /*cae0*/  LDSM.16.MT88.4 R20, [R225+0x17800] ;  /* 0x01780000e114783b */ /* 0x000f6e0000004200 */
[C---:B---3--:R-:W-:Y:S08]  /*caf0*/  HMMA.16816.F32.BF16 R128, R4.reuse, R12, R128 ;  /* 0x0000000c0480723c */ /* 0x048ff00000041880 */
[C---:B------:R-:W-:Y:S01]  /*cb00*/  HMMA.16816.F32.BF16 R132, R4.reuse, R14, R132 ;  /* 0x0000000e0484723c */ /* 0x040fe20000041884 */
[----:B------:R-:W3:Y:S07]  /*cb10*/  LDSM.16.MT88.4 R12, [R224+0x17800] ;  /* 0x01780000e00c783b */ /* 0x000eee0000004200 */
[C---:B------:R-:W-:Y:S08]  /*cb20*/  HMMA.16816.F32.BF16 R88, R4.reuse, R32, R88 ;  /* 0x000000200458723c */ /* 0x040ff00000041858 */
[C---:B------:R-:W-:Y:S08]  /*cb30*/  HMMA.16816.F32.BF16 R92, R4.reuse, R34, R92 ;  /* 0x00000022045c723c */ /* 0x040ff0000004185c */
[C---:B----4-:R-:W-:Y:S08]  /*cb40*/  HMMA.16816.F32.BF16 R104, R4.reuse, R28, R104 ;  /* 0x0000001c0468723c */ /* 0x050ff00000041868 */
[C---:B------:R-:W-:Y:S08]  /*cb50*/  HMMA.16816.F32.BF16 R108, R4.reuse, R30, R108 ;  /* 0x0000001e046c723c */ /* 0x040ff0000004186c */
[C---:B------:R-:W-:Y:S08]  /*cb60*/  HMMA.16816.F32.BF16 R112, R4.reuse, R24, R112 ;  /* 0x000000180470723c */ /* 0x040ff00000041870 */
[C---:B------:R-:W-:Y:S08]  /*cb70*/  HMMA.16816.F32.BF16 R116, R4.reuse, R26, R116 ;  /* 0x0000001a0474723c */ /* 0x040ff00000041874 */
[C---:B--2---:R-:W-:Y:S08]  /*cb80*/  HMMA.16816.F32.BF16 R120, R4.reuse, R16, R120 ;  /* 0x000000100478723c */ /* 0x044ff00000041878 */
[C---:B------:R-:W-:Y:S08]  /*cb90*/  HMMA.16816.F32.BF16 R124, R4.reuse, R18, R124 ;  /* 0x00000012047c723c */ /* 0x040ff0000004187c */
[C---:B-1----:R-:W-:Y:S08]  /*cba0*/  HMMA.16816.F32.BF16 R136, R4.reuse, R8, R136 ;  /* 0x000000080488723c */ /* 0x042ff00000041888 */
[C---:B------:R-:W-:Y:S08]  /*cbb0*/  HMMA.16816.F32.BF16 R156, R4.reuse, R10, R156 ;  /* 0x0000000a049c723c */ /* 0x040ff0000004189c */
[C---:B-----5:R-:W-:Y:S08]  /*cbc0*/  HMMA.16816.F32.BF16 R140, R4.reuse, R20, R140 ;  /* 0x00000014048c723c */ /* 0x060ff0000004188c */
[C---:B------:R-:W-:Y:S08]  /*cbd0*/  HMMA.16816.F32.BF16 R144, R4.reuse, R22, R144 ;  /* 0x000000160490723c */ /* 0x040ff00000041890 */
[C---:B---3--:R-:W-:Y:S08]  /*cbe0*/  HMMA.16816.F32.BF16 R152, R4.reuse, R12, R152 ;  /* 0x0000000c0498723c */ /* 0x048ff00000041898 */
[----:B------:R-:W-:Y:S08]  /*cbf0*/  HMMA.16816.F32.BF16 R148, R4, R14, R148 ;  /* 0x0000000e0494723c */ /* 0x000ff00000041894 */
.L_x_721:
[----:B------:R-:W-:-:S06]  /*cc00*/  UISETP.GE.AND UP0, UPT, UR28, 0x1, UPT ;  /* 0x000000011c00788c */ /* 0x000fcc000bf06270 */
[----:B------:R-:W-:-:S13]  /*cc10*/  PLOP3.LUT P0, PT, PT, PT, UP0, 0x80, 0x0 ;  /* 0x000000000000781c */ /* 0x000fda0003f0f008 */
[----:B------:R-:W-:Y:S05]  /*cc20*/  @!P0 BRA `(.L_x_729) ;  /* 0x0000472000008947 */ /* 0x000fea0003800000 */
[----:B------:R-:W-:Y:S01]  /*cc30*/  IABS R0, c[0x0][0x2d0] ;  /* 0x0000b40000007a13 */ /* 0x000fe20000000000 */
[----:B------:R-:W-:Y:S01]  /*cc40*/  ULEA UR5, -UR6, URZ, 0x6 ;  /* 0x0000003f06057291 */ /* 0x000fe2000f8e313f */
[----:B------:R-:W-:Y:S01]  /*cc50*/  IABS R4, c[0x0][0x2d0] ;  /* 0x0000b40000047a13 */ /* 0x000fe20000000000 */
[----:B------:R-:W-:Y:S01]  /*cc60*/  UMOV UR36, URZ ;  /* 0x0000003f00247c82 */ /* 0x000fe20008000000 */
[----:B------:R-:W-:Y:S01]  /*cc70*/  MOV R165, R164 ;  /* 0x000000a400a57202 */ /* 0x000fe20000000f00 */
[----:B------:R-:W-:Y:S01]  /*cc80*/  IMAD.MOV.U32 R7, RZ, RZ, R0 ;  /* 0x000000ffff077224 */ /* 0x000fe200078e0000 */
[----:B------:R-:W1:Y:S01]  /*cc90*/  R2UR UR18, R4 ;  /* 0x00000000041273c2 */ /* 0x000e6200000e0000 */
[----:B------:R-:W-:Y:S01]  /*cca0*/  UMOV UR34, URZ ;  /* 0x0000003f00227c82 */ /* 0x000fe20008000000 */
[----:B------:R-:W-:Y:S01]  /*ccb0*/  IMAD.U32 R242, RZ, RZ, UR5 ;  /* 0x00000005fff27e24 */ /* 0x000fe2000f8e00ff */
[----:B------:R-:W-:Y:S02]  /*ccc0*/  USHF.R.S32.HI UR4, URZ, 0x1f, UR5 ;  /* 0x0000001f3f047899 */ /* 0x000fe40008011405 */
[----:B------:R-:W-:-:S02]  /*ccd0*/  ULDC.64 UR6, c[0x0][0x198] ;  /* 0x0000660000067ab9 */ /* 0x000fc40000000a00 */
[----:B------:R-:W-:Y:S01]  /*cce0*/  ULEA UR19, -UR6, URZ, 0x6 ;  /* 0x0000003f06137291 */ /* 0x000fe2000f8e313f */
[----:B------:R-:W2:Y:S01]  /*ccf0*/  R2UR UR14, R7 ;  /* 0x00000000070e73c2 */ /* 0x000ea200000e0000 */
[----:B------:R-:W-:Y:S01]  /*cd00*/  ULDC UR11, c[0x0][0x2d0] ;  /* 0x0000b400000b7ab9 */ /* 0x000fe20000000800 */
[----:B------:R-:W-:Y:S01]  /*cd10*/  MOV R239, UR4 ;  /* 0x0000000400ef7c02 */ /* 0x000fe20008000f00 */
[----:B------:R-:W-:Y:S02]  /*cd20*/  ULDC UR10, c[0x0][0x2d0] ;  /* 0x0000b400000a7ab9 */ /* 0x000fe40000000800 */
[----:B------:R-:W-:Y:S02]  /*cd30*/  UISETP.NE.AND UP1, UPT, URZ, UR11, UPT ;  /* 0x0000000b3f00728c */ /* 0x000fe4000bf25270 */
[----:B------:R-:W-:Y:S02]  /*cd40*/  ULOP3.LUT UR16, URZ, UR11, URZ, 0x33, !UPT ;  /* 0x0000000b3f107292 */ /* 0x000fe4000f8e333f */
[----:B------:R-:W-:-:S02]  /*cd50*/  UISETP.NE.AND UP0, UPT, URZ, UR10, UPT ;  /* 0x0000000a3f00728c */ /* 0x000fc4000bf05270 */
[----:B------:R-:W-:Y:S02]  /*cd60*/  ULOP3.LUT UR13, URZ, UR10, URZ, 0x33, !UPT ;  /* 0x0000000a3f0d7292 */ /* 0x000fe4000f8e333f */
[----:B------:R-:W-:Y:S02]  /*cd70*/  USHF.R.S32.HI UR12, URZ, 0x1f, UR19 ;  /* 0x0000001f3f0c7899 */ /* 0x000fe40008011413 */
[----:B------:R-:W-:Y:S01]  /*cd80*/  ULDC.64 UR4, c[0x0][0x1a0] ;  /* 0x0000680000047ab9 */ /* 0x000fe20000000a00 */
[----:B-1----:R-:W1:Y:S08]  /*cd90*/  I2F.RP R6, UR18 ;  /* 0x0000001200067d06 */ /* 0x002e700008209400 */
[----:B--2---:R-:W2:Y:S08]  /*cda0*/  I2F.RP R5, UR14 ;  /* 0x0000000e00057d06 */ /* 0x004eb00008209400 */
[----:B-1----:R-:W1:Y:S08]  /*cdb0*/  MUFU.RCP R2, R6 ;  /* 0x0000000600027308 */ /* 0x002e700000001000 */
[----:B--2---:R-:W2:Y:S01]  /*cdc0*/  MUFU.RCP R0, R5 ;  /* 0x0000000500007308 */ /* 0x004ea20000001000 */
[----:B-1----:R-:W-:-:S07]  /*cdd0*/  IADD3 R2, R2, 0xffffffe, RZ ;  /* 0x0ffffffe02027810 */ /* 0x002fce0007ffe0ff */
[----:B------:R-:W1:Y:S01]  /*cde0*/  F2I.FTZ.U32.TRUNC.NTZ R2, R2 ;  /* 0x0000000200027305 */ /* 0x000e62000021f000 */
[----:B--2---:R-:W-:-:S07]  /*cdf0*/  IADD3 R0, R0, 0xffffffe, RZ ;  /* 0x0ffffffe00007810 */ /* 0x004fce0007ffe0ff */
[----:B------:R-:W2:Y:S01]  /*ce00*/  F2I.FTZ.U32.TRUNC.NTZ R0, R0 ;  /* 0x0000000000007305 */ /* 0x000ea2000021f000 */
[----:B-1----:R-:W1:Y:S08]  /*ce10*/  R2UR UR37, R2 ;  /* 0x00000000022573c2 */ /* 0x002e7000000e0000 */
[----:B--2---:R2:W3:Y:S01]  /*ce20*/  R2UR UR35, R0 ;  /* 0x00000000002373c2 */ /* 0x0044e200000e0000 */
[----:B-1----:R-:W-:-:S04]  /*ce30*/  UIADD3 UR9, URZ, -UR37, URZ ;  /* 0x800000253f097290 */ /* 0x002fc8000fffe03f */
[----:B------:R-:W-:Y:S01]  /*ce40*/  UIMAD UR9, UR9, UR18, URZ ;  /* 0x00000012090972a4 */ /* 0x000fe2000f8e023f */
[----:B--2---:R-:W-:Y:S01]  /*ce50*/  IMAD.MOV.U32 R0, RZ, RZ, R3 ;  /* 0x000000ffff007224 */ /* 0x004fe200078e0003 */
[----:B---3--:R-:W-:Y:S02]  /*ce60*/  UIADD3 UR8, URZ, -UR35, URZ ;  /* 0x800000233f087290 */ /* 0x008fe4000fffe03f */
[----:B------:R-:W-:Y:S02]  /*ce70*/  UIMAD.WIDE.U32 UR36, UR37, UR9, UR36 ;  /* 0x00000009252472a5 */ /* 0x000fe4000f8e0024 */
[----:B------:R-:W-:-:S04]  /*ce80*/  UIMAD UR8, UR8, UR14, URZ ;  /* 0x0000000e080872a4 */ /* 0x000fc8000f8e023f */
[----:B------:R-:W-:Y:S02]  /*ce90*/  UIMAD.WIDE.U32 UR34, UR35, UR8, UR34 ;  /* 0x00000008232272a5 */ /* 0x000fe4000f8e0022 */
[----:B------:R-:W-:Y:S02]  /*cea0*/  UMOV UR17, UR37 ;  /* 0x0000002500117c82 */ /* 0x000fe40008000000 */
[----:B------:R-:W-:-:S03]  /*ceb0*/  ULDC.64 UR8, c[0x0][0x1a0] ;  /* 0x0000680000087ab9 */ /* 0x000fc60000000a00 */
[----:B------:R-:W-:Y:S02]  /*cec0*/  UMOV UR15, UR35 ;  /* 0x00000023000f7c82 */ /* 0x000fe40008000000 */
.L_x_733:
[----:B------:R-:W-:Y:S04]  /*ced0*/  DEPBAR.LE SB0, 0x0 ;  /* 0x000080000000791a */ /* 0x000fe80000000000 */
[----:B------:R-:W-:Y:S01]  /*cee0*/  BAR.SYNC.DEFER_BLOCKING 0x0 ;  /* 0x0000000000007b1d */ /* 0x000fe20000010000 */
[----:B------:R-:W-:Y:S01]  /*cef0*/  PLOP3.LUT P0, PT, PT, PT, UP6, 0x80, 0x0 ;  /* 0x000000000000781c */ /* 0x000fe20003f0f068 */
[----:B------:R-:W-:Y:S01]  /*cf00*/  IMAD.MOV.U32 R3, RZ, RZ, R242 ;  /* 0x000000ffff037224 */ /* 0x000fe200078e00f2 */
[----:B------:R-:W-:Y:S03]  /*cf10*/  MOV R164, R239 ;  /* 0x000000ef00a47202 */ /* 0x000fe60000000f00 */
[----:B------:R-:W-:Y:S02]  /*cf20*/  UMOV UR22, UR4 ;  /* 0x0000000400167c82 */ /* 0x000fe40008000000 */
[----:B------:R-:W-:Y:S06]  /*cf30*/  UMOV UR21, UR5 ;  /* 0x0000000500157c82 */ /* 0x000fec0008000000 */
[----:B------:R-:W-:-:S05]  /*cf40*/  @!P0 BRA `(.L_x_730) ;  /* 0x0000047000008947 */ /* 0x000fca0003800000 */
[----:B------:R-:W-:Y:S04]  /*cf50*/  USHF.L.U32 UR38, UR28, 0x6, URZ ;  /* 0x000000061c267899 */ /* 0x000fe8000800063f */
[----:B------:R-:W-:Y:S02]  /*cf60*/  UIADD3 UR21, UR38, -0x40, URZ ;  /* 0xffffffc026157890 */ /* 0x000fe4000fffe03f */
[----:B------:R-:W-:Y:S01]  /*cf70*/  IMAD.U32 R5, RZ, RZ, UR38 ;  /* 0x00000026ff057e24 */ /* 0x000fe2000f8e00ff */
[----:B------:R-:W-:Y:S03]  /*cf80*/  ULOP3.LUT UR38, UR38, UR11, URZ, 0x3c, !UPT ;  /* 0x0000000b26267292 */ /* 0x000fe6000f8e3c3f */
[----:B------:R-:W-:Y:S01]  /*cf90*/  IMAD.U32 R4, RZ, RZ, UR21 ;  /* 0x00000015ff047e24 */ /* 0x000fe2000f8e00ff */
[----:B------:R-:W-:Y:S01]  /*cfa0*/  ULOP3.LUT UR21, UR21, UR11, URZ, 0x3c, !UPT ;  /* 0x0000000b15157292 */ /* 0x000fe2000f8e3c3f */
[----:B------:R-:W-:Y:S03]  /*cfb0*/  IABS R3, R5 ;  /* 0x0000000500037213 */ /* 0x000fe60000000000 */
[----:B------:R-:W-:Y:S01]  /*cfc0*/  IABS R2, R4 ;  /* 0x0000000400027213 */ /* 0x000fe20000000000 */
[----:B------:R-:W1:Y:S08]  /*cfd0*/  R2UR UR36, R3 ;  /* 0x00000000032473c2 */ /* 0x000e7000000e0000 */
[----:B------:R-:W2:Y:S01]  /*cfe0*/  R2UR UR34, R2 ;  /* 0x00000000022273c2 */ /* 0x000ea200000e0000 */
[----:B-1----:R-:W-:Y:S07]  /*cff0*/  UIMAD.WIDE.U32 UR42, UR17, UR36, URZ ;  /* 0x00000024112a72a5 */ /* 0x002fee000f8e003f */
[----:B------:R-:W-:Y:S02]  /*d000*/  UMOV UR39, UR43 ;  /* 0x0000002b00277c82 */ /* 0x000fe40008000000 */
[----:B--2---:R-:W-:Y:S02]  /*d010*/  UIMAD.WIDE.U32 UR40, UR17, UR34, URZ ;  /* 0x00000022112872a5 */ /* 0x004fe4000f8e003f */
[----:B------:R-:W-:Y:S04]  /*d020*/  UIADD3 UR35, -UR39, URZ, URZ ;  /* 0x0000003f27237290 */ /* 0x000fe8000fffe13f */
[----:B------:R-:W-:Y:S02]  /*d030*/  UIMAD UR36, UR18, UR35, UR36 ;  /* 0x00000023122472a4 */ /* 0x000fe4000f8e0224 */
[----:B------:R-:W-:Y:S02]  /*d040*/  UMOV UR37, UR41 ;  /* 0x0000002900257c82 */ /* 0x000fe40008000000 */
[----:B------:R-:W-:Y:S02]  /*d050*/  UIADD3 UR22, -UR37, URZ, URZ ;  /* 0x0000003f25167290 */ /* 0x000fe4000fffe13f */
[----:B------:R-:W-:Y:S02]  /*d060*/  UISETP.GT.U32.AND UP3, UPT, UR18, UR36, UPT ;  /* 0x000000241200728c */ /* 0x000fe4000bf64070 */
[----:B------:R-:W-:Y:S04]  /*d070*/  UIMAD UR34, UR18, UR22, UR34 ;  /* 0x00000016122272a4 */ /* 0x000fe8000f8e0222 */
[----:B------:R-:W-:Y:S05]  /*d080*/  UISETP.GT.U32.AND UP2, UPT, UR18, UR34, UPT ;  /* 0x000000221200728c */ /* 0x000fea000bf44070 */
[----:B------:R-:W-:Y:S02]  /*d090*/  @!UP3 UIADD3 UR36, UR36, -UR18, URZ ;  /* 0x800000122424b290 */ /* 0x000fe4000fffe03f */
[----:B------:R-:W-:Y:S02]  /*d0a0*/  @!UP3 UIADD3 UR39, UR39, 0x1, URZ ;  /* 0x000000012727b890 */ /* 0x000fe4000fffe03f */
[----:B------:R-:W-:Y:S02]  /*d0b0*/  UISETP.GE.U32.AND UP5, UPT, UR36, UR18, UPT ;  /* 0x000000122400728c */ /* 0x000fe4000bfa6070 */
[----:B------:R-:W-:Y:S02]  /*d0c0*/  @!UP2 UIADD3 UR34, UR34, -UR18, URZ ;  /* 0x800000122222a290 */ /* 0x000fe4000fffe03f */
[----:B------:R-:W-:Y:S02]  /*d0d0*/  @!UP2 UIADD3 UR37, UR37, 0x1, URZ ;  /* 0x000000012525a890 */ /* 0x000fe4000fffe03f */
[----:B------:R-:W-:Y:S02]  /*d0e0*/  UISETP.GE.U32.AND UP4, UPT, UR34, UR18, UPT ;  /* 0x000000122200728c */ /* 0x000fe4000bf86070 */
[----:B------:R-:W-:Y:S02]  /*d0f0*/  UISETP.GE.AND UP2, UPT, UR21, URZ, UPT ;  /* 0x0000003f1500728c */ /* 0x000fe4000bf46270 */
[----:B------:R-:W-:Y:S02]  /*d100*/  UISETP.GE.AND UP3, UPT, UR38, URZ, UPT ;  /* 0x0000003f2600728c */ /* 0x000fe4000bf66270 */
[----:B------:R-:W-:Y:S05]  /*d110*/  @UP5 UIADD3 UR39, UR39, 0x1, URZ ;  /* 0x0000000127275890 */ /* 0x000fea000fffe03f */
[----:B------:R-:W-:Y:S04]  /*d120*/  @UP4 UIADD3 UR37, UR37, 0x1, URZ ;  /* 0x0000000125254890 */ /* 0x000fe8000fffe03f */
[----:B------:R-:W-:Y:S02]  /*d130*/  @!UP2 UIADD3 UR37, -UR37, URZ, URZ ;  /* 0x0000003f2525a290 */ /* 0x000fe4000fffe13f */
[----:B------:R-:W-:Y:S02]  /*d140*/  @!UP3 UIADD3 UR39, -UR39, URZ, URZ ;  /* 0x0000003f2727b290 */ /* 0x000fe4000fffe13f */
[----:B------:R-:W-:Y:S02]  /*d150*/  USEL UR37, UR16, UR37, !UP1 ;  /* 0x0000002510257287 */ /* 0x000fe4000c800000 */
[----:B------:R-:W-:Y:S04]  /*d160*/  USEL UR39, UR16, UR39, !UP1 ;  /* 0x0000002710277287 */ /* 0x000fe8000c800000 */
[----:B------:R-:W-:Y:S02]  /*d170*/  IMAD.U32 R4, RZ, RZ, UR37 ;  /* 0x00000025ff047e24 */ /* 0x000fe4000f8e00ff */
[----:B------:R-:W-:Y:S01]  /*d180*/  MOV R3, UR39 ;  /* 0x0000002700037c02 */ /* 0x000fe20008000f00 */
[----:B------:R-:W-:Y:S02]  /*d190*/  IMAD.U32 R2, RZ, RZ, UR39 ;  /* 0x00000027ff027e24 */ /* 0x000fe4000f8e00ff */
[----:B------:R-:W-:Y:S02]  /*d1a0*/  LEA R8, P1, R4, UR30, 0x2 ;  /* 0x0000001e04087c11 */ /* 0x000fe4000f8210ff */
[----:B------:R-:W-:Y:S02]  /*d1b0*/  LEA R6, P0, R3, UR30, 0x2 ;  /* 0x0000001e03067c11 */ /* 0x000fe4000f8010ff */
[----:B------:R-:W1:Y:S01]  /*d1c0*/  R2UR UR40, R8 ;  /* 0x00000000082873c2 */ /* 0x000e6200000e0000 */
[----:B------:R-:W-:Y:S02]  /*d1d0*/  MOV R3, UR37 ;  /* 0x0000002500037c02 */ /* 0x000fe40008000f00 */
[----:B------:R-:W-:Y:S02]  /*d1e0*/  LEA.HI.X.SX32 R7, R2, UR31, 0x2, P0 ;  /* 0x0000001f02077c11 */ /* 0x000fe400080f16ff */
[----:B------:R-:W-:Y:S03]  /*d1f0*/  LEA.HI.X.SX32 R9, R3, UR31, 0x2, P1 ;  /* 0x0000001f03097c11 */ /* 0x000fe600088f16ff */
[----:B------:R-:W2:Y:S08]  /*d200*/  R2UR UR34, R6 ;  /* 0x00000000062273c2 */ /* 0x000eb000000e0000 */
[----:B------:R-:W3:Y:S08]  /*d210*/  R2UR UR35, R7 ;  /* 0x00000000072373c2 */ /* 0x000ef000000e0000 */
[----:B------:R-:W4:Y:S01]  /*d220*/  R2UR UR41, R9 ;  /* 0x00000000092973c2 */ /* 0x000f2200000e0000 */
[----:B-1----:R-:W-:Y:S02]  /*d230*/  IMAD.U32 R10, RZ, RZ, UR40 ;  /* 0x00000028ff0a7e24 */ /* 0x002fe4000f8e00ff */
[----:B--2---:R-:W-:Y:S01]  /*d240*/  IMAD.U32 R4, RZ, RZ, UR34 ;  /* 0x00000022ff047e24 */ /* 0x004fe2000f8e00ff */
[----:B------:R-:W-:Y:S04]  /*d250*/  UIADD3 UR34, UR39, -UR37, URZ ;  /* 0x8000002527227290 */ /* 0x000fe8000fffe03f */
[----:B------:R-:W-:Y:S01]  /*d260*/  UIMAD UR34, UR34, UR11, -0x40 ;  /* 0xffffffc0222274a4 */ /* 0x000fe2000f8e020b */
[----:B---3--:R-:W-:Y:S03]  /*d270*/  MOV R5, UR35 ;  /* 0x0000002300057c02 */ /* 0x008fe60008000f00 */
[----:B------:R-:W-:Y:S02]  /*d280*/  USHF.R.S32.HI UR22, URZ, 0x1f, UR34 ;  /* 0x0000001f3f167899 */ /* 0x000fe40008011422 */
[----:B------:R-:W-:Y:S01]  /*d290*/  UIMAD UR21, UR9, UR34, URZ ;  /* 0x00000022091572a4 */ /* 0x000fe2000f8e023f */
[----:B------:R1:W2:Y:S01]  /*d2a0*/  LDG.E R2, [R4.64] ;  /* 0x0000002004027981 */ /* 0x0002a2000c1e1900 */
[----:B------:R-:W-:Y:S01]  /*d2b0*/  UIMAD.WIDE.U32 UR34, UR8, UR34, URZ ;  /* 0x00000022082272a5 */ /* 0x000fe2000f8e003f */
[----:B----4-:R-:W-:Y:S01]  /*d2c0*/  MOV R11, UR41 ;  /* 0x00000029000b7c02 */ /* 0x010fe20008000f00 */
[----:B------:R-:W-:Y:S03]  /*d2d0*/  UIMAD UR21, UR22, UR8, UR21 ;  /* 0x00000008161572a4 */ /* 0x000fe6000f8e0215 */
[----:B------:R-:W-:Y:S01]  /*d2e0*/  UMOV UR22, UR8 ;  /* 0x0000000800167c82 */ /* 0x000fe20008000000 */
[----:B------:R-:W2:Y:S01]  /*d2f0*/  LDG.E R3, [R10.64] ;  /* 0x000000200a037981 */ /* 0x000ea2000c1e1900 */
[----:B------:R-:W-:Y:S01]  /*d300*/  UIADD3 UR21, UR35, UR21, URZ ;  /* 0x0000001523157290 */ /* 0x000fe2000fffe03f */
[----:B-1----:R-:W-:Y:S01]  /*d310*/  IMAD.U32 R5, RZ, RZ, UR35 ;  /* 0x00000023ff057e24 */ /* 0x002fe2000f8e00ff */
[----:B------:R-:W-:Y:S04]  /*d320*/  MOV R4, UR34 ;  /* 0x0000002200047c02 */ /* 0x000fe80008000f00 */
[----:B------:R-:W-:Y:S01]  /*d330*/  MOV R5, UR21 ;  /* 0x0000001500057c02 */ /* 0x000fe20008000f00 */
[----:B------:R-:W-:Y:S01]  /*d340*/  UMOV UR21, UR9 ;  /* 0x0000000900157c82 */ /* 0x000fe20008000000 */
[----:B--2---:R-:W-:Y:S04]  /*d350*/  IMAD.IADD R3, R3, 0x1, -R2 ;  /* 0x0000000103037824 */ /* 0x004fe800078e0a02 */
[C---:B------:R-:W-:Y:S01]  /*d360*/  IMAD.WIDE.U32 R4, R3.reuse, c[0x0][0x188], R4 ;  /* 0x0000620003047a25 */ /* 0x040fe200078e0004 */
[----:B------:R-:W-:Y:S05]  /*d370*/  SHF.R.S32.HI R164, RZ, 0x1f, R3 ;  /* 0x0000001fffa47819 */ /* 0x000fea0000011403 */
[----:B------:R-:W-:Y:S04]  /*d380*/  IMAD R164, R164, c[0x0][0x188], RZ ;  /* 0x00006200a4a47a24 */ /* 0x000fe800078e02ff */
[----:B------:R-:W-:Y:S02]  /*d390*/  IMAD R164, R3, c[0x0][0x18c], R164 ;  /* 0x0000630003a47a24 */ /* 0x000fe400078e02a4 */
[----:B------:R-:W-:Y:S03]  /*d3a0*/  IMAD.MOV.U32 R3, RZ, RZ, R4 ;  /* 0x000000ffff037224 */ /* 0x000fe600078e0004 */
[----:B------:R-:W-:Y:S02]  /*d3b0*/  IADD3 R164, R5, R164, RZ ;  /* 0x000000a405a47210 */ /* 0x000fe40007ffe0ff */
.L_x_730:
[----:B------:R-:W-:Y:S01]  /*d3c0*/  ISETP.GE.AND P6, PT, R240, c[0x0][0x220], PT ;  /* 0x00008800f0007a0c */ /* 0x000fe20003fc6270 */
[----:B------:R-:W-:Y:S01]  /*d3d0*/  UISETP.GE.AND UP2, UPT, UR28, 0x2, UPT ;  /* 0x000000021c00788c */ /* 0x000fe2000bf46270 */
[----:B------:R-:W-:Y:S02]  /*d3e0*/  ISETP.GE.AND P5, PT, R237, c[0x0][0x220], PT ;  /* 0x00008800ed007a0c */ /* 0x000fe40003fa6270 */
[CC--:B------:R-:W-:Y:S02]  /*d3f0*/  LEA R2, P0, R3.reuse, R248.reuse, 0x1 ;  /* 0x000000f803027211 */ /* 0x0c0fe400078008ff */
[C---:B------:R-:W-:Y:S02]  /*d400*/  IADD3 R251, P1, R3.reuse, UR26, RZ ;  /* 0x0000001a03fb7c10 */ /* 0x040fe4000ff3e0ff */
[-C--:B------:R-:W-:Y:S02]  /*d410*/  LEA.HI.X R3, R3, R249.reuse, R164, 0x1, P0 ;  /* 0x000000f903037211 */ /* 0x080fe400000f0ca4 */
[----:B------:R-:W-:Y:S02]  /*d420*/  ISETP.GE.AND P4, PT, R236, c[0x0][0x220], PT ;  /* 0x00008800ec007a0c */ /* 0x000fe40003f86270 */
[----:B------:R-:W-:Y:S01]  /*d430*/  ISETP.GE.AND P3, PT, R235, c[0x0][0x220], PT ;  /* 0x00008800eb007a0c */ /* 0x000fe20003f66270 */
[----:B------:R-:W-:Y:S01]  /*d440*/  @P6 STS.128 [R238+0x10000], RZ ;  /* 0x010000ffee006388 */ /* 0x000fe20000000c00 */
[----:B------:R-:W-:Y:S02]  /*d450*/  IADD3.X R166, R164, UR25, RZ, P1, !PT ;  /* 0x00000019a4a67c10 */ /* 0x000fe40008ffe4ff */
[CC--:B------:R-:W-:Y:S01]  /*d460*/  @!P6 LEA R26, P1, R251.reuse, R248.reuse, 0x1 ;  /* 0x000000f8fb1ae211 */ /* 0x0c0fe200078208ff */
[----:B------:R-:W-:Y:S01]  /*d470*/  @!PT LDS RZ, [RZ] ;  /* 0x00000000fffff984 */ /* 0x000fe20000000800 */
[----:B------:R-:W-:Y:S01]  /*d480*/  @!PT LDS RZ, [RZ] ;  /* 0x00000000fffff984 */ /* 0x000fe20000000800 */
[----:B------:R-:W-:Y:S01]  /*d490*/  @!PT LDS RZ, [RZ] ;  /* 0x00000000fffff984 */ /* 0x000fe20000000800 */
[----:B------:R1:W-:Y:S01]  /*d4a0*/  @!P6 LDGSTS.E.BYPASS.LTC128B.128 [R238+0x10000], [R2.64] ;  /* 0x1000000002eeefae */ /* 0x0003e2000b901d60 */
[CC--:B------:R-:W-:Y:S02]  /*d4b0*/  @!P5 LEA R18, P0, R251.reuse, R248.reuse, 0x1 ;  /* 0x000000f8fb12d211 */ /* 0x0c0fe400078008ff */
[CCC-:B------:R-:W-:Y:S01]  /*d4c0*/  @!P6 LEA.HI.X R27, R251.reuse, R249.reuse, R166.reuse, 0x1, P1 ;  /* 0x000000f9fb1be211 */ /* 0x1c0fe200008f0ca6 */
[----:B------:R-:W-:Y:S01]  /*d4d0*/  @P5 STS.128 [R238+0x12000], RZ ;  /* 0x012000ffee005388 */ /* 0x000fe20000000c00 */
[CCC-:B------:R-:W-:Y:S02]  /*d4e0*/  @!P5 LEA.HI.X R19, R251.reuse, R249.reuse, R166.reuse, 0x1, P0 ;  /* 0x000000f9fb13d211 */ /* 0x1c0fe400000f0ca6 */
[C---:B------:R-:W-:Y:S01]  /*d4f0*/  IADD3 R167, P2, R251.reuse, UR26, RZ ;  /* 0x0000001afba77c10 */ /* 0x040fe2000ff5e0ff */
[----:B------:R-:W-:Y:S01]  /*d500*/  @!PT LDS RZ, [RZ] ;  /* 0x00000000fffff984 */ /* 0x000fe20000000800 */
[----:B------:R-:W-:Y:S01]  /*d510*/  @!PT LDS RZ, [RZ] ;  /* 0x00000000fffff984 */ /* 0x000fe20000000800 */
[----:B------:R-:W-:Y:S01]  /*d520*/  @!PT LDS RZ, [RZ] ;  /* 0x00000000fffff984 */ /* 0x000fe20000000800 */
[----:B------:R1:W-:Y:S01]  /*d530*/  @!P5 LDGSTS.E.BYPASS.LTC128B.128 [R238+0x12000], [R2.64+0x80] ;  /* 0x1200008002eedfae */ /* 0x0003e2000b901d60 */
[CC--:B------:R-:W-:Y:S02]  /*d540*/  @!P3 LEA R250, P1, R251.reuse, R248.reuse, 0x1 ;  /* 0x000000f8fbfab211 */ /* 0x0c0fe400078208ff */
[----:B------:R-:W-:Y:S01]  /*d550*/  IADD3.X R164, R166, UR25, RZ, P2, !PT ;  /* 0x00000019a6a47c10 */ /* 0x000fe200097fe4ff */
[----:B------:R-:W-:Y:S01]  /*d560*/  @P4 STS.128 [R238+0x14000], RZ ;  /* 0x014000ffee004388 */ /* 0x000fe20000000c00 */
[-C--:B------:R-:W-:Y:S02]  /*d570*/  @!P4 LEA R14, P2, R251, R248.reuse, 0x1 ;  /* 0x000000f8fb0ec211 */ /* 0x080fe400078408ff */
[-C--:B------:R-:W-:Y:S01]  /*d580*/  @!P6 LEA R22, P0, R167, R248.reuse, 0x1 ;  /* 0x000000f8a716e211 */ /* 0x080fe200078008ff */
[----:B------:R-:W-:Y:S01]  /*d590*/  @!PT LDS RZ, [RZ] ;  /* 0x00000000fffff984 */ /* 0x000fe20000000800 */
[----:B------:R-:W-:Y:S01]  /*d5a0*/  @!PT LDS RZ, [RZ] ;  /* 0x00000000fffff984 */ /* 0x000fe20000000800 */
[----:B------:R-:W-:Y:S01]  /*d5b0*/  @!PT LDS RZ, [RZ] ;  /* 0x00000000fffff984 */ /* 0x000fe20000000800 */
[----:B------:R1:W-:Y:S01]  /*d5c0*/  @!P4 LDGSTS.E.BYPASS.LTC128B.128 [R238+0x14000], [R2.64+0x100] ;  /* 0x1400010002eecfae */ /* 0x0003e2000b901d60 */
[CCC-:B------:R-:W-:Y:S02]  /*d5d0*/  @!P4 LEA.HI.X R15, R251.reuse, R249.reuse, R166.reuse, 0x1, P2 ;  /* 0x000000f9fb0fc211 */ /* 0x1c0fe400010f0ca6 */
[-C--:B------:R-:W-:Y:S01]  /*d5e0*/  @!P3 LEA.HI.X R251, R251, R249.reuse, R166, 0x1, P1 ;  /* 0x000000f9fbfbb211 */ /* 0x080fe200008f0ca6 */
[----:B------:R-:W-:Y:S01]  /*d5f0*/  @P3 STS.128 [R238+0x16000], RZ ;  /* 0x016000ffee003388 */ /* 0x000fe20000000c00 */
[CCC-:B------:R-:W-:Y:S02]  /*d600*/  @!P6 LEA.HI.X R23, R167.reuse, R249.reuse, R164.reuse, 0x1, P0 ;  /* 0x000000f9a717e211 */ /* 0x1c0fe400000f0ca4 */
[CC--:B------:R-:W-:Y:S01]  /*d610*/  @!P5 LEA R198, P2, R167.reuse, R248.reuse, 0x1 ;  /* 0x000000f8a7c6d211 */ /* 0x0c0fe200078408ff */
[----:B------:R-:W-:Y:S01]  /*d620*/  @!PT LDS RZ, [RZ] ;  /* 0x00000000fffff984 */ /* 0x000fe20000000800 */
[----:B------:R-:W-:Y:S01]  /*d630*/  @!PT LDS RZ, [RZ] ;  /* 0x00000000fffff984 */ /* 0x000fe20000000800 */
[----:B------:R-:W-:Y:S01]  /*d640*/  @!PT LDS RZ, [RZ] ;  /* 0x00000000fffff984 */ /* 0x000fe20000000800 */
[----:B------:R1:W-:Y:S01]  /*d650*/  @!P3 LDGSTS.E.BYPASS.LTC128B.128 [R238+0x16000], [R2.64+0x180] ;  /* 0x1600018002eebfae */ /* 0x0003e2000b901d60 */
[CC--:B------:R-:W-:Y:S02]  /*d660*/  @!P4 LEA R34, P1, R167.reuse, R248.reuse, 0x1 ;  /* 0x000000f8a722c211 */ /* 0x0c0fe400078208ff */
[CCC-:B------:R-:W-:Y:S01]  /*d670*/  @!P5 LEA.HI.X R199, R167.reuse, R249.reuse, R164.reuse, 0x1, P2 ;  /* 0x000000f9a7c7d211 */ /* 0x1c0fe200010f0ca4 */
[----:B------:R-:W-:Y:S01]  /*d680*/  @P6 STS.128 [R238+0x10800], RZ ;  /* 0x010800ffee006388 */ /* 0x000fe20000000c00 */
[CCC-:B------:R-:W-:Y:S02]  /*d690*/  @!P4 LEA.HI.X R35, R167.reuse, R249.reuse, R164.reuse, 0x1, P1 ;  /* 0x000000f9a723c211 */ /* 0x1c0fe400008f0ca4 */
[CC--:B------:R-:W-:Y:S01]  /*d6a0*/  @!P3 LEA R30, P0, R167.reuse, R248.reuse, 0x1 ;  /* 0x000000f8a71eb211 */ /* 0x0c0fe200078008ff */
[----:B------:R-:W-:Y:S01]  /*d6b0*/  @!PT LDS RZ, [RZ] ;  /* 0x00000000fffff984 */ /* 0x000fe20000000800 */
[----:B------:R-:W-:Y:S01]  /*d6c0*/  @!PT LDS RZ, [RZ] ;  /* 0x00000000fffff984 */ /* 0x000fe20000000800 */
[----:B------:R-:W-:Y:S01]  /*d6d0*/  @!PT LDS RZ, [RZ] ;  /* 0x00000000fffff984 */ /* 0x000fe20000000800 */
[----:B------:R2:W-:Y:S01]  /*d6e0*/  @!P6 LDGSTS.E.BYPASS.LTC128B.128 [R238+0x10800], [R26.64] ;  /* 0x108000001aeeefae */ /* 0x0005e2000b901d60 */
[C---:B------:R-:W-:Y:S02]  /*d6f0*/  IADD3 R166, P2, R167.reuse, UR26, RZ ;  /* 0x0000001aa7a67c10 */ /* 0x040fe4000ff5e0ff */
[-C--:B------:R-:W-:Y:S01]  /*d700*/  @!P3 LEA.HI.X R31, R167, R249.reuse, R164, 0x1, P0 ;  /* 0x000000f9a71fb211 */ /* 0x080fe200000f0ca4 */
[----:B------:R-:W-:Y:S01]  /*d710*/  @P5 STS.128 [R238+0x12800], RZ ;  /* 0x012800ffee005388 */ /* 0x000fe20000000c00 */
[-C--:B------:R-:W-:Y:S02]  /*d720*/  @!P6 LEA R194, P0, R166, R248.reuse, 0x1 ;  /* 0x000000f8a6c2e211 */ /* 0x080fe400078008ff */
[----:B------:R-:W-:Y:S01]  /*d730*/  IADD3.X R164, R164, UR25, RZ, P2, !PT ;  /* 0x00000019a4a47c10 */ /* 0x000fe200097fe4ff */
        /* <DEDUP_REMOVED lines=12> */
[----:B------:R4:W-:Y:S01]  /*d800*/  @!P4 LDGSTS.E.BYPASS.LTC128B.128 [R238+0x14800], [R14.64+0x100] ;  /* 0x148001000eeecfae */ /* 0x0009e2000b901d60 */
[C---:B------:R-:W-:Y:S02]  /*d810*/  @!P3 LEA R248, P0, R166.reuse, R248, 0x1 ;  /* 0x000000f8a6f8b211 */ /* 0x040fe400078008ff */
[CCC-:B------:R-:W-:Y:S01]  /*d820*/  @!P4 LEA.HI.X R203, R166.reuse, R249.reuse, R164.reuse, 0x1, P1 ;  /* 0x000000f9a6cbc211 */ /* 0x1c0fe200008f0ca4 */
[----:B------:R-:W-:Y:S01]  /*d830*/  @P3 STS.128 [R238+0x16800], RZ ;  /* 0x016800ffee003388 */ /* 0x000fe20000000c00 */
[----:B------:R-:W-:Y:S02]  /*d840*/  @!P3 LEA.HI.X R249, R166, R249, R164, 0x1, P0 ;  /* 0x000000f9a6f9b211 */ /* 0x000fe400000f0ca4 */
[----:B------:R-:W-:Y:S01]  /*d850*/  PLOP3.LUT P0, PT, PT, PT, UP2, 0x80, 0x0 ;  /* 0x000000000000781c */ /* 0x000fe20003f0f028 */
        /* <DEDUP_REMOVED lines=45> */
[----:B------:R-:W2:Y:S04]  /*db30*/  LDSM.16.M88.4 R172, [R233+0x8000] ;  /* 0x00800000e9ac783b */ /* 0x000ea80000000200 */
[----:B------:R-:W4:Y:S04]  /*db40*/  LDSM.16.M88.4 R176, [R233+0x8800] ;  /* 0x00880000e9b0783b */ /* 0x000f280000000200 */
[----:B------:R-:W5:Y:S04]  /*db50*/  LDSM.16.M88.4 R180, [R233+0x9000] ;  /* 0x00900000e9b4783b */ /* 0x000f680000000200 */
[----:B------:R-:W0:Y:S04]  /*db60*/  LDGDEPBAR ;  /* 0x00000000000079af */ /* 0x000e280000000000 */
[----:B------:R-:W3:Y:S01]  /*db70*/  LDSM.16.M88.4 R184, [R233+0x9800] ;  /* 0x00980000e9b8783b */ /* 0x000ee20000000200 */
[----:B-1----:R-:W-:Y:S03]  /*db80*/  IMAD.MOV.U32 R248, RZ, RZ, R2 ;  /* 0x000000fffff87224 */ /* 0x002fe600078e0002 */
[----:B------:R-:W-:Y:S01]  /*db90*/  LDSM.16.M88.4 R188, [R232] ;  /* 0x00000000e8bc783b */ /* 0x000fe20000000200 */
[----:B------:R-:W-:Y:S03]  /*dba0*/  IMAD.MOV.U32 R249, RZ, RZ, R3 ;  /* 0x000000fffff97224 */ /* 0x000fe600078e0003 */
[----:B------:R-:W1:Y:S04]  /*dbb0*/  LDSM.16.M88.4 R192, [R231] ;  /* 0x00000000e7c0783b */ /* 0x000e680000000200 */
[----:B------:R-:W1:Y:S04]  /*dbc0*/  LDSM.16.M88.4 R196, [R223] ;  /* 0x00000000dfc4783b */ /* 0x000e680000000200 */
[----:B------:R-:W1:Y:S04]  /*dbd0*/  LDSM.16.M88.4 R200, [R222] ;  /* 0x00000000dec8783b */ /* 0x000e680000000200 */
[----:B------:R-:W1:Y:S01]  /*dbe0*/  LDSM.16.M88.4 R204, [R221] ;  /* 0x00000000ddcc783b */ /* 0x000e620000000200 */
[C---:B--2---:R-:W-:Y:S08]  /*dbf0*/  HMMA.16816.F32.BF16 R4, R168.reuse, R172, RZ ;  /* 0x000000aca804723c */ /* 0x044ff000000418ff */
[C---:B------:R-:W-:Y:S01]  /*dc00*/  HMMA.16816.F32.BF16 R8, R168.reuse, R174, RZ ;  /* 0x000000aea808723c */ /* 0x040fe200000418ff */
[----:B------:R-:W-:Y:S07]  /*dc10*/  LDSM.16.M88.4 R172, [R230] ;  /* 0x00000000e6ac783b */ /* 0x000fee0000000200 */
[C---:B----4-:R-:W-:Y:S08]  /*dc20*/  HMMA.16816.F32.BF16 R12, R168.reuse, R176, RZ ;  /* 0x000000b0a80c723c */ /* 0x050ff000000418ff */
[C---:B---3--:R-:W-:Y:S01]  /*dc30*/  HMMA.16816.F32.BF16 R16, R168.reuse, R178, RZ ;  /* 0x000000b2a810723c */ /* 0x048fe200000418ff */
[----:B------:R-:W2:Y:S07]  /*dc40*/  LDSM.16.M88.4 R176, [R227+0x8000] ;  /* 0x00800000e3b0783b */ /* 0x000eae0000000200 */
[C---:B-----5:R-:W-:Y:S08]  /*dc50*/  HMMA.16816.F32.BF16 R20, R168.reuse, R180, RZ ;  /* 0x000000b4a814723c */ /* 0x060ff000000418ff */
[C---:B------:R-:W-:Y:S01]  /*dc60*/  HMMA.16816.F32.BF16 R24, R168.reuse, R182, RZ ;  /* 0x000000b6a818723c */ /* 0x040fe200000418ff */
[----:B------:R-:W3:Y:S07]  /*dc70*/  LDSM.16.M88.4 R180, [R227+0x8800] ;  /* 0x00880000e3b4783b */ /* 0x000eee0000000200 */
[C---:B------:R-:W-:Y:S08]  /*dc80*/  HMMA.16816.F32.BF16 R28, R168.reuse, R184, RZ ;  /* 0x000000b8a81c723c */ /* 0x040ff000000418ff */
[----:B------:R-:W-:Y:S01]  /*dc90*/  HMMA.16816.F32.BF16 R32, R168, R186, RZ ;  /* 0x000000baa820723c */ /* 0x000fe200000418ff */
[----:B------:R-:W4:Y:S04]  /*dca0*/  LDSM.16.M88.4 R168, [R227+0x9000] ;  /* 0x00900000e3a8783b */ /* 0x000f280000000200 */
[----:B------:R-:W5:Y:S03]  /*dcb0*/  LDSM.16.M88.4 R184, [R227+0x9800] ;  /* 0x00980000e3b8783b */ /* 0x000f660000000200 */
[C---:B-1----:R-:W-:Y:S08]  /*dcc0*/  HMMA.16816.F32.BF16 R4, R188.reuse, R192, R4 ;  /* 0x000000c0bc04723c */ /* 0x042ff00000041804 */
[C---:B------:R-:W-:Y:S01]  /*dcd0*/  HMMA.16816.F32.BF16 R8, R188.reuse, R194, R8 ;  /* 0x000000c2bc08723c */ /* 0x040fe20000041808 */
[----:B------:R-:W-:Y:S07]  /*dce0*/  LDSM.16.M88.4 R192, [R229] ;  /* 0x00000000e5c0783b */ /* 0x000fee0000000200 */
[C---:B------:R-:W-:Y:S08]  /*dcf0*/  HMMA.16816.F32.BF16 R12, R188.reuse, R196, R12 ;  /* 0x000000c4bc0c723c */ /* 0x040ff0000004180c */
[C---:B------:R-:W-:Y:S01]  /*dd00*/  HMMA.16816.F32.BF16 R16, R188.reuse, R198, R16 ;  /* 0x000000c6bc10723c */ /* 0x040fe20000041810 */
[----:B------:R-:W1:Y:S07]  /*dd10*/  LDSM.16.M88.4 R196, [R220] ;  /* 0x00000000dcc4783b */ /* 0x000e6e0000000200 */
[C---:B------:R-:W-:Y:S08]  /*dd20*/  HMMA.16816.F32.BF16 R20, R188.reuse, R200, R20 ;  /* 0x000000c8bc14723c */ /* 0x040ff00000041814 */
[C---:B------:R-:W-:Y:S01]  /*dd30*/  HMMA.16816.F32.BF16 R24, R188.reuse, R202, R24 ;  /* 0x000000cabc18723c */ /* 0x040fe20000041818 */
[----:B------:R-:W1:Y:S07]  /*dd40*/  LDSM.16.M88.4 R200, [R220+0x800] ;  /* 0x00080000dcc8783b */ /* 0x000e6e0000000200 */
[C---:B------:R-:W-:Y:S08]  /*dd50*/  HMMA.16816.F32.BF16 R28, R188.reuse, R204, R28 ;  /* 0x000000ccbc1c723c */ /* 0x040ff0000004181c */
[----:B------:R-:W-:Y:S01]  /*dd60*/  HMMA.16816.F32.BF16 R32, R188, R206, R32 ;  /* 0x000000cebc20723c */ /* 0x000fe20000041820 */
[----:B------:R-:W1:Y:S04]  /*dd70*/  LDSM.16.M88.4 R188, [R220+0x1000] ;  /* 0x00100000dcbc783b */ /* 0x000e680000000200 */
[----:B------:R-:W1:Y:S03]  /*dd80*/  LDSM.16.M88.4 R204, [R220+0x1800] ;  /* 0x00180000dccc783b */ /* 0x000e660000000200 */
[C---:B--2---:R-:W-:Y:S08]  /*dd90*/  HMMA.16816.F32.BF16 R4, R172.reuse, R176, R4 ;  /* 0x000000b0ac04723c */ /* 0x044ff00000041804 */
[C---:B------:R-:W-:Y:S01]  /*dda0*/  HMMA.16816.F32.BF16 R8, R172.reuse, R178, R8 ;  /* 0x000000b2ac08723c */ /* 0x040fe20000041808 */
[----:B------:R-:W-:Y:S07]  /*ddb0*/  LDSM.16.M88.4 R176, [R233+0xa000] ;  /* 0x00a00000e9b0783b */ /* 0x000fee0000000200 */
[C---:B---3--:R-:W-:Y:S08]  /*ddc0*/  HMMA.16816.F32.BF16 R12, R172.reuse, R180, R12 ;  /* 0x000000b4ac0c723c */ /* 0x048ff0000004180c */
[C---:B------:R-:W-:Y:S01]  /*ddd0*/  HMMA.16816.F32.BF16 R16, R172.reuse, R182, R16 ;  /* 0x000000b6ac10723c */ /* 0x040fe20000041810 */
[----:B------:R-:W-:Y:S07]  /*dde0*/  LDSM.16.M88.4 R180, [R233+0xa800] ;  /* 0x00a80000e9b4783b */ /* 0x000fee0000000200 */
[C---:B----4-:R-:W-:Y:S08]  /*ddf0*/  HMMA.16816.F32.BF16 R20, R172.reuse, R168, R20 ;  /* 0x000000a8ac14723c */ /* 0x050ff00000041814 */
[C---:B------:R-:W-:Y:S01]  /*de00*/  HMMA.16816.F32.BF16 R24, R172.reuse, R170, R24 ;  /* 0x000000aaac18723c */ /* 0x040fe20000041818 */
[----:B------:R-:W2:Y:S07]  /*de10*/  LDSM.16.M88.4 R168, [R234+0x2000] ;  /* 0x00200000eaa8783b */ /* 0x000eae0000000200 */
[C---:B-----5:R-:W-:Y:S08]  /*de20*/  HMMA.16816.F32.BF16 R28, R172.reuse, R184, R28 ;  /* 0x000000b8ac1c723c */ /* 0x060ff0000004181c */
[----:B------:R-:W-:Y:S01]  /*de30*/  HMMA.16816.F32.BF16 R32, R172, R186, R32 ;  /* 0x000000baac20723c */ /* 0x000fe20000041820 */
[----:B------:R-:W3:Y:S04]  /*de40*/  LDSM.16.M88.4 R172, [R233+0xb000] ;  /* 0x00b00000e9ac783b */ /* 0x000ee80000000200 */
[----:B------:R-:W4:Y:S03]  /*de50*/  LDSM.16.M88.4 R184, [R233+0xb800] ;  /* 0x00b80000e9b8783b */ /* 0x000f260000000200 */
[C---:B-1----:R-:W-:Y:S08]  /*de60*/  HMMA.16816.F32.BF16 R4, R192.reuse, R196, R4 ;  /* 0x000000c4c004723c */ /* 0x042ff00000041804 */
[C---:B------:R-:W-:Y:S01]  /*de70*/  HMMA.16816.F32.BF16 R8, R192.reuse, R198, R8 ;  /* 0x000000c6c008723c */ /* 0x040fe20000041808 */
[----:B------:R-:W-:Y:S07]  /*de80*/  LDSM.16.M88.4 R196, [R219] ;  /* 0x00000000dbc4783b */ /* 0x000fee0000000200 */
[C---:B------:R-:W-:Y:S08]  /*de90*/  HMMA.16816.F32.BF16 R12, R192.reuse, R200, R12 ;  /* 0x000000c8c00c723c */ /* 0x040ff0000004180c */
[C---:B------:R-:W-:Y:S01]  /*dea0*/  HMMA.16816.F32.BF16 R16, R192.reuse, R202, R16 ;  /* 0x000000cac010723c */ /* 0x040fe20000041810 */
[----:B------:R-:W-:Y:S07]  /*deb0*/  LDSM.16.M88.4 R200, [R218] ;  /* 0x00000000dac8783b */ /* 0x000fee0000000200 */
[C---:B------:R-:W-:Y:S08]  /*dec0*/  HMMA.16816.F32.BF16 R20, R192.reuse, R188, R20 ;  /* 0x000000bcc014723c */ /* 0x040ff00000041814 */
[C---:B------:R-:W-:Y:S01]  /*ded0*/  HMMA.16816.F32.BF16 R24, R192.reuse, R190, R24 ;  /* 0x000000bec018723c */ /* 0x040fe20000041818 */
[----:B------:R-:W1:Y:S07]  /*dee0*/  LDSM.16.M88.4 R188, [R232+0x2000] ;  /* 0x00200000e8bc783b */ /* 0x000e6e0000000200 */
[C---:B------:R-:W-:Y:S08]  /*def0*/  HMMA.16816.F32.BF16 R28, R192.reuse, R204, R28 ;  /* 0x000000ccc01c723c */ /* 0x040ff0000004181c */
[----:B------:R-:W-:Y:S01]  /*df00*/  HMMA.16816.F32.BF16 R32, R192, R206, R32 ;  /* 0x000000cec020723c */ /* 0x000fe20000041820 */
[----:B------:R-:W5:Y:S04]  /*df10*/  LDSM.16.M88.4 R192, [R217] ;  /* 0x00000000d9c0783b */ /* 0x000f680000000200 */
[----:B------:R-:W1:Y:S03]  /*df20*/  LDSM.16.M88.4 R204, [R216] ;  /* 0x00000000d8cc783b */ /* 0x000e660000000200 */
[C---:B--2---:R-:W-:Y:S08]  /*df30*/  HMMA.16816.F32.BF16 R4, R168.reuse, R176, R4 ;  /* 0x000000b0a804723c */ /* 0x044ff00000041804 */
[C---:B------:R-:W-:Y:S01]  /*df40*/  HMMA.16816.F32.BF16 R8, R168.reuse, R178, R8 ;  /* 0x000000b2a808723c */ /* 0x040fe20000041808 */
[----:B------:R-:W-:Y:S07]  /*df50*/  LDSM.16.M88.4 R176, [R227+0xa000] ;  /* 0x00a00000e3b0783b */ /* 0x000fee0000000200 */
[C---:B------:R-:W-:Y:S08]  /*df60*/  HMMA.16816.F32.BF16 R12, R168.reuse, R180, R12 ;  /* 0x000000b4a80c723c */ /* 0x040ff0000004180c */
[C---:B------:R-:W-:Y:S01]  /*df70*/  HMMA.16816.F32.BF16 R16, R168.reuse, R182, R16 ;  /* 0x000000b6a810723c */ /* 0x040fe20000041810 */
[----:B------:R-:W-:Y:S07]  /*df80*/  LDSM.16.M88.4 R180, [R227+0xa800] ;  /* 0x00a80000e3b4783b */ /* 0x000fee0000000200 */
[C---:B---3--:R-:W-:Y:S08]  /*df90*/  HMMA.16816.F32.BF16 R20, R168.reuse, R172, R20 ;  /* 0x000000aca814723c */ /* 0x048ff00000041814 */
[C---:B------:R-:W-:Y:S01]  /*dfa0*/  HMMA.16816.F32.BF16 R24, R168.reuse, R174, R24 ;  /* 0x000000aea818723c */ /* 0x040fe20000041818 */
[----:B------:R-:W2:Y:S07]  /*dfb0*/  LDSM.16.M88.4 R172, [R230+0x2000] ;  /* 0x00200000e6ac783b */ /* 0x000eae0000000200 */
[C---:B----4-:R-:W-:Y:S08]  /*dfc0*/  HMMA.16816.F32.BF16 R28, R168.reuse, R184, R28 ;  /* 0x000000b8a81c723c */ /* 0x050ff0000004181c */
[----:B------:R-:W-:Y:S01]  /*dfd0*/  HMMA.16816.F32.BF16 R32, R168, R186, R32 ;  /* 0x000000baa820723c */ /* 0x000fe20000041820 */
[----:B------:R-:W3:Y:S04]  /*dfe0*/  LDSM.16.M88.4 R168, [R227+0xb000] ;  /* 0x00b00000e3a8783b */ /* 0x000ee80000000200 */
[----:B------:R-:W4:Y:S03]  /*dff0*/  LDSM.16.M88.4 R184, [R227+0xb800] ;  /* 0x00b80000e3b8783b */ /* 0x000f260000000200 */
[C---:B-1----:R-:W-:Y:S08]  /*e000*/  HMMA.16816.F32.BF16 R4, R188.reuse, R196, R4 ;  /* 0x000000c4bc04723c */ /* 0x042ff00000041804 */
[C---:B------:R-:W-:Y:S01]  /*e010*/  HMMA.16816.F32.BF16 R8, R188.reuse, R198, R8 ;  /* 0x000000c6bc08723c */ /* 0x040fe20000041808 */
[----:B------:R-:W-:Y:S07]  /*e020*/  LDSM.16.M88.4 R196, [R220+0x2000] ;  /* 0x00200000dcc4783b */ /* 0x000fee0000000200 */
[C---:B------:R-:W-:Y:S08]  /*e030*/  HMMA.16816.F32.BF16 R12, R188.reuse, R200, R12 ;  /* 0x000000c8bc0c723c */ /* 0x040ff0000004180c */
[C---:B------:R-:W-:Y:S01]  /*e040*/  HMMA.16816.F32.BF16 R16, R188.reuse, R202, R16 ;  /* 0x000000cabc10723c */ /* 0x040fe20000041810 */
[----:B------:R-:W-:Y:S07]  /*e050*/  LDSM.16.M88.4 R200, [R220+0x2800] ;  /* 0x00280000dcc8783b */ /* 0x000fee0000000200 */
[C---:B-----5:R-:W-:Y:S08]  /*e060*/  HMMA.16816.F32.BF16 R20, R188.reuse, R192, R20 ;  /* 0x000000c0bc14723c */ /* 0x060ff00000041814 */
[C---:B------:R-:W-:Y:S01]  /*e070*/  HMMA.16816.F32.BF16 R24, R188.reuse, R194, R24 ;  /* 0x000000c2bc18723c */ /* 0x040fe20000041818 */
[----:B------:R-:W1:Y:S07]  /*e080*/  LDSM.16.M88.4 R192, [R229+0x2000] ;  /* 0x00200000e5c0783b */ /* 0x000e6e0000000200 */
[C---:B------:R-:W-:Y:S08]  /*e090*/  HMMA.16816.F32.BF16 R28, R188.reuse, R204, R28 ;  /* 0x000000ccbc1c723c */ /* 0x040ff0000004181c */
[----:B------:R-:W-:Y:S01]  /*e0a0*/  HMMA.16816.F32.BF16 R32, R188, R206, R32 ;  /* 0x000000cebc20723c */ /* 0x000fe20000041820 */
[----:B------:R-:W5:Y:S04]  /*e0b0*/  LDSM.16.M88.4 R188, [R220+0x3000] ;  /* 0x00300000dcbc783b */ /* 0x000f680000000200 */
[----:B------:R-:W1:Y:S03]  /*e0c0*/  LDSM.16.M88.4 R204, [R220+0x3800] ;  /* 0x00380000dccc783b */ /* 0x000e660000000200 */
        /* <DEDUP_REMOVED lines=19> */
[C---:B-----5:R-:W-:Y:S08]  /*e200*/  HMMA.16816.F32.BF16 R20, R192.reuse, R188, R20 ;  /* 0x000000bcc014723c */ /* 0x060ff00000041814 */
        /* <DEDUP_REMOVED lines=84> */
[C---:B--2---:R-:W-:Y:S01]  /*e750*/  HMMA.16816.F32.BF16 R4, R172.reuse, R176, R4 ;  /* 0x000000b0ac04723c */ /* 0x044fe20000041804 */
[----:B------:R-:W-:Y:S04]  /*e760*/  DEPBAR.LE SB0, 0x0 ;  /* 0x000080000000791a */ /* 0x000fe80000000000 */
[----:B------:R-:W-:Y:S03]  /*e770*/  BAR.SYNC.DEFER_BLOCKING 0x0 ;  /* 0x0000000000007b1d */ /* 0x000fe60000010000 */
[C---:B------:R-:W-:Y:S08]  /*e780*/  HMMA.16816.F32.BF16 R8, R172.reuse, R178, R8 ;  /* 0x000000b2ac08723c */ /* 0x040ff00000041808 */
[C---:B------:R-:W-:Y:S08]  /*e790*/  HMMA.16816.F32.BF16 R12, R172.reuse, R180, R12 ;  /* 0x000000b4ac0c723c */ /* 0x040ff0000004180c */
[C---:B------:R-:W-:Y:S08]  /*e7a0*/  HMMA.16816.F32.BF16 R16, R172.reuse, R182, R16 ;  /* 0x000000b6ac10723c */ /* 0x040ff00000041810 */
[C---:B---3--:R-:W-:Y:S08]  /*e7b0*/  HMMA.16816.F32.BF16 R20, R172.reuse, R168, R20 ;  /* 0x000000a8ac14723c */ /* 0x048ff00000041814 */
[C---:B------:R-:W-:Y:S08]  /*e7c0*/  HMMA.16816.F32.BF16 R24, R172.reuse, R170, R24 ;  /* 0x000000aaac18723c */ /* 0x040ff00000041818 */
[C---:B----4-:R-:W-:Y:S08]  /*e7d0*/  HMMA.16816.F32.BF16 R28, R172.reuse, R184, R28 ;  /* 0x000000b8ac1c723c */ /* 0x050ff0000004181c */
[----:B------:R-:W-:Y:S08]  /*e7e0*/  HMMA.16816.F32.BF16 R32, R172, R186, R32 ;  /* 0x000000baac20723c */ /* 0x000ff00000041820 */
[C---:B-1----:R-:W-:Y:S08]  /*e7f0*/  HMMA.16816.F32.BF16 R4, R192.reuse, R196, R4 ;  /* 0x000000c4c004723c */ /* 0x042ff00000041804 */
[C---:B------:R-:W-:Y:S08]  /*e800*/  HMMA.16816.F32.BF16 R8, R192.reuse, R198, R8 ;  /* 0x000000c6c008723c */ /* 0x040ff00000041808 */
[C---:B------:R-:W-:Y:S08]  /*e810*/  HMMA.16816.F32.BF16 R12, R192.reuse, R200, R12 ;  /* 0x000000c8c00c723c */ /* 0x040ff0000004180c */
[C---:B------:R-:W-:Y:S08]  /*e820*/  HMMA.16816.F32.BF16 R16, R192.reuse, R202, R16 ;  /* 0x000000cac010723c */ /* 0x040ff00000041810 */
[C---:B-----5:R-:W-:Y:S08]  /*e830*/  HMMA.16816.F32.BF16 R20, R192.reuse, R188, R20 ;  /* 0x000000bcc014723c */ /* 0x060ff00000041814 */
[C---:B------:R-:W-:Y:S08]  /*e840*/  HMMA.16816.F32.BF16 R24, R192.reuse, R190, R24 ;  /* 0x000000bec018723c */ /* 0x040ff00000041818 */
[C---:B------:R-:W-:Y:S08]  /*e850*/  HMMA.16816.F32.BF16 R28, R192.reuse, R204, R28 ;  /* 0x000000ccc01c723c */ /* 0x040ff0000004181c */
[----:B------:R-:W-:Y:S01]  /*e860*/  HMMA.16816.F32.BF16 R32, R192, R206, R32 ;  /* 0x000000cec020723c */ /* 0x000fe20000041820 */
[----:B------:R-:W-:-:S07]  /*e870*/  @!P0 BRA `(.L_x_731) ;  /* 0x00000c1000008947 */ /* 0x000fce0003800000 */
[----:B------:R-:W-:Y:S01]  /*e880*/  ULDC.64 UR8, c[0x0][0x198] ;  /* 0x0000660000087ab9 */ /* 0x000fe20000000a00 */
[----:B------:R-:W-:Y:S01]  /*e890*/  PLOP3.LUT P0, PT, PT, PT, UP6, 0x80, 0x0 ;  /* 0x000000000000781c */ /* 0x000fe20003f0f068 */
[----:B------:R-:W-:Y:S01]  /*e8a0*/  IMAD.U32 R166, RZ, RZ, UR19 ;  /* 0x00000013ffa67e24 */ /* 0x000fe2000f8e00ff */
[----:B------:R-:W-:Y:S11]  /*e8b0*/  MOV R2, UR12 ;  /* 0x0000000c00027c02 */ /* 0x000ff60008000f00 */
[----:B------:R-:W-:-:S05]  /*e8c0*/  @!P0 BRA `(.L_x_732) ;  /* 0x0000047000008947 */ /* 0x000fca0003800000 */
[----:B------:R-:W-:Y:S04]  /*e8d0*/  USHF.L.U32 UR36, UR28, 0x6, URZ ;  /* 0x000000061c247899 */ /* 0x000fe8000800063f */
[----:B------:R-:W-:Y:S02]  /*e8e0*/  UIADD3 UR38, UR36, -0x40, URZ ;  /* 0xffffffc024267890 */ /* 0x000fe4000fffe03f */
[----:B------:R-:W-:Y:S04]  /*e8f0*/  UIADD3 UR36, UR36, -0x80, URZ ;  /* 0xffffff8024247890 */ /* 0x000fe8000fffe03f */
[----:B------:R-:W-:Y:S01]  /*e900*/  IMAD.U32 R166, RZ, RZ, UR38 ;  /* 0x00000026ffa67e24 */ /* 0x000fe2000f8e00ff */
[----:B------:R-:W-:Y:S01]  /*e910*/  ULOP3.LUT UR38, UR38, UR10, URZ, 0x3c, !UPT ;  /* 0x0000000a26267292 */ /* 0x000fe2000f8e3c3f */
[----:B------:R-:W-:Y:S01]  /*e920*/  IMAD.U32 R164, RZ, RZ, UR36 ;  /* 0x00000024ffa47e24 */ /* 0x000fe2000f8e00ff */
[----:B------:R-:W-:Y:S02]  /*e930*/  ULOP3.LUT UR36, UR36, UR10, URZ, 0x3c, !UPT ;  /* 0x0000000a24247292 */ /* 0x000fe4000f8e3c3f */
[----:B------:R-:W-:Y:S02]  /*e940*/  IABS R3, R166 ;  /* 0x000000a600037213 */ /* 0x000fe40000000000 */
[----:B------:R-:W-:Y:S02]  /*e950*/  IABS R2, R164 ;  /* 0x000000a400027213 */ /* 0x000fe40000000000 */
        /* <DEDUP_REMOVED lines=28> */
[----:B------:R-:W-:Y:S01]  /*eb20*/  IMAD.U32 R164, RZ, RZ, UR37 ;  /* 0x00000025ffa47e24 */ /* 0x000fe2000f8e00ff */
[----:B------:R-:W-:Y:S02]  /*eb30*/  MOV R2, UR39 ;  /* 0x0000002700027c02 */ /* 0x000fe40008000f00 */
[----:B------:R-:W-:Y:S02]  /*eb40*/  LEA R168, P0, R3, UR30, 0x2 ;  /* 0x0000001e03a87c11 */ /* 0x000fe4000f8010ff */
[----:B------:R-:W-:Y:S02]  /*eb50*/  LEA R170, P1, R166, UR30, 0x2 ;  /* 0x0000001ea6aa7c11 */ /* 0x000fe4000f8210ff */
[----:B------:R-:W1:Y:S01]  /*eb60*/  R2UR UR8, R168 ;  /* 0x00000000a80873c2 */ /* 0x000e6200000e0000 */
[----:B------:R-:W-:Y:S02]  /*eb70*/  LEA.HI.X.SX32 R169, R2, UR31, 0x2, P0 ;  /* 0x0000001f02a97c11 */ /* 0x000fe400080f16ff */
[----:B------:R-:W-:Y:S05]  /*eb80*/  LEA.HI.X.SX32 R171, R164, UR31, 0x2, P1 ;  /* 0x0000001fa4ab7c11 */ /* 0x000fea00088f16ff */
[----:B------:R-:W2:Y:S08]  /*eb90*/  R2UR UR9, R169 ;  /* 0x00000000a90973c2 */ /* 0x000eb000000e0000 */
[----:B------:R-:W3:Y:S08]  /*eba0*/  R2UR UR34, R170 ;  /* 0x00000000aa2273c2 */ /* 0x000ef000000e0000 */
[----:B------:R-:W4:Y:S01]  /*ebb0*/  R2UR UR35, R171 ;  /* 0x00000000ab2373c2 */ /* 0x000f2200000e0000 */
[----:B-1----:R-:W-:Y:S01]  /*ebc0*/  MOV R166, UR8 ;  /* 0x0000000800a67c02 */ /* 0x002fe20008000f00 */
[----:B--2---:R-:W-:Y:S05]  /*ebd0*/  IMAD.U32 R167, RZ, RZ, UR9 ;  /* 0x00000009ffa77e24 */ /* 0x004fea000f8e00ff */
[----:B------:R1:W2:Y:S01]  /*ebe0*/  LDG.E R3, [R166.64] ;  /* 0x00000020a6037981 */ /* 0x0002a2000c1e1900 */
[----:B---3--:R-:W-:Y:S01]  /*ebf0*/  MOV R172, UR34 ;  /* 0x0000002200ac7c02 */ /* 0x008fe20008000f00 */
[----:B------:R-:W-:Y:S04]  /*ec00*/  UIADD3 UR34, UR39, -UR37, URZ ;  /* 0x8000002527227290 */ /* 0x000fe8000fffe03f */
[----:B------:R-:W-:Y:S01]  /*ec10*/  UIMAD UR34, UR34, UR10, -0x40 ;  /* 0xffffffc0222274a4 */ /* 0x000fe2000f8e020a */
[----:B----4-:R-:W-:Y:S03]  /*ec20*/  IMAD.U32 R173, RZ, RZ, UR35 ;  /* 0x00000023ffad7e24 */ /* 0x010fe6000f8e00ff */
[----:B------:R-:W-:Y:S02]  /*ec30*/  USHF.R.S32.HI UR9, URZ, 0x1f, UR34 ;  /* 0x0000001f3f097899 */ /* 0x000fe40008011422 */
[----:B------:R-:W-:Y:S01]  /*ec40*/  UIMAD UR8, UR7, UR34, URZ ;  /* 0x00000022070872a4 */ /* 0x000fe2000f8e023f */
[----:B------:R-:W2:Y:S01]  /*ec50*/  LDG.E R2, [R172.64] ;  /* 0x00000020ac027981 */ /* 0x000ea2000c1e1900 */
[----:B------:R-:W-:Y:S02]  /*ec60*/  UIMAD.WIDE.U32 UR34, UR6, UR34, URZ ;  /* 0x00000022062272a5 */ /* 0x000fe4000f8e003f */
[----:B------:R-:W-:Y:S03]  /*ec70*/  UIMAD UR8, UR9, UR6, UR8 ;  /* 0x00000006090872a4 */ /* 0x000fe6000f8e0208 */
[----:B------:R-:W-:Y:S02]  /*ec80*/  UMOV UR9, UR7 ;  /* 0x0000000700097c82 */ /* 0x000fe40008000000 */
[----:B------:R-:W-:Y:S01]  /*ec90*/  UIADD3 UR8, UR35, UR8, URZ ;  /* 0x0000000823087290 */ /* 0x000fe2000fffe03f */
[----:B-1----:R-:W-:Y:S01]  /*eca0*/  IMAD.U32 R166, RZ, RZ, UR34 ;  /* 0x00000022ffa67e24 */ /* 0x002fe2000f8e00ff */
[----:B------:R-:W-:Y:S04]  /*ecb0*/  MOV R167, UR35 ;  /* 0x0000002300a77c02 */ /* 0x000fe80008000f00 */
[----:B------:R-:W-:Y:S01]  /*ecc0*/  IMAD.U32 R167, RZ, RZ, UR8 ;  /* 0x00000008ffa77e24 */ /* 0x000fe2000f8e00ff */
[----:B------:R-:W-:Y:S01]  /*ecd0*/  UMOV UR8, UR6 ;  /* 0x0000000600087c82 */ /* 0x000fe20008000000 */
[----:B--2---:R-:W-:Y:S04]  /*ece0*/  IADD3 R2, -R3, R2, RZ ;  /* 0x0000000203027210 */ /* 0x004fe80007ffe1ff */
[----:B------:R-:W-:Y:S01]  /*ecf0*/  SHF.R.S32.HI R3, RZ, 0x1f, R2 ;  /* 0x0000001fff037819 */ /* 0x000fe20000011402 */
[C---:B------:R-:W-:Y:S04]  /*ed00*/  IMAD.WIDE.U32 R166, R2.reuse, c[0x0][0x180], R166 ;  /* 0x0000600002a67a25 */ /* 0x040fe800078e00a6 */
[----:B------:R-:W-:Y:S04]  /*ed10*/  IMAD R3, R3, c[0x0][0x180], RZ ;  /* 0x0000600003037a24 */ /* 0x000fe800078e02ff */
[----:B------:R-:W-:Y:S05]  /*ed20*/  IMAD R3, R2, c[0x0][0x184], R3 ;  /* 0x0000610002037a24 */ /* 0x000fea00078e0203 */
[----:B------:R-:W-:Y:S02]  /*ed30*/  IADD3 R2, R167, R3, RZ ;  /* 0x00000003a7027210 */ /* 0x000fe40007ffe0ff */
.L_x_732:
[----:B------:R1:W-:Y:S01]  /*ed40*/  @P6 STS.128 [R238+0x8000], RZ ;  /* 0x008000ffee006388 */ /* 0x0003e20000000c00 */
[CC--:B------:R-:W-:Y:S01]  /*ed50*/  LEA R176, P0, R166.reuse, R244.reuse, 0x1 ;  /* 0x000000f4a6b07211 */ /* 0x0c0fe200078008ff */
[----:B------:R-:W-:Y:S01]  /*ed60*/  UMOV UR6, UR8 ;  /* 0x0000000800067c82 */ /* 0x000fe20008000000 */
[C---:B------:R-:W-:Y:S01]  /*ed70*/  IADD3 R167, P1, R166.reuse, UR24, RZ ;  /* 0x00000018a6a77c10 */ /* 0x040fe2000ff3e0ff */
[----:B------:R-:W-:Y:S01]  /*ed80*/  UMOV UR7, UR9 ;  /* 0x0000000900077c82 */ /* 0x000fe20008000000 */
[-C--:B------:R-:W-:Y:S02]  /*ed90*/  LEA.HI.X R177, R166, R243.reuse, R2, 0x1, P0 ;  /* 0x000000f3a6b17211 */ /* 0x080fe400000f0c02 */
[CC--:B------:R-:W-:Y:S02]  /*eda0*/  @!P5 LEA R170, P0, R167.reuse, R244.reuse, 0x1 ;  /* 0x000000f4a7aad211 */ /* 0x0c0fe400078008ff */
[----:B------:R-:W-:Y:S01]  /*edb0*/  IADD3.X R164, R2, UR23, RZ, P1, !PT ;  /* 0x0000001702a47c10 */ /* 0x000fe20008ffe4ff */
[----:B------:R-:W-:Y:S01]  /*edc0*/  @!PT LDS RZ, [RZ] ;  /* 0x00000000fffff984 */ /* 0x000fe20000000800 */
[----:B------:R-:W-:Y:S01]  /*edd0*/  @!PT LDS RZ, [RZ] ;  /* 0x00000000fffff984 */ /* 0x000fe20000000800 */
[----:B------:R-:W-:Y:S01]  /*ede0*/  @!PT LDS RZ, [RZ] ;  /* 0x00000000fffff984 */ /* 0x000fe20000000800 */
[----:B------:R1:W-:Y:S01]  /*edf0*/  @!P6 LDGSTS.E.BYPASS.LTC128B.128 [R238+0x8000], [R176.64] ;  /* 0x08000000b0eeefae */ /* 0x0003e2000b901d60 */
[CC--:B------:R-:W-:Y:S02]  /*ee00*/  @!P6 LEA R174, P1, R167.reuse, R244.reuse, 0x1 ;  /* 0x000000f4a7aee211 */ /* 0x0c0fe400078208ff */
[CCC-:B------:R-:W-:Y:S01]  /*ee10*/  @!P5 LEA.HI.X R171, R167.reuse, R243.reuse, R164.reuse, 0x1, P0 ;  /* 0x000000f3a7abd211 */ /* 0x1c0fe200000f0ca4 */
[----:B------:R1:W-:Y:S01]  /*ee20*/  @P5 STS.128 [R238+0xa000], RZ ;  /* 0x00a000ffee005388 */ /* 0x0003e20000000c00 */
[CC--:B------:R-:W-:Y:S02]  /*ee30*/  @!P6 LEA.HI.X R175, R167.reuse, R243.reuse, R164, 0x1, P1 ;  /* 0x000000f3a7afe211 */ /* 0x0c0fe400008f0ca4 */
[CC--:B------:R-:W-:Y:S01]  /*ee40*/  @!P3 LEA R166, P1, R167.reuse, R244.reuse, 0x1 ;  /* 0x000000f4a7a6b211 */ /* 0x0c0fe200078208ff */
[----:B------:R-:W-:Y:S01]  /*ee50*/  @!PT LDS RZ, [RZ] ;  /* 0x00000000fffff984 */ /* 0x000fe20000000800 */
[----:B------:R-:W-:Y:S01]  /*ee60*/  @!PT LDS RZ, [RZ] ;  /* 0x00000000fffff984 */ /* 0x000fe20000000800 */
[----:B------:R-:W-:Y:S01]  /*ee70*/  @!PT LDS RZ, [RZ] ;  /* 0x00000000fffff984 */ /* 0x000fe20000000800 */
[----:B------:R1:W-:Y:S01]  /*ee80*/  @!P5 LDGSTS.E.BYPASS.LTC128B.128 [R238+0xa000], [R176.64+0x80] ;  /* 0x0a000080b0eedfae */ /* 0x0003e2000b901d60 */
[----:B------:R-:W-:Y:S03]  /*ee90*/  IADD3 R3, P2, R167, UR24, RZ ;  /* 0x00000018a7037c10 */ /* 0x000fe6000ff5e0ff */
[----:B------:R1:W-:Y:S01]  /*eea0*/  @P4 STS.128 [R238+0xc000], RZ ;  /* 0x00c000ffee004388 */ /* 0x0003e20000000c00 */
[-C--:B------:R-:W-:Y:S02]  /*eeb0*/  @!P6 LEA R172, P0, R3, R244.reuse, 0x1 ;  /* 0x000000f403ace211 */ /* 0x080fe400078008ff */
[----:B------:R-:W-:Y:S01]  /*eec0*/  IADD3.X R2, R164, UR23, RZ, P2, !PT ;  /* 0x00000017a4027c10 */ /* 0x000fe200097fe4ff */
[----:B------:R-:W-:Y:S01]  /*eed0*/  @!PT LDS RZ, [RZ] ;  /* 0x00000000fffff984 */ /* 0x000fe20000000800 */
[----:B------:R-:W-:Y:S01]  /*eee0*/  @!PT LDS RZ, [RZ] ;  /* 0x00000000fffff984 */ /* 0x000fe20000000800 */
[----:B------:R-:W-:Y:S01]  /*eef0*/  @!PT LDS RZ, [RZ] ;  /* 0x00000000fffff984 */ /* 0x000fe20000000800 */
[----:B------:R1:W-:Y:S01]  /*ef00*/  @!P4 LDGSTS.E.BYPASS.LTC128B.128 [R238+0xc000], [R176.64+0x100] ;  /* 0x0c000100b0eecfae */ /* 0x0003e2000b901d60 */
[-C--:B------:R-:W-:Y:S02]  /*ef10*/  @!P4 LEA R168, P2, R167, R244.reuse, 0x1 ;  /* 0x000000f4a7a8c211 */ /* 0x080fe400078408ff */
[-C--:B------:R-:W-:Y:S01]  /*ef20*/  @!P6 LEA.HI.X R173, R3, R243.reuse, R2, 0x1, P0 ;  /* 0x000000f303ade211 */ /* 0x080fe200000f0c02 */
[----:B------:R1:W-:Y:S01]  /*ef30*/  @P3 STS.128 [R238+0xe000], RZ ;  /* 0x00e000ffee003388 */ /* 0x0003e20000000c00 */
[CCC-:B------:R-:W-:Y:S02]  /*ef40*/  @!P4 LEA.HI.X R169, R167.reuse, R243.reuse, R164.reuse, 0x1, P2 ;  /* 0x000000f3a7a9c211 */ /* 0x1c0fe400010f0ca4 */
[-C--:B------:R-:W-:Y:S01]  /*ef50*/  @!P3 LEA.HI.X R167, R167, R243.reuse, R164, 0x1, P1 ;  /* 0x000000f3a7a7b211 */ /* 0x080fe200008f0ca4 */
[----:B------:R-:W-:Y:S01]  /*ef60*/  @!PT LDS RZ, [RZ] ;  /* 0x00000000fffff984 */ /* 0x000fe20000000800 */
[----:B------:R-:W-:Y:S01]  /*ef70*/  @!PT LDS RZ, [RZ] ;  /* 0x00000000fffff984 */ /* 0x000fe20000000800 */
[----:B------:R-:W-:Y:S01]  /*ef80*/  @!PT LDS RZ, [RZ] ;  /* 0x00000000fffff984 */ /* 0x000fe20000000800 */
[----:B------:R1:W-:Y:S01]  /*ef90*/  @!P3 LDGSTS.E.BYPASS.LTC128B.128 [R238+0xe000], [R176.64+0x180] ;  /* 0x0e000180b0eebfae */ /* 0x0003e2000b901d60 */
[CC--:B------:R-:W-:Y:S02]  /*efa0*/  @!P5 LEA R182, P2, R3.reuse, R244.reuse, 0x1 ;  /* 0x000000f403b6d211 */ /* 0x0c0fe400078408ff */
[CC--:B------:R-:W-:Y:S01]  /*efb0*/  @!P4 LEA R180, P1, R3.reuse, R244.reuse, 0x1 ;  /* 0x000000f403b4c211 */ /* 0x0c0fe200078208ff */
[----:B------:R1:W-:Y:S01]  /*efc0*/  @P6 STS.128 [R238+0x8800], RZ ;  /* 0x008800ffee006388 */ /* 0x0003e20000000c00 */
[CCC-:B------:R-:W-:Y:S02]  /*efd0*/  @!P5 LEA.HI.X R183, R3.reuse, R243.reuse, R2.reuse, 0x1, P2 ;  /* 0x000000f303b7d211 */ /* 0x1c0fe400010f0c02 */
[CCC-:B------:R-:W-:Y:S01]  /*efe0*/  @!P4 LEA.HI.X R181, R3.reuse, R243.reuse, R2.reuse, 0x1, P1 ;  /* 0x000000f303b5c211 */ /* 0x1c0fe200008f0c02 */
[----:B------:R-:W-:Y:S01]  /*eff0*/  @!PT LDS RZ, [RZ] ;  /* 0x00000000fffff984 */ /* 0x000fe20000000800 */
[----:B------:R-:W-:Y:S01]  /*f000*/  @!PT LDS RZ, [RZ] ;  /* 0x00000000fffff984 */ /* 0x000fe20000000800 */
[----:B------:R-:W-:Y:S01]  /*f010*/  @!PT LDS RZ, [RZ] ;  /* 0x00000000fffff984 */ /* 0x000fe20000000800 */
[----:B------:R1:W-:Y:S01]  /*f020*/  @!P6 LDGSTS.E.BYPASS.LTC128B.128 [R238+0x8800], [R174.64] ;  /* 0x08800000aeeeefae */ /* 0x0003e2000b901d60 */
[CC--:B------:R-:W-:Y:S02]  /*f030*/  @!P3 LEA R178, P0, R3.reuse, R244.reuse, 0x1 ;  /* 0x000000f403b2b211 */ /* 0x0c0fe400078008ff */
[C---:B------:R-:W-:Y:S01]  /*f040*/  IADD3 R164, P2, R3.reuse, UR24, RZ ;  /* 0x0000001803a47c10 */ /* 0x040fe2000ff5e0ff */
[----:B------:R1:W-:Y:S01]  /*f050*/  @P5 STS.128 [R238+0xa800], RZ ;  /* 0x00a800ffee005388 */ /* 0x0003e20000000c00 */
[-C--:B------:R-:W-:Y:S02]  /*f060*/  @!P3 LEA.HI.X R179, R3, R243.reuse, R2, 0x1, P0 ;  /* 0x000000f303b3b211 */ /* 0x080fe400000f0c02 */
[CC--:B------:R-:W-:Y:S01]  /*f070*/  @!P6 LEA R188, P0, R164.reuse, R244.reuse, 0x1 ;  /* 0x000000f4a4bce211 */ /* 0x0c0fe200078008ff */
[----:B------:R-:W-:Y:S01]  /*f080*/  @!PT LDS RZ, [RZ] ;  /* 0x00000000fffff984 */ /* 0x000fe20000000800 */
[----:B------:R-:W-:Y:S01]  /*f090*/  @!PT LDS RZ, [RZ] ;  /* 0x00000000fffff984 */ /* 0x000fe20000000800 */
[----:B------:R-:W-:Y:S01]  /*f0a0*/  @!PT LDS RZ, [RZ] ;  /* 0x00000000fffff984 */ /* 0x000fe20000000800 */
[----:B------:R1:W-:Y:S01]  /*f0b0*/  @!P5 LDGSTS.E.BYPASS.LTC128B.128 [R238+0xa800], [R170.64+0x80] ;  /* 0x0a800080aaeedfae */ /* 0x0003e2000b901d60 */
[-C--:B------:R-:W-:Y:S02]  /*f0c0*/  @!P4 LEA R184, P1, R164, R244.reuse, 0x1 ;  /* 0x000000f4a4b8c211 */ /* 0x080fe400078208ff */
[----:B------:R-:W-:Y:S01]  /*f0d0*/  IADD3.X R2, R2, UR23, RZ, P2, !PT ;  /* 0x0000001702027c10 */ /* 0x000fe200097fe4ff */
[----:B------:R1:W-:Y:S01]  /*f0e0*/  @P4 STS.128 [R238+0xc800], RZ ;  /* 0x00c800ffee004388 */ /* 0x0003e20000000c00 */
[CC--:B------:R-:W-:Y:S02]  /*f0f0*/  @!P5 LEA R186, P2, R164.reuse, R244.reuse, 0x1 ;  /* 0x000000f4a4bad211 */ /* 0x0c0fe400078408ff */
[CCC-:B------:R-:W-:Y:S01]  /*f100*/  @!P6 LEA.HI.X R189, R164.reuse, R243.reuse, R2.reuse, 0x1, P0 ;  /* 0x000000f3a4bde211 */ /* 0x1c0fe200000f0c02 */
[----:B------:R-:W-:Y:S01]  /*f110*/  @!PT LDS RZ, [RZ] ;  /* 0x00000000fffff984 */ /* 0x000fe20000000800 */
[----:B------:R-:W-:Y:S01]  /*f120*/  @!PT LDS RZ, [RZ] ;  /* 0x00000000fffff984 */ /* 0x000fe20000000800 */
[----:B------:R-:W-:Y:S01]  /*f130*/  @!PT LDS RZ, [RZ] ;  /* 0x00000000fffff984 */ /* 0x000fe20000000800 */
[----:B------:R1:W-:Y:S01]  /*f140*/  @!P4 LDGSTS.E.BYPASS.LTC128B.128 [R238+0xc800], [R168.64+0x100] ;  /* 0x0c800100a8eecfae */ /* 0x0003e2000b901d60 */
[CCC-:B------:R-:W-:Y:S02]  /*f150*/  @!P5 LEA.HI.X R187, R164.reuse, R243.reuse, R2.reuse, 0x1, P2 ;  /* 0x000000f3a4bbd211 */ /* 0x1c0fe400010f0c02 */
[CC--:B------:R-:W-:Y:S01]  /*f160*/  @!P4 LEA.HI.X R185, R164.reuse, R243.reuse, R2, 0x1, P1 ;  /* 0x000000f3a4b9c211 */ /* 0x0c0fe200008f0c02 */
[----:B------:R1:W-:Y:S01]  /*f170*/  @P3 STS.128 [R238+0xe800], RZ ;  /* 0x00e800ffee003388 */ /* 0x0003e20000000c00 */
[C---:B------:R-:W-:Y:S01]  /*f180*/  @!P3 LEA R190, P0, R164.reuse, R244, 0x1 ;  /* 0x000000f4a4beb211 */ /* 0x040fe200078008ff */
[----:B------:R-:W-:Y:S02]  /*f190*/  IMAD.MOV.U32 R244, RZ, RZ, R176 ;  /* 0x000000fffff47224 */ /* 0x000fe400078e00b0 */
[----:B------:R-:W-:Y:S01]  /*f1a0*/  @!PT LDS RZ, [RZ] ;  /* 0x00000000fffff984 */ /* 0x000fe20000000800 */
[----:B------:R-:W-:Y:S01]  /*f1b0*/  @!PT LDS RZ, [RZ] ;  /* 0x00000000fffff984 */ /* 0x000fe20000000800 */
[----:B------:R-:W-:Y:S01]  /*f1c0*/  @!PT LDS RZ, [RZ] ;  /* 0x00000000fffff984 */ /* 0x000fe20000000800 */
[----:B------:R1:W-:Y:S01]  /*f1d0*/  @!P3 LDGSTS.E.BYPASS.LTC128B.128 [R238+0xe800], [R166.64+0x180] ;  /* 0x0e800180a6eebfae */ /* 0x0003e2000b901d60 */
[----:B------:R-:W-:Y:S01]  /*f1e0*/  @!P3 LEA.HI.X R191, R164, R243, R2, 0x1, P0 ;  /* 0x000000f3a4bfb211 */ /* 0x000fe200000f0c02 */
[----:B------:R-:W-:Y:S02]  /*f1f0*/  IMAD.MOV.U32 R243, RZ, RZ, R177 ;  /* 0x000000fffff37224 */ /* 0x000fe400078e00b1 */
        /* <DEDUP_REMOVED lines=40> */
[----:B------:R-:W0:Y:S02]  /*f480*/  LDGDEPBAR ;  /* 0x00000000000079af */ /* 0x000e240000000000 */
.L_x_731:
[----:B------:R-:W-:Y:S01]  /*f490*/  FMNMX.FTZ R2, R4, R165, !PT ;  /* 0x000000a504027209 */ /* 0x000fe20007810000 */
[----:B-1----:R-:W-:Y:S01]  /*f4a0*/  LDSM.16.MT88.4 R172, [R226+0x10000] ;  /* 0x01000000e2ac783b */ /* 0x002fe20000004200 */
[----:B------:R-:W-:Y:S01]  /*f4b0*/  FMNMX.FTZ R164, R6, R0, !PT ;  /* 0x0000000006a47209 */ /* 0x000fe20007810000 */
[----:B------:R-:W-:Y:S01]  /*f4c0*/  UISETP.GT.AND UP2, UPT, UR28, 0x1, UPT ;  /* 0x000000011c00788c */ /* 0x000fe2000bf44270 */
[----:B------:R-:W-:Y:S01]  /*f4d0*/  FMNMX.FTZ R3, R5, R2, !PT ;  /* 0x0000000205037209 */ /* 0x000fe20007810000 */
[----:B------:R-:W-:Y:S01]  /*f4e0*/  UIADD3 UR28, UR28, -0x1, URZ ;  /* 0xffffffff1c1c7890 */ /* 0x000fe2000fffe03f */
[----:B------:R-:W-:Y:S01]  /*f4f0*/  FMNMX.FTZ R167, R7, R164, !PT ;  /* 0x000000a407a77209 */ /* 0x000fe20007810000 */
[----:B------:R-:W-:Y:S01]  /*f500*/  UMOV UR8, UR22 ;  /* 0x0000001600087c82 */ /* 0x000fe20008000000 */
[----:B------:R-:W-:Y:S01]  /*f510*/  FMNMX.FTZ R2, R8, R3, !PT ;  /* 0x0000000308027209 */ /* 0x000fe20007810000 */
[----:B------:R-:W-:Y:S01]  /*f520*/  LDSM.16.MT88.4 R176, [R225+0x10000] ;  /* 0x01000000e1b0783b */ /* 0x000fe20000004200 */
[----:B------:R-:W-:Y:S01]  /*f530*/  FMNMX.FTZ R164, R10, R167, !PT ;  /* 0x000000a70aa47209 */ /* 0x000fe20007810000 */
[----:B------:R-:W-:Y:S01]  /*f540*/  UMOV UR9, UR21 ;  /* 0x0000001500097c82 */ /* 0x000fe20008000000 */
[----:B------:R-:W-:Y:S02]  /*f550*/  FMNMX.FTZ R3, R9, R2, !PT ;  /* 0x0000000209037209 */ /* 0x000fe40007810000 */
[----:B------:R-:W-:Y:S02]  /*f560*/  FMNMX.FTZ R167, R11, R164, !PT ;  /* 0x000000a40ba77209 */ /* 0x000fe40007810000 */
[----:B------:R-:W-:Y:S01]  /*f570*/  FMNMX.FTZ R2, R12, R3, !PT ;  /* 0x000000030c027209 */ /* 0x000fe20007810000 */
[----:B------:R-:W-:Y:S01]  /*f580*/  LDSM.16.MT88.4 R180, [R226+0x12800] ;  /* 0x01280000e2b4783b */ /* 0x000fe20000004200 */
[----:B------:R-:W-:Y:S02]  /*f590*/  FMNMX.FTZ R164, R14, R167, !PT ;  /* 0x000000a70ea47209 */ /* 0x000fe40007810000 */
        /* <DEDUP_REMOVED lines=17> */
[----:B------:R-:W-:Y:S02]  /*f6b0*/  FMNMX.FTZ R2, R28, R3, !PT ;  /* 0x000000031c027209 */ /* 0x000fe40007810000 */
[----:B------:R-:W-:Y:S02]  /*f6c0*/  FMNMX.FTZ R164, R30, R167, !PT ;  /* 0x000000a71ea47209 */ /* 0x000fe40007810000 */
[----:B------:R-:W-:Y:S04]  /*f6d0*/  FMNMX.FTZ R3, R29, R2, !PT ;  /* 0x000000021d037209 */ /* 0x000fe80007810000 */
[----:B------:R-:W-:Y:S02]  /*f6e0*/  FMNMX.FTZ R2, R32, R3, !PT ;  /* 0x0000000320027209 */ /* 0x000fe40007810000 */
[----:B------:R-:W-:Y:S02]  /*f6f0*/  FMNMX.FTZ R3, R31, R164, !PT ;  /* 0x000000a41f037209 */ /* 0x000fe40007810000 */
[----:B------:R-:W-:Y:S02]  /*f700*/  FMNMX.FTZ R168, R33, R2, !PT ;  /* 0x0000000221a87209 */ /* 0x000fe40007810000 */
[----:B------:R-:W-:Y:S03]  /*f710*/  FMNMX.FTZ R2, R34, R3, !PT ;  /* 0x0000000322027209 */ /* 0x000fe60007810000 */
[----:B------:R-:W-:Y:S01]  /*f720*/  SHFL.BFLY PT, R3, R168, 0x2, 0x1f ;  /* 0x0c401f00a8037f89 */ /* 0x000fe200000e0000 */
[----:B------:R-:W-:Y:S07]  /*f730*/  FMNMX.FTZ R169, R35, R2, !PT ;  /* 0x0000000223a97209 */ /* 0x000fee0007810000 */
[----:B------:R-:W1:Y:S02]  /*f740*/  SHFL.BFLY PT, R2, R169, 0x2, 0x1f ;  /* 0x0c401f00a9027f89 */ /* 0x000e6400000e0000 */
[----:B-1----:R-:W-:Y:S02]  /*f750*/  FMNMX.FTZ R166, R169, R2, !PT ;  /* 0x00000002a9a67209 */ /* 0x002fe40007810000 */
[----:B------:R-:W-:Y:S04]  /*f760*/  FMNMX.FTZ R171, R168, R3, !PT ;  /* 0x00000003a8ab7209 */ /* 0x000fe80007810000 */
[----:B------:R-:W1:Y:S08]  /*f770*/  SHFL.BFLY PT, R3, R166, 0x1, 0x1f ;  /* 0x0c201f00a6037f89 */ /* 0x000e7000000e0000 */
[----:B------:R-:W2:Y:S01]  /*f780*/  SHFL.BFLY PT, R164, R171, 0x1, 0x1f ;  /* 0x0c201f00aba47f89 */ /* 0x000ea200000e0000 */
[----:B-1----:R-:W-:Y:S05]  /*f790*/  FMNMX.FTZ R3, R166, R3, !PT ;  /* 0x00000003a6037209 */ /* 0x002fea0007810000 */
[----:B------:R-:W-:Y:S01]  /*f7a0*/  FMUL.FTZ R199, R3, c[0x0][0x23c] ;  /* 0x00008f0003c77a20 */ /* 0x000fe20000410000 */
[----:B--2---:R-:W-:Y:S04]  /*f7b0*/  FMNMX.FTZ R164, R171, R164, !PT ;  /* 0x000000a4aba47209 */ /* 0x004fe80007810000 */
[C---:B------:R-:W-:Y:S01]  /*f7c0*/  FSETP.NEU.FTZ.AND P0, PT, R164.reuse, -INF , PT ;  /* 0xff800000a400780b */ /* 0x040fe20003f1d000 */
[C---:B------:R-:W-:Y:S02]  /*f7d0*/  FMUL.FTZ R200, R164.reuse, c[0x0][0x23c] ;  /* 0x00008f00a4c87a20 */ /* 0x040fe40000410000 */
[----:B------:R-:W-:Y:S02]  /*f7e0*/  FADD.FTZ R2, -R164, R165 ;  /* 0x000000a5a4027221 */ /* 0x000fe40000010100 */
[C---:B------:R-:W-:Y:S01]  /*f7f0*/  FADD.FTZ R165, -R3.reuse, R0 ;  /* 0x0000000003a57221 */ /* 0x040fe20000010100 */
[----:B------:R-:W-:Y:S01]  /*f800*/  FSEL R200, R200, RZ, P0 ;  /* 0x000000ffc8c87208 */ /* 0x000fe20000000000 */
[----:B------:R-:W-:Y:S01]  /*f810*/  FMUL.FTZ R167, R2, c[0x0][0x23c] ;  /* 0x00008f0002a77a20 */ /* 0x000fe20000410000 */
[----:B------:R-:W-:Y:S01]  /*f820*/  FSETP.NEU.FTZ.AND P0, PT, R3, -INF , PT ;  /* 0xff8000000300780b */ /* 0x000fe20003f1d000 */
[----:B------:R-:W-:Y:S01]  /*f830*/  FMUL.FTZ R0, R165, c[0x0][0x23c] ;  /* 0x00008f00a5007a20 */ /* 0x000fe20000410000 */
[----:B------:R-:W-:Y:S01]  /*f840*/  MOV R165, R164 ;  /* 0x000000a400a57202 */ /* 0x000fe20000000f00 */
[--C-:B------:R-:W-:Y:S01]  /*f850*/  FFMA.FTZ R168, R5, c[0x0][0x23c], -R200.reuse ;  /* 0x00008f0005a87a23 */ /* 0x100fe200000108c8 */
[----:B------:R-:W1:Y:S01]  /*f860*/  MUFU.EX2 R2, R167 ;  /* 0x000000a700027308 */ /* 0x000e620000000800 */
[----:B------:R-:W-:Y:S01]  /*f870*/  FSEL R199, R199, RZ, P0 ;  /* 0x000000ffc7c77208 */ /* 0x000fe20000000000 */
[--C-:B------:R-:W-:Y:S01]  /*f880*/  FFMA.FTZ R166, R4, c[0x0][0x23c], -R200.reuse ;  /* 0x00008f0004a67a23 */ /* 0x100fe200000108c8 */
[----:B------:R-:W-:Y:S01]  /*f890*/  PLOP3.LUT P0, PT, PT, PT, UP2, 0x80, 0x0 ;  /* 0x000000000000781c */ /* 0x000fe20003f0f028 */
[--C-:B------:R-:W-:Y:S02]  /*f8a0*/  FFMA.FTZ R201, R12, c[0x0][0x23c], -R200.reuse ;  /* 0x00008f000cc97a23 */ /* 0x100fe400000108c8 */
[--C-:B------:R-:W-:Y:S02]  /*f8b0*/  FFMA.FTZ R198, R6, c[0x0][0x23c], -R199.reuse ;  /* 0x00008f0006c67a23 */ /* 0x100fe400000108c7 */
[--C-:B------:R-:W-:Y:S02]  /*f8c0*/  FFMA.FTZ R5, R7, c[0x0][0x23c], -R199.reuse ;  /* 0x00008f0007057a23 */ /* 0x100fe400000108c7 */
[----:B------:R2:W-:Y:S01]  /*f8d0*/  MUFU.EX2 R167, R168 ;  /* 0x000000a800a77308 */ /* 0x0005e20000000800 */
[--C-:B------:R-:W-:Y:S02]  /*f8e0*/  FFMA.FTZ R6, R8, c[0x0][0x23c], -R200.reuse ;  /* 0x00008f0008067a23 */ /* 0x100fe400000108c8 */
[--C-:B------:R-:W-:Y:S02]  /*f8f0*/  FFMA.FTZ R7, R9, c[0x0][0x23c], -R200.reuse ;  /* 0x00008f0009077a23 */ /* 0x100fe400000108c8 */
[--C-:B------:R-:W-:Y:S02]  /*f900*/  FFMA.FTZ R196, R10, c[0x0][0x23c], -R199.reuse ;  /* 0x00008f000ac47a23 */ /* 0x100fe400000108c7 */
[--C-:B------:R-:W-:Y:S02]  /*f910*/  FFMA.FTZ R197, R11, c[0x0][0x23c], -R199.reuse ;  /* 0x00008f000bc57a23 */ /* 0x100fe400000108c7 */
[--C-:B------:R-:W-:Y:S01]  /*f920*/  FFMA.FTZ R202, R13, c[0x0][0x23c], -R200.reuse ;  /* 0x00008f000dca7a23 */ /* 0x100fe200000108c8 */
[----:B------:R-:W3:Y:S01]  /*f930*/  MUFU.EX2 R0, R0 ;  /* 0x0000000000007308 */ /* 0x000ee20000000800 */
[--C-:B------:R-:W-:Y:S02]  /*f940*/  FFMA.FTZ R203, R14, c[0x0][0x23c], -R199.reuse ;  /* 0x00008f000ecb7a23 */ /* 0x100fe400000108c7 */
[--C-:B------:R-:W-:Y:S02]  /*f950*/  FFMA.FTZ R204, R15, c[0x0][0x23c], -R199.reuse ;  /* 0x00008f000fcc7a23 */ /* 0x100fe400000108c7 */
[C---:B-1----:R-:W-:Y:S02]  /*f960*/  FMUL.FTZ R8, R2.reuse, R160 ;  /* 0x000000a002087220 */ /* 0x042fe40000410000 */
[C---:B------:R-:W-:Y:S02]  /*f970*/  FMUL.FTZ R9, R2.reuse, R161 ;  /* 0x000000a102097220 */ /* 0x040fe40000410000 */
[C---:B------:R-:W-:Y:S01]  /*f980*/  FMUL.FTZ R36, R2.reuse, R36 ;  /* 0x0000002402247220 */ /* 0x040fe20000410000 */
[----:B------:R-:W1:Y:S01]  /*f990*/  MUFU.EX2 R166, R166 ;  /* 0x000000a600a67308 */ /* 0x000e620000000800 */
[C---:B------:R-:W-:Y:S02]  /*f9a0*/  FMUL.FTZ R37, R2.reuse, R37 ;  /* 0x0000002502257220 */ /* 0x040fe40000410000 */
[C---:B------:R-:W-:Y:S01]  /*f9b0*/  FMUL.FTZ R40, R2.reuse, R40 ;  /* 0x0000002802287220 */ /* 0x040fe20000410000 */
[----:B--2---:R-:W2:Y:S01]  /*f9c0*/  LDSM.16.MT88.4 R168, [R228+0x10000] ;  /* 0x01000000e4a8783b */ /* 0x004ea20000004200 */
[C---:B------:R-:W-:Y:S02]  /*f9d0*/  FMUL.FTZ R41, R2.reuse, R41 ;  /* 0x0000002902297220 */ /* 0x040fe40000410000 */
[C---:B------:R-:W-:Y:S02]  /*f9e0*/  FMUL.FTZ R44, R2.reuse, R44 ;  /* 0x0000002c022c7220 */ /* 0x040fe40000410000 */
[C---:B------:R-:W-:Y:S01]  /*f9f0*/  FMUL.FTZ R45, R2.reuse, R45 ;  /* 0x0000002d022d7220 */ /* 0x040fe20000410000 */
[----:B------:R-:W-:Y:S01]  /*fa00*/  MUFU.EX2 R198, R198 ;  /* 0x000000c600c67308 */ /* 0x000fe20000000800 */
[C---:B------:R-:W-:Y:S02]  /*fa10*/  FMUL.FTZ R48, R2.reuse, R48 ;  /* 0x0000003002307220 */ /* 0x040fe40000410000 */
[----:B------:R-:W-:Y:S02]  /*fa20*/  FMUL.FTZ R49, R2, R49 ;  /* 0x0000003102317220 */ /* 0x000fe40000410000 */
[C---:B---3--:R-:W-:Y:S02]  /*fa30*/  FMUL.FTZ R10, R0.reuse, R162 ;  /* 0x000000a2000a7220 */ /* 0x048fe40000410000 */
[C---:B------:R-:W-:Y:S02]  /*fa40*/  FMUL.FTZ R11, R0.reuse, R163 ;  /* 0x000000a3000b7220 */ /* 0x040fe40000410000 */
[C---:B------:R-:W-:Y:S01]  /*fa50*/  FMUL.FTZ R38, R0.reuse, R38 ;  /* 0x0000002600267220 */ /* 0x040fe20000410000 */
[----:B------:R-:W3:Y:S01]  /*fa60*/  MUFU.EX2 R5, R5 ;  /* 0x0000000500057308 */ /* 0x000ee20000000800 */
[C---:B------:R-:W-:Y:S02]  /*fa70*/  FMUL.FTZ R39, R0.reuse, R39 ;  /* 0x0000002700277220 */ /* 0x040fe40000410000 */
[C---:B------:R-:W-:Y:S01]  /*fa80*/  FMUL.FTZ R42, R0.reuse, R42 ;  /* 0x0000002a002a7220 */ /* 0x040fe20000410000 */
[----:B-1----:R-:W-:Y:S01]  /*fa90*/  F2FP.BF16.PACK_AB R160, R167, R166 ;  /* 0x000000a6a7a0723e */ /* 0x002fe200000010ff */
[C---:B------:R-:W-:Y:S02]  /*faa0*/  FMUL.FTZ R43, R0.reuse, R43 ;  /* 0x0000002b002b7220 */ /* 0x040fe40000410000 */
[C---:B------:R-:W-:Y:S02]  /*fab0*/  FMUL.FTZ R46, R0.reuse, R46 ;  /* 0x0000002e002e7220 */ /* 0x040fe40000410000 */
[C---:B------:R-:W-:Y:S01]  /*fac0*/  FMUL.FTZ R47, R0.reuse, R47 ;  /* 0x0000002f002f7220 */ /* 0x040fe20000410000 */
[----:B------:R-:W-:Y:S01]  /*fad0*/  MUFU.EX2 R6, R6 ;  /* 0x0000000600067308 */ /* 0x000fe20000000800 */
[C---:B------:R-:W-:Y:S02]  /*fae0*/  FMUL.FTZ R50, R0.reuse, R50 ;  /* 0x0000003200327220 */ /* 0x040fe40000410000 */
[----:B------:R-:W-:Y:S02]  /*faf0*/  FMUL.FTZ R51, R0, R51 ;  /* 0x0000003300337220 */ /* 0x000fe40000410000 */
[C---:B------:R-:W-:Y:S02]  /*fb00*/  FMUL.FTZ R12, R2.reuse, R156 ;  /* 0x0000009c020c7220 */ /* 0x040fe40000410000 */
[----:B------:R-:W-:Y:S02]  /*fb10*/  FMUL.FTZ R13, R2, R157 ;  /* 0x0000009d020d7220 */ /* 0x000fe40000410000 */
[C---:B------:R-:W-:Y:S01]  /*fb20*/  FMUL.FTZ R14, R0.reuse, R158 ;  /* 0x0000009e000e7220 */ /* 0x040fe20000410000 */
[----:B------:R-:W1:Y:S01]  /*fb30*/  MUFU.EX2 R7, R7 ;  /* 0x0000000700077308 */ /* 0x000e620000000800 */
[----:B------:R-:W-:Y:S02]  /*fb40*/  FMUL.FTZ R15, R0, R159 ;  /* 0x0000009f000f7220 */ /* 0x000fe40000410000 */
[----:B------:R-:W-:Y:S01]  /*fb50*/  LDSM.16.MT88.4 R156, [R224+0x16000] ;  /* 0x01600000e09c783b */ /* 0x000fe20000004200 */
[----:B---3--:R-:W-:Y:S01]  /*fb60*/  F2FP.BF16.PACK_AB R161, R5, R198 ;  /* 0x000000c605a1723e */ /* 0x008fe200000010ff */
[C---:B------:R-:W-:Y:S02]  /*fb70*/  FMUL.FTZ R52, R2.reuse, R52 ;  /* 0x0000003402347220 */ /* 0x040fe40000410000 */
[----:B------:R-:W-:Y:S02]  /*fb80*/  FMUL.FTZ R53, R2, R53 ;  /* 0x0000003502357220 */ /* 0x000fe40000410000 */
[C---:B------:R-:W-:Y:S01]  /*fb90*/  FMUL.FTZ R54, R0.reuse, R54 ;  /* 0x0000003600367220 */ /* 0x040fe20000410000 */
[----:B------:R-:W-:Y:S01]  /*fba0*/  MUFU.EX2 R196, R196 ;  /* 0x000000c400c47308 */ /* 0x000fe20000000800 */
[----:B------:R-:W-:Y:S02]  /*fbb0*/  FMUL.FTZ R55, R0, R55 ;  /* 0x0000003700377220 */ /* 0x000fe40000410000 */
[C---:B------:R-:W-:Y:S02]  /*fbc0*/  FMUL.FTZ R56, R2.reuse, R56 ;  /* 0x0000003802387220 */ /* 0x040fe40000410000 */
[----:B------:R-:W-:Y:S02]  /*fbd0*/  FMUL.FTZ R57, R2, R57 ;  /* 0x0000003902397220 */ /* 0x000fe40000410000 */
[C---:B------:R-:W-:Y:S02]  /*fbe0*/  FMUL.FTZ R58, R0.reuse, R58 ;  /* 0x0000003a003a7220 */ /* 0x040fe40000410000 */
[----:B------:R-:W-:Y:S01]  /*fbf0*/  FMUL.FTZ R59, R0, R59 ;  /* 0x0000003b003b7220 */ /* 0x000fe20000410000 */
[----:B------:R-:W3:Y:S01]  /*fc00*/  MUFU.EX2 R197, R197 ;  /* 0x000000c500c57308 */ /* 0x000ee20000000800 */
[C---:B------:R-:W-:Y:S02]  /*fc10*/  FMUL.FTZ R60, R2.reuse, R60 ;  /* 0x0000003c023c7220 */ /* 0x040fe40000410000 */
[----:B------:R-:W-:Y:S01]  /*fc20*/  FMUL.FTZ R61, R2, R61 ;  /* 0x0000003d023d7220 */ /* 0x000fe20000410000 */
[----:B-1----:R-:W-:Y:S01]  /*fc30*/  F2FP.BF16.PACK_AB R162, R7, R6 ;  /* 0x0000000607a2723e */ /* 0x002fe200000010ff */
        /* <DEDUP_REMOVED lines=9> */
[----:B------:R-:W1:Y:S01]  /*fcd0*/  MUFU.EX2 R202, R202 ;  /* 0x000000ca00ca7308 */ /* 0x000e620000000800 */
[C---:B------:R-:W-:Y:S02]  /*fce0*/  FMUL.FTZ R70, R0.reuse, R70 ;  /* 0x0000004600467220 */ /* 0x040fe40000410000 */
[----:B------:R-:W-:Y:S01]  /*fcf0*/  FMUL.FTZ R71, R0, R71 ;  /* 0x0000004700477220 */ /* 0x000fe20000410000 */
[----:B---3--:R-:W-:Y:S01]  /*fd00*/  F2FP.BF16.PACK_AB R163, R197, R196 ;  /* 0x000000c4c5a3723e */ /* 0x008fe200000010ff */
[C---:B------:R-:W-:Y:S02]  /*fd10*/  FMUL.FTZ R72, R2.reuse, R72 ;  /* 0x0000004802487220 */ /* 0x040fe40000410000 */
[----:B------:R-:W-:Y:S02]  /*fd20*/  FMUL.FTZ R73, R2, R73 ;  /* 0x0000004902497220 */ /* 0x000fe40000410000 */
[C---:B------:R-:W-:Y:S01]  /*fd30*/  FMUL.FTZ R74, R0.reuse, R74 ;  /* 0x0000004a004a7220 */ /* 0x040fe20000410000 */
[----:B------:R-:W-:Y:S01]  /*fd40*/  MUFU.EX2 R203, R203 ;  /* 0x000000cb00cb7308 */ /* 0x000fe20000000800 */
[C---:B--2---:R-:W-:Y:S05]  /*fd50*/  HMMA.16816.F32.BF16 R8, R160.reuse, R168, R8 ;  /* 0x000000a8a008723c */ /* 0x044fea0000041808 */
[----:B------:R-:W-:Y:S02]  /*fd60*/  FMUL.FTZ R75, R0, R75 ;  /* 0x0000004b004b7220 */ /* 0x000fe40000410000 */
[C---:B------:R-:W-:Y:S01]  /*fd70*/  FMUL.FTZ R76, R2.reuse, R76 ;  /* 0x0000004c024c7220 */ /* 0x040fe20000410000 */
[C---:B------:R-:W-:Y:S01]  /*fd80*/  HMMA.16816.F32.BF16 R36, R160.reuse, R170, R36 ;  /* 0x000000aaa024723c */ /* 0x040fe20000041824 */
[----:B------:R-:W2:Y:S01]  /*fd90*/  LDSM.16.MT88.4 R168, [R224+0x10000] ;  /* 0x01000000e0a8783b */ /* 0x000ea20000004200 */
[----:B------:R-:W3:Y:S02]  /*fda0*/  MUFU.EX2 R204, R204 ;  /* 0x000000cc00cc7308 */ /* 0x000ee40000000800 */
[----:B------:R-:W-:Y:S02]  /*fdb0*/  FMUL.FTZ R77, R2, R77 ;  /* 0x0000004d024d7220 */ /* 0x000fe40000410000 */
[C---:B------:R-:W-:Y:S02]  /*fdc0*/  FMUL.FTZ R78, R0.reuse, R78 ;  /* 0x0000004e004e7220 */ /* 0x040fe40000410000 */
[C---:B------:R-:W-:Y:S04]  /*fdd0*/  HMMA.16816.F32.BF16 R40, R160.reuse, R172, R40 ;  /* 0x000000aca028723c */ /* 0x040fe80000041828 */
[----:B------:R-:W-:Y:S02]  /*fde0*/  FMUL.FTZ R79, R0, R79 ;  /* 0x0000004f004f7220 */ /* 0x000fe40000410000 */
[C---:B------:R-:W-:Y:S02]  /*fdf0*/  FMUL.FTZ R80, R2.reuse, R80 ;  /* 0x0000005002507220 */ /* 0x040fe40000410000 */
[C---:B------:R-:W-:Y:S01]  /*fe00*/  HMMA.16816.F32.BF16 R44, R160.reuse, R174, R44 ;  /* 0x000000aea02c723c */ /* 0x040fe2000004182c */
[----:B------:R-:W4:Y:S03]  /*fe10*/  LDSM.16.MT88.4 R172, [R228+0x12000] ;  /* 0x01200000e4ac783b */ /* 0x000f260000004200 */
[----:B------:R-:W-:Y:S02]  /*fe20*/  FMUL.FTZ R81, R2, R81 ;  /* 0x0000005102517220 */ /* 0x000fe40000410000 */
[C---:B------:R-:W-:Y:S02]  /*fe30*/  FMUL.FTZ R82, R0.reuse, R82 ;  /* 0x0000005200527220 */ /* 0x040fe40000410000 */
[C---:B------:R-:W-:Y:S04]  /*fe40*/  HMMA.16816.F32.BF16 R48, R160.reuse, R176, R48 ;  /* 0x000000b0a030723c */ /* 0x040fe80000041830 */
[----:B------:R-:W-:Y:S02]  /*fe50*/  FMUL.FTZ R83, R0, R83 ;  /* 0x0000005300537220 */ /* 0x000fe40000410000 */
[C---:B------:R-:W-:Y:S02]  /*fe60*/  FMUL.FTZ R84, R2.reuse, R84 ;  /* 0x0000005402547220 */ /* 0x040fe40000410000 */
[C---:B------:R-:W-:Y:S01]  /*fe70*/  HMMA.16816.F32.BF16 R52, R160.reuse, R178, R52 ;  /* 0x000000b2a034723c */ /* 0x040fe20000041834 */
[----:B------:R-:W5:Y:S03]  /*fe80*/  LDSM.16.MT88.4 R176, [R226+0x12000] ;  /* 0x01200000e2b0783b */ /* 0x000f660000004200 */
[----:B------:R-:W-:Y:S02]  /*fe90*/  FMUL.FTZ R85, R2, R85 ;  /* 0x0000005502557220 */ /* 0x000fe40000410000 */
[C---:B------:R-:W-:Y:S02]  /*fea0*/  FMUL.FTZ R86, R0.reuse, R86 ;  /* 0x0000005600567220 */ /* 0x040fe40000410000 */
[----:B------:R-:W-:Y:S01]  /*feb0*/  FMUL.FTZ R87, R0, R87 ;  /* 0x0000005700577220 */ /* 0x000fe20000410000 */
[C---:B--2---:R-:W-:Y:S03]  /*fec0*/  HMMA.16816.F32.BF16 R56, R160.reuse, R168, R56 ;  /* 0x000000a8a038723c */ /* 0x044fe60000041838 */
[C---:B------:R-:W-:Y:S02]  /*fed0*/  FMUL.FTZ R88, R2.reuse, R88 ;  /* 0x0000005802587220 */ /* 0x040fe40000410000 */
[----:B------:R-:W-:Y:S02]  /*fee0*/  FMUL.FTZ R89, R2, R89 ;  /* 0x0000005902597220 */ /* 0x000fe40000410000 */
[C---:B------:R-:W-:Y:S01]  /*fef0*/  FMUL.FTZ R90, R0.reuse, R90 ;  /* 0x0000005a005a7220 */ /* 0x040fe20000410000 */
[C---:B------:R-:W-:Y:S01]  /*ff00*/  HMMA.16816.F32.BF16 R60, R160.reuse, R170, R60 ;  /* 0x000000aaa03c723c */ /* 0x040fe2000004183c */
[----:B------:R-:W2:Y:S03]  /*ff10*/  LDSM.16.MT88.4 R168, [R225+0x12000] ;  /* 0x01200000e1a8783b */ /* 0x000ea60000004200 */
[----:B------:R-:W-:Y:S02]  /*ff20*/  FMUL.FTZ R91, R0, R91 ;  /* 0x0000005b005b7220 */ /* 0x000fe40000410000 */
[C---:B------:R-:W-:Y:S02]  /*ff30*/  FMUL.FTZ R92, R2.reuse, R92 ;  /* 0x0000005c025c7220 */ /* 0x040fe40000410000 */
[C---:B----4-:R-:W-:Y:S04]  /*ff40*/  HMMA.16816.F32.BF16 R64, R160.reuse, R172, R64 ;  /* 0x000000aca040723c */ /* 0x050fe80000041840 */
[----:B------:R-:W-:Y:S02]  /*ff50*/  FMUL.FTZ R93, R2, R93 ;  /* 0x0000005d025d7220 */ /* 0x000fe40000410000 */
[C---:B------:R-:W-:Y:S02]  /*ff60*/  FMUL.FTZ R94, R0.reuse, R94 ;  /* 0x0000005e005e7220 */ /* 0x040fe40000410000 */
[C---:B------:R-:W-:Y:S01]  /*ff70*/  HMMA.16816.F32.BF16 R68, R160.reuse, R174, R68 ;  /* 0x000000aea044723c */ /* 0x040fe20000041844 */
[----:B------:R-:W4:Y:S03]  /*ff80*/  LDSM.16.MT88.4 R172, [R224+0x12000] ;  /* 0x01200000e0ac783b */ /* 0x000f260000004200 */
[----:B------:R-:W-:Y:S02]  /*ff90*/  FMUL.FTZ R95, R0, R95 ;  /* 0x0000005f005f7220 */ /* 0x000fe40000410000 */
[C---:B------:R-:W-:Y:S02]  /*ffa0*/  FMUL.FTZ R96, R2.reuse, R96 ;  /* 0x0000006002607220 */ /* 0x040fe40000410000 */
[C---:B-----5:R-:W-:Y:S04]  /*ffb0*/  HMMA.16816.F32.BF16 R72, R160.reuse, R176, R72 ;  /* 0x000000b0a048723c */ /* 0x060fe80000041848 */
        /* <DEDUP_REMOVED lines=45> */
[----:B------:R-:W-:Y:S03]  /*10290*/  FMUL.FTZ R125, R2, R125 ;  /* 0x0000007d027d7220 */ /* 0x000fe60000410000 */
[C---:B-----5:R-:W-:Y:S03]  /*102a0*/  HMMA.16816.F32.BF16 R120, R160.reuse, R176, R120 ;  /* 0x000000b0a078723c */ /* 0x060fe60000041878 */
[C---:B------:R-:W-:Y:S02]  /*102b0*/  FMUL.FTZ R126, R0.reuse, R126 ;  /* 0x0000007e007e7220 */ /* 0x040fe40000410000 */
[----:B------:R-:W-:Y:S02]  /*102c0*/  FMUL.FTZ R127, R0, R127 ;  /* 0x0000007f007f7220 */ /* 0x000fe40000410000 */
[C---:B------:R-:W-:Y:S02]  /*102d0*/  FMUL.FTZ R128, R2.reuse, R128 ;  /* 0x0000008002807220 */ /* 0x040fe40000410000 */
[----:B------:R-:W-:Y:S03]  /*102e0*/  FMUL.FTZ R129, R2, R129 ;  /* 0x0000008102817220 */ /* 0x000fe60000410000 */
[C---:B------:R-:W-:Y:S01]  /*102f0*/  HMMA.16816.F32.BF16 R124, R160.reuse, R178, R124 ;  /* 0x000000b2a07c723c */ /* 0x040fe2000004187c */
[----:B------:R-:W5:Y:S02]  /*10300*/  LDSM.16.MT88.4 R176, [R225+0x16000] ;  /* 0x01600000e1b0783b */ /* 0x000f640000004200 */
[C---:B------:R-:W-:Y:S02]  /*10310*/  FMUL.FTZ R130, R0.reuse, R130 ;  /* 0x0000008200827220 */ /* 0x040fe40000410000 */
[----:B------:R-:W-:Y:S02]  /*10320*/  FMUL.FTZ R131, R0, R131 ;  /* 0x0000008300837220 */ /* 0x000fe40000410000 */
[C---:B------:R-:W-:Y:S02]  /*10330*/  FMUL.FTZ R132, R2.reuse, R132 ;  /* 0x0000008402847220 */ /* 0x040fe40000410000 */
[----:B------:R-:W-:Y:S03]  /*10340*/  FMUL.FTZ R133, R2, R133 ;  /* 0x0000008502857220 */ /* 0x000fe60000410000 */
[C---:B--2---:R-:W-:Y:S03]  /*10350*/  HMMA.16816.F32.BF16 R128, R160.reuse, R168, R128 ;  /* 0x000000a8a080723c */ /* 0x044fe60000041880 */
[C---:B------:R-:W-:Y:S02]  /*10360*/  FMUL.FTZ R134, R0.reuse, R134 ;  /* 0x0000008600867220 */ /* 0x040fe40000410000 */
[----:B------:R-:W-:Y:S02]  /*10370*/  FMUL.FTZ R135, R0, R135 ;  /* 0x0000008700877220 */ /* 0x000fe40000410000 */
[C---:B------:R-:W-:Y:S02]  /*10380*/  FMUL.FTZ R136, R2.reuse, R136 ;  /* 0x0000008802887220 */ /* 0x040fe40000410000 */
[----:B------:R-:W-:Y:S03]  /*10390*/  FMUL.FTZ R137, R2, R137 ;  /* 0x0000008902897220 */ /* 0x000fe60000410000 */
[C---:B------:R-:W-:Y:S01]  /*103a0*/  HMMA.16816.F32.BF16 R132, R160.reuse, R170, R132 ;  /* 0x000000aaa084723c */ /* 0x040fe20000041884 */
[----:B------:R-:W2:Y:S02]  /*103b0*/  LDSM.16.MT88.4 R168, [R228+0x10800] ;  /* 0x01080000e4a8783b */ /* 0x000ea40000004200 */
[C---:B------:R-:W-:Y:S02]  /*103c0*/  FMUL.FTZ R138, R0.reuse, R138 ;  /* 0x0000008a008a7220 */ /* 0x040fe40000410000 */
[----:B------:R-:W-:Y:S02]  /*103d0*/  FMUL.FTZ R139, R0, R139 ;  /* 0x0000008b008b7220 */ /* 0x000fe40000410000 */
[C---:B------:R-:W-:Y:S02]  /*103e0*/  FMUL.FTZ R140, R2.reuse, R140 ;  /* 0x0000008c028c7220 */ /* 0x040fe40000410000 */
[----:B------:R-:W-:Y:S03]  /*103f0*/  FMUL.FTZ R141, R2, R141 ;  /* 0x0000008d028d7220 */ /* 0x000fe60000410000 */
[C---:B----4-:R-:W-:Y:S03]  /*10400*/  HMMA.16816.F32.BF16 R136, R160.reuse, R172, R136 ;  /* 0x000000aca088723c */ /* 0x050fe60000041888 */
[C---:B------:R-:W-:Y:S02]  /*10410*/  FMUL.FTZ R142, R0.reuse, R142 ;  /* 0x0000008e008e7220 */ /* 0x040fe40000410000 */
[----:B------:R-:W-:Y:S02]  /*10420*/  FMUL.FTZ R143, R0, R143 ;  /* 0x0000008f008f7220 */ /* 0x000fe40000410000 */
[--C-:B------:R-:W-:Y:S01]  /*10430*/  FFMA.FTZ R205, R16, c[0x0][0x23c], -R200.reuse ;  /* 0x00008f0010cd7a23 */ /* 0x100fe200000108c8 */
[C---:B------:R-:W-:Y:S01]  /*10440*/  HMMA.16816.F32.BF16 R12, R160.reuse, R174, R12 ;  /* 0x000000aea00c723c */ /* 0x040fe2000004180c */
[----:B------:R-:W4:Y:S03]  /*10450*/  LDSM.16.MT88.4 R172, [R226+0x10800] ;  /* 0x01080000e2ac783b */ /* 0x000f260000004200 */
[----:B------:R-:W-:Y:S01]  /*10460*/  FFMA.FTZ R206, R17, c[0x0][0x23c], -R200 ;  /* 0x00008f0011ce7a23 */ /* 0x000fe200000108c8 */
[----:B------:R-:W-:Y:S01]  /*10470*/  MUFU.EX2 R205, R205 ;  /* 0x000000cd00cd7308 */ /* 0x000fe20000000800 */
[--C-:B------:R-:W-:Y:S02]  /*10480*/  FFMA.FTZ R207, R18, c[0x0][0x23c], -R199.reuse ;  /* 0x00008f0012cf7a23 */ /* 0x100fe400000108c7 */
[C---:B-----5:R-:W-:Y:S04]  /*10490*/  HMMA.16816.F32.BF16 R140, R160.reuse, R176, R140 ;  /* 0x000000b0a08c723c */ /* 0x060fe8000004188c */
[----:B------:R-:W-:Y:S02]  /*104a0*/  FFMA.FTZ R246, R19, c[0x0][0x23c], -R199 ;  /* 0x00008f0013f67a23 */ /* 0x000fe400000108c7 */
[C---:B------:R-:W-:Y:S01]  /*104b0*/  FMUL.FTZ R144, R2.reuse, R144 ;  /* 0x0000009002907220 */ /* 0x040fe20000410000 */
[----:B------:R-:W5:Y:S01]  /*104c0*/  MUFU.EX2 R206, R206 ;  /* 0x000000ce00ce7308 */ /* 0x000f620000000800 */
[----:B------:R-:W-:Y:S04]  /*104d0*/  FMUL.FTZ R145, R2, R145 ;  /* 0x0000009102917220 */ /* 0x000fe80000410000 */
[C---:B------:R-:W-:Y:S02]  /*104e0*/  FMUL.FTZ R146, R0.reuse, R146 ;  /* 0x0000009200927220 */ /* 0x040fe40000410000 */
[----:B------:R-:W-:Y:S02]  /*104f0*/  FMUL.FTZ R147, R0, R147 ;  /* 0x0000009300937220 */ /* 0x000fe40000410000 */
[----:B------:R-:W-:Y:S01]  /*10500*/  FMUL.FTZ R16, R2, R152 ;  /* 0x0000009802107220 */ /* 0x000fe20000410000 */
[----:B------:R-:W-:Y:S01]  /*10510*/  MUFU.EX2 R207, R207 ;  /* 0x000000cf00cf7308 */ /* 0x000fe20000000800 */
[----:B-1----:R-:W-:Y:S01]  /*10520*/  F2FP.BF16.PACK_AB R152, R202, R201 ;  /* 0x000000c9ca98723e */ /* 0x002fe200000010ff */
[----:B------:R-:W-:Y:S01]  /*10530*/  FMUL.FTZ R17, R2, R153 ;  /* 0x0000009902117220 */ /* 0x000fe20000410000 */
[----:B---3--:R-:W-:Y:S01]  /*10540*/  F2FP.BF16.PACK_AB R153, R204, R203 ;  /* 0x000000cbcc99723e */ /* 0x008fe200000010ff */
[C---:B------:R-:W-:Y:S01]  /*10550*/  HMMA.16816.F32.BF16 R144, R160.reuse, R178, R144 ;  /* 0x000000b2a090723c */ /* 0x040fe20000041890 */
[----:B------:R-:W1:Y:S02]  /*10560*/  LDSM.16.MT88.4 R176, [R225+0x10800] ;  /* 0x01080000e1b0783b */ /* 0x000e640000004200 */
[C---:B------:R-:W-:Y:S02]  /*10570*/  FMUL.FTZ R18, R0.reuse, R154 ;  /* 0x0000009a00127220 */ /* 0x040fe40000410000 */
[----:B------:R-:W-:Y:S01]  /*10580*/  FMUL.FTZ R19, R0, R155 ;  /* 0x0000009b00137220 */ /* 0x000fe20000410000 */
[----:B------:R-:W3:Y:S01]  /*10590*/  MUFU.EX2 R246, R246 ;  /* 0x000000f600f67308 */ /* 0x000ee20000000800 */
[C---:B------:R-:W-:Y:S02]  /*105a0*/  FMUL.FTZ R148, R2.reuse, R148 ;  /* 0x0000009402947220 */ /* 0x040fe40000410000 */
[----:B------:R-:W-:Y:S03]  /*105b0*/  FMUL.FTZ R149, R2, R149 ;  /* 0x0000009502957220 */ /* 0x000fe60000410000 */
[C---:B------:R-:W-:Y:S03]  /*105c0*/  HMMA.16816.F32.BF16 R16, R160.reuse, R156, R16 ;  /* 0x0000009ca010723c */ /* 0x040fe60000041810 */
[----:B------:R-:W-:Y:S01]  /*105d0*/  FMUL.FTZ R150, R0, R150 ;  /* 0x0000009600967220 */ /* 0x000fe20000410000 */
[----:B-----5:R-:W-:Y:S01]  /*105e0*/  F2FP.BF16.PACK_AB R154, R206, R205 ;  /* 0x000000cdce9a723e */ /* 0x020fe200000010ff */
[----:B------:R-:W-:Y:S02]  /*105f0*/  FMUL.FTZ R151, R0, R151 ;  /* 0x0000009700977220 */ /* 0x000fe40000410000 */
[----:B------:R-:W-:Y:S02]  /*10600*/  FFMA.FTZ R166, R2, R247, R166 ;  /* 0x000000f702a67223 */ /* 0x000fe400000100a6 */
[----:B------:R-:W-:Y:S03]  /*10610*/  FFMA.FTZ R198, R0, R245, R198 ;  /* 0x000000f500c67223 */ /* 0x000fe600000100c6 */
[----:B------:R-:W-:Y:S01]  /*10620*/  HMMA.16816.F32.BF16 R148, R160, R158, R148 ;  /* 0x0000009ea094723c */ /* 0x000fe20000041894 */
[----:B------:R-:W5:Y:S02]  /*10630*/  LDSM.16.MT88.4 R156, [R224+0x10800] ;  /* 0x01080000e09c783b */ /* 0x000f640000004200 */
[----:B------:R-:W-:Y:S02]  /*10640*/  FADD.FTZ R167, R167, R166 ;  /* 0x000000a6a7a77221 */ /* 0x000fe40000010000 */
[----:B------:R-:W-:Y:S01]  /*10650*/  FADD.FTZ R5, R5, R198 ;  /* 0x000000c605057221 */ /* 0x000fe20000010000 */
[----:B---3--:R-:W-:Y:S01]  /*10660*/  F2FP.BF16.PACK_AB R155, R246, R207 ;  /* 0x000000cff69b723e */ /* 0x008fe200000010ff */
[----:B------:R-:W-:Y:S02]  /*10670*/  FADD.FTZ R0, R6, R167 ;  /* 0x000000a706007221 */ /* 0x000fe40000010000 */
[----:B------:R-:W3:Y:S03]  /*10680*/  LDSM.16.MT88.4 R160, [R228+0x12800] ;  /* 0x01280000e4a0783b */ /* 0x000ee60000004200 */
[----:B------:R-:W-:Y:S01]  /*10690*/  FADD.FTZ R196, R196, R5 ;  /* 0x00000005c4c47221 */ /* 0x000fe20000010000 */
[C---:B--2---:R-:W-:Y:S05]  /*106a0*/  HMMA.16816.F32.BF16 R8, R152.reuse, R168, R8 ;  /* 0x000000a89808723c */ /* 0x044fea0000041808 */
[----:B------:R-:W-:Y:S02]  /*106b0*/  FADD.FTZ R0, R7, R0 ;  /* 0x0000000007007221 */ /* 0x000fe40000010000 */
[----:B------:R-:W-:Y:S01]  /*106c0*/  FADD.FTZ R196, R197, R196 ;  /* 0x000000c4c5c47221 */ /* 0x000fe20000010000 */
[C---:B------:R-:W-:Y:S01]  /*106d0*/  HMMA.16816.F32.BF16 R36, R152.reuse, R170, R36 ;  /* 0x000000aa9824723c */ /* 0x040fe20000041824 */
[----:B------:R-:W2:Y:S03]  /*106e0*/  LDSM.16.MT88.4 R168, [R226+0x14800] ;  /* 0x01480000e2a8783b */ /* 0x000ea60000004200 */
[----:B------:R-:W-:Y:S01]  /*106f0*/  FADD.FTZ R201, R201, R0 ;  /* 0x00000000c9c97221 */ /* 0x000fe20000010000 */
[----:B------:R-:W-:Y:S01]  /*10700*/  MOV R0, R3 ;  /* 0x0000000300007202 */ /* 0x000fe20000000f00 */
[----:B------:R-:W-:Y:S02]  /*10710*/  FADD.FTZ R203, R203, R196 ;  /* 0x000000c4cbcb7221 */ /* 0x000fe40000010000 */
[C---:B----4-:R-:W-:Y:S04]  /*10720*/  HMMA.16816.F32.BF16 R40, R152.reuse, R172, R40 ;  /* 0x000000ac9828723c */ /* 0x050fe80000041828 */
[----:B------:R-:W-:Y:S02]  /*10730*/  FADD.FTZ R202, R202, R201 ;  /* 0x000000c9caca7221 */ /* 0x000fe40000010000 */
[----:B------:R-:W-:Y:S02]  /*10740*/  FADD.FTZ R204, R204, R203 ;  /* 0x000000cbcccc7221 */ /* 0x000fe40000010000 */
[C---:B------:R-:W-:Y:S01]  /*10750*/  HMMA.16816.F32.BF16 R44, R152.reuse, R174, R44 ;  /* 0x000000ae982c723c */ /* 0x040fe2000004182c */
[----:B------:R-:W4:Y:S03]  /*10760*/  LDSM.16.MT88.4 R172, [R225+0x14800] ;  /* 0x01480000e1ac783b */ /* 0x000f260000004200 */
[----:B------:R-:W-:Y:S02]  /*10770*/  FADD.FTZ R5, R205, R202 ;  /* 0x000000cacd057221 */ /* 0x000fe40000010000 */
[----:B------:R-:W-:Y:S02]  /*10780*/  FADD.FTZ R207, R207, R204 ;  /* 0x000000cccfcf7221 */ /* 0x000fe40000010000 */
[C---:B-1----:R-:W-:Y:S04]  /*10790*/  HMMA.16816.F32.BF16 R48, R152.reuse, R176, R48 ;  /* 0x000000b09830723c */ /* 0x042fe80000041830 */
[----:B------:R-:W-:Y:S02]  /*107a0*/  FADD.FTZ R5, R206, R5 ;  /* 0x00000005ce057221 */ /* 0x000fe40000010000 */
[----:B------:R-:W-:Y:S02]  /*107b0*/  FADD.FTZ R207, R246, R207 ;  /* 0x000000cff6cf7221 */ /* 0x000fe40000010000 */
[C---:B------:R-:W-:Y:S01]  /*107c0*/  HMMA.16816.F32.BF16 R52, R152.reuse, R178, R52 ;  /* 0x000000b29834723c */ /* 0x040fe20000041834 */
[----:B------:R-:W-:Y:S07]  /*107d0*/  LDSM.16.MT88.4 R176, [R225+0x13000] ;  /* 0x01300000e1b0783b */ /* 0x000fee0000004200 */
[C---:B-----5:R-:W-:Y:S08]  /*107e0*/  HMMA.16816.F32.BF16 R56, R152.reuse, R156, R56 ;  /* 0x0000009c9838723c */ /* 0x060ff00000041838 */
[C---:B------:R-:W-:Y:S01]  /*107f0*/  HMMA.16816.F32.BF16 R60, R152.reuse, R158, R60 ;  /* 0x0000009e983c723c */ /* 0x040fe2000004183c */
[----:B------:R-:W1:Y:S07]  /*10800*/  LDSM.16.MT88.4 R156, [R224+0x14800] ;  /* 0x01480000e09c783b */ /* 0x000e6e0000004200 */
[C---:B---3--:R-:W-:Y:S08]  /*10810*/  HMMA.16816.F32.BF16 R64, R152.reuse, R160, R64 ;  /* 0x000000a09840723c */ /* 0x048ff00000041840 */
[C---:B------:R-:W-:Y:S01]  /*10820*/  HMMA.16816.F32.BF16 R68, R152.reuse, R162, R68 ;  /* 0x000000a29844723c */ /* 0x040fe20000041844 */
[----:B------:R-:W3:Y:S07]  /*10830*/  LDSM.16.MT88.4 R160, [R228+0x16800] ;  /* 0x01680000e4a0783b */ /* 0x000eee0000004200 */
[C---:B------:R-:W-:Y:S08]  /*10840*/  HMMA.16816.F32.BF16 R72, R152.reuse, R180, R72 ;  /* 0x000000b49848723c */ /* 0x040ff00000041848 */
[C---:B------:R-:W-:Y:S01]  /*10850*/  HMMA.16816.F32.BF16 R76, R152.reuse, R182, R76 ;  /* 0x000000b6984c723c */ /* 0x040fe2000004184c */
[----:B------:R-:W-:Y:S07]  /*10860*/  LDSM.16.MT88.4 R180, [R224+0x13000] ;  /* 0x01300000e0b4783b */ /* 0x000fee0000004200 */
[C---:B------:R-:W-:Y:S08]  /*10870*/  HMMA.16816.F32.BF16 R80, R152.reuse, R184, R80 ;  /* 0x000000b89850723c */ /* 0x040ff00000041850 */
[C---:B------:R-:W-:Y:S01]  /*10880*/  HMMA.16816.F32.BF16 R84, R152.reuse, R186, R84 ;  /* 0x000000ba9854723c */ /* 0x040fe20000041854 */
[----:B------:R-:W-:Y:S07]  /*10890*/  LDSM.16.MT88.4 R184, [R228+0x15000] ;  /* 0x01500000e4b8783b */ /* 0x000fee0000004200 */
[C---:B------:R-:W-:Y:S07]  /*108a0*/  HMMA.16816.F32.BF16 R88, R152.reuse, R188, R88 ;  /* 0x000000bc9858723c */ /* 0x040fee0000041858 */
[--C-:B------:R-:W-:Y:S01]  /*108b0*/  FFMA.FTZ R188, R20, c[0x0][0x23c], -R200.reuse ;  /* 0x00008f0014bc7a23 */ /* 0x100fe200000108c8 */
[C---:B------:R-:W-:Y:S04]  /*108c0*/  HMMA.16816.F32.BF16 R92, R152.reuse, R190, R92 ;  /* 0x000000be985c723c */ /* 0x040fe8000004185c */
[--C-:B------:R-:W-:Y:S01]  /*108d0*/  FFMA.FTZ R189, R21, c[0x0][0x23c], -R200.reuse ;  /* 0x00008f0015bd7a23 */ /* 0x100fe200000108c8 */
[----:B------:R-:W-:Y:S02]  /*108e0*/  MUFU.EX2 R188, R188 ;  /* 0x000000bc00bc7308 */ /* 0x000fe40000000800 */
[--C-:B------:R-:W-:Y:S01]  /*108f0*/  FFMA.FTZ R190, R22, c[0x0][0x23c], -R199.reuse ;  /* 0x00008f0016be7a23 */ /* 0x100fe200000108c7 */
[C---:B------:R-:W-:Y:S04]  /*10900*/  HMMA.16816.F32.BF16 R96, R152.reuse, R192, R96 ;  /* 0x000000c09860723c */ /* 0x040fe80000041860 */
[--C-:B------:R-:W-:Y:S02]  /*10910*/  FFMA.FTZ R191, R23, c[0x0][0x23c], -R199.reuse ;  /* 0x00008f0017bf7a23 */ /* 0x100fe400000108c7 */
[----:B------:R-:W-:Y:S01]  /*10920*/  LDSM.16.MT88.4 R20, [R224+0x16800] ;  /* 0x01680000e014783b */ /* 0x000fe20000004200 */
[--C-:B------:R-:W-:Y:S01]  /*10930*/  FFMA.FTZ R192, R24, c[0x0][0x23c], -R200.reuse ;  /* 0x00008f0018c07a23 */ /* 0x100fe200000108c8 */
[C---:B------:R-:W-:Y:S01]  /*10940*/  HMMA.16816.F32.BF16 R100, R152.reuse, R194, R100 ;  /* 0x000000c29864723c */ /* 0x040fe20000041864 */
[----:B------:R-:W5:Y:S03]  /*10950*/  MUFU.EX2 R189, R189 ;  /* 0x000000bd00bd7308 */ /* 0x000f660000000800 */
[----:B------:R-:W-:Y:S03]  /*10960*/  FFMA.FTZ R193, R25, c[0x0][0x23c], -R200 ;  /* 0x00008f0019c17a23 */ /* 0x000fe600000108c8 */
[--C-:B------:R-:W-:Y:S01]  /*10970*/  FFMA.FTZ R194, R26, c[0x0][0x23c], -R199.reuse ;  /* 0x00008f001ac27a23 */ /* 0x100fe200000108c7 */
[C---:B--2---:R-:W-:Y:S03]  /*10980*/  HMMA.16816.F32.BF16 R104, R152.reuse, R168, R104 ;  /* 0x000000a89868723c */ /* 0x044fe60000041868 */
[----:B------:R-:W-:Y:S01]  /*10990*/  MUFU.EX2 R190, R190 ;  /* 0x000000be00be7308 */ /* 0x000fe20000000800 */
[----:B------:R-:W-:Y:S02]  /*109a0*/  FFMA.FTZ R195, R27, c[0x0][0x23c], -R199 ;  /* 0x00008f001bc37a23 */ /* 0x000fe400000108c7 */
[----:B------:R-:W-:Y:S02]  /*109b0*/  LDSM.16.MT88.4 R24, [R226+0x11000] ;  /* 0x01100000e218783b */ /* 0x000fe40000004200 */
[C---:B------:R-:W-:Y:S05]  /*109c0*/  HMMA.16816.F32.BF16 R108, R152.reuse, R170, R108 ;  /* 0x000000aa986c723c */ /* 0x040fea000004186c */
[----:B------:R-:W2:Y:S01]  /*109d0*/  MUFU.EX2 R191, R191 ;  /* 0x000000bf00bf7308 */ /* 0x000ea20000000800 */
[----:B------:R-:W2:Y:S02]  /*109e0*/  LDSM.16.MT88.4 R168, [R226+0x16800] ;  /* 0x01680000e2a8783b */ /* 0x000ea40000004200 */
[C---:B----4-:R-:W-:Y:S07]  /*109f0*/  HMMA.16816.F32.BF16 R112, R152.reuse, R172, R112 ;  /* 0x000000ac9870723c */ /* 0x050fee0000041870 */
[----:B------:R-:W-:Y:S01]  /*10a00*/  MUFU.EX2 R192, R192 ;  /* 0x000000c000c07308 */ /* 0x000fe20000000800 */
[C---:B------:R-:W-:Y:S01]  /*10a10*/  HMMA.16816.F32.BF16 R116, R152.reuse, R174, R116 ;  /* 0x000000ae9874723c */ /* 0x040fe20000041874 */
[----:B------:R-:W4:Y:S07]  /*10a20*/  LDSM.16.MT88.4 R172, [R225+0x16800] ;  /* 0x01680000e1ac783b */ /* 0x000f2e0000004200 */
[C---:B-1----:R-:W-:Y:S01]  /*10a30*/  HMMA.16816.F32.BF16 R120, R152.reuse, R156, R120 ;  /* 0x0000009c9878723c */ /* 0x042fe20000041878 */
[----:B------:R-:W1:Y:S07]  /*10a40*/  MUFU.EX2 R193, R193 ;  /* 0x000000c100c17308 */ /* 0x000e6e0000000800 */
[C---:B------:R-:W-:Y:S01]  /*10a50*/  HMMA.16816.F32.BF16 R124, R152.reuse, R158, R124 ;  /* 0x0000009e987c723c */ /* 0x040fe2000004187c */
[----:B------:R-:W1:Y:S02]  /*10a60*/  LDSM.16.MT88.4 R156, [R228+0x11000] ;  /* 0x01100000e49c783b */ /* 0x000e640000004200 */
[----:B------:R-:W-:Y:S05]  /*10a70*/  MUFU.EX2 R194, R194 ;  /* 0x000000c200c27308 */ /* 0x000fea0000000800 */
[C---:B---3--:R-:W-:Y:S05]  /*10a80*/  HMMA.16816.F32.BF16 R128, R152.reuse, R160, R128 ;  /* 0x000000a09880723c */ /* 0x048fea0000041880 */
[----:B------:R-:W3:Y:S03]  /*10a90*/  MUFU.EX2 R195, R195 ;  /* 0x000000c300c37308 */ /* 0x000ee60000000800 */
[C---:B------:R-:W-:Y:S01]  /*10aa0*/  HMMA.16816.F32.BF16 R132, R152.reuse, R162, R132 ;  /* 0x000000a29884723c */ /* 0x040fe20000041884 */
[----:B------:R-:W1:Y:S07]  /*10ab0*/  LDSM.16.MT88.4 R160, [R225+0x11000] ;  /* 0x01100000e1a0783b */ /* 0x000e6e0000004200 */
[C---:B--2---:R-:W-:Y:S08]  /*10ac0*/  HMMA.16816.F32.BF16 R136, R152.reuse, R168, R136 ;  /* 0x000000a89888723c */ /* 0x044ff00000041888 */
[C---:B------:R-:W-:Y:S01]  /*10ad0*/  HMMA.16816.F32.BF16 R12, R152.reuse, R170, R12 ;  /* 0x000000aa980c723c */ /* 0x040fe2000004180c */
[----:B------:R-:W2:Y:S07]  /*10ae0*/  LDSM.16.MT88.4 R168, [R224+0x11000] ;  /* 0x01100000e0a8783b */ /* 0x000eae0000004200 */
[C---:B----4-:R-:W-:Y:S08]  /*10af0*/  HMMA.16816.F32.BF16 R140, R152.reuse, R172, R140 ;  /* 0x000000ac988c723c */ /* 0x050ff0000004188c */
[C---:B------:R-:W-:Y:S01]  /*10b00*/  HMMA.16816.F32.BF16 R144, R152.reuse, R174, R144 ;  /* 0x000000ae9890723c */ /* 0x040fe20000041890 */
[----:B------:R-:W-:Y:S07]  /*10b10*/  LDSM.16.MT88.4 R172, [R226+0x13000] ;  /* 0x01300000e2ac783b */ /* 0x000fee0000004200 */
[C---:B------:R-:W-:Y:S07]  /*10b20*/  HMMA.16816.F32.BF16 R16, R152.reuse, R20, R16 ;  /* 0x000000149810723c */ /* 0x040fee0000041810 */
[----:B-----5:R-:W-:Y:S01]  /*10b30*/  F2FP.BF16.PACK_AB R20, R189, R188 ;  /* 0x000000bcbd14723e */ /* 0x020fe200000010ff */
[----:B------:R-:W-:Y:S01]  /*10b40*/  HMMA.16816.F32.BF16 R148, R152, R22, R148 ;  /* 0x000000169894723c */ /* 0x000fe20000041894 */
[----:B------:R-:W4:Y:S03]  /*10b50*/  LDSM.16.MT88.4 R152, [R228+0x13000] ;  /* 0x01300000e498783b */ /* 0x000f260000004200 */
[----:B------:R-:W-:Y:S01]  /*10b60*/  F2FP.BF16.PACK_AB R21, R191, R190 ;  /* 0x000000bebf15723e */ /* 0x000fe200000010ff */
[----:B------:R-:W-:Y:S02]  /*10b70*/  FADD.FTZ R188, R188, R5 ;  /* 0x00000005bcbc7221 */ /* 0x000fe40000010000 */
[----:B-1----:R-:W-:Y:S01]  /*10b80*/  F2FP.BF16.PACK_AB R22, R193, R192 ;  /* 0x000000c0c116723e */ /* 0x002fe200000010ff */
[----:B------:R-:W-:Y:S01]  /*10b90*/  FADD.FTZ R190, R190, R207 ;  /* 0x000000cfbebe7221 */ /* 0x000fe20000010000 */
[----:B---3--:R-:W-:Y:S03]  /*10ba0*/  F2FP.BF16.PACK_AB R23, R195, R194 ;  /* 0x000000c2c317723e */ /* 0x008fe600000010ff */
[----:B------:R-:W-:Y:S02]  /*10bb0*/  FADD.FTZ R189, R189, R188 ;  /* 0x000000bcbdbd7221 */ /* 0x000fe40000010000 */
[----:B------:R-:W-:Y:S02]  /*10bc0*/  FADD.FTZ R191, R191, R190 ;  /* 0x000000bebfbf7221 */ /* 0x000fe40000010000 */
[C---:B------:R-:W-:Y:S05]  /*10bd0*/  HMMA.16816.F32.BF16 R8, R20.reuse, R156, R8 ;  /* 0x0000009c1408723c */ /* 0x040fea0000041808 */
[----:B------:R-:W-:Y:S02]  /*10be0*/  FADD.FTZ R192, R192, R189 ;  /* 0x000000bdc0c07221 */ /* 0x000fe40000010000 */
[----:B------:R-:W-:Y:S01]  /*10bf0*/  FADD.FTZ R194, R194, R191 ;  /* 0x000000bfc2c27221 */ /* 0x000fe20000010000 */
[C---:B------:R-:W-:Y:S01]  /*10c00*/  HMMA.16816.F32.BF16 R36, R20.reuse, R158, R36 ;  /* 0x0000009e1424723c */ /* 0x040fe20000041824 */
[----:B------:R-:W1:Y:S03]  /*10c10*/  LDSM.16.MT88.4 R156, [R226+0x15000] ;  /* 0x01500000e29c783b */ /* 0x000e660000004200 */
[----:B------:R-:W-:Y:S02]  /*10c20*/  FADD.FTZ R193, R193, R192 ;  /* 0x000000c0c1c17221 */ /* 0x000fe40000010000 */
[----:B------:R-:W-:Y:S02]  /*10c30*/  FADD.FTZ R195, R195, R194 ;  /* 0x000000c2c3c37221 */ /* 0x000fe40000010000 */
[C---:B------:R-:W-:Y:S08]  /*10c40*/  HMMA.16816.F32.BF16 R40, R20.reuse, R24, R40 ;  /* 0x000000181428723c */ /* 0x040ff00000041828 */
[C---:B------:R-:W-:Y:S01]  /*10c50*/  HMMA.16816.F32.BF16 R44, R20.reuse, R26, R44 ;  /* 0x0000001a142c723c */ /* 0x040fe2000004182c */
[----:B------:R-:W3:Y:S07]  /*10c60*/  LDSM.16.MT88.4 R24, [R225+0x15000] ;  /* 0x01500000e118783b */ /* 0x000eee0000004200 */
[C---:B------:R-:W-:Y:S08]  /*10c70*/  HMMA.16816.F32.BF16 R48, R20.reuse, R160, R48 ;  /* 0x000000a01430723c */ /* 0x040ff00000041830 */
[C---:B------:R-:W-:Y:S01]  /*10c80*/  HMMA.16816.F32.BF16 R52, R20.reuse, R162, R52 ;  /* 0x000000a21434723c */ /* 0x040fe20000041834 */
[----:B------:R-:W-:Y:S07]  /*10c90*/  LDSM.16.MT88.4 R160, [R228+0x17000] ;  /* 0x01700000e4a0783b */ /* 0x000fee0000004200 */
[C---:B--2---:R-:W-:Y:S08]  /*10ca0*/  HMMA.16816.F32.BF16 R56, R20.reuse, R168, R56 ;  /* 0x000000a81438723c */ /* 0x044ff00000041838 */
[C---:B------:R-:W-:Y:S01]  /*10cb0*/  HMMA.16816.F32.BF16 R60, R20.reuse, R170, R60 ;  /* 0x000000aa143c723c */ /* 0x040fe2000004183c */
[----:B------:R-:W-:Y:S07]  /*10cc0*/  LDSM.16.MT88.4 R168, [R224+0x13800] ;  /* 0x01380000e0a8783b */ /* 0x000fee0000004200 */
[C---:B----4-:R-:W-:Y:S08]  /*10cd0*/  HMMA.16816.F32.BF16 R64, R20.reuse, R152, R64 ;  /* 0x000000981440723c */ /* 0x050ff00000041840 */
[C---:B------:R-:W-:Y:S01]  /*10ce0*/  HMMA.16816.F32.BF16 R68, R20.reuse, R154, R68 ;  /* 0x0000009a1444723c */ /* 0x040fe20000041844 */
[----:B------:R-:W2:Y:S07]  /*10cf0*/  LDSM.16.MT88.4 R152, [R224+0x15000] ;  /* 0x01500000e098783b */ /* 0x000eae0000004200 */
        /* <DEDUP_REMOVED lines=17> */
[----:B------:R-:W4:Y:S03]  /*10e10*/  MUFU.EX2 R181, R181 ;  /* 0x000000b500b57308 */ /* 0x000f260000000800 */
[----:B------:R-:W-:Y:S03]  /*10e20*/  FFMA.FTZ R200, R33, c[0x0][0x23c], -R200 ;  /* 0x00008f0021c87a23 */ /* 0x000fe600000108c8 */
[--C-:B------:R-:W-:Y:S01]  /*10e30*/  FFMA.FTZ R186, R34, c[0x0][0x23c], -R199.reuse ;  /* 0x00008f0022ba7a23 */ /* 0x100fe200000108c7 */
[C---:B-1----:R-:W-:Y:S03]  /*10e40*/  HMMA.16816.F32.BF16 R104, R20.reuse, R156, R104 ;  /* 0x0000009c1468723c */ /* 0x042fe60000041868 */
[----:B------:R-:W-:Y:S01]  /*10e50*/  MUFU.EX2 R182, R182 ;  /* 0x000000b600b67308 */ /* 0x000fe20000000800 */
[----:B------:R-:W-:Y:S02]  /*10e60*/  FFMA.FTZ R199, R35, c[0x0][0x23c], -R199 ;  /* 0x00008f0023c77a23 */ /* 0x000fe400000108c7 */
[----:B------:R-:W-:Y:S02]  /*10e70*/  LDSM.16.MT88.4 R32, [R226+0x11800] ;  /* 0x01180000e220783b */ /* 0x000fe40000004200 */
[C---:B------:R-:W-:Y:S05]  /*10e80*/  HMMA.16816.F32.BF16 R108, R20.reuse, R158, R108 ;  /* 0x0000009e146c723c */ /* 0x040fea000004186c */
[----:B------:R-:W1:Y:S01]  /*10e90*/  MUFU.EX2 R183, R183 ;  /* 0x000000b700b77308 */ /* 0x000e620000000800 */
[----:B------:R-:W5:Y:S02]  /*10ea0*/  LDSM.16.MT88.4 R156, [R226+0x17000] ;  /* 0x01700000e29c783b */ /* 0x000f640000004200 */
[C---:B---3--:R-:W-:Y:S07]  /*10eb0*/  HMMA.16816.F32.BF16 R112, R20.reuse, R24, R112 ;  /* 0x000000181470723c */ /* 0x048fee0000041870 */
[----:B------:R-:W-:Y:S01]  /*10ec0*/  MUFU.EX2 R184, R184 ;  /* 0x000000b800b87308 */ /* 0x000fe20000000800 */
[C---:B------:R-:W-:Y:S01]  /*10ed0*/  HMMA.16816.F32.BF16 R116, R20.reuse, R26, R116 ;  /* 0x0000001a1474723c */ /* 0x040fe20000041874 */
[----:B------:R-:W3:Y:S07]  /*10ee0*/  LDSM.16.MT88.4 R24, [R225+0x17000] ;  /* 0x01700000e118783b */ /* 0x000eee0000004200 */
[C---:B--2---:R-:W-:Y:S01]  /*10ef0*/  HMMA.16816.F32.BF16 R120, R20.reuse, R152, R120 ;  /* 0x000000981478723c */ /* 0x044fe20000041878 */
[----:B------:R-:W2:Y:S07]  /*10f00*/  MUFU.EX2 R185, R200 ;  /* 0x000000c800b97308 */ /* 0x000eae0000000800 */
[C---:B------:R-:W-:Y:S01]  /*10f10*/  HMMA.16816.F32.BF16 R124, R20.reuse, R154, R124 ;  /* 0x0000009a147c723c */ /* 0x040fe2000004187c */
[----:B------:R-:W1:Y:S02]  /*10f20*/  LDSM.16.MT88.4 R152, [R228+0x11800] ;  /* 0x01180000e498783b */ /* 0x000e640000004200 */
[----:B------:R-:W-:Y:S05]  /*10f30*/  MUFU.EX2 R186, R186 ;  /* 0x000000ba00ba7308 */ /* 0x000fea0000000800 */
[C---:B------:R-:W-:Y:S05]  /*10f40*/  HMMA.16816.F32.BF16 R128, R20.reuse, R160, R128 ;  /* 0x000000a01480723c */ /* 0x040fea0000041880 */
[----:B------:R-:W1:Y:S03]  /*10f50*/  MUFU.EX2 R199, R199 ;  /* 0x000000c700c77308 */ /* 0x000e660000000800 */
[C---:B------:R-:W-:Y:S08]  /*10f60*/  HMMA.16816.F32.BF16 R132, R20.reuse, R162, R132 ;  /* 0x000000a21484723c */ /* 0x040ff00000041884 */
[C---:B-----5:R-:W-:Y:S08]  /*10f70*/  HMMA.16816.F32.BF16 R136, R20.reuse, R156, R136 ;  /* 0x0000009c1488723c */ /* 0x060ff00000041888 */
[C---:B------:R-:W-:Y:S01]  /*10f80*/  HMMA.16816.F32.BF16 R12, R20.reuse, R158, R12 ;  /* 0x0000009e140c723c */ /* 0x040fe2000004180c */
[----:B------:R-:W5:Y:S07]  /*10f90*/  LDSM.16.MT88.4 R156, [R225+0x11800] ;  /* 0x01180000e19c783b */ /* 0x000f6e0000004200 */
[C---:B---3--:R-:W-:Y:S08]  /*10fa0*/  HMMA.16816.F32.BF16 R140, R20.reuse, R24, R140 ;  /* 0x00000018148c723c */ /* 0x048ff0000004188c */
[C---:B------:R-:W-:Y:S01]  /*10fb0*/  HMMA.16816.F32.BF16 R144, R20.reuse, R26, R144 ;  /* 0x0000001a1490723c */ /* 0x040fe20000041890 */
[----:B------:R-:W3:Y:S07]  /*10fc0*/  LDSM.16.MT88.4 R24, [R224+0x11800] ;  /* 0x01180000e018783b */ /* 0x000eee0000004200 */
[C---:B------:R-:W-:Y:S08]  /*10fd0*/  HMMA.16816.F32.BF16 R16, R20.reuse, R28, R16 ;  /* 0x0000001c1410723c */ /* 0x040ff00000041810 */
[----:B------:R-:W-:Y:S01]  /*10fe0*/  HMMA.16816.F32.BF16 R148, R20, R30, R148 ;  /* 0x0000001e1494723c */ /* 0x000fe20000041894 */
[----:B------:R-:W-:Y:S06]  /*10ff0*/  LDSM.16.MT88.4 R28, [R226+0x13800] ;  /* 0x01380000e21c783b */ /* 0x000fec0000004200 */
[----:B----4-:R-:W-:Y:S01]  /*11000*/  F2FP.BF16.PACK_AB R20, R181, R180 ;  /* 0x000000b4b514723e */ /* 0x010fe200000010ff */
[----:B------:R-:W-:Y:S01]  /*11010*/  FADD.FTZ R180, R180, R193 ;  /* 0x000000c1b4b47221 */ /* 0x000fe20000010000 */
[----:B-1----:R-:W-:Y:S03]  /*11020*/  F2FP.BF16.PACK_AB R21, R183, R182 ;  /* 0x000000b6b715723e */ /* 0x002fe600000010ff */
[----:B--2---:R-:W-:Y:S01]  /*11030*/  F2FP.BF16.PACK_AB R22, R185, R184 ;  /* 0x000000b8b916723e */ /* 0x004fe200000010ff */
[----:B------:R-:W-:Y:S01]  /*11040*/  FADD.FTZ R182, R182, R195 ;  /* 0x000000c3b6b67221 */ /* 0x000fe20000010000 */
[----:B------:R-:W-:Y:S01]  /*11050*/  F2FP.BF16.PACK_AB R23, R199, R186 ;  /* 0x000000bac717723e */ /* 0x000fe200000010ff */
[----:B------:R-:W-:Y:S02]  /*11060*/  FADD.FTZ R181, R181, R180 ;  /* 0x000000b4b5b57221 */ /* 0x000fe40000010000 */
[----:B------:R-:W-:Y:S02]  /*11070*/  FADD.FTZ R183, R183, R182 ;  /* 0x000000b6b7b77221 */ /* 0x000fe40000010000 */
[----:B------:R-:W-:Y:S02]  /*11080*/  FADD.FTZ R184, R184, R181 ;  /* 0x000000b5b8b87221 */ /* 0x000fe40000010000 */
[C---:B------:R-:W-:Y:S01]  /*11090*/  HMMA.16816.F32.BF16 R160, R20.reuse, R152, R8 ;  /* 0x0000009814a0723c */ /* 0x040fe20000041808 */
[----:B------:R-:W1:Y:S02]  /*110a0*/  LDSM.16.MT88.4 R8, [R228+0x13800] ;  /* 0x01380000e408783b */ /* 0x000e640000004200 */
[----:B------:R-:W-:Y:S02]  /*110b0*/  FADD.FTZ R186, R186, R183 ;  /* 0x000000b7baba7221 */ /* 0x000fe40000010000 */
[----:B------:R-:W-:Y:S02]  /*110c0*/  FADD.FTZ R247, R185, R184 ;  /* 0x000000b8b9f77221 */ /* 0x000fe40000010000 */
[----:B------:R-:W-:Y:S01]  /*110d0*/  FADD.FTZ R245, R199, R186 ;  /* 0x000000bac7f57221 */ /* 0x000fe20000010000 */
[C---:B------:R-:W-:Y:S01]  /*110e0*/  HMMA.16816.F32.BF16 R36, R20.reuse, R154, R36 ;  /* 0x0000009a1424723c */ /* 0x040fe20000041824 */
[----:B------:R-:W2:Y:S07]  /*110f0*/  LDSM.16.MT88.4 R152, [R225+0x13800] ;  /* 0x01380000e198783b */ /* 0x000eae0000004200 */
[C---:B------:R-:W-:Y:S08]  /*11100*/  HMMA.16816.F32.BF16 R40, R20.reuse, R32, R40 ;  /* 0x000000201428723c */ /* 0x040ff00000041828 */
[C---:B------:R-:W-:Y:S01]  /*11110*/  HMMA.16816.F32.BF16 R44, R20.reuse, R34, R44 ;  /* 0x00000022142c723c */ /* 0x040fe2000004182c */
[----:B------:R-:W4:Y:S07]  /*11120*/  LDSM.16.MT88.4 R32, [R228+0x15800] ;  /* 0x01580000e420783b */ /* 0x000f2e0000004200 */
[C---:B-----5:R-:W-:Y:S08]  /*11130*/  HMMA.16816.F32.BF16 R48, R20.reuse, R156, R48 ;  /* 0x0000009c1430723c */ /* 0x060ff00000041830 */
[C---:B------:R-:W-:Y:S01]  /*11140*/  HMMA.16816.F32.BF16 R52, R20.reuse, R158, R52 ;  /* 0x0000009e1434723c */ /* 0x040fe20000041834 */
[----:B------:R-:W5:Y:S07]  /*11150*/  LDSM.16.MT88.4 R156, [R224+0x15800] ;  /* 0x01580000e09c783b */ /* 0x000f6e0000004200 */
        /* <DEDUP_REMOVED lines=8> */
[----:B------:R-:W1:Y:S07]  /*111e0*/  LDSM.16.MT88.4 R28, [R225+0x17800] ;  /* 0x01780000e11c783b */ /* 0x000e6e0000004200 */
[C---:B--2---:R-:W-:Y:S08]  /*111f0*/  HMMA.16816.F32.BF16 R80, R20.reuse, R152, R80 ;  /* 0x000000981450723c */ /* 0x044ff00000041850 */
[C---:B------:R-:W-:Y:S08]  /*11200*/  HMMA.16816.F32.BF16 R84, R20.reuse, R154, R84 ;  /* 0x0000009a1454723c */ /* 0x040ff00000041854 */
[C---:B------:R-:W-:Y:S08]  /*11210*/  HMMA.16816.F32.BF16 R88, R20.reuse, R168, R88 ;  /* 0x000000a81458723c */ /* 0x040ff00000041858 */
[C---:B------:R-:W-:Y:S08]  /*11220*/  HMMA.16816.F32.BF16 R92, R20.reuse, R170, R92 ;  /* 0x000000aa145c723c */ /* 0x040ff0000004185c */
[C---:B----4-:R-:W-:Y:S08]  /*11230*/  HMMA.16816.F32.BF16 R96, R20.reuse, R32, R96 ;  /* 0x000000201460723c */ /* 0x050ff00000041860 */
[C---:B------:R-:W-:Y:S08]  /*11240*/  HMMA.16816.F32.BF16 R100, R20.reuse, R34, R100 ;  /* 0x000000221464723c */ /* 0x040ff00000041864 */
[C---:B------:R-:W-:Y:S08]  /*11250*/  HMMA.16816.F32.BF16 R104, R20.reuse, R172, R104 ;  /* 0x000000ac1468723c */ /* 0x040ff00000041868 */
[C---:B------:R-:W-:Y:S08]  /*11260*/  HMMA.16816.F32.BF16 R108, R20.reuse, R174, R108 ;  /* 0x000000ae146c723c */ /* 0x040ff0000004186c */
[C---:B------:R-:W-:Y:S08]  /*11270*/  HMMA.16816.F32.BF16 R112, R20.reuse, R176, R112 ;  /* 0x000000b01470723c */ /* 0x040ff00000041870 */
[C---:B------:R-:W-:Y:S08]  /*11280*/  HMMA.16816.F32.BF16 R116, R20.reuse, R178, R116 ;  /* 0x000000b21474723c */ /* 0x040ff00000041874 */
[C---:B-----5:R-:W-:Y:S08]  /*11290*/  HMMA.16816.F32.BF16 R120, R20.reuse, R156, R120 ;  /* 0x0000009c1478723c */ /* 0x060ff00000041878 */
[C---:B------:R-:W-:Y:S08]  /*112a0*/  HMMA.16816.F32.BF16 R124, R20.reuse, R158, R124 ;  /* 0x0000009e147c723c */ /* 0x040ff0000004187c */
[C---:B---3--:R-:W-:Y:S08]  /*112b0*/  HMMA.16816.F32.BF16 R128, R20.reuse, R24, R128 ;  /* 0x000000181480723c */ /* 0x048ff00000041880 */
[C---:B------:R-:W-:Y:S01]  /*112c0*/  HMMA.16816.F32.BF16 R132, R20.reuse, R26, R132 ;  /* 0x0000001a1484723c */ /* 0x040fe20000041884 */
[----:B------:R-:W2:Y:S07]  /*112d0*/  LDSM.16.MT88.4 R24, [R224+0x17800] ;  /* 0x01780000e018783b */ /* 0x000eae0000004200 */
[C---:B-1----:R-:W-:Y:S08]  /*112e0*/  HMMA.16816.F32.BF16 R136, R20.reuse, R8, R136 ;  /* 0x000000081488723c */ /* 0x042ff00000041888 */
[C---:B------:R-:W-:Y:S08]  /*112f0*/  HMMA.16816.F32.BF16 R156, R20.reuse, R10, R12 ;  /* 0x0000000a149c723c */ /* 0x040ff0000004180c */
[C---:B------:R-:W-:Y:S08]  /*11300*/  HMMA.16816.F32.BF16 R140, R20.reuse, R28, R140 ;  /* 0x0000001c148c723c */ /* 0x040ff0000004188c */
[C---:B------:R-:W-:Y:S08]  /*11310*/  HMMA.16816.F32.BF16 R144, R20.reuse, R30, R144 ;  /* 0x0000001e1490723c */ /* 0x040ff00000041890 */
[C---:B--2---:R-:W-:Y:S08]  /*11320*/  HMMA.16816.F32.BF16 R152, R20.reuse, R24, R16 ;  /* 0x000000181498723c */ /* 0x044ff00000041810 */
[----:B------:R-:W-:Y:S01]  /*11330*/  HMMA.16816.F32.BF16 R148, R20, R26, R148 ;  /* 0x0000001a1494723c */ /* 0x000fe20000041894 */
[----:B------:R-:W-:-:S07]  /*11340*/  @P0 BRA `(.L_x_733) ;  /* 0xffffbb8000000947 */ /* 0x000fce000383ffff */
.L_x_729:
[----:B------:R-:W1:Y:S01]  /*11350*/  SHFL.BFLY PT, R2, R247, 0x2, 0x1f ;  /* 0x0c401f00f7027f89 */ /* 0x000e6200000e0000 */
[----:B------:R-:W-:Y:S01]  /*11360*/  MOV R4, 0x3f800000 ;  /* 0x3f80000000047802 */ /* 0x000fe20000000f00 */
[----:B------:R-:W2:Y:S01]  /*11370*/  S2UR UR6, SR_CTAID.Y ;  /* 0x00000000000679c3 */ /* 0x000ea20000002600 */
[----:B------:R-:W-:Y:S01]  /*11380*/  MOV R5, 0x3f800000 ;  /* 0x3f80000000057802 */ /* 0x000fe20000000f00 */
[----:B------:R-:W3:Y:S01]  /*11390*/  SHFL.BFLY PT, R0, R245, 0x2, 0x1f ;  /* 0x0c401f00f5007f89 */ /* 0x000ee200000e0000 */
[----:B------:R-:W-:Y:S01]  /*113a0*/  UISETP.NE.AND UP1, UPT, UR27, -0x1, UPT ;  /* 0xffffffff1b00788c */ /* 0x000fe2000bf25270 */
[----:B------:R-:W-:Y:S01]  /*113b0*/  BSSY B0, `(.L_x_734) ;  /* 0x0000179000007945 */ /* 0x000fe20003800000 */
[----:B------:R-:W-:-:S03]  /*113c0*/  ULDC.64 UR4, c[0x0][0x1e8] ;  /* 0x00007a0000047ab9 */ /* 0x000fc60000000a00 */
[----:B------:R-:W4:Y:S06]  /*113d0*/  S2UR UR7, SR_CTAID.Z ;  /* 0x00000000000779c3 */ /* 0x000f2c0000002700 */
[----:B------:R-:W-:-:S04]  /*113e0*/  @UP1 UIMAD.WIDE.U32 UR10, UR27, UR4, URZ ;  /* 0x000000041b0a12a5 */ /* 0x000fc8000f8e003f */
[----:B------:R-:W-:-:S03]  /*113f0*/  @UP1 UIMAD UR8, UR27, UR5, UR11 ;  /* 0x000000051b0812a4 */ /* 0x000fc6000f8e020b */
[----:B------:R-:W-:Y:S01]  /*11400*/  ULDC.U8 UR11, c[0x0][0x328] ;  /* 0x0000ca00000b7ab9 */ /* 0x000fe20000000000 */
[----:B-1----:R-:W-:Y:S01]  /*11410*/  FADD.FTZ R9, R2, R247 ;  /* 0x000000f702097221 */ /* 0x002fe20000010000 */
[----:B------:R-:W-:Y:S02]  /*11420*/  UISETP.NE.AND UP2, UPT, UR11, URZ, UPT ;  /* 0x0000003f0b00728c */ /* 0x000fe4000bf45270 */
[----:B--2---:R-:W-:Y:S01]  /*11430*/  @!UP1 USHF.R.S32.HI UR9, URZ, 0x1f, UR6 ;  /* 0x0000001f3f099899 */ /* 0x004fe20008011406 */
[----:B---3--:R-:W-:Y:S01]  /*11440*/  FADD.FTZ R7, R0, R245 ;  /* 0x000000f500077221 */ /* 0x008fe20000010000 */
[----:B------:R-:W1:Y:S01]  /*11450*/  SHFL.BFLY PT, R2, R9, 0x1, 0x1f ;  /* 0x0c201f0009027f89 */ /* 0x000e6200000e0000 */
[----:B------:R-:W-:Y:S02]  /*11460*/  ULDC.64 UR4, c[0x0][0x1e0] ;  /* 0x0000780000047ab9 */ /* 0x000fe40000000a00 */
[----:B------:R-:W-:Y:S01]  /*11470*/  UISETP.NE.OR UP0, UPT, UR27, -0x1, !UP2 ;  /* 0xffffffff1b00788c */ /* 0x000fe2000d705670 */
[----:B------:R-:W2:Y:S01]  /*11480*/  SHFL.BFLY PT, R0, R7, 0x1, 0x1f ;  /* 0x0c201f0007007f89 */ /* 0x000ea200000e0000 */
[----:B------:R-:W-:-:S02]  /*11490*/  @!UP1 UIMAD UR9, UR9, UR4, URZ ;  /* 0x00000004090992a4 */ /* 0x000fc4000f8e023f */
[----:B----4-:R-:W-:Y:S02]  /*114a0*/  @UP2 UMOV UR11, UR7 ;  /* 0x00000007000b2c82 */ /* 0x010fe40008000000 */
[----:B------:R-:W-:Y:S02]  /*114b0*/  @!UP1 UIMAD UR12, UR6, UR5, UR9 ;  /* 0x00000005060c92a4 */ /* 0x000fe4000f8e0209 */
[----:B------:R-:W-:Y:S02]  /*114c0*/  @!UP1 UIMAD.WIDE.U32 UR14, UR6, UR4, URZ ;  /* 0x00000004060e92a5 */ /* 0x000fe4000f8e003f */
[----:B------:R-:W-:Y:S02]  /*114d0*/  ULDC UR9, c[0x0][0x214] ;  /* 0x0000850000097ab9 */ /* 0x000fe40000000800 */
[----:B------:R-:W-:Y:S02]  /*114e0*/  @!UP0 UIMAD UR27, UR6, UR9, URZ ;  /* 0x00000009061b82a4 */ /* 0x000fe4000f8e023f */
[----:B------:R-:W-:-:S02]  /*114f0*/  ULDC UR5, c[0x0][0x234] ;  /* 0x00008d0000057ab9 */ /* 0x000fc40000000800 */
[----:B------:R-:W-:Y:S02]  /*11500*/  @UP2 UIMAD UR5, UR11, UR5, UR27 ;  /* 0x000000050b0522a4 */ /* 0x000fe4000f8e021b */
[----:B------:R-:W-:Y:S02]  /*11510*/  ULDC UR4, c[0x0][0x1c0] ;  /* 0x0000700000047ab9 */ /* 0x000fe40000000800 */
[----:B------:R-:W-:Y:S01]  /*11520*/  @!UP2 UMOV UR11, UR7 ;  /* 0x00000007000bac82 */ /* 0x000fe20008000000 */
[----:B-1----:R-:W-:Y:S01]  /*11530*/  FADD.FTZ R2, R9, R2 ;  /* 0x0000000209027221 */ /* 0x002fe20000010000 */
[----:B------:R-:W-:Y:S02]  /*11540*/  @!UP2 UIMAD UR4, UR6, UR4, UR11 ;  /* 0x000000040604a2a4 */ /* 0x000fe4000f8e020b */
[----:B------:R-:W-:Y:S01]  /*11550*/  @!UP1 UIADD3 UR8, UR15, UR12, URZ ;  /* 0x0000000c0f089290 */ /* 0x000fe2000fffe03f */
[----:B--2---:R-:W-:Y:S01]  /*11560*/  FADD.FTZ R0, R7, R0 ;  /* 0x0000000007007221 */ /* 0x004fe20000010000 */
[----:B------:R-:W-:Y:S01]  /*11570*/  FSETP.NE.FTZ.AND P4, PT, R2, RZ, PT ;  /* 0x000000ff0200720b */ /* 0x000fe20003f95000 */
[----:B------:R-:W-:-:S02]  /*11580*/  @!UP2 UIMAD UR5, UR4, UR9, URZ ;  /* 0x000000090405a2a4 */ /* 0x000fc4000f8e023f */
[----:B------:R-:W-:Y:S01]  /*11590*/  @!UP1 UMOV UR10, UR14 ;  /* 0x0000000e000a9c82 */ /* 0x000fe20008000000 */
[----:B------:R-:W-:-:S09]  /*115a0*/  FSETP.NE.FTZ.AND P3, PT, R0, RZ, PT ;  /* 0x000000ff0000720b */ /* 0x000fd20003f75000 */
[----:B------:R-:W1:Y:S08]  /*115b0*/  @P4 MUFU.RCP R4, R2 ;  /* 0x0000000200044308 */ /* 0x000e700000001000 */
[----:B------:R-:W2:Y:S01]  /*115c0*/  @P3 MUFU.RCP R5, R0 ;  /* 0x0000000000053308 */ /* 0x000ea20000001000 */
[----:B-1----:R-:W-:-:S07]  /*115d0*/  FMUL.FTZ R160, R4, R160 ;  /* 0x000000a004a07220 */ /* 0x002fce0000410000 */
[----:B------:R-:W1:Y:S01]  /*115e0*/  @P4 MUFU.LG2 R2, R2 ;  /* 0x0000000200024308 */ /* 0x000e620000000c00 */
[C---:B------:R-:W-:Y:S02]  /*115f0*/  FMUL.FTZ R161, R4.reuse, R161 ;  /* 0x000000a104a17220 */ /* 0x040fe40000410000 */
[C---:B------:R-:W-:Y:S02]  /*11600*/  FMUL.FTZ R36, R4.reuse, R36 ;  /* 0x0000002404247220 */ /* 0x040fe40000410000 */
[C---:B------:R-:W-:Y:S01]  /*11610*/  FMUL.FTZ R37, R4.reuse, R37 ;  /* 0x0000002504257220 */ /* 0x040fe20000410000 */
[----:B------:R-:W-:Y:S01]  /*11620*/  F2FP.BF16.PACK_AB R160, R161, R160 ;  /* 0x000000a0a1a0723e */ /* 0x000fe200000010ff */
[C---:B------:R-:W-:Y:S01]  /*11630*/  FMUL.FTZ R40, R4.reuse, R40 ;  /* 0x0000002804287220 */ /* 0x040fe20000410000 */
[----:B------:R-:W3:Y:S01]  /*11640*/  @P3 MUFU.LG2 R0, R0 ;  /* 0x0000000000003308 */ /* 0x000ee20000000c00 */
[C---:B------:R-:W-:Y:S01]  /*11650*/  FMUL.FTZ R41, R4.reuse, R41 ;  /* 0x0000002904297220 */ /* 0x040fe20000410000 */
[----:B------:R-:W-:Y:S01]  /*11660*/  F2FP.BF16.PACK_AB R36, R37, R36 ;  /* 0x000000242524723e */ /* 0x000fe200000010ff */
[----:B------:R-:W-:-:S02]  /*11670*/  FMUL.FTZ R44, R4, R44 ;  /* 0x0000002c042c7220 */ /* 0x000fc40000410000 */
[C---:B------:R-:W-:Y:S01]  /*11680*/  FMUL.FTZ R45, R4.reuse, R45 ;  /* 0x0000002d042d7220 */ /* 0x040fe20000410000 */
[----:B------:R-:W-:Y:S01]  /*11690*/  F2FP.BF16.PACK_AB R40, R41, R40 ;  /* 0x000000282928723e */ /* 0x000fe200000010ff */
[C---:B------:R-:W-:Y:S02]  /*116a0*/  FMUL.FTZ R48, R4.reuse, R48 ;  /* 0x0000003004307220 */ /* 0x040fe40000410000 */
[C---:B------:R-:W-:Y:S01]  /*116b0*/  FMUL.FTZ R49, R4.reuse, R49 ;  /* 0x0000003104317220 */ /* 0x040fe20000410000 */
[----:B------:R-:W-:Y:S01]  /*116c0*/  F2FP.BF16.PACK_AB R44, R45, R44 ;  /* 0x0000002c2d2c723e */ /* 0x000fe200000010ff */
[C---:B------:R-:W-:Y:S02]  /*116d0*/  FMUL.FTZ R52, R4.reuse, R52 ;  /* 0x0000003404347220 */ /* 0x040fe40000410000 */
        /* <DEDUP_REMOVED lines=78> */
[----:B------:R-:W-:Y:S01]  /*11bc0*/  FMUL.FTZ R149, R4, R149 ;  /* 0x0000009504957220 */ /* 0x000fe20000410000 */
[----:B------:R-:W-:Y:S01]  /*11bd0*/  F2FP.BF16.PACK_AB R152, R153, R152 ;  /* 0x000000989998723e */ /* 0x000fe200000010ff */
[----:B------:R-:W4:Y:S01]  /*11be0*/  S2R R4, SR_TID.X ;  /* 0x0000000000047919 */ /* 0x000f220000002100 */
[C---:B--2---:R-:W-:Y:S02]  /*11bf0*/  FMUL.FTZ R163, R5.reuse, R163 ;  /* 0x000000a305a37220 */ /* 0x044fe40000410000 */
[----:B------:R-:W-:Y:S01]  /*11c00*/  FMUL.FTZ R162, R5, R162 ;  /* 0x000000a205a27220 */ /* 0x000fe20000410000 */
[----:B------:R-:W-:Y:S01]  /*11c10*/  F2FP.BF16.PACK_AB R148, R149, R148 ;  /* 0x000000949594723e */ /* 0x000fe200000010ff */
[----:B------:R-:W-:-:S02]  /*11c20*/  FMUL.FTZ R39, R5, R39 ;  /* 0x0000002705277220 */ /* 0x000fc40000410000 */
[----:B------:R-:W-:Y:S01]  /*11c30*/  FMUL.FTZ R38, R5, R38 ;  /* 0x0000002605267220 */ /* 0x000fe20000410000 */
[----:B------:R-:W-:Y:S01]  /*11c40*/  F2FP.BF16.PACK_AB R162, R163, R162 ;  /* 0x000000a2a3a2723e */ /* 0x000fe200000010ff */
[C---:B------:R-:W-:Y:S02]  /*11c50*/  FMUL.FTZ R43, R5.reuse, R43 ;  /* 0x0000002b052b7220 */ /* 0x040fe40000410000 */
[----:B------:R-:W-:Y:S01]  /*11c60*/  FMUL.FTZ R42, R5, R42 ;  /* 0x0000002a052a7220 */ /* 0x000fe20000410000 */
[----:B------:R-:W-:Y:S01]  /*11c70*/  F2FP.BF16.PACK_AB R38, R39, R38 ;  /* 0x000000262726723e */ /* 0x000fe200000010ff */
[C---:B------:R-:W-:Y:S02]  /*11c80*/  FMUL.FTZ R47, R5.reuse, R47 ;  /* 0x0000002f052f7220 */ /* 0x040fe40000410000 */
[----:B------:R-:W-:Y:S01]  /*11c90*/  FMUL.FTZ R46, R5, R46 ;  /* 0x0000002e052e7220 */ /* 0x000fe20000410000 */
[----:B------:R-:W-:Y:S01]  /*11ca0*/  F2FP.BF16.PACK_AB R42, R43, R42 ;  /* 0x0000002a2b2a723e */ /* 0x000fe200000010ff */
[----:B------:R-:W-:-:S02]  /*11cb0*/  FMUL.FTZ R51, R5, R51 ;  /* 0x0000003305337220 */ /* 0x000fc40000410000 */
[----:B------:R-:W-:Y:S01]  /*11cc0*/  FMUL.FTZ R50, R5, R50 ;  /* 0x0000003205327220 */ /* 0x000fe20000410000 */
[----:B------:R-:W-:Y:S01]  /*11cd0*/  F2FP.BF16.PACK_AB R46, R47, R46 ;  /* 0x0000002e2f2e723e */ /* 0x000fe200000010ff */
[C---:B------:R-:W-:Y:S02]  /*11ce0*/  FMUL.FTZ R55, R5.reuse, R55 ;  /* 0x0000003705377220 */ /* 0x040fe40000410000 */
[C---:B------:R-:W-:Y:S01]  /*11cf0*/  FMUL.FTZ R54, R5.reuse, R54 ;  /* 0x0000003605367220 */ /* 0x040fe20000410000 */
[----:B----4-:R-:W-:Y:S01]  /*11d00*/  SHF.R.S32.HI R7, RZ, 0x1f, R4 ;  /* 0x0000001fff077819 */ /* 0x010fe20000011404 */
[----:B------:R-:W-:Y:S01]  /*11d10*/  FMUL.FTZ R59, R5, R59 ;  /* 0x0000003b053b7220 */ /* 0x000fe20000410000 */
[----:B------:R-:W-:Y:S01]  /*11d20*/  F2FP.BF16.PACK_AB R50, R51, R50 ;  /* 0x000000323332723e */ /* 0x000fe200000010ff */
[----:B------:R-:W-:Y:S01]  /*11d30*/  FMUL.FTZ R58, R5, R58 ;  /* 0x0000003a053a7220 */ /* 0x000fe20000410000 */
[----:B------:R-:W-:Y:S01]  /*11d40*/  LEA.HI R6, R7, R4, RZ, 0x2 ;  /* 0x0000000407067211 */ /* 0x000fe200078f10ff */
[----:B------:R-:W-:Y:S01]  /*11d50*/  FMUL.FTZ R63, R5, R63 ;  /* 0x0000003f053f7220 */ /* 0x000fe20000410000 */
[----:B------:R-:W-:Y:S01]  /*11d60*/  F2FP.BF16.PACK_AB R54, R55, R54 ;  /* 0x000000363736723e */ /* 0x000fe200000010ff */
[C---:B------:R-:W-:Y:S01]  /*11d70*/  FMUL.FTZ R62, R5.reuse, R62 ;  /* 0x0000003e053e7220 */ /* 0x040fe20000410000 */
[--C-:B------:R-:W-:Y:S01]  /*11d80*/  SHF.R.S32.HI R9, RZ, 0x2, R6.reuse ;  /* 0x00000002ff097819 */ /* 0x100fe20000011406 */
[C---:B------:R-:W-:Y:S01]  /*11d90*/  FMUL.FTZ R67, R5.reuse, R67 ;  /* 0x0000004305437220 */ /* 0x040fe20000410000 */
[----:B------:R-:W-:Y:S01]  /*11da0*/  SHF.R.S32.HI R8, RZ, 0x1f, R6 ;  /* 0x0000001fff087819 */ /* 0x000fe20000011406 */
[----:B------:R-:W-:Y:S01]  /*11db0*/  FMUL.FTZ R66, R5, R66 ;  /* 0x0000004205427220 */ /* 0x000fe20000410000 */
[----:B------:R-:W-:Y:S01]  /*11dc0*/  F2FP.BF16.PACK_AB R58, R59, R58 ;  /* 0x0000003a3b3a723e */ /* 0x000fe200000010ff */
[C---:B------:R-:W-:Y:S01]  /*11dd0*/  FMUL.FTZ R71, R5.reuse, R71 ;  /* 0x0000004705477220 */ /* 0x040fe20000410000 */
[----:B------:R-:W-:Y:S01]  /*11de0*/  LEA.HI R8, R8, R9, RZ, 0x3 ;  /* 0x0000000908087211 */ /* 0x000fe200078f18ff */
[----:B------:R-:W-:Y:S01]  /*11df0*/  FMUL.FTZ R70, R5, R70 ;  /* 0x0000004605467220 */ /* 0x000fe20000410000 */
[----:B------:R-:W-:Y:S01]  /*11e00*/  F2FP.BF16.PACK_AB R62, R63, R62 ;  /* 0x0000003e3f3e723e */ /* 0x000fe200000010ff */
[C---:B------:R-:W-:Y:S01]  /*11e10*/  FMUL.FTZ R75, R5.reuse, R75 ;  /* 0x0000004b054b7220 */ /* 0x040fe20000410000 */
[----:B------:R-:W-:Y:S01]  /*11e20*/  LOP3.LUT R8, R8, 0xfffffff8, RZ, 0xc0, !PT ;  /* 0xfffffff808087812 */ /* 0x000fe200078ec0ff */
[----:B------:R-:W-:Y:S01]  /*11e30*/  FMUL.FTZ R74, R5, R74 ;  /* 0x0000004a054a7220 */ /* 0x000fe20000410000 */
[----:B------:R-:W-:Y:S01]  /*11e40*/  F2FP.BF16.PACK_AB R66, R67, R66 ;  /* 0x000000424342723e */ /* 0x000fe200000010ff */
[----:B------:R-:W-:Y:S01]  /*11e50*/  FMUL.FTZ R79, R5, R79 ;  /* 0x0000004f054f7220 */ /* 0x000fe20000410000 */
[----:B------:R-:W-:Y:S01]  /*11e60*/  IADD3 R8, R9, -R8, RZ ;  /* 0x8000000809087210 */ /* 0x000fe20007ffe0ff */
[C---:B------:R-:W-:Y:S01]  /*11e70*/  FMUL.FTZ R78, R5.reuse, R78 ;  /* 0x0000004e054e7220 */ /* 0x040fe20000410000 */
[----:B------:R-:W-:Y:S01]  /*11e80*/  LOP3.LUT R9, R6, 0x3ffffffc, RZ, 0xc0, !PT ;  /* 0x3ffffffc06097812 */ /* 0x000fe200078ec0ff */
[C---:B------:R-:W-:Y:S01]  /*11e90*/  FMUL.FTZ R83, R5.reuse, R83 ;  /* 0x0000005305537220 */ /* 0x040fe20000410000 */
[----:B------:R-:W-:Y:S01]  /*11ea0*/  SHF.L.U32 R10, R8, 0x6, RZ ;  /* 0x00000006080a7819 */ /* 0x000fe200000006ff */
[----:B------:R-:W-:Y:S01]  /*11eb0*/  FMUL.FTZ R82, R5, R82 ;  /* 0x0000005205527220 */ /* 0x000fe20000410000 */
[----:B------:R-:W-:Y:S01]  /*11ec0*/  IADD3 R9, -R9, R4, RZ ;  /* 0x0000000409097210 */ /* 0x000fe20007ffe1ff */
[C---:B------:R-:W-:Y:S01]  /*11ed0*/  FMUL.FTZ R87, R5.reuse, R87 ;  /* 0x0000005705577220 */ /* 0x040fe20000410000 */
[----:B------:R-:W-:Y:S01]  /*11ee0*/  LOP3.LUT R10, R10, 0x1c0, RZ, 0xc0, !PT ;  /* 0x000001c00a0a7812 */ /* 0x000fe200078ec0ff */
[C---:B------:R-:W-:Y:S01]  /*11ef0*/  FMUL.FTZ R86, R5.reuse, R86 ;  /* 0x0000005605567220 */ /* 0x040fe20000410000 */
[----:B------:R-:W-:Y:S01]  /*11f00*/  LOP3.LUT R11, R8, 0x1, RZ, 0xc0, !PT ;  /* 0x00000001080b7812 */ /* 0x000fe200078ec0ff */
[C---:B------:R-:W-:Y:S01]  /*11f10*/  FMUL.FTZ R91, R5.reuse, R91 ;  /* 0x0000005b055b7220 */ /* 0x040fe20000410000 */
[----:B------:R-:W-:Y:S01]  /*11f20*/  LEA.HI R10, R10, R10, RZ, 0x1d ;  /* 0x0000000a0a0a7211 */ /* 0x000fe200078fe8ff */
[----:B------:R-:W-:Y:S01]  /*11f30*/  FMUL.FTZ R90, R5, R90 ;  /* 0x0000005a055a7220 */ /* 0x000fe20000410000 */
[----:B------:R-:W-:Y:S01]  /*11f40*/  ISETP.NE.U32.AND P0, PT, R11, 0x1, PT ;  /* 0x000000010b00780c */ /* 0x000fe20003f05070 */
[----:B------:R-:W-:Y:S01]  /*11f50*/  FMUL.FTZ R95, R5, R95 ;  /* 0x0000005f055f7220 */ /* 0x000fe20000410000 */
[----:B------:R-:W-:Y:S01]  /*11f60*/  F2FP.BF16.PACK_AB R70, R71, R70 ;  /* 0x000000464746723e */ /* 0x000fe200000010ff */
[C---:B------:R-:W-:Y:S01]  /*11f70*/  FMUL.FTZ R94, R5.reuse, R94 ;  /* 0x0000005e055e7220 */ /* 0x040fe20000410000 */
[----:B------:R-:W-:Y:S01]  /*11f80*/  R2P PR, R8, 0x6 ;  /* 0x0000000608007804 */ /* 0x000fe20000000000 */
[C---:B------:R-:W-:Y:S01]  /*11f90*/  FMUL.FTZ R99, R5.reuse, R99 ;  /* 0x0000006305637220 */ /* 0x040fe20000410000 */
[----:B------:R-:W-:Y:S01]  /*11fa0*/  MOV R8, 0x20 ;  /* 0x0000002000087802 */ /* 0x000fe20000000f00 */
[----:B------:R-:W-:Y:S01]  /*11fb0*/  FMUL.FTZ R98, R5, R98 ;  /* 0x0000006205627220 */ /* 0x000fe20000410000 */
[----:B------:R-:W-:Y:S01]  /*11fc0*/  F2FP.BF16.PACK_AB R74, R75, R74 ;  /* 0x0000004a4b4a723e */ /* 0x000fe200000010ff */
[C---:B------:R-:W-:Y:S01]  /*11fd0*/  FMUL.FTZ R103, R5.reuse, R103 ;  /* 0x0000006705677220 */ /* 0x040fe20000410000 */
[----:B------:R-:W-:Y:S01]  /*11fe0*/  SEL R8, R8, 0xffffffe0, !P1 ;  /* 0xffffffe008087807 */ /* 0x000fe20004800000 */
[----:B------:R-:W-:Y:S01]  /*11ff0*/  FMUL.FTZ R102, R5, R102 ;  /* 0x0000006605667220 */ /* 0x000fe20000410000 */
[----:B------:R-:W-:Y:S01]  /*12000*/  F2FP.BF16.PACK_AB R78, R79, R78 ;  /* 0x0000004e4f4e723e */ /* 0x000fe200000010ff */
        /* <DEDUP_REMOVED lines=46> */
[----:B------:R-:W-:Y:S01]  /*122f0*/  LEA.HI R5, R7, R4, RZ, 0x5 ;  /* 0x0000000407057211 */ /* 0x000fe200078f28ff */
[----:B-1----:R-:W-:Y:S01]  /*12300*/  @P4 FMUL.FTZ R77, R2, 0.69314718246459960938 ;  /* 0x3f317218024d4820 */ /* 0x002fe20000410000 */
[----:B------:R-:W-:Y:S01]  /*12310*/  F2FP.BF16.PACK_AB R154, R155, R154 ;  /* 0x0000009a9b9a723e */ /* 0x000fe200000010ff */
[----:B---3--:R-:W-:Y:S01]  /*12320*/  @P3 FMUL.FTZ R0, R0, 0.69314718246459960938 ;  /* 0x3f31721800003820 */ /* 0x008fe20000410000 */
[----:B------:R-:W-:-:S02]  /*12330*/  SHF.R.S32.HI R6, RZ, 0x5, R5 ;  /* 0x00000005ff067819 */ /* 0x000fc40000011405 */
[----:B------:R-:W-:Y:S02]  /*12340*/  F2FP.BF16.PACK_AB R150, R151, R150 ;  /* 0x000000969796723e */ /* 0x000fe400000010ff */
[----:B------:R-:W-:Y:S02]  /*12350*/  LEA R9, R6, R9, 0x9 ;  /* 0x0000000906097211 */ /* 0x000fe400078e48ff */
[----:B------:R-:W-:Y:S02]  /*12360*/  LOP3.LUT R73, R5, 0xffffffe0, RZ, 0xc0, !PT ;  /* 0xffffffe005497812 */ /* 0x000fe400078ec0ff */
[----:B------:R-:W-:Y:S02]  /*12370*/  LEA R9, R9, R10, 0x1 ;  /* 0x0000000a09097211 */ /* 0x000fe400078e08ff */
[----:B------:R-:W-:Y:S02]  /*12380*/  MOV R10, 0x40 ;  /* 0x00000040000a7802 */ /* 0x000fe40000000f00 */
[----:B------:R-:W-:-:S02]  /*12390*/  SHF.L.U32 R9, R9, 0x1, RZ ;  /* 0x0000000109097819 */ /* 0x000fc400000006ff */
[----:B------:R-:W-:Y:S02]  /*123a0*/  SEL R10, R10, 0xffffffc0, !P2 ;  /* 0xffffffc00a0a7807 */ /* 0x000fe40005000000 */
[C---:B------:R-:W-:Y:S01]  /*123b0*/  IADD3 R11, R9.reuse, -0x10, RZ ;  /* 0xfffffff0090b7810 */ /* 0x040fe20007ffe0ff */
[----:B------:R-:W-:Y:S01]  /*123c0*/  STS [R9], R160 ;  /* 0x000000a009007388 */ /* 0x000fe20000000800 */
[C---:B------:R-:W-:Y:S02]  /*123d0*/  @P0 IADD3 R11, R9.reuse, 0x10, RZ ;  /* 0x00000010090b0810 */ /* 0x040fe40007ffe0ff */
[C---:B------:R-:W-:Y:S01]  /*123e0*/  IADD3 R13, R9.reuse, R8, RZ ;  /* 0x00000008090d7210 */ /* 0x040fe20007ffe0ff */
[----:B------:R-:W-:Y:S01]  /*123f0*/  STS [R9+0x400], R162 ;  /* 0x000400a209007388 */ /* 0x000fe20000000800 */
[-C--:B------:R-:W-:Y:S02]  /*12400*/  IADD3 R15, R8, R11.reuse, RZ ;  /* 0x0000000b080f7210 */ /* 0x080fe40007ffe0ff */
[----:B------:R-:W-:Y:S01]  /*12410*/  IADD3 R17, R9, R10, RZ ;  /* 0x0000000a09117210 */ /* 0x000fe20007ffe0ff */
[----:B------:R-:W-:Y:S01]  /*12420*/  STS [R11], R36 ;  /* 0x000000240b007388 */ /* 0x000fe20000000800 */
[----:B------:R-:W-:-:S02]  /*12430*/  IADD3 R19, R10, R11, RZ ;  /* 0x0000000b0a137210 */ /* 0x000fc40007ffe0ff */
[-C--:B------:R-:W-:Y:S01]  /*12440*/  IADD3 R21, R13, R10.reuse, RZ ;  /* 0x0000000a0d157210 */ /* 0x080fe20007ffe0ff */
[----:B------:R-:W-:Y:S01]  /*12450*/  STS [R11+0x400], R38 ;  /* 0x000400260b007388 */ /* 0x000fe20000000800 */
[----:B------:R-:W-:Y:S02]  /*12460*/  IADD3 R23, R15, R10, RZ ;  /* 0x0000000a0f177210 */ /* 0x000fe40007ffe0ff */
[----:B------:R-:W-:Y:S01]  /*12470*/  IADD3 R73, -R73, R4, RZ ;  /* 0x0000000449497210 */ /* 0x000fe20007ffe1ff */
[----:B------:R-:W-:Y:S01]  /*12480*/  STS [R13], R40 ;  /* 0x000000280d007388 */ /* 0x000fe20000000800 */
[----:B------:R-:W-:Y:S02]  /*12490*/  SHF.R.S32.HI R75, RZ, 0x1f, R6 ;  /* 0x0000001fff4b7819 */ /* 0x000fe40000011406 */
[----:B------:R-:W-:Y:S01]  /*124a0*/  LOP3.LUT P0, RZ, R73, 0x3, RZ, 0xc0, !PT ;  /* 0x0000000349ff7812 */ /* 0x000fe2000780c0ff */
[----:B------:R-:W-:Y:S01]  /*124b0*/  STS [R13+0x400], R42 ;  /* 0x0004002a0d007388 */ /* 0x000fe20000000800 */
[----:B------:R-:W-:-:S03]  /*124c0*/  LEA.HI R75, R75, R6, RZ, 0x2 ;  /* 0x000000064b4b7211 */ /* 0x000fc600078f10ff */
[----:B------:R-:W-:Y:S01]  /*124d0*/  STS [R15], R44 ;  /* 0x0000002c0f007388 */ /* 0x000fe20000000800 */
[----:B------:R-:W-:-:S03]  /*124e0*/  LOP3.LUT R75, R75, 0xffffffc, RZ, 0xc0, !PT ;  /* 0x0ffffffc4b4b7812 */ /* 0x000fc600078ec0ff */
[----:B------:R-:W-:Y:S01]  /*124f0*/  STS [R15+0x400], R46 ;  /* 0x0004002e0f007388 */ /* 0x000fe20000000800 */
[----:B------:R-:W-:Y:S02]  /*12500*/  IADD3 R6, R6, -R75, RZ ;  /* 0x8000004b06067210 */ /* 0x000fe40007ffe0ff */
[----:B------:R-:W-:Y:S01]  /*12510*/  MOV R75, 0x7f800000 ;  /* 0x7f800000004b7802 */ /* 0x000fe20000000f00 */
[----:B------:R-:W-:Y:S01]  /*12520*/  STS [R17], R48 ;  /* 0x0000003011007388 */ /* 0x000fe20000000800 */
[----:B------:R-:W-:-:S03]  /*12530*/  @P3 FFMA.FTZ R75, R3, c[0x0][0x238], R0 ;  /* 0x00008e00034b3a23 */ /* 0x000fc60000010000 */
[----:B------:R-:W-:Y:S04]  /*12540*/  STS [R17+0x400], R50 ;  /* 0x0004003211007388 */ /* 0x000fe80000000800 */
[----:B------:R-:W-:Y:S04]  /*12550*/  STS [R19], R52 ;  /* 0x0000003413007388 */ /* 0x000fe80000000800 */
[----:B------:R-:W-:Y:S04]  /*12560*/  STS [R19+0x400], R54 ;  /* 0x0004003613007388 */ /* 0x000fe80000000800 */
[----:B------:R-:W-:Y:S04]  /*12570*/  STS [R21], R56 ;  /* 0x0000003815007388 */ /* 0x000fe80000000800 */
[----:B------:R-:W-:Y:S04]  /*12580*/  STS [R21+0x400], R58 ;  /* 0x0004003a15007388 */ /* 0x000fe80000000800 */
[----:B------:R-:W-:Y:S04]  /*12590*/  STS [R23], R60 ;  /* 0x0000003c17007388 */ /* 0x000fe80000000800 */
[----:B------:R-:W-:Y:S04]  /*125a0*/  STS [R23+0x400], R62 ;  /* 0x0004003e17007388 */ /* 0x000fe80000000800 */
[----:B------:R-:W-:Y:S04]  /*125b0*/  STS [R9+0x2000], R64 ;  /* 0x0020004009007388 */ /* 0x000fe80000000800 */
[----:B------:R-:W-:Y:S04]  /*125c0*/  STS [R9+0x2400], R66 ;  /* 0x0024004209007388 */ /* 0x000fe80000000800 */
[----:B------:R-:W-:Y:S04]  /*125d0*/  STS [R11+0x2000], R68 ;  /* 0x002000440b007388 */ /* 0x000fe80000000800 */
[----:B------:R-:W-:Y:S04]  /*125e0*/  STS [R11+0x2400], R70 ;  /* 0x002400460b007388 */ /* 0x000fe80000000800 */
[----:B------:R1:W-:Y:S04]  /*125f0*/  STS [R13+0x2000], R72 ;  /* 0x002000480d007388 */ /* 0x0003e80000000800 */
        /* <DEDUP_REMOVED lines=43> */
[----:B------:R-:W-:Y:S06]  /*128b0*/  BAR.SYNC.DEFER_BLOCKING 0x0 ;  /* 0x0000000000007b1d */ /* 0x000fec0000010000 */
[----:B-1----:R-:W1:Y:S04]  /*128c0*/  S2R R72, SR_TID.X ;  /* 0x0000000000487919 */ /* 0x002e680000002100 */
[----:B------:R3:W4:Y:S04]  /*128d0*/  LDS.128 R64, [R238] ;  /* 0x00000000ee407984 */ /* 0x0007280000000c00 */
[----:B------:R3:W3:Y:S01]  /*128e0*/  LDS.128 R60, [R238+0x800] ;  /* 0x00080000ee3c7984 */ /* 0x0006e20000000c00 */
[----:B-1----:R-:W-:-:S03]  /*128f0*/  SHF.R.S32.HI R5, RZ, 0x1f, R72 ;  /* 0x0000001fff057819 */ /* 0x002fc60000011448 */
[----:B------:R1:W1:Y:S01]  /*12900*/  LDS.128 R56, [R238+0x1000] ;  /* 0x00100000ee387984 */ /* 0x0002620000000c00 */
[----:B--2---:R-:W-:-:S03]  /*12910*/  LEA.HI R74, R5, R72, RZ, 0x5 ;  /* 0x00000048054a7211 */ /* 0x004fc600078f28ff */
[----:B------:R2:W1:Y:S01]  /*12920*/  LDS.128 R52, [R238+0x1800] ;  /* 0x00180000ee347984 */ /* 0x0004620000000c00 */
[----:B------:R-:W-:-:S03]  /*12930*/  LOP3.LUT R73, R74, 0xffffffe0, RZ, 0xc0, !PT ;  /* 0xffffffe04a497812 */ /* 0x000fc600078ec0ff */
[----:B------:R2:W1:Y:S01]  /*12940*/  LDS.128 R48, [R238+0x2000] ;  /* 0x00200000ee307984 */ /* 0x0004620000000c00 */
[----:B------:R-:W-:-:S03]  /*12950*/  IADD3 R73, -R73, R72, RZ ;  /* 0x0000004849497210 */ /* 0x000fc60007ffe1ff */
[----:B------:R2:W1:Y:S01]  /*12960*/  LDS.128 R44, [R238+0x2800] ;  /* 0x00280000ee2c7984 */ /* 0x0004620000000c00 */
[----:B------:R-:W-:-:S03]  /*12970*/  SHF.R.S32.HI R74, RZ, 0x1f, R73 ;  /* 0x0000001fff4a7819 */ /* 0x000fc60000011449 */
[----:B------:R2:W1:Y:S01]  /*12980*/  LDS.128 R40, [R238+0x3000] ;  /* 0x00300000ee287984 */ /* 0x0004620000000c00 */
[----:B------:R-:W-:-:S03]  /*12990*/  LEA.HI R73, R74, R73, RZ, 0x2 ;  /* 0x000000494a497211 */ /* 0x000fc600078f10ff */
[----:B------:R2:W1:Y:S01]  /*129a0*/  LDS.128 R36, [R238+0x3800] ;  /* 0x00380000ee247984 */ /* 0x0004620000000c00 */
[----:B------:R-:W-:Y:S01]  /*129b0*/  MOV R74, 0x7f800000 ;  /* 0x7f800000004a7802 */ /* 0x000fe20000000f00 */
[----:B------:R-:W-:Y:S01]  /*129c0*/  @P4 FFMA.FTZ R74, R164, c[0x0][0x238], R77 ;  /* 0x00008e00a44a4a23 */ /* 0x000fe2000001004d */
[----:B------:R-:W-:Y:S01]  /*129d0*/  SHF.R.S32.HI R73, RZ, 0x2, R73 ;  /* 0x00000002ff497819 */ /* 0x000fe20000011449 */
[----:B------:R2:W1:Y:S03]  /*129e0*/  LDS.128 R32, [R238+0x4000] ;  /* 0x00400000ee207984 */ /* 0x0004660000000c00 */
[----:B------:R-:W-:Y:S01]  /*129f0*/  LEA R6, R6, R73, 0x4 ;  /* 0x0000004906067211 */ /* 0x000fe200078e20ff */
[----:B------:R2:W1:Y:S04]  /*12a00*/  LDS.128 R28, [R238+0x4800] ;  /* 0x00480000ee1c7984 */ /* 0x0004680000000c00 */
[----:B------:R2:W1:Y:S04]  /*12a10*/  LDS.128 R24, [R238+0x5000] ;  /* 0x00500000ee187984 */ /* 0x0004680000000c00 */
[----:B------:R2:W1:Y:S04]  /*12a20*/  LDS.128 R20, [R238+0x5800] ;  /* 0x00580000ee147984 */ /* 0x0004680000000c00 */
[----:B------:R2:W1:Y:S04]  /*12a30*/  LDS.128 R16, [R238+0x6000] ;  /* 0x00600000ee107984 */ /* 0x0004680000000c00 */
[----:B------:R2:W1:Y:S04]  /*12a40*/  LDS.128 R12, [R238+0x6800] ;  /* 0x00680000ee0c7984 */ /* 0x0004680000000c00 */
[----:B------:R2:W1:Y:S04]  /*12a50*/  LDS.128 R8, [R238+0x7000] ;  /* 0x00700000ee087984 */ /* 0x0004680000000c00 */
[----:B------:R2:W1:Y:S01]  /*12a60*/  LDS.128 R68, [R238+0x7800] ;  /* 0x00780000ee447984 */ /* 0x0004620000000c00 */
[----:B------:R-:W-:Y:S05]  /*12a70*/  @P0 BRA `(.L_x_735) ;  /* 0x000000c000000947 */ /* 0x000fea0003800000 */
[----:B---34-:R-:W3:Y:S01]  /*12a80*/  S2UR UR6, SR_CTAID.X ;  /* 0x00000000000679c3 */ /* 0x018ee20000002500 */
[----:B------:R-:W-:-:S02]  /*12a90*/  IADD3 R2, R6, 0x8, RZ ;  /* 0x0000000806027810 */ /* 0x000fc40007ffe0ff */
[----:B------:R-:W-:Y:S02]  /*12aa0*/  ISETP.GE.AND P2, PT, R6, UR20, PT ;  /* 0x0000001406007c0c */ /* 0x000fe4000bf46270 */
[----:B------:R-:W-:Y:S01]  /*12ab0*/  ISETP.GE.AND P1, PT, R2, UR20, PT ;  /* 0x0000001402007c0c */ /* 0x000fe2000bf26270 */
[----:B---3--:R-:W-:-:S04]  /*12ac0*/  ULEA UR6, UR6, UR5, 0x6 ;  /* 0x0000000506067291 */ /* 0x008fc8000f8e303f */
[----:B------:R-:W-:Y:S02]  /*12ad0*/  USHF.R.S32.HI UR4, URZ, 0x1f, UR6 ;  /* 0x0000001f3f047899 */ /* 0x000fe40008011406 */
[----:B------:R-:W-:-:S04]  /*12ae0*/  IADD3 R0, P0, R6, UR6, RZ ;  /* 0x0000000606007c10 */ /* 0x000fc8000ff1e0ff */
[----:B------:R-:W-:Y:S02]  /*12af0*/  LEA.HI.X.SX32 R3, R6, UR4, 0x1, P0 ;  /* 0x0000000406037c11 */ /* 0x000fe400080f0eff */
[----:B------:R-:W-:-:S04]  /*12b00*/  LEA R2, P0, R0, c[0x0][0x200], 0x2 ;  /* 0x0000800000027a11 */ /* 0x000fc800078010ff */
[----:B------:R-:W-:-:S05]  /*12b10*/  LEA.HI.X R3, R0, c[0x0][0x204], R3, 0x2, P0 ;  /* 0x0000810000037a11 */ /* 0x000fca00000f1403 */
[----:B------:R3:W-:Y:S04]  /*12b20*/  @!P2 STG.E [R2.64], R74 ;  /* 0x0000004a0200a986 */ /* 0x0007e8000c101920 */
[----:B------:R3:W-:Y:S02]  /*12b30*/  @!P1 STG.E [R2.64+0x20], R75 ;  /* 0x0000204b02009986 */ /* 0x0007e4000c101920 */
.L_x_735:
[----:B---34-:R-:W-:Y:S05]  /*12b40*/  BSYNC B0 ;  /* 0x0000000000007941 */ /* 0x018fea0003800000 */
.L_x_734:
[----:B------:R-:W3:Y:S01]  /*12b50*/  S2R R3, SR_CTAID.X ;  /* 0x0000000000037919 */ /* 0x000ee20000002500 */
[----:B------:R-:W-:Y:S01]  /*12b60*/  SHF.R.S32.HI R241, RZ, 0x1f, R240 ;  /* 0x0000001ffff17819 */ /* 0x000fe200000114f0 */
[----:B------:R-:W-:Y:S01]  /*12b70*/  USHF.R.S32.HI UR6, URZ, 0x1f, UR11 ;  /* 0x0000001f3f067899 */ /* 0x000fe2000801140b */
[----:B------:R-:W-:Y:S01]  /*12b80*/  LEA.HI R4, R7, R4, RZ, 0x3 ;  /* 0x0000000407047211 */ /* 0x000fe200078f18ff */
[----:B------:R-:W-:Y:S01]  /*12b90*/  ULDC.64 UR4, c[0x0][0x1f0] ;  /* 0x00007c0000047ab9 */ /* 0x000fe20000000a00 */
[----:B------:R-:W-:Y:S01]  /*12ba0*/  LEA.HI R5, R5, R72, RZ, 0x3 ;  /* 0x0000004805057211 */ /* 0x000fe200078f18ff */
[----:B------:R-:W-:Y:S01]  /*12bb0*/  UIMAD UR4, UR6, UR4, URZ ;  /* 0x00000004060472a4 */ /* 0x000fe2000f8e023f */
[----:B------:R-:W-:Y:S01]  /*12bc0*/  SHF.R.S32.HI R4, RZ, 0x3, R4 ;  /* 0x00000003ff047819 */ /* 0x000fe20000011404 */
[----:B------:R-:W-:Y:S02]  /*12bd0*/  BSSY B0, `(.L_x_736) ;  /* 0x0000020000007945 */ /* 0x000fe40003800000 */
[----:B------:R-:W-:Y:S01]  /*12be0*/  UIMAD UR4, UR11, UR5, UR4 ;  /* 0x000000050b0472a4 */ /* 0x000fe2000f8e0204 */
[----:B---3--:R-:W-:-:S04]  /*12bf0*/  IMAD.SHL.U32 R3, R3, 0x40, RZ ;  /* 0x0000004003037824 */ /* 0x008fc800078e00ff */
[----:B------:R-:W-:Y:S01]  /*12c00*/  IMAD.WIDE.U32 R74, R3, c[0x0][0x1e8], R240 ;  /* 0x00007a00034a7a25 */ /* 0x000fe200078e00f0 */
[----:B------:R-:W-:-:S04]  /*12c10*/  SHF.R.S32.HI R0, RZ, 0x1f, R3 ;  /* 0x0000001fff007819 */ /* 0x000fc80000011403 */
[----:B------:R-:W-:Y:S01]  /*12c20*/  IADD3 R6, P0, R74, UR10, RZ ;  /* 0x0000000a4a067c10 */ /* 0x000fe2000ff1e0ff */
[----:B------:R-:W-:-:S04]  /*12c30*/  IMAD R0, R0, c[0x0][0x1e8], RZ ;  /* 0x00007a0000007a24 */ /* 0x000fc800078e02ff */
[C---:B------:R-:W-:Y:S01]  /*12c40*/  IMAD R0, R3.reuse, c[0x0][0x1ec], R0 ;  /* 0x00007b0003007a24 */ /* 0x040fe200078e0200 */
[----:B------:R-:W-:-:S04]  /*12c50*/  IADD3 R3, -R3, UR29, RZ ;  /* 0x0000001d03037c10 */ /* 0x000fc8000fffe1ff */
[----:B------:R-:W-:Y:S01]  /*12c60*/  IADD3.X R7, R75, UR8, R0, P0, !PT ;  /* 0x000000084b077c10 */ /* 0x000fe200087fe400 */
[----:B------:R-:W-:Y:S01]  /*12c70*/  IMAD.U32 R0, RZ, RZ, UR11 ;  /* 0x0000000bff007e24 */ /* 0x000fe2000f8e00ff */
[----:B------:R-:W-:-:S03]  /*12c80*/  ISETP.GE.AND P0, PT, R4, R3, PT ;  /* 0x000000030400720c */ /* 0x000fc60003f06270 */
[----:B------:R-:W-:Y:S01]  /*12c90*/  IMAD.WIDE.U32 R6, R0, c[0x0][0x1f0], R6 ;  /* 0x00007c0000067a25 */ /* 0x000fe200078e0006 */
[----:B------:R-:W-:-:S04]  /*12ca0*/  SHF.R.S32.HI R0, RZ, 0x3, R5 ;  /* 0x00000003ff007819 */ /* 0x000fc80000011405 */
[----:B------:R-:W-:Y:S02]  /*12cb0*/  IADD3 R73, R7, UR4, RZ ;  /* 0x0000000407497c10 */ /* 0x000fe4000fffe0ff */
[----:B------:R-:W-:-:S03]  /*12cc0*/  SHF.R.S32.HI R0, RZ, 0x1f, R0 ;  /* 0x0000001fff007819 */ /* 0x000fc60000011400 */
        /* <DEDUP_REMOVED lines=12> */
[----:B------:R3:W-:Y:S04]  /*12d90*/  @!P3 STG.E.128 [R76.64], R64 ;  /* 0x000000404c00b986 */ /* 0x0007e8000c101d20 */
[----:B-1----:R3:W-:Y:S04]  /*12da0*/  @!P2 STG.E.128 [R76.64+0x80], R48 ;  /* 0x000080304c00a986 */ /* 0x0027e8000c101d20 */
[----:B------:R3:W-:Y:S04]  /*12db0*/  @!P1 STG.E.128 [R76.64+0x100], R32 ;  /* 0x000100204c009986 */ /* 0x0007e8000c101d20 */
[----:B------:R3:W-:Y:S02]  /*12dc0*/  @!P0 STG.E.128 [R76.64+0x180], R16 ;  /* 0x000180104c008986 */ /* 0x0007e4000c101d20 */
.L_x_737:
[----:B------:R-:W-:Y:S05]  /*12dd0*/  BSYNC B0 ;  /* 0x0000000000007941 */ /* 0x000fea0003800000 */
.L_x_736:
[----:B------:R-:W-:Y:S01]  /*12de0*/  IADD3 R2, R4, 0x10, RZ ;  /* 0x0000001004027810 */ /* 0x000fe20007ffe0ff */
[----:B------:R-:W-:Y:S03]  /*12df0*/  BSSY B0, `(.L_x_738) ;  /* 0x0000015000007945 */ /* 0x000fe60003800000 */
[----:B------:R-:W-:-:S13]  /*12e00*/  ISETP.GE.AND P0, PT, R2, UR20, PT ;  /* 0x0000001402007c0c */ /* 0x000fda000bf06270 */
[----:B------:R-:W-:Y:S05]  /*12e10*/  @P0 BRA `(.L_x_739) ;  /* 0x0000012000000947 */ /* 0x000fea0003800000 */
[----:B------:R-:W-:Y:S01]  /*12e20*/  IADD3 R3, P0, R4, 0x10, RZ ;  /* 0x0000001004037810 */ /* 0x000fe20007f1e0ff */
[----:B-1-3--:R-:W-:Y:S01]  /*12e30*/  IMAD.MOV.U32 R16, RZ, RZ, R6 ;  /* 0x000000ffff107224 */ /* 0x00afe200078e0006 */
        /* <DEDUP_REMOVED lines=12> */
[----:B------:R1:W-:Y:S04]  /*12f00*/  @!P3 STG.E.128 [R18.64], R60 ;  /* 0x0000003c1200b986 */ /* 0x0003e8000c101d20 */
[----:B------:R1:W-:Y:S04]  /*12f10*/  @!P2 STG.E.128 [R18.64+0x80], R44 ;  /* 0x0000802c1200a986 */ /* 0x0003e8000c101d20 */
[----:B------:R1:W-:Y:S04]  /*12f20*/  @!P1 STG.E.128 [R18.64+0x100], R28 ;  /* 0x0001001c12009986 */ /* 0x0003e8000c101d20 */
[----:B------:R1:W-:Y:S02]  /*12f30*/  @!P0 STG.E.128 [R18.64+0x180], R12 ;  /* 0x0001800c12008986 */ /* 0x0003e4000c101d20 */
.L_x_739:
[----:B------:R-:W-:Y:S05]  /*12f40*/  BSYNC B0 ;  /* 0x0000000000007941 */ /* 0x000fea0003800000 */
.L_x_738:
        /* <DEDUP_REMOVED lines=22> */
.L_x_741:
[----:B------:R-:W-:Y:S05]  /*130b0*/  BSYNC B0 ;  /* 0x0000000000007941 */ /* 0x000fea0003800000 */
.L_x_740:
[----:B------:R-:W-:-:S04]  /*130c0*/  IADD3 R2, R4, 0x30, RZ ;  /* 0x0000003004027810 */ /* 0x000fc80007ffe0ff */
[----:B------:R-:W-:-:S13]  /*130d0*/  ISETP.GE.AND P0, PT, R2, UR20, PT ;  /* 0x0000001402007c0c */ /* 0x000fda000bf06270 */
[----:B------:R-:W-:Y:S05]  /*130e0*/  @P0 EXIT ;  /* 0x000000000000094d */ /* 0x000fea0003800000 */
[----:B------:R-:W-:Y:S01]  /*130f0*/  IADD3 R4, P0, R4, 0x30, RZ ;  /* 0x0000003004047810 */ /* 0x000fe20007f1e0ff */
[----:B------:R-:W-:Y:S01]  /*13100*/  IMAD.MOV.U32 R7, RZ, RZ, R73 ;  /* 0x000000ffff077224 */ /* 0x000fe200078e0049 */
[----:B------:R-:W-:Y:S02]  /*13110*/  ISETP.GE.AND P2, PT, R240, c[0x0][0x220], PT ;  /* 0x00008800f0007a0c */ /* 0x000fe40003f46270 */
[----:B------:R-:W-:Y:S01]  /*13120*/  ISETP.GE.AND P1, PT, R237, c[0x0][0x220], PT ;  /* 0x00008800ed007a0c */ /* 0x000fe20003f26270 */
[----:B------:R-:W-:Y:S01]  /*13130*/  IMAD.X R3, RZ, RZ, R0, P0 ;  /* 0x000000ffff037224 */ /* 0x000fe200000e0600 */
[----:B------:R-:W-:Y:S01]  /*13140*/  ISETP.GE.AND P0, PT, R236, c[0x0][0x220], PT ;  /* 0x00008800ec007a0c */ /* 0x000fe20003f06270 */
[----:B------:R-:W-:-:S04]  /*13150*/  IMAD.WIDE.U32 R6, R4, c[0x0][0x1e8], R6 ;  /* 0x00007a0004067a25 */ /* 0x000fc800078e0006 */
[----:B------:R-:W-:Y:S01]  /*13160*/  IMAD R3, R3, c[0x0][0x1e8], RZ ;  /* 0x00007a0003037a24 */ /* 0x000fe200078e02ff */
[----:B------:R-:W-:-:S03]  /*13170*/  LEA R2, P3, R6, c[0x0][0x1d0], 0x1 ;  /* 0x0000740006027a11 */ /* 0x000fc600078608ff */
[----:B------:R-:W-:-:S04]  /*13180*/  IMAD R3, R4, c[0x0][0x1ec], R3 ;  /* 0x00007b0004037a24 */ /* 0x000fc800078e0203 */
[----:B------:R-:W-:-:S05]  /*13190*/  IMAD.IADD R3, R3, 0x1, R7 ;  /* 0x0000000103037824 */ /* 0x000fca00078e0207 */
[----:B------:R-:W-:-:S05]  /*131a0*/  LEA.HI.X R3, R6, c[0x0][0x1d4], R3, 0x1, P3 ;  /* 0x0000750006037a11 */ /* 0x000fca00018f0c03 */
[----:B-1----:R1:W-:Y:S01]  /*131b0*/  @!P0 STG.E.128 [R2.64+0x100], R20 ;  /* 0x0001001402008986 */ /* 0x0023e2000c101d20 */
[----:B------:R-:W-:-:S03]  /*131c0*/  ISETP.GE.AND P0, PT, R235, c[0x0][0x220], PT ;  /* 0x00008800eb007a0c */ /* 0x000fc60003f06270 */
[----:B------:R1:W-:Y:S04]  /*131d0*/  @!P2 STG.E.128 [R2.64], R52 ;  /* 0x000000340200a986 */ /* 0x0003e8000c101d20 */
[----:B------:R1:W-:Y:S06]  /*131e0*/  @!P1 STG.E.128 [R2.64+0x80], R36 ;  /* 0x0000802402009986 */ /* 0x0003ec000c101d20 */
[----:B------:R-:W-:Y:S05]  /*131f0*/  @P0 EXIT ;  /* 0x000000000000094d */ /* 0x000fea0003800000 */
[----:B------:R-:W-:Y:S01]  /*13200*/  STG.E.128 [R2.64+0x180], R68 ;  /* 0x0001804402007986 */ /* 0x000fe2000c101d20 */
[----:B------:R-:W-:Y:S05]  /*13210*/  EXIT ;  /* 0x000000000000794d */ /* 0x000fea0003800000 */
.L_x_742:
        /* <DEDUP_REMOVED lines=14> */
.L_x_4912:


//--------------------- .text._ZN5flash24flash_fwd_splitkv_kernelI23Flash_fwd_kernel_traitsILi256ELi64ELi64ELi4ELb0ELb0EN7cutlass10bfloat16_tE19Flash_kernel_traitsILi256ELi64ELi64ELi4ES3_EELb1ELb0ELb0ELb0ELb0ELb1ELb0ELb0EEEvNS_16Flash_fwd_paramsE --------------------------
	.section	.text._ZN5flash24flash_fwd_splitkv_kernelI23Flash_fwd_kernel_traitsILi256ELi64ELi64ELi4ELb0ELb0EN7cutlass10bfloat16_tE19Flash_kernel_traitsILi256ELi64ELi64ELi4ES3_EELb1ELb0ELb0ELb0ELb0ELb1ELb0ELb0EEEvNS_16Flash_fwd_paramsE,"ax",@progbits
	.sectioninfo	@"SHI_REGISTERS=255"
	.align	128
        .global         _ZN5flash24flash_fwd_splitkv_kernelI23Flash_fwd_kernel_traitsILi256ELi64ELi64ELi4ELb0ELb0EN7cutlass10bfloat16_tE19Flash_kernel_traitsILi256ELi64ELi64ELi4ES3_EELb1ELb0ELb0ELb0ELb0ELb1ELb0ELb0EEEvNS_16Flash_fwd_paramsE
        .type           _ZN5flash24flash_fwd_splitkv_kernelI23Flash_fwd_kernel_traitsILi256ELi64ELi64ELi4ELb0ELb0EN7cutlass10bfloat16_tE19Flash_kernel_traitsILi256ELi64ELi64ELi4ES3_EELb1ELb0ELb0ELb0ELb0ELb1ELb0ELb0EEEvNS_16Flash_fwd_paramsE,@function
        .size           _ZN5flash24flash_fwd_splitkv_kernelI23Flash_fwd_kernel_traitsILi256ELi64ELi64ELi4ELb0ELb0EN7cutlass10bfloat16_tE19Flash_kernel_traitsILi256ELi64ELi64ELi4ES3_EELb1ELb0ELb0ELb0ELb0ELb1ELb0ELb0EEEvNS_16Flash_fwd_paramsE,(.L_x_4913 - _ZN5flash24flash_fwd_splitkv_kernelI23Flash_fwd_kernel_traitsILi256ELi64ELi64ELi4ELb0ELb0EN7cutlass10bfloat16_tE19Flash_kernel_traitsILi256ELi64ELi64ELi4ES3_EELb1ELb0ELb0ELb0ELb0ELb1ELb0ELb0EEEvNS_16Flash_fwd_paramsE)
        .other          _ZN5flash24flash_fwd_splitkv_kernelI23Flash_fwd_kernel_traitsILi256ELi64ELi64ELi4ELb0ELb0EN7cutlass10bfloat16_tE19Flash_kernel_traitsILi256ELi64ELi64ELi4ES3_EELb1ELb0ELb0ELb0ELb0ELb1ELb0ELb0EEEvNS_16Flash_fwd_paramsE,@"STO_CUDA_ENTRY STV_DEFAULT"
_ZN5flash24flash_fwd_splitkv_kernelI23Flash_fwd_kernel_traitsILi256ELi64ELi64ELi4ELb0ELb0EN7cutlass10bfloat16_tE19Flash_kernel_traitsILi256ELi64ELi64ELi4ES3_EELb1ELb0ELb0ELb0ELb0ELb1ELb0ELb0EEEvNS_16Flash_fwd_paramsE:
.text._ZN5flash24flash_fwd_splitkv_kernelI23Flash_fwd_kernel_traitsILi256ELi64ELi64ELi4ELb0ELb0EN7cutlass10bfloat16_tE19Flash_kernel_traitsILi256ELi64ELi64ELi4ES3_EELb1ELb0ELb0ELb0ELb0ELb1ELb0ELb0EEEvNS_16Flash_fwd_paramsE:
[----:B------:R-:W-:Y:S02]  /*0000*/  MOV R1, c[0x0][0x28] ;  /* 0x00000a0000017a02 */ /* 0x000fe40000000f00 */
[----:B------:R-:W1:Y:S01]  /*0010*/  S2UR UR15, SR_CTAID.Y ;  /* 0x00000000000f79c3 */ /* 0x000e620000002600 */
[----:B------:R-:W-:Y:S01]  /*0020*/  ULDC.64 UR4, c[0x0][0x240] ;  /* 0x0000900000047ab9 */ /* 0x000fe20000000a00 */
[----:B------:R-:W-:Y:S01]  /*0030*/  IADD3 R1, R1, -0x8, RZ ;  /* 0xfffffff801017810 */ /* 0x000fe20007ffe0ff */
        /* <DEDUP_REMOVED lines=23> */
[----:B------:R-:W-:Y:S02]  /*01b0*/  IMAD.U32 R8, RZ, RZ, UR4 ;  /* 0x00000004ff087e24 */ /* 0x000fe4000f8e00ff */
[----:B------:R-:W-:Y:S01]  /*01c0*/  IMAD.U32 R9, RZ, RZ, UR5 ;  /* 0x00000005ff097e24 */ /* 0x000fe2000f8e00ff */
[----:B------:R-:W-:-:S04]  /*01d0*/  PLOP3.LUT P1, PT, PT, PT, UP1, 0x80, 0x0 ;  /* 0x000000000000781c */ /* 0x000fc80003f2f018 */
[----:B------:R-:W4:Y:S01]  /*01e0*/  @P0 LDG.E R2, [R8.64] ;  /* 0x0000002008020981 */ /* 0x000f22000c1e1900 */
[----:B------:R-:W-:-:S06]  /*01f0*/  UIMAD.WIDE UR6, UR15, UR25, UR6 ;  /* 0x000000190f0672a5 */ /* 0x000fcc000f8e0206 */
[----:B------:R-:W-:Y:S02]  /*0200*/  IMAD.U32 R6, RZ, RZ, UR6 ;  /* 0x00000006ff067e24 */ /* 0x000fe4000f8e00ff */
[----:B------:R-:W-:-:S05]  /*0210*/  IMAD.U32 R7, RZ, RZ, UR7 ;  /* 0x00000007ff077e24 */ /* 0x000fca000f8e00ff */
        /* <DEDUP_REMOVED lines=10> */
[----:B------:R-:W-:Y:S01]  /*02c0*/  ISETP.NE.AND.EX P0, PT, RZ, c[0x0][0x24c], PT, P0 ;  /* 0x00009300ff007a0c */ /* 0x000fe20003f05300 */
[----:B--2---:R-:W-:Y:S02]  /*02d0*/  @UP2 UIADD3 UR29, UR29, -UR27, URZ ;  /* 0x8000001b1d1d2290 */ /* 0x004fe4000fffe03f */
[----:B-----5:R3:W2:Y:S05]  /*02e0*/  @!P1 R2UR UR18, R3 ;  /* 0x00000000031293c2 */ /* 0x0206aa00000e0000 */
[----:B------:R-:W-:-:S05]  /*02f0*/  @!UP2 ULDC UR29, c[0x0][0x214] ;  /* 0x00008500001daab9 */ /* 0x000fca0000000800 */
[----:B-1234-:R-:W-:Y:S05]  /*0300*/  @!P0 BRA `(.L_x_743) ;  /* 0x0000007000008947 */ /* 0x01efea0003800000 */
[----:B------:R-:W-:-:S13]  /*0310*/  PLOP3.LUT P0, PT, PT, PT, UP3, 0x80, 0x0 ;  /* 0x000000000000781c */ /* 0x000fda0003f0f038 */
[----:B------:R-:W2:Y:S04]  /*0320*/  @P0 LDG.E R0, [R6.64+0x4] ;  /* 0x0000042006000981 */ /* 0x000ea8000c1e1900 */
[----:B------:R-:W3:Y:S01]  /*0330*/  @!P0 LDG.E R2, [R6.64] ;  /* 0x0000002006028981 */ /* 0x000ee2000c1e1900 */
[----:B--2---:R-:W1:Y:S02]  /*0340*/  @P0 R2UR UR6, R0 ;  /* 0x00000000000603c2 */ /* 0x004e6400000e0000 */
[----:B-1----:R-:W-:-:S11]  /*0350*/  @UP3 UIADD3 UR6, UR6, -UR18, URZ ;  /* 0x8000001206063290 */ /* 0x002fd6000fffe03f */
[----:B---3--:R1:W2:Y:S02]  /*0360*/  @!P0 R2UR UR6, R2 ;  /* 0x00000000020683c2 */ /* 0x0082a400000e0000 */
[----:B-12---:R-:W-:Y:S05]  /*0370*/  BRA `(.L_x_744) ;  /* 0x0000001000007947 */ /* 0x006fea0003800000 */
.L_x_743:
[----:B------:R-:W-:Y:S02]  /*0380*/  ULDC UR6, c[0x0][0x218] ;  /* 0x0000860000067ab9 */ /* 0x000fe40000000800 */
.L_x_744:
        /* <DEDUP_REMOVED lines=104> */
.L_x_747:
[----:B------:R-:W-:Y:S05]  /*0a10*/  BSYNC B0 ;  /* 0x0000000000007941 */ /* 0x000fea0003800000 */
.L_x_746:
        /* <DEDUP_REMOVED lines=22> */
.L_x_749:
[----:B------:R-:W-:Y:S05]  /*0b80*/  BSYNC B0 ;  /* 0x0000000000007941 */ /* 0x000fea0003800000 */
.L_x_748:
        /* <DEDUP_REMOVED lines=22> */
.L_x_751:
[----:B------:R-:W-:Y:S05]  /*0cf0*/  BSYNC B0 ;  /* 0x0000000000007941 */ /* 0x000fea0003800000 */
.L_x_750:
        /* <DEDUP_REMOVED lines=21> */
.L_x_753:
[----:B------:R-:W-:Y:S05]  /*0e50*/  BSYNC B0 ;  /* 0x0000000000007941 */ /* 0x000fea0003800000 */
.L_x_752:
        /* <DEDUP_REMOVED lines=20> */
.L_x_745:
        /* <DEDUP_REMOVED lines=118> */
.L_x_754:
        /* <DEDUP_REMOVED lines=19> */
.L_x_756:
        /* <DEDUP_REMOVED lines=61> */
.L_x_755:
        /* <DEDUP_REMOVED lines=131> */
.L_x_758:
[----:B------:R-:W-:Y:S05]  /*2430*/  BSYNC B0 ;  /* 0x0000000000007941 */ /* 0x000fea0003800000 */
.L_x_757:
        /* <DEDUP_REMOVED lines=45> */
.L_x_760:
[----:B------:R-:W-:Y:S05]  /*2710*/  BSYNC B0 ;  /* 0x0000000000007941 */ /* 0x000fea0003800000 */
.L_x_759:
        /* <DEDUP_REMOVED lines=45> */
.L_x_762:
[----:B------:R-:W-:Y:S05]  /*29f0*/  BSYNC B0 ;  /* 0x0000000000007941 */ /* 0x000fea0003800000 */
.L_x_761:
        /* <DEDUP_REMOVED lines=44> */
.L_x_764:
[----:B------:R-:W-:Y:S05]  /*2cc0*/  BSYNC B0 ;  /* 0x0000000000007941 */ /* 0x000fea0003800000 */
.L_x_763:
        /* <DEDUP_REMOVED lines=39> */
.L_x_766:
[----:B------:R-:W-:Y:S05]  /*2f40*/  BSYNC B0 ;  /* 0x0000000000007941 */ /* 0x000fea0003800000 */
.L_x_765:
        /* <DEDUP_REMOVED lines=41> */
.L_x_768:
[----:B------:R-:W-:Y:S05]  /*31e0*/  BSYNC B0 ;  /* 0x0000000000007941 */ /* 0x000fea0003800000 */
.L_x_767:
        /* <DEDUP_REMOVED lines=40> */
.L_x_770:
[----:B------:R-:W-:Y:S05]  /*3470*/  BSYNC B0 ;  /* 0x0000000000007941 */ /* 0x000fea0003800000 */
.L_x_769:
        /* <DEDUP_REMOVED lines=42> */
.L_x_772:
[----:B------:R-:W-:Y:S05]  /*3720*/  BSYNC B0 ;  /* 0x0000000000007941 */ /* 0x000fea0003800000 */
.L_x_771:
        /* <DEDUP_REMOVED lines=41> */
.L_x_774:
[----:B------:R-:W-:Y:S05]  /*39c0*/  BSYNC B0 ;  /* 0x0000000000007941 */ /* 0x000fea0003800000 */
.L_x_773:
        /* <DEDUP_REMOVED lines=53> */
.L_x_776:
[----:B------:R-:W-:Y:S05]  /*3d20*/  BSYNC B0 ;  /* 0x0000000000007941 */ /* 0x000fea0003800000 */
.L_x_775:
        /* <DEDUP_REMOVED lines=45> */
.L_x_778:
[----:B------:R-:W-:Y:S05]  /*4000*/  BSYNC B0 ;  /* 0x0000000000007941 */ /* 0x000fea0003800000 */
.L_x_777:
        /* <DEDUP_REMOVED lines=55> */
.L_x_780:
[----:B------:R-:W-:Y:S05]  /*4380*/  BSYNC B0 ;  /* 0x0000000000007941 */ /* 0x000fea0003800000 */
.L_x_779:
[----:B------:R-:W-:Y:S01]  /*4390*/  SHF.L.U32 R4, R2, 0x6, RZ ;  /* 0x0000000602047819 */ /* 0x000fe200000006ff */
[----:B------:R-:W-:Y:S01]  /*43a0*/  IMAD R242, R93, 0x400, R0 ;  /* 0x000004005df27824 */ /* 0x000fe200078e0200 */
[----:B------:R-:W-:Y:S01]  /*43b0*/  SHF.L.U32 R14, R14, 0x3, RZ ;  /* 0x000000030e0e7819 */ /* 0x000fe200000006ff */
[----:B------:R-:W0:Y:S01]  /*43c0*/  LDGDEPBAR ;  /* 0x00000000000079af */ /* 0x000e220000000000 */
[----:B-12---:R-:W-:Y:S01]  /*43d0*/  LOP3.LUT R9, R4, 0x1c0, RZ, 0xc0, !PT ;  /* 0x000001c004097812 */ /* 0x006fe200078ec0ff */
[----:B------:R-:W-:Y:S01]  /*43e0*/  IMAD.SHL.U32 R242, R242, 0x2, RZ ;  /* 0x00000002f2f27824 */ /* 0x000fe200078e00ff */
[----:B------:R-:W-:Y:S01]  /*43f0*/  R2P PR, R2, 0x6 ;  /* 0x0000000602007804 */ /* 0x000fe20000000000 */
[----:B------:R-:W-:Y:S01]  /*4400*/  UISETP.GE.AND UP0, UPT, UR8, 0x2, UPT ;  /* 0x000000020800788c */ /* 0x000fe2000bf06270 */
[----:B------:R-:W-:Y:S01]  /*4410*/  LOP3.LUT R4, R9, 0x8, R14, 0xf8, !PT ;  /* 0x0000000809047812 */ /* 0x000fe200078ef80e */
[--C-:B------:R-:W-:Y:S01]  /*4420*/  IMAD R240, R7, 0x2, R242.reuse ;  /* 0x0000000207f07824 */ /* 0x100fe200078e02f2 */
[----:B------:R-:W-:Y:S01]  /*4430*/  SHF.R.U32.HI R9, RZ, 0x3, R9 ;  /* 0x00000003ff097819 */ /* 0x000fe20000011609 */
[----:B------:R-:W-:Y:S01]  /*4440*/  LDSM.16.M88.4 R48, [R242] ;  /* 0x00000000f230783b */ /* 0x000fe20000000200 */
[C---:B------:R-:W-:Y:S01]  /*4450*/  IMAD R238, R5.reuse, 0x2, R242 ;  /* 0x0000000205ee7824 */ /* 0x040fe200078e02f2 */
[----:B------:R-:W-:Y:S01]  /*4460*/  PLOP3.LUT P0, PT, PT, PT, UP0, 0x80, 0x0 ;  /* 0x000000000000781c */ /* 0x000fe20003f0f008 */
[----:B------:R-:W-:Y:S01]  /*4470*/  IMAD R237, R5, 0x2, R240 ;  /* 0x0000000205ed7824 */ /* 0x000fe200078e02f0 */
[----:B------:R-:W-:Y:S01]  /*4480*/  LOP3.LUT R4, R4, R9, RZ, 0x3c, !PT ;  /* 0x0000000904047212 */ /* 0x000fe200078e3cff */
[----:B------:R-:W-:Y:S03]  /*4490*/  LDSM.16.M88.4 R12, [R240] ;  /* 0x00000000f00c783b */ /* 0x000fe60000000200 */
[----:B------:R-:W-:Y:S01]  /*44a0*/  LEA R241, R241, R4, 0x9 ;  /* 0x00000004f1f17211 */ /* 0x000fe200078e48ff */
[----:B------:R-:W-:Y:S03]  /*44b0*/  LDSM.16.M88.4 R56, [R238] ;  /* 0x00000000ee38783b */ /* 0x000fe60000000200 */
[----:B------:R-:W-:Y:S01]  /*44c0*/  SHF.L.U32 R241, R241, 0x1, RZ ;  /* 0x00000001f1f17819 */ /* 0x000fe200000006ff */
[----:B------:R-:W-:Y:S03]  /*44d0*/  LDSM.16.M88.4 R72, [R242+0x2000] ;  /* 0x00200000f248783b */ /* 0x000fe60000000200 */
[C---:B------:R-:W-:Y:S01]  /*44e0*/  IADD3 R2, R241.reuse, 0x8000, RZ ;  /* 0x00008000f1027810 */ /* 0x040fe20007ffe0ff */
[----:B------:R-:W1:Y:S01]  /*44f0*/  LDSM.16.M88.4 R16, [R241+0x8000] ;  /* 0x00800000f110783b */ /* 0x000e620000000200 */
[----:B------:R-:W-:-:S02]  /*4500*/  IADD3 R239, R241, 0x8020, RZ ;  /* 0x00008020f1ef7810 */ /* 0x000fc40007ffe0ff */
[----:B------:R-:W-:Y:S01]  /*4510*/  @P1 IADD3 R239, R2, -0x20, RZ ;  /* 0xffffffe002ef1810 */ /* 0x000fe20007ffe0ff */
[----:B------:R-:W2:Y:S01]  /*4520*/  LDSM.16.M88.4 R44, [R241+0x8800] ;  /* 0x00880000f12c783b */ /* 0x000ea20000000200 */
[----:B------:R-:W-:Y:S02]  /*4530*/  MOV R2, 0x40 ;  /* 0x0000004000027802 */ /* 0x000fe40000000f00 */
[C---:B------:R-:W-:Y:S01]  /*4540*/  IADD3 R231, R239.reuse, 0x800, RZ ;  /* 0x00000800efe77810 */ /* 0x040fe20007ffe0ff */
[----:B------:R-:W5:Y:S01]  /*4550*/  LDSM.16.M88.4 R64, [R241+0x9000] ;  /* 0x00900000f140783b */ /* 0x000f620000000200 */
[----:B------:R-:W-:Y:S02]  /*4560*/  SEL R2, R2, 0xffffffc0, !P2 ;  /* 0xffffffc002027807 */ /* 0x000fe40005000000 */
[----:B------:R-:W-:Y:S01]  /*4570*/  IADD3 R230, R239, 0x1000, RZ ;  /* 0x00001000efe67810 */ /* 0x000fe20007ffe0ff */
[----:B------:R-:W3:Y:S01]  /*4580*/  LDSM.16.M88.4 R28, [R241+0x9800] ;  /* 0x00980000f11c783b */ /* 0x000ee20000000200 */
[----:B------:R-:W-:-:S02]  /*4590*/  IADD3 R235, R241, R2, RZ ;  /* 0x00000002f1eb7210 */ /* 0x000fc40007ffe0ff */
[----:B------:R-:W-:Y:S01]  /*45a0*/  IADD3 R228, R2, R239, RZ ;  /* 0x000000ef02e47210 */ /* 0x000fe20007ffe0ff */
[----:B------:R-:W4:Y:S01]  /*45b0*/  LDSM.16.M88.4 R24, [R239] ;  /* 0x00000000ef18783b */ /* 0x000f220000000200 */
[----:B------:R-:W-:Y:S02]  /*45c0*/  LEA R2, R93, UR10, 0x4 ;  /* 0x0000000a5d027c11 */ /* 0x000fe4000f8e20ff */
[C---:B------:R-:W-:Y:S01]  /*45d0*/  IADD3 R229, R239.reuse, 0x1800, RZ ;  /* 0x00001800efe57810 */ /* 0x040fe20007ffe0ff */
[----:B------:R-:W3:Y:S01]  /*45e0*/  LDSM.16.M88.4 R8, [R239+0x800] ;  /* 0x00080000ef08783b */ /* 0x000ee20000000200 */
[----:B------:R-:W-:Y:S01]  /*45f0*/  IADD3 R3, R2, 0x1, R3 ;  /* 0x0000000102037810 */ /* 0x000fe20007ffe003 */
[----:B------:R-:W-:Y:S01]  /*4600*/  IMAD.U32 R2, RZ, RZ, UR11 ;  /* 0x0000000bff027e24 */ /* 0x000fe2000f8e00ff */
[C---:B------:R-:W-:Y:S01]  /*4610*/  IADD3 R227, R239.reuse, 0x2000, RZ ;  /* 0x00002000efe37810 */ /* 0x040fe20007ffe0ff */
[----:B------:R-:W3:Y:S01]  /*4620*/  LDSM.16.M88.4 R40, [R239+0x1800] ;  /* 0x00180000ef28783b */ /* 0x000ee20000000200 */
[----:B------:R-:W-:-:S02]  /*4630*/  IADD3 R226, R239, 0x2800, RZ ;  /* 0x00002800efe27810 */ /* 0x000fc40007ffe0ff */
[----:B------:R-:W-:Y:S01]  /*4640*/  IADD3 R2, R2, -UR29, R3 ;  /* 0x8000001d02027c10 */ /* 0x000fe2000fffe003 */
[----:B------:R-:W-:Y:S01]  /*4650*/  LDSM.16.M88.4 R80, [R235+0x9000] ;  /* 0x00900000eb50783b */ /* 0x000fe20000000200 */
[C---:B------:R-:W-:Y:S02]  /*4660*/  IADD3 R225, R239.reuse, 0x3000, RZ ;  /* 0x00003000efe17810 */ /* 0x040fe40007ffe0ff */
[----:B------:R-:W-:Y:S01]  /*4670*/  IADD3 R2, R2, c[0x0][0x2e8], RZ ;  /* 0x0000ba0002027a10 */ /* 0x000fe20007ffe0ff */
[----:B------:R-:W-:Y:S01]  /*4680*/  LDSM.16.M88.4 R36, [R228] ;  /* 0x00000000e424783b */ /* 0x000fe20000000200 */
[----:B------:R-:W-:Y:S02]  /*4690*/  IADD3 R224, R239, 0x3800, RZ ;  /* 0x00003800efe07810 */ /* 0x000fe40007ffe0ff */
[C---:B------:R-:W-:Y:S01]  /*46a0*/  IMNMX R200, R2.reuse, UR11, PT ;  /* 0x0000000b02c87c17 */ /* 0x040fe2000b800200 */
[----:B------:R-:W-:Y:S01]  /*46b0*/  LDSM.16.M88.4 R76, [R235+0x9800] ;  /* 0x00980000eb4c783b */ /* 0x000fe20000000200 */
[----:B------:R-:W-:-:S02]  /*46c0*/  IADD3 R2, R2, 0x8, RZ ;  /* 0x0000000802027810 */ /* 0x000fc40007ffe0ff */
[C---:B------:R-:W-:Y:S01]  /*46d0*/  IADD3 R223, R239.reuse, 0x4000, RZ ;  /* 0x00004000efdf7810 */ /* 0x040fe20007ffe0ff */
[C---:B-1----:R-:W-:Y:S01]  /*46e0*/  HMMA.16816.F32.BF16 R20, R48.reuse, R16, RZ ;  /* 0x000000103014723c */ /* 0x042fe200000418ff */
[----:B------:R-:W-:Y:S01]  /*46f0*/  LDSM.16.M88.4 R52, [R228+0x1000] ;  /* 0x00100000e434783b */ /* 0x000fe20000000200 */
[----:B------:R-:W-:Y:S02]  /*4700*/  IMNMX R2, R2, UR11, PT ;  /* 0x0000000b02027c17 */ /* 0x000fe4000b800200 */
[C---:B------:R-:W-:Y:S01]  /*4710*/  IADD3 R222, R239.reuse, 0x4800, RZ ;  /* 0x00004800efde7810 */ /* 0x040fe20007ffe0ff */
[----:B------:R-:W-:Y:S01]  /*4720*/  LDSM.16.M88.4 R88, [R228+0x4800] ;  /* 0x00480000e458783b */ /* 0x000fe20000000200 */
[C---:B------:R-:W-:Y:S02]  /*4730*/  IADD3 R221, R239.reuse, 0x5000, RZ ;  /* 0x00005000efdd7810 */ /* 0x040fe40007ffe0ff */
[----:B------:R-:W-:Y:S01]  /*4740*/  HMMA.16816.F32.BF16 R16, R48, R18, RZ ;  /* 0x000000123010723c */ /* 0x000fe200000418ff */
[----:B------:R-:W-:Y:S01]  /*4750*/  LDSM.16.M88.4 R84, [R241+0xe800] ;  /* 0x00e80000f154783b */ /* 0x000fe20000000200 */
[----:B------:R-:W-:-:S02]  /*4760*/  IADD3 R220, R239, 0x5800, RZ ;  /* 0x00005800efdc7810 */ /* 0x000fc40007ffe0ff */
[C---:B------:R-:W-:Y:S02]  /*4770*/  IADD3 R219, R239.reuse, 0x6000, RZ ;  /* 0x00006000efdb7810 */ /* 0x040fe40007ffe0ff */
[C---:B------:R-:W-:Y:S02]  /*4780*/  IADD3 R218, R239.reuse, 0x6800, RZ ;  /* 0x00006800efda7810 */ /* 0x040fe40007ffe0ff */
[----:B--2---:R-:W-:Y:S01]  /*4790*/  HMMA.16816.F32.BF16 R32, R48, R44, RZ ;  /* 0x0000002c3020723c */ /* 0x004fe200000418ff */
[C---:B------:R-:W-:Y:S02]  /*47a0*/  IADD3 R217, R239.reuse, 0x7000, RZ ;  /* 0x00007000efd97810 */ /* 0x040fe40007ffe0ff */
[----:B------:R-:W-:-:S05]  /*47b0*/  IADD3 R216, R239, 0x7800, RZ ;  /* 0x00007800efd87810 */ /* 0x000fca0007ffe0ff */
        /* <DEDUP_REMOVED lines=13> */
[C---:B-1----:R-:W-:Y:S08]  /*4890*/  HMMA.16816.F32.BF16 R68, R12.reuse, R28, R68 ;  /* 0x0000001c0c44723c */ /* 0x042ff00000041844 */
[C---:B------:R-:W-:Y:S01]  /*48a0*/  HMMA.16816.F32.BF16 R64, R12.reuse, R30, R64 ;  /* 0x0000001e0c40723c */ /* 0x040fe20000041840 */
[----:B------:R-:W1:Y:S07]  /*48b0*/  LDSM.16.M88.4 R28, [R237] ;  /* 0x00000000ed1c783b */ /* 0x000e6e0000000200 */
        /* <DEDUP_REMOVED lines=8> */
[----:B------:R-:W3:Y:S07]  /*4940*/  LDSM.16.M88.4 R8, [R241+0xa800] ;  /* 0x00a80000f108783b */ /* 0x000eee0000000200 */
[C---:B------:R-:W-:Y:S08]  /*4950*/  HMMA.16816.F32.BF16 R68, R56.reuse, R80, R68 ;  /* 0x000000503844723c */ /* 0x040ff00000041844 */
[----:B------:R-:W-:Y:S01]  /*4960*/  HMMA.16816.F32.BF16 R64, R56, R82, R64 ;  /* 0x000000523840723c */ /* 0x000fe20000041840 */
[----:B------:R-:W5:Y:S07]  /*4970*/  LDSM.16.M88.4 R80, [R241+0xb000] ;  /* 0x00b00000f150783b */ /* 0x000f6e0000000200 */
[C---:B-1----:R-:W-:Y:S08]  /*4980*/  HMMA.16816.F32.BF16 R20, R28.reuse, R36, R20 ;  /* 0x000000241c14723c */ /* 0x042ff00000041814 */
[----:B------:R-:W-:Y:S01]  /*4990*/  HMMA.16816.F32.BF16 R16, R28, R38, R16 ;  /* 0x000000261c10723c */ /* 0x000fe20000041810 */
[----:B------:R-:W-:Y:S07]  /*49a0*/  LDSM.16.M88.4 R36, [R240+0x2000] ;  /* 0x00200000f024783b */ /* 0x000fee0000000200 */
[C---:B------:R-:W-:Y:S08]  /*49b0*/  HMMA.16816.F32.BF16 R60, R56.reuse, R76, R60 ;  /* 0x0000004c383c723c */ /* 0x040ff0000004183c */
[----:B------:R-:W-:Y:S01]  /*49c0*/  HMMA.16816.F32.BF16 R56, R56, R78, R48 ;  /* 0x0000004e3838723c */ /* 0x000fe20000041830 */
[----:B------:R-:W-:Y:S04]  /*49d0*/  LDSM.16.M88.4 R76, [R241+0xb800] ;  /* 0x00b80000f14c783b */ /* 0x000fe80000000200 */
[----:B------:R-:W-:Y:S03]  /*49e0*/  LDSM.16.M88.4 R48, [R239+0x2800] ;  /* 0x00280000ef30783b */ /* 0x000fe60000000200 */
[C---:B----4-:R-:W-:Y:S08]  /*49f0*/  HMMA.16816.F32.BF16 R32, R28.reuse, R12, R32 ;  /* 0x0000000c1c20723c */ /* 0x050ff00000041820 */
[C---:B------:R-:W-:Y:S01]  /*4a00*/  HMMA.16816.F32.BF16 R44, R28.reuse, R14, R44 ;  /* 0x0000000e1c2c723c */ /* 0x040fe2000004182c */
[----:B------:R-:W1:Y:S07]  /*4a10*/  LDSM.16.M88.4 R12, [R239+0x2000] ;  /* 0x00200000ef0c783b */ /* 0x000e6e0000000200 */
[C---:B------:R-:W-:Y:S08]  /*4a20*/  HMMA.16816.F32.BF16 R68, R28.reuse, R52, R68 ;  /* 0x000000341c44723c */ /* 0x040ff00000041844 */
[----:B------:R-:W-:Y:S01]  /*4a30*/  HMMA.16816.F32.BF16 R64, R28, R54, R64 ;  /* 0x000000361c40723c */ /* 0x000fe20000041840 */
[----:B------:R-:W4:Y:S07]  /*4a40*/  LDSM.16.M88.4 R52, [R239+0x3000] ;  /* 0x00300000ef34783b */ /* 0x000f2e0000000200 */
[C---:B--2---:R-:W-:Y:S08]  /*4a50*/  HMMA.16816.F32.BF16 R20, R72.reuse, R24, R20 ;  /* 0x000000184814723c */ /* 0x044ff00000041814 */
[----:B------:R-:W-:Y:S01]  /*4a60*/  HMMA.16816.F32.BF16 R16, R72, R26, R16 ;  /* 0x0000001a4810723c */ /* 0x000fe20000041810 */
[----:B------:R-:W-:Y:S07]  /*4a70*/  LDSM.16.M88.4 R24, [R235+0xa000] ;  /* 0x00a00000eb18783b */ /* 0x000fee0000000200 */
[C---:B------:R-:W-:Y:S08]  /*4a80*/  HMMA.16816.F32.BF16 R60, R28.reuse, R40, R60 ;  /* 0x000000281c3c723c */ /* 0x040ff0000004183c */
[----:B------:R-:W-:Y:S01]  /*4a90*/  HMMA.16816.F32.BF16 R56, R28, R42, R56 ;  /* 0x0000002a1c38723c */ /* 0x000fe20000041838 */
[----:B------:R-:W-:Y:S04]  /*4aa0*/  LDSM.16.M88.4 R40, [R239+0x3800] ;  /* 0x00380000ef28783b */ /* 0x000fe80000000200 */
[----:B------:R-:W-:Y:S03]  /*4ab0*/  LDSM.16.M88.4 R28, [R235+0xa800] ;  /* 0x00a80000eb1c783b */ /* 0x000fe60000000200 */
        /* <DEDUP_REMOVED lines=11> */
[----:B------:R-:W-:Y:S04]  /*4b70*/  LDSM.16.M88.4 R72, [R228+0x2000] ;  /* 0x00200000e448783b */ /* 0x000fe80000000200 */
[----:B------:R-:W-:Y:S03]  /*4b80*/  LDSM.16.M88.4 R76, [R239+0x4000] ;  /* 0x00400000ef4c783b */ /* 0x000fe60000000200 */
[C---:B------:R-:W-:Y:S08]  /*4b90*/  HMMA.16816.F32.BF16 R32, R36.reuse, R48, R32 ;  /* 0x000000302420723c */ /* 0x040ff00000041820 */
[C---:B------:R-:W-:Y:S01]  /*4ba0*/  HMMA.16816.F32.BF16 R44, R36.reuse, R50, R44 ;  /* 0x00000032242c723c */ /* 0x040fe2000004182c */
[----:B------:R-:W3:Y:S07]  /*4bb0*/  LDSM.16.M88.4 R48, [R235+0xb800] ;  /* 0x00b80000eb30783b */ /* 0x000eee0000000200 */
[C---:B----4-:R-:W-:Y:S08]  /*4bc0*/  HMMA.16816.F32.BF16 R68, R36.reuse, R52, R68 ;  /* 0x000000342444723c */ /* 0x050ff00000041844 */
[----:B------:R-:W-:Y:S01]  /*4bd0*/  HMMA.16816.F32.BF16 R64, R36, R54, R64 ;  /* 0x000000362440723c */ /* 0x000fe20000041840 */
[----:B------:R-:W-:Y:S07]  /*4be0*/  LDSM.16.M88.4 R52, [R228+0x2800] ;  /* 0x00280000e434783b */ /* 0x000fee0000000200 */
[C---:B--2---:R-:W-:Y:S08]  /*4bf0*/  HMMA.16816.F32.BF16 R20, R8.reuse, R24, R20 ;  /* 0x000000180814723c */ /* 0x044ff00000041814 */
[----:B------:R-:W-:Y:S01]  /*4c00*/  HMMA.16816.F32.BF16 R16, R8, R26, R16 ;  /* 0x0000001a0810723c */ /* 0x000fe20000041810 */
[----:B------:R-:W2:Y:S07]  /*4c10*/  LDSM.16.M88.4 R24, [R237+0x2000] ;  /* 0x00200000ed18783b */ /* 0x000eae0000000200 */
[C---:B------:R-:W-:Y:S08]  /*4c20*/  HMMA.16816.F32.BF16 R60, R36.reuse, R40, R60 ;  /* 0x00000028243c723c */ /* 0x040ff0000004183c */
[----:B------:R-:W-:Y:S01]  /*4c30*/  HMMA.16816.F32.BF16 R56, R36, R42, R56 ;  /* 0x0000002a2438723c */ /* 0x000fe20000041838 */
[----:B------:R-:W4:Y:S04]  /*4c40*/  LDSM.16.M88.4 R40, [R228+0x3000] ;  /* 0x00300000e428783b */ /* 0x000f280000000200 */
[----:B------:R-:W-:Y:S03]  /*4c50*/  LDSM.16.M88.4 R36, [R242+0x4000] ;  /* 0x00400000f224783b */ /* 0x000fe60000000200 */
[C---:B------:R-:W-:Y:S08]  /*4c60*/  HMMA.16816.F32.BF16 R32, R8.reuse, R28, R32 ;  /* 0x0000001c0820723c */ /* 0x040ff00000041820 */
[C---:B------:R-:W-:Y:S01]  /*4c70*/  HMMA.16816.F32.BF16 R44, R8.reuse, R30, R44 ;  /* 0x0000001e082c723c */ /* 0x040fe2000004182c */
[----:B------:R-:W-:Y:S07]  /*4c80*/  LDSM.16.M88.4 R28, [R228+0x3800] ;  /* 0x00380000e41c783b */ /* 0x000fee0000000200 */
[C---:B-1----:R-:W-:Y:S08]  /*4c90*/  HMMA.16816.F32.BF16 R68, R8.reuse, R12, R68 ;  /* 0x0000000c0844723c */ /* 0x042ff00000041844 */
[C---:B------:R-:W-:Y:S01]  /*4ca0*/  HMMA.16816.F32.BF16 R64, R8.reuse, R14, R64 ;  /* 0x0000000e0840723c */ /* 0x040fe20000041840 */
[----:B------:R-:W1:Y:S07]  /*4cb0*/  LDSM.16.M88.4 R12, [R241+0xc000] ;  /* 0x00c00000f10c783b */ /* 0x000e6e0000000200 */
[C---:B---3--:R-:W-:Y:S08]  /*4cc0*/  HMMA.16816.F32.BF16 R60, R8.reuse, R48, R60 ;  /* 0x00000030083c723c */ /* 0x048ff0000004183c */
[----:B------:R-:W-:Y:S01]  /*4cd0*/  HMMA.16816.F32.BF16 R56, R8, R50, R56 ;  /* 0x000000320838723c */ /* 0x000fe20000041838 */
[----:B------:R-:W3:Y:S04]  /*4ce0*/  LDSM.16.M88.4 R8, [R241+0xc800] ;  /* 0x00c80000f108783b */ /* 0x000ee80000000200 */
[----:B------:R-:W-:Y:S03]  /*4cf0*/  LDSM.16.M88.4 R48, [R241+0xd000] ;  /* 0x00d00000f130783b */ /* 0x000fe60000000200 */
[C---:B--2---:R-:W-:Y:S08]  /*4d00*/  HMMA.16816.F32.BF16 R20, R24.reuse, R72, R20 ;  /* 0x000000481814723c */ /* 0x044ff00000041814 */
[C---:B------:R-:W-:Y:S01]  /*4d10*/  HMMA.16816.F32.BF16 R16, R24.reuse, R74, R16 ;  /* 0x0000004a1810723c */ /* 0x040fe20000041810 */
[----:B------:R-:W-:Y:S07]  /*4d20*/  LDSM.16.M88.4 R72, [R228+0x4000] ;  /* 0x00400000e448783b */ /* 0x000fee0000000200 */
[C---:B------:R-:W-:Y:S08]  /*4d30*/  HMMA.16816.F32.BF16 R32, R24.reuse, R52, R32 ;  /* 0x000000341820723c */ /* 0x040ff00000041820 */
[C---:B------:R-:W-:Y:S01]  /*4d40*/  HMMA.16816.F32.BF16 R44, R24.reuse, R54, R44 ;  /* 0x00000036182c723c */ /* 0x040fe2000004182c */
[----:B------:R-:W-:Y:S07]  /*4d50*/  LDSM.16.M88.4 R52, [R241+0xd800] ;  /* 0x00d80000f134783b */ /* 0x000fee0000000200 */
[C---:B----4-:R-:W-:Y:S08]  /*4d60*/  HMMA.16816.F32.BF16 R68, R24.reuse, R40, R68 ;  /* 0x000000281844723c */ /* 0x050ff00000041844 */
[----:B------:R-:W-:Y:S01]  /*4d70*/  HMMA.16816.F32.BF16 R64, R24, R42, R64 ;  /* 0x0000002a1840723c */ /* 0x000fe20000041840 */
[----:B------:R-:W2:Y:S07]  /*4d80*/  LDSM.16.M88.4 R40, [R240+0x4000] ;  /* 0x00400000f028783b */ /* 0x000eae0000000200 */
[C---:B-1----:R-:W-:Y:S08]  /*4d90*/  HMMA.16816.F32.BF16 R20, R36.reuse, R12, R20 ;  /* 0x0000000c2414723c */ /* 0x042ff00000041814 */
[C---:B------:R-:W-:Y:S01]  /*4da0*/  HMMA.16816.F32.BF16 R16, R36.reuse, R14, R16 ;  /* 0x0000000e2410723c */ /* 0x040fe20000041810 */
[----:B------:R-:W-:Y:S07]  /*4db0*/  LDSM.16.M88.4 R12, [R235+0xc000] ;  /* 0x00c00000eb0c783b */ /* 0x000fee0000000200 */
[C---:B---3--:R-:W-:Y:S08]  /*4dc0*/  HMMA.16816.F32.BF16 R32, R36.reuse, R8, R32 ;  /* 0x000000082420723c */ /* 0x048ff00000041820 */
[----:B------:R-:W-:Y:S01]  /*4dd0*/  HMMA.16816.F32.BF16 R44, R36, R10, R44 ;  /* 0x0000000a242c723c */ /* 0x000fe2000004182c */
[----:B------:R-:W1:Y:S07]  /*4de0*/  LDSM.16.M88.4 R8, [R238+0x4000] ;  /* 0x00400000ee08783b */ /* 0x000e6e0000000200 */
[C---:B------:R-:W-:Y:S08]  /*4df0*/  HMMA.16816.F32.BF16 R60, R24.reuse, R28, R60 ;  /* 0x0000001c183c723c */ /* 0x040ff0000004183c */
[----:B------:R-:W-:Y:S01]  /*4e00*/  HMMA.16816.F32.BF16 R56, R24, R30, R56 ;  /* 0x0000001e1838723c */ /* 0x000fe20000041838 */
[----:B------:R-:W3:Y:S04]  /*4e10*/  LDSM.16.M88.4 R28, [R239+0x4800] ;  /* 0x00480000ef1c783b */ /* 0x000ee80000000200 */
[----:B------:R-:W4:Y:S03]  /*4e20*/  LDSM.16.M88.4 R24, [R239+0x5000] ;  /* 0x00500000ef18783b */ /* 0x000f260000000200 */
[C---:B--2---:R-:W-:Y:S08]  /*4e30*/  HMMA.16816.F32.BF16 R20, R40.reuse, R76, R20 ;  /* 0x0000004c2814723c */ /* 0x044ff00000041814 */
[----:B------:R-:W-:Y:S01]  /*4e40*/  HMMA.16816.F32.BF16 R16, R40, R78, R16 ;  /* 0x0000004e2810723c */ /* 0x000fe20000041810 */
[----:B------:R-:W-:Y:S07]  /*4e50*/  LDSM.16.M88.4 R76, [R228+0x5000] ;  /* 0x00500000e44c783b */ /* 0x000fee0000000200 */
[C---:B------:R-:W-:Y:S08]  /*4e60*/  HMMA.16816.F32.BF16 R68, R36.reuse, R48, R68 ;  /* 0x000000302444723c */ /* 0x040ff00000041844 */
[----:B------:R-:W-:Y:S01]  /*4e70*/  HMMA.16816.F32.BF16 R64, R36, R50, R64 ;  /* 0x000000322440723c */ /* 0x000fe20000041840 */
[----:B------:R-:W2:Y:S07]  /*4e80*/  LDSM.16.M88.4 R48, [R239+0x5800] ;  /* 0x00580000ef30783b */ /* 0x000eae0000000200 */
[C---:B-1----:R-:W-:Y:S08]  /*4e90*/  HMMA.16816.F32.BF16 R20, R8.reuse, R12, R20 ;  /* 0x0000000c0814723c */ /* 0x042ff00000041814 */
[----:B------:R-:W-:Y:S01]  /*4ea0*/  HMMA.16816.F32.BF16 R16, R8, R14, R16 ;  /* 0x0000000e0810723c */ /* 0x000fe20000041810 */
[----:B------:R-:W-:Y:S07]  /*4eb0*/  LDSM.16.M88.4 R12, [R235+0xd800] ;  /* 0x00d80000eb0c783b */ /* 0x000fee0000000200 */
[C---:B------:R-:W-:Y:S08]  /*4ec0*/  HMMA.16816.F32.BF16 R60, R36.reuse, R52, R60 ;  /* 0x00000034243c723c */ /* 0x040ff0000004183c */
[----:B------:R-:W-:Y:S01]  /*4ed0*/  HMMA.16816.F32.BF16 R56, R36, R54, R56 ;  /* 0x000000362438723c */ /* 0x000fe20000041838 */
[----:B------:R-:W-:Y:S04]  /*4ee0*/  LDSM.16.M88.4 R52, [R242+0x6000] ;  /* 0x00600000f234783b */ /* 0x000fe80000000200 */
[----:B------:R-:W1:Y:S03]  /*4ef0*/  LDSM.16.M88.4 R36, [R241+0xe000] ;  /* 0x00e00000f124783b */ /* 0x000e660000000200 */
[C---:B---3--:R-:W-:Y:S08]  /*4f00*/  HMMA.16816.F32.BF16 R32, R40.reuse, R28, R32 ;  /* 0x0000001c2820723c */ /* 0x048ff00000041820 */
[C---:B------:R-:W-:Y:S01]  /*4f10*/  HMMA.16816.F32.BF16 R44, R40.reuse, R30, R44 ;  /* 0x0000001e282c723c */ /* 0x040fe2000004182c */
[----:B------:R-:W3:Y:S07]  /*4f20*/  LDSM.16.M88.4 R28, [R235+0xc800] ;  /* 0x00c80000eb1c783b */ /* 0x000eee0000000200 */
[C---:B----4-:R-:W-:Y:S08]  /*4f30*/  HMMA.16816.F32.BF16 R68, R40.reuse, R24, R68 ;  /* 0x000000182844723c */ /* 0x050ff00000041844 */
[----:B------:R-:W-:Y:S01]  /*4f40*/  HMMA.16816.F32.BF16 R64, R40, R26, R64 ;  /* 0x0000001a2840723c */ /* 0x000fe20000041840 */
[----:B------:R-:W4:Y:S07]  /*4f50*/  LDSM.16.M88.4 R24, [R235+0xd000] ;  /* 0x00d00000eb18783b */ /* 0x000f2e0000000200 */
[C---:B------:R-:W-:Y:S08]  /*4f60*/  HMMA.16816.F32.BF16 R20, R80.reuse, R72, R20 ;  /* 0x000000485014723c */ /* 0x040ff00000041814 */
[----:B------:R-:W-:Y:S01]  /*4f70*/  HMMA.16816.F32.BF16 R16, R80, R74, R16 ;  /* 0x0000004a5010723c */ /* 0x000fe20000041810 */
[----:B------:R-:W-:Y:S07]  /*4f80*/  LDSM.16.M88.4 R72, [R228+0x5800] ;  /* 0x00580000e448783b */ /* 0x000fee0000000200 */
[C---:B--2---:R-:W-:Y:S08]  /*4f90*/  HMMA.16816.F32.BF16 R60, R40.reuse, R48, R60 ;  /* 0x00000030283c723c */ /* 0x044ff0000004183c */
[----:B------:R-:W-:Y:S01]  /*4fa0*/  HMMA.16816.F32.BF16 R56, R40, R50, R56 ;  /* 0x000000322838723c */ /* 0x000fe20000041838 */
[----:B------:R-:W-:Y:S04]  /*4fb0*/  LDSM.16.M88.4 R40, [R240+0x6000] ;  /* 0x00600000f028783b */ /* 0x000fe80000000200 */
[----:B------:R-:W2:Y:S03]  /*4fc0*/  LDSM.16.M88.4 R48, [R239+0x6000] ;  /* 0x00600000ef30783b */ /* 0x000ea60000000200 */
[C---:B-1----:R-:W-:Y:S08]  /*4fd0*/  HMMA.16816.F32.BF16 R20, R52.reuse, R36, R20 ;  /* 0x000000243414723c */ /* 0x042ff00000041814 */
[----:B------:R-:W-:Y:S01]  /*4fe0*/  HMMA.16816.F32.BF16 R16, R52, R38, R16 ;  /* 0x000000263410723c */ /* 0x000fe20000041810 */
[----:B------:R-:W-:Y:S07]  /*4ff0*/  LDSM.16.M88.4 R36, [R239+0x6800] ;  /* 0x00680000ef24783b */ /* 0x000fee0000000200 */
[C---:B---3--:R-:W-:Y:S08]  /*5000*/  HMMA.16816.F32.BF16 R32, R8.reuse, R28, R32 ;  /* 0x0000001c0820723c */ /* 0x048ff00000041820 */
[C---:B------:R-:W-:Y:S01]  /*5010*/  HMMA.16816.F32.BF16 R44, R8.reuse, R30, R44 ;  /* 0x0000001e082c723c */ /* 0x040fe2000004182c */
[----:B------:R-:W-:Y:S07]  /*5020*/  LDSM.16.M88.4 R28, [R238+0x6000] ;  /* 0x00600000ee1c783b */ /* 0x000fee0000000200 */
[C---:B----4-:R-:W-:Y:S08]  /*5030*/  HMMA.16816.F32.BF16 R68, R8.reuse, R24, R68 ;  /* 0x000000180844723c */ /* 0x050ff00000041844 */
[----:B------:R-:W-:Y:S01]  /*5040*/  HMMA.16816.F32.BF16 R64, R8, R26, R64 ;  /* 0x0000001a0840723c */ /* 0x000fe20000041840 */
[----:B------:R-:W1:Y:S07]  /*5050*/  LDSM.16.M88.4 R24, [R235+0xe000] ;  /* 0x00e00000eb18783b */ /* 0x000e6e0000000200 */
[C---:B--2---:R-:W-:Y:S08]  /*5060*/  HMMA.16816.F32.BF16 R20, R40.reuse, R48, R20 ;  /* 0x000000302814723c */ /* 0x044ff00000041814 */
[----:B------:R-:W-:Y:S01]  /*5070*/  HMMA.16816.F32.BF16 R16, R40, R50, R16 ;  /* 0x000000322810723c */ /* 0x000fe20000041810 */
[----:B------:R-:W2:Y:S07]  /*5080*/  LDSM.16.M88.4 R48, [R241+0xf000] ;  /* 0x00f00000f130783b */ /* 0x000eae0000000200 */
[C---:B------:R-:W-:Y:S08]  /*5090*/  HMMA.16816.F32.BF16 R60, R8.reuse, R12, R60 ;  /* 0x0000000c083c723c */ /* 0x040ff0000004183c */
[----:B------:R-:W-:Y:S01]  /*50a0*/  HMMA.16816.F32.BF16 R56, R8, R14, R56 ;  /* 0x0000000e0838723c */ /* 0x000fe20000041838 */
[----:B------:R-:W-:Y:S04]  /*50b0*/  LDSM.16.M88.4 R12, [R237+0x6000] ;  /* 0x00600000ed0c783b */ /* 0x000fe80000000200 */
[----:B------:R-:W3:Y:S03]  /*50c0*/  LDSM.16.M88.4 R8, [R228+0x6000] ;  /* 0x00600000e408783b */ /* 0x000ee60000000200 */
[C---:B------:R-:W-:Y:S08]  /*50d0*/  HMMA.16816.F32.BF16 R32, R80.reuse, R88, R32 ;  /* 0x000000585020723c */ /* 0x040ff00000041820 */
[C---:B------:R-:W-:Y:S08]  /*50e0*/  HMMA.16816.F32.BF16 R44, R80.reuse, R90, R44 ;  /* 0x0000005a502c723c */ /* 0x040ff0000004182c */
[----:B------:R-:W-:Y:S01]  /*50f0*/  HMMA.16816.F32.BF16 R88, R80, R76, R68 ;  /* 0x0000004c5058723c */ /* 0x000fe20000041844 */
[----:B------:R-:W-:Y:S07]  /*5100*/  LDSM.16.M88.4 R68, [R235+0xe800] ;  /* 0x00e80000eb44783b */ /* 0x000fee0000000200 */
[C---:B-1----:R-:W-:Y:S08]  /*5110*/  HMMA.16816.F32.BF16 R20, R28.reuse, R24, R20 ;  /* 0x000000181c14723c */ /* 0x042ff00000041814 */
[----:B------:R-:W-:Y:S01]  /*5120*/  HMMA.16816.F32.BF16 R16, R28, R26, R16 ;  /* 0x0000001a1c10723c */ /* 0x000fe20000041810 */
[----:B------:R-:W1:Y:S07]  /*5130*/  LDSM.16.M88.4 R24, [R239+0x7000] ;  /* 0x00700000ef18783b */ /* 0x000e6e0000000200 */
[----:B------:R-:W-:Y:S01]  /*5140*/  HMMA.16816.F32.BF16 R64, R80, R78, R64 ;  /* 0x0000004e5040723c */ /* 0x000fe20000041840 */
[----:B------:R-:W4:Y:S07]  /*5150*/  LDSM.16.M88.4 R76, [R241+0xf800] ;  /* 0x00f80000f14c783b */ /* 0x000f2e0000000200 */
[----:B--2---:R-:W-:Y:S08]  /*5160*/  HMMA.16816.F32.BF16 R88, R52, R48, R88 ;  /* 0x000000303458723c */ /* 0x004ff00000041858 */
[----:B---3--:R-:W-:Y:S08]  /*5170*/  HMMA.16816.F32.BF16 R20, R12, R8, R20 ;  /* 0x000000080c14723c */ /* 0x008ff00000041814 */
[C---:B------:R-:W-:Y:S08]  /*5180*/  HMMA.16816.F32.BF16 R60, R80.reuse, R72, R60 ;  /* 0x00000048503c723c */ /* 0x040ff0000004183c */
[----:B------:R-:W-:Y:S01]  /*5190*/  HMMA.16816.F32.BF16 R72, R80, R74, R56 ;  /* 0x0000004a5048723c */ /* 0x000fe20000041838 */
[----:B------:R-:W-:Y:S07]  /*51a0*/  LDSM.16.M88.4 R56, [R228+0x6800] ;  /* 0x00680000e438783b */ /* 0x000fee0000000200 */
[----:B------:R-:W-:Y:S01]  /*51b0*/  HMMA.16816.F32.BF16 R16, R12, R10, R16 ;  /* 0x0000000a0c10723c */ /* 0x000fe20000041810 */
[----:B------:R-:W-:Y:S01]  /*51c0*/  FMUL.FTZ R4, R20, c[0x0][0x2ec] ;  /* 0x0000bb0014047a20 */ /* 0x000fe20000410000 */
[----:B------:R-:W-:Y:S01]  /*51d0*/  LDSM.16.M88.4 R8, [R235+0xf000] ;  /* 0x00f00000eb08783b */ /* 0x000fe20000000200 */
[----:B------:R-:W-:-:S04]  /*51e0*/  FMUL.FTZ R6, R21, c[0x0][0x2ec] ;  /* 0x0000bb0015067a20 */ /* 0x000fc80000410000 */
[----:B------:R-:W2:Y:S01]  /*51f0*/  MUFU.TANH R4, R4 ;  /* 0x0000000400047308 */ /* 0x000ea20000002400 */
[----:B------:R-:W-:Y:S07]  /*5200*/  HMMA.16816.F32.BF16 R64, R52, R50, R64 ;  /* 0x000000323440723c */ /* 0x000fee0000041840 */
[----:B------:R-:W3:Y:S01]  /*5210*/  MUFU.TANH R6, R6 ;  /* 0x0000000600067308 */ /* 0x000ee20000002400 */
[----:B-1----:R-:W-:Y:S07]  /*5220*/  HMMA.16816.F32.BF16 R88, R40, R24, R88 ;  /* 0x000000182858723c */ /* 0x002fee0000041858 */
[----:B------:R-:W-:Y:S01]  /*5230*/  FMUL.FTZ R24, R22, c[0x0][0x2ec] ;  /* 0x0000bb0016187a20 */ /* 0x000fe20000410000 */
[----:B------:R-:W-:Y:S01]  /*5240*/  HMMA.16816.F32.BF16 R32, R52, R84, R32 ;  /* 0x000000543420723c */ /* 0x000fe20000041820 */
[----:B------:R-:W-:-:S02]  /*5250*/  FMUL.FTZ R25, R23, c[0x0][0x2ec] ;  /* 0x0000bb0017197a20 */ /* 0x000fc40000410000 */
[----:B------:R-:W1:Y:S01]  /*5260*/  LDSM.16.M88.4 R20, [R239+0x7800] ;  /* 0x00780000ef14783b */ /* 0x000e620000000200 */
[----:B------:R-:W-:Y:S01]  /*5270*/  FMUL.FTZ R16, R16, c[0x0][0x2ec] ;  /* 0x0000bb0010107a20 */ /* 0x000fe20000410000 */
[----:B------:R-:W1:Y:S01]  /*5280*/  MUFU.TANH R24, R24 ;  /* 0x0000001800187308 */ /* 0x000e620000002400 */
[----:B------:R-:W-:Y:S02]  /*5290*/  FMUL.FTZ R49, R17, c[0x0][0x2ec] ;  /* 0x0000bb0011317a20 */ /* 0x000fe40000410000 */
[C---:B------:R-:W-:Y:S05]  /*52a0*/  HMMA.16816.F32.BF16 R44, R52.reuse, R86, R44 ;  /* 0x00000056342c723c */ /* 0x040fea000004182c */
[----:B------:R5:W1:Y:S03]  /*52b0*/  MUFU.TANH R48, R16 ;  /* 0x0000001000307308 */ /* 0x000a660000002400 */
[C---:B----4-:R-:W-:Y:S05]  /*52c0*/  HMMA.16816.F32.BF16 R60, R52.reuse, R76, R60 ;  /* 0x0000004c343c723c */ /* 0x050fea000004183c */
[----:B------:R-:W4:Y:S03]  /*52d0*/  MUFU.TANH R25, R25 ;  /* 0x0000001900197308 */ /* 0x000f260000002400 */
[----:B------:R-:W-:Y:S05]  /*52e0*/  HMMA.16816.F32.BF16 R72, R52, R78, R72 ;  /* 0x0000004e3448723c */ /* 0x000fea0000041848 */
[----:B------:R-:W1:Y:S03]  /*52f0*/  MUFU.TANH R49, R49 ;  /* 0x0000003100317308 */ /* 0x000e660000002400 */
[C---:B------:R-:W-:Y:S07]  /*5300*/  HMMA.16816.F32.BF16 R64, R40.reuse, R26, R64 ;  /* 0x0000001a2840723c */ /* 0x040fee0000041840 */
[----:B------:R-:W-:Y:S01]  /*5310*/  FMUL.FTZ R26, R18, c[0x0][0x2ec] ;  /* 0x0000bb00121a7a20 */ /* 0x000fe20000410000 */
[----:B------:R-:W-:Y:S01]  /*5320*/  HMMA.16816.F32.BF16 R32, R40, R36, R32 ;  /* 0x000000242820723c */ /* 0x000fe20000041820 */
[----:B------:R-:W-:-:S02]  /*5330*/  FMUL.FTZ R27, R19, c[0x0][0x2ec] ;  /* 0x0000bb00131b7a20 */ /* 0x000fc40000410000 */
[----:B-----5:R-:W5:Y:S02]  /*5340*/  LDSM.16.M88.4 R16, [R235+0xf800] ;  /* 0x00f80000eb10783b */ /* 0x020f640000000200 */
[----:B------:R-:W2:Y:S03]  /*5350*/  MUFU.TANH R26, R26 ;  /* 0x0000001a001a7308 */ /* 0x000ea60000002400 */
[C---:B------:R-:W-:Y:S01]  /*5360*/  HMMA.16816.F32.BF16 R44, R40.reuse, R38, R44 ;  /* 0x00000026282c723c */ /* 0x040fe2000004182c */
[----:B------:R-:W-:Y:S04]  /*5370*/  LDSM.16.M88.4 R36, [R228+0x7000] ;  /* 0x00700000e424783b */ /* 0x000fe80000000200 */
[----:B------:R-:W2:Y:S03]  /*5380*/  MUFU.TANH R27, R27 ;  /* 0x0000001b001b7308 */ /* 0x000ea60000002400 */
[C---:B-1----:R-:W-:Y:S08]  /*5390*/  HMMA.16816.F32.BF16 R60, R40.reuse, R20, R60 ;  /* 0x00000014283c723c */ /* 0x042ff0000004183c */
[----:B------:R-:W-:Y:S08]  /*53a0*/  HMMA.16816.F32.BF16 R72, R40, R22, R72 ;  /* 0x000000162848723c */ /* 0x000ff00000041848 */
[C---:B------:R-:W-:Y:S08]  /*53b0*/  HMMA.16816.F32.BF16 R88, R28.reuse, R8, R88 ;  /* 0x000000081c58723c */ /* 0x040ff00000041858 */
[----:B------:R-:W-:Y:S01]  /*53c0*/  HMMA.16816.F32.BF16 R64, R28, R10, R64 ;  /* 0x0000000a1c40723c */ /* 0x000fe20000041840 */
[----:B------:R-:W1:Y:S01]  /*53d0*/  LDSM.16.M88.4 R8, [R228+0x7800] ;  /* 0x00780000e408783b */ /* 0x000e620000000200 */
[----:B------:R-:W-:-:S06]  /*53e0*/  DEPBAR.LE SB0, 0x0 ;  /* 0x000080000000791a */ /* 0x000fcc0000000000 */
[C---:B------:R-:W-:Y:S08]  /*53f0*/  HMMA.16816.F32.BF16 R32, R28.reuse, R68, R32 ;  /* 0x000000441c20723c */ /* 0x040ff00000041820 */
[C---:B------:R-:W-:Y:S08]  /*5400*/  HMMA.16816.F32.BF16 R44, R28.reuse, R70, R44 ;  /* 0x000000461c2c723c */ /* 0x040ff0000004182c */
[C---:B-----5:R-:W-:Y:S08]  /*5410*/  HMMA.16816.F32.BF16 R60, R28.reuse, R16, R60 ;  /* 0x000000101c3c723c */ /* 0x060ff0000004183c */
[----:B------:R-:W-:Y:S08]  /*5420*/  HMMA.16816.F32.BF16 R72, R28, R18, R72 ;  /* 0x000000121c48723c */ /* 0x000ff00000041848 */
[C---:B------:R-:W-:Y:S08]  /*5430*/  HMMA.16816.F32.BF16 R32, R12.reuse, R56, R32 ;  /* 0x000000380c20723c */ /* 0x040ff00000041820 */
[C---:B------:R-:W-:Y:S08]  /*5440*/  HMMA.16816.F32.BF16 R44, R12.reuse, R58, R44 ;  /* 0x0000003a0c2c723c */ /* 0x040ff0000004182c */
[C---:B-1----:R-:W-:Y:S08]  /*5450*/  HMMA.16816.F32.BF16 R60, R12.reuse, R8, R60 ;  /* 0x000000080c3c723c */ /* 0x042ff0000004183c */
[----:B------:R-:W-:Y:S01]  /*5460*/  HMMA.16816.F32.BF16 R72, R12, R10, R72 ;  /* 0x0000000a0c48723c */ /* 0x000fe20000041848 */
[----:B------:R-:W-:-:S02]  /*5470*/  FMUL.FTZ R20, R34, c[0x0][0x2ec] ;  /* 0x0000bb0022147a20 */ /* 0x000fc40000410000 */
[----:B------:R-:W-:Y:S02]  /*5480*/  FMUL.FTZ R21, R35, c[0x0][0x2ec] ;  /* 0x0000bb0023157a20 */ /* 0x000fe40000410000 */
[----:B------:R-:W-:Y:S02]  /*5490*/  FMUL.FTZ R32, R32, c[0x0][0x2ec] ;  /* 0x0000bb0020207a20 */ /* 0x000fe40000410000 */
[----:B------:R-:W-:Y:S01]  /*54a0*/  FMUL.FTZ R33, R33, c[0x0][0x2ec] ;  /* 0x0000bb0021217a20 */ /* 0x000fe20000410000 */
[----:B------:R-:W-:Y:S01]  /*54b0*/  HMMA.16816.F32.BF16 R88, R12, R36, R88 ;  /* 0x000000240c58723c */ /* 0x000fe20000041858 */
[----:B------:R-:W-:Y:S01]  /*54c0*/  FMUL.FTZ R35, R44, c[0x0][0x2ec] ;  /* 0x0000bb002c237a20 */ /* 0x000fe20000410000 */
[----:B------:R-:W1:Y:S01]  /*54d0*/  MUFU.TANH R20, R20 ;  /* 0x0000001400147308 */ /* 0x000e620000002400 */
[----:B------:R-:W-:Y:S02]  /*54e0*/  FMUL.FTZ R34, R45, c[0x0][0x2ec] ;  /* 0x0000bb002d227a20 */ /* 0x000fe40000410000 */
[----:B------:R-:W-:-:S02]  /*54f0*/  FMUL.FTZ R22, R46, c[0x0][0x2ec] ;  /* 0x0000bb002e167a20 */ /* 0x000fc40000410000 */
[----:B------:R-:W-:Y:S01]  /*5500*/  FMUL.FTZ R17, R47, c[0x0][0x2ec] ;  /* 0x0000bb002f117a20 */ /* 0x000fe20000410000 */
[----:B------:R-:W-:Y:S01]  /*5510*/  HMMA.16816.F32.BF16 R64, R12, R38, R64 ;  /* 0x000000260c40723c */ /* 0x000fe20000041840 */
[----:B------:R-:W-:Y:S01]  /*5520*/  FMUL.FTZ R9, R62, c[0x0][0x2ec] ;  /* 0x0000bb003e097a20 */ /* 0x000fe20000410000 */
[----:B------:R-:W1:Y:S01]  /*5530*/  MUFU.TANH R32, R32 ;  /* 0x0000002000207308 */ /* 0x000e620000002400 */
[----:B------:R-:W-:Y:S02]  /*5540*/  FMUL.FTZ R60, R60, c[0x0][0x2ec] ;  /* 0x0000bb003c3c7a20 */ /* 0x000fe40000410000 */
[----:B------:R-:W-:Y:S02]  /*5550*/  FMUL.FTZ R61, R61, c[0x0][0x2ec] ;  /* 0x0000bb003d3d7a20 */ /* 0x000fe40000410000 */
[----:B------:R-:W-:Y:S02]  /*5560*/  FMUL.FTZ R63, R63, c[0x0][0x2ec] ;  /* 0x0000bb003f3f7a20 */ /* 0x000fe40000410000 */
[----:B------:R-:W-:Y:S01]  /*5570*/  FMUL.FTZ R3, R73, c[0x0][0x2ec] ;  /* 0x0000bb0049037a20 */ /* 0x000fe20000410000 */
[----:B------:R-:W1:Y:S01]  /*5580*/  MUFU.TANH R33, R33 ;  /* 0x0000002100217308 */ /* 0x000e620000002400 */
[----:B------:R-:W-:-:S02]  /*5590*/  FMUL.FTZ R72, R72, c[0x0][0x2ec] ;  /* 0x0000bb0048487a20 */ /* 0x000fc40000410000 */
[----:B------:R-:W-:Y:S02]  /*55a0*/  FMUL.FTZ R74, R74, c[0x0][0x2ec] ;  /* 0x0000bb004a4a7a20 */ /* 0x000fe40000410000 */
[----:B------:R-:W-:Y:S02]  /*55b0*/  FMUL.FTZ R75, R75, c[0x0][0x2ec] ;  /* 0x0000bb004b4b7a20 */ /* 0x000fe40000410000 */
[----:B------:R-:W-:Y:S01]  /*55c0*/  FMUL.FTZ R88, R88, c[0x0][0x2ec] ;  /* 0x0000bb0058587a20 */ /* 0x000fe20000410000 */
[----:B------:R-:W1:Y:S01]  /*55d0*/  MUFU.TANH R21, R21 ;  /* 0x0000001500157308 */ /* 0x000e620000002400 */
[----:B------:R-:W-:Y:S02]  /*55e0*/  FMUL.FTZ R89, R89, c[0x0][0x2ec] ;  /* 0x0000bb0059597a20 */ /* 0x000fe40000410000 */
[----:B------:R-:W-:Y:S02]  /*55f0*/  FMUL.FTZ R90, R90, c[0x0][0x2ec] ;  /* 0x0000bb005a5a7a20 */ /* 0x000fe40000410000 */
[----:B------:R-:W-:-:S02]  /*5600*/  FMUL.FTZ R91, R91, c[0x0][0x2ec] ;  /* 0x0000bb005b5b7a20 */ /* 0x000fc40000410000 */
[----:B------:R-:W-:Y:S01]  /*5610*/  FMUL.FTZ R64, R64, c[0x0][0x2ec] ;  /* 0x0000bb0040407a20 */ /* 0x000fe20000410000 */
[----:B------:R-:W1:Y:S01]  /*5620*/  MUFU.TANH R35, R35 ;  /* 0x0000002300237308 */ /* 0x000e620000002400 */
[----:B------:R-:W-:Y:S02]  /*5630*/  FMUL.FTZ R65, R65, c[0x0][0x2ec] ;  /* 0x0000bb0041417a20 */ /* 0x000fe40000410000 */
[----:B------:R-:W-:Y:S02]  /*5640*/  FMUL.FTZ R66, R66, c[0x0][0x2ec] ;  /* 0x0000bb0042427a20 */ /* 0x000fe40000410000 */
[----:B------:R-:W-:-:S03]  /*5650*/  FMUL.FTZ R67, R67, c[0x0][0x2ec] ;  /* 0x0000bb0043437a20 */ /* 0x000fc60000410000 */
[----:B------:R-:W1:Y:S08]  /*5660*/  MUFU.TANH R34, R34 ;  /* 0x0000002200227308 */ /* 0x000e700000002400 */
[----:B------:R-:W1:Y:S08]  /*5670*/  MUFU.TANH R22, R22 ;  /* 0x0000001600167308 */ /* 0x000e700000002400 */
[----:B------:R-:W1:Y:S08]  /*5680*/  MUFU.TANH R17, R17 ;  /* 0x0000001100117308 */ /* 0x000e700000002400 */
[----:B------:R1:W1:Y:S08]  /*5690*/  MUFU.TANH R186, R88 ;  /* 0x0000005800ba7308 */ /* 0x0002700000002400 */
        /* <DEDUP_REMOVED lines=9> */
[----:B------:R-:W1:Y:S08]  /*5730*/  MUFU.TANH R9, R9 ;  /* 0x0000000900097308 */ /* 0x000e700000002400 */
[----:B------:R1:W1:Y:S08]  /*5740*/  MUFU.TANH R198, R63 ;  /* 0x0000003f00c67308 */ /* 0x0002700000002400 */
[----:B------:R1:W1:Y:S08]  /*5750*/  MUFU.TANH R204, R72 ;  /* 0x0000004800cc7308 */ /* 0x0002700000002400 */
[----:B------:R-:W1:Y:S08]  /*5760*/  MUFU.TANH R3, R3 ;  /* 0x0000000300037308 */ /* 0x000e700000002400 */
[----:B------:R1:W1:Y:S08]  /*5770*/  MUFU.TANH R192, R74 ;  /* 0x0000004a00c07308 */ /* 0x0002700000002400 */
[----:B------:R1:W1:Y:S01]  /*5780*/  MUFU.TANH R190, R75 ;  /* 0x0000004b00be7308 */ /* 0x0002620000002400 */
[----:B------:R-:W-:Y:S06]  /*5790*/  BAR.SYNC.DEFER_BLOCKING 0x0 ;  /* 0x0000000000007b1d */ /* 0x000fec0000010000 */
[----:B------:R-:W-:Y:S05]  /*57a0*/  @!P0 BRA `(.L_x_781) ;  /* 0x00000ee000008947 */ /* 0x000fea0003800000 */
[----:B--234-:R-:W-:-:S13]  /*57b0*/  PLOP3.LUT P1, PT, PT, PT, UP6, 0x80, 0x0 ;  /* 0x000000000000781c */ /* 0x01cfda0003f2f068 */
[----:B------:R-:W-:Y:S05]  /*57c0*/  @!P1 BRA `(.L_x_782) ;  /* 0x0000048000009947 */ /* 0x000fea0003800000 */
[----:B------:R-:W2:Y:S01]  /*57d0*/  I2F.RP R12, UR9 ;  /* 0x00000009000c7d06 */ /* 0x000ea20008209400 */
[----:B------:R-:W-:Y:S01]  /*57e0*/  UIADD3 UR13, UR12, -0x40, URZ ;  /* 0xffffffc00c0d7890 */ /* 0x000fe2000fffe03f */
[----:B------:R-:W-:Y:S01]  /*57f0*/  IMAD.U32 R10, RZ, RZ, UR12 ;  /* 0x0000000cff0a7e24 */ /* 0x000fe2000f8e00ff */
[----:B------:R-:W-:-:S04]  /*5800*/  UMOV UR14, URZ ;  /* 0x0000003f000e7c82 */ /* 0x000fc80008000000 */
[----:B------:R-:W-:Y:S01]  /*5810*/  IMAD.U32 R8, RZ, RZ, UR13 ;  /* 0x0000000dff087e24 */ /* 0x000fe2000f8e00ff */
[----:B------:R-:W-:-:S04]  /*5820*/  IABS R10, R10 ;  /* 0x0000000a000a7213 */ /* 0x000fc80000000000 */
[----:B------:R-:W-:Y:S01]  /*5830*/  IABS R8, R8 ;  /* 0x0000000800087213 */ /* 0x000fe20000000000 */
[----:B------:R-:W3:Y:S01]  /*5840*/  R2UR UR10, R10 ;  /* 0x000000000a0a73c2 */ /* 0x000ee200000e0000 */
[----:B--2---:R-:W2:Y:S07]  /*5850*/  MUFU.RCP R11, R12 ;  /* 0x0000000c000b7308 */ /* 0x004eae0000001000 */
[----:B------:R-:W4:Y:S01]  /*5860*/  R2UR UR5, R8 ;  /* 0x00000000080573c2 */ /* 0x000f2200000e0000 */
[----:B--2---:R-:W-:-:S06]  /*5870*/  IADD3 R11, R11, 0xffffffe, RZ ;  /* 0x0ffffffe0b0b7810 */ /* 0x004fcc0007ffe0ff */
[----:B------:R-:W2:Y:S02]  /*5880*/  F2I.FTZ.U32.TRUNC.NTZ R11, R11 ;  /* 0x0000000b000b7305 */ /* 0x000ea4000021f000 */
[----:B--2---:R-:W2:Y:S02]  /*5890*/  R2UR UR15, R11 ;  /* 0x000000000b0f73c2 */ /* 0x004ea400000e0000 */
[----:B--2---:R-:W-:-:S04]  /*58a0*/  UIADD3 UR4, URZ, -UR15, URZ ;  /* 0x8000000f3f047290 */ /* 0x004fc8000fffe03f */
[----:B------:R-:W-:-:S04]  /*58b0*/  UIMAD UR4, UR4, UR9, URZ ;  /* 0x00000009040472a4 */ /* 0x000fc8000f8e023f */
[----:B------:R-:W-:-:S04]  /*58c0*/  UIMAD.WIDE.U32 UR16, UR15, UR4, UR14 ;  /* 0x000000040f1072a5 */ /* 0x000fc8000f8e000e */
[----:B---3--:R-:W-:Y:S02]  /*58d0*/  UIMAD.WIDE.U32 UR14, UR17, UR10, URZ ;  /* 0x0000000a110e72a5 */ /* 0x008fe4000f8e003f */
[----:B----4-:R-:W-:Y:S02]  /*58e0*/  UIMAD.WIDE.U32 UR16, UR17, UR5, URZ ;  /* 0x00000005111072a5 */ /* 0x010fe4000f8e003f */
        /* <DEDUP_REMOVED lines=43> */
[----:B---3--:R-:W-:Y:S01]  /*5ba0*/  MOV R13, UR11 ;  /* 0x0000000b000d7c02 */ /* 0x008fe20008000f00 */
        /* <DEDUP_REMOVED lines=10> */
.L_x_782:
[----:B------:R-:W-:-:S04]  /*5c50*/  ULEA UR22, -UR22, URZ, 0x6 ;  /* 0x0000003f16167291 */ /* 0x000fc8000f8e313f */
[----:B------:R-:W-:Y:S02]  /*5c60*/  USHF.R.S32.HI UR4, URZ, 0x1f, UR22 ;  /* 0x0000001f3f047899 */ /* 0x000fe40008011416 */
[----:B------:R-:W-:-:S04]  /*5c70*/  MOV R15, UR22 ;  /* 0x00000016000f7c02 */ /* 0x000fc80008000f00 */
[----:B------:R-:W-:Y:S02]  /*5c80*/  MOV R14, UR4 ;  /* 0x00000004000e7c02 */ /* 0x000fe40008000f00 */
.L_x_783:
[----:B------:R-:W-:Y:S01]  /*5c90*/  ISETP.GE.AND P6, PT, R248, c[0x0][0x220], PT ;  /* 0x00008800f8007a0c */ /* 0x000fe20003fc6270 */
[----:B------:R-:W-:Y:S01]  /*5ca0*/  BSSY B0, `(.L_x_784) ;  /* 0x000009b000007945 */ /* 0x000fe20003800000 */
[----:B------:R-:W-:Y:S02]  /*5cb0*/  ISETP.GE.AND P5, PT, R245, c[0x0][0x220], PT ;  /* 0x00008800f5007a0c */ /* 0x000fe40003fa6270 */
[----:B------:R-:W-:Y:S02]  /*5cc0*/  ISETP.GE.AND P4, PT, R244, c[0x0][0x220], PT ;  /* 0x00008800f4007a0c */ /* 0x000fe40003f86270 */
[----:B------:R-:W-:-:S07]  /*5cd0*/  ISETP.GE.AND P3, PT, R243, c[0x0][0x220], PT ;  /* 0x00008800f3007a0c */ /* 0x000fce0003f66270 */
[-C--:B------:R-:W-:Y:S01]  /*5ce0*/  @!P6 IADD3 R13, P1, R15, R166.reuse, RZ ;  /* 0x000000a60f0de210 */ /* 0x080fe20007f3e0ff */
[----:B------:R2:W-:Y:S03]  /*5cf0*/  @P6 STS.128 [R246+0x8000], RZ ;  /* 0x008000fff6006388 */ /* 0x0005e60000000c00 */
[----:B------:R-:W-:Y:S01]  /*5d00*/  @!P6 LEA R50, P2, R13, c[0x0][0x168], 0x1 ;  /* 0x00005a000d32ea11 */ /* 0x000fe200078408ff */
[----:B------:R-:W-:Y:S01]  /*5d10*/  @!P6 IMAD.X R8, R14, 0x1, R165, P1 ;  /* 0x000000010e08e824 */ /* 0x000fe200008e06a5 */
[----:B------:R-:W-:-:S04]  /*5d20*/  @!P5 IADD3 R11, P1, R15, R166, RZ ;  /* 0x000000a60f0bd210 */ /* 0x000fc80007f3e0ff */
[----:B------:R-:W-:Y:S01]  /*5d30*/  @!P6 LEA.HI.X R51, R13, c[0x0][0x16c], R8, 0x1, P2 ;  /* 0x00005b000d33ea11 */ /* 0x000fe200010f0c08 */
[C-C-:B------:R-:W-:Y:S01]  /*5d40*/  @!P5 IMAD.X R8, R14.reuse, 0x1, R165.reuse, P1 ;  /* 0x000000010e08d824 */ /* 0x140fe200008e06a5 */
[----:B------:R-:W-:Y:S02]  /*5d50*/  @!P5 LEA R42, P2, R11, c[0x0][0x168], 0x1 ;  /* 0x00005a000b2ada11 */ /* 0x000fe400078408ff */
[-C--:B------:R-:W-:Y:S01]  /*5d60*/  @!P4 IADD3 R13, P1, R15, R166.reuse, RZ ;  /* 0x000000a60f0dc210 */ /* 0x080fe20007f3e0ff */
[----:B------:R-:W-:Y:S01]  /*5d70*/  @!PT LDS RZ, [RZ] ;  /* 0x00000000fffff984 */ /* 0x000fe20000000800 */
[----:B------:R-:W-:Y:S01]  /*5d80*/  @!PT LDS RZ, [RZ] ;  /* 0x00000000fffff984 */ /* 0x000fe20000000800 */
[----:B------:R-:W-:Y:S01]  /*5d90*/  @!PT LDS RZ, [RZ] ;  /* 0x00000000fffff984 */ /* 0x000fe20000000800 */
[----:B------:R2:W-:Y:S01]  /*5da0*/  @!P6 LDGSTS.E.BYPASS.LTC128B.128 [R246+0x8000], [R50.64] ;  /* 0x0800000032f6efae */ /* 0x0005e2000b901d60 */
[----:B------:R-:W-:Y:S02]  /*5db0*/  @!P5 LEA.HI.X R43, R11, c[0x0][0x16c], R8, 0x1, P2 ;  /* 0x00005b000b2bda11 */ /* 0x000fe400010f0c08 */
        /* <DEDUP_REMOVED lines=15> */
[-C--:B------:R-:W-:Y:S01]  /*5eb0*/  @!P6 IADD3 R19, P1, R13, R166.reuse, RZ ;  /* 0x000000a60d13e210 */ /* 0x080fe20007f3e0ff */
[----:B------:R-:W-:Y:S01]  /*5ec0*/  @!PT LDS RZ, [RZ] ;  /* 0x00000000fffff984 */ /* 0x000fe20000000800 */
[----:B------:R-:W-:Y:S01]  /*5ed0*/  @!PT LDS RZ, [RZ] ;  /* 0x00000000fffff984 */ /* 0x000fe20000000800 */
[----:B------:R-:W-:Y:S01]  /*5ee0*/  @!PT LDS RZ, [RZ] ;  /* 0x00000000fffff984 */ /* 0x000fe20000000800 */
[----:B------:R2:W-:Y:S03]  /*5ef0*/  @!P4 LDGSTS.E.BYPASS.LTC128B.128 [R246+0xc000], [R40.64+0x100] ;  /* 0x0c00010028f6cfae */ /* 0x0005e6000b901d60 */
[----:B------:R-:W-:Y:S01]  /*5f00*/  @!P6 LEA R46, P2, R19, c[0x0][0x168], 0x1 ;  /* 0x00005a00132eea11 */ /* 0x000fe200078408ff */
[C-C-:B------:R-:W-:Y:S01]  /*5f10*/  @!P6 IMAD.X R8, R12.reuse, 0x1, R165.reuse, P1 ;  /* 0x000000010c08e824 */ /* 0x140fe200008e06a5 */
        /* <DEDUP_REMOVED lines=13> */
[C-C-:B------:R-:W-:Y:S01]  /*5ff0*/  @!P4 IMAD.X R8, R12.reuse, 0x1, R165.reuse, P1 ;  /* 0x000000010c08c824 */ /* 0x140fe200008e06a5 */
[----:B------:R-:W-:Y:S01]  /*6000*/  @!P3 IADD3 R11, P1, R13, R166, RZ ;  /* 0x000000a60d0bb210 */ /* 0x000fe20007f3e0ff */
        /* <DEDUP_REMOVED lines=15> */
[-C--:B------:R-:W-:Y:S01]  /*6100*/  @!P6 IADD3 R11, P1, R13, R166.reuse, RZ ;  /* 0x000000a60d0be210 */ /* 0x080fe20007f3e0ff */
[----:B------:R2:W-:Y:S03]  /*6110*/  @P4 STS.128 [R246+0xc800], RZ ;  /* 0x00c800fff6004388 */ /* 0x0005e60000000c00 */
[----:B------:R-:W-:Y:S01]  /*6120*/  @!P6 LEA R44, P2, R11, c[0x0][0x168], 0x1 ;  /* 0x00005a000b2cea11 */ /* 0x000fe200078408ff */
[C-C-:B------:R-:W-:Y:S01]  /*6130*/  @!P6 IMAD.X R8, R12.reuse, 0x1, R165.reuse, P1 ;  /* 0x000000010c08e824 */ /* 0x140fe200008e06a5 */
[-C--:B------:R-:W-:Y:S01]  /*6140*/  @!P5 IADD3 R19, P1, R13, R166.reuse, RZ ;  /* 0x000000a60d13d210 */ /* 0x080fe20007f3e0ff */
[----:B------:R-:W-:Y:S01]  /*6150*/  @!PT LDS RZ, [RZ] ;  /* 0x00000000fffff984 */ /* 0x000fe20000000800 */
[----:B------:R-:W-:Y:S01]  /*6160*/  @!PT LDS RZ, [RZ] ;  /* 0x00000000fffff984 */ /* 0x000fe20000000800 */
[----:B------:R-:W-:Y:S01]  /*6170*/  @!PT LDS RZ, [RZ] ;  /* 0x00000000fffff984 */ /* 0x000fe20000000800 */
[----:B------:R2:W-:Y:S03]  /*6180*/  @!P4 LDGSTS.E.BYPASS.LTC128B.128 [R246+0xc800], [R30.64+0x100] ;  /* 0x0c8001001ef6cfae */ /* 0x0005e6000b901d60 */
[----:B------:R-:W-:Y:S01]  /*6190*/  @!P6 LEA.HI.X R45, R11, c[0x0][0x16c], R8, 0x1, P2 ;  /* 0x00005b000b2dea11 */ /* 0x000fe200010f0c08 */
[----:B------:R-:W-:Y:S01]  /*61a0*/  @!P5 IMAD.X R8, R12, 0x1, R165, P1 ;  /* 0x000000010c08d824 */ /* 0x000fe200008e06a5 */
[----:B------:R-:W-:Y:S01]  /*61b0*/  @!P4 IADD3 R11, P1, R13, R166, RZ ;  /* 0x000000a60d0bc210 */ /* 0x000fe20007f3e0ff */
[----:B------:R2:W-:Y:S01]  /*61c0*/  @P3 STS.128 [R246+0xe800], RZ ;  /* 0x00e800fff6003388 */ /* 0x0005e20000000c00 */
[----:B------:R-:W-:-:S03]  /*61d0*/  @!P5 LEA R18, P2, R19, c[0x0][0x168], 0x1 ;  /* 0x00005a001312da11 */ /* 0x000fc600078408ff */
[C-C-:B------:R-:W-:Y:S01]  /*61e0*/  @!P4 IMAD.X R10, R12.reuse, 0x1, R165.reuse, P1 ;  /* 0x000000010c0ac824 */ /* 0x140fe200008e06a5 */
[----:B------:R-:W-:Y:S01]  /*61f0*/  @!P5 LEA.HI.X R19, R19, c[0x0][0x16c], R8, 0x1, P2 ;  /* 0x00005b001313da11 */ /* 0x000fe200010f0c08 */
[----:B------:R-:W-:Y:S01]  /*6200*/  @!PT LDS RZ, [RZ] ;  /* 0x00000000fffff984 */ /* 0x000fe20000000800 */
[----:B------:R-:W-:Y:S01]  /*6210*/  @!PT LDS RZ, [RZ] ;  /* 0x00000000fffff984 */ /* 0x000fe20000000800 */
[----:B------:R-:W-:Y:S01]  /*6220*/  @!PT LDS RZ, [RZ] ;  /* 0x00000000fffff984 */ /* 0x000fe20000000800 */
[----:B------:R2:W-:Y:S01]  /*6230*/  @!P3 LDGSTS.E.BYPASS.LTC128B.128 [R246+0xe800], [R28.64+0x180] ;  /* 0x0e8001801cf6bfae */ /* 0x0005e2000b901d60 */
[----:B------:R-:W-:Y:S02]  /*6240*/  @!P4 LEA R52, P2, R11, c[0x0][0x168], 0x1 ;  /* 0x00005a000b34ca11 */ /* 0x000fe400078408ff */
[----:B------:R-:W-:Y:S01]  /*6250*/  @!P3 IADD3 R8, P1, R13, R166, RZ ;  /* 0x000000a60d08b210 */ /* 0x000fe20007f3e0ff */
[----:B------:R2:W-:Y:S01]  /*6260*/  @P6 STS.128 [R246+0x9000], RZ ;  /* 0x009000fff6006388 */ /* 0x0005e20000000c00 */
[----:B------:R-:W-:Y:S02]  /*6270*/  @!P4 LEA.HI.X R53, R11, c[0x0][0x16c], R10, 0x1, P2 ;  /* 0x00005b000b35ca11 */ /* 0x000fe400010f0c0a */
[----:B------:R-:W-:Y:S01]  /*6280*/  IADD3 R13, P2, R13, UR24, RZ ;  /* 0x000000180d0d7c10 */ /* 0x000fe2000ff5e0ff */
[----:B------:R-:W-:Y:S01]  /*6290*/  @!P3 IMAD.X R11, R12, 0x1, R165, P1 ;  /* 0x000000010c0bb824 */ /* 0x000fe200008e06a5 */
[----:B------:R-:W-:Y:S01]  /*62a0*/  @!P3 LEA R54, P1, R8, c[0x0][0x168], 0x1 ;  /* 0x00005a000836ba11 */ /* 0x000fe200078208ff */
[----:B------:R-:W-:Y:S01]  /*62b0*/  @!PT LDS RZ, [RZ] ;  /* 0x00000000fffff984 */ /* 0x000fe20000000800 */
[----:B------:R-:W-:Y:S01]  /*62c0*/  @!PT LDS RZ, [RZ] ;  /* 0x00000000fffff984 */ /* 0x000fe20000000800 */
[----:B------:R-:W-:Y:S01]  /*62d0*/  @!PT LDS RZ, [RZ] ;  /* 0x00000000fffff984 */ /* 0x000fe20000000800 */
[----:B------:R2:W-:Y:S01]  /*62e0*/  @!P6 LDGSTS.E.BYPASS.LTC128B.128 [R246+0x9000], [R44.64] ;  /* 0x090000002cf6efae */ /* 0x0005e2000b901d60 */
[----:B------:R-:W-:-:S02]  /*62f0*/  IADD3.X R12, R12, UR23, RZ, P2, !PT ;  /* 0x000000170c0c7c10 */ /* 0x000fc400097fe4ff */
[----:B------:R-:W-:Y:S01]  /*6300*/  @!P3 LEA.HI.X R55, R8, c[0x0][0x16c], R11, 0x1, P1 ;  /* 0x00005b000837ba11 */ /* 0x000fe200008f0c0b */
[----:B------:R2:W-:Y:S01]  /*6310*/  @P5 STS.128 [R246+0xb000], RZ ;  /* 0x00b000fff6005388 */ /* 0x0005e20000000c00 */
[----:B------:R-:W-:-:S03]  /*6320*/  @!P6 IADD3 R23, P1, R13, R166, RZ ;  /* 0x000000a60d17e210 */ /* 0x000fc60007f3e0ff */
[----:B------:R-:W-:Y:S01]  /*6330*/  @!PT LDS RZ, [RZ] ;  /* 0x00000000fffff984 */ /* 0x000fe20000000800 */
[----:B------:R-:W-:Y:S01]  /*6340*/  @!PT LDS RZ, [RZ] ;  /* 0x00000000fffff984 */ /* 0x000fe20000000800 */
[----:B------:R-:W-:Y:S01]  /*6350*/  @!PT LDS RZ, [RZ] ;  /* 0x00000000fffff984 */ /* 0x000fe20000000800 */
[----:B------:R2:W-:Y:S01]  /*6360*/  @!P5 LDGSTS.E.BYPASS.LTC128B.128 [R246+0xb000], [R18.64+0x80] ;  /* 0x0b00008012f6dfae */ /* 0x0005e2000b901d60 */
        /* <DEDUP_REMOVED lines=40> */
[----:B--2---:R-:W-:-:S04]  /*65f0*/  LEA R10, P1, R13, c[0x0][0x168], 0x1 ;  /* 0x00005a000d0a7a11 */ /* 0x004fc800078208ff */
[----:B------:R-:W-:-:S05]  /*6600*/  LEA.HI.X R11, R13, c[0x0][0x16c], R12, 0x1, P1 ;  /* 0x00005b000d0b7a11 */ /* 0x000fca00008f0c0c */
[----:B------:R-:W-:Y:S01]  /*6610*/  @!PT LDS RZ, [RZ] ;  /* 0x00000000fffff984 */ /* 0x000fe20000000800 */
[----:B------:R-:W-:Y:S01]  /*6620*/  @!PT LDS RZ, [RZ] ;  /* 0x00000000fffff984 */ /* 0x000fe20000000800 */
[----:B------:R-:W-:Y:S01]  /*6630*/  @!PT LDS RZ, [RZ] ;  /* 0x00000000fffff984 */ /* 0x000fe20000000800 */
[----:B------:R2:W-:Y:S04]  /*6640*/  LDGSTS.E.BYPASS.LTC128B.128 [R246+0xf800], [R10.64+0x180] ;  /* 0x0f8001800af67fae */ /* 0x0005e8000b901d60 */
.L_x_785:
[----:B------:R-:W-:Y:S05]  /*6650*/  BSYNC B0 ;  /* 0x0000000000007941 */ /* 0x000fea0003800000 */
.L_x_784:
[----:B------:R-:W0:Y:S01]  /*6660*/  LDGDEPBAR ;  /* 0x00000000000079af */ /* 0x000e220000000000 */
[----:B------:R-:W-:-:S04]  /*6670*/  IADD3 R166, P1, R15, R166, RZ ;  /* 0x000000a60fa67210 */ /* 0x000fc80007f3e0ff */
[----:B------:R-:W-:Y:S02]  /*6680*/  IADD3.X R165, R14, R165, RZ, P1, !PT ;  /* 0x000000a50ea57210 */ /* 0x000fe40000ffe4ff */
.L_x_781:
[----:B--234-:R-:W-:Y:S01]  /*6690*/  IADD3 R13, R167, UR12, RZ ;  /* 0x0000000ca70d7c10 */ /* 0x01cfe2000fffe0ff */
[----:B------:R-:W-:-:S03]  /*66a0*/  IMAD.SHL.U32 R236, R0, 0x2, RZ ;  /* 0x0000000200ec7824 */ /* 0x000fc600078e00ff */
[----:B------:R-:W-:Y:S01]  /*66b0*/  IADD3 R11, R13, 0x1, RZ ;  /* 0x000000010d0b7810 */ /* 0x000fe20007ffe0ff */
[----:B------:R-:W-:Y:S01]  /*66c0*/  IMAD R234, R7, 0x2, R236 ;  /* 0x0000000207ea7824 */ /* 0x000fe200078e02ec */
[----:B------:R-:W-:Y:S01]  /*66d0*/  IADD3 R15, R13, 0x8, RZ ;  /* 0x000000080d0f7810 */ /* 0x000fe20007ffe0ff */
[----:B------:R-:W-:Y:S01]  /*66e0*/  LDSM.16.MT88.4 R156, [R236+0x10000] ;  /* 0x01000000ec9c783b */ /* 0x000fe20000004200 */
[----:B------:R-:W-:Y:S01]  /*66f0*/  ISETP.GE.AND P5, PT, R11, R200, PT ;  /* 0x000000c80b00720c */ /* 0x000fe20003fa6270 */
[----:B------:R-:W-:Y:S01]  /*6700*/  IMAD R232, R5, 0x2, R234 ;  /* 0x0000000205e87824 */ /* 0x000fe200078e02ea */
[----:B------:R-:W-:Y:S01]  /*6710*/  ISETP.GE.AND P2, PT, R11, R2, PT ;  /* 0x000000020b00720c */ /* 0x000fe20003f46270 */
[----:B------:R-:W-:Y:S01]  /*6720*/  IMAD R233, R5, 0x2, R236 ;  /* 0x0000000205e97824 */ /* 0x000fe200078e02ec */
[----:B------:R-:W-:Y:S01]  /*6730*/  IADD3 R11, R13, 0x9, RZ ;  /* 0x000000090d0b7810 */ /* 0x000fe20007ffe0ff */
[----:B------:R-:W-:Y:S01]  /*6740*/  LDSM.16.MT88.4 R148, [R234+0x10000] ;  /* 0x01000000ea94783b */ /* 0x000fe20000004200 */
[----:B------:R-:W-:-:S02]  /*6750*/  ISETP.GE.AND P6, PT, R15, R200, PT ;  /* 0x000000c80f00720c */ /* 0x000fc40003fc6270 */
[C---:B------:R-:W-:Y:S01]  /*6760*/  ISETP.GE.AND P4, PT, R11.reuse, R200, PT ;  /* 0x000000c80b00720c */ /* 0x040fe20003f86270 */
[----:B------:R-:W-:Y:S01]  /*6770*/  LDSM.16.MT88.4 R132, [R232+0x10000] ;  /* 0x01000000e884783b */ /* 0x000fe20000004200 */
[-C--:B------:R-:W-:Y:S02]  /*6780*/  ISETP.GE.AND P3, PT, R11, R2.reuse, PT ;  /* 0x000000020b00720c */ /* 0x080fe40003f66270 */
[----:B------:R-:W-:Y:S01]  /*6790*/  IADD3 R11, R13, 0x11, RZ ;  /* 0x000000110d0b7810 */ /* 0x000fe20007ffe0ff */
[----:B------:R-:W-:Y:S01]  /*67a0*/  LDSM.16.MT88.4 R140, [R233+0x10000] ;  /* 0x01000000e98c783b */ /* 0x000fe20000004200 */
[----:B------:R-:W-:Y:S02]  /*67b0*/  ISETP.GE.AND P1, PT, R15, R2, PT ;  /* 0x000000020f00720c */ /* 0x000fe40003f26270 */
[----:B------:R-:W-:Y:S01]  /*67c0*/  IADD3 R15, R13, 0x10, RZ ;  /* 0x000000100d0f7810 */ /* 0x000fe20007ffe0ff */
[----:B------:R-:W-:Y:S01]  /*67d0*/  LDSM.16.MT88.4 R40, [R236+0x12000] ;  /* 0x01200000ec28783b */ /* 0x000fe20000004200 */
[----:B------:R-:W-:-:S02]  /*67e0*/  FSEL R48, R48, -INF , !P6 ;  /* 0xff80000030307808 */ /* 0x000fc40007000000 */
[-C--:B------:R-:W-:Y:S01]  /*67f0*/  ISETP.GE.AND P6, PT, R11, R200.reuse, PT ;  /* 0x000000c80b00720c */ /* 0x080fe20003fc6270 */
[----:B------:R-:W-:Y:S01]  /*6800*/  LDSM.16.MT88.4 R56, [R233+0x12000] ;  /* 0x01200000e938783b */ /* 0x000fe20000004200 */
[----:B------:R-:W-:Y:S02]  /*6810*/  FSEL R36, R6, -INF , !P5 ;  /* 0xff80000006247808 */ /* 0x000fe40006800000 */
[----:B------:R-:W-:Y:S01]  /*6820*/  FSEL R30, R25, -INF , !P2 ;  /* 0xff800000191e7808 */ /* 0x000fe20005000000 */
[----:B-1----:R-:W-:Y:S01]  /*6830*/  LDSM.16.MT88.4 R64, [R232+0x12000] ;  /* 0x01200000e840783b */ /* 0x002fe20000004200 */
[----:B------:R-:W-:Y:S02]  /*6840*/  FSEL R28, R26, -INF , !P1 ;  /* 0xff8000001a1c7808 */ /* 0x000fe40004800000 */
[C---:B------:R-:W-:Y:S01]  /*6850*/  ISETP.GE.AND P5, PT, R15.reuse, R200, PT ;  /* 0x000000c80f00720c */ /* 0x040fe20003fa6270 */
[----:B------:R-:W-:Y:S01]  /*6860*/  LDSM.16.MT88.4 R72, [R236+0x14000] ;  /* 0x01400000ec48783b */ /* 0x000fe20000004200 */
[----:B------:R-:W-:-:S02]  /*6870*/  ISETP.GE.AND P2, PT, R15, R2, PT ;  /* 0x000000020f00720c */ /* 0x000fc40003f46270 */
[----:B------:R-:W-:Y:S01]  /*6880*/  ISETP.GE.AND P1, PT, R11, R2, PT ;  /* 0x000000020b00720c */ /* 0x000fe20003f26270 */
[----:B------:R-:W-:Y:S01]  /*6890*/  LDSM.16.MT88.4 R80, [R234+0x14000] ;  /* 0x01400000ea50783b */ /* 0x000fe20000004200 */
[----:B------:R-:W-:Y:S02]  /*68a0*/  IADD3 R11, R13, 0x19, RZ ;  /* 0x000000190d0b7810 */ /* 0x000fe40007ffe0ff */
[----:B------:R-:W-:Y:S01]  /*68b0*/  FSEL R6, R33, -INF , !P6 ;  /* 0xff80000021067808 */ /* 0x000fe20007000000 */
[----:B------:R-:W-:Y:S01]  /*68c0*/  LDSM.16.MT88.4 R88, [R233+0x14000] ;  /* 0x01400000e958783b */ /* 0x000fe20000004200 */
[C---:B------:R-:W-:Y:S02]  /*68d0*/  IADD3 R19, R13.reuse, 0x20, RZ ;  /* 0x000000200d137810 */ /* 0x040fe40007ffe0ff */
[----:B------:R-:W-:Y:S01]  /*68e0*/  ISETP.GE.AND P6, PT, R13, R200, PT ;  /* 0x000000c80d00720c */ /* 0x000fe20003fc6270 */
[----:B------:R-:W-:Y:S01]  /*68f0*/  LDSM.16.MT88.4 R96, [R232+0x14000] ;  /* 0x01400000e860783b */ /* 0x000fe20000004200 */
[----:B------:R-:W-:-:S02]  /*6900*/  FSEL R18, R32, -INF , !P5 ;  /* 0xff80000020127808 */ /* 0x000fc40006800000 */
[----:B------:R-:W-:Y:S01]  /*6910*/  FSEL R8, R20, -INF , !P2 ;  /* 0xff80000014087808 */ /* 0x000fe20005000000 */
[----:B------:R-:W-:Y:S01]  /*6920*/  LDSM.16.MT88.4 R104, [R236+0x16000] ;  /* 0x01600000ec68783b */ /* 0x000fe20000004200 */
[C---:B------:R-:W-:Y:S02]  /*6930*/  ISETP.GE.AND P5, PT, R11.reuse, R200, PT ;  /* 0x000000c80b00720c */ /* 0x040fe40003fa6270 */
[----:B------:R-:W-:Y:S01]  /*6940*/  ISETP.GE.AND P2, PT, R11, R2, PT ;  /* 0x000000020b00720c */ /* 0x000fe20003f46270 */
[----:B------:R-:W-:Y:S01]  /*6950*/  LDSM.16.MT88.4 R112, [R234+0x16000] ;  /* 0x01600000ea70783b */ /* 0x000fe20000004200 */
[----:B------:R-:W-:Y:S02]  /*6960*/  FSEL R16, R21, -INF , !P1 ;  /* 0xff80000015107808 */ /* 0x000fe40004800000 */
[----:B------:R-:W-:Y:S01]  /*6970*/  ISETP.GE.AND P1, PT, R19, R200, PT ;  /* 0x000000c81300720c */ /* 0x000fe20003f26270 */
[----:B------:R-:W-:Y:S01]  /*6980*/  LDSM.16.MT88.4 R120, [R233+0x16000] ;  /* 0x01600000e978783b */ /* 0x000fe20000004200 */
[----:B------:R-:W-:-:S02]  /*6990*/  FSEL R11, R4, -INF , !P6 ;  /* 0xff800000040b7808 */ /* 0x000fc40007000000 */
[----:B------:R-:W-:Y:S02]  /*69a0*/  FSEL R186, R186, -INF , !P1 ;  /* 0xff800000baba7808 */ /* 0x000fe40004800000 */
[----:B------:R-:W-:Y:S02]  /*69b0*/  FMNMX.FTZ R21, R11, R36, !PT ;  /* 0x000000240b157209 */ /* 0x000fe40007810000 */
[----:B------:R-:W-:Y:S02]  /*69c0*/  ISETP.GE.AND P1, PT, R13, R2, PT ;  /* 0x000000020d00720c */ /* 0x000fe40003f26270 */
[----:B------:R-:W-:Y:S02]  /*69d0*/  FSEL R38, R49, -INF , !P4 ;  /* 0xff80000031267808 */ /* 0x000fe40006000000 */
[----:B------:R-:W-:Y:S02]  /*69e0*/  FMNMX.FTZ R21, R48, R21, !PT ;  /* 0x0000001530157209 */ /* 0x000fe40007810000 */
[----:B------:R-:W-:-:S02]  /*69f0*/  FSEL R24, R24, -INF , !P1 ;  /* 0xff80000018187808 */ /* 0x000fc40004800000 */
[----:B------:R-:W-:Y:S02]  /*6a00*/  FMNMX.FTZ R23, R38, R21, !PT ;  /* 0x0000001526177209 */ /* 0x000fe40007810000 */
[----:B------:R-:W-:Y:S02]  /*6a10*/  FMNMX.FTZ R21, R24, R30, !PT ;  /* 0x0000001e18157209 */ /* 0x000fe40007810000 */
[----:B------:R-:W-:Y:S02]  /*6a20*/  IADD3 R15, R13, 0x18, RZ ;  /* 0x000000180d0f7810 */ /* 0x000fe40007ffe0ff */
[----:B------:R-:W-:Y:S02]  /*6a30*/  FSEL R26, R27, -INF , !P3 ;  /* 0xff8000001b1a7808 */ /* 0x000fe40005800000 */
[----:B------:R-:W-:Y:S02]  /*6a40*/  FMNMX.FTZ R21, R28, R21, !PT ;  /* 0x000000151c157209 */ /* 0x000fe40007810000 */
[----:B------:R-:W-:-:S02]  /*6a50*/  ISETP.GE.AND P4, PT, R15, R200, PT ;  /* 0x000000c80f00720c */ /* 0x000fc40003f86270 */
[----:B------:R-:W-:Y:S02]  /*6a60*/  FMNMX.FTZ R23, R18, R23, !PT ;  /* 0x0000001712177209 */ /* 0x000fe40007810000 */
[----:B------:R-:W-:Y:S02]  /*6a70*/  FMNMX.FTZ R21, R26, R21, !PT ;  /* 0x000000151a157209 */ /* 0x000fe40007810000 */
[----:B------:R-:W-:Y:S02]  /*6a80*/  FSEL R4, R35, -INF , !P4 ;  /* 0xff80000023047808 */ /* 0x000fe40006000000 */
[----:B------:R-:W-:Y:S02]  /*6a90*/  FMNMX.FTZ R23, R6, R23, !PT ;  /* 0x0000001706177209 */ /* 0x000fe40007810000 */
[----:B------:R-:W-:Y:S02]  /*6aa0*/  ISETP.GE.AND P3, PT, R15, R2, PT ;  /* 0x000000020f00720c */ /* 0x000fe40003f66270 */
[----:B------:R-:W-:-:S02]  /*6ab0*/  FMNMX.FTZ R21, R8, R21, !PT ;  /* 0x0000001508157209 */ /* 0x000fc40007810000 */
[----:B------:R-:W-:Y:S02]  /*6ac0*/  IADD3 R15, R13, 0x21, RZ ;  /* 0x000000210d0f7810 */ /* 0x000fe40007ffe0ff */
[----:B------:R-:W-:Y:S02]  /*6ad0*/  FSEL R10, R34, -INF , !P5 ;  /* 0xff800000220a7808 */ /* 0x000fe40006800000 */
[----:B------:R-:W-:Y:S02]  /*6ae0*/  FMNMX.FTZ R23, R4, R23, !PT ;  /* 0x0000001704177209 */ /* 0x000fe40007810000 */
[----:B------:R-:W-:Y:S02]  /*6af0*/  FSEL R14, R22, -INF , !P3 ;  /* 0xff800000160e7808 */ /* 0x000fe40005800000 */
[----:B------:R-:W-:Y:S02]  /*6b00*/  FMNMX.FTZ R21, R16, R21, !PT ;  /* 0x0000001510157209 */ /* 0x000fe40007810000 */
[----:B------:R-:W-:-:S02]  /*6b10*/  ISETP.GE.AND P4, PT, R19, R2, PT ;  /* 0x000000021300720c */ /* 0x000fc40003f86270 */
[----:B------:R-:W-:Y:S02]  /*6b20*/  IADD3 R19, R13, 0x28, RZ ;  /* 0x000000280d137810 */ /* 0x000fe40007ffe0ff */
[----:B------:R-:W-:Y:S02]  /*6b30*/  ISETP.GE.AND P6, PT, R15, R200, PT ;  /* 0x000000c80f00720c */ /* 0x000fe40003fc6270 */
[----:B------:R-:W-:Y:S02]  /*6b40*/  FMNMX.FTZ R23, R10, R23, !PT ;  /* 0x000000170a177209 */ /* 0x000fe40007810000 */
[----:B------:R-:W-:Y:S02]  /*6b50*/  FSEL R12, R17, -INF , !P2 ;  /* 0xff800000110c7808 */ /* 0x000fe40005000000 */
[----:B------:R-:W-:Y:S02]  /*6b60*/  FMNMX.FTZ R21, R14, R21, !PT ;  /* 0x000000150e157209 */ /* 0x000fe40007810000 */
[----:B------:R-:W-:-:S02]  /*6b70*/  ISETP.GE.AND P3, PT, R15, R2, PT ;  /* 0x000000020f00720c */ /* 0x000fc40003f66270 */
[----:B------:R-:W-:Y:S02]  /*6b80*/  ISETP.GE.AND P5, PT, R19, R200, PT ;  /* 0x000000c81300720c */ /* 0x000fe40003fa6270 */
[----:B------:R-:W-:Y:S02]  /*6b90*/  IADD3 R15, R13, 0x29, RZ ;  /* 0x000000290d0f7810 */ /* 0x000fe40007ffe0ff */
[----:B------:R-:W-:Y:S02]  /*6ba0*/  FSEL R250, R250, -INF , !P6 ;  /* 0xff800000fafa7808 */ /* 0x000fe40007000000 */
[----:B------:R-:W-:Y:S02]  /*6bb0*/  FMNMX.FTZ R23, R186, R23, !PT ;  /* 0x00000017ba177209 */ /* 0x000fe40007810000 */
[----:B------:R-:W-:Y:S02]  /*6bc0*/  FSEL R212, R212, -INF , !P4 ;  /* 0xff800000d4d47808 */ /* 0x000fe40006000000 */
[----:B------:R-:W-:-:S02]  /*6bd0*/  FMNMX.FTZ R21, R12, R21, !PT ;  /* 0x000000150c157209 */ /* 0x000fc40007810000 */
[----:B------:R-:W-:Y:S02]  /*6be0*/  ISETP.GE.AND P2, PT, R19, R2, PT ;  /* 0x000000021300720c */ /* 0x000fe40003f46270 */
[----:B------:R-:W-:Y:S02]  /*6bf0*/  ISETP.GE.AND P4, PT, R15, R200, PT ;  /* 0x000000c80f00720c */ /* 0x000fe40003f86270 */
[----:B------:R-:W-:Y:S02]  /*6c00*/  IADD3 R19, R13, 0x30, RZ ;  /* 0x000000300d137810 */ /* 0x000fe40007ffe0ff */
[----:B------:R-:W-:Y:S02]  /*6c10*/  FSEL R188, R188, -INF , !P5 ;  /* 0xff800000bcbc7808 */ /* 0x000fe40006800000 */
[----:B------:R-:W-:Y:S02]  /*6c20*/  FMNMX.FTZ R23, R250, R23, !PT ;  /* 0x00000017fa177209 */ /* 0x000fe40007810000 */
[----:B------:R-:W-:-:S02]  /*6c30*/  FSEL R196, R196, -INF , !P3 ;  /* 0xff800000c4c47808 */ /* 0x000fc40005800000 */
[----:B------:R-:W-:Y:S02]  /*6c40*/  FMNMX.FTZ R21, R212, R21, !PT ;  /* 0x00000015d4157209 */ /* 0x000fe40007810000 */
[----:B------:R-:W-:Y:S02]  /*6c50*/  IADD3 R17, R13, 0x31, RZ ;  /* 0x000000310d117810 */ /* 0x000fe40007ffe0ff */
[----:B------:R-:W-:Y:S02]  /*6c60*/  ISETP.GE.AND P6, PT, R19, R200, PT ;  /* 0x000000c81300720c */ /* 0x000fe40003fc6270 */
[----:B------:R-:W-:Y:S02]  /*6c70*/  FSEL R214, R214, -INF , !P4 ;  /* 0xff800000d6d67808 */ /* 0x000fe40006000000 */
[----:B------:R-:W-:Y:S02]  /*6c80*/  FMNMX.FTZ R23, R188, R23, !PT ;  /* 0x00000017bc177209 */ /* 0x000fe40007810000 */
[----:B------:R-:W-:-:S02]  /*6c90*/  ISETP.GE.AND P1, PT, R15, R2, PT ;  /* 0x000000020f00720c */ /* 0x000fc40003f26270 */
[----:B------:R-:W-:Y:S02]  /*6ca0*/  FSEL R210, R210, -INF , !P2 ;  /* 0xff800000d2d27808 */ /* 0x000fe40005000000 */
[----:B------:R-:W-:Y:S02]  /*6cb0*/  FMNMX.FTZ R21, R196, R21, !PT ;  /* 0x00000015c4157209 */ /* 0x000fe40007810000 */
[----:B------:R-:W-:Y:S02]  /*6cc0*/  IADD3 R15, R13, 0x38, RZ ;  /* 0x000000380d0f7810 */ /* 0x000fe40007ffe0ff */
[----:B------:R-:W-:Y:S02]  /*6cd0*/  ISETP.GE.AND P5, PT, R17, R200, PT ;  /* 0x000000c81100720c */ /* 0x000fe40003fa6270 */
[----:B------:R-:W-:Y:S02]  /*6ce0*/  FSEL R208, R208, -INF , !P6 ;  /* 0xff800000d0d07808 */ /* 0x000fe40007000000 */
[----:B------:R-:W-:-:S02]  /*6cf0*/  FMNMX.FTZ R23, R214, R23, !PT ;  /* 0x00000017d6177209 */ /* 0x000fc40007810000 */
[----:B------:R-:W-:Y:S02]  /*6d00*/  ISETP.GE.AND P2, PT, R19, R2, PT ;  /* 0x000000021300720c */ /* 0x000fe40003f46270 */
[----:B------:R-:W-:Y:S02]  /*6d10*/  FSEL R202, R202, -INF , !P1 ;  /* 0xff800000caca7808 */ /* 0x000fe40004800000 */
[----:B------:R-:W-:Y:S02]  /*6d20*/  FMNMX.FTZ R21, R210, R21, !PT ;  /* 0x00000015d2157209 */ /* 0x000fe40007810000 */
[----:B------:R-:W-:Y:S02]  /*6d30*/  IADD3 R13, R13, 0x39, RZ ;  /* 0x000000390d0d7810 */ /* 0x000fe40007ffe0ff */
[----:B------:R-:W-:Y:S02]  /*6d40*/  ISETP.GE.AND P4, PT, R15, R200, PT ;  /* 0x000000c80f00720c */ /* 0x000fe40003f86270 */
[----:B------:R-:W-:-:S02]  /*6d50*/  FSEL R206, R206, -INF , !P5 ;  /* 0xff800000cece7808 */ /* 0x000fc40006800000 */
[----:B------:R-:W-:Y:S02]  /*6d60*/  FMNMX.FTZ R23, R208, R23, !PT ;  /* 0x00000017d0177209 */ /* 0x000fe40007810000 */
[----:B------:R-:W-:Y:S02]  /*6d70*/  ISETP.GE.AND P1, PT, R17, R2, PT ;  /* 0x000000021100720c */ /* 0x000fe40003f26270 */
[----:B------:R-:W-:Y:S02]  /*6d80*/  FSEL R32, R9, -INF , !P2 ;  /* 0xff80000009207808 */ /* 0x000fe40005000000 */
[----:B------:R-:W-:Y:S02]  /*6d90*/  FMNMX.FTZ R21, R202, R21, !PT ;  /* 0x00000015ca157209 */ /* 0x000fe40007810000 */
[----:B------:R-:W-:Y:S02]  /*6da0*/  ISETP.GE.AND P6, PT, R13, R200, PT ;  /* 0x000000c80d00720c */ /* 0x000fe40003fc6270 */
[----:B------:R-:W-:-:S02]  /*6db0*/  FSEL R204, R204, -INF , !P4 ;  /* 0xff800000cccc7808 */ /* 0x000fc40006000000 */
[----:B------:R-:W-:Y:S02]  /*6dc0*/  FMNMX.FTZ R23, R206, R23, !PT ;  /* 0x00000017ce177209 */ /* 0x000fe40007810000 */
[----:B------:R-:W-:Y:S02]  /*6dd0*/  ISETP.GE.AND P2, PT, R15, R2, PT ;  /* 0x000000020f00720c */ /* 0x000fe40003f46270 */
[----:B------:R-:W-:Y:S02]  /*6de0*/  FSEL R198, R198, -INF , !P1 ;  /* 0xff800000c6c67808 */ /* 0x000fe40004800000 */
[----:B------:R-:W-:Y:S02]  /*6df0*/  FMNMX.FTZ R21, R32, R21, !PT ;  /* 0x0000001520157209 */ /* 0x000fe40007810000 */
[----:B------:R-:W-:Y:S02]  /*6e00*/  FSEL R34, R3, -INF , !P6 ;  /* 0xff80000003227808 */ /* 0x000fe40007000000 */
[----:B------:R-:W-:-:S02]  /*6e10*/  FMNMX.FTZ R3, R204, R23, !PT ;  /* 0x00000017cc037209 */ /* 0x000fc40007810000 */
[----:B------:R-:W-:Y:S02]  /*6e20*/  ISETP.GE.AND P1, PT, R13, R2, PT ;  /* 0x000000020d00720c */ /* 0x000fe40003f26270 */
[----:B------:R-:W-:Y:S02]  /*6e30*/  FSEL R192, R192, -INF , !P2 ;  /* 0xff800000c0c07808 */ /* 0x000fe40005000000 */
[----:B------:R-:W-:Y:S02]  /*6e40*/  FMNMX.FTZ R21, R198, R21, !PT ;  /* 0x00000015c6157209 */ /* 0x000fe40007810000 */
[----:B------:R-:W-:Y:S02]  /*6e50*/  FMNMX.FTZ R3, R34, R3, !PT ;  /* 0x0000000322037209 */ /* 0x000fe40007810000 */
[----:B------:R-:W-:Y:S02]  /*6e60*/  FSEL R190, R190, -INF , !P1 ;  /* 0xff800000bebe7808 */ /* 0x000fe40004800000 */
[----:B------:R-:W-:Y:S01]  /*6e70*/  FMNMX.FTZ R21, R192, R21, !PT ;  /* 0x00000015c0157209 */ /* 0x000fe20007810000 */
[----:B------:R-:W1:Y:S03]  /*6e80*/  SHFL.BFLY PT, R20, R3, 0x2, 0x1f ;  /* 0x0c401f0003147f89 */ /* 0x000e6600000e0000 */
[----:B------:R-:W-:-:S05]  /*6e90*/  FMNMX.FTZ R22, R190, R21, !PT ;  /* 0x00000015be167209 */ /* 0x000fca0007810000 */
[----:B------:R-:W2:Y:S01]  /*6ea0*/  SHFL.BFLY PT, R9, R22, 0x2, 0x1f ;  /* 0x0c401f0016097f89 */ /* 0x000ea200000e0000 */
[----:B-1----:R-:W-:-:S05]  /*6eb0*/  FMNMX.FTZ R13, R3, R20, !PT ;  /* 0x00000014030d7209 */ /* 0x002fca0007810000 */
[----:B------:R-:W1:Y:S01]  /*6ec0*/  SHFL.BFLY PT, R164, R13, 0x1, 0x1f ;  /* 0x0c201f000da47f89 */ /* 0x000e6200000e0000 */
[----:B--2---:R-:W-:-:S05]  /*6ed0*/  FMNMX.FTZ R20, R22, R9, !PT ;  /* 0x0000000916147209 */ /* 0x004fca0007810000 */
[----:B------:R-:W2:Y:S01]  /*6ee0*/  SHFL.BFLY PT, R3, R20, 0x1, 0x1f ;  /* 0x0c201f0014037f89 */ /* 0x000ea200000e0000 */
[----:B-1----:R-:W-:-:S04]  /*6ef0*/  FMNMX.FTZ R164, R13, R164, !PT ;  /* 0x000000a40da47209 */ /* 0x002fc80007810000 */
[C---:B------:R-:W-:Y:S01]  /*6f00*/  FSETP.NEU.FTZ.AND P1, PT, R164.reuse, -INF , PT ;  /* 0xff800000a400780b */ /* 0x040fe20003f3d000 */
[----:B------:R-:W-:Y:S01]  /*6f10*/  FMUL.FTZ R33, R164, c[0x0][0x23c] ;  /* 0x00008f00a4217a20 */ /* 0x000fe20000410000 */
[----:B--2---:R-:W-:-:S04]  /*6f20*/  FMNMX.FTZ R3, R20, R3, !PT ;  /* 0x0000000314037209 */ /* 0x004fc80007810000 */
[----:B------:R-:W-:Y:S01]  /*6f30*/  FSEL R33, R33, RZ, P1 ;  /* 0x000000ff21217208 */ /* 0x000fe20000800000 */
[----:B------:R-:W-:Y:S01]  /*6f40*/  LDSM.16.MT88.4 R20, [R234+0x12800] ;  /* 0x01280000ea14783b */ /* 0x000fe20000004200 */
[C---:B------:R-:W-:Y:S01]  /*6f50*/  FSETP.NEU.FTZ.AND P1, PT, R3.reuse, -INF , PT ;  /* 0xff8000000300780b */ /* 0x040fe20003f3d000 */
[----:B------:R-:W-:Y:S02]  /*6f60*/  FMUL.FTZ R189, R3, c[0x0][0x23c] ;  /* 0x00008f0003bd7a20 */ /* 0x000fe40000410000 */
[--C-:B------:R-:W-:Y:S02]  /*6f70*/  FFMA.FTZ R185, R11, c[0x0][0x23c], -R33.reuse ;  /* 0x00008f000bb97a23 */ /* 0x100fe40000010821 */
[--C-:B------:R-:W-:Y:S01]  /*6f80*/  FFMA.FTZ R184, R36, c[0x0][0x23c], -R33.reuse ;  /* 0x00008f0024b87a23 */ /* 0x100fe20000010821 */
[----:B------:R-:W-:Y:S01]  /*6f90*/  FSEL R189, R189, RZ, P1 ;  /* 0x000000ffbdbd7208 */ /* 0x000fe20000800000 */
[--C-:B------:R-:W-:Y:S01]  /*6fa0*/  FFMA.FTZ R181, R48, c[0x0][0x23c], -R33.reuse ;  /* 0x00008f0030b57a23 */ /* 0x100fe20000010821 */
[----:B------:R-:W-:Y:S01]  /*6fb0*/  LEA R252, P1, R166, c[0x0][0x168], 0x1 ;  /* 0x00005a00a6fc7a11 */ /* 0x000fe200078208ff */
[----:B------:R-:W-:Y:S01]  /*6fc0*/  FFMA.FTZ R180, R38, c[0x0][0x23c], -R33 ;  /* 0x00008f0026b47a23 */ /* 0x000fe20000010821 */
[----:B------:R-:W1:Y:S01]  /*6fd0*/  LDSM.16.MT88.4 R48, [R234+0x12000] ;  /* 0x01200000ea30783b */ /* 0x000e620000004200 */
[--C-:B------:R-:W-:Y:S01]  /*6fe0*/  FFMA.FTZ R179, R24, c[0x0][0x23c], -R189.reuse ;  /* 0x00008f0018b37a23 */ /* 0x100fe200000108bd */
[----:B------:R-:W-:Y:S01]  /*6ff0*/  MUFU.EX2 R185, R185 ;  /* 0x000000b900b97308 */ /* 0x000fe20000000800 */
[----:B------:R-:W-:Y:S01]  /*7000*/  FFMA.FTZ R182, R30, c[0x0][0x23c], -R189 ;  /* 0x00008f001eb67a23 */ /* 0x000fe200000108bd */
[----:B------:R-:W-:Y:S01]  /*7010*/  LEA.HI.X R251, R166, c[0x0][0x16c], R165, 0x1, P1 ;  /* 0x00005b00a6fb7a11 */ /* 0x000fe200008f0ca5 */
[----:B------:R-:W-:-:S02]  /*7020*/  FFMA.FTZ R183, R28, c[0x0][0x23c], -R189 ;  /* 0x00008f001cb77a23 */ /* 0x000fc400000108bd */
[----:B------:R-:W-:Y:S01]  /*7030*/  FFMA.FTZ R176, R26, c[0x0][0x23c], -R189 ;  /* 0x00008f001ab07a23 */ /* 0x000fe200000108bd */
[----:B------:R-:W-:Y:S01]  /*7040*/  LDSM.16.MT88.4 R28, [R234+0x10800] ;  /* 0x01080000ea1c783b */ /* 0x000fe20000004200 */
[--C-:B------:R-:W-:Y:S01]  /*7050*/  FFMA.FTZ R177, R6, c[0x0][0x23c], -R33.reuse ;  /* 0x00008f0006b17a23 */ /* 0x100fe20000010821 */
[----:B------:R-:W2:Y:S01]  /*7060*/  MUFU.EX2 R184, R184 ;  /* 0x000000b800b87308 */ /* 0x000ea20000000800 */
[--C-:B------:R-:W-:Y:S01]  /*7070*/  FFMA.FTZ R174, R4, c[0x0][0x23c], -R33.reuse ;  /* 0x00008f0004ae7a23 */ /* 0x100fe20000010821 */
[----:B------:R-:W-:Y:S01]  /*7080*/  LDSM.16.MT88.4 R24, [R233+0x10800] ;  /* 0x01080000e918783b */ /* 0x000fe20000004200 */
[----:B------:R-:W-:Y:S02]  /*7090*/  FFMA.FTZ R173, R10, c[0x0][0x23c], -R33 ;  /* 0x00008f000aad7a23 */ /* 0x000fe40000010821 */
[----:B------:R-:W-:Y:S01]  /*70a0*/  FFMA.FTZ R175, R8, c[0x0][0x23c], -R189 ;  /* 0x00008f0008af7a23 */ /* 0x000fe200000108bd */
[----:B------:R-:W3:Y:S01]  /*70b0*/  LDSM.16.MT88.4 R4, [R232+0x16000] ;  /* 0x01600000e804783b */ /* 0x000ee20000004200 */
[----:B------:R-:W-:Y:S01]  /*70c0*/  FFMA.FTZ R178, R18, c[0x0][0x23c], -R33 ;  /* 0x00008f0012b27a23 */ /* 0x000fe20000010821 */
[----:B------:R-:W-:Y:S01]  /*70d0*/  MUFU.EX2 R181, R181 ;  /* 0x000000b500b57308 */ /* 0x000fe20000000800 */
[--C-:B------:R-:W-:Y:S01]  /*70e0*/  FFMA.FTZ R172, R16, c[0x0][0x23c], -R189.reuse ;  /* 0x00008f0010ac7a23 */ /* 0x100fe200000108bd */
[----:B------:R-:W4:Y:S01]  /*70f0*/  LDSM.16.MT88.4 R8, [R236+0x10800] ;  /* 0x01080000ec08783b */ /* 0x000f220000004200 */
[----:B------:R-:W-:-:S02]  /*7100*/  FFMA.FTZ R169, R14, c[0x0][0x23c], -R189 ;  /* 0x00008f000ea97a23 */ /* 0x000fc400000108bd */
[----:B------:R-:W-:Y:S01]  /*7110*/  FFMA.FTZ R0, R12, c[0x0][0x23c], -R189 ;  /* 0x00008f000c007a23 */ /* 0x000fe200000108bd */
[----:B------:R-:W5:Y:S01]  /*7120*/  LDSM.16.MT88.4 R16, [R232+0x10800] ;  /* 0x01080000e810783b */ /* 0x000f620000004200 */
[--C-:B------:R-:W-:Y:S01]  /*7130*/  FFMA.FTZ R186, R186, c[0x0][0x23c], -R33.reuse ;  /* 0x00008f00baba7a23 */ /* 0x100fe20000010821 */
[----:B------:R-:W1:Y:S01]  /*7140*/  MUFU.EX2 R180, R180 ;  /* 0x000000b400b47308 */ /* 0x000e620000000800 */
[----:B--2---:R-:W-:Y:S01]  /*7150*/  F2FP.BF16.PACK_AB R128, R184, R185 ;  /* 0x000000b9b880723e */ /* 0x004fe200000010ff */
[----:B------:R-:W2:Y:S01]  /*7160*/  LDSM.16.MT88.4 R12, [R236+0x12800] ;  /* 0x01280000ec0c783b */ /* 0x000ea20000004200 */
[--C-:B------:R-:W-:Y:S02]  /*7170*/  FFMA.FTZ R187, R250, c[0x0][0x23c], -R33.reuse ;  /* 0x00008f00fabb7a23 */ /* 0x100fe40000010821 */
[--C-:B------:R-:W-:Y:S02]  /*7180*/  FFMA.FTZ R188, R188, c[0x0][0x23c], -R33.reuse ;  /* 0x00008f00bcbc7a23 */ /* 0x100fe40000010821 */
[----:B------:R-:W-:Y:S01]  /*7190*/  FFMA.FTZ R191, R214, c[0x0][0x23c], -R33 ;  /* 0x00008f00d6bf7a23 */ /* 0x000fe20000010821 */
[----:B------:R-:W-:Y:S01]  /*71a0*/  MUFU.EX2 R179, R179 ;  /* 0x000000b300b37308 */ /* 0x000fe20000000800 */
[----:B------:R-:W-:-:S02]  /*71b0*/  FFMA.FTZ R193, R212, c[0x0][0x23c], -R189 ;  /* 0x00008f00d4c17a23 */ /* 0x000fc400000108bd */
[--C-:B------:R-:W-:Y:S02]  /*71c0*/  FFMA.FTZ R196, R196, c[0x0][0x23c], -R189.reuse ;  /* 0x00008f00c4c47a23 */ /* 0x100fe400000108bd */
[--C-:B------:R-:W-:Y:S02]  /*71d0*/  FFMA.FTZ R197, R210, c[0x0][0x23c], -R189.reuse ;  /* 0x00008f00d2c57a23 */ /* 0x100fe400000108bd */
[----:B------:R-:W-:Y:S01]  /*71e0*/  FFMA.FTZ R202, R202, c[0x0][0x23c], -R189 ;  /* 0x00008f00caca7a23 */ /* 0x000fe200000108bd */
[----:B------:R-:W3:Y:S01]  /*71f0*/  MUFU.EX2 R182, R182 ;  /* 0x000000b600b67308 */ /* 0x000ee20000000800 */
[----:B-1----:R-:W-:Y:S01]  /*7200*/  F2FP.BF16.PACK_AB R130, R180, R181 ;  /* 0x000000b5b482723e */ /* 0x002fe200000010ff */
[----:B------:R-:W-:Y:S02]  /*7210*/  FFMA.FTZ R201, R204, c[0x0][0x23c], -R33 ;  /* 0x00008f00ccc97a23 */ /* 0x000fe40000010821 */
[--C-:B------:R-:W-:Y:S02]  /*7220*/  FFMA.FTZ R203, R32, c[0x0][0x23c], -R189.reuse ;  /* 0x00008f0020cb7a23 */ /* 0x100fe400000108bd */
[----:B------:R-:W-:-:S02]  /*7230*/  FFMA.FTZ R198, R198, c[0x0][0x23c], -R189 ;  /* 0x00008f00c6c67a23 */ /* 0x000fc400000108bd */
[----:B------:R-:W-:Y:S01]  /*7240*/  MUFU.EX2 R183, R183 ;  /* 0x000000b700b77308 */ /* 0x000fe20000000800 */
[----:B------:R-:W-:Y:S02]  /*7250*/  FFMA.FTZ R192, R192, c[0x0][0x23c], -R189 ;  /* 0x00008f00c0c07a23 */ /* 0x000fe400000108bd */
[--C-:B------:R-:W-:Y:S02]  /*7260*/  FFMA.FTZ R199, R208, c[0x0][0x23c], -R33.reuse ;  /* 0x00008f00d0c77a23 */ /* 0x100fe40000010821 */
[--C-:B------:R-:W-:Y:S02]  /*7270*/  FFMA.FTZ R206, R206, c[0x0][0x23c], -R33.reuse ;  /* 0x00008f00cece7a23 */ /* 0x100fe40000010821 */
[----:B------:R-:W-:Y:S01]  /*7280*/  FFMA.FTZ R204, R34, c[0x0][0x23c], -R33 ;  /* 0x00008f0022cc7a23 */ /* 0x000fe20000010821 */
[----:B------:R-:W1:Y:S01]  /*7290*/  MUFU.EX2 R176, R176 ;  /* 0x000000b000b07308 */ /* 0x000e620000000800 */
[----:B---3--:R-:W-:Y:S01]  /*72a0*/  F2FP.BF16.PACK_AB R129, R182, R179 ;  /* 0x000000b3b681723e */ /* 0x008fe200000010ff */
[----:B------:R-:W-:Y:S01]  /*72b0*/  FFMA.FTZ R189, R190, c[0x0][0x23c], -R189 ;  /* 0x00008f00bebd7a23 */ /* 0x000fe200000108bd */
[----:B------:R-:W-:Y:S01]  /*72c0*/  LDSM.16.MT88.4 R32, [R236+0x11800] ;  /* 0x01180000ec20783b */ /* 0x000fe20000004200 */
[----:B------:R-:W-:-:S02]  /*72d0*/  FADD.FTZ R182, R179, R182 ;  /* 0x000000b6b3b67221 */ /* 0x000fc40000010000 */
[----:B------:R-:W-:Y:S02]  /*72e0*/  FADD.FTZ R184, R185, R184 ;  /* 0x000000b8b9b87221 */ /* 0x000fe40000010000 */
[----:B------:R-:W-:Y:S01]  /*72f0*/  MUFU.EX2 R178, R178 ;  /* 0x000000b200b27308 */ /* 0x000fe20000000800 */
[----:B-1----:R-:W-:-:S07]  /*7300*/  F2FP.BF16.PACK_AB R131, R176, R183 ;  /* 0x000000b7b083723e */ /* 0x002fce00000010ff */
        /* <DEDUP_REMOVED lines=55> */
[C---:B------:R-:W-:Y:S07]  /*7680*/  HMMA.16816.F32.BF16 R124, R128.reuse, R4, RZ ;  /* 0x00000004807c723c */ /* 0x040fee00000418ff */
        /* <DEDUP_REMOVED lines=9> */
[C---:B----4-:R-:W-:Y:S08]  /*7720*/  HMMA.16816.F32.BF16 R160, R4.reuse, R8, R160 ;  /* 0x0000000804a0723c */ /* 0x050ff000000418a0 */
[C---:B------:R-:W-:Y:S01]  /*7730*/  HMMA.16816.F32.BF16 R156, R4.reuse, R10, R156 ;  /* 0x0000000a049c723c */ /* 0x040fe2000004189c */
[----:B------:R-:W1:Y:S07]  /*7740*/  LDSM.16.MT88.4 R8, [R233+0x12800] ;  /* 0x01280000e908783b */ /* 0x000e6e0000004200 */
[C---:B-----5:R-:W-:Y:S08]  /*7750*/  HMMA.16816.F32.BF16 R136, R4.reuse, R16, R136 ;  /* 0x000000100488723c */ /* 0x060ff00000041888 */
[C---:B------:R-:W-:Y:S01]  /*7760*/  HMMA.16816.F32.BF16 R132, R4.reuse, R18, R132 ;  /* 0x000000120484723c */ /* 0x040fe20000041884 */
[----:B------:R-:W3:Y:S07]  /*7770*/  LDSM.16.MT88.4 R16, [R232+0x12800] ;  /* 0x01280000e810783b */ /* 0x000eee0000004200 */
[C---:B--2---:R-:W-:Y:S08]  /*7780*/  HMMA.16816.F32.BF16 R36, R4.reuse, R12, R36 ;  /* 0x0000000c0424723c */ /* 0x044ff00000041824 */
[C---:B------:R-:W-:Y:S01]  /*7790*/  HMMA.16816.F32.BF16 R40, R4.reuse, R14, R40 ;  /* 0x0000000e0428723c */ /* 0x040fe20000041828 */
[----:B------:R-:W2:Y:S07]  /*77a0*/  LDSM.16.MT88.4 R12, [R233+0x14800] ;  /* 0x01480000e90c783b */ /* 0x000eae0000004200 */
[C---:B------:R-:W-:Y:S08]  /*77b0*/  HMMA.16816.F32.BF16 R152, R4.reuse, R28, R152 ;  /* 0x0000001c0498723c */ /* 0x040ff00000041898 */
[C---:B-1----:R-:W-:Y:S08]  /*77c0*/  HMMA.16816.F32.BF16 R52, R4.reuse, R8, R52 ;  /* 0x000000080434723c */ /* 0x042ff00000041834 */
[C---:B------:R-:W-:Y:S01]  /*77d0*/  HMMA.16816.F32.BF16 R56, R4.reuse, R10, R56 ;  /* 0x0000000a0438723c */ /* 0x040fe20000041838 */
[----:B------:R-:W1:Y:S07]  /*77e0*/  LDSM.16.MT88.4 R8, [R236+0x16800] ;  /* 0x01680000ec08783b */ /* 0x000e6e0000004200 */
[C---:B---3--:R-:W-:Y:S08]  /*77f0*/  HMMA.16816.F32.BF16 R60, R4.reuse, R16, R60 ;  /* 0x00000010043c723c */ /* 0x048ff0000004183c */
[C---:B------:R-:W-:Y:S01]  /*7800*/  HMMA.16816.F32.BF16 R64, R4.reuse, R18, R64 ;  /* 0x000000120440723c */ /* 0x040fe20000041840 */
[----:B------:R-:W3:Y:S07]  /*7810*/  LDSM.16.MT88.4 R16, [R234+0x16800] ;  /* 0x01680000ea10783b */ /* 0x000eee0000004200 */
[C---:B------:R-:W-:Y:S01]  /*7820*/  HMMA.16816.F32.BF16 R148, R4.reuse, R30, R148 ;  /* 0x0000001e0494723c */ /* 0x040fe20000041894 */
[----:B------:R-:W4:Y:S07]  /*7830*/  LDSM.16.MT88.4 R28, [R236+0x14800] ;  /* 0x01480000ec1c783b */ /* 0x000f2e0000004200 */
[C---:B------:R-:W-:Y:S08]  /*7840*/  HMMA.16816.F32.BF16 R144, R4.reuse, R24, R144 ;  /* 0x000000180490723c */ /* 0x040ff00000041890 */
[C---:B------:R-:W-:Y:S01]  /*7850*/  HMMA.16816.F32.BF16 R140, R4.reuse, R26, R140 ;  /* 0x0000001a048c723c */ /* 0x040fe2000004188c */
[----:B------:R-:W5:Y:S07]  /*7860*/  LDSM.16.MT88.4 R24, [R234+0x14800] ;  /* 0x01480000ea18783b */ /* 0x000f6e0000004200 */
        /* <DEDUP_REMOVED lines=24> */
[C---:B-1----:R-:W-:Y:S08]  /*79f0*/  HMMA.16816.F32.BF16 R124, R4.reuse, R8, R124 ;  /* 0x00000008047c723c */ /* 0x042ff0000004187c */
[----:B------:R-:W-:Y:S01]  /*7a00*/  HMMA.16816.F32.BF16 R128, R4, R10, R128 ;  /* 0x0000000a0480723c */ /* 0x000fe20000041880 */
[----:B------:R-:W1:Y:S06]  /*7a10*/  LDSM.16.MT88.4 R8, [R236+0x13000] ;  /* 0x01300000ec08783b */ /* 0x000e6c0000004200 */
[----:B------:R-:W-:-:S02]  /*7a20*/  F2FP.BF16.PACK_AB R4, R187, R186 ;  /* 0x000000babb04723e */ /* 0x000fc400000010ff */
[----:B------:R-:W-:Y:S02]  /*7a30*/  F2FP.BF16.PACK_AB R6, R191, R188 ;  /* 0x000000bcbf06723e */ /* 0x000fe400000010ff */
[----:B------:R-:W-:Y:S01]  /*7a40*/  F2FP.BF16.PACK_AB R5, R196, R193 ;  /* 0x000000c1c405723e */ /* 0x000fe200000010ff */
[----:B------:R-:W-:Y:S01]  /*7a50*/  FADD.FTZ R193, R193, R0 ;  /* 0x00000000c1c17221 */ /* 0x000fe20000010000 */
[----:B------:R-:W-:-:S03]  /*7a60*/  F2FP.BF16.PACK_AB R7, R202, R197 ;  /* 0x000000c5ca07723e */ /* 0x000fc600000010ff */
[----:B------:R-:W-:-:S04]  /*7a70*/  FADD.FTZ R196, R196, R193 ;  /* 0x000000c1c4c47221 */ /* 0x000fc80000010000 */
[----:B---3--:R-:W-:Y:S01]  /*7a80*/  HMMA.16816.F32.BF16 R44, R4, R16, R44 ;  /* 0x00000010042c723c */ /* 0x008fe2000004182c */
[----:B------:R-:W-:-:S04]  /*7a90*/  FADD.FTZ R197, R197, R196 ;  /* 0x000000c4c5c57221 */ /* 0x000fc80000010000 */
[----:B------:R-:W-:-:S03]  /*7aa0*/  FADD.FTZ R202, R202, R197 ;  /* 0x000000c5caca7221 */ /* 0x000fc60000010000 */
[C---:B------:R-:W-:Y:S01]  /*7ab0*/  HMMA.16816.F32.BF16 R48, R4.reuse, R18, R48 ;  /* 0x000000120430723c */ /* 0x040fe20000041830 */
[----:B------:R-:W3:Y:S07]  /*7ac0*/  LDSM.16.MT88.4 R16, [R232+0x15000] ;  /* 0x01500000e810783b */ /* 0x000eee0000004200 */
        /* <DEDUP_REMOVED lines=12> */
[C---:B------:R-:W-:Y:S08]  /*7b90*/  HMMA.16816.F32.BF16 R152, R4.reuse, R28, R152 ;  /* 0x0000001c0498723c */ /* 0x040ff00000041898 */
[C---:B------:R-:W-:Y:S01]  /*7ba0*/  HMMA.16816.F32.BF16 R148, R4.reuse, R30, R148 ;  /* 0x0000001e0494723c */ /* 0x040fe20000041894 */
[----:B------:R-:W5:Y:S07]  /*7bb0*/  LDSM.16.MT88.4 R28, [R236+0x15000] ;  /* 0x01500000ec1c783b */ /* 0x000f6e0000004200 */
[C---:B------:R-:W-:Y:S08]  /*7bc0*/  HMMA.16816.F32.BF16 R136, R4.reuse, R24, R136 ;  /* 0x000000180488723c */ /* 0x040ff00000041888 */
        /* <DEDUP_REMOVED lines=14> */
[C---:B-----5:R-:W-:Y:S08]  /*7cb0*/  HMMA.16816.F32.BF16 R68, R4.reuse, R28, R68 ;  /* 0x0000001c0444723c */ /* 0x060ff00000041844 */
[C---:B------:R-:W-:Y:S01]  /*7cc0*/  HMMA.16816.F32.BF16 R72, R4.reuse, R30, R72 ;  /* 0x0000001e0448723c */ /* 0x040fe20000041848 */
[----:B------:R-:W-:Y:S07]  /*7cd0*/  LDSM.16.MT88.4 R28, [R234+0x11800] ;  /* 0x01180000ea1c783b */ /* 0x000fee0000004200 */
[C---:B------:R-:W-:Y:S08]  /*7ce0*/  HMMA.16816.F32.BF16 R84, R4.reuse, R24, R84 ;  /* 0x000000180454723c */ /* 0x040ff00000041854 */
[C---:B------:R-:W-:Y:S01]  /*7cf0*/  HMMA.16816.F32.BF16 R88, R4.reuse, R26, R88 ;  /* 0x0000001a0458723c */ /* 0x040fe20000041858 */
[----:B------:R-:W-:Y:S07]  /*7d00*/  LDSM.16.MT88.4 R24, [R233+0x11800] ;  /* 0x01180000e918783b */ /* 0x000fee0000004200 */
[C---:B----4-:R-:W-:Y:S08]  /*7d10*/  HMMA.16816.F32.BF16 R100, R4.reuse, R20, R100 ;  /* 0x000000140464723c */ /* 0x050ff00000041864 */
[C---:B------:R-:W-:Y:S01]  /*7d20*/  HMMA.16816.F32.BF16 R104, R4.reuse, R22, R104 ;  /* 0x000000160468723c */ /* 0x040fe20000041868 */
[----:B------:R-:W-:Y:S07]  /*7d30*/  LDSM.16.MT88.4 R20, [R232+0x11800] ;  /* 0x01180000e814783b */ /* 0x000fee0000004200 */
        /* <DEDUP_REMOVED lines=16> */
[----:B------:R-:W3:Y:S04]  /*7e40*/  LDSM.16.MT88.4 R16, [R234+0x17800] ;  /* 0x01780000ea10783b */ /* 0x000ee80000004200 */
[----:B------:R-:W-:Y:S03]  /*7e50*/  STL [R1], R205 ;  /* 0x000000cd01007387 */ /* 0x000fe60000100800 */
[C---:B--2---:R-:W-:Y:S08]  /*7e60*/  HMMA.16816.F32.BF16 R36, R4.reuse, R12, R36 ;  /* 0x0000000c0424723c */ /* 0x044ff00000041824 */
[C---:B------:R-:W-:Y:S01]  /*7e70*/  HMMA.16816.F32.BF16 R40, R4.reuse, R14, R40 ;  /* 0x0000000e0428723c */ /* 0x040fe20000041828 */
[----:B------:R-:W2:Y:S07]  /*7e80*/  LDSM.16.MT88.4 R12, [R236+0x15800] ;  /* 0x01580000ec0c783b */ /* 0x000eae0000004200 */
[C---:B-1----:R-:W-:Y:S08]  /*7e90*/  HMMA.16816.F32.BF16 R44, R4.reuse, R8, R44 ;  /* 0x00000008042c723c */ /* 0x042ff0000004182c */
[C---:B------:R-:W-:Y:S01]  /*7ea0*/  HMMA.16816.F32.BF16 R48, R4.reuse, R10, R48 ;  /* 0x0000000a0430723c */ /* 0x040fe20000041830 */
[----:B------:R-:W1:Y:S07]  /*7eb0*/  LDSM.16.MT88.4 R8, [R236+0x17800] ;  /* 0x01780000ec08783b */ /* 0x000e6e0000004200 */
[C---:B------:R-:W-:Y:S08]  /*7ec0*/  HMMA.16816.F32.BF16 R160, R4.reuse, R32, R160 ;  /* 0x0000002004a0723c */ /* 0x040ff000000418a0 */
[C---:B---3--:R-:W-:Y:S07]  /*7ed0*/  HMMA.16816.F32.BF16 R108, R4.reuse, R16, R108 ;  /* 0x00000010046c723c */ /* 0x048fee000004186c */
[----:B------:R-:W-:Y:S01]  /*7ee0*/  FADD.FTZ R17, R181, R184 ;  /* 0x000000b8b5117221 */ /* 0x000fe20000010000 */
[----:B------:R-:W-:Y:S01]  /*7ef0*/  HMMA.16816.F32.BF16 R156, R4, R34, R156 ;  /* 0x00000022049c723c */ /* 0x000fe2000004189c */
[----:B------:R-:W3:Y:S02]  /*7f00*/  LDSM.16.MT88.4 R32, [R232+0x13800] ;  /* 0x01380000e820783b */ /* 0x000ee40000004200 */
        /* <DEDUP_REMOVED lines=22> */
[C---:B--2---:R-:W-:Y:S01]  /*8070*/  HMMA.16816.F32.BF16 R68, R4.reuse, R12, R68 ;  /* 0x0000000c0444723c */ /* 0x044fe20000041844 */
[----:B------:R-:W-:Y:S07]  /*8080*/  STL [R1+0x4], R207 ;  /* 0x000004cf01007387 */ /* 0x000fee0000100800 */
[C---:B------:R-:W-:Y:S01]  /*8090*/  HMMA.16816.F32.BF16 R72, R4.reuse, R14, R72 ;  /* 0x0000000e0448723c */ /* 0x040fe20000041848 */
[----:B------:R-:W2:Y:S07]  /*80a0*/  LDSM.16.MT88.4 R12, [R233+0x17800] ;  /* 0x01780000e90c783b */ /* 0x000eae0000004200 */
[C---:B-1----:R-:W-:Y:S08]  /*80b0*/  HMMA.16816.F32.BF16 R100, R4.reuse, R8, R100 ;  /* 0x000000080464723c */ /* 0x042ff00000041864 */
[C---:B------:R-:W-:Y:S01]  /*80c0*/  HMMA.16816.F32.BF16 R104, R4.reuse, R10, R104 ;  /* 0x0000000a0468723c */ /* 0x040fe20000041868 */
[----:B------:R-:W1:Y:S07]  /*80d0*/  LDSM.16.MT88.4 R8, [R232+0x17800] ;  /* 0x01780000e808783b */ /* 0x000e6e0000004200 */
[C---:B---3--:R-:W-:Y:S08]  /*80e0*/  HMMA.16816.F32.BF16 R60, R4.reuse, R32, R60 ;  /* 0x00000020043c723c */ /* 0x048ff0000004183c */
        /* <DEDUP_REMOVED lines=8> */
[C---:B--2---:R-:W-:Y:S08]  /*8170*/  HMMA.16816.F32.BF16 R116, R4.reuse, R12, R116 ;  /* 0x0000000c0474723c */ /* 0x044ff00000041874 */
        /* <DEDUP_REMOVED lines=84> */
.L_x_787:
[----:B------:R-:W-:-:S04]  /*86c0*/  ULEA UR4, -UR6, URZ, 0x6 ;  /* 0x0000003f06047291 */ /* 0x000fc8000f8e313f */
[----:B------:R-:W-:Y:S02]  /*86d0*/  USHF.R.S32.HI UR5, URZ, 0x1f, UR4 ;  /* 0x0000001f3f057899 */ /* 0x000fe40008011404 */
[----:B------:R-:W-:-:S04]  /*86e0*/  MOV R11, UR4 ;  /* 0x00000004000b7c02 */ /* 0x000fc80008000f00 */
[----:B------:R-:W-:Y:S02]  /*86f0*/  MOV R5, UR5 ;  /* 0x0000000500057c02 */ /* 0x000fe40008000f00 */
.L_x_788:
        /* <DEDUP_REMOVED lines=71> */
[----:B------:R-:W-:Y:S02]  /*8b70*/  @!P2 LEA R32, P1, R0, c[0x0][0x170], 0x1 ;  /* 0x00005c000020aa11 */ /* 0x000fe400078208ff */
[----:B------:R-:W-:Y:S01]  /*8b80*/  IADD3.X R7, R7, UR25, RZ, P0, !PT ;  /* 0x0000001907077c10 */ /* 0x000fe200087fe4ff */
[----:B------:R-:W-:Y:S01]  /*8b90*/  @!PT LDS RZ, [RZ] ;  /* 0x00000000fffff984 */ /* 0x000fe20000000800 */
[----:B------:R-:W-:Y:S01]  /*8ba0*/  @!PT LDS RZ, [RZ] ;  /* 0x00000000fffff984 */ /* 0x000fe20000000800 */
[----:B------:R-:W-:Y:S01]  /*8bb0*/  @!PT LDS RZ, [RZ] ;  /* 0x00000000fffff984 */ /* 0x000fe20000000800 */
[----:B------:R2:W-:Y:S01]  /*8bc0*/  @!P5 LDGSTS.E.BYPASS.LTC128B.128 [R246+0x10800], [R28.64] ;  /* 0x108000001cf6dfae */ /* 0x0005e2000b901d60 */
[----:B------:R-:W-:-:S02]  /*8bd0*/  @!P5 LEA R34, P0, R9, R194, 0x1 ;  /* 0x000000c20922d211 */ /* 0x000fc400078008ff */
[CC--:B------:R-:W-:Y:S01]  /*8be0*/  @!P4 IADD3 R4, P6, R9.reuse, R170.reuse, RZ ;  /* 0x000000aa0904c210 */ /* 0x0c0fe20007fde0ff */
[----:B------:R-:W-:Y:S01]  /*8bf0*/  @P4 STS.128 [R246+0x12800], RZ ;  /* 0x012800fff6004388 */ /* 0x000fe20000000c00 */
[----:B------:R-:W-:Y:S02]  /*8c00*/  @!P2 LEA.HI.X R33, R0, c[0x0][0x174], R5, 0x1, P1 ;  /* 0x00005d000021aa11 */ /* 0x000fe400008f0c05 */
        /* <DEDUP_REMOVED lines=17> */
[----:B------:R-:W-:-:S02]  /*8d20*/  @!P2 LEA R26, P0, R9, c[0x0][0x170], 0x1 ;  /* 0x00005c00091aaa11 */ /* 0x000fc400078008ff */
[----:B------:R-:W-:Y:S01]  /*8d30*/  @P2 STS.128 [R246+0x16800], RZ ;  /* 0x016800fff6002388 */ /* 0x000fe20000000c00 */
[----:B------:R-:W-:Y:S02]  /*8d40*/  @!P4 LEA.HI.X R173, R4, c[0x0][0x174], R27, 0x1, P6 ;  /* 0x00005d0004adca11 */ /* 0x000fe400030f0c1b */
[----:B------:R-:W-:Y:S01]  /*8d50*/  @!P3 LEA.HI.X R171, R0, c[0x0][0x174], R5, 0x1, P1 ;  /* 0x00005d0000abba11 */ /* 0x000fe200008f0c05 */
[----:B------:R-:W-:Y:S01]  /*8d60*/  @!PT LDS RZ, [RZ] ;  /* 0x00000000fffff984 */ /* 0x000fe20000000800 */
[----:B------:R-:W-:Y:S01]  /*8d70*/  @!PT LDS RZ, [RZ] ;  /* 0x00000000fffff984 */ /* 0x000fe20000000800 */
[----:B------:R-:W-:Y:S01]  /*8d80*/  @!PT LDS RZ, [RZ] ;  /* 0x00000000fffff984 */ /* 0x000fe20000000800 */
[----:B------:R5:W-:Y:S01]  /*8d90*/  @!P2 LDGSTS.E.BYPASS.LTC128B.128 [R246+0x16800], [R12.64+0x180] ;  /* 0x168001800cf6afae */ /* 0x000be2000b901d60 */
[----:B------:R-:W-:-:S03]  /*8da0*/  @!P2 LEA.HI.X R27, R9, c[0x0][0x174], R168, 0x1, P0 ;  /* 0x00005d00091baa11 */ /* 0x000fc600000f0ca8 */
        /* <DEDUP_REMOVED lines=41> */
[----:B--2---:R-:W2:Y:S04]  /*9040*/  LDSM.16.M88.4 R28, [R241+0x8000] ;  /* 0x00800000f11c783b */ /* 0x004ea80000000200 */
[----:B-1----:R-:W4:Y:S04]  /*9050*/  LDSM.16.M88.4 R20, [R241+0x8800] ;  /* 0x00880000f114783b */ /* 0x002f280000000200 */
[----:B-----5:R-:W1:Y:S04]  /*9060*/  LDSM.16.M88.4 R12, [R241+0x9000] ;  /* 0x00900000f10c783b */ /* 0x020e680000000200 */
[----:B------:R-:W5:Y:S04]  /*9070*/  LDSM.16.M88.4 R4, [R241+0x9800] ;  /* 0x00980000f104783b */ /* 0x000f680000000200 */
[----:B------:R-:W-:Y:S04]  /*9080*/  LDSM.16.M88.4 R8, [R240] ;  /* 0x00000000f008783b */ /* 0x000fe80000000200 */
[----:B------:R-:W1:Y:S04]  /*9090*/  LDSM.16.M88.4 R196, [R239] ;  /* 0x00000000efc4783b */ /* 0x000e680000000200 */
[----:B------:R-:W1:Y:S04]  /*90a0*/  LDSM.16.M88.4 R176, [R231] ;  /* 0x00000000e7b0783b */ /* 0x000e680000000200 */
[----:B---3--:R-:W3:Y:S04]  /*90b0*/  LDSM.16.M88.4 R168, [R230] ;  /* 0x00000000e6a8783b */ /* 0x008ee80000000200 */
[----:B------:R-:W3:Y:S04]  /*90c0*/  LDSM.16.M88.4 R192, [R229] ;  /* 0x00000000e5c0783b */ /* 0x000ee80000000200 */
[----:B------:R-:W-:Y:S01]  /*90d0*/  LDSM.16.M88.4 R180, [R235+0x8000] ;  /* 0x00800000ebb4783b */ /* 0x000fe20000000200 */
[C---:B--2---:R-:W-:Y:S03]  /*90e0*/  HMMA.16816.F32.BF16 R32, R184.reuse, R28, RZ ;  /* 0x0000001cb820723c */ /* 0x044fe600000418ff */
[----:B------:R-:W-:Y:S04]  /*90f0*/  LDSM.16.M88.4 R172, [R235+0x8800] ;  /* 0x00880000ebac783b */ /* 0x000fe80000000200 */
[----:B------:R-:W0:Y:S01]  /*9100*/  LDGDEPBAR ;  /* 0x00000000000079af */ /* 0x000e220000000000 */
[C---:B------:R-:W-:Y:S08]  /*9110*/  HMMA.16816.F32.BF16 R28, R184.reuse, R30, RZ ;  /* 0x0000001eb81c723c */ /* 0x040ff000000418ff */
[C---:B----4-:R-:W-:Y:S08]  /*9120*/  HMMA.16816.F32.BF16 R24, R184.reuse, R20, RZ ;  /* 0x00000014b818723c */ /* 0x050ff000000418ff */
[C---:B-1----:R-:W-:Y:S08]  /*9130*/  HMMA.16816.F32.BF16 R16, R184.reuse, R12, RZ ;  /* 0x0000000cb810723c */ /* 0x042ff000000418ff */
[C---:B------:R-:W-:Y:S08]  /*9140*/  HMMA.16816.F32.BF16 R20, R184.reuse, R22, RZ ;  /* 0x00000016b814723c */ /* 0x040ff000000418ff */
[C---:B------:R-:W-:Y:S08]  /*9150*/  HMMA.16816.F32.BF16 R12, R184.reuse, R14, RZ ;  /* 0x0000000eb80c723c */ /* 0x040ff000000418ff */
[C---:B-----5:R-:W-:Y:S08]  /*9160*/  HMMA.16816.F32.BF16 R188, R184.reuse, R4, RZ ;  /* 0x00000004b8bc723c */ /* 0x060ff000000418ff */
[----:B------:R-:W-:Y:S01]  /*9170*/  HMMA.16816.F32.BF16 R184, R184, R6, RZ ;  /* 0x00000006b8b8723c */ /* 0x000fe200000418ff */
[----:B------:R-:W1:Y:S07]  /*9180*/  LDSM.16.M88.4 R4, [R238] ;  /* 0x00000000ee04783b */ /* 0x000e6e0000000200 */
[C---:B------:R-:W-:Y:S08]  /*9190*/  HMMA.16816.F32.BF16 R32, R8.reuse, R196, R32 ;  /* 0x000000c40820723c */ /* 0x040ff00000041820 */
[C---:B------:R-:W-:Y:S01]  /*91a0*/  HMMA.16816.F32.BF16 R28, R8.reuse, R198, R28 ;  /* 0x000000c6081c723c */ /* 0x040fe2000004181c */
[----:B------:R-:W-:Y:S07]  /*91b0*/  LDSM.16.M88.4 R196, [R228] ;  /* 0x00000000e4c4783b */ /* 0x000fee0000000200 */
[C---:B------:R-:W-:Y:S08]  /*91c0*/  HMMA.16816.F32.BF16 R24, R8.reuse, R176, R24 ;  /* 0x000000b00818723c */ /* 0x040ff00000041818 */
[C---:B------:R-:W-:Y:S01]  /*91d0*/  HMMA.16816.F32.BF16 R20, R8.reuse, R178, R20 ;  /* 0x000000b20814723c */ /* 0x040fe20000041814 */
[----:B------:R-:W2:Y:S07]  /*91e0*/  LDSM.16.M88.4 R176, [R235+0x9000] ;  /* 0x00900000ebb0783b */ /* 0x000eae0000000200 */
[C---:B---3--:R-:W-:Y:S08]  /*91f0*/  HMMA.16816.F32.BF16 R16, R8.reuse, R168, R16 ;  /* 0x000000a80810723c */ /* 0x048ff00000041810 */
[C---:B------:R-:W-:Y:S01]  /*9200*/  HMMA.16816.F32.BF16 R12, R8.reuse, R170, R12 ;  /* 0x000000aa080c723c */ /* 0x040fe2000004180c */
[----:B------:R-:W3:Y:S07]  /*9210*/  LDSM.16.M88.4 R168, [R235+0x9800] ;  /* 0x00980000eba8783b */ /* 0x000eee0000000200 */
[C---:B------:R-:W-:Y:S08]  /*9220*/  HMMA.16816.F32.BF16 R188, R8.reuse, R192, R188 ;  /* 0x000000c008bc723c */ /* 0x040ff000000418bc */
[----:B------:R-:W-:Y:S01]  /*9230*/  HMMA.16816.F32.BF16 R184, R8, R194, R184 ;  /* 0x000000c208b8723c */ /* 0x000fe200000418b8 */
[----:B------:R-:W4:Y:S04]  /*9240*/  LDSM.16.M88.4 R8, [R237] ;  /* 0x00000000ed08783b */ /* 0x000f280000000200 */
[----:B------:R-:W-:Y:S03]  /*9250*/  LDSM.16.M88.4 R192, [R228+0x1800] ;  /* 0x00180000e4c0783b */ /* 0x000fe60000000200 */
[C---:B-1----:R-:W-:Y:S08]  /*9260*/  HMMA.16816.F32.BF16 R32, R4.reuse, R180, R32 ;  /* 0x000000b40420723c */ /* 0x042ff00000041820 */
[C---:B------:R-:W-:Y:S01]  /*9270*/  HMMA.16816.F32.BF16 R28, R4.reuse, R182, R28 ;  /* 0x000000b6041c723c */ /* 0x040fe2000004181c */
[----:B------:R-:W1:Y:S07]  /*9280*/  LDSM.16.M88.4 R180, [R228+0x800] ;  /* 0x00080000e4b4783b */ /* 0x000e6e0000000200 */
[C---:B------:R-:W-:Y:S08]  /*9290*/  HMMA.16816.F32.BF16 R24, R4.reuse, R172, R24 ;  /* 0x000000ac0418723c */ /* 0x040ff00000041818 */
[C---:B------:R-:W-:Y:S01]  /*92a0*/  HMMA.16816.F32.BF16 R20, R4.reuse, R174, R20 ;  /* 0x000000ae0414723c */ /* 0x040fe20000041814 */
[----:B------:R-:W5:Y:S07]  /*92b0*/  LDSM.16.M88.4 R172, [R228+0x1000] ;  /* 0x00100000e4ac783b */ /* 0x000f6e0000000200 */
[C---:B--2---:R-:W-:Y:S08]  /*92c0*/  HMMA.16816.F32.BF16 R16, R4.reuse, R176, R16 ;  /* 0x000000b00410723c */ /* 0x044ff00000041810 */
[C---:B------:R-:W-:Y:S01]  /*92d0*/  HMMA.16816.F32.BF16 R12, R4.reuse, R178, R12 ;  /* 0x000000b2040c723c */ /* 0x040fe2000004180c */
[----:B------:R-:W-:Y:S07]  /*92e0*/  LDSM.16.M88.4 R176, [R241+0xa000] ;  /* 0x00a00000f1b0783b */ /* 0x000fee0000000200 */
[C---:B---3--:R-:W-:Y:S08]  /*92f0*/  HMMA.16816.F32.BF16 R188, R4.reuse, R168, R188 ;  /* 0x000000a804bc723c */ /* 0x048ff000000418bc */
[----:B------:R-:W-:Y:S01]  /*9300*/  HMMA.16816.F32.BF16 R184, R4, R170, R184 ;  /* 0x000000aa04b8723c */ /* 0x000fe200000418b8 */
[----:B------:R-:W2:Y:S04]  /*9310*/  LDSM.16.M88.4 R4, [R242+0x2000] ;  /* 0x00200000f204783b */ /* 0x000ea80000000200 */
[----:B------:R-:W3:Y:S03]  /*9320*/  LDSM.16.M88.4 R168, [R241+0xa800] ;  /* 0x00a80000f1a8783b */ /* 0x000ee60000000200 */
[C---:B----4-:R-:W-:Y:S08]  /*9330*/  HMMA.16816.F32.BF16 R32, R8.reuse, R196, R32 ;  /* 0x000000c40820723c */ /* 0x050ff00000041820 */
[C---:B------:R-:W-:Y:S01]  /*9340*/  HMMA.16816.F32.BF16 R28, R8.reuse, R198, R28 ;  /* 0x000000c6081c723c */ /* 0x040fe2000004181c */
[----:B------:R-:W-:Y:S07]  /*9350*/  LDSM.16.M88.4 R196, [R227] ;  /* 0x00000000e3c4783b */ /* 0x000fee0000000200 */
[C---:B-1----:R-:W-:Y:S08]  /*9360*/  HMMA.16816.F32.BF16 R24, R8.reuse, R180, R24 ;  /* 0x000000b40818723c */ /* 0x042ff00000041818 */
[C---:B------:R-:W-:Y:S01]  /*9370*/  HMMA.16816.F32.BF16 R20, R8.reuse, R182, R20 ;  /* 0x000000b60814723c */ /* 0x040fe20000041814 */
[----:B------:R-:W1:Y:S07]  /*9380*/  LDSM.16.M88.4 R180, [R241+0xb000] ;  /* 0x00b00000f1b4783b */ /* 0x000e6e0000000200 */
[C---:B-----5:R-:W-:Y:S08]  /*9390*/  HMMA.16816.F32.BF16 R16, R8.reuse, R172, R16 ;  /* 0x000000ac0810723c */ /* 0x060ff00000041810 */
[C---:B------:R-:W-:Y:S01]  /*93a0*/  HMMA.16816.F32.BF16 R12, R8.reuse, R174, R12 ;  /* 0x000000ae080c723c */ /* 0x040fe2000004180c */
[----:B------:R-:W4:Y:S07]  /*93b0*/  LDSM.16.M88.4 R172, [R241+0xb800] ;  /* 0x00b80000f1ac783b */ /* 0x000f2e0000000200 */
[C---:B------:R-:W-:Y:S08]  /*93c0*/  HMMA.16816.F32.BF16 R188, R8.reuse, R192, R188 ;  /* 0x000000c008bc723c */ /* 0x040ff000000418bc */
[----:B------:R-:W-:Y:S01]  /*93d0*/  HMMA.16816.F32.BF16 R184, R8, R194, R184 ;  /* 0x000000c208b8723c */ /* 0x000fe200000418b8 */
[----:B------:R-:W-:Y:S04]  /*93e0*/  LDSM.16.M88.4 R8, [R240+0x2000] ;  /* 0x00200000f008783b */ /* 0x000fe80000000200 */
[----:B------:R-:W-:Y:S03]  /*93f0*/  LDSM.16.M88.4 R192, [R224] ;  /* 0x00000000e0c0783b */ /* 0x000fe60000000200 */
[C---:B--2---:R-:W-:Y:S08]  /*9400*/  HMMA.16816.F32.BF16 R32, R4.reuse, R176, R32 ;  /* 0x000000b00420723c */ /* 0x044ff00000041820 */
[C---:B------:R-:W-:Y:S01]  /*9410*/  HMMA.16816.F32.BF16 R28, R4.reuse, R178, R28 ;  /* 0x000000b2041c723c */ /* 0x040fe2000004181c */
[----:B------:R-:W2:Y:S07]  /*9420*/  LDSM.16.M88.4 R176, [R226] ;  /* 0x00000000e2b0783b */ /* 0x000eae0000000200 */
[C---:B---3--:R-:W-:Y:S08]  /*9430*/  HMMA.16816.F32.BF16 R24, R4.reuse, R168, R24 ;  /* 0x000000a80418723c */ /* 0x048ff00000041818 */
[C---:B------:R-:W-:Y:S01]  /*9440*/  HMMA.16816.F32.BF16 R20, R4.reuse, R170, R20 ;  /* 0x000000aa0414723c */ /* 0x040fe20000041814 */
[----:B------:R-:W3:Y:S07]  /*9450*/  LDSM.16.M88.4 R168, [R225] ;  /* 0x00000000e1a8783b */ /* 0x000eee0000000200 */
[C---:B-1----:R-:W-:Y:S08]  /*9460*/  HMMA.16816.F32.BF16 R16, R4.reuse, R180, R16 ;  /* 0x000000b40410723c */ /* 0x042ff00000041810 */
[C---:B------:R-:W-:Y:S01]  /*9470*/  HMMA.16816.F32.BF16 R12, R4.reuse, R182, R12 ;  /* 0x000000b6040c723c */ /* 0x040fe2000004180c */
[----:B------:R-:W-:Y:S07]  /*9480*/  LDSM.16.M88.4 R180, [R235+0xa000] ;  /* 0x00a00000ebb4783b */ /* 0x000fee0000000200 */
[C---:B----4-:R-:W-:Y:S08]  /*9490*/  HMMA.16816.F32.BF16 R188, R4.reuse, R172, R188 ;  /* 0x000000ac04bc723c */ /* 0x050ff000000418bc */
        /* <DEDUP_REMOVED lines=38> */
[C---:B-----5:R-:W-:Y:S08]  /*9700*/  HMMA.16816.F32.BF16 R188, R8.reuse, R180, R188 ;  /* 0x000000b408bc723c */ /* 0x060ff000000418bc */
[----:B------:R-:W-:Y:S01]  /*9710*/  HMMA.16816.F32.BF16 R184, R8, R182, R184 ;  /* 0x000000b608b8723c */ /* 0x000fe200000418b8 */
[----:B------:R-:W5:Y:S04]  /*9720*/  LDSM.16.M88.4 R8, [R240+0x4000] ;  /* 0x00400000f008783b */ /* 0x000f680000000200 */
[----:B------:R-:W1:Y:S03]  /*9730*/  LDSM.16.M88.4 R180, [R222] ;  /* 0x00000000deb4783b */ /* 0x000e660000000200 */
[C---:B--2---:R-:W-:Y:S08]  /*9740*/  HMMA.16816.F32.BF16 R32, R4.reuse, R176, R32 ;  /* 0x000000b00420723c */ /* 0x044ff00000041820 */
[C---:B------:R-:W-:Y:S01]  /*9750*/  HMMA.16816.F32.BF16 R28, R4.reuse, R178, R28 ;  /* 0x000000b2041c723c */ /* 0x040fe2000004181c */
[----:B------:R-:W2:Y:S07]  /*9760*/  LDSM.16.M88.4 R176, [R221] ;  /* 0x00000000ddb0783b */ /* 0x000eae0000000200 */
[C---:B---3--:R-:W-:Y:S08]  /*9770*/  HMMA.16816.F32.BF16 R24, R4.reuse, R168, R24 ;  /* 0x000000a80418723c */ /* 0x048ff00000041818 */
[C---:B------:R-:W-:Y:S01]  /*9780*/  HMMA.16816.F32.BF16 R20, R4.reuse, R170, R20 ;  /* 0x000000aa0414723c */ /* 0x040fe20000041814 */
[----:B------:R-:W3:Y:S07]  /*9790*/  LDSM.16.M88.4 R168, [R220] ;  /* 0x00000000dca8783b */ /* 0x000eee0000000200 */
[C---:B----4-:R-:W-:Y:S08]  /*97a0*/  HMMA.16816.F32.BF16 R16, R4.reuse, R196, R16 ;  /* 0x000000c40410723c */ /* 0x050ff00000041810 */
[C---:B------:R-:W-:Y:S01]  /*97b0*/  HMMA.16816.F32.BF16 R12, R4.reuse, R198, R12 ;  /* 0x000000c6040c723c */ /* 0x040fe2000004180c */
[----:B------:R-:W-:Y:S07]  /*97c0*/  LDSM.16.M88.4 R196, [R237+0x4000] ;  /* 0x00400000edc4783b */ /* 0x000fee0000000200 */
[C---:B-1----:R-:W-:Y:S08]  /*97d0*/  HMMA.16816.F32.BF16 R188, R4.reuse, R172, R188 ;  /* 0x000000ac04bc723c */ /* 0x042ff000000418bc */
[----:B------:R-:W-:Y:S01]  /*97e0*/  HMMA.16816.F32.BF16 R184, R4, R174, R184 ;  /* 0x000000ae04b8723c */ /* 0x000fe200000418b8 */
[----:B------:R-:W-:Y:S04]  /*97f0*/  LDSM.16.M88.4 R172, [R238+0x4000] ;  /* 0x00400000eeac783b */ /* 0x000fe80000000200 */
[----:B------:R-:W1:Y:S03]  /*9800*/  LDSM.16.M88.4 R4, [R235+0xc000] ;  /* 0x00c00000eb04783b */ /* 0x000e660000000200 */
[C---:B-----5:R-:W-:Y:S08]  /*9810*/  HMMA.16816.F32.BF16 R32, R8.reuse, R192, R32 ;  /* 0x000000c00820723c */ /* 0x060ff00000041820 */
[C---:B------:R-:W-:Y:S01]  /*9820*/  HMMA.16816.F32.BF16 R28, R8.reuse, R194, R28 ;  /* 0x000000c2081c723c */ /* 0x040fe2000004181c */
[----:B------:R-:W4:Y:S07]  /*9830*/  LDSM.16.M88.4 R192, [R235+0xc800] ;  /* 0x00c80000ebc0783b */ /* 0x000f2e0000000200 */
[C---:B------:R-:W-:Y:S08]  /*9840*/  HMMA.16816.F32.BF16 R24, R8.reuse, R180, R24 ;  /* 0x000000b40818723c */ /* 0x040ff00000041818 */
[C---:B------:R-:W-:Y:S01]  /*9850*/  HMMA.16816.F32.BF16 R20, R8.reuse, R182, R20 ;  /* 0x000000b60814723c */ /* 0x040fe20000041814 */
[----:B------:R-:W5:Y:S07]  /*9860*/  LDSM.16.M88.4 R180, [R235+0xd000] ;  /* 0x00d00000ebb4783b */ /* 0x000f6e0000000200 */
[C---:B--2---:R-:W-:Y:S08]  /*9870*/  HMMA.16816.F32.BF16 R16, R8.reuse, R176, R16 ;  /* 0x000000b00810723c */ /* 0x044ff00000041810 */
[C---:B------:R-:W-:Y:S01]  /*9880*/  HMMA.16816.F32.BF16 R12, R8.reuse, R178, R12 ;  /* 0x000000b2080c723c */ /* 0x040fe2000004180c */
[----:B------:R-:W2:Y:S07]  /*9890*/  LDSM.16.M88.4 R176, [R235+0xd800] ;  /* 0x00d80000ebb0783b */ /* 0x000eae0000000200 */
[C---:B---3--:R-:W-:Y:S08]  /*98a0*/  HMMA.16816.F32.BF16 R188, R8.reuse, R168, R188 ;  /* 0x000000a808bc723c */ /* 0x048ff000000418bc */
[----:B------:R-:W-:Y:S01]  /*98b0*/  HMMA.16816.F32.BF16 R184, R8, R170, R184 ;  /* 0x000000aa08b8723c */ /* 0x000fe200000418b8 */
[----:B------:R-:W3:Y:S04]  /*98c0*/  LDSM.16.M88.4 R168, [R228+0x4000] ;  /* 0x00400000e4a8783b */ /* 0x000ee80000000200 */
[----:B------:R-:W2:Y:S03]  /*98d0*/  LDSM.16.M88.4 R8, [R228+0x4800] ;  /* 0x00480000e408783b */ /* 0x000ea60000000200 */
[C---:B-1----:R-:W-:Y:S08]  /*98e0*/  HMMA.16816.F32.BF16 R32, R172.reuse, R4, R32 ;  /* 0x00000004ac20723c */ /* 0x042ff00000041820 */
[C---:B------:R-:W-:Y:S01]  /*98f0*/  HMMA.16816.F32.BF16 R28, R172.reuse, R6, R28 ;  /* 0x00000006ac1c723c */ /* 0x040fe2000004181c */
[----:B------:R-:W1:Y:S07]  /*9900*/  LDSM.16.M88.4 R4, [R228+0x5000] ;  /* 0x00500000e404783b */ /* 0x000e6e0000000200 */
[C---:B----4-:R-:W-:Y:S08]  /*9910*/  HMMA.16816.F32.BF16 R24, R172.reuse, R192, R24 ;  /* 0x000000c0ac18723c */ /* 0x050ff00000041818 */
[C---:B------:R-:W-:Y:S01]  /*9920*/  HMMA.16816.F32.BF16 R20, R172.reuse, R194, R20 ;  /* 0x000000c2ac14723c */ /* 0x040fe20000041814 */
[----:B------:R-:W4:Y:S07]  /*9930*/  LDSM.16.M88.4 R192, [R228+0x5800] ;  /* 0x00580000e4c0783b */ /* 0x000f2e0000000200 */
[C---:B-----5:R-:W-:Y:S08]  /*9940*/  HMMA.16816.F32.BF16 R16, R172.reuse, R180, R16 ;  /* 0x000000b4ac10723c */ /* 0x060ff00000041810 */
[C---:B------:R-:W-:Y:S01]  /*9950*/  HMMA.16816.F32.BF16 R12, R172.reuse, R182, R12 ;  /* 0x000000b6ac0c723c */ /* 0x040fe2000004180c */
[----:B------:R-:W-:Y:S07]  /*9960*/  LDSM.16.M88.4 R180, [R242+0x6000] ;  /* 0x00600000f2b4783b */ /* 0x000fee0000000200 */
[C---:B--2---:R-:W-:Y:S08]  /*9970*/  HMMA.16816.F32.BF16 R188, R172.reuse, R176, R188 ;  /* 0x000000b0acbc723c */ /* 0x044ff000000418bc */
[----:B------:R-:W-:Y:S01]  /*9980*/  HMMA.16816.F32.BF16 R184, R172, R178, R184 ;  /* 0x000000b2acb8723c */ /* 0x000fe200000418b8 */
[----:B------:R-:W2:Y:S04]  /*9990*/  LDSM.16.M88.4 R176, [R241+0xe000] ;  /* 0x00e00000f1b0783b */ /* 0x000ea80000000200 */
[----:B------:R-:W5:Y:S03]  /*99a0*/  LDSM.16.M88.4 R172, [R241+0xe800] ;  /* 0x00e80000f1ac783b */ /* 0x000f660000000200 */
[C---:B---3--:R-:W-:Y:S08]  /*99b0*/  HMMA.16816.F32.BF16 R32, R196.reuse, R168, R32 ;  /* 0x000000a8c420723c */ /* 0x048ff00000041820 */
[C---:B------:R-:W-:Y:S01]  /*99c0*/  HMMA.16816.F32.BF16 R28, R196.reuse, R170, R28 ;  /* 0x000000aac41c723c */ /* 0x040fe2000004181c */
[----:B------:R-:W-:Y:S07]  /*99d0*/  LDSM.16.M88.4 R168, [R241+0xf000] ;  /* 0x00f00000f1a8783b */ /* 0x000fee0000000200 */
[C---:B------:R-:W-:Y:S08]  /*99e0*/  HMMA.16816.F32.BF16 R24, R196.reuse, R8, R24 ;  /* 0x00000008c418723c */ /* 0x040ff00000041818 */
[C---:B------:R-:W-:Y:S01]  /*99f0*/  HMMA.16816.F32.BF16 R20, R196.reuse, R10, R20 ;  /* 0x0000000ac414723c */ /* 0x040fe20000041814 */
[----:B------:R-:W-:Y:S07]  /*9a00*/  LDSM.16.M88.4 R8, [R240+0x6000] ;  /* 0x00600000f008783b */ /* 0x000fee0000000200 */
[C---:B-1----:R-:W-:Y:S08]  /*9a10*/  HMMA.16816.F32.BF16 R16, R196.reuse, R4, R16 ;  /* 0x00000004c410723c */ /* 0x042ff00000041810 */
[C---:B------:R-:W-:Y:S01]  /*9a20*/  HMMA.16816.F32.BF16 R12, R196.reuse, R6, R12 ;  /* 0x00000006c40c723c */ /* 0x040fe2000004180c */
[----:B------:R-:W1:Y:S07]  /*9a30*/  LDSM.16.M88.4 R4, [R219] ;  /* 0x00000000db04783b */ /* 0x000e6e0000000200 */
[C---:B----4-:R-:W-:Y:S08]  /*9a40*/  HMMA.16816.F32.BF16 R188, R196.reuse, R192, R188 ;  /* 0x000000c0c4bc723c */ /* 0x050ff000000418bc */
[----:B------:R-:W-:Y:S01]  /*9a50*/  HMMA.16816.F32.BF16 R184, R196, R194, R184 ;  /* 0x000000c2c4b8723c */ /* 0x000fe200000418b8 */
[----:B------:R-:W3:Y:S07]  /*9a60*/  LDSM.16.M88.4 R196, [R218] ;  /* 0x00000000dac4783b */ /* 0x000eee0000000200 */
[C---:B--2---:R-:W-:Y:S08]  /*9a70*/  HMMA.16816.F32.BF16 R32, R180.reuse, R176, R32 ;  /* 0x000000b0b420723c */ /* 0x044ff00000041820 */
[C---:B------:R-:W-:Y:S01]  /*9a80*/  HMMA.16816.F32.BF16 R28, R180.reuse, R178, R28 ;  /* 0x000000b2b41c723c */ /* 0x040fe2000004181c */
[----:B------:R-:W-:Y:S07]  /*9a90*/  LDSM.16.M88.4 R176, [R238+0x6000] ;  /* 0x00600000eeb0783b */ /* 0x000fee0000000200 */
[C---:B-----5:R-:W-:Y:S01]  /*9aa0*/  HMMA.16816.F32.BF16 R192, R180.reuse, R172, R24 ;  /* 0x000000acb4c0723c */ /* 0x060fe20000041818 */
[----:B------:R-:W2:Y:S07]  /*9ab0*/  LDSM.16.M88.4 R24, [R235+0xe000] ;  /* 0x00e00000eb18783b */ /* 0x000eae0000000200 */
[----:B------:R-:W-:Y:S08]  /*9ac0*/  HMMA.16816.F32.BF16 R20, R180, R174, R20 ;  /* 0x000000aeb414723c */ /* 0x000ff00000041814 */
[C---:B-1----:R-:W-:Y:S08]  /*9ad0*/  HMMA.16816.F32.BF16 R32, R8.reuse, R4, R32 ;  /* 0x000000040820723c */ /* 0x042ff00000041820 */
[----:B------:R-:W-:Y:S01]  /*9ae0*/  HMMA.16816.F32.BF16 R28, R8, R6, R28 ;  /* 0x00000006081c723c */ /* 0x000fe2000004181c */
[----:B------:R-:W1:Y:S07]  /*9af0*/  LDSM.16.M88.4 R4, [R235+0xe800] ;  /* 0x00e80000eb04783b */ /* 0x000e6e0000000200 */
[C---:B------:R-:W-:Y:S08]  /*9b00*/  HMMA.16816.F32.BF16 R16, R180.reuse, R168, R16 ;  /* 0x000000a8b410723c */ /* 0x040ff00000041810 */
[----:B------:R-:W-:Y:S01]  /*9b10*/  HMMA.16816.F32.BF16 R172, R180, R170, R12 ;  /* 0x000000aab4ac723c */ /* 0x000fe2000004180c */
[----:B------:R-:W-:Y:S04]  /*9b20*/  LDSM.16.M88.4 R168, [R237+0x6000] ;  /* 0x00600000eda8783b */ /* 0x000fe80000000200 */
[----:B------:R-:W4:Y:S03]  /*9b30*/  LDSM.16.M88.4 R12, [R228+0x6000] ;  /* 0x00600000e40c783b */ /* 0x000f260000000200 */
[C---:B---3--:R-:W-:Y:S08]  /*9b40*/  HMMA.16816.F32.BF16 R192, R8.reuse, R196, R192 ;  /* 0x000000c408c0723c */ /* 0x048ff000000418c0 */
[----:B------:R-:W-:Y:S01]  /*9b50*/  HMMA.16816.F32.BF16 R20, R8, R198, R20 ;  /* 0x000000c60814723c */ /* 0x000fe20000041814 */
[----:B------:R-:W3:Y:S07]  /*9b60*/  LDSM.16.M88.4 R196, [R217] ;  /* 0x00000000d9c4783b */ /* 0x000eee0000000200 */
[C---:B--2---:R-:W-:Y:S08]  /*9b70*/  HMMA.16816.F32.BF16 R32, R176.reuse, R24, R32 ;  /* 0x00000018b020723c */ /* 0x044ff00000041820 */
[C---:B------:R-:W-:Y:S01]  /*9b80*/  HMMA.16816.F32.BF16 R28, R176.reuse, R26, R28 ;  /* 0x0000001ab01c723c */ /* 0x040fe2000004181c */
[----:B------:R-:W2:Y:S07]  /*9b90*/  LDSM.16.M88.4 R24, [R228+0x6800] ;  /* 0x00680000e418783b */ /* 0x000eae0000000200 */
[C---:B-1----:R-:W-:Y:S08]  /*9ba0*/  HMMA.16816.F32.BF16 R192, R176.reuse, R4, R192 ;  /* 0x00000004b0c0723c */ /* 0x042ff000000418c0 */
[----:B------:R-:W-:Y:S01]  /*9bb0*/  HMMA.16816.F32.BF16 R20, R176, R6, R20 ;  /* 0x00000006b014723c */ /* 0x000fe20000041814 */
[----:B------:R-:W1:Y:S07]  /*9bc0*/  LDSM.16.M88.4 R4, [R241+0xf800] ;  /* 0x00f80000f104783b */ /* 0x000e6e0000000200 */
[C---:B----4-:R-:W-:Y:S08]  /*9bd0*/  HMMA.16816.F32.BF16 R32, R168.reuse, R12, R32 ;  /* 0x0000000ca820723c */ /* 0x050ff00000041820 */
[----:B------:R-:W-:Y:S01]  /*9be0*/  HMMA.16816.F32.BF16 R28, R168, R14, R28 ;  /* 0x0000000ea81c723c */ /* 0x000fe2000004181c */
[----:B------:R-:W4:Y:S07]  /*9bf0*/  LDSM.16.M88.4 R12, [R235+0xf000] ;  /* 0x00f00000eb0c783b */ /* 0x000f2e0000000200 */
[----:B---3--:R-:W-:Y:S08]  /*9c00*/  HMMA.16816.F32.BF16 R16, R8, R196, R16 ;  /* 0x000000c40810723c */ /* 0x008ff00000041810 */
[----:B--2---:R-:W-:Y:S01]  /*9c10*/  HMMA.16816.F32.BF16 R192, R168, R24, R192 ;  /* 0x00000018a8c0723c */ /* 0x004fe200000418c0 */
[----:B------:R-:W-:-:S02]  /*9c20*/  FMUL.FTZ R33, R33, c[0x0][0x2ec] ;  /* 0x0000bb0021217a20 */ /* 0x000fc40000410000 */
[----:B------:R-:W-:Y:S02]  /*9c30*/  FMUL.FTZ R34, R34, c[0x0][0x2ec] ;  /* 0x0000bb0022227a20 */ /* 0x000fe40000410000 */
[----:B------:R-:W-:Y:S01]  /*9c40*/  FMUL.FTZ R0, R32, c[0x0][0x2ec] ;  /* 0x0000bb0020007a20 */ /* 0x000fe20000410000 */
[----:B------:R-:W2:Y:S01]  /*9c50*/  MUFU.TANH R197, R33 ;  /* 0x0000002100c57308 */ /* 0x000ea20000002400 */
[----:B------:R-:W-:Y:S01]  /*9c60*/  FMUL.FTZ R201, R35, c[0x0][0x2ec] ;  /* 0x0000bb0023c97a20 */ /* 0x000fe20000410000 */
[----:B------:R-:W-:Y:S01]  /*9c70*/  HMMA.16816.F32.BF16 R172, R8, R198, R172 ;  /* 0x000000c608ac723c */ /* 0x000fe200000418ac */
[----:B------:R-:W-:Y:S02]  /*9c80*/  FMUL.FTZ R28, R28, c[0x0][0x2ec] ;  /* 0x0000bb001c1c7a20 */ /* 0x000fe40000410000 */
[----:B------:R-:W-:Y:S02]  /*9c90*/  FMUL.FTZ R29, R29, c[0x0][0x2ec] ;  /* 0x0000bb001d1d7a20 */ /* 0x000fe40000410000 */
[----:B------:R-:W-:Y:S01]  /*9ca0*/  FMUL.FTZ R30, R30, c[0x0][0x2ec] ;  /* 0x0000bb001e1e7a20 */ /* 0x000fe20000410000 */
[----:B------:R3:W-:Y:S01]  /*9cb0*/  MUFU.TANH R196, R34 ;  /* 0x0000002200c47308 */ /* 0x0007e20000002400 */
[----:B------:R-:W-:Y:S01]  /*9cc0*/  FMUL.FTZ R198, R31, c[0x0][0x2ec] ;  /* 0x0000bb001fc67a20 */ /* 0x000fe20000410000 */
[----:B------:R-:W-:Y:S01]  /*9cd0*/  HMMA.16816.F32.BF16 R20, R168, R26, R20 ;  /* 0x0000001aa814723c */ /* 0x000fe20000041814 */
[----:B------:R-:W5:Y:S05]  /*9ce0*/  LDSM.16.M88.4 R24, [R216] ;  /* 0x00000000d818783b */ /* 0x000f6a0000000200 */
[----:B------:R-:W2:Y:S02]  /*9cf0*/  MUFU.TANH R201, R201 ;  /* 0x000000c900c97308 */ /* 0x000ea40000002400 */
[----:B-1----:R-:W-:Y:S01]  /*9d00*/  HMMA.16816.F32.BF16 R188, R180, R4, R188 ;  /* 0x00000004b4bc723c */ /* 0x002fe200000418bc */
[----:B------:R-:W-:-:S02]  /*9d10*/  FMUL.FTZ R31, R193, c[0x0][0x2ec] ;  /* 0x0000bb00c11f7a20 */ /* 0x000fc40000410000 */
[----:B------:R-:W-:Y:S02]  /*9d20*/  FMUL.FTZ R192, R192, c[0x0][0x2ec] ;  /* 0x0000bb00c0c07a20 */ /* 0x000fe40000410000 */
[----:B------:R-:W-:Y:S01]  /*9d30*/  FMUL.FTZ R193, R194, c[0x0][0x2ec] ;  /* 0x0000bb00c2c17a20 */ /* 0x000fe20000410000 */
[----:B---3--:R-:W1:Y:S01]  /*9d40*/  LDSM.16.M88.4 R32, [R228+0x7000] ;  /* 0x00700000e420783b */ /* 0x008e620000000200 */
[----:B------:R-:W3:Y:S01]  /*9d50*/  MUFU.TANH R28, R28 ;  /* 0x0000001c001c7308 */ /* 0x000ee20000002400 */
[----:B----4-:R-:W-:Y:S01]  /*9d60*/  HMMA.16816.F32.BF16 R16, R176, R12, R16 ;  /* 0x0000000cb010723c */ /* 0x010fe20000041810 */
[----:B------:R-:W-:Y:S02]  /*9d70*/  FMUL.FTZ R194, R195, c[0x0][0x2ec] ;  /* 0x0000bb00c3c27a20 */ /* 0x000fe40000410000 */
[----:B------:R-:W-:-:S04]  /*9d80*/  IMAD.MOV.U32 R195, RZ, RZ, R203 ;  /* 0x000000ffffc37224 */ /* 0x000fc800078e00cb */
[----:B------:R-:W-:Y:S01]  /*9d90*/  MUFU.TANH R29, R29 ;  /* 0x0000001d001d7308 */ /* 0x000fe20000002400 */
[----:B------:R-:W-:Y:S01]  /*9da0*/  HMMA.16816.F32.BF16 R172, R176, R14, R172 ;  /* 0x0000000eb0ac723c */ /* 0x000fe200000418ac */
[----:B------:R-:W4:Y:S01]  /*9db0*/  LDSM.16.M88.4 R12, [R235+0xf800] ;  /* 0x00f80000eb0c783b */ /* 0x000f220000000200 */
[----:B------:R-:W-:Y:S02]  /*9dc0*/  FMUL.FTZ R20, R20, c[0x0][0x2ec] ;  /* 0x0000bb0014147a20 */ /* 0x000fe40000410000 */
[----:B------:R-:W-:Y:S02]  /*9dd0*/  FMUL.FTZ R21, R21, c[0x0][0x2ec] ;  /* 0x0000bb0015157a20 */ /* 0x000fe40000410000 */
[----:B------:R-:W-:Y:S01]  /*9de0*/  FMUL.FTZ R22, R22, c[0x0][0x2ec] ;  /* 0x0000bb0016167a20 */ /* 0x000fe20000410000 */
[----:B------:R-:W1:Y:S01]  /*9df0*/  MUFU.TANH R30, R30 ;  /* 0x0000001e001e7308 */ /* 0x000e620000002400 */
[----:B------:R-:W-:Y:S01]  /*9e00*/  HMMA.16816.F32.BF16 R184, R180, R6, R184 ;  /* 0x00000006b4b8723c */ /* 0x000fe200000418b8 */
[----:B------:R-:W2:Y:S01]  /*9e10*/  LDSM.16.M88.4 R4, [R228+0x7800] ;  /* 0x00780000e404783b */ /* 0x000ea20000000200 */
[----:B------:R-:W-:Y:S01]  /*9e20*/  FMUL.FTZ R23, R23, c[0x0][0x2ec] ;  /* 0x0000bb0017177a20 */ /* 0x000fe20000410000 */
[----:B------:R-:W-:-:S04]  /*9e30*/  DEPBAR.LE SB0, 0x0 ;  /* 0x000080000000791a */ /* 0x000fc80000000000 */
[----:B------:R-:W2:Y:S01]  /*9e40*/  MUFU.TANH R198, R198 ;  /* 0x000000c600c67308 */ /* 0x000ea20000002400 */
[----:B-----5:R-:W-:Y:S07]  /*9e50*/  HMMA.16816.F32.BF16 R188, R8, R24, R188 ;  /* 0x0000001808bc723c */ /* 0x020fee00000418bc */
[----:B------:R-:W5:Y:S01]  /*9e60*/  MUFU.TANH R192, R192 ;  /* 0x000000c000c07308 */ /* 0x000f620000002400 */
[----:B-1----:R-:W-:Y:S07]  /*9e70*/  HMMA.16816.F32.BF16 R16, R168, R32, R16 ;  /* 0x00000020a810723c */ /* 0x002fee0000041810 */
[----:B------:R-:W1:Y:S01]  /*9e80*/  MUFU.TANH R193, R193 ;  /* 0x000000c100c17308 */ /* 0x000e620000002400 */
[----:B------:R-:W-:Y:S07]  /*9e90*/  HMMA.16816.F32.BF16 R184, R8, R26, R184 ;  /* 0x0000001a08b8723c */ /* 0x000fee00000418b8 */
[----:B------:R-:W1:Y:S01]  /*9ea0*/  MUFU.TANH R31, R31 ;  /* 0x0000001f001f7308 */ /* 0x000e620000002400 */
[----:B----4-:R-:W-:Y:S07]  /*9eb0*/  HMMA.16816.F32.BF16 R188, R176, R12, R188 ;  /* 0x0000000cb0bc723c */ /* 0x010fee00000418bc */
[----:B------:R-:W4:Y:S01]  /*9ec0*/  MUFU.TANH R194, R194 ;  /* 0x000000c200c27308 */ /* 0x000f220000002400 */
[----:B------:R-:W-:Y:S01]  /*9ed0*/  IMAD.U32 R12, RZ, RZ, UR28 ;  /* 0x0000001cff0c7e24 */ /* 0x000fe2000f8e00ff */
[----:B------:R-:W-:Y:S06]  /*9ee0*/  HMMA.16816.F32.BF16 R172, R168, R34, R172 ;  /* 0x00000022a8ac723c */ /* 0x000fec00000418ac */
[----:B------:R-:W1:Y:S01]  /*9ef0*/  MUFU.TANH R20, R20 ;  /* 0x0000001400147308 */ /* 0x000e620000002400 */
[----:B------:R-:W-:-:S02]  /*9f00*/  FMUL.FTZ R17, R17, c[0x0][0x2ec] ;  /* 0x0000bb0011117a20 */ /* 0x000fc40000410000 */
[----:B------:R-:W-:Y:S02]  /*9f10*/  IMAD R13, R12, 0x40, R167 ;  /* 0x000000400c0d7824 */ /* 0x000fe400078e02a7 */
[----:B------:R-:W-:Y:S01]  /*9f20*/  FMUL.FTZ R16, R16, c[0x0][0x2ec] ;  /* 0x0000bb0010107a20 */ /* 0x000fe20000410000 */
[----:B------:R-:W-:Y:S02]  /*9f30*/  HMMA.16816.F32.BF16 R184, R176, R14, R184 ;  /* 0x0000000eb0b8723c */ /* 0x000fe400000418b8 */
[C---:B------:R-:W-:Y:S01]  /*9f40*/  IADD3 R11, R13.reuse, 0x1, RZ ;  /* 0x000000010d0b7810 */ /* 0x040fe20007ffe0ff */
[----:B------:R-:W-:Y:S01]  /*9f50*/  MUFU.TANH R32, R21 ;  /* 0x0000001500207308 */ /* 0x000fe20000002400 */
[----:B------:R-:W-:Y:S01]  /*9f60*/  IADD3 R9, R13, 0x8, RZ ;  /* 0x000000080d097810 */ /* 0x000fe20007ffe0ff */
[----:B------:R-:W-:Y:S01]  /*9f70*/  FMUL.FTZ R18, R18, c[0x0][0x2ec] ;  /* 0x0000bb0012127a20 */ /* 0x000fe20000410000 */
[----:B------:R-:W-:Y:S01]  /*9f80*/  ISETP.GE.AND P0, PT, R11, R200, PT ;  /* 0x000000c80b00720c */ /* 0x000fe20003f06270 */
[----:B------:R-:W-:Y:S01]  /*9f90*/  FMUL.FTZ R10, R19, c[0x0][0x2ec] ;  /* 0x0000bb00130a7a20 */ /* 0x000fe20000410000 */
[----:B------:R-:W-:Y:S01]  /*9fa0*/  ISETP.GE.AND P6, PT, R11, R2, PT ;  /* 0x000000020b00720c */ /* 0x000fe20003fc6270 */
[----:B--2---:R-:W-:Y:S01]  /*9fb0*/  HMMA.16816.F32.BF16 R188, R168, R4, R188 ;  /* 0x00000004a8bc723c */ /* 0x004fe200000418bc */
[----:B------:R-:W-:Y:S01]  /*9fc0*/  FSEL R8, R197, -INF , !P0 ;  /* 0xff800000c5087808 */ /* 0x000fe20004000000 */
[----:B------:R-:W2:Y:S01]  /*9fd0*/  MUFU.TANH R25, R22 ;  /* 0x0000001600197308 */ /* 0x000ea20000002400 */
[----:B------:R-:W-:-:S02]  /*9fe0*/  ISETP.GE.AND P1, PT, R9, R200, PT ;  /* 0x000000c80900720c */ /* 0x000fc40003f26270 */
[----:B------:R-:W-:Y:S02]  /*9ff0*/  ISETP.GE.AND P0, PT, R9, R2, PT ;  /* 0x000000020900720c */ /* 0x000fe40003f06270 */
[----:B------:R-:W-:Y:S01]  /*a000*/  IADD3 R9, R13, 0x9, RZ ;  /* 0x000000090d097810 */ /* 0x000fe20007ffe0ff */
[----:B------:R-:W-:Y:S01]  /*a010*/  FMUL.FTZ R172, R172, c[0x0][0x2ec] ;  /* 0x0000bb00acac7a20 */ /* 0x000fe20000410000 */
[----:B------:R-:W-:Y:S01]  /*a020*/  FSEL R201, R201, -INF , !P6 ;  /* 0xff800000c9c97808 */ /* 0x000fe20007000000 */
[----:B------:R1:W-:Y:S01]  /*a030*/  MUFU.TANH R208, R17 ;  /* 0x0000001100d07308 */ /* 0x0003e20000002400 */
[----:B------:R-:W-:Y:S01]  /*a040*/  ISETP.GE.AND P6, PT, R9, R200, PT ;  /* 0x000000c80900720c */ /* 0x000fe20003fc6270 */
[----:B------:R-:W-:Y:S01]  /*a050*/  FMUL.FTZ R167, R175, c[0x0][0x2ec] ;  /* 0x0000bb00afa77a20 */ /* 0x000fe20000410000 */
[----:B------:R-:W-:Y:S01]  /*a060*/  IADD3 R5, R13, 0x10, RZ ;  /* 0x000000100d057810 */ /* 0x000fe20007ffe0ff */
[----:B------:R-:W-:Y:S01]  /*a070*/  FMUL.FTZ R11, R174, c[0x0][0x2ec] ;  /* 0x0000bb00ae0b7a20 */ /* 0x000fe20000410000 */
[----:B---3--:R-:W-:Y:S01]  /*a080*/  FSEL R28, R28, -INF , !P1 ;  /* 0xff8000001c1c7808 */ /* 0x008fe20004800000 */
[----:B------:R-:W-:Y:S01]  /*a090*/  HMMA.16816.F32.BF16 R184, R168, R6, R184 ;  /* 0x00000006a8b8723c */ /* 0x000fe200000418b8 */
[----:B------:R-:W-:Y:S01]  /*a0a0*/  ISETP.GE.AND P1, PT, R9, R2, PT ;  /* 0x000000020900720c */ /* 0x000fe20003f26270 */
[----:B------:R3:W2:Y:S01]  /*a0b0*/  MUFU.TANH R33, R23 ;  /* 0x0000001700217308 */ /* 0x0006a20000002400 */
[----:B------:R-:W-:Y:S01]  /*a0c0*/  FSEL R9, R30, -INF , !P0 ;  /* 0xff8000001e097808 */ /* 0x000fe20004000000 */
[----:B------:R-:W-:Y:S01]  /*a0d0*/  FMUL.FTZ R173, R173, c[0x0][0x2ec] ;  /* 0x0000bb00adad7a20 */ /* 0x000fe20000410000 */
[----:B------:R-:W-:-:S02]  /*a0e0*/  FSEL R4, R29, -INF , !P6 ;  /* 0xff8000001d047808 */ /* 0x000fc40007000000 */
[C---:B------:R-:W-:Y:S01]  /*a0f0*/  ISETP.GE.AND P0, PT, R5.reuse, R200, PT ;  /* 0x000000c80500720c */ /* 0x040fe20003f06270 */
[----:B------:R-:W-:Y:S01]  /*a100*/  FMUL.FTZ R12, R188, c[0x0][0x2ec] ;  /* 0x0000bb00bc0c7a20 */ /* 0x000fe20000410000 */
[----:B------:R-:W-:Y:S01]  /*a110*/  ISETP.GE.AND P6, PT, R5, R2, PT ;  /* 0x000000020500720c */ /* 0x000fe20003fc6270 */
[----:B------:R-:W2:Y:S01]  /*a120*/  MUFU.TANH R210, R16 ;  /* 0x0000001000d27308 */ /* 0x000ea20000002400 */
[----:B------:R-:W-:Y:S01]  /*a130*/  IADD3 R15, R13, 0x11, RZ ;  /* 0x000000110d0f7810 */ /* 0x000fe20007ffe0ff */
[----:B------:R-:W-:Y:S01]  /*a140*/  FMUL.FTZ R188, R189, c[0x0][0x2ec] ;  /* 0x0000bb00bdbc7a20 */ /* 0x000fe20000410000 */
[----:B-1----:R-:W-:Y:S01]  /*a150*/  IADD3 R17, R13, 0x18, RZ ;  /* 0x000000180d117810 */ /* 0x002fe20007ffe0ff */
[----:B------:R-:W-:Y:S01]  /*a160*/  FMUL.FTZ R6, R190, c[0x0][0x2ec] ;  /* 0x0000bb00be067a20 */ /* 0x000fe20000410000 */
[----:B------:R-:W-:Y:S01]  /*a170*/  FSEL R5, R198, -INF , !P1 ;  /* 0xff800000c6057808 */ /* 0x000fe20004800000 */
[----:B------:R-:W-:Y:S01]  /*a180*/  FMUL.FTZ R181, R191, c[0x0][0x2ec] ;  /* 0x0000bb00bfb57a20 */ /* 0x000fe20000410000 */
[----:B-----5:R-:W-:Y:S01]  /*a190*/  FSEL R26, R192, -INF , !P0 ;  /* 0xff800000c01a7808 */ /* 0x020fe20004000000 */
[----:B------:R-:W1:Y:S01]  /*a1a0*/  MUFU.TANH R199, R18 ;  /* 0x0000001200c77308 */ /* 0x000e620000002400 */
[----:B---3--:R-:W-:-:S02]  /*a1b0*/  FSEL R23, R193, -INF , !P6 ;  /* 0xff800000c1177808 */ /* 0x008fc40007000000 */
[C---:B------:R-:W-:Y:S02]  /*a1c0*/  ISETP.GE.AND P1, PT, R15.reuse, R200, PT ;  /* 0x000000c80f00720c */ /* 0x040fe40003f26270 */
[----:B------:R-:W-:Y:S01]  /*a1d0*/  ISETP.GE.AND P0, PT, R15, R2, PT ;  /* 0x000000020f00720c */ /* 0x000fe20003f06270 */
[----:B------:R-:W-:Y:S01]  /*a1e0*/  FMUL.FTZ R183, R186, c[0x0][0x2ec] ;  /* 0x0000bb00bab77a20 */ /* 0x000fe20000410000 */
[----:B------:R-:W-:Y:S01]  /*a1f0*/  ISETP.GE.AND P6, PT, R17, R200, PT ;  /* 0x000000c81100720c */ /* 0x000fe20003fc6270 */
[----:B------:R-:W3:Y:S01]  /*a200*/  MUFU.TANH R206, R172 ;  /* 0x000000ac00ce7308 */ /* 0x000ee20000002400 */
[----:B------:R-:W-:Y:S01]  /*a210*/  IADD3 R15, R13, 0x19, RZ ;  /* 0x000000190d0f7810 */ /* 0x000fe20007ffe0ff */
[----:B------:R-:W-:Y:S01]  /*a220*/  FMUL.FTZ R179, R187, c[0x0][0x2ec] ;  /* 0x0000bb00bbb37a20 */ /* 0x000fe20000410000 */
[----:B------:R-:W-:Y:S02]  /*a230*/  FSEL R24, R31, -INF , !P1 ;  /* 0xff8000001f187808 */ /* 0x000fe40004800000 */
[----:B----4-:R-:W-:Y:S01]  /*a240*/  FSEL R21, R194, -INF , !P0 ;  /* 0xff800000c2157808 */ /* 0x010fe20004000000 */
[----:B------:R-:W-:Y:S01]  /*a250*/  IMAD.MOV.U32 R194, RZ, RZ, R202 ;  /* 0x000000ffffc27224 */ /* 0x000fe200078e00ca */
[----:B------:R-:W-:Y:S01]  /*a260*/  FSEL R20, R20, -INF , !P6 ;  /* 0xff80000014147808 */ /* 0x000fe20007000000 */
[----:B------:R-:W4:Y:S01]  /*a270*/  MUFU.TANH R10, R10 ;  /* 0x0000000a000a7308 */ /* 0x000f220000002400 */
[----:B------:R-:W-:-:S02]  /*a280*/  ISETP.GE.AND P1, PT, R17, R2, PT ;  /* 0x000000021100720c */ /* 0x000fc40003f26270 */
[C---:B------:R-:W-:Y:S02]  /*a290*/  ISETP.GE.AND P0, PT, R15.reuse, R200, PT ;  /* 0x000000c80f00720c */ /* 0x040fe40003f06270 */
[----:B------:R-:W-:Y:S02]  /*a2a0*/  ISETP.GE.AND P6, PT, R15, R2, PT ;  /* 0x000000020f00720c */ /* 0x000fe40003fc6270 */
[----:B------:R-:W-:Y:S01]  /*a2b0*/  IADD3 R15, R13, 0x20, RZ ;  /* 0x000000200d0f7810 */ /* 0x000fe20007ffe0ff */
[----:B------:R-:W5:Y:S01]  /*a2c0*/  MUFU.TANH R167, R167 ;  /* 0x000000a700a77308 */ /* 0x000f620000002400 */
[----:B--2---:R-:W-:Y:S02]  /*a2d0*/  FSEL R25, R25, -INF , !P1 ;  /* 0xff80000019197808 */ /* 0x004fe40004800000 */
[----:B------:R-:W-:Y:S02]  /*a2e0*/  FSEL R22, R32, -INF , !P0 ;  /* 0xff80000020167808 */ /* 0x000fe40004000000 */
[----:B------:R-:W-:-:S02]  /*a2f0*/  ISETP.GE.AND P1, PT, R15, R200, PT ;  /* 0x000000c80f00720c */ /* 0x000fc40003f26270 */
[----:B------:R-:W-:Y:S01]  /*a300*/  ISETP.GE.AND P0, PT, R15, R2, PT ;  /* 0x000000020f00720c */ /* 0x000fe20003f06270 */
[----:B------:R-:W2:Y:S01]  /*a310*/  MUFU.TANH R188, R188 ;  /* 0x000000bc00bc7308 */ /* 0x000ea20000002400 */
[C---:B------:R-:W-:Y:S02]  /*a320*/  IADD3 R7, R13.reuse, 0x21, RZ ;  /* 0x000000210d077810 */ /* 0x040fe40007ffe0ff */
[----:B------:R-:W-:Y:S02]  /*a330*/  IADD3 R15, R13, 0x28, RZ ;  /* 0x000000280d0f7810 */ /* 0x000fe40007ffe0ff */
[----:B------:R-:W-:Y:S02]  /*a340*/  FSEL R33, R33, -INF , !P6 ;  /* 0xff80000021217808 */ /* 0x000fe40007000000 */
[----:B------:R-:W-:Y:S01]  /*a350*/  FSEL R210, R210, -INF , !P1 ;  /* 0xff800000d2d27808 */ /* 0x000fe20004800000 */
[----:B------:R-:W-:Y:S01]  /*a360*/  MUFU.TANH R204, R173 ;  /* 0x000000ad00cc7308 */ /* 0x000fe20000002400 */
[----:B-1----:R-:W-:-:S02]  /*a370*/  FSEL R199, R199, -INF , !P0 ;  /* 0xff800000c7c77808 */ /* 0x002fc40004000000 */
[C---:B------:R-:W-:Y:S02]  /*a380*/  ISETP.GE.AND P6, PT, R7.reuse, R200, PT ;  /* 0x000000c80700720c */ /* 0x040fe40003fc6270 */
[----:B------:R-:W-:Y:S02]  /*a390*/  ISETP.GE.AND P1, PT, R7, R2, PT ;  /* 0x000000020700720c */ /* 0x000fe40003f26270 */
[----:B------:R-:W-:Y:S01]  /*a3a0*/  ISETP.GE.AND P0, PT, R15, R200, PT ;  /* 0x000000c80f00720c */ /* 0x000fe20003f06270 */
[----:B------:R-:W1:Y:S01]  /*a3b0*/  MUFU.TANH R11, R11 ;  /* 0x0000000b000b7308 */ /* 0x000e620000002400 */
[----:B------:R-:W-:Y:S02]  /*a3c0*/  IADD3 R7, R13, 0x29, RZ ;  /* 0x000000290d077810 */ /* 0x000fe40007ffe0ff */
[----:B------:R-:W-:Y:S02]  /*a3d0*/  FSEL R208, R208, -INF , !P6 ;  /* 0xff800000d0d07808 */ /* 0x000fe40007000000 */
[----:B---3--:R-:W-:-:S02]  /*a3e0*/  FSEL R206, R206, -INF , !P0 ;  /* 0xff800000cece7808 */ /* 0x008fc40004000000 */
[-C--:B------:R-:W-:Y:S01]  /*a3f0*/  ISETP.GE.AND P6, PT, R15, R2.reuse, PT ;  /* 0x000000020f00720c */ /* 0x080fe20003fc6270 */
[----:B------:R-:W3:Y:S01]  /*a400*/  MUFU.TANH R12, R12 ;  /* 0x0000000c000c7308 */ /* 0x000ee20000002400 */
[----:B----4-:R-:W-:Y:S02]  /*a410*/  FSEL R197, R10, -INF , !P1 ;  /* 0xff8000000ac57808 */ /* 0x010fe40004800000 */
[C---:B------:R-:W-:Y:S02]  /*a420*/  ISETP.GE.AND P0, PT, R7.reuse, R2, PT ;  /* 0x000000020700720c */ /* 0x040fe40003f06270 */
[----:B------:R-:W-:Y:S01]  /*a430*/  ISETP.GE.AND P1, PT, R7, R200, PT ;  /* 0x000000c80700720c */ /* 0x000fe20003f26270 */
[----:B------:R-:W-:Y:S01]  /*a440*/  FMUL.FTZ R7, R184, c[0x0][0x2ec] ;  /* 0x0000bb00b8077a20 */ /* 0x000fe20000410000 */
[----:B------:R-:W-:Y:S01]  /*a450*/  IADD3 R15, R13, 0x31, RZ ;  /* 0x000000310d0f7810 */ /* 0x000fe20007ffe0ff */
[----:B------:R-:W4:Y:S01]  /*a460*/  MUFU.TANH R6, R6 ;  /* 0x0000000600067308 */ /* 0x000f220000002400 */
[----:B------:R-:W-:Y:S01]  /*a470*/  FMUL.FTZ R184, R185, c[0x0][0x2ec] ;  /* 0x0000bb00b9b87a20 */ /* 0x000fe20000410000 */
[----:B-----5:R-:W-:-:S02]  /*a480*/  FSEL R167, R167, -INF , !P0 ;  /* 0xff800000a7a77808 */ /* 0x020fc40004000000 */
[----:B------:R-:W-:Y:S02]  /*a490*/  ISETP.GE.AND P0, PT, R15, R200, PT ;  /* 0x000000c80f00720c */ /* 0x000fe40003f06270 */
[----:B------:R-:W-:Y:S02]  /*a4a0*/  IADD3 R17, R13, 0x30, RZ ;  /* 0x000000300d117810 */ /* 0x000fe40007ffe0ff */
[----:B------:R-:W-:Y:S01]  /*a4b0*/  MUFU.TANH R0, R0 ;  /* 0x0000000000007308 */ /* 0x000fe20000002400 */
[----:B--2---:R-:W-:Y:S02]  /*a4c0*/  FSEL R188, R188, -INF , !P0 ;  /* 0xff800000bcbc7808 */ /* 0x004fe40004000000 */
[----:B-1----:R-:W-:Y:S02]  /*a4d0*/  FSEL R193, R11, -INF , !P6 ;  /* 0xff8000000bc17808 */ /* 0x002fe40007000000 */
[----:B------:R-:W-:Y:S02]  /*a4e0*/  FSEL R204, R204, -INF , !P1 ;  /* 0xff800000cccc7808 */ /* 0x000fe40004800000 */
[----:B------:R-:W-:Y:S01]  /*a4f0*/  ISETP.GE.AND P0, PT, R13, R2, PT ;  /* 0x000000020d00720c */ /* 0x000fe20003f06270 */
[----:B------:R-:W1:Y:S01]  /*a500*/  MUFU.TANH R181, R181 ;  /* 0x000000b500b57308 */ /* 0x000e620000002400 */
[----:B------:R-:W-:-:S02]  /*a510*/  ISETP.GE.AND P6, PT, R17, R200, PT ;  /* 0x000000c81100720c */ /* 0x000fc40003fc6270 */
[-C--:B------:R-:W-:Y:S02]  /*a520*/  ISETP.GE.AND P1, PT, R17, R2.reuse, PT ;  /* 0x000000021100720c */ /* 0x080fe40003f26270 */
[----:B------:R-:W-:Y:S02]  /*a530*/  FSEL R196, R196, -INF , !P0 ;  /* 0xff800000c4c47808 */ /* 0x000fe40004000000 */
[----:B---3--:R-:W-:Y:S01]  /*a540*/  FSEL R190, R12, -INF , !P6 ;  /* 0xff8000000cbe7808 */ /* 0x008fe20007000000 */
[----:B------:R-:W2:Y:S01]  /*a550*/  MUFU.TANH R7, R7 ;  /* 0x0000000700077308 */ /* 0x000ea20000002400 */
[----:B----4-:R-:W-:Y:S01]  /*a560*/  FSEL R185, R6, -INF , !P1 ;  /* 0xff80000006b97808 */ /* 0x010fe20004800000 */
[----:B------:R-:W-:Y:S01]  /*a570*/  BAR.SYNC.DEFER_BLOCKING 0x0 ;  /* 0x0000000000007b1d */ /* 0x000fe20000010000 */
[----:B------:R-:W-:Y:S02]  /*a580*/  PLOP3.LUT P0, PT, PT, PT, UP0, 0x80, 0x0 ;  /* 0x000000000000781c */ /* 0x000fe40003f0f008 */
[----:B------:R-:W-:-:S02]  /*a590*/  ISETP.GE.AND P6, PT, R15, R2, PT ;  /* 0x000000020f00720c */ /* 0x000fc40003fc6270 */
[CC--:B------:R-:W-:Y:S01]  /*a5a0*/  ISETP.GE.AND P1, PT, R13.reuse, R200.reuse, PT ;  /* 0x000000c80d00720c */ /* 0x0c0fe20003f26270 */
[----:B------:R-:W3:Y:S01]  /*a5b0*/  MUFU.TANH R184, R184 ;  /* 0x000000b800b87308 */ /* 0x000ee20000002400 */
[C---:B------:R-:W-:Y:S02]  /*a5c0*/  IADD3 R11, R13.reuse, 0x38, RZ ;  /* 0x000000380d0b7810 */ /* 0x040fe40007ffe0ff */
[----:B------:R-:W-:Y:S02]  /*a5d0*/  IADD3 R13, R13, 0x39, RZ ;  /* 0x000000390d0d7810 */ /* 0x000fe40007ffe0ff */
[----:B-1----:R-:W-:Y:S02]  /*a5e0*/  FSEL R181, R181, -INF , !P6 ;  /* 0xff800000b5b57808 */ /* 0x002fe40007000000 */
[----:B------:R-:W-:Y:S01]  /*a5f0*/  FSEL R0, R0, -INF , !P1 ;  /* 0xff80000000007808 */ /* 0x000fe20004800000 */
[----:B------:R-:W1:Y:S01]  /*a600*/  MUFU.TANH R183, R183 ;  /* 0x000000b700b77308 */ /* 0x000e620000002400 */
[----:B------:R-:W-:-:S02]  /*a610*/  ISETP.GE.AND P6, PT, R11, R200, PT ;  /* 0x000000c80b00720c */ /* 0x000fc40003fc6270 */
[----:B------:R-:W-:Y:S02]  /*a620*/  ISETP.GE.AND P1, PT, R13, R200, PT ;  /* 0x000000c80d00720c */ /* 0x000fe40003f26270 */
[----:B--2---:R-:W-:Y:S02]  /*a630*/  FSEL R186, R7, -INF , !P6 ;  /* 0xff80000007ba7808 */ /* 0x004fe40007000000 */
[-C--:B------:R-:W-:Y:S01]  /*a640*/  ISETP.GE.AND P6, PT, R11, R2.reuse, PT ;  /* 0x000000020b00720c */ /* 0x080fe20003fc6270 */
[----:B------:R-:W2:Y:S01]  /*a650*/  MUFU.TANH R179, R179 ;  /* 0x000000b300b37308 */ /* 0x000ea20000002400 */
[----:B---3--:R-:W-:Y:S02]  /*a660*/  FSEL R184, R184, -INF , !P1 ;  /* 0xff800000b8b87808 */ /* 0x008fe40004800000 */
[----:B------:R-:W-:Y:S02]  /*a670*/  ISETP.GE.AND P1, PT, R13, R2, PT ;  /* 0x000000020d00720c */ /* 0x000fe40003f26270 */
[----:B-1----:R-:W-:-:S02]  /*a680*/  FSEL R183, R183, -INF , !P6 ;  /* 0xff800000b7b77808 */ /* 0x002fc40007000000 */
[----:B--2---:R-:W-:Y:S01]  /*a690*/  FSEL R179, R179, -INF , !P1 ;  /* 0xff800000b3b37808 */ /* 0x004fe20004800000 */
        /* <DEDUP_REMOVED lines=78> */
.L_x_790:
[----:B------:R-:W-:Y:S02]  /*ab80*/  ULDC UR10, c[0x0][0x198] ;  /* 0x00006600000a7ab9 */ /* 0x000fe40000000800 */
[----:B------:R-:W-:-:S04]  /*ab90*/  ULEA UR10, -UR10, URZ, 0x6 ;  /* 0x0000003f0a0a7291 */ /* 0x000fc8000f8e313f */
[----:B------:R-:W-:-:S03]  /*aba0*/  USHF.R.S32.HI UR8, URZ, 0x1f, UR10 ;  /* 0x0000001f3f087899 */ /* 0x000fc6000801140a */
.L_x_791:
        /* <DEDUP_REMOVED lines=148> */
[----:B------:R-:W-:-:S04]  /*b4f0*/  LEA R6, P0, R166, c[0x0][0x168], 0x1 ;  /* 0x00005a00a6067a11 */ /* 0x000fc800078008ff */
[----:B------:R-:W-:-:S05]  /*b500*/  LEA.HI.X R7, R166, c[0x0][0x16c], R165, 0x1, P0 ;  /* 0x00005b00a6077a11 */ /* 0x000fca00000f0ca5 */
[----:B------:R-:W-:Y:S01]  /*b510*/  @!PT LDS RZ, [RZ] ;  /* 0x00000000fffff984 */ /* 0x000fe20000000800 */
[----:B------:R-:W-:Y:S01]  /*b520*/  @!PT LDS RZ, [RZ] ;  /* 0x00000000fffff984 */ /* 0x000fe20000000800 */
[----:B------:R-:W-:Y:S01]  /*b530*/  @!PT LDS RZ, [RZ] ;  /* 0x00000000fffff984 */ /* 0x000fe20000000800 */
[----:B------:R2:W-:Y:S04]  /*b540*/  LDGSTS.E.BYPASS.LTC128B.128 [R246+0xf800], [R6.64+0x180] ;  /* 0x0f80018006f67fae */ /* 0x0005e8000b901d60 */
.L_x_793:
[----:B------:R-:W-:Y:S05]  /*b550*/  BSYNC B0 ;  /* 0x0000000000007941 */ /* 0x000fea0003800000 */
.L_x_792:
[----:B------:R-:W0:Y:S01]  /*b560*/  LDGDEPBAR ;  /* 0x00000000000079af */ /* 0x000e220000000000 */
[----:B--2---:R-:W-:Y:S02]  /*b570*/  IMAD.U32 R7, RZ, RZ, UR10 ;  /* 0x0000000aff077e24 */ /* 0x004fe4000f8e00ff */
[----:B------:R-:W-:-:S03]  /*b580*/  IMAD.U32 R2, RZ, RZ, UR8 ;  /* 0x00000008ff027e24 */ /* 0x000fc6000f8e00ff */
[----:B------:R-:W-:-:S04]  /*b590*/  LEA R252, P0, R7, R252, 0x1 ;  /* 0x000000fc07fc7211 */ /* 0x000fc800078008ff */
[----:B------:R-:W-:Y:S02]  /*b5a0*/  LEA.HI.X R251, R7, R251, R2, 0x1, P0 ;  /* 0x000000fb07fb7211 */ /* 0x000fe400000f0c02 */
.L_x_789:
[----:B------:R-:W-:Y:S01]  /*b5b0*/  FMNMX.FTZ R7, R164, R0, !PT ;  /* 0x00000000a4077209 */ /* 0x000fe20007810000 */
[----:B-1----:R-:W-:Y:S01]  /*b5c0*/  LDSM.16.MT88.4 R12, [R233+0x10000] ;  /* 0x01000000e90c783b */ /* 0x002fe20000004200 */
        /* <DEDUP_REMOVED lines=37> */
[----:B------:R-:W2:Y:S01]  /*b820*/  SHFL.BFLY PT, R172, R7, 0x1, 0x1f ;  /* 0x0c201f0007ac7f89 */ /* 0x000ea200000e0000 */
[----:B-1----:R-:W-:Y:S02]  /*b830*/  FMNMX.FTZ R174, R11, R174, !PT ;  /* 0x000000ae0bae7209 */ /* 0x002fe40007810000 */
[----:B--2---:R-:W-:-:S03]  /*b840*/  FMNMX.FTZ R172, R7, R172, !PT ;  /* 0x000000ac07ac7209 */ /* 0x004fc60007810000 */
[C---:B------:R-:W-:Y:S01]  /*b850*/  FMUL.FTZ R187, R174.reuse, c[0x0][0x23c] ;  /* 0x00008f00aebb7a20 */ /* 0x040fe20000410000 */
[----:B------:R-:W-:Y:S02]  /*b860*/  FSETP.NEU.FTZ.AND P1, PT, R174, -INF , PT ;  /* 0xff800000ae00780b */ /* 0x000fe40003f3d000 */
[C---:B------:R-:W-:Y:S01]  /*b870*/  FSETP.NEU.FTZ.AND P0, PT, R172.reuse, -INF , PT ;  /* 0xff800000ac00780b */ /* 0x040fe20003f1d000 */
[----:B------:R-:W-:Y:S01]  /*b880*/  FMUL.FTZ R182, R172, c[0x0][0x23c] ;  /* 0x00008f00acb67a20 */ /* 0x000fe20000410000 */
[----:B------:R-:W-:Y:S02]  /*b890*/  FSEL R187, R187, RZ, P1 ;  /* 0x000000ffbbbb7208 */ /* 0x000fe40000800000 */
[----:B------:R-:W-:Y:S02]  /*b8a0*/  FSEL R7, R174, RZ, P1 ;  /* 0x000000ffae077208 */ /* 0x000fe40000800000 */
[----:B------:R-:W-:Y:S01]  /*b8b0*/  FSEL R182, R182, RZ, P0 ;  /* 0x000000ffb6b67208 */ /* 0x000fe20000000000 */
[--C-:B------:R-:W-:Y:S01]  /*b8c0*/  FFMA.FTZ R173, R0, c[0x0][0x23c], -R187.reuse ;  /* 0x00008f0000ad7a23 */ /* 0x100fe200000108bb */
[----:B------:R-:W-:Y:S01]  /*b8d0*/  FSEL R6, R172, RZ, P0 ;  /* 0x000000ffac067208 */ /* 0x000fe20000000000 */
[----:B------:R-:W-:-:S02]  /*b8e0*/  FFMA.FTZ R170, R8, c[0x0][0x23c], -R187 ;  /* 0x00008f0008aa7a23 */ /* 0x000fc400000108bb */
[----:B------:R-:W-:Y:S02]  /*b8f0*/  FFMA.FTZ R0, R9, c[0x0][0x23c], -R182 ;  /* 0x00008f0009007a23 */ /* 0x000fe400000108b6 */
[----:B------:R-:W1:Y:S01]  /*b900*/  LDSM.16.MT88.4 R8, [R236+0x10000] ;  /* 0x01000000ec08783b */ /* 0x000e620000004200 */
[----:B------:R-:W-:Y:S01]  /*b910*/  FFMA.FTZ R168, R4, c[0x0][0x23c], -R187 ;  /* 0x00008f0004a87a23 */ /* 0x000fe200000108bb */
[----:B------:R-:W-:Y:S01]  /*b920*/  MUFU.EX2 R173, R173 ;  /* 0x000000ad00ad7308 */ /* 0x000fe20000000800 */
[----:B------:R-:W-:Y:S02]  /*b930*/  FADD.FTZ R4, R164, -R7 ;  /* 0x80000007a4047221 */ /* 0x000fe40000010000 */
[----:B------:R-:W-:Y:S02]  /*b940*/  FADD.FTZ R6, R3, -R6 ;  /* 0x8000000603067221 */ /* 0x000fe40000010000 */
[----:B------:R-:W-:Y:S02]  /*b950*/  FFMA.FTZ R171, R28, c[0x0][0x23c], -R187 ;  /* 0x00008f001cab7a23 */ /* 0x000fe400000108bb */
[--C-:B------:R-:W-:Y:S01]  /*b960*/  FFMA.FTZ R169, R196, c[0x0][0x23c], -R182.reuse ;  /* 0x00008f00c4a97a23 */ /* 0x100fe200000108b6 */
[----:B------:R-:W2:Y:S01]  /*b970*/  MUFU.EX2 R170, R170 ;  /* 0x000000aa00aa7308 */ /* 0x000ea20000000800 */
[--C-:B------:R-:W-:Y:S01]  /*b980*/  FFMA.FTZ R2, R201, c[0x0][0x23c], -R182.reuse ;  /* 0x00008f00c9027a23 */ /* 0x100fe200000108b6 */
[----:B------:R-:W-:Y:S01]  /*b990*/  LDSM.16.MT88.4 R28, [R234+0x10800] ;  /* 0x01080000ea1c783b */ /* 0x000fe20000004200 */
[----:B------:R-:W-:-:S02]  /*b9a0*/  FFMA.FTZ R175, R5, c[0x0][0x23c], -R182 ;  /* 0x00008f0005af7a23 */ /* 0x000fc400000108b6 */
[----:B------:R-:W-:Y:S02]  /*b9b0*/  FMUL.FTZ R178, R4, c[0x0][0x23c] ;  /* 0x00008f0004b27a20 */ /* 0x000fe40000410000 */
[----:B------:R-:W-:Y:S01]  /*b9c0*/  FMUL.FTZ R176, R6, c[0x0][0x23c] ;  /* 0x00008f0006b07a20 */ /* 0x000fe20000410000 */
[----:B------:R-:W-:Y:S01]  /*b9d0*/  MUFU.EX2 R171, R171 ;  /* 0x000000ab00ab7308 */ /* 0x000fe20000000800 */
[--C-:B------:R-:W-:Y:S02]  /*b9e0*/  FFMA.FTZ R177, R20, c[0x0][0x23c], -R187.reuse ;  /* 0x00008f0014b17a23 */ /* 0x100fe400000108bb */
[--C-:B------:R-:W-:Y:S02]  /*b9f0*/  FFMA.FTZ R192, R22, c[0x0][0x23c], -R187.reuse ;  /* 0x00008f0016c07a23 */ /* 0x100fe400000108bb */
[--C-:B------:R-:W-:Y:S02]  /*ba00*/  FFMA.FTZ R189, R23, c[0x0][0x23c], -R182.reuse ;  /* 0x00008f0017bd7a23 */ /* 0x100fe400000108b6 */
[----:B------:R-:W-:Y:S01]  /*ba10*/  FFMA.FTZ R196, R21, c[0x0][0x23c], -R182 ;  /* 0x00008f0015c47a23 */ /* 0x000fe200000108b6 */
[----:B------:R-:W3:Y:S01]  /*ba20*/  MUFU.EX2 R168, R168 ;  /* 0x000000a800a87308 */ /* 0x000ee20000000800 */
[----:B--2---:R-:W-:Y:S01]  /*ba30*/  F2FP.BF16.PACK_AB R4, R170, R173 ;  /* 0x000000adaa04723e */ /* 0x004fe200000010ff */
[----:B------:R-:W-:Y:S01]  /*ba40*/  LDSM.16.MT88.4 R20, [R236+0x10800] ;  /* 0x01080000ec14783b */ /* 0x000fe20000004200 */
[----:B------:R-:W-:-:S02]  /*ba50*/  FFMA.FTZ R3, R26, c[0x0][0x23c], -R187 ;  /* 0x00008f001a037a23 */ /* 0x000fc400000108bb */
[--C-:B------:R-:W-:Y:S02]  /*ba60*/  FFMA.FTZ R180, R24, c[0x0][0x23c], -R187.reuse ;  /* 0x00008f0018b47a23 */ /* 0x100fe400000108bb */
[--C-:B------:R-:W-:Y:S01]  /*ba70*/  FFMA.FTZ R191, R25, c[0x0][0x23c], -R182.reuse ;  /* 0x00008f0019bf7a23 */ /* 0x100fe200000108b6 */
[----:B------:R-:W-:Y:S01]  /*ba80*/  MUFU.EX2 R169, R169 ;  /* 0x000000a900a97308 */ /* 0x000fe20000000800 */
[----:B------:R-:W-:Y:S01]  /*ba90*/  FFMA.FTZ R198, R33, c[0x0][0x23c], -R182 ;  /* 0x00008f0021c67a23 */ /* 0x000fe200000108b6 */
[----:B------:R-:W-:Y:S01]  /*baa0*/  LDSM.16.MT88.4 R24, [R233+0x10800] ;  /* 0x01080000e918783b */ /* 0x000fe20000004200 */
[--C-:B------:R-:W-:Y:S02]  /*bab0*/  FFMA.FTZ R202, R206, c[0x0][0x23c], -R187.reuse ;  /* 0x00008f00ceca7a23 */ /* 0x100fe400000108bb */
[--C-:B------:R-:W-:Y:S01]  /*bac0*/  FFMA.FTZ R203, R204, c[0x0][0x23c], -R187.reuse ;  /* 0x00008f00cccb7a23 */ /* 0x100fe200000108bb */
[----:B------:R-:W-:Y:S01]  /*bad0*/  LDSM.16.MT88.4 R32, [R232+0x12800] ;  /* 0x01280000e820783b */ /* 0x000fe20000004200 */
[--C-:B------:R-:W-:Y:S01]  /*bae0*/  FFMA.FTZ R200, R210, c[0x0][0x23c], -R187.reuse ;  /* 0x00008f00d2c87a23 */ /* 0x100fe200000108bb */
[----:B------:R-:W2:Y:S01]  /*baf0*/  MUFU.EX2 R2, R2 ;  /* 0x0000000200027308 */ /* 0x000ea20000000800 */
[----:B---3--:R-:W-:Y:S01]  /*bb00*/  F2FP.BF16.PACK_AB R6, R168, R171 ;  /* 0x000000aba806723e */ /* 0x008fe200000010ff */
[----:B------:R-:W-:-:S02]  /*bb10*/  FFMA.FTZ R201, R208, c[0x0][0x23c], -R187 ;  /* 0x00008f00d0c97a23 */ /* 0x000fc400000108bb */
[--C-:B------:R-:W-:Y:S02]  /*bb20*/  FFMA.FTZ R199, R199, c[0x0][0x23c], -R182.reuse ;  /* 0x00008f00c7c77a23 */ /* 0x100fe400000108b6 */
[--C-:B------:R-:W-:Y:S02]  /*bb30*/  FFMA.FTZ R204, R197, c[0x0][0x23c], -R182.reuse ;  /* 0x00008f00c5cc7a23 */ /* 0x100fe400000108b6 */
[----:B------:R-:W-:Y:S01]  /*bb40*/  MUFU.EX2 R0, R0 ;  /* 0x0000000000007308 */ /* 0x000fe20000000800 */
[--C-:B------:R-:W-:Y:S02]  /*bb50*/  FFMA.FTZ R193, R193, c[0x0][0x23c], -R182.reuse ;  /* 0x00008f00c1c17a23 */ /* 0x100fe400000108b6 */
[----:B------:R-:W-:Y:S02]  /*bb60*/  FFMA.FTZ R206, R167, c[0x0][0x23c], -R182 ;  /* 0x00008f00a7ce7a23 */ /* 0x000fe400000108b6 */
[----:B------:R-:W-:Y:S01]  /*bb70*/  LDSM.16.MT88.4 R164, [R233+0x17000] ;  /* 0x01700000e9a4783b */ /* 0x000fe20000004200 */
[----:B------:R-:W-:-:S02]  /*bb80*/  FFMA.FTZ R190, R190, c[0x0][0x23c], -R187 ;  /* 0x00008f00bebe7a23 */ /* 0x000fc400000108bb */
[----:B------:R-:W3:Y:S01]  /*bb90*/  MUFU.EX2 R175, R175 ;  /* 0x000000af00af7308 */ /* 0x000ee20000000800 */
[----:B--2---:R-:W-:Y:S01]  /*bba0*/  F2FP.BF16.PACK_AB R5, R2, R169 ;  /* 0x000000a90205723e */ /* 0x004fe200000010ff */
[--C-:B------:R-:W-:Y:S02]  /*bbb0*/  FFMA.FTZ R197, R188, c[0x0][0x23c], -R187.reuse ;  /* 0x00008f00bcc57a23 */ /* 0x100fe400000108bb */
[--C-:B------:R-:W-:Y:S02]  /*bbc0*/  FFMA.FTZ R186, R186, c[0x0][0x23c], -R187.reuse ;  /* 0x00008f00baba7a23 */ /* 0x100fe400000108bb */
[----:B------:R-:W-:Y:S02]  /*bbd0*/  FFMA.FTZ R187, R184, c[0x0][0x23c], -R187 ;  /* 0x00008f00b8bb7a23 */ /* 0x000fe400000108bb */
[----:B------:R-:W2:Y:S01]  /*bbe0*/  MUFU.EX2 R178, R178 ;  /* 0x000000b200b27308 */ /* 0x000ea20000000800 */
[--C-:B------:R-:W-:Y:S02]  /*bbf0*/  FFMA.FTZ R184, R185, c[0x0][0x23c], -R182.reuse ;  /* 0x00008f00b9b87a23 */ /* 0x100fe400000108b6 */
[----:B------:R-:W-:-:S02]  /*bc00*/  FFMA.FTZ R181, R181, c[0x0][0x23c], -R182 ;  /* 0x00008f00b5b57a23 */ /* 0x000fc400000108b6 */
[--C-:B------:R-:W-:Y:S02]  /*bc10*/  FFMA.FTZ R183, R183, c[0x0][0x23c], -R182.reuse ;  /* 0x00008f00b7b77a23 */ /* 0x100fe400000108b6 */
[----:B------:R-:W-:Y:S01]  /*bc20*/  FFMA.FTZ R179, R179, c[0x0][0x23c], -R182 ;  /* 0x00008f00b3b37a23 */ /* 0x000fe200000108b6 */
[----:B------:R-:W4:Y:S01]  /*bc30*/  MUFU.EX2 R176, R176 ;  /* 0x000000b000b07308 */ /* 0x000f220000000800 */
[----:B---3--:R-:W-:Y:S01]  /*bc40*/  F2FP.BF16.PACK_AB R7, R175, R0 ;  /* 0x00000000af07723e */ /* 0x008fe200000010ff */
[----:B--2---:R-:W-:-:S06]  /*bc50*/  FMUL.FTZ R160, R160, R178 ;  /* 0x000000b2a0a07220 */ /* 0x004fcc0000410000 */
[----:B------:R-:W-:Y:S01]  /*bc60*/  MUFU.EX2 R3, R3 ;  /* 0x0000000300037308 */ /* 0x000fe20000000800 */
[-C--:B------:R-:W-:Y:S02]  /*bc70*/  FMUL.FTZ R161, R161, R178.reuse ;  /* 0x000000b2a1a17220 */ /* 0x080fe40000410000 */
[-C--:B------:R-:W-:Y:S02]  /*bc80*/  FMUL.FTZ R156, R156, R178.reuse ;  /* 0x000000b29c9c7220 */ /* 0x080fe40000410000 */
[----:B------:R-:W-:Y:S02]  /*bc90*/  FMUL.FTZ R157, R157, R178 ;  /* 0x000000b29d9d7220 */ /* 0x000fe40000410000 */
[-C--:B----4-:R-:W-:Y:S01]  /*bca0*/  FMUL.FTZ R162, R162, R176.reuse ;  /* 0x000000b0a2a27220 */ /* 0x090fe20000410000 */
[----:B------:R-:W2:Y:S01]  /*bcb0*/  MUFU.EX2 R180, R180 ;  /* 0x000000b400b47308 */ /* 0x000ea20000000800 */
[-C--:B------:R-:W-:Y:S02]  /*bcc0*/  FMUL.FTZ R163, R163, R176.reuse ;  /* 0x000000b0a3a37220 */ /* 0x080fe40000410000 */
[----:B------:R-:W-:-:S02]  /*bcd0*/  FMUL.FTZ R158, R158, R176 ;  /* 0x000000b09e9e7220 */ /* 0x000fc40000410000 */
[----:B------:R-:W-:Y:S02]  /*bce0*/  FMUL.FTZ R159, R159, R176 ;  /* 0x000000b09f9f7220 */ /* 0x000fe40000410000 */
[-C--:B------:R-:W-:Y:S01]  /*bcf0*/  FMUL.FTZ R144, R144, R178.reuse ;  /* 0x000000b290907220 */ /* 0x080fe20000410000 */
[C---:B-1----:R-:W-:Y:S01]  /*bd00*/  HMMA.16816.F32.BF16 R160, R4.reuse, R8, R160 ;  /* 0x0000000804a0723c */ /* 0x042fe200000418a0 */
[----:B------:R-:W-:Y:S01]  /*bd10*/  FMUL.FTZ R145, R145, R178 ;  /* 0x000000b291917220 */ /* 0x000fe20000410000 */
[----:B------:R-:W-:Y:S01]  /*bd20*/  MUFU.EX2 R177, R177 ;  /* 0x000000b100b17308 */ /* 0x000fe20000000800 */
[-C--:B------:R-:W-:Y:S02]  /*bd30*/  FMUL.FTZ R146, R146, R176.reuse ;  /* 0x000000b092927220 */ /* 0x080fe40000410000 */
[----:B------:R-:W-:Y:S02]  /*bd40*/  FMUL.FTZ R147, R147, R176 ;  /* 0x000000b093937220 */ /* 0x000fe40000410000 */
[-C--:B------:R-:W-:Y:S01]  /*bd50*/  FMUL.FTZ R140, R140, R178.reuse ;  /* 0x000000b28c8c7220 */ /* 0x080fe20000410000 */
[----:B------:R-:W-:Y:S01]  /*bd60*/  HMMA.16816.F32.BF16 R156, R4, R10, R156 ;  /* 0x0000000a049c723c */ /* 0x000fe2000004189c */
[----:B------:R-:W1:Y:S01]  /*bd70*/  LDSM.16.MT88.4 R8, [R232+0x10000] ;  /* 0x01000000e808783b */ /* 0x000e620000004200 */
[----:B------:R-:W-:Y:S01]  /*bd80*/  FMUL.FTZ R141, R141, R178 ;  /* 0x000000b28d8d7220 */ /* 0x000fe20000410000 */
[----:B------:R-:W-:Y:S01]  /*bd90*/  MUFU.EX2 R192, R192 ;  /* 0x000000c000c07308 */ /* 0x000fe20000000800 */
[----:B------:R-:W-:-:S02]  /*bda0*/  FMUL.FTZ R142, R142, R176 ;  /* 0x000000b08e8e7220 */ /* 0x000fc40000410000 */
[----:B------:R-:W-:Y:S02]  /*bdb0*/  FMUL.FTZ R143, R143, R176 ;  /* 0x000000b08f8f7220 */ /* 0x000fe40000410000 */
[C---:B------:R-:W-:Y:S01]  /*bdc0*/  HMMA.16816.F32.BF16 R144, R4.reuse, R12, R144 ;  /* 0x0000000c0490723c */ /* 0x040fe20000041890 */
[-C--:B------:R-:W-:Y:S02]  /*bdd0*/  FMUL.FTZ R152, R152, R178.reuse ;  /* 0x000000b298987220 */ /* 0x080fe40000410000 */
[----:B------:R-:W-:Y:S01]  /*bde0*/  FMUL.FTZ R153, R153, R178 ;  /* 0x000000b299997220 */ /* 0x000fe20000410000 */
[----:B------:R-:W-:Y:S01]  /*bdf0*/  MUFU.EX2 R189, R189 ;  /* 0x000000bd00bd7308 */ /* 0x000fe20000000800 */
[-C--:B------:R-:W-:Y:S02]  /*be00*/  FMUL.FTZ R154, R154, R176.reuse ;  /* 0x000000b09a9a7220 */ /* 0x080fe40000410000 */
[----:B------:R-:W-:Y:S01]  /*be10*/  FMUL.FTZ R155, R155, R176 ;  /* 0x000000b09b9b7220 */ /* 0x000fe20000410000 */
[----:B------:R-:W-:Y:S01]  /*be20*/  HMMA.16816.F32.BF16 R140, R4, R14, R140 ;  /* 0x0000000e048c723c */ /* 0x000fe2000004188c */
[-C--:B------:R-:W-:Y:S01]  /*be30*/  FMUL.FTZ R148, R148, R178.reuse ;  /* 0x000000b294947220 */ /* 0x080fe20000410000 */
[----:B------:R-:W3:Y:S01]  /*be40*/  LDSM.16.MT88.4 R12, [R234+0x12000] ;  /* 0x01200000ea0c783b */ /* 0x000ee20000004200 */
[----:B------:R-:W-:Y:S01]  /*be50*/  FMUL.FTZ R149, R149, R178 ;  /* 0x000000b295957220 */ /* 0x000fe20000410000 */
[----:B------:R-:W4:Y:S01]  /*be60*/  MUFU.EX2 R196, R196 ;  /* 0x000000c400c47308 */ /* 0x000f220000000800 */
[----:B------:R-:W-:-:S02]  /*be70*/  FMUL.FTZ R150, R150, R176 ;  /* 0x000000b096967220 */ /* 0x000fc40000410000 */
[----:B------:R-:W-:Y:S01]  /*be80*/  FMUL.FTZ R151, R151, R176 ;  /* 0x000000b097977220 */ /* 0x000fe20000410000 */
[C---:B------:R-:W-:Y:S01]  /*be90*/  HMMA.16816.F32.BF16 R152, R4.reuse, R16, R152 ;  /* 0x000000100498723c */ /* 0x040fe20000041898 */
[-C--:B------:R-:W-:Y:S02]  /*bea0*/  FMUL.FTZ R136, R136, R178.reuse ;  /* 0x000000b288887220 */ /* 0x080fe40000410000 */
[----:B------:R-:W-:Y:S01]  /*beb0*/  FMUL.FTZ R137, R137, R178 ;  /* 0x000000b289897220 */ /* 0x000fe20000410000 */
[----:B------:R-:W-:Y:S01]  /*bec0*/  MUFU.EX2 R191, R191 ;  /* 0x000000bf00bf7308 */ /* 0x000fe20000000800 */
[-C--:B------:R-:W-:Y:S02]  /*bed0*/  FMUL.FTZ R138, R138, R176.reuse ;  /* 0x000000b08a8a7220 */ /* 0x080fe40000410000 */
[----:B------:R-:W-:Y:S01]  /*bee0*/  FMUL.FTZ R139, R139, R176 ;  /* 0x000000b08b8b7220 */ /* 0x000fe20000410000 */
[----:B------:R-:W-:Y:S01]  /*bef0*/  HMMA.16816.F32.BF16 R148, R4, R18, R148 ;  /* 0x000000120494723c */ /* 0x000fe20000041894 */
[----:B------:R-:W5:Y:S01]  /*bf00*/  LDSM.16.MT88.4 R16, [R236+0x12000] ;  /* 0x01200000ec10783b */ /* 0x000f620000004200 */
[----:B------:R-:W-:-:S02]  /*bf10*/  FMUL.FTZ R132, R132, R178 ;  /* 0x000000b284847220 */ /* 0x000fc40000410000 */
[----:B------:R-:W-:Y:S01]  /*bf20*/  FMUL.FTZ R133, R133, R178 ;  /* 0x000000b285857220 */ /* 0x000fe20000410000 */
[----:B------:R-:W2:Y:S01]  /*bf30*/  MUFU.EX2 R198, R198 ;  /* 0x000000c600c67308 */ /* 0x000ea20000000800 */
[-C--:B------:R-:W-:Y:S02]  /*bf40*/  FMUL.FTZ R134, R134, R176.reuse ;  /* 0x000000b086867220 */ /* 0x080fe40000410000 */
[----:B------:R-:W-:Y:S01]  /*bf50*/  FMUL.FTZ R135, R135, R176 ;  /* 0x000000b087877220 */ /* 0x000fe20000410000 */
[----:B-1----:R-:W-:Y:S01]  /*bf60*/  HMMA.16816.F32.BF16 R136, R4, R8, R136 ;  /* 0x000000080488723c */ /* 0x002fe20000041888 */
[-C--:B------:R-:W-:Y:S02]  /*bf70*/  FMUL.FTZ R44, R44, R178.reuse ;  /* 0x000000b22c2c7220 */ /* 0x080fe40000410000 */
[----:B------:R-:W-:Y:S01]  /*bf80*/  FMUL.FTZ R45, R45, R178 ;  /* 0x000000b22d2d7220 */ /* 0x000fe20000410000 */
[----:B------:R-:W-:Y:S01]  /*bf90*/  MUFU.EX2 R200, R200 ;  /* 0x000000c800c87308 */ /* 0x000fe20000000800 */
[----:B------:R-:W-:-:S02]  /*bfa0*/  FMUL.FTZ R46, R46, R176 ;  /* 0x000000b02e2e7220 */ /* 0x000fc40000410000 */
[----:B------:R-:W-:Y:S01]  /*bfb0*/  FMUL.FTZ R47, R47, R176 ;  /* 0x000000b02f2f7220 */ /* 0x000fe20000410000 */
[C---:B------:R-:W-:Y:S01]  /*bfc0*/  HMMA.16816.F32.BF16 R132, R4.reuse, R10, R132 ;  /* 0x0000000a0484723c */ /* 0x040fe20000041884 */
[----:B------:R-:W1:Y:S01]  /*bfd0*/  LDSM.16.MT88.4 R8, [R233+0x12000] ;  /* 0x01200000e908783b */ /* 0x000e620000004200 */
[-C--:B------:R-:W-:Y:S02]  /*bfe0*/  FMUL.FTZ R48, R48, R178.reuse ;  /* 0x000000b230307220 */ /* 0x080fe40000410000 */
[----:B------:R-:W-:Y:S01]  /*bff0*/  FMUL.FTZ R49, R49, R178 ;  /* 0x000000b231317220 */ /* 0x000fe20000410000 */
[----:B------:R-:W1:Y:S01]  /*c000*/  MUFU.EX2 R201, R201 ;  /* 0x000000c900c97308 */ /* 0x000e620000000800 */
[-C--:B------:R-:W-:Y:S02]  /*c010*/  FMUL.FTZ R50, R50, R176.reuse ;  /* 0x000000b032327220 */ /* 0x080fe40000410000 */
[----:B------:R-:W-:Y:S01]  /*c020*/  FMUL.FTZ R51, R51, R176 ;  /* 0x000000b033337220 */ /* 0x000fe20000410000 */
[----:B---3--:R-:W-:Y:S01]  /*c030*/  HMMA.16816.F32.BF16 R44, R4, R12, R44 ;  /* 0x0000000c042c723c */ /* 0x008fe2000004182c */
[----:B------:R-:W-:-:S02]  /*c040*/  FMUL.FTZ R36, R36, R178 ;  /* 0x000000b224247220 */ /* 0x000fc40000410000 */
        /* <DEDUP_REMOVED lines=8> */
[----:B------:R-:W-:Y:S01]  /*c0d0*/  MUFU.EX2 R203, R203 ;  /* 0x000000cb00cb7308 */ /* 0x000fe20000000800 */
[----:B------:R-:W-:-:S02]  /*c0e0*/  FMUL.FTZ R42, R42, R176 ;  /* 0x000000b02a2a7220 */ /* 0x000fc40000410000 */
[----:B------:R-:W-:Y:S01]  /*c0f0*/  FMUL.FTZ R43, R43, R176 ;  /* 0x000000b02b2b7220 */ /* 0x000fe20000410000 */
[C---:B-----5:R-:W-:Y:S01]  /*c100*/  HMMA.16816.F32.BF16 R36, R4.reuse, R16, R36 ;  /* 0x000000100424723c */ /* 0x060fe20000041824 */
        /* <DEDUP_REMOVED lines=35> */
[----:B------:R-:W1:Y:S01]  /*c340*/  MUFU.EX2 R197, R197 ;  /* 0x000000c500c57308 */ /* 0x000e620000000800 */
        /* <DEDUP_REMOVED lines=12> */
[----:B------:R-:W-:Y:S01]  /*c410*/  MUFU.EX2 R187, R187 ;  /* 0x000000bb00bb7308 */ /* 0x000fe20000000800 */
        /* <DEDUP_REMOVED lines=24> */
[----:B------:R-:W-:Y:S02]  /*c5a0*/  FMUL.FTZ R89, R89, R178 ;  /* 0x000000b259597220 */ /* 0x000fe40000410000 */
[----:B------:R-:W-:-:S02]  /*c5b0*/  FMUL.FTZ R90, R90, R176 ;  /* 0x000000b05a5a7220 */ /* 0x000fc40000410000 */
[----:B------:R-:W-:Y:S01]  /*c5c0*/  FMUL.FTZ R91, R91, R176 ;  /* 0x000000b05b5b7220 */ /* 0x000fe20000410000 */
[C---:B-----5:R-:W-:Y:S01]  /*c5d0*/  HMMA.16816.F32.BF16 R84, R4.reuse, R16, R84 ;  /* 0x000000100454723c */ /* 0x060fe20000041854 */
[-C--:B------:R-:W-:Y:S02]  /*c5e0*/  FMUL.FTZ R100, R100, R178.reuse ;  /* 0x000000b264647220 */ /* 0x080fe40000410000 */
[----:B------:R-:W-:Y:S02]  /*c5f0*/  FMUL.FTZ R101, R101, R178 ;  /* 0x000000b265657220 */ /* 0x000fe40000410000 */
[-C--:B------:R-:W-:Y:S02]  /*c600*/  FMUL.FTZ R102, R102, R176.reuse ;  /* 0x000000b066667220 */ /* 0x080fe40000410000 */
[----:B------:R-:W-:Y:S01]  /*c610*/  FMUL.FTZ R103, R103, R176 ;  /* 0x000000b067677220 */ /* 0x000fe20000410000 */
[----:B------:R-:W-:Y:S01]  /*c620*/  HMMA.16816.F32.BF16 R88, R4, R18, R88 ;  /* 0x000000120458723c */ /* 0x000fe20000041858 */
[----:B------:R-:W5:Y:S01]  /*c630*/  LDSM.16.MT88.4 R16, [R234+0x16000] ;  /* 0x01600000ea10783b */ /* 0x000f620000004200 */
[----:B------:R-:W-:-:S02]  /*c640*/  FMUL.FTZ R104, R104, R178 ;  /* 0x000000b268687220 */ /* 0x000fc40000410000 */
[----:B------:R-:W-:Y:S02]  /*c650*/  FMUL.FTZ R105, R105, R178 ;  /* 0x000000b269697220 */ /* 0x000fe40000410000 */
[-C--:B------:R-:W-:Y:S02]  /*c660*/  FMUL.FTZ R106, R106, R176.reuse ;  /* 0x000000b06a6a7220 */ /* 0x080fe40000410000 */
[----:B------:R-:W-:Y:S01]  /*c670*/  FMUL.FTZ R107, R107, R176 ;  /* 0x000000b06b6b7220 */ /* 0x000fe20000410000 */
[----:B-1----:R-:W-:Y:S01]  /*c680*/  HMMA.16816.F32.BF16 R100, R4, R8, R100 ;  /* 0x000000080464723c */ /* 0x002fe20000041864 */
[-C--:B------:R-:W-:Y:S02]  /*c690*/  FMUL.FTZ R116, R116, R178.reuse ;  /* 0x000000b274747220 */ /* 0x080fe40000410000 */
[----:B------:R-:W-:Y:S02]  /*c6a0*/  FMUL.FTZ R117, R117, R178 ;  /* 0x000000b275757220 */ /* 0x000fe40000410000 */
[----:B------:R-:W-:-:S02]  /*c6b0*/  FMUL.FTZ R118, R118, R176 ;  /* 0x000000b076767220 */ /* 0x000fc40000410000 */
[----:B------:R-:W-:Y:S01]  /*c6c0*/  FMUL.FTZ R119, R119, R176 ;  /* 0x000000b077777220 */ /* 0x000fe20000410000 */
[C---:B------:R-:W-:Y:S01]  /*c6d0*/  HMMA.16816.F32.BF16 R104, R4.reuse, R10, R104 ;  /* 0x0000000a0468723c */ /* 0x040fe20000041868 */
[----:B------:R-:W1:Y:S01]  /*c6e0*/  LDSM.16.MT88.4 R8, [R232+0x16000] ;  /* 0x01600000e808783b */ /* 0x000e620000004200 */
[-C--:B------:R-:W-:Y:S02]  /*c6f0*/  FMUL.FTZ R120, R120, R178.reuse ;  /* 0x000000b278787220 */ /* 0x080fe40000410000 */
[----:B------:R-:W-:Y:S02]  /*c700*/  FMUL.FTZ R121, R121, R178 ;  /* 0x000000b279797220 */ /* 0x000fe40000410000 */
[-C--:B------:R-:W-:Y:S02]  /*c710*/  FMUL.FTZ R122, R122, R176.reuse ;  /* 0x000000b07a7a7220 */ /* 0x080fe40000410000 */
[----:B------:R-:W-:Y:S01]  /*c720*/  FMUL.FTZ R123, R123, R176 ;  /* 0x000000b07b7b7220 */ /* 0x000fe20000410000 */
[----:B---3--:R-:W-:Y:S01]  /*c730*/  HMMA.16816.F32.BF16 R116, R4, R12, R116 ;  /* 0x0000000c0474723c */ /* 0x008fe20000041874 */
[----:B------:R-:W-:-:S02]  /*c740*/  FMUL.FTZ R108, R108, R178 ;  /* 0x000000b26c6c7220 */ /* 0x000fc40000410000 */
[----:B------:R-:W-:Y:S02]  /*c750*/  FMUL.FTZ R109, R109, R178 ;  /* 0x000000b26d6d7220 */ /* 0x000fe40000410000 */
        /* <DEDUP_REMOVED lines=20> */
[----:B------:R-:W-:-:S04]  /*c8a0*/  FFMA.FTZ R173, R207, R178, R173 ;  /* 0x000000b2cfad7223 */ /* 0x000fc800000100ad */
[----:B------:R-:W-:-:S03]  /*c8b0*/  FADD.FTZ R170, R170, R173 ;  /* 0x000000adaaaa7221 */ /* 0x000fc60000010000 */
[----:B------:R-:W-:Y:S01]  /*c8c0*/  HMMA.16816.F32.BF16 R128, R4, R10, R128 ;  /* 0x0000000a0480723c */ /* 0x000fe20000041880 */
[----:B------:R-:W1:Y:S01]  /*c8d0*/  LDSM.16.MT88.4 R8, [R234+0x12800] ;  /* 0x01280000ea08783b */ /* 0x000e620000004200 */
[----:B------:R-:W-:-:S04]  /*c8e0*/  FADD.FTZ R171, R171, R170 ;  /* 0x000000aaabab7221 */ /* 0x000fc80000010000 */
[----:B------:R-:W-:Y:S01]  /*c8f0*/  FADD.FTZ R168, R168, R171 ;  /* 0x000000aba8a87221 */ /* 0x000fe20000010000 */
[----:B--2---:R-:W-:Y:S02]  /*c900*/  F2FP.BF16.PACK_AB R4, R180, R3 ;  /* 0x00000003b404723e */ /* 0x004fe400000010ff */
[----:B----4-:R-:W-:Y:S01]  /*c910*/  F2FP.BF16.PACK_AB R5, R196, R189 ;  /* 0x000000bdc405723e */ /* 0x010fe200000010ff */
[----:B------:R-:W-:Y:S01]  /*c920*/  FADD.FTZ R3, R3, R168 ;  /* 0x000000a803037221 */ /* 0x000fe20000010000 */
[----:B------:R-:W-:Y:S02]  /*c930*/  F2FP.BF16.PACK_AB R6, R192, R177 ;  /* 0x000000b1c006723e */ /* 0x000fe400000010ff */
[----:B------:R-:W-:Y:S01]  /*c940*/  F2FP.BF16.PACK_AB R7, R198, R191 ;  /* 0x000000bfc607723e */ /* 0x000fe200000010ff */
[----:B------:R-:W-:-:S04]  /*c950*/  FADD.FTZ R180, R180, R3 ;  /* 0x00000003b4b47221 */ /* 0x000fc80000010000 */
[----:B------:R-:W-:Y:S02]  /*c960*/  FADD.FTZ R3, R177, R180 ;  /* 0x000000b4b1037221 */ /* 0x000fe40000010000 */
[----:B------:R-:W-:Y:S02]  /*c970*/  HMMA.16816.F32.BF16 R160, R4, R20, R160 ;  /* 0x0000001404a0723c */ /* 0x000fe400000418a0 */
[----:B------:R-:W-:-:S06]  /*c980*/  FADD.FTZ R3, R192, R3 ;  /* 0x00000003c0037221 */ /* 0x000fcc0000010000 */
[C---:B------:R-:W-:Y:S01]  /*c990*/  HMMA.16816.F32.BF16 R156, R4.reuse, R22, R156 ;  /* 0x00000016049c723c */ /* 0x040fe2000004189c */
[----:B------:R-:W2:Y:S07]  /*c9a0*/  LDSM.16.MT88.4 R20, [R233+0x12800] ;  /* 0x01280000e914783b */ /* 0x000eae0000004200 */
[C---:B---3--:R-:W-:Y:S08]  /*c9b0*/  HMMA.16816.F32.BF16 R36, R4.reuse, R12, R36 ;  /* 0x0000000c0424723c */ /* 0x048ff00000041824 */
        /* <DEDUP_REMOVED lines=11> */
[C---:B-1----:R-:W-:Y:S08]  /*ca70*/  HMMA.16816.F32.BF16 R44, R4.reuse, R8, R44 ;  /* 0x00000008042c723c */ /* 0x042ff0000004182c */
[C---:B------:R-:W-:Y:S01]  /*ca80*/  HMMA.16816.F32.BF16 R48, R4.reuse, R10, R48 ;  /* 0x0000000a0430723c */ /* 0x040fe20000041830 */
[----:B------:R-:W1:Y:S07]  /*ca90*/  LDSM.16.MT88.4 R8, [R236+0x16800] ;  /* 0x01680000ec08783b */ /* 0x000e6e0000004200 */
[C---:B--2---:R-:W-:Y:S08]  /*caa0*/  HMMA.16816.F32.BF16 R52, R4.reuse, R20, R52 ;  /* 0x000000140434723c */ /* 0x044ff00000041834 */
[C---:B------:R-:W-:Y:S01]  /*cab0*/  HMMA.16816.F32.BF16 R56, R4.reuse, R22, R56 ;  /* 0x000000160438723c */ /* 0x040fe20000041838 */
[----:B------:R-:W2:Y:S07]  /*cac0*/  LDSM.16.MT88.4 R20, [R234+0x16800] ;  /* 0x01680000ea14783b */ /* 0x000eae0000004200 */
        /* <DEDUP_REMOVED lines=9> */
[C---:B-----5:R-:W-:Y:S08]  /*cb60*/  HMMA.16816.F32.BF16 R68, R4.reuse, R28, R68 ;  /* 0x0000001c0444723c */ /* 0x060ff00000041844 */
[C---:B------:R-:W-:Y:S01]  /*cb70*/  HMMA.16816.F32.BF16 R72, R4.reuse, R30, R72 ;  /* 0x0000001e0448723c */ /* 0x040fe20000041848 */
[----:B------:R-:W-:Y:S07]  /*cb80*/  LDSM.16.MT88.4 R28, [R236+0x11000] ;  /* 0x01100000ec1c783b */ /* 0x000fee0000004200 */
[C---:B------:R-:W-:Y:S08]  /*cb90*/  HMMA.16816.F32.BF16 R76, R4.reuse, R24, R76 ;  /* 0x00000018044c723c */ /* 0x040ff0000004184c */
[C---:B------:R-:W-:Y:S01]  /*cba0*/  HMMA.16816.F32.BF16 R80, R4.reuse, R26, R80 ;  /* 0x0000001a0450723c */ /* 0x040fe20000041850 */
[----:B------:R-:W-:Y:S07]  /*cbb0*/  LDSM.16.MT88.4 R24, [R234+0x11000] ;  /* 0x01100000ea18783b */ /* 0x000fee0000004200 */
[C---:B-1----:R-:W-:Y:S08]  /*cbc0*/  HMMA.16816.F32.BF16 R100, R4.reuse, R8, R100 ;  /* 0x000000080464723c */ /* 0x042ff00000041864 */
[C---:B------:R-:W-:Y:S01]  /*cbd0*/  HMMA.16816.F32.BF16 R104, R4.reuse, R10, R104 ;  /* 0x0000000a0468723c */ /* 0x040fe20000041868 */
[----:B------:R-:W-:Y:S07]  /*cbe0*/  LDSM.16.MT88.4 R8, [R236+0x13000] ;  /* 0x01300000ec08783b */ /* 0x000fee0000004200 */
[C---:B--2---:R-:W-:Y:S08]  /*cbf0*/  HMMA.16816.F32.BF16 R108, R4.reuse, R20, R108 ;  /* 0x00000014046c723c */ /* 0x044ff0000004186c */
[C---:B------:R-:W-:Y:S01]  /*cc00*/  HMMA.16816.F32.BF16 R112, R4.reuse, R22, R112 ;  /* 0x000000160470723c */ /* 0x040fe20000041870 */
[----:B------:R-:W1:Y:S07]  /*cc10*/  LDSM.16.MT88.4 R20, [R233+0x11000] ;  /* 0x01100000e914783b */ /* 0x000e6e0000004200 */
[C---:B------:R-:W-:Y:S08]  /*cc20*/  HMMA.16816.F32.BF16 R116, R4.reuse, R32, R116 ;  /* 0x000000200474723c */ /* 0x040ff00000041874 */
[C---:B------:R-:W-:Y:S01]  /*cc30*/  HMMA.16816.F32.BF16 R120, R4.reuse, R34, R120 ;  /* 0x000000220478723c */ /* 0x040fe20000041878 */
[----:B------:R-:W-:Y:S07]  /*cc40*/  LDSM.16.MT88.4 R32, [R233+0x13000] ;  /* 0x01300000e920783b */ /* 0x000fee0000004200 */
[C---:B---3--:R-:W-:Y:S08]  /*cc50*/  HMMA.16816.F32.BF16 R124, R4.reuse, R12, R124 ;  /* 0x0000000c047c723c */ /* 0x048ff0000004187c */
[----:B------:R-:W-:Y:S01]  /*cc60*/  HMMA.16816.F32.BF16 R128, R4, R14, R128 ;  /* 0x0000000e0480723c */ /* 0x000fe20000041880 */
[----:B------:R-:W2:Y:S06]  /*cc70*/  LDSM.16.MT88.4 R12, [R234+0x13000] ;  /* 0x01300000ea0c783b */ /* 0x000eac0000004200 */
[----:B------:R-:W-:Y:S01]  /*cc80*/  F2FP.BF16.PACK_AB R4, R201, R200 ;  /* 0x000000c8c904723e */ /* 0x000fe200000010ff */
[----:B------:R-:W-:Y:S01]  /*cc90*/  FADD.FTZ R200, R200, R3 ;  /* 0x00000003c8c87221 */ /* 0x000fe20000010000 */
[----:B------:R-:W-:-:S02]  /*cca0*/  F2FP.BF16.PACK_AB R5, R204, R199 ;  /* 0x000000c7cc05723e */ /* 0x000fc400000010ff */
[----:B------:R-:W-:Y:S01]  /*ccb0*/  F2FP.BF16.PACK_AB R6, R203, R202 ;  /* 0x000000cacb06723e */ /* 0x000fe200000010ff */
[----:B------:R-:W-:Y:S01]  /*ccc0*/  FADD.FTZ R201, R201, R200 ;  /* 0x000000c8c9c97221 */ /* 0x000fe20000010000 */
[----:B------:R-:W-:-:S03]  /*ccd0*/  F2FP.BF16.PACK_AB R7, R206, R193 ;  /* 0x000000c1ce07723e */ /* 0x000fc600000010ff */
[----:B------:R-:W-:-:S04]  /*cce0*/  FADD.FTZ R202, R202, R201 ;  /* 0x000000c9caca7221 */ /* 0x000fc80000010000 */
[----:B----4-:R-:W-:Y:S01]  /*ccf0*/  HMMA.16816.F32.BF16 R136, R4, R16, R136 ;  /* 0x000000100488723c */ /* 0x010fe20000041888 */
[----:B------:R-:W-:-:S07]  /*cd00*/  FADD.FTZ R203, R203, R202 ;  /* 0x000000cacbcb7221 */ /* 0x000fce0000010000 */
[C---:B------:R-:W-:Y:S01]  /*cd10*/  HMMA.16816.F32.BF16 R132, R4.reuse, R18, R132 ;  /* 0x000000120484723c */ /* 0x040fe20000041884 */
[----:B------:R-:W3:Y:S07]  /*cd20*/  LDSM.16.MT88.4 R16, [R234+0x15000] ;  /* 0x01500000ea10783b */ /* 0x000eee0000004200 */
[C---:B-1----:R-:W-:Y:S08]  /*cd30*/  HMMA.16816.F32.BF16 R144, R4.reuse, R20, R144 ;  /* 0x000000140490723c */ /* 0x042ff00000041890 */
[C---:B------:R-:W-:Y:S01]  /*cd40*/  HMMA.16816.F32.BF16 R140, R4.reuse, R22, R140 ;  /* 0x00000016048c723c */ /* 0x040fe2000004188c */
[----:B------:R-:W-:Y:S07]  /*cd50*/  LDSM.16.MT88.4 R20, [R236+0x15000] ;  /* 0x01500000ec14783b */ /* 0x000fee0000004200 */
[C---:B------:R-:W-:Y:S08]  /*cd60*/  HMMA.16816.F32.BF16 R36, R4.reuse, R8, R36 ;  /* 0x000000080424723c */ /* 0x040ff00000041824 */
[C---:B------:R-:W-:Y:S01]  /*cd70*/  HMMA.16816.F32.BF16 R40, R4.reuse, R10, R40 ;  /* 0x0000000a0428723c */ /* 0x040fe20000041828 */
[----:B------:R-:W-:Y:S07]  /*cd80*/  LDSM.16.MT88.4 R8, [R232+0x15000] ;  /* 0x01500000e808783b */ /* 0x000fee0000004200 */
[C---:B--2---:R-:W-:Y:S08]  /*cd90*/  HMMA.16816.F32.BF16 R44, R4.reuse, R12, R44 ;  /* 0x0000000c042c723c */ /* 0x044ff0000004182c */
[C---:B---3--:R-:W-:Y:S08]  /*cda0*/  HMMA.16816.F32.BF16 R76, R4.reuse, R16, R76 ;  /* 0x00000010044c723c */ /* 0x048ff0000004184c */
[C---:B------:R-:W-:Y:S01]  /*cdb0*/  HMMA.16816.F32.BF16 R80, R4.reuse, R18, R80 ;  /* 0x000000120450723c */ /* 0x040fe20000041850 */
[----:B------:R-:W1:Y:S07]  /*cdc0*/  LDSM.16.MT88.4 R16, [R234+0x17000] ;  /* 0x01700000ea10783b */ /* 0x000e6e0000004200 */
[C---:B------:R-:W-:Y:S01]  /*cdd0*/  HMMA.16816.F32.BF16 R48, R4.reuse, R14, R48 ;  /* 0x0000000e0430723c */ /* 0x040fe20000041830 */
[----:B------:R-:W2:Y:S07]  /*cde0*/  LDSM.16.MT88.4 R12, [R236+0x17000] ;  /* 0x01700000ec0c783b */ /* 0x000eae0000004200 */
[C---:B------:R-:W-:Y:S08]  /*cdf0*/  HMMA.16816.F32.BF16 R160, R4.reuse, R28, R160 ;  /* 0x0000001c04a0723c */ /* 0x040ff000000418a0 */
[C---:B------:R-:W-:Y:S01]  /*ce00*/  HMMA.16816.F32.BF16 R156, R4.reuse, R30, R156 ;  /* 0x0000001e049c723c */ /* 0x040fe2000004189c */
[----:B------:R-:W-:Y:S07]  /*ce10*/  LDSM.16.MT88.4 R28, [R233+0x15000] ;  /* 0x01500000e91c783b */ /* 0x000fee0000004200 */
[C---:B------:R-:W-:Y:S08]  /*ce20*/  HMMA.16816.F32.BF16 R152, R4.reuse, R24, R152 ;  /* 0x000000180498723c */ /* 0x040ff00000041898 */
[C---:B------:R-:W-:Y:S01]  /*ce30*/  HMMA.16816.F32.BF16 R148, R4.reuse, R26, R148 ;  /* 0x0000001a0494723c */ /* 0x040fe20000041894 */
[----:B------:R-:W3:Y:S07]  /*ce40*/  LDSM.16.MT88.4 R24, [R232+0x13000] ;  /* 0x01300000e818783b */ /* 0x000eee0000004200 */
[C---:B------:R-:W-:Y:S08]  /*ce50*/  HMMA.16816.F32.BF16 R52, R4.reuse, R32, R52 ;  /* 0x000000200434723c */ /* 0x040ff00000041834 */
[C---:B------:R-:W-:Y:S01]  /*ce60*/  HMMA.16816.F32.BF16 R56, R4.reuse, R34, R56 ;  /* 0x000000220438723c */ /* 0x040fe20000041838 */
[----:B------:R-:W4:Y:S07]  /*ce70*/  LDSM.16.MT88.4 R32, [R232+0x17000] ;  /* 0x01700000e820783b */ /* 0x000f2e0000004200 */
[C---:B-1----:R-:W-:Y:S08]  /*ce80*/  HMMA.16816.F32.BF16 R108, R4.reuse, R16, R108 ;  /* 0x00000010046c723c */ /* 0x042ff0000004186c */
[C---:B------:R-:W-:Y:S01]  /*ce90*/  HMMA.16816.F32.BF16 R112, R4.reuse, R18, R112 ;  /* 0x000000120470723c */ /* 0x040fe20000041870 */
[----:B------:R-:W1:Y:S07]  /*cea0*/  LDSM.16.MT88.4 R16, [R236+0x13800] ;  /* 0x01380000ec10783b */ /* 0x000e6e0000004200 */
[C---:B------:R-:W-:Y:S01]  /*ceb0*/  HMMA.16816.F32.BF16 R116, R4.reuse, R164, R116 ;  /* 0x000000a40474723c */ /* 0x040fe20000041874 */
[----:B------:R-:W5:Y:S07]  /*cec0*/  MUFU.EX2 R164, R179 ;  /* 0x000000b300a47308 */ /* 0x000f6e0000000800 */
[C---:B------:R-:W-:Y:S08]  /*ced0*/  HMMA.16816.F32.BF16 R68, R4.reuse, R20, R68 ;  /* 0x000000140444723c */ /* 0x040ff00000041844 */
[C---:B------:R-:W-:Y:S01]  /*cee0*/  HMMA.16816.F32.BF16 R72, R4.reuse, R22, R72 ;  /* 0x000000160448723c */ /* 0x040fe20000041848 */
[----:B------:R-:W-:Y:S07]  /*cef0*/  LDSM.16.MT88.4 R20, [R232+0x11800] ;  /* 0x01180000e814783b */ /* 0x000fee0000004200 */
[C---:B------:R-:W-:Y:S08]  /*cf00*/  HMMA.16816.F32.BF16 R92, R4.reuse, R8, R92 ;  /* 0x00000008045c723c */ /* 0x040ff0000004185c */
[C---:B------:R-:W-:Y:S01]  /*cf10*/  HMMA.16816.F32.BF16 R96, R4.reuse, R10, R96 ;  /* 0x0000000a0460723c */ /* 0x040fe20000041860 */
[----:B------:R-:W1:Y:S07]  /*cf20*/  LDSM.16.MT88.4 R8, [R236+0x11800] ;  /* 0x01180000ec08783b */ /* 0x000e6e0000004200 */
[C---:B--2---:R-:W-:Y:S08]  /*cf30*/  HMMA.16816.F32.BF16 R100, R4.reuse, R12, R100 ;  /* 0x0000000c0464723c */ /* 0x044ff00000041864 */
[C---:B------:R-:W-:Y:S01]  /*cf40*/  HMMA.16816.F32.BF16 R104, R4.reuse, R14, R104 ;  /* 0x0000000e0468723c */ /* 0x040fe20000041868 */
[----:B------:R-:W2:Y:S07]  /*cf50*/  LDSM.16.MT88.4 R12, [R234+0x13800] ;  /* 0x01380000ea0c783b */ /* 0x000eae0000004200 */
[C---:B---3--:R-:W-:Y:S08]  /*cf60*/  HMMA.16816.F32.BF16 R60, R4.reuse, R24, R60 ;  /* 0x00000018043c723c */ /* 0x048ff0000004183c */
[C---:B------:R-:W-:Y:S01]  /*cf70*/  HMMA.16816.F32.BF16 R64, R4.reuse, R26, R64 ;  /* 0x0000001a0440723c */ /* 0x040fe20000041840 */
[----:B------:R-:W-:Y:S07]  /*cf80*/  LDSM.16.MT88.4 R24, [R233+0x11800] ;  /* 0x01180000e918783b */ /* 0x000fee0000004200 */
[C---:B------:R-:W-:Y:S08]  /*cf90*/  HMMA.16816.F32.BF16 R84, R4.reuse, R28, R84 ;  /* 0x0000001c0454723c */ /* 0x040ff00000041854 */
[C---:B------:R-:W-:Y:S01]  /*cfa0*/  HMMA.16816.F32.BF16 R88, R4.reuse, R30, R88 ;  /* 0x0000001e0458723c */ /* 0x040fe20000041858 */
[----:B------:R-:W-:Y:S07]  /*cfb0*/  LDSM.16.MT88.4 R28, [R234+0x11800] ;  /* 0x01180000ea1c783b */ /* 0x000fee0000004200 */
[C---:B------:R-:W-:Y:S08]  /*cfc0*/  HMMA.16816.F32.BF16 R120, R4.reuse, R166, R120 ;  /* 0x000000a60478723c */ /* 0x040ff00000041878 */
[C---:B----4-:R-:W-:Y:S08]  /*cfd0*/  HMMA.16816.F32.BF16 R124, R4.reuse, R32, R124 ;  /* 0x00000020047c723c */ /* 0x050ff0000004187c */
[----:B------:R-:W-:Y:S01]  /*cfe0*/  HMMA.16816.F32.BF16 R128, R4, R34, R128 ;  /* 0x000000220480723c */ /* 0x000fe20000041880 */
[----:B------:R-:W-:Y:S06]  /*cff0*/  LDSM.16.MT88.4 R32, [R232+0x13800] ;  /* 0x01380000e820783b */ /* 0x000fec0000004200 */
[----:B------:R-:W-:Y:S01]  /*d000*/  F2FP.BF16.PACK_AB R4, R197, R190 ;  /* 0x000000bec504723e */ /* 0x000fe200000010ff */
[----:B------:R-:W-:Y:S01]  /*d010*/  FADD.FTZ R190, R190, R203 ;  /* 0x000000cbbebe7221 */ /* 0x000fe20000010000 */
[----:B------:R-:W-:-:S02]  /*d020*/  F2FP.BF16.PACK_AB R5, R181, R184 ;  /* 0x000000b8b505723e */ /* 0x000fc400000010ff */
[----:B------:R-:W-:Y:S01]  /*d030*/  F2FP.BF16.PACK_AB R6, R187, R186 ;  /* 0x000000babb06723e */ /* 0x000fe200000010ff */
[----:B------:R-:W-:Y:S01]  /*d040*/  FADD.FTZ R197, R197, R190 ;  /* 0x000000bec5c57221 */ /* 0x000fe20000010000 */
[----:B-----5:R-:W-:-:S03]  /*d050*/  F2FP.BF16.PACK_AB R7, R164, R183 ;  /* 0x000000b7a407723e */ /* 0x020fc600000010ff */
[----:B------:R-:W-:-:S04]  /*d060*/  FADD.FTZ R186, R186, R197 ;  /* 0x000000c5baba7221 */ /* 0x000fc80000010000 */
[C---:B-1----:R-:W-:Y:S08]  /*d070*/  HMMA.16816.F32.BF16 R36, R4.reuse, R16, R36 ;  /* 0x000000100424723c */ /* 0x042ff00000041824 */
[C---:B------:R-:W-:Y:S01]  /*d080*/  HMMA.16816.F32.BF16 R40, R4.reuse, R18, R40 ;  /* 0x000000120428723c */ /* 0x040fe20000041828 */
[----:B------:R-:W1:Y:S07]  /*d090*/  LDSM.16.MT88.4 R16, [R232+0x15800] ;  /* 0x01580000e810783b */ /* 0x000e6e0000004200 */
        /* <DEDUP_REMOVED lines=9> */
[C---:B-1----:R-:W-:Y:S07]  /*d130*/  HMMA.16816.F32.BF16 R92, R4.reuse, R16, R92 ;  /* 0x00000010045c723c */ /* 0x042fee000004185c */
[----:B------:R-:W-:Y:S01]  /*d140*/  FFMA.FTZ R17, R205, R176, R169 ;  /* 0x000000b0cd117223 */ /* 0x000fe200000100a9 */
[----:B------:R-:W-:Y:S03]  /*d150*/  HMMA.16816.F32.BF16 R152, R4, R28, R152 ;  /* 0x0000001c0498723c */ /* 0x000fe60000041898 */
[----:B------:R-:W-:-:S02]  /*d160*/  FADD.FTZ R17, R2, R17 ;  /* 0x0000001102117221 */ /* 0x000fc40000010000 */
[----:B------:R-:W-:Y:S02]  /*d170*/  FADD.FTZ R2, R187, R186 ;  /* 0x000000babb027221 */ /* 0x000fe40000010000 */
[----:B------:R-:W-:Y:S01]  /*d180*/  FADD.FTZ R0, R0, R17 ;  /* 0x0000001100007221 */ /* 0x000fe20000010000 */
[C---:B------:R-:W-:Y:S01]  /*d190*/  HMMA.16816.F32.BF16 R148, R4.reuse, R30, R148 ;  /* 0x0000001e0494723c */ /* 0x040fe20000041894 */
[----:B------:R-:W1:Y:S02]  /*d1a0*/  LDSM.16.MT88.4 R28, [R234+0x15800] ;  /* 0x01580000ea1c783b */ /* 0x000e640000004200 */
[----:B------:R-:W-:Y:S02]  /*d1b0*/  FADD.FTZ R0, R175, R0 ;  /* 0x00000000af007221 */ /* 0x000fe40000010000 */
[----:B------:R-:W-:Y:S02]  /*d1c0*/  STL [R1+0x4], R2 ;  /* 0x0000040201007387 */ /* 0x000fe40000100800 */
        /* <DEDUP_REMOVED lines=8> */
[----:B---3--:R-:W-:Y:S03]  /*d250*/  HMMA.16816.F32.BF16 R52, R4, R8, R52 ;  /* 0x000000080434723c */ /* 0x008fe60000041834 */
[----:B------:R-:W-:-:S04]  /*d260*/  FADD.FTZ R204, R204, R199 ;  /* 0x000000c7cccc7221 */ /* 0x000fc80000010000 */
[----:B------:R-:W-:Y:S01]  /*d270*/  FADD.FTZ R3, R193, R204 ;  /* 0x000000ccc1037221 */ /* 0x000fe20000010000 */
[----:B------:R-:W-:Y:S01]  /*d280*/  HMMA.16816.F32.BF16 R56, R4, R10, R56 ;  /* 0x0000000a0438723c */ /* 0x000fe20000041838 */
[----:B------:R-:W3:Y:S02]  /*d290*/  LDSM.16.MT88.4 R8, [R234+0x17800] ;  /* 0x01780000ea08783b */ /* 0x000ee40000004200 */
[----:B------:R-:W-:-:S04]  /*d2a0*/  FADD.FTZ R3, R206, R3 ;  /* 0x00000003ce037221 */ /* 0x000fc80000010000 */
[----:B------:R-:W-:Y:S01]  /*d2b0*/  FADD.FTZ R184, R184, R3 ;  /* 0x00000003b8b87221 */ /* 0x000fe20000010000 */
[----:B----4-:R-:W-:Y:S01]  /*d2c0*/  HMMA.16816.F32.BF16 R68, R4, R20, R68 ;  /* 0x000000140444723c */ /* 0x010fe20000041844 */
[----:B------:R-:W-:Y:S02]  /*d2d0*/  MOV R3, R172 ;  /* 0x000000ac00037202 */ /* 0x000fe40000000f00 */
[----:B------:R-:W-:-:S04]  /*d2e0*/  FADD.FTZ R184, R181, R184 ;  /* 0x000000b8b5b87221 */ /* 0x000fc80000010000 */
[----:B------:R-:W-:Y:S01]  /*d2f0*/  FADD.FTZ R183, R183, R184 ;  /* 0x000000b8b7b77221 */ /* 0x000fe20000010000 */
[----:B------:R-:W-:Y:S01]  /*d300*/  HMMA.16816.F32.BF16 R72, R4, R22, R72 ;  /* 0x000000160448723c */ /* 0x000fe20000041848 */
[----:B------:R-:W4:Y:S02]  /*d310*/  LDSM.16.MT88.4 R20, [R233+0x17800] ;  /* 0x01780000e914783b */ /* 0x000f240000004200 */
[----:B------:R-:W-:Y:S01]  /*d320*/  FADD.FTZ R0, R164, R183 ;  /* 0x000000b7a4007221 */ /* 0x000fe20000010000 */
[----:B------:R-:W-:-:S04]  /*d330*/  MOV R164, R174 ;  /* 0x000000ae00a47202 */ /* 0x000fc80000000f00 */
[C---:B--2---:R-:W-:Y:S01]  /*d340*/  HMMA.16816.F32.BF16 R100, R4.reuse, R12, R100 ;  /* 0x0000000c0464723c */ /* 0x044fe20000041864 */
[----:B------:R-:W-:Y:S07]  /*d350*/  STL [R1], R0 ;  /* 0x0000000001007387 */ /* 0x000fee0000100800 */
[C---:B------:R-:W-:Y:S01]  /*d360*/  HMMA.16816.F32.BF16 R104, R4.reuse, R14, R104 ;  /* 0x0000000e0468723c */ /* 0x040fe20000041868 */
[----:B------:R-:W2:Y:S07]  /*d370*/  LDSM.16.MT88.4 R12, [R232+0x17800] ;  /* 0x01780000e80c783b */ /* 0x000eae0000004200 */
[C---:B------:R-:W-:Y:S08]  /*d380*/  HMMA.16816.F32.BF16 R60, R4.reuse, R32, R60 ;  /* 0x00000020043c723c */ /* 0x040ff0000004183c */
[C---:B------:R-:W-:Y:S08]  /*d390*/  HMMA.16816.F32.BF16 R64, R4.reuse, R34, R64 ;  /* 0x000000220440723c */ /* 0x040ff00000041840 */
[C---:B-1----:R-:W-:Y:S08]  /*d3a0*/  HMMA.16816.F32.BF16 R76, R4.reuse, R28, R76 ;  /* 0x0000001c044c723c */ /* 0x042ff0000004184c */
[C---:B------:R-:W-:Y:S08]  /*d3b0*/  HMMA.16816.F32.BF16 R80, R4.reuse, R30, R80 ;  /* 0x0000001e0450723c */ /* 0x040ff00000041850 */
[C---:B-----5:R-:W-:Y:S08]  /*d3c0*/  HMMA.16816.F32.BF16 R84, R4.reuse, R24, R84 ;  /* 0x000000180454723c */ /* 0x060ff00000041854 */
[C---:B------:R-:W-:Y:S08]  /*d3d0*/  HMMA.16816.F32.BF16 R88, R4.reuse, R26, R88 ;  /* 0x0000001a0458723c */ /* 0x040ff00000041858 */
[C---:B------:R-:W-:Y:S08]  /*d3e0*/  HMMA.16816.F32.BF16 R96, R4.reuse, R18, R96 ;  /* 0x000000120460723c */ /* 0x040ff00000041860 */
[C---:B---3--:R-:W-:Y:S08]  /*d3f0*/  HMMA.16816.F32.BF16 R108, R4.reuse, R8, R108 ;  /* 0x00000008046c723c */ /* 0x048ff0000004186c */
[C---:B------:R-:W-:Y:S08]  /*d400*/  HMMA.16816.F32.BF16 R112, R4.reuse, R10, R112 ;  /* 0x0000000a0470723c */ /* 0x040ff00000041870 */
[C---:B----4-:R-:W-:Y:S08]  /*d410*/  HMMA.16816.F32.BF16 R116, R4.reuse, R20, R116 ;  /* 0x000000140474723c */ /* 0x050ff00000041874 */
[C---:B------:R-:W-:Y:S08]  /*d420*/  HMMA.16816.F32.BF16 R120, R4.reuse, R22, R120 ;  /* 0x000000160478723c */ /* 0x040ff00000041878 */
[C---:B--2---:R-:W-:Y:S08]  /*d430*/  HMMA.16816.F32.BF16 R124, R4.reuse, R12, R124 ;  /* 0x0000000c047c723c */ /* 0x044ff0000004187c */
[----:B------:R-:W-:Y:S08]  /*d440*/  HMMA.16816.F32.BF16 R128, R4, R14, R128 ;  /* 0x0000000e0480723c */ /* 0x000ff00000041880 */
.L_x_786:
        /* <DEDUP_REMOVED lines=45> */
.L_x_798:
        /* <DEDUP_REMOVED lines=79> */
.L_x_795:
[----:B------:R-:W-:Y:S01]  /*dc10*/  ISETP.GE.AND P6, PT, R248, c[0x0][0x220], PT ;  /* 0x00008800f8007a0c */ /* 0x000fe20003fc6270 */
[----:B------:R-:W-:Y:S01]  /*dc20*/  UISETP.GE.AND UP2, UPT, UR28, 0x2, UPT ;  /* 0x000000021c00788c */ /* 0x000fe2000bf46270 */
[-C--:B------:R-:W-:Y:S02]  /*dc30*/  LEA R2, P0, R3, R194.reuse, 0x1 ;  /* 0x000000c203027211 */ /* 0x080fe400078008ff */
[----:B------:R-:W-:Y:S02]  /*dc40*/  ISETP.GE.AND P5, PT, R245, c[0x0][0x220], PT ;  /* 0x00008800f5007a0c */ /* 0x000fe40003fa6270 */
[C---:B------:R-:W-:Y:S02]  /*dc50*/  IADD3 R9, P1, R3.reuse, UR26, RZ ;  /* 0x0000001a03097c10 */ /* 0x040fe4000ff3e0ff */
[-C--:B------:R-:W-:Y:S02]  /*dc60*/  LEA.HI.X R3, R3, R195.reuse, R164, 0x1, P0 ;  /* 0x000000c303037211 */ /* 0x080fe400000f0ca4 */
[----:B------:R-:W-:Y:S02]  /*dc70*/  ISETP.GE.AND P4, PT, R244, c[0x0][0x220], PT ;  /* 0x00008800f4007a0c */ /* 0x000fe40003f86270 */
[----:B------:R-:W-:Y:S01]  /*dc80*/  ISETP.GE.AND P3, PT, R243, c[0x0][0x220], PT ;  /* 0x00008800f3007a0c */ /* 0x000fe20003f66270 */
[----:B------:R-:W-:Y:S01]  /*dc90*/  @P6 STS.128 [R246+0x10000], RZ ;  /* 0x010000fff6006388 */ /* 0x000fe20000000c00 */
[----:B------:R-:W-:Y:S02]  /*dca0*/  IADD3.X R166, R164, UR25, RZ, P1, !PT ;  /* 0x00000019a4a67c10 */ /* 0x000fe40008ffe4ff */
[CC--:B------:R-:W-:Y:S02]  /*dcb0*/  @!P6 LEA R26, P1, R9.reuse, R194.reuse, 0x1 ;  /* 0x000000c2091ae211 */ /* 0x0c0fe400078208ff */
[----:B------:R-:W-:Y:S01]  /*dcc0*/  @!PT LDS RZ, [RZ] ;  /* 0x00000000fffff984 */ /* 0x000fe20000000800 */
[----:B------:R-:W-:Y:S01]  /*dcd0*/  @!PT LDS RZ, [RZ] ;  /* 0x00000000fffff984 */ /* 0x000fe20000000800 */
[----:B------:R-:W-:Y:S01]  /*dce0*/  @!PT LDS RZ, [RZ] ;  /* 0x00000000fffff984 */ /* 0x000fe20000000800 */
[----:B------:R1:W-:Y:S01]  /*dcf0*/  @!P6 LDGSTS.E.BYPASS.LTC128B.128 [R246+0x10000], [R2.64] ;  /* 0x1000000002f6efae */ /* 0x0003e2000b901d60 */
[CC--:B------:R-:W-:Y:S02]  /*dd00*/  @!P5 LEA R18, P0, R9.reuse, R194.reuse, 0x1 ;  /* 0x000000c20912d211 */ /* 0x0c0fe400078008ff */
[CCC-:B------:R-:W-:Y:S02]  /*dd10*/  @!P6 LEA.HI.X R27, R9.reuse, R195.reuse, R166.reuse, 0x1, P1 ;  /* 0x000000c3091be211 */ /* 0x1c0fe400008f0ca6 */
[----:B------:R-:W-:Y:S01]  /*dd20*/  @P5 STS.128 [R246+0x12000], RZ ;  /* 0x012000fff6005388 */ /* 0x000fe20000000c00 */
[CCC-:B------:R-:W-:Y:S02]  /*dd30*/  @!P5 LEA.HI.X R19, R9.reuse, R195.reuse, R166.reuse, 0x1, P0 ;  /* 0x000000c30913d211 */ /* 0x1c0fe400000f0ca6 */
[C---:B------:R-:W-:Y:S02]  /*dd40*/  IADD3 R165, P2, R9.reuse, UR26, RZ ;  /* 0x0000001a09a57c10 */ /* 0x040fe4000ff5e0ff */
[----:B------:R-:W-:Y:S01]  /*dd50*/  @!PT LDS RZ, [RZ] ;  /* 0x00000000fffff984 */ /* 0x000fe20000000800 */
[----:B------:R-:W-:Y:S01]  /*dd60*/  @!PT LDS RZ, [RZ] ;  /* 0x00000000fffff984 */ /* 0x000fe20000000800 */
[----:B------:R-:W-:Y:S01]  /*dd70*/  @!PT LDS RZ, [RZ] ;  /* 0x00000000fffff984 */ /* 0x000fe20000000800 */
[----:B------:R1:W-:Y:S01]  /*dd80*/  @!P5 LDGSTS.E.BYPASS.LTC128B.128 [R246+0x12000], [R2.64+0x80] ;  /* 0x1200008002f6dfae */ /* 0x0003e2000b901d60 */
[CC--:B------:R-:W-:Y:S02]  /*dd90*/  @!P3 LEA R10, P1, R9.reuse, R194.reuse, 0x1 ;  /* 0x000000c2090ab211 */ /* 0x0c0fe400078208ff */
[----:B------:R-:W-:Y:S02]  /*dda0*/  IADD3.X R164, R166, UR25, RZ, P2, !PT ;  /* 0x00000019a6a47c10 */ /* 0x000fe400097fe4ff */
[----:B------:R-:W-:Y:S01]  /*ddb0*/  @P4 STS.128 [R246+0x14000], RZ ;  /* 0x014000fff6004388 */ /* 0x000fe20000000c00 */
[CC--:B------:R-:W-:Y:S02]  /*ddc0*/  @!P4 LEA R14, P2, R9.reuse, R194.reuse, 0x1 ;  /* 0x000000c2090ec211 */ /* 0x0c0fe400078408ff */
[CCC-:B------:R-:W-:Y:S02]  /*ddd0*/  @!P3 LEA.HI.X R11, R9.reuse, R195.reuse, R166.reuse, 0x1, P1 ;  /* 0x000000c3090bb211 */ /* 0x1c0fe400008f0ca6 */
[----:B------:R-:W-:Y:S01]  /*dde0*/  @!PT LDS RZ, [RZ] ;  /* 0x00000000fffff984 */ /* 0x000fe20000000800 */
[----:B------:R-:W-:Y:S01]  /*ddf0*/  @!PT LDS RZ, [RZ] ;  /* 0x00000000fffff984 */ /* 0x000fe20000000800 */
[----:B------:R-:W-:Y:S01]  /*de00*/  @!PT LDS RZ, [RZ] ;  /* 0x00000000fffff984 */ /* 0x000fe20000000800 */
[----:B------:R1:W-:Y:S01]  /*de10*/  @!P4 LDGSTS.E.BYPASS.LTC128B.128 [R246+0x14000], [R2.64+0x100] ;  /* 0x1400010002f6cfae */ /* 0x0003e2000b901d60 */
[-C--:B------:R-:W-:Y:S02]  /*de20*/  @!P4 LEA.HI.X R15, R9, R195.reuse, R166, 0x1, P2 ;  /* 0x000000c3090fc211 */ /* 0x080fe400010f0ca6 */
[CC--:B------:R-:W-:Y:S02]  /*de30*/  @!P6 LEA R22, P0, R165.reuse, R194.reuse, 0x1 ;  /* 0x000000c2a516e211 */ /* 0x0c0fe400078008ff */
[----:B------:R-:W-:Y:S01]  /*de40*/  @P3 STS.128 [R246+0x16000], RZ ;  /* 0x016000fff6003388 */ /* 0x000fe20000000c00 */
[CC--:B------:R-:W-:Y:S02]  /*de50*/  @!P5 LEA R198, P2, R165.reuse, R194.reuse, 0x1 ;  /* 0x000000c2a5c6d211 */ /* 0x0c0fe400078408ff */
[CCC-:B------:R-:W-:Y:S02]  /*de60*/  @!P6 LEA.HI.X R23, R165.reuse, R195.reuse, R164.reuse, 0x1, P0 ;  /* 0x000000c3a517e211 */ /* 0x1c0fe400000f0ca4 */
[----:B------:R-:W-:Y:S01]  /*de70*/  @!PT LDS RZ, [RZ] ;  /* 0x00000000fffff984 */ /* 0x000fe20000000800 */
[----:B------:R-:W-:Y:S01]  /*de80*/  @!PT LDS RZ, [RZ] ;  /* 0x00000000fffff984 */ /* 0x000fe20000000800 */
[----:B------:R-:W-:Y:S01]  /*de90*/  @!PT LDS RZ, [RZ] ;  /* 0x00000000fffff984 */ /* 0x000fe20000000800 */
[----:B------:R1:W-:Y:S01]  /*dea0*/  @!P3 LDGSTS.E.BYPASS.LTC128B.128 [R246+0x16000], [R2.64+0x180] ;  /* 0x1600018002f6bfae */ /* 0x0003e2000b901d60 */
[CCC-:B------:R-:W-:Y:S02]  /*deb0*/  @!P5 LEA.HI.X R199, R165.reuse, R195.reuse, R164.reuse, 0x1, P2 ;  /* 0x000000c3a5c7d211 */ /* 0x1c0fe400010f0ca4 */
[CC--:B------:R-:W-:Y:S02]  /*dec0*/  @!P4 LEA R34, P1, R165.reuse, R194.reuse, 0x1 ;  /* 0x000000c2a522c211 */ /* 0x0c0fe400078208ff */
[----:B------:R-:W-:Y:S01]  /*ded0*/  @P6 STS.128 [R246+0x10800], RZ ;  /* 0x010800fff6006388 */ /* 0x000fe20000000c00 */
[CC--:B------:R-:W-:Y:S02]  /*dee0*/  @!P3 LEA R30, P0, R165.reuse, R194.reuse, 0x1 ;  /* 0x000000c2a51eb211 */ /* 0x0c0fe400078008ff */
[CCC-:B------:R-:W-:Y:S02]  /*def0*/  @!P4 LEA.HI.X R35, R165.reuse, R195.reuse, R164.reuse, 0x1, P1 ;  /* 0x000000c3a523c211 */ /* 0x1c0fe400008f0ca4 */
[----:B------:R-:W-:Y:S01]  /*df00*/  @!PT LDS RZ, [RZ] ;  /* 0x00000000fffff984 */ /* 0x000fe20000000800 */
[----:B------:R-:W-:Y:S01]  /*df10*/  @!PT LDS RZ, [RZ] ;  /* 0x00000000fffff984 */ /* 0x000fe20000000800 */
[----:B------:R-:W-:Y:S01]  /*df20*/  @!PT LDS RZ, [RZ] ;  /* 0x00000000fffff984 */ /* 0x000fe20000000800 */
[----:B------:R2:W-:Y:S01]  /*df30*/  @!P6 LDGSTS.E.BYPASS.LTC128B.128 [R246+0x10800], [R26.64] ;  /* 0x108000001af6efae */ /* 0x0005e2000b901d60 */
[CC--:B------:R-:W-:Y:S02]  /*df40*/  @!P3 LEA.HI.X R31, R165.reuse, R195.reuse, R164, 0x1, P0 ;  /* 0x000000c3a51fb211 */ /* 0x0c0fe400000f0ca4 */
[----:B------:R-:W-:Y:S02]  /*df50*/  IADD3 R166, P2, R165, UR26, RZ ;  /* 0x0000001aa5a67c10 */ /* 0x000fe4000ff5e0ff */
[----:B------:R-:W-:Y:S02]  /*df60*/  @P5 STS.128 [R246+0x12800], RZ ;  /* 0x012800fff6005388 */ /* 0x000fe40000000c00 */
[-C--:B------:R-:W-:Y:S02]  /*df70*/  @!P6 LEA R210, P0, R166, R194.reuse, 0x1 ;  /* 0x000000c2a6d2e211 */ /* 0x080fe400078008ff */
[----:B------:R-:W-:Y:S01]  /*df80*/  IADD3.X R164, R164, UR25, RZ, P2, !PT ;  /* 0x00000019a4a47c10 */ /* 0x000fe200097fe4ff */
[----:B------:R-:W-:Y:S01]  /*df90*/  @!PT LDS RZ, [RZ] ;  /* 0x00000000fffff984 */ /* 0x000fe20000000800 */
[----:B------:R-:W-:Y:S01]  /*dfa0*/  @!PT LDS RZ, [RZ] ;  /* 0x00000000fffff984 */ /* 0x000fe20000000800 */
[----:B------:R-:W-:Y:S01]  /*dfb0*/  @!PT LDS RZ, [RZ] ;  /* 0x00000000fffff984 */ /* 0x000fe20000000800 */
[----:B------:R3:W-:Y:S01]  /*dfc0*/  @!P5 LDGSTS.E.BYPASS.LTC128B.128 [R246+0x12800], [R18.64+0x80] ;  /* 0x1280008012f6dfae */ /* 0x0007e2000b901d60 */
[CC--:B------:R-:W-:Y:S02]  /*dfd0*/  @!P5 LEA R206, P2, R166.reuse, R194.reuse, 0x1 ;  /* 0x000000c2a6ced211 */ /* 0x0c0fe400078408ff */
[CCC-:B------:R-:W-:Y:S02]  /*dfe0*/  @!P6 LEA.HI.X R211, R166.reuse, R195.reuse, R164.reuse, 0x1, P0 ;  /* 0x000000c3a6d3e211 */ /* 0x1c0fe400000f0ca4 */
[----:B------:R-:W-:Y:S01]  /*dff0*/  @P4 STS.128 [R246+0x14800], RZ ;  /* 0x014800fff6004388 */ /* 0x000fe20000000c00 */
[CCC-:B------:R-:W-:Y:S02]  /*e000*/  @!P5 LEA.HI.X R207, R166.reuse, R195.reuse, R164.reuse, 0x1, P2 ;  /* 0x000000c3a6cfd211 */ /* 0x1c0fe400010f0ca4 */
[CC--:B------:R-:W-:Y:S02]  /*e010*/  @!P4 LEA R202, P1, R166.reuse, R194.reuse, 0x1 ;  /* 0x000000c2a6cac211 */ /* 0x0c0fe400078208ff */
[----:B------:R-:W-:Y:S01]  /*e020*/  @!PT LDS RZ, [RZ] ;  /* 0x00000000fffff984 */ /* 0x000fe20000000800 */
[----:B------:R-:W-:Y:S01]  /*e030*/  @!PT LDS RZ, [RZ] ;  /* 0x00000000fffff984 */ /* 0x000fe20000000800 */
[----:B------:R-:W-:Y:S01]  /*e040*/  @!PT LDS RZ, [RZ] ;  /* 0x00000000fffff984 */ /* 0x000fe20000000800 */
[----:B------:R4:W-:Y:S01]  /*e050*/  @!P4 LDGSTS.E.BYPASS.LTC128B.128 [R246+0x14800], [R14.64+0x100] ;  /* 0x148001000ef6cfae */ /* 0x0009e2000b901d60 */
[C---:B------:R-:W-:Y:S02]  /*e060*/  @!P3 LEA R214, P0, R166.reuse, R194, 0x1 ;  /* 0x000000c2a6d6b211 */ /* 0x040fe400078008ff */
[CCC-:B------:R-:W-:Y:S02]  /*e070*/  @!P4 LEA.HI.X R203, R166.reuse, R195.reuse, R164.reuse, 0x1, P1 ;  /* 0x000000c3a6cbc211 */ /* 0x1c0fe400008f0ca4 */
[----:B------:R-:W-:Y:S01]  /*e080*/  @P3 STS.128 [R246+0x16800], RZ ;  /* 0x016800fff6003388 */ /* 0x000fe20000000c00 */
[----:B------:R-:W-:Y:S02]  /*e090*/  @!P3 LEA.HI.X R215, R166, R195, R164, 0x1, P0 ;  /* 0x000000c3a6d7b211 */ /* 0x000fe400000f0ca4 */
[----:B------:R-:W-:Y:S02]  /*e0a0*/  PLOP3.LUT P0, PT, PT, PT, UP2, 0x80, 0x0 ;  /* 0x000000000000781c */ /* 0x000fe40003f0f028 */
[----:B------:R-:W-:Y:S01]  /*e0b0*/  @!PT LDS RZ, [RZ] ;  /* 0x00000000fffff984 */ /* 0x000fe20000000800 */
[----:B------:R-:W-:Y:S01]  /*e0c0*/  @!PT LDS RZ, [RZ] ;  /* 0x00000000fffff984 */ /* 0x000fe20000000800 */
[----:B------:R-:W-:Y:S01]  /*e0d0*/  @!PT LDS RZ, [RZ] ;  /* 0x00000000fffff984 */ /* 0x000fe20000000800 */
[----:B------:R5:W-:Y:S05]  /*e0e0*/  @!P3 LDGSTS.E.BYPASS.LTC128B.128 [R246+0x16800], [R10.64+0x180] ;  /* 0x168001800af6bfae */ /* 0x000bea000b901d60 */
[----:B------:R-:W-:Y:S05]  /*e0f0*/  @P6 STS.128 [R246+0x11000], RZ ;  /* 0x011000fff6006388 */ /* 0x000fea0000000c00 */
[----:B------:R-:W-:Y:S01]  /*e100*/  @!PT LDS RZ, [RZ] ;  /* 0x00000000fffff984 */ /* 0x000fe20000000800 */
[----:B------:R-:W-:Y:S01]  /*e110*/  @!PT LDS RZ, [RZ] ;  /* 0x00000000fffff984 */ /* 0x000fe20000000800 */
[----:B------:R-:W-:Y:S01]  /*e120*/  @!PT LDS RZ, [RZ] ;  /* 0x00000000fffff984 */ /* 0x000fe20000000800 */
[----:B------:R1:W-:Y:S05]  /*e130*/  @!P6 LDGSTS.E.BYPASS.LTC128B.128 [R246+0x11000], [R22.64] ;  /* 0x1100000016f6efae */ /* 0x0003ea000b901d60 */
[----:B------:R-:W-:Y:S05]  /*e140*/  @P5 STS.128 [R246+0x13000], RZ ;  /* 0x013000fff6005388 */ /* 0x000fea0000000c00 */
        /* <DEDUP_REMOVED lines=34> */
[----:B------:R-:W-:Y:S05]  /*e370*/  LDSM.16.M88.4 R168, [R242] ;  /* 0x00000000f2a8783b */ /* 0x000fea0000000200 */
[----:B------:R-:W2:Y:S05]  /*e380*/  LDSM.16.M88.4 R172, [R241+0x8000] ;  /* 0x00800000f1ac783b */ /* 0x000eaa0000000200 */
[----:B------:R-:W4:Y:S05]  /*e390*/  LDSM.16.M88.4 R176, [R241+0x8800] ;  /* 0x00880000f1b0783b */ /* 0x000f2a0000000200 */
[----:B------:R-:W3:Y:S05]  /*e3a0*/  LDSM.16.M88.4 R180, [R241+0x9000] ;  /* 0x00900000f1b4783b */ /* 0x000eea0000000200 */
[----:B------:R-:W0:Y:S05]  /*e3b0*/  LDGDEPBAR ;  /* 0x00000000000079af */ /* 0x000e2a0000000000 */
[----:B------:R-:W3:Y:S05]  /*e3c0*/  LDSM.16.M88.4 R184, [R241+0x9800] ;  /* 0x00980000f1b8783b */ /* 0x000eea0000000200 */
[----:B------:R-:W-:Y:S05]  /*e3d0*/  LDSM.16.M88.4 R188, [R240] ;  /* 0x00000000f0bc783b */ /* 0x000fea0000000200 */
[----:B------:R-:W3:Y:S05]  /*e3e0*/  LDSM.16.M88.4 R192, [R239] ;  /* 0x00000000efc0783b */ /* 0x000eea0000000200 */
[----:B-1----:R-:W1:Y:S01]  /*e3f0*/  LDSM.16.M88.4 R196, [R231] ;  /* 0x00000000e7c4783b */ /* 0x002e620000000200 */
[C---:B--2---:R-:W-:Y:S04]  /*e400*/  HMMA.16816.F32.BF16 R4, R168.reuse, R172, RZ ;  /* 0x000000aca804723c */ /* 0x044fe800000418ff */
[----:B------:R-:W2:Y:S05]  /*e410*/  LDSM.16.M88.4 R200, [R230] ;  /* 0x00000000e6c8783b */ /* 0x000eaa0000000200 */
[----:B------:R-:W1:Y:S01]  /*e420*/  LDSM.16.M88.4 R204, [R229] ;  /* 0x00000000e5cc783b */ /* 0x000e620000000200 */
[C---:B-----5:R-:W-:Y:S04]  /*e430*/  HMMA.16816.F32.BF16 R8, R168.reuse, R174, RZ ;  /* 0x000000aea808723c */ /* 0x060fe800000418ff */
[----:B------:R-:W-:Y:S04]  /*e440*/  LDSM.16.M88.4 R208, [R238] ;  /* 0x00000000eed0783b */ /* 0x000fe80000000200 */
[C---:B----4-:R-:W-:Y:S01]  /*e450*/  HMMA.16816.F32.BF16 R12, R168.reuse, R176, RZ ;  /* 0x000000b0a80c723c */ /* 0x050fe200000418ff */
[----:B------:R-:W4:Y:S05]  /*e460*/  LDSM.16.M88.4 R212, [R235+0x8000] ;  /* 0x00800000ebd4783b */ /* 0x000f2a0000000200 */
[----:B------:R-:W-:Y:S02]  /*e470*/  LDSM.16.M88.4 R172, [R235+0x9000] ;  /* 0x00900000ebac783b */ /* 0x000fe40000000200 */
[C---:B---3--:R-:W-:Y:S03]  /*e480*/  HMMA.16816.F32.BF16 R16, R168.reuse, R178, RZ ;  /* 0x000000b2a810723c */ /* 0x048fe600000418ff */
[----:B------:R-:W-:Y:S05]  /*e490*/  LDSM.16.M88.4 R176, [R235+0x9800] ;  /* 0x00980000ebb0783b */ /* 0x000fea0000000200 */
[C---:B------:R-:W-:Y:S08]  /*e4a0*/  HMMA.16816.F32.BF16 R20, R168.reuse, R180, RZ ;  /* 0x000000b4a814723c */ /* 0x040ff000000418ff */
[C---:B------:R-:W-:Y:S01]  /*e4b0*/  HMMA.16816.F32.BF16 R24, R168.reuse, R182, RZ ;  /* 0x000000b6a818723c */ /* 0x040fe200000418ff */
[----:B------:R-:W-:Y:S07]  /*e4c0*/  LDSM.16.M88.4 R180, [R237] ;  /* 0x00000000edb4783b */ /* 0x000fee0000000200 */
[C---:B------:R-:W-:Y:S08]  /*e4d0*/  HMMA.16816.F32.BF16 R28, R168.reuse, R184, RZ ;  /* 0x000000b8a81c723c */ /* 0x040ff000000418ff */
[----:B------:R-:W-:Y:S01]  /*e4e0*/  HMMA.16816.F32.BF16 R32, R168, R186, RZ ;  /* 0x000000baa820723c */ /* 0x000fe200000418ff */
[----:B------:R-:W3:Y:S05]  /*e4f0*/  LDSM.16.M88.4 R168, [R235+0x8800] ;  /* 0x00880000eba8783b */ /* 0x000eea0000000200 */
[----:B------:R-:W5:Y:S02]  /*e500*/  LDSM.16.M88.4 R184, [R228] ;  /* 0x00000000e4b8783b */ /* 0x000f640000000200 */
[C---:B------:R-:W-:Y:S08]  /*e510*/  HMMA.16816.F32.BF16 R4, R188.reuse, R192, R4 ;  /* 0x000000c0bc04723c */ /* 0x040ff00000041804 */
[C---:B------:R-:W-:Y:S01]  /*e520*/  HMMA.16816.F32.BF16 R8, R188.reuse, R194, R8 ;  /* 0x000000c2bc08723c */ /* 0x040fe20000041808 */
[----:B------:R-:W-:Y:S07]  /*e530*/  LDSM.16.M88.4 R192, [R228+0x1000] ;  /* 0x00100000e4c0783b */ /* 0x000fee0000000200 */
[C---:B-1----:R-:W-:Y:S08]  /*e540*/  HMMA.16816.F32.BF16 R12, R188.reuse, R196, R12 ;  /* 0x000000c4bc0c723c */ /* 0x042ff0000004180c */
[C---:B------:R-:W-:Y:S01]  /*e550*/  HMMA.16816.F32.BF16 R16, R188.reuse, R198, R16 ;  /* 0x000000c6bc10723c */ /* 0x040fe20000041810 */
[----:B------:R-:W-:Y:S07]  /*e560*/  LDSM.16.M88.4 R196, [R228+0x1800] ;  /* 0x00180000e4c4783b */ /* 0x000fee0000000200 */
[C---:B--2---:R-:W-:Y:S08]  /*e570*/  HMMA.16816.F32.BF16 R20, R188.reuse, R200, R20 ;  /* 0x000000c8bc14723c */ /* 0x044ff00000041814 */
[C---:B------:R-:W-:Y:S01]  /*e580*/  HMMA.16816.F32.BF16 R24, R188.reuse, R202, R24 ;  /* 0x000000cabc18723c */ /* 0x040fe20000041818 */
[----:B------:R-:W-:Y:S07]  /*e590*/  LDSM.16.M88.4 R200, [R242+0x2000] ;  /* 0x00200000f2c8783b */ /* 0x000fee0000000200 */
[C---:B------:R-:W-:Y:S08]  /*e5a0*/  HMMA.16816.F32.BF16 R28, R188.reuse, R204, R28 ;  /* 0x000000ccbc1c723c */ /* 0x040ff0000004181c */
[----:B------:R-:W-:Y:S01]  /*e5b0*/  HMMA.16816.F32.BF16 R32, R188, R206, R32 ;  /* 0x000000cebc20723c */ /* 0x000fe20000041820 */
[----:B------:R-:W1:Y:S05]  /*e5c0*/  LDSM.16.M88.4 R188, [R228+0x800] ;  /* 0x00080000e4bc783b */ /* 0x000e6a0000000200 */
[----:B------:R-:W2:Y:S02]  /*e5d0*/  LDSM.16.M88.4 R204, [R241+0xa000] ;  /* 0x00a00000f1cc783b */ /* 0x000ea40000000200 */
[C---:B----4-:R-:W-:Y:S08]  /*e5e0*/  HMMA.16816.F32.BF16 R4, R208.reuse, R212, R4 ;  /* 0x000000d4d004723c */ /* 0x050ff00000041804 */
[C---:B------:R-:W-:Y:S01]  /*e5f0*/  HMMA.16816.F32.BF16 R8, R208.reuse, R214, R8 ;  /* 0x000000d6d008723c */ /* 0x040fe20000041808 */
[----:B------:R-:W-:Y:S07]  /*e600*/  LDSM.16.M88.4 R212, [R227] ;  /* 0x00000000e3d4783b */ /* 0x000fee0000000200 */
[C---:B---3--:R-:W-:Y:S08]  /*e610*/  HMMA.16816.F32.BF16 R12, R208.reuse, R168, R12 ;  /* 0x000000a8d00c723c */ /* 0x048ff0000004180c */
[C---:B------:R-:W-:Y:S01]  /*e620*/  HMMA.16816.F32.BF16 R16, R208.reuse, R170, R16 ;  /* 0x000000aad010723c */ /* 0x040fe20000041810 */
[----:B------:R-:W3:Y:S07]  /*e630*/  LDSM.16.M88.4 R168, [R241+0xa800] ;  /* 0x00a80000f1a8783b */ /* 0x000eee0000000200 */
[C---:B------:R-:W-:Y:S08]  /*e640*/  HMMA.16816.F32.BF16 R20, R208.reuse, R172, R20 ;  /* 0x000000acd014723c */ /* 0x040ff00000041814 */
[C---:B------:R-:W-:Y:S01]  /*e650*/  HMMA.16816.F32.BF16 R24, R208.reuse, R174, R24 ;  /* 0x000000aed018723c */ /* 0x040fe20000041818 */
[----:B------:R-:W4:Y:S07]  /*e660*/  LDSM.16.M88.4 R172, [R241+0xb000] ;  /* 0x00b00000f1ac783b */ /* 0x000f2e0000000200 */
[C---:B------:R-:W-:Y:S08]  /*e670*/  HMMA.16816.F32.BF16 R28, R208.reuse, R176, R28 ;  /* 0x000000b0d01c723c */ /* 0x040ff0000004181c */
[----:B------:R-:W-:Y:S01]  /*e680*/  HMMA.16816.F32.BF16 R32, R208, R178, R32 ;  /* 0x000000b2d020723c */ /* 0x000fe20000041820 */
[----:B------:R-:W2:Y:S05]  /*e690*/  LDSM.16.M88.4 R176, [R241+0xb800] ;  /* 0x00b80000f1b0783b */ /* 0x000eaa0000000200 */
[----:B------:R-:W2:Y:S02]  /*e6a0*/  LDSM.16.M88.4 R208, [R240+0x2000] ;  /* 0x00200000f0d0783b */ /* 0x000ea40000000200 */
[C---:B-----5:R-:W-:Y:S08]  /*e6b0*/  HMMA.16816.F32.BF16 R4, R180.reuse, R184, R4 ;  /* 0x000000b8b404723c */ /* 0x060ff00000041804 */
[C---:B------:R-:W-:Y:S01]  /*e6c0*/  HMMA.16816.F32.BF16 R8, R180.reuse, R186, R8 ;  /* 0x000000bab408723c */ /* 0x040fe20000041808 */
[----:B------:R-:W-:Y:S07]  /*e6d0*/  LDSM.16.M88.4 R184, [R225] ;  /* 0x00000000e1b8783b */ /* 0x000fee0000000200 */
[C---:B-1----:R-:W-:Y:S08]  /*e6e0*/  HMMA.16816.F32.BF16 R12, R180.reuse, R188, R12 ;  /* 0x000000bcb40c723c */ /* 0x042ff0000004180c */
[C---:B------:R-:W-:Y:S01]  /*e6f0*/  HMMA.16816.F32.BF16 R16, R180.reuse, R190, R16 ;  /* 0x000000beb410723c */ /* 0x040fe20000041810 */
[----:B------:R-:W-:Y:S07]  /*e700*/  LDSM.16.M88.4 R188, [R224] ;  /* 0x00000000e0bc783b */ /* 0x000fee0000000200 */
[C---:B------:R-:W-:Y:S08]  /*e710*/  HMMA.16816.F32.BF16 R20, R180.reuse, R192, R20 ;  /* 0x000000c0b414723c */ /* 0x040ff00000041814 */
[C---:B------:R-:W-:Y:S01]  /*e720*/  HMMA.16816.F32.BF16 R24, R180.reuse, R194, R24 ;  /* 0x000000c2b418723c */ /* 0x040fe20000041818 */
[----:B------:R-:W-:Y:S07]  /*e730*/  LDSM.16.M88.4 R192, [R238+0x2000] ;  /* 0x00200000eec0783b */ /* 0x000fee0000000200 */
[C---:B------:R-:W-:Y:S08]  /*e740*/  HMMA.16816.F32.BF16 R28, R180.reuse, R196, R28 ;  /* 0x000000c4b41c723c */ /* 0x040ff0000004181c */
[----:B------:R-:W-:Y:S01]  /*e750*/  HMMA.16816.F32.BF16 R32, R180, R198, R32 ;  /* 0x000000c6b420723c */ /* 0x000fe20000041820 */
[----:B------:R-:W1:Y:S05]  /*e760*/  LDSM.16.M88.4 R180, [R226] ;  /* 0x00000000e2b4783b */ /* 0x000e6a0000000200 */
[----:B------:R-:W5:Y:S02]  /*e770*/  LDSM.16.M88.4 R196, [R235+0xa000] ;  /* 0x00a00000ebc4783b */ /* 0x000f640000000200 */
[C---:B--2---:R-:W-:Y:S08]  /*e780*/  HMMA.16816.F32.BF16 R4, R200.reuse, R204, R4 ;  /* 0x000000ccc804723c */ /* 0x044ff00000041804 */
[C---:B------:R-:W-:Y:S01]  /*e790*/  HMMA.16816.F32.BF16 R8, R200.reuse, R206, R8 ;  /* 0x000000cec808723c */ /* 0x040fe20000041808 */
[----:B------:R-:W-:Y:S07]  /*e7a0*/  LDSM.16.M88.4 R204, [R228+0x2000] ;  /* 0x00200000e4cc783b */ /* 0x000fee0000000200 */
[C---:B---3--:R-:W-:Y:S08]  /*e7b0*/  HMMA.16816.F32.BF16 R12, R200.reuse, R168, R12 ;  /* 0x000000a8c80c723c */ /* 0x048ff0000004180c */
[C---:B------:R-:W-:Y:S01]  /*e7c0*/  HMMA.16816.F32.BF16 R16, R200.reuse, R170, R16 ;  /* 0x000000aac810723c */ /* 0x040fe20000041810 */
[----:B------:R-:W2:Y:S07]  /*e7d0*/  LDSM.16.M88.4 R168, [R235+0xa800] ;  /* 0x00a80000eba8783b */ /* 0x000eae0000000200 */
[C---:B----4-:R-:W-:Y:S08]  /*e7e0*/  HMMA.16816.F32.BF16 R20, R200.reuse, R172, R20 ;  /* 0x000000acc814723c */ /* 0x050ff00000041814 */
[C---:B------:R-:W-:Y:S01]  /*e7f0*/  HMMA.16816.F32.BF16 R24, R200.reuse, R174, R24 ;  /* 0x000000aec818723c */ /* 0x040fe20000041818 */
[----:B------:R-:W3:Y:S07]  /*e800*/  LDSM.16.M88.4 R172, [R235+0xb000] ;  /* 0x00b00000ebac783b */ /* 0x000eee0000000200 */
[C---:B------:R-:W-:Y:S08]  /*e810*/  HMMA.16816.F32.BF16 R28, R200.reuse, R176, R28 ;  /* 0x000000b0c81c723c */ /* 0x040ff0000004181c */
[----:B------:R-:W-:Y:S01]  /*e820*/  HMMA.16816.F32.BF16 R32, R200, R178, R32 ;  /* 0x000000b2c820723c */ /* 0x000fe20000041820 */
[----:B------:R-:W4:Y:S05]  /*e830*/  LDSM.16.M88.4 R176, [R235+0xb800] ;  /* 0x00b80000ebb0783b */ /* 0x000f2a0000000200 */
[----:B------:R-:W2:Y:S02]  /*e840*/  LDSM.16.M88.4 R200, [R237+0x2000] ;  /* 0x00200000edc8783b */ /* 0x000ea40000000200 */
[C---:B------:R-:W-:Y:S08]  /*e850*/  HMMA.16816.F32.BF16 R4, R208.reuse, R212, R4 ;  /* 0x000000d4d004723c */ /* 0x040ff00000041804 */
[C---:B------:R-:W-:Y:S01]  /*e860*/  HMMA.16816.F32.BF16 R8, R208.reuse, R214, R8 ;  /* 0x000000d6d008723c */ /* 0x040fe20000041808 */
[----:B------:R-:W-:Y:S07]  /*e870*/  LDSM.16.M88.4 R212, [R241+0xc000] ;  /* 0x00c00000f1d4783b */ /* 0x000fee0000000200 */
[C---:B-1----:R-:W-:Y:S08]  /*e880*/  HMMA.16816.F32.BF16 R12, R208.reuse, R180, R12 ;  /* 0x000000b4d00c723c */ /* 0x042ff0000004180c */
[C---:B------:R-:W-:Y:S01]  /*e890*/  HMMA.16816.F32.BF16 R16, R208.reuse, R182, R16 ;  /* 0x000000b6d010723c */ /* 0x040fe20000041810 */
[----:B------:R-:W1:Y:S07]  /*e8a0*/  LDSM.16.M88.4 R180, [R228+0x2800] ;  /* 0x00280000e4b4783b */ /* 0x000e6e0000000200 */
[C---:B------:R-:W-:Y:S08]  /*e8b0*/  HMMA.16816.F32.BF16 R20, R208.reuse, R184, R20 ;  /* 0x000000b8d014723c */ /* 0x040ff00000041814 */
[C---:B------:R-:W-:Y:S01]  /*e8c0*/  HMMA.16816.F32.BF16 R24, R208.reuse, R186, R24 ;  /* 0x000000bad018723c */ /* 0x040fe20000041818 */
[----:B------:R-:W1:Y:S07]  /*e8d0*/  LDSM.16.M88.4 R184, [R228+0x3000] ;  /* 0x00300000e4b8783b */ /* 0x000e6e0000000200 */
[C---:B------:R-:W-:Y:S08]  /*e8e0*/  HMMA.16816.F32.BF16 R28, R208.reuse, R188, R28 ;  /* 0x000000bcd01c723c */ /* 0x040ff0000004181c */
[----:B------:R-:W-:Y:S01]  /*e8f0*/  HMMA.16816.F32.BF16 R32, R208, R190, R32 ;  /* 0x000000bed020723c */ /* 0x000fe20000041820 */
[----:B------:R-:W1:Y:S05]  /*e900*/  LDSM.16.M88.4 R188, [R228+0x3800] ;  /* 0x00380000e4bc783b */ /* 0x000e6a0000000200 */
[----:B------:R-:W1:Y:S02]  /*e910*/  LDSM.16.M88.4 R208, [R242+0x4000] ;  /* 0x00400000f2d0783b */ /* 0x000e640000000200 */
[C---:B-----5:R-:W-:Y:S08]  /*e920*/  HMMA.16816.F32.BF16 R4, R192.reuse, R196, R4 ;  /* 0x000000c4c004723c */ /* 0x060ff00000041804 */
[C---:B------:R-:W-:Y:S01]  /*e930*/  HMMA.16816.F32.BF16 R8, R192.reuse, R198, R8 ;  /* 0x000000c6c008723c */ /* 0x040fe20000041808 */
[----:B------:R-:W-:Y:S07]  /*e940*/  LDSM.16.M88.4 R196, [R223] ;  /* 0x00000000dfc4783b */ /* 0x000fee0000000200 */
[C---:B--2---:R-:W-:Y:S08]  /*e950*/  HMMA.16816.F32.BF16 R12, R192.reuse, R168, R12 ;  /* 0x000000a8c00c723c */ /* 0x044ff0000004180c */
[C---:B------:R-:W-:Y:S01]  /*e960*/  HMMA.16816.F32.BF16 R16, R192.reuse, R170, R16 ;  /* 0x000000aac010723c */ /* 0x040fe20000041810 */
[----:B------:R-:W2:Y:S07]  /*e970*/  LDSM.16.M88.4 R168, [R241+0xc800] ;  /* 0x00c80000f1a8783b */ /* 0x000eae0000000200 */
[C---:B---3--:R-:W-:Y:S08]  /*e980*/  HMMA.16816.F32.BF16 R20, R192.reuse, R172, R20 ;  /* 0x000000acc014723c */ /* 0x048ff00000041814 */
[C---:B------:R-:W-:Y:S01]  /*e990*/  HMMA.16816.F32.BF16 R24, R192.reuse, R174, R24 ;  /* 0x000000aec018723c */ /* 0x040fe20000041818 */
[----:B------:R-:W3:Y:S07]  /*e9a0*/  LDSM.16.M88.4 R172, [R241+0xd000] ;  /* 0x00d00000f1ac783b */ /* 0x000eee0000000200 */
[C---:B----4-:R-:W-:Y:S08]  /*e9b0*/  HMMA.16816.F32.BF16 R28, R192.reuse, R176, R28 ;  /* 0x000000b0c01c723c */ /* 0x050ff0000004181c */
[----:B------:R-:W-:Y:S01]  /*e9c0*/  HMMA.16816.F32.BF16 R32, R192, R178, R32 ;  /* 0x000000b2c020723c */ /* 0x000fe20000041820 */
[----:B------:R-:W4:Y:S05]  /*e9d0*/  LDSM.16.M88.4 R176, [R241+0xd800] ;  /* 0x00d80000f1b0783b */ /* 0x000f2a0000000200 */
[----:B------:R-:W5:Y:S02]  /*e9e0*/  LDSM.16.M88.4 R192, [R240+0x4000] ;  /* 0x00400000f0c0783b */ /* 0x000f640000000200 */
[C---:B------:R-:W-:Y:S08]  /*e9f0*/  HMMA.16816.F32.BF16 R4, R200.reuse, R204, R4 ;  /* 0x000000ccc804723c */ /* 0x040ff00000041804 */
[C---:B------:R-:W-:Y:S01]  /*ea00*/  HMMA.16816.F32.BF16 R8, R200.reuse, R206, R8 ;  /* 0x000000cec808723c */ /* 0x040fe20000041808 */
[----:B------:R-:W-:Y:S07]  /*ea10*/  LDSM.16.M88.4 R204, [R235+0xc000] ;  /* 0x00c00000ebcc783b */ /* 0x000fee0000000200 */
[C---:B-1----:R-:W-:Y:S08]  /*ea20*/  HMMA.16816.F32.BF16 R12, R200.reuse, R180, R12 ;  /* 0x000000b4c80c723c */ /* 0x042ff0000004180c */
[C---:B------:R-:W-:Y:S01]  /*ea30*/  HMMA.16816.F32.BF16 R16, R200.reuse, R182, R16 ;  /* 0x000000b6c810723c */ /* 0x040fe20000041810 */
[----:B------:R-:W1:Y:S07]  /*ea40*/  LDSM.16.M88.4 R180, [R222] ;  /* 0x00000000deb4783b */ /* 0x000e6e0000000200 */
[C---:B------:R-:W-:Y:S08]  /*ea50*/  HMMA.16816.F32.BF16 R20, R200.reuse, R184, R20 ;  /* 0x000000b8c814723c */ /* 0x040ff00000041814 */
[C---:B------:R-:W-:Y:S01]  /*ea60*/  HMMA.16816.F32.BF16 R24, R200.reuse, R186, R24 ;  /* 0x000000bac818723c */ /* 0x040fe20000041818 */
[----:B------:R-:W1:Y:S07]  /*ea70*/  LDSM.16.M88.4 R184, [R221] ;  /* 0x00000000ddb8783b */ /* 0x000e6e0000000200 */
[C---:B------:R-:W-:Y:S08]  /*ea80*/  HMMA.16816.F32.BF16 R28, R200.reuse, R188, R28 ;  /* 0x000000bcc81c723c */ /* 0x040ff0000004181c */
[----:B------:R-:W-:Y:S01]  /*ea90*/  HMMA.16816.F32.BF16 R32, R200, R190, R32 ;  /* 0x000000bec820723c */ /* 0x000fe20000041820 */
[----:B------:R-:W1:Y:S05]  /*eaa0*/  LDSM.16.M88.4 R188, [R220] ;  /* 0x00000000dcbc783b */ /* 0x000e6a0000000200 */
[----:B------:R-:W1:Y:S02]  /*eab0*/  LDSM.16.M88.4 R200, [R238+0x4000] ;  /* 0x00400000eec8783b */ /* 0x000e640000000200 */
[C---:B------:R-:W-:Y:S08]  /*eac0*/  HMMA.16816.F32.BF16 R4, R208.reuse, R212, R4 ;  /* 0x000000d4d004723c */ /* 0x040ff00000041804 */
[C---:B------:R-:W-:Y:S01]  /*ead0*/  HMMA.16816.F32.BF16 R8, R208.reuse, R214, R8 ;  /* 0x000000d6d008723c */ /* 0x040fe20000041808 */
[----:B------:R-:W-:Y:S07]  /*eae0*/  LDSM.16.M88.4 R212, [R228+0x4000] ;  /* 0x00400000e4d4783b */ /* 0x000fee0000000200 */
        /* <DEDUP_REMOVED lines=9> */
[----:B------:R-:W2:Y:S02]  /*eb80*/  LDSM.16.M88.4 R208, [R237+0x4000] ;  /* 0x00400000edd0783b */ /* 0x000ea40000000200 */
[C---:B-----5:R-:W-:Y:S08]  /*eb90*/  HMMA.16816.F32.BF16 R4, R192.reuse, R196, R4 ;  /* 0x000000c4c004723c */ /* 0x060ff00000041804 */
[C---:B------:R-:W-:Y:S01]  /*eba0*/  HMMA.16816.F32.BF16 R8, R192.reuse, R198, R8 ;  /* 0x000000c6c008723c */ /* 0x040fe20000041808 */
[----:B------:R-:W-:Y:S07]  /*ebb0*/  LDSM.16.M88.4 R196, [R241+0xe000] ;  /* 0x00e00000f1c4783b */ /* 0x000fee0000000200 */
[C---:B-1----:R-:W-:Y:S08]  /*ebc0*/  HMMA.16816.F32.BF16 R12, R192.reuse, R180, R12 ;  /* 0x000000b4c00c723c */ /* 0x042ff0000004180c */
[C---:B------:R-:W-:Y:S01]  /*ebd0*/  HMMA.16816.F32.BF16 R16, R192.reuse, R182, R16 ;  /* 0x000000b6c010723c */ /* 0x040fe20000041810 */
[----:B------:R-:W1:Y:S07]  /*ebe0*/  LDSM.16.M88.4 R180, [R228+0x4800] ;  /* 0x00480000e4b4783b */ /* 0x000e6e0000000200 */
[C---:B------:R-:W-:Y:S08]  /*ebf0*/  HMMA.16816.F32.BF16 R20, R192.reuse, R184, R20 ;  /* 0x000000b8c014723c */ /* 0x040ff00000041814 */
[C---:B------:R-:W-:Y:S01]  /*ec00*/  HMMA.16816.F32.BF16 R24, R192.reuse, R186, R24 ;  /* 0x000000bac018723c */ /* 0x040fe20000041818 */
[----:B------:R-:W5:Y:S07]  /*ec10*/  LDSM.16.M88.4 R184, [R228+0x5000] ;  /* 0x00500000e4b8783b */ /* 0x000f6e0000000200 */
[C---:B------:R-:W-:Y:S08]  /*ec20*/  HMMA.16816.F32.BF16 R28, R192.reuse, R188, R28 ;  /* 0x000000bcc01c723c */ /* 0x040ff0000004181c */
[----:B------:R-:W-:Y:S01]  /*ec30*/  HMMA.16816.F32.BF16 R32, R192, R190, R32 ;  /* 0x000000bec020723c */ /* 0x000fe20000041820 */
[----:B------:R-:W1:Y:S05]  /*ec40*/  LDSM.16.M88.4 R188, [R228+0x5800] ;  /* 0x00580000e4bc783b */ /* 0x000e6a0000000200 */
[----:B------:R-:W1:Y:S02]  /*ec50*/  LDSM.16.M88.4 R192, [R242+0x6000] ;  /* 0x00600000f2c0783b */ /* 0x000e640000000200 */
[C---:B------:R-:W-:Y:S08]  /*ec60*/  HMMA.16816.F32.BF16 R4, R200.reuse, R204, R4 ;  /* 0x000000ccc804723c */ /* 0x040ff00000041804 */
        /* <DEDUP_REMOVED lines=17> */
[----:B------:R-:W1:Y:S07]  /*ed80*/  LDSM.16.M88.4 R180, [R218] ;  /* 0x00000000dab4783b */ /* 0x000e6e0000000200 */
[C---:B-----5:R-:W-:Y:S08]  /*ed90*/  HMMA.16816.F32.BF16 R20, R208.reuse, R184, R20 ;  /* 0x000000b8d014723c */ /* 0x060ff00000041814 */
[C---:B------:R-:W-:Y:S01]  /*eda0*/  HMMA.16816.F32.BF16 R24, R208.reuse, R186, R24 ;  /* 0x000000bad018723c */ /* 0x040fe20000041818 */
[----:B------:R-:W5:Y:S07]  /*edb0*/  LDSM.16.M88.4 R184, [R217] ;  /* 0x00000000d9b8783b */ /* 0x000f6e0000000200 */
        /* <DEDUP_REMOVED lines=18> */
[C---:B------:R-:W-:Y:S08]  /*eee0*/  HMMA.16816.F32.BF16 R8, R200.reuse, R206, R8 ;  /* 0x000000cec808723c */ /* 0x040ff00000041808 */
[C---:B-1----:R-:W-:Y:S08]  /*eef0*/  HMMA.16816.F32.BF16 R12, R200.reuse, R180, R12 ;  /* 0x000000b4c80c723c */ /* 0x042ff0000004180c */
[C---:B------:R-:W-:Y:S08]  /*ef00*/  HMMA.16816.F32.BF16 R16, R200.reuse, R182, R16 ;  /* 0x000000b6c810723c */ /* 0x040ff00000041810 */
[C---:B-----5:R-:W-:Y:S08]  /*ef10*/  HMMA.16816.F32.BF16 R20, R200.reuse, R184, R20 ;  /* 0x000000b8c814723c */ /* 0x060ff00000041814 */
[C---:B------:R-:W-:Y:S08]  /*ef20*/  HMMA.16816.F32.BF16 R24, R200.reuse, R186, R24 ;  /* 0x000000bac818723c */ /* 0x040ff00000041818 */
[C---:B------:R-:W-:Y:S08]  /*ef30*/  HMMA.16816.F32.BF16 R28, R200.reuse, R188, R28 ;  /* 0x000000bcc81c723c */ /* 0x040ff0000004181c */
[----:B------:R-:W-:Y:S08]  /*ef40*/  HMMA.16816.F32.BF16 R32, R200, R190, R32 ;  /* 0x000000bec820723c */ /* 0x000ff00000041820 */
[C---:B------:R-:W-:Y:S08]  /*ef50*/  HMMA.16816.F32.BF16 R4, R208.reuse, R212, R4 ;  /* 0x000000d4d004723c */ /* 0x040ff00000041804 */
[C---:B------:R-:W-:Y:S08]  /*ef60*/  HMMA.16816.F32.BF16 R8, R208.reuse, R214, R8 ;  /* 0x000000d6d008723c */ /* 0x040ff00000041808 */
[C---:B--2---:R-:W-:Y:S08]  /*ef70*/  HMMA.16816.F32.BF16 R12, R208.reuse, R168, R12 ;  /* 0x000000a8d00c723c */ /* 0x044ff0000004180c */
[C---:B------:R-:W-:Y:S01]  /*ef80*/  HMMA.16816.F32.BF16 R16, R208.reuse, R170, R16 ;  /* 0x000000aad010723c */ /* 0x040fe20000041810 */
[----:B------:R-:W1:Y:S07]  /*ef90*/  LDSM.16.M88.4 R168, [R228+0x6800] ;  /* 0x00680000e4a8783b */ /* 0x000e6e0000000200 */
[C---:B---3--:R-:W-:Y:S08]  /*efa0*/  HMMA.16816.F32.BF16 R20, R208.reuse, R172, R20 ;  /* 0x000000acd014723c */ /* 0x048ff00000041814 */
[C---:B------:R-:W-:Y:S01]  /*efb0*/  HMMA.16816.F32.BF16 R24, R208.reuse, R174, R24 ;  /* 0x000000aed018723c */ /* 0x040fe20000041818 */
[----:B------:R-:W2:Y:S07]  /*efc0*/  LDSM.16.M88.4 R172, [R228+0x7000] ;  /* 0x00700000e4ac783b */ /* 0x000eae0000000200 */
[C---:B----4-:R-:W-:Y:S08]  /*efd0*/  HMMA.16816.F32.BF16 R28, R208.reuse, R176, R28 ;  /* 0x000000b0d01c723c */ /* 0x050ff0000004181c */
[----:B------:R-:W-:Y:S08]  /*efe0*/  HMMA.16816.F32.BF16 R32, R208, R178, R32 ;  /* 0x000000b2d020723c */ /* 0x000ff00000041820 */
[C---:B------:R-:W-:Y:S08]  /*eff0*/  HMMA.16816.F32.BF16 R4, R192.reuse, R196, R4 ;  /* 0x000000c4c004723c */ /* 0x040ff00000041804 */
[C---:B------:R-:W-:Y:S08]  /*f000*/  HMMA.16816.F32.BF16 R8, R192.reuse, R198, R8 ;  /* 0x000000c6c008723c */ /* 0x040ff00000041808 */
[C---:B-1----:R-:W-:Y:S08]  /*f010*/  HMMA.16816.F32.BF16 R12, R192.reuse, R168, R12 ;  /* 0x000000a8c00c723c */ /* 0x042ff0000004180c */
[C---:B------:R-:W-:Y:S01]  /*f020*/  HMMA.16816.F32.BF16 R16, R192.reuse, R170, R16 ;  /* 0x000000aac010723c */ /* 0x040fe20000041810 */
[----:B------:R-:W1:Y:S01]  /*f030*/  LDSM.16.M88.4 R168, [R228+0x7800] ;  /* 0x00780000e4a8783b */ /* 0x000e620000000200 */
[----:B------:R-:W-:Y:S04]  /*f040*/  DEPBAR.LE SB0, 0x0 ;  /* 0x000080000000791a */ /* 0x000fe80000000000 */
[----:B------:R-:W-:Y:S01]  /*f050*/  BAR.SYNC.DEFER_BLOCKING 0x0 ;  /* 0x0000000000007b1d */ /* 0x000fe20000010000 */
[----:B------:R-:W-:Y:S01]  /*f060*/  FMUL.FTZ R164, R6, c[0x0][0x2ec] ;  /* 0x0000bb0006a47a20 */ /* 0x000fe20000410000 */
[C---:B--2---:R-:W-:Y:S04]  /*f070*/  HMMA.16816.F32.BF16 R20, R192.reuse, R172, R20 ;  /* 0x000000acc014723c */ /* 0x044fe80000041814 */
[----:B------:R2:W3:Y:S01]  /*f080*/  MUFU.TANH R185, R164 ;  /* 0x000000a400b97308 */ /* 0x0004e20000002400 */
[----:B------:R-:W-:Y:S02]  /*f090*/  FMUL.FTZ R166, R8, c[0x0][0x2ec] ;  /* 0x0000bb0008a67a20 */ /* 0x000fe40000410000 */
[----:B------:R-:W-:Y:S01]  /*f0a0*/  FMUL.FTZ R165, R5, c[0x0][0x2ec] ;  /* 0x0000bb0005a57a20 */ /* 0x000fe20000410000 */
[C---:B------:R-:W-:Y:S04]  /*f0b0*/  HMMA.16816.F32.BF16 R24, R192.reuse, R174, R24 ;  /* 0x000000aec018723c */ /* 0x040fe80000041818 */
[----:B------:R-:W-:Y:S02]  /*f0c0*/  FMUL.FTZ R199, R9, c[0x0][0x2ec] ;  /* 0x0000bb0009c77a20 */ /* 0x000fe40000410000 */
[----:B------:R4:W3:Y:S01]  /*f0d0*/  MUFU.TANH R181, R166 ;  /* 0x000000a600b57308 */ /* 0x0008e20000002400 */
[----:B------:R-:W-:Y:S02]  /*f0e0*/  FMUL.FTZ R198, R4, c[0x0][0x2ec] ;  /* 0x0000bb0004c67a20 */ /* 0x000fe40000410000 */
[----:B------:R-:W-:Y:S03]  /*f0f0*/  FMUL.FTZ R197, R7, c[0x0][0x2ec] ;  /* 0x0000bb0007c57a20 */ /* 0x000fe60000410000 */
[----:B------:R-:W-:Y:S02]  /*f100*/  FMUL.FTZ R14, R14, c[0x0][0x2ec] ;  /* 0x0000bb000e0e7a20 */ /* 0x000fe40000410000 */
[----:B------:R-:W-:Y:S02]  /*f110*/  FMUL.FTZ R15, R15, c[0x0][0x2ec] ;  /* 0x0000bb000f0f7a20 */ /* 0x000fe40000410000 */
[----:B------:R5:W3:Y:S01]  /*f120*/  MUFU.TANH R182, R165 ;  /* 0x000000a500b67308 */ /* 0x000ae20000002400 */
[----:B------:R-:W-:Y:S02]  /*f130*/  FMUL.FTZ R17, R17, c[0x0][0x2ec] ;  /* 0x0000bb0011117a20 */ /* 0x000fe40000410000 */
[----:B------:R-:W-:Y:S02]  /*f140*/  FMUL.FTZ R21, R21, c[0x0][0x2ec] ;  /* 0x0000bb0015157a20 */ /* 0x000fe40000410000 */
[----:B--2---:R-:W-:Y:S02]  /*f150*/  FMUL.FTZ R164, R11, c[0x0][0x2ec] ;  /* 0x0000bb000ba47a20 */ /* 0x004fe40000410000 */
[----:B------:R-:W-:Y:S01]  /*f160*/  FMUL.FTZ R11, R16, c[0x0][0x2ec] ;  /* 0x0000bb00100b7a20 */ /* 0x000fe20000410000 */
[C---:B-1----:R-:W-:Y:S02]  /*f170*/  HMMA.16816.F32.BF16 R28, R192.reuse, R168, R28 ;  /* 0x000000a8c01c723c */ /* 0x042fe4000004181c */
[----:B------:R1:W2:Y:S01]  /*f180*/  MUFU.TANH R9, R164 ;  /* 0x000000a400097308 */ /* 0x0002a20000002400 */
[----:B------:R-:W-:Y:S02]  /*f190*/  FMUL.FTZ R214, R24, c[0x0][0x2ec] ;  /* 0x0000bb0018d67a20 */ /* 0x000fe40000410000 */
[----:B----4-:R-:W-:Y:S02]  /*f1a0*/  FMUL.FTZ R166, R13, c[0x0][0x2ec] ;  /* 0x0000bb000da67a20 */ /* 0x010fe40000410000 */
[----:B------:R-:W-:Y:S01]  /*f1b0*/  FMUL.FTZ R22, R22, c[0x0][0x2ec] ;  /* 0x0000bb0016167a20 */ /* 0x000fe20000410000 */
[----:B------:R-:W-:Y:S04]  /*f1c0*/  HMMA.16816.F32.BF16 R32, R192, R170, R32 ;  /* 0x000000aac020723c */ /* 0x000fe80000041820 */
[----:B------:R4:W2:Y:S01]  /*f1d0*/  MUFU.TANH R189, R166 ;  /* 0x000000a600bd7308 */ /* 0x0008a20000002400 */
[----:B------:R-:W-:Y:S02]  /*f1e0*/  FMUL.FTZ R23, R23, c[0x0][0x2ec] ;  /* 0x0000bb0017177a20 */ /* 0x000fe40000410000 */
[----:B------:R-:W-:Y:S02]  /*f1f0*/  FMUL.FTZ R25, R25, c[0x0][0x2ec] ;  /* 0x0000bb0019197a20 */ /* 0x000fe40000410000 */
[----:B-----5:R-:W-:Y:S03]  /*f200*/  FMUL.FTZ R165, R10, c[0x0][0x2ec] ;  /* 0x0000bb000aa57a20 */ /* 0x020fe60000410000 */
[----:B------:R-:W-:Y:S02]  /*f210*/  IMAD.MOV.U32 R194, RZ, RZ, R2 ;  /* 0x000000ffffc27224 */ /* 0x000fe400078e0002 */
[----:B------:R5:W2:Y:S01]  /*f220*/  MUFU.TANH R10, R165 ;  /* 0x000000a5000a7308 */ /* 0x000aa20000002400 */
[----:B------:R-:W-:Y:S02]  /*f230*/  IMAD.MOV.U32 R195, RZ, RZ, R3 ;  /* 0x000000ffffc37224 */ /* 0x000fe400078e0003 */
[----:B------:R-:W-:Y:S02]  /*f240*/  FMUL.FTZ R29, R29, c[0x0][0x2ec] ;  /* 0x0000bb001d1d7a20 */ /* 0x000fe40000410000 */
[----:B-1----:R-:W-:Y:S02]  /*f250*/  FMUL.FTZ R164, R20, c[0x0][0x2ec] ;  /* 0x0000bb0014a47a20 */ /* 0x002fe40000410000 */
[----:B------:R-:W-:Y:S02]  /*f260*/  FMUL.FTZ R30, R30, c[0x0][0x2ec] ;  /* 0x0000bb001e1e7a20 */ /* 0x000fe40000410000 */
[----:B------:R-:W-:Y:S01]  /*f270*/  FMUL.FTZ R31, R31, c[0x0][0x2ec] ;  /* 0x0000bb001f1f7a20 */ /* 0x000fe20000410000 */
[----:B------:R1:W1:Y:S01]  /*f280*/  MUFU.TANH R215, R164 ;  /* 0x000000a400d77308 */ /* 0x0002620000002400 */
[----:B------:R-:W-:Y:S02]  /*f290*/  FMUL.FTZ R35, R35, c[0x0][0x2ec] ;  /* 0x0000bb0023237a20 */ /* 0x000fe40000410000 */
[----:B----4-:R-:W-:Y:S07]  /*f2a0*/  FMUL.FTZ R166, R18, c[0x0][0x2ec] ;  /* 0x0000bb0012a67a20 */ /* 0x010fee0000410000 */
[----:B------:R4:W2:Y:S01]  /*f2b0*/  MUFU.TANH R173, R166 ;  /* 0x000000a600ad7308 */ /* 0x0008a20000002400 */
[----:B-----5:R-:W-:Y:S09]  /*f2c0*/  FMUL.FTZ R165, R19, c[0x0][0x2ec] ;  /* 0x0000bb0013a57a20 */ /* 0x020ff20000410000 */
[----:B------:R5:W2:Y:S01]  /*f2d0*/  MUFU.TANH R186, R198 ;  /* 0x000000c600ba7308 */ /* 0x000aa20000002400 */
[----:B-1----:R-:W-:Y:S09]  /*f2e0*/  FMUL.FTZ R164, R28, c[0x0][0x2ec] ;  /* 0x0000bb001ca47a20 */ /* 0x002ff20000410000 */
[----:B------:R1:W1:Y:S01]  /*f2f0*/  MUFU.TANH R183, R197 ;  /* 0x000000c500b77308 */ /* 0x0002620000002400 */
[----:B----4-:R-:W-:Y:S09]  /*f300*/  FMUL.FTZ R166, R26, c[0x0][0x2ec] ;  /* 0x0000bb001aa67a20 */ /* 0x010ff20000410000 */
        /* <DEDUP_REMOVED lines=10> */
[----:B------:R4:W1:Y:S10]  /*f3b0*/  MUFU.TANH R190, R14 ;  /* 0x0000000e00be7308 */ /* 0x0008740000002400 */
[----:B------:R4:W1:Y:S10]  /*f3c0*/  MUFU.TANH R191, R15 ;  /* 0x0000000f00bf7308 */ /* 0x0008740000002400 */
[----:B------:R4:W1:Y:S10]  /*f3d0*/  MUFU.TANH R179, R11 ;  /* 0x0000000b00b37308 */ /* 0x0008740000002400 */
[----:B------:R4:W1:Y:S10]  /*f3e0*/  MUFU.TANH R178, R17 ;  /* 0x0000001100b27308 */ /* 0x0008740000002400 */
[----:B------:R4:W1:Y:S10]  /*f3f0*/  MUFU.TANH R213, R21 ;  /* 0x0000001500d57308 */ /* 0x0008740000002400 */
[----:B------:R4:W1:Y:S10]  /*f400*/  MUFU.TANH R211, R22 ;  /* 0x0000001600d37308 */ /* 0x0008740000002400 */
[----:B------:R4:W1:Y:S10]  /*f410*/  MUFU.TANH R209, R23 ;  /* 0x0000001700d17308 */ /* 0x0008740000002400 */
[----:B------:R-:W1:Y:S10]  /*f420*/  MUFU.TANH R214, R214 ;  /* 0x000000d600d67308 */ /* 0x000e740000002400 */
[----:B------:R4:W1:Y:S10]  /*f430*/  MUFU.TANH R210, R25 ;  /* 0x0000001900d27308 */ /* 0x0008740000002400 */
[----:B------:R4:W1:Y:S10]  /*f440*/  MUFU.TANH R205, R165 ;  /* 0x000000a500cd7308 */ /* 0x0008740000002400 */
[----:B------:R4:W1:Y:S10]  /*f450*/  MUFU.TANH R206, R29 ;  /* 0x0000001d00ce7308 */ /* 0x0008740000002400 */
[----:B------:R4:W1:Y:S10]  /*f460*/  MUFU.TANH R201, R30 ;  /* 0x0000001e00c97308 */ /* 0x0008740000002400 */
[----:B------:R4:W1:Y:S10]  /*f470*/  MUFU.TANH R199, R31 ;  /* 0x0000001f00c77308 */ /* 0x0008740000002400 */
[----:B------:R-:W1:Y:S10]  /*f480*/  MUFU.TANH R198, R198 ;  /* 0x000000c600c67308 */ /* 0x000e740000002400 */
[----:B------:R4:W1:Y:S10]  /*f490*/  MUFU.TANH R197, R164 ;  /* 0x000000a400c57308 */ /* 0x0008740000002400 */
[----:B------:R-:W1:Y:S10]  /*f4a0*/  MUFU.TANH R166, R166 ;  /* 0x000000a600a67308 */ /* 0x000e740000002400 */
[----:B------:R4:W1:Y:S01]  /*f4b0*/  MUFU.TANH R165, R35 ;  /* 0x0000002300a57308 */ /* 0x0008620000002400 */
[----:B------:R-:W-:-:S05]  /*f4c0*/  @!P0 BRA `(.L_x_796) ;  /* 0x00000c1000008947 */ /* 0x000fca0003800000 */
[----:B--23--:R-:W-:Y:S01]  /*f4d0*/  ULDC.64 UR8, c[0x0][0x198] ;  /* 0x0000660000087ab9 */ /* 0x00cfe20000000a00 */
        /* <DEDUP_REMOVED lines=13> */
[----:B------:R-:W2:Y:S08]  /*f5b0*/  R2UR UR35, R3 ;  /* 0x00000000032373c2 */ /* 0x000eb000000e0000 */
[----:B------:R-:W3:Y:S01]  /*f5c0*/  R2UR UR9, R2 ;  /* 0x00000000020973c2 */ /* 0x000ee200000e0000 */
[----:B--2---:R-:W-:Y:S07]  /*f5d0*/  UIMAD.WIDE.U32 UR42, UR15, UR35, URZ ;  /* 0x000000230f2a72a5 */ /* 0x004fee000f8e003f */
[----:B------:R-:W-:Y:S02]  /*f5e0*/  UMOV UR39, UR43 ;  /* 0x0000002b00277c82 */ /* 0x000fe40008000000 */
[----:B---3--:R-:W-:Y:S02]  /*f5f0*/  UIMAD.WIDE.U32 UR40, UR15, UR9, URZ ;  /* 0x000000090f2872a5 */ /* 0x008fe4000f8e003f */
        /* <DEDUP_REMOVED lines=27> */
[----:B------:R-:W2:Y:S01]  /*f7b0*/  R2UR UR8, R6 ;  /* 0x00000000060873c2 */ /* 0x000ea200000e0000 */
[----:B------:R-:W-:Y:S02]  /*f7c0*/  LEA.HI.X.SX32 R7, R2, UR31, 0x2, P0 ;  /* 0x0000001f02077c11 */ /* 0x000fe400080f16ff */
[----:B------:R-:W-:Y:S05]  /*f7d0*/  LEA.HI.X.SX32 R13, R4, UR31, 0x2, P1 ;  /* 0x0000001f040d7c11 */ /* 0x000fea00088f16ff */
[----:B------:R-:W3:Y:S08]  /*f7e0*/  R2UR UR9, R7 ;  /* 0x00000000070973c2 */ /* 0x000ef000000e0000 */
[----:B------:R-:W5:Y:S08]  /*f7f0*/  R2UR UR34, R12 ;  /* 0x000000000c2273c2 */ /* 0x000f7000000e0000 */
[----:B------:R-:W4:Y:S01]  /*f800*/  R2UR UR35, R13 ;  /* 0x000000000d2373c2 */ /* 0x000f2200000e0000 */
[----:B--2---:R-:W-:Y:S01]  /*f810*/  MOV R16, UR8 ;  /* 0x0000000800107c02 */ /* 0x004fe20008000f00 */
[----:B---34-:R-:W-:Y:S05]  /*f820*/  IMAD.U32 R17, RZ, RZ, UR9 ;  /* 0x00000009ff117e24 */ /* 0x018fea000f8e00ff */
[----:B------:R-:W2:Y:S01]  /*f830*/  LDG.E R3, [R16.64] ;  /* 0x0000002010037981 */ /* 0x000ea2000c1e1900 */
[----:B-----5:R-:W-:Y:S01]  /*f840*/  MOV R14, UR34 ;  /* 0x00000022000e7c02 */ /* 0x020fe20008000f00 */
[----:B------:R-:W-:Y:S04]  /*f850*/  UIADD3 UR34, UR39, -UR37, URZ ;  /* 0x8000002527227290 */ /* 0x000fe8000fffe03f */
[----:B------:R-:W-:Y:S01]  /*f860*/  UIMAD UR34, UR34, UR10, -0x40 ;  /* 0xffffffc0222274a4 */ /* 0x000fe2000f8e020a */
[----:B------:R-:W-:Y:S03]  /*f870*/  IMAD.U32 R15, RZ, RZ, UR35 ;  /* 0x00000023ff0f7e24 */ /* 0x000fe6000f8e00ff */
[----:B------:R-:W-:Y:S02]  /*f880*/  USHF.R.S32.HI UR9, URZ, 0x1f, UR34 ;  /* 0x0000001f3f097899 */ /* 0x000fe40008011422 */
[----:B------:R-:W-:Y:S01]  /*f890*/  UIMAD UR8, UR7, UR34, URZ ;  /* 0x00000022070872a4 */ /* 0x000fe2000f8e023f */
[----:B------:R-:W2:Y:S01]  /*f8a0*/  LDG.E R2, [R14.64] ;  /* 0x000000200e027981 */ /* 0x000ea2000c1e1900 */
[----:B------:R-:W-:Y:S02]  /*f8b0*/  UIMAD.WIDE.U32 UR34, UR6, UR34, URZ ;  /* 0x00000022062272a5 */ /* 0x000fe4000f8e003f */
[----:B------:R-:W-:Y:S03]  /*f8c0*/  UIMAD UR8, UR9, UR6, UR8 ;  /* 0x00000006090872a4 */ /* 0x000fe6000f8e0208 */
[----:B------:R-:W-:Y:S01]  /*f8d0*/  UMOV UR9, UR7 ;  /* 0x0000000700097c82 */ /* 0x000fe20008000000 */
[----:B------:R-:W-:Y:S01]  /*f8e0*/  IMAD.U32 R6, RZ, RZ, UR34 ;  /* 0x00000022ff067e24 */ /* 0x000fe2000f8e00ff */
[----:B------:R-:W-:Y:S01]  /*f8f0*/  UIADD3 UR8, UR35, UR8, URZ ;  /* 0x0000000823087290 */ /* 0x000fe2000fffe03f */
[----:B------:R-:W-:Y:S05]  /*f900*/  MOV R7, UR35 ;  /* 0x0000002300077c02 */ /* 0x000fea0008000f00 */
        /* <DEDUP_REMOVED lines=8> */
.L_x_797:
[----:B------:R2:W-:Y:S01]  /*f990*/  @P6 STS.128 [R246+0x8000], RZ ;  /* 0x008000fff6006388 */ /* 0x0005e20000000c00 */
[CC--:B------:R-:W-:Y:S01]  /*f9a0*/  LEA R20, P0, R6.reuse, R252.reuse, 0x1 ;  /* 0x000000fc06147211 */ /* 0x0c0fe200078008ff */
[----:B------:R-:W-:Y:S01]  /*f9b0*/  UMOV UR6, UR8 ;  /* 0x0000000800067c82 */ /* 0x000fe20008000000 */
[C---:B------:R-:W-:Y:S01]  /*f9c0*/  IADD3 R5, P1, R6.reuse, UR24, RZ ;  /* 0x0000001806057c10 */ /* 0x040fe2000ff3e0ff */
[----:B------:R-:W-:Y:S01]  /*f9d0*/  UMOV UR7, UR9 ;  /* 0x0000000900077c82 */ /* 0x000fe20008000000 */
[-C--:B----4-:R-:W-:Y:S02]  /*f9e0*/  LEA.HI.X R21, R6, R251.reuse, R2, 0x1, P0 ;  /* 0x000000fb06157211 */ /* 0x090fe400000f0c02 */
        /* <DEDUP_REMOVED lines=9> */
[CCC-:B------:R-:W-:Y:S02]  /*fa80*/  @!P6 LEA.HI.X R19, R5.reuse, R251.reuse, R4.reuse, 0x1, P1 ;  /* 0x000000fb0513e211 */ /* 0x1c0fe400008f0c04 */
[CC--:B------:R-:W-:Y:S01]  /*fa90*/  @!P3 LEA R6, P1, R5.reuse, R252.reuse, 0x1 ;  /* 0x000000fc0506b211 */ /* 0x0c0fe200078208ff */
[----:B------:R-:W-:Y:S01]  /*faa0*/  @!PT LDS RZ, [RZ] ;  /* 0x00000000fffff984 */ /* 0x000fe20000000800 */
[----:B------:R-:W-:Y:S01]  /*fab0*/  @!PT LDS RZ, [RZ] ;  /* 0x00000000fffff984 */ /* 0x000fe20000000800 */
[----:B------:R-:W-:Y:S01]  /*fac0*/  @!PT LDS RZ, [RZ] ;  /* 0x00000000fffff984 */ /* 0x000fe20000000800 */
[----:B------:R2:W-:Y:S01]  /*fad0*/  @!P5 LDGSTS.E.BYPASS.LTC128B.128 [R246+0xa000], [R20.64+0x80] ;  /* 0x0a00008014f6dfae */ /* 0x0005e2000b901d60 */
[C---:B------:R-:W-:Y:S02]  /*fae0*/  IADD3 R3, P2, R5.reuse, UR24, RZ ;  /* 0x0000001805037c10 */ /* 0x040fe4000ff5e0ff */
[-C--:B------:R-:W-:Y:S01]  /*faf0*/  @!P3 LEA.HI.X R7, R5, R251.reuse, R4, 0x1, P1 ;  /* 0x000000fb0507b211 */ /* 0x080fe200008f0c04 */
[----:B------:R2:W-:Y:S01]  /*fb00*/  @P4 STS.128 [R246+0xc000], RZ ;  /* 0x00c000fff6004388 */ /* 0x0005e20000000c00 */
[CC--:B------:R-:W-:Y:S02]  /*fb10*/  @!P6 LEA R16, P0, R3.reuse, R252.reuse, 0x1 ;  /* 0x000000fc0310e211 */ /* 0x0c0fe400078008ff */
[-C--:B------:R-:W-:Y:S01]  /*fb20*/  @!P4 LEA R24, P1, R3, R252.reuse, 0x1 ;  /* 0x000000fc0318c211 */ /* 0x080fe200078208ff */
[----:B------:R-:W-:Y:S01]  /*fb30*/  @!PT LDS RZ, [RZ] ;  /* 0x00000000fffff984 */ /* 0x000fe20000000800 */
[----:B------:R-:W-:Y:S01]  /*fb40*/  @!PT LDS RZ, [RZ] ;  /* 0x00000000fffff984 */ /* 0x000fe20000000800 */
[----:B------:R-:W-:Y:S01]  /*fb50*/  @!PT LDS RZ, [RZ] ;  /* 0x00000000fffff984 */ /* 0x000fe20000000800 */
[----:B------:R2:W-:Y:S01]  /*fb60*/  @!P4 LDGSTS.E.BYPASS.LTC128B.128 [R246+0xc000], [R20.64+0x100] ;  /* 0x0c00010014f6cfae */ /* 0x0005e2000b901d60 */
[----:B------:R-:W-:Y:S02]  /*fb70*/  IADD3.X R2, R4, UR23, RZ, P2, !PT ;  /* 0x0000001704027c10 */ /* 0x000fe400097fe4ff */
[-C--:B------:R-:W-:Y:S01]  /*fb80*/  @!P4 LEA R12, P2, R5, R252.reuse, 0x1 ;  /* 0x000000fc050cc211 */ /* 0x080fe200078408ff */
[----:B------:R2:W-:Y:S01]  /*fb90*/  @P3 STS.128 [R246+0xe000], RZ ;  /* 0x00e000fff6003388 */ /* 0x0005e20000000c00 */
[-C--:B------:R-:W-:Y:S02]  /*fba0*/  @!P6 LEA.HI.X R17, R3, R251.reuse, R2, 0x1, P0 ;  /* 0x000000fb0311e211 */ /* 0x080fe400000f0c02 */
[-C--:B------:R-:W-:Y:S01]  /*fbb0*/  @!P4 LEA.HI.X R13, R5, R251.reuse, R4, 0x1, P2 ;  /* 0x000000fb050dc211 */ /* 0x080fe200010f0c04 */
[----:B------:R-:W-:Y:S01]  /*fbc0*/  @!PT LDS RZ, [RZ] ;  /* 0x00000000fffff984 */ /* 0x000fe20000000800 */
[----:B------:R-:W-:Y:S01]  /*fbd0*/  @!PT LDS RZ, [RZ] ;  /* 0x00000000fffff984 */ /* 0x000fe20000000800 */
[----:B------:R-:W-:Y:S01]  /*fbe0*/  @!PT LDS RZ, [RZ] ;  /* 0x00000000fffff984 */ /* 0x000fe20000000800 */
[----:B------:R2:W-:Y:S01]  /*fbf0*/  @!P3 LDGSTS.E.BYPASS.LTC128B.128 [R246+0xe000], [R20.64+0x180] ;  /* 0x0e00018014f6bfae */ /* 0x0005e2000b901d60 */
        /* <DEDUP_REMOVED lines=19> */
[CC--:B------:R-:W-:Y:S01]  /*fd30*/  @!P5 LEA R30, P2, R4.reuse, R252.reuse, 0x1 ;  /* 0x000000fc041ed211 */ /* 0x0c0fe200078408ff */
[----:B------:R2:W-:Y:S01]  /*fd40*/  @P4 STS.128 [R246+0xc800], RZ ;  /* 0x00c800fff6004388 */ /* 0x0005e20000000c00 */
[CCC-:B------:R-:W-:Y:S02]  /*fd50*/  @!P6 LEA.HI.X R33, R4.reuse, R251.reuse, R2.reuse, 0x1, P0 ;  /* 0x000000fb0421e211 */ /* 0x1c0fe400000f0c02 */
[CCC-:B------:R-:W-:Y:S01]  /*fd60*/  @!P5 LEA.HI.X R31, R4.reuse, R251.reuse, R2.reuse, 0x1, P2 ;  /* 0x000000fb041fd211 */ /* 0x1c0fe200010f0c02 */
[----:B------:R-:W-:Y:S01]  /*fd70*/  @!PT LDS RZ, [RZ] ;  /* 0x00000000fffff984 */ /* 0x000fe20000000800 */
[----:B------:R-:W-:Y:S01]  /*fd80*/  @!PT LDS RZ, [RZ] ;  /* 0x00000000fffff984 */ /* 0x000fe20000000800 */
[----:B------:R-:W-:Y:S01]  /*fd90*/  @!PT LDS RZ, [RZ] ;  /* 0x00000000fffff984 */ /* 0x000fe20000000800 */
[----:B------:R2:W-:Y:S01]  /*fda0*/  @!P4 LDGSTS.E.BYPASS.LTC128B.128 [R246+0xc800], [R12.64+0x100] ;  /* 0x0c8001000cf6cfae */ /* 0x0005e2000b901d60 */
[CC--:B------:R-:W-:Y:S02]  /*fdb0*/  @!P4 LEA.HI.X R29, R4.reuse, R251.reuse, R2, 0x1, P1 ;  /* 0x000000fb041dc211 */ /* 0x0c0fe400008f0c02 */
[C---:B------:R-:W-:Y:S01]  /*fdc0*/  @!P3 LEA R34, P0, R4.reuse, R252, 0x1 ;  /* 0x000000fc0422b211 */ /* 0x040fe200078008ff */
[----:B------:R2:W-:Y:S01]  /*fdd0*/  @P3 STS.128 [R246+0xe800], RZ ;  /* 0x00e800fff6003388 */ /* 0x0005e20000000c00 */
[----:B------:R-:W-:Y:S02]  /*fde0*/  IMAD.MOV.U32 R252, RZ, RZ, R20 ;  /* 0x000000fffffc7224 */ /* 0x000fe400078e0014 */
[----:B------:R-:W-:Y:S01]  /*fdf0*/  @!P3 LEA.HI.X R35, R4, R251, R2, 0x1, P0 ;  /* 0x000000fb0423b211 */ /* 0x000fe200000f0c02 */
[----:B------:R-:W-:Y:S01]  /*fe00*/  @!PT LDS RZ, [RZ] ;  /* 0x00000000fffff984 */ /* 0x000fe20000000800 */
[----:B------:R-:W-:Y:S01]  /*fe10*/  @!PT LDS RZ, [RZ] ;  /* 0x00000000fffff984 */ /* 0x000fe20000000800 */
[----:B------:R-:W-:Y:S01]  /*fe20*/  @!PT LDS RZ, [RZ] ;  /* 0x00000000fffff984 */ /* 0x000fe20000000800 */
[----:B------:R2:W-:Y:S01]  /*fe30*/  @!P3 LDGSTS.E.BYPASS.LTC128B.128 [R246+0xe800], [R6.64+0x180] ;  /* 0x0e80018006f6bfae */ /* 0x0005e2000b901d60 */
[----:B------:R-:W-:Y:S03]  /*fe40*/  IMAD.MOV.U32 R251, RZ, RZ, R21 ;  /* 0x000000fffffb7224 */ /* 0x000fe600078e0015 */
        /* <DEDUP_REMOVED lines=41> */
.L_x_796:
[----:B--23--:R-:W-:Y:S01]  /*100e0*/  FMNMX.FTZ R3, R186, R167, !PT ;  /* 0x000000a7ba037209 */ /* 0x00cfe20007810000 */
[----:B----4-:R-:W-:Y:S01]  /*100f0*/  LDSM.16.MT88.4 R12, [R236+0x10000] ;  /* 0x01000000ec0c783b */ /* 0x010fe20000004200 */
        /* <DEDUP_REMOVED lines=10> */
[----:B------:R-:W-:Y:S04]  /*101a0*/  FMNMX.FTZ R3, R8, R3, !PT ;  /* 0x0000000308037209 */ /* 0x000fe80007810000 */
[----:B------:R-:W-:Y:S01]  /*101b0*/  FMNMX.FTZ R2, R196, R3, !PT ;  /* 0x00000003c4027209 */ /* 0x000fe20007810000 */
[----:B------:R-:W-:Y:S01]  /*101c0*/  LDSM.16.MT88.4 R28, [R233+0x10000] ;  /* 0x01000000e91c783b */ /* 0x000fe20000004200 */
[----:B------:R-:W-:Y:S02]  /*101d0*/  FMNMX.FTZ R3, R9, R4, !PT ;  /* 0x0000000409037209 */ /* 0x000fe40007810000 */
[----:B------:R-:W-:Y:S02]  /*101e0*/  FMNMX.FTZ R2, R189, R2, !PT ;  /* 0x00000002bd027209 */ /* 0x000fe40007810000 */
[----:B-1----:R-:W-:Y:S02]  /*101f0*/  FMNMX.FTZ R4, R190, R3, !PT ;  /* 0x00000003be047209 */ /* 0x002fe40007810000 */
[----:B------:R-:W-:Y:S01]  /*10200*/  FMNMX.FTZ R3, R179, R2, !PT ;  /* 0x00000002b3037209 */ /* 0x000fe20007810000 */
[----:B------:R-:W2:Y:S01]  /*10210*/  LDL.LU R212, [R1] ;  /* 0x0000000001d47983 */ /* 0x000ea20000300800 */
        /* <DEDUP_REMOVED lines=19> */
[----:B------:R-:W-:Y:S03]  /*10350*/  FMNMX.FTZ R2, R166, R3, !PT ;  /* 0x00000003a6027209 */ /* 0x000fe60007810000 */
[----:B------:R-:W1:Y:S01]  /*10360*/  SHFL.BFLY PT, R6, R5, 0x2, 0x1f ;  /* 0x0c401f0005067f89 */ /* 0x000e6200000e0000 */
[----:B------:R-:W-:Y:S07]  /*10370*/  FMNMX.FTZ R7, R165, R2, !PT ;  /* 0x00000002a5077209 */ /* 0x000fee0007810000 */
[----:B------:R-:W3:Y:S01]  /*10380*/  SHFL.BFLY PT, R2, R7, 0x2, 0x1f ;  /* 0x0c401f0007027f89 */ /* 0x000ee200000e0000 */
[----:B-1----:R-:W-:Y:S07]  /*10390*/  FMNMX.FTZ R11, R5, R6, !PT ;  /* 0x00000006050b7209 */ /* 0x002fee0007810000 */
[----:B------:R-:W1:Y:S01]  /*103a0*/  SHFL.BFLY PT, R164, R11, 0x1, 0x1f ;  /* 0x0c201f000ba47f89 */ /* 0x000e6200000e0000 */
[----:B---3--:R-:W-:Y:S07]  /*103b0*/  FMNMX.FTZ R4, R7, R2, !PT ;  /* 0x0000000207047209 */ /* 0x008fee0007810000 */
[----:B------:R-:W3:Y:S01]  /*103c0*/  SHFL.BFLY PT, R3, R4, 0x1, 0x1f ;  /* 0x0c201f0004037f89 */ /* 0x000ee200000e0000 */
[----:B-1----:R-:W-:Y:S04]  /*103d0*/  FMNMX.FTZ R164, R11, R164, !PT ;  /* 0x000000a40ba47209 */ /* 0x002fe80007810000 */
[C---:B------:R-:W-:Y:S01]  /*103e0*/  FSETP.NEU.FTZ.AND P0, PT, R164.reuse, -INF , PT ;  /* 0xff800000a400780b */ /* 0x040fe20003f1d000 */
[C---:B------:R-:W-:Y:S02]  /*103f0*/  FMUL.FTZ R177, R164.reuse, c[0x0][0x23c] ;  /* 0x00008f00a4b17a20 */ /* 0x040fe40000410000 */
[----:B------:R-:W-:Y:S01]  /*10400*/  FADD.FTZ R2, -R164, R167 ;  /* 0x000000a7a4027221 */ /* 0x000fe20000010100 */
[----:B---3--:R-:W-:Y:S01]  /*10410*/  FMNMX.FTZ R3, R4, R3, !PT ;  /* 0x0000000304037209 */ /* 0x008fe20007810000 */
[----:B------:R-:W3:Y:S01]  /*10420*/  LDL.LU R167, [R1+0x4] ;  /* 0x0000040001a77983 */ /* 0x000ee20000300800 */
[----:B------:R-:W-:Y:S01]  /*10430*/  FSEL R177, R177, RZ, P0 ;  /* 0x000000ffb1b17208 */ /* 0x000fe20000000000 */
[----:B------:R-:W-:Y:S01]  /*10440*/  FMUL.FTZ R6, R2, c[0x0][0x23c] ;  /* 0x00008f0002067a20 */ /* 0x000fe20000410000 */
[C---:B------:R-:W-:Y:S01]  /*10450*/  FSETP.NEU.FTZ.AND P0, PT, R3.reuse, -INF , PT ;  /* 0xff8000000300780b */ /* 0x040fe20003f1d000 */
[C---:B------:R-:W-:Y:S02]  /*10460*/  FMUL.FTZ R176, R3.reuse, c[0x0][0x23c] ;  /* 0x00008f0003b07a20 */ /* 0x040fe40000410000 */
[----:B------:R-:W-:Y:S01]  /*10470*/  FADD.FTZ R5, -R3, R0 ;  /* 0x0000000003057221 */ /* 0x000fe20000010100 */
[----:B------:R-:W1:Y:S01]  /*10480*/  MUFU.EX2 R2, R6 ;  /* 0x0000000600027308 */ /* 0x000e620000000800 */
[--C-:B------:R-:W-:Y:S01]  /*10490*/  FFMA.FTZ R187, R186, c[0x0][0x23c], -R177.reuse ;  /* 0x00008f00babb7a23 */ /* 0x100fe200000108b1 */
[----:B------:R-:W-:Y:S01]  /*104a0*/  FSEL R176, R176, RZ, P0 ;  /* 0x000000ffb0b07208 */ /* 0x000fe20000000000 */
[--C-:B------:R-:W-:Y:S01]  /*104b0*/  FFMA.FTZ R186, R182, c[0x0][0x23c], -R177.reuse ;  /* 0x00008f00b6ba7a23 */ /* 0x100fe200000108b1 */
[----:B------:R-:W-:Y:S01]  /*104c0*/  PLOP3.LUT P0, PT, PT, PT, UP2, 0x80, 0x0 ;  /* 0x000000000000781c */ /* 0x000fe20003f0f028 */
[--C-:B------:R-:W-:Y:S02]  /*104d0*/  FFMA.FTZ R184, R181, c[0x0][0x23c], -R177.reuse ;  /* 0x00008f00b5b87a23 */ /* 0x100fe400000108b1 */
[--C-:B------:R-:W-:Y:S02]  /*104e0*/  FFMA.FTZ R185, R185, c[0x0][0x23c], -R176.reuse ;  /* 0x00008f00b9b97a23 */ /* 0x100fe400000108b0 */
[--C-:B------:R-:W-:Y:S01]  /*104f0*/  FFMA.FTZ R182, R183, c[0x0][0x23c], -R176.reuse ;  /* 0x00008f00b7b67a23 */ /* 0x100fe200000108b0 */
[----:B------:R-:W-:Y:S01]  /*10500*/  MUFU.EX2 R187, R187 ;  /* 0x000000bb00bb7308 */ /* 0x000fe20000000800 */
[--C-:B------:R-:W-:Y:S02]  /*10510*/  FFMA.FTZ R183, R8, c[0x0][0x23c], -R177.reuse ;  /* 0x00008f0008b77a23 */ /* 0x100fe400000108b1 */
[--C-:B------:R-:W-:Y:S02]  /*10520*/  FFMA.FTZ R181, R10, c[0x0][0x23c], -R176.reuse ;  /* 0x00008f000ab57a23 */ /* 0x100fe400000108b0 */
[--C-:B------:R-:W-:Y:S02]  /*10530*/  FFMA.FTZ R180, R9, c[0x0][0x23c], -R176.reuse ;  /* 0x00008f0009b47a23 */ /* 0x100fe400000108b0 */
[----:B------:R-:W-:Y:S02]  /*10540*/  FMUL.FTZ R0, R5, c[0x0][0x23c] ;  /* 0x00008f0005007a20 */ /* 0x000fe40000410000 */
[--C-:B------:R-:W-:Y:S01]  /*10550*/  FFMA.FTZ R192, R179, c[0x0][0x23c], -R177.reuse ;  /* 0x00008f00b3c07a23 */ /* 0x100fe200000108b1 */
[----:B------:R-:W4:Y:S01]  /*10560*/  MUFU.EX2 R186, R186 ;  /* 0x000000ba00ba7308 */ /* 0x000f220000000800 */
[--C-:B------:R-:W-:Y:S02]  /*10570*/  FFMA.FTZ R193, R178, c[0x0][0x23c], -R177.reuse ;  /* 0x00008f00b2c17a23 */ /* 0x100fe400000108b1 */
[--C-:B------:R-:W-:Y:S02]  /*10580*/  FFMA.FTZ R188, R196, c[0x0][0x23c], -R177.reuse ;  /* 0x00008f00c4bc7a23 */ /* 0x100fe400000108b1 */
[C---:B-1----:R-:W-:Y:S02]  /*10590*/  FMUL.FTZ R4, R2.reuse, R160 ;  /* 0x000000a002047220 */ /* 0x042fe40000410000 */
[C---:B------:R-:W-:Y:S02]  /*105a0*/  FMUL.FTZ R5, R2.reuse, R161 ;  /* 0x000000a102057220 */ /* 0x040fe40000410000 */
[C---:B------:R-:W-:Y:S01]  /*105b0*/  FMUL.FTZ R8, R2.reuse, R156 ;  /* 0x0000009c02087220 */ /* 0x040fe20000410000 */
[----:B------:R-:W1:Y:S01]  /*105c0*/  MUFU.EX2 R0, R0 ;  /* 0x0000000000007308 */ /* 0x000e620000000800 */
[C---:B------:R-:W-:Y:S02]  /*105d0*/  FMUL.FTZ R9, R2.reuse, R157 ;  /* 0x0000009d02097220 */ /* 0x040fe40000410000 */
[C---:B------:R-:W-:Y:S02]  /*105e0*/  FMUL.FTZ R16, R2.reuse, R148 ;  /* 0x0000009402107220 */ /* 0x040fe40000410000 */
[C---:B------:R-:W-:Y:S02]  /*105f0*/  FMUL.FTZ R17, R2.reuse, R149 ;  /* 0x0000009502117220 */ /* 0x040fe40000410000 */
[C---:B------:R-:W-:Y:S02]  /*10600*/  FMUL.FTZ R24, R2.reuse, R140 ;  /* 0x0000008c02187220 */ /* 0x040fe40000410000 */
[C---:B------:R-:W-:Y:S01]  /*10610*/  FMUL.FTZ R25, R2.reuse, R141 ;  /* 0x0000008d02197220 */ /* 0x040fe20000410000 */
[----:B------:R-:W-:Y:S01]  /*10620*/  MUFU.EX2 R185, R185 ;  /* 0x000000b900b97308 */ /* 0x000fe20000000800 */
[C---:B------:R-:W-:Y:S02]  /*10630*/  FMUL.FTZ R32, R2.reuse, R132 ;  /* 0x0000008402207220 */ /* 0x040fe40000410000 */
[----:B------:R-:W-:Y:S01]  /*10640*/  FMUL.FTZ R33, R2, R133 ;  /* 0x0000008502217220 */ /* 0x000fe20000410000 */
[----:B----4-:R-:W-:Y:S01]  /*10650*/  F2FP.BF16.PACK_AB R160, R186, R187 ;  /* 0x000000bbbaa0723e */ /* 0x010fe200000010ff */
[--C-:B------:R-:W-:Y:S02]  /*10660*/  FFMA.FTZ R196, R173, c[0x0][0x23c], -R176.reuse ;  /* 0x00008f00adc47a23 */ /* 0x100fe400000108b0 */
[----:B------:R-:W-:Y:S01]  /*10670*/  LDSM.16.MT88.4 R172, [R236+0x14800] ;  /* 0x01480000ecac783b */ /* 0x000fe20000004200 */
[C---:B------:R-:W-:Y:S02]  /*10680*/  FMUL.FTZ R36, R2.reuse, R36 ;  /* 0x0000002402247220 */ /* 0x040fe40000410000 */
[----:B------:R-:W4:Y:S01]  /*10690*/  MUFU.EX2 R182, R182 ;  /* 0x000000b600b67308 */ /* 0x000f220000000800 */
[C---:B------:R-:W-:Y:S02]  /*106a0*/  FMUL.FTZ R37, R2.reuse, R37 ;  /* 0x0000002502257220 */ /* 0x040fe40000410000 */
[----:B------:R-:W-:Y:S02]  /*106b0*/  FMUL.FTZ R40, R2, R40 ;  /* 0x0000002802287220 */ /* 0x000fe40000410000 */
[C---:B-1----:R-:W-:Y:S02]  /*106c0*/  FMUL.FTZ R6, R0.reuse, R162 ;  /* 0x000000a200067220 */ /* 0x042fe40000410000 */
[C---:B------:R-:W-:Y:S02]  /*106d0*/  FMUL.FTZ R7, R0.reuse, R163 ;  /* 0x000000a300077220 */ /* 0x040fe40000410000 */
[C---:B------:R-:W-:Y:S01]  /*106e0*/  FMUL.FTZ R10, R0.reuse, R158 ;  /* 0x0000009e000a7220 */ /* 0x040fe20000410000 */
[----:B------:R-:W-:Y:S01]  /*106f0*/  MUFU.EX2 R184, R184 ;  /* 0x000000b800b87308 */ /* 0x000fe20000000800 */
[C---:B------:R-:W-:Y:S02]  /*10700*/  FMUL.FTZ R11, R0.reuse, R159 ;  /* 0x0000009f000b7220 */ /* 0x040fe40000410000 */
[C---:B------:R-:W-:Y:S01]  /*10710*/  FMUL.FTZ R18, R0.reuse, R150 ;  /* 0x0000009600127220 */ /* 0x040fe20000410000 */
[----:B------:R-:W-:Y:S01]  /*10720*/  LDSM.16.MT88.4 R156, [R234+0x12800] ;  /* 0x01280000ea9c783b */ /* 0x000fe20000004200 */
[C---:B------:R-:W-:Y:S02]  /*10730*/  FMUL.FTZ R19, R0.reuse, R151 ;  /* 0x0000009700137220 */ /* 0x040fe40000410000 */
[C---:B------:R-:W-:Y:S02]  /*10740*/  FMUL.FTZ R26, R0.reuse, R142 ;  /* 0x0000008e001a7220 */ /* 0x040fe40000410000 */
[C---:B------:R-:W-:Y:S01]  /*10750*/  FMUL.FTZ R27, R0.reuse, R143 ;  /* 0x0000008f001b7220 */ /* 0x040fe20000410000 */
[----:B------:R-:W1:Y:S01]  /*10760*/  MUFU.EX2 R183, R183 ;  /* 0x000000b700b77308 */ /* 0x000e620000000800 */
[C---:B------:R-:W-:Y:S01]  /*10770*/  FMUL.FTZ R34, R0.reuse, R134 ;  /* 0x0000008600227220 */ /* 0x040fe20000410000 */
[----:B------:R-:W-:Y:S01]  /*10780*/  LDSM.16.MT88.4 R140, [R232+0x12000] ;  /* 0x01200000e88c783b */ /* 0x000fe20000004200 */
[----:B------:R-:W-:Y:S01]  /*10790*/  FMUL.FTZ R35, R0, R135 ;  /* 0x0000008700237220 */ /* 0x000fe20000410000 */
[----:B----4-:R-:W-:Y:S01]  /*107a0*/  F2FP.BF16.PACK_AB R161, R182, R185 ;  /* 0x000000b9b6a1723e */ /* 0x010fe200000010ff */
[C---:B------:R-:W-:Y:S02]  /*107b0*/  FMUL.FTZ R38, R0.reuse, R38 ;  /* 0x0000002600267220 */ /* 0x040fe40000410000 */
[----:B------:R-:W-:Y:S02]  /*107c0*/  FMUL.FTZ R39, R0, R39 ;  /* 0x0000002700277220 */ /* 0x000fe40000410000 */
[----:B------:R-:W-:Y:S01]  /*107d0*/  FMUL.FTZ R41, R2, R41 ;  /* 0x0000002902297220 */ /* 0x000fe20000410000 */
[----:B------:R-:W-:Y:S01]  /*107e0*/  MUFU.EX2 R181, R181 ;  /* 0x000000b500b57308 */ /* 0x000fe20000000800 */
[----:B------:R-:W-:Y:S01]  /*107f0*/  LDSM.16.MT88.4 R132, [R233+0x12000] ;  /* 0x01200000e984783b */ /* 0x000fe20000004200 */
[C---:B------:R-:W-:Y:S02]  /*10800*/  FMUL.FTZ R42, R0.reuse, R42 ;  /* 0x0000002a002a7220 */ /* 0x040fe40000410000 */
[----:B------:R-:W-:Y:S02]  /*10810*/  FMUL.FTZ R43, R0, R43 ;  /* 0x0000002b002b7220 */ /* 0x000fe40000410000 */
[C---:B------:R-:W-:Y:S02]  /*10820*/  FMUL.FTZ R44, R2.reuse, R44 ;  /* 0x0000002c022c7220 */ /* 0x040fe40000410000 */
[----:B------:R-:W-:Y:S01]  /*10830*/  FMUL.FTZ R45, R2, R45 ;  /* 0x0000002d022d7220 */ /* 0x000fe20000410000 */
[----:B------:R-:W-:Y:S01]  /*10840*/  LDSM.16.MT88.4 R148, [R232+0x10800] ;  /* 0x01080000e894783b */ /* 0x000fe20000004200 */
[----:B------:R-:W4:Y:S01]  /*10850*/  MUFU.EX2 R180, R180 ;  /* 0x000000b400b47308 */ /* 0x000f220000000800 */
        /* <DEDUP_REMOVED lines=12> */
[----:B------:R-:W-:Y:S01]  /*10920*/  MUFU.EX2 R192, R192 ;  /* 0x000000c000c07308 */ /* 0x000fe20000000800 */
[C---:B------:R-:W-:Y:S02]  /*10930*/  FMUL.FTZ R56, R2.reuse, R56 ;  /* 0x0000003802387220 */ /* 0x040fe40000410000 */
[----:B------:R-:W-:Y:S01]  /*10940*/  FMUL.FTZ R57, R2, R57 ;  /* 0x0000003902397220 */ /* 0x000fe20000410000 */
[----:B----4-:R-:W-:Y:S01]  /*10950*/  F2FP.BF16.PACK_AB R163, R180, R181 ;  /* 0x000000b5b4a3723e */ /* 0x010fe200000010ff */
[C---:B------:R-:W-:Y:S02]  /*10960*/  FMUL.FTZ R58, R0.reuse, R58 ;  /* 0x0000003a003a7220 */ /* 0x040fe40000410000 */
[----:B------:R-:W-:Y:S02]  /*10970*/  FMUL.FTZ R59, R0, R59 ;  /* 0x0000003b003b7220 */ /* 0x000fe40000410000 */
[C---:B------:R-:W-:Y:S01]  /*10980*/  FMUL.FTZ R60, R2.reuse, R60 ;  /* 0x0000003c023c7220 */ /* 0x040fe20000410000 */
[----:B------:R-:W-:Y:S01]  /*10990*/  MUFU.EX2 R193, R193 ;  /* 0x000000c100c17308 */ /* 0x000fe20000000800 */
[C---:B------:R-:W-:Y:S05]  /*109a0*/  HMMA.16816.F32.BF16 R4, R160.reuse, R12, R4 ;  /* 0x0000000ca004723c */ /* 0x040fea0000041804 */
[C---:B------:R-:W-:Y:S02]  /*109b0*/  FMUL.FTZ R61, R2.reuse, R61 ;  /* 0x0000003d023d7220 */ /* 0x040fe40000410000 */
[C---:B------:R-:W-:Y:S01]  /*109c0*/  FMUL.FTZ R12, R2.reuse, R152 ;  /* 0x00000098020c7220 */ /* 0x040fe20000410000 */
[C---:B------:R-:W-:Y:S01]  /*109d0*/  HMMA.16816.F32.BF16 R8, R160.reuse, R14, R8 ;  /* 0x0000000ea008723c */ /* 0x040fe20000041808 */
[----:B------:R-:W-:Y:S03]  /*109e0*/  MUFU.EX2 R196, R196 ;  /* 0x000000c400c47308 */ /* 0x000fe60000000800 */
[----:B------:R-:W-:Y:S02]  /*109f0*/  FMUL.FTZ R13, R2, R153 ;  /* 0x00000099020d7220 */ /* 0x000fe40000410000 */
[C---:B------:R-:W-:Y:S02]  /*10a00*/  FMUL.FTZ R62, R0.reuse, R62 ;  /* 0x0000003e003e7220 */ /* 0x040fe40000410000 */
[C---:B------:R-:W-:Y:S04]  /*10a10*/  FMUL.FTZ R14, R0.reuse, R154 ;  /* 0x0000009a000e7220 */ /* 0x040fe80000410000 */
[C---:B------:R-:W-:Y:S02]  /*10a20*/  FMUL.FTZ R15, R0.reuse, R155 ;  /* 0x0000009b000f7220 */ /* 0x040fe40000410000 */
[----:B------:R-:W1:Y:S01]  /*10a30*/  LDSM.16.MT88.4 R152, [R232+0x10000] ;  /* 0x01000000e898783b */ /* 0x000e620000004200 */
[----:B------:R-:W-:Y:S02]  /*10a40*/  FMUL.FTZ R63, R0, R63 ;  /* 0x0000003f003f7220 */ /* 0x000fe40000410000 */
[C---:B------:R-:W-:Y:S02]  /*10a50*/  FMUL.FTZ R64, R2.reuse, R64 ;  /* 0x0000004002407220 */ /* 0x040fe40000410000 */
[C---:B------:R-:W-:Y:S03]  /*10a60*/  HMMA.16816.F32.BF16 R12, R160.reuse, R20, R12 ;  /* 0x00000014a00c723c */ /* 0x040fe6000004180c */
[----:B------:R-:W-:Y:S02]  /*10a70*/  FMUL.FTZ R65, R2, R65 ;  /* 0x0000004102417220 */ /* 0x000fe40000410000 */
[----:B------:R-:W-:Y:S02]  /*10a80*/  FMUL.FTZ R66, R0, R66 ;  /* 0x0000004200427220 */ /* 0x000fe40000410000 */
[C---:B------:R-:W-:Y:S01]  /*10a90*/  FMUL.FTZ R20, R2.reuse, R144 ;  /* 0x0000009002147220 */ /* 0x040fe20000410000 */
[C---:B------:R-:W-:Y:S04]  /*10aa0*/  HMMA.16816.F32.BF16 R16, R160.reuse, R22, R16 ;  /* 0x00000016a010723c */ /* 0x040fe80000041810 */
[----:B------:R-:W-:Y:S02]  /*10ab0*/  FMUL.FTZ R21, R2, R145 ;  /* 0x0000009102157220 */ /* 0x000fe40000410000 */
[C---:B------:R-:W-:Y:S02]  /*10ac0*/  FMUL.FTZ R67, R0.reuse, R67 ;  /* 0x0000004300437220 */ /* 0x040fe40000410000 */
[C---:B------:R-:W-:Y:S04]  /*10ad0*/  FMUL.FTZ R22, R0.reuse, R146 ;  /* 0x0000009200167220 */ /* 0x040fe80000410000 */
[----:B------:R-:W-:Y:S02]  /*10ae0*/  FMUL.FTZ R23, R0, R147 ;  /* 0x0000009300177220 */ /* 0x000fe40000410000 */
[----:B------:R-:W4:Y:S01]  /*10af0*/  LDSM.16.MT88.4 R144, [R236+0x12000] ;  /* 0x01200000ec90783b */ /* 0x000f220000004200 */
[C---:B------:R-:W-:Y:S02]  /*10b00*/  FMUL.FTZ R68, R2.reuse, R68 ;  /* 0x0000004402447220 */ /* 0x040fe40000410000 */
[----:B------:R-:W-:Y:S02]  /*10b10*/  FMUL.FTZ R69, R2, R69 ;  /* 0x0000004502457220 */ /* 0x000fe40000410000 */
[C---:B------:R-:W-:Y:S03]  /*10b20*/  HMMA.16816.F32.BF16 R20, R160.reuse, R28, R20 ;  /* 0x0000001ca014723c */ /* 0x040fe60000041814 */
[C---:B------:R-:W-:Y:S02]  /*10b30*/  FMUL.FTZ R70, R0.reuse, R70 ;  /* 0x0000004600467220 */ /* 0x040fe40000410000 */
[----:B------:R-:W-:Y:S02]  /*10b40*/  FMUL.FTZ R71, R0, R71 ;  /* 0x0000004700477220 */ /* 0x000fe40000410000 */
[C---:B------:R-:W-:Y:S01]  /*10b50*/  FMUL.FTZ R28, R2.reuse, R136 ;  /* 0x00000088021c7220 */ /* 0x040fe20000410000 */
[C---:B------:R-:W-:Y:S04]  /*10b60*/  HMMA.16816.F32.BF16 R24, R160.reuse, R30, R24 ;  /* 0x0000001ea018723c */ /* 0x040fe80000041818 */
[C---:B------:R-:W-:Y:S02]  /*10b70*/  FMUL.FTZ R29, R2.reuse, R137 ;  /* 0x00000089021d7220 */ /* 0x040fe40000410000 */
[----:B------:R-:W-:Y:S02]  /*10b80*/  FMUL.FTZ R72, R2, R72 ;  /* 0x0000004802487220 */ /* 0x000fe40000410000 */
[C---:B------:R-:W-:Y:S04]  /*10b90*/  FMUL.FTZ R30, R0.reuse, R138 ;  /* 0x0000008a001e7220 */ /* 0x040fe80000410000 */
[----:B------:R-:W-:Y:S02]  /*10ba0*/  FMUL.FTZ R31, R0, R139 ;  /* 0x0000008b001f7220 */ /* 0x000fe40000410000 */
[----:B------:R-:W5:Y:S01]  /*10bb0*/  LDSM.16.MT88.4 R136, [R234+0x12000] ;  /* 0x01200000ea88783b */ /* 0x000f620000004200 */
[----:B------:R-:W-:Y:S02]  /*10bc0*/  FMUL.FTZ R73, R2, R73 ;  /* 0x0000004902497220 */ /* 0x000fe40000410000 */
[C---:B------:R-:W-:Y:S02]  /*10bd0*/  FMUL.FTZ R74, R0.reuse, R74 ;  /* 0x0000004a004a7220 */ /* 0x040fe40000410000 */
[C---:B-1----:R-:W-:Y:S03]  /*10be0*/  HMMA.16816.F32.BF16 R28, R160.reuse, R152, R28 ;  /* 0x00000098a01c723c */ /* 0x042fe6000004181c */
[----:B------:R-:W-:Y:S02]  /*10bf0*/  FMUL.FTZ R75, R0, R75 ;  /* 0x0000004b004b7220 */ /* 0x000fe40000410000 */
[C---:B------:R-:W-:Y:S02]  /*10c00*/  FMUL.FTZ R76, R2.reuse, R76 ;  /* 0x0000004c024c7220 */ /* 0x040fe40000410000 */
[----:B------:R-:W-:Y:S01]  /*10c10*/  FMUL.FTZ R77, R2, R77 ;  /* 0x0000004d024d7220 */ /* 0x000fe20000410000 */
[C---:B------:R-:W-:Y:S01]  /*10c20*/  HMMA.16816.F32.BF16 R32, R160.reuse, R154, R32 ;  /* 0x0000009aa020723c */ /* 0x040fe20000041820 */
[----:B------:R-:W-:Y:S03]  /*10c30*/  LDSM.16.MT88.4 R152, [R236+0x12800] ;  /* 0x01280000ec98783b */ /* 0x000fe60000004200 */
[C---:B------:R-:W-:Y:S02]  /*10c40*/  FMUL.FTZ R78, R0.reuse, R78 ;  /* 0x0000004e004e7220 */ /* 0x040fe40000410000 */
[----:B------:R-:W-:Y:S02]  /*10c50*/  FMUL.FTZ R79, R0, R79 ;  /* 0x0000004f004f7220 */ /* 0x000fe40000410000 */
[C---:B----4-:R-:W-:Y:S04]  /*10c60*/  HMMA.16816.F32.BF16 R36, R160.reuse, R144, R36 ;  /* 0x00000090a024723c */ /* 0x050fe80000041824 */
[C---:B------:R-:W-:Y:S02]  /*10c70*/  FMUL.FTZ R80, R2.reuse, R80 ;  /* 0x0000005002507220 */ /* 0x040fe40000410000 */
[----:B------:R-:W-:Y:S02]  /*10c80*/  FMUL.FTZ R81, R2, R81 ;  /* 0x0000005102517220 */ /* 0x000fe40000410000 */
[C---:B------:R-:W-:Y:S01]  /*10c90*/  HMMA.16816.F32.BF16 R40, R160.reuse, R146, R40 ;  /* 0x00000092a028723c */ /* 0x040fe20000041828 */
[----:B------:R-:W-:Y:S03]  /*10ca0*/  LDSM.16.MT88.4 R144, [R233+0x10800] ;  /* 0x01080000e990783b */ /* 0x000fe60000004200 */
[C---:B------:R-:W-:Y:S02]  /*10cb0*/  FMUL.FTZ R82, R0.reuse, R82 ;  /* 0x0000005200527220 */ /* 0x040fe40000410000 */
[----:B------:R-:W-:Y:S02]  /*10cc0*/  FMUL.FTZ R83, R0, R83 ;  /* 0x0000005300537220 */ /* 0x000fe40000410000 */
[C---:B------:R-:W-:Y:S01]  /*10cd0*/  FMUL.FTZ R84, R2.reuse, R84 ;  /* 0x0000005402547220 */ /* 0x040fe20000410000 */
[C---:B-----5:R-:W-:Y:S03]  /*10ce0*/  HMMA.16816.F32.BF16 R44, R160.reuse, R136, R44 ;  /* 0x00000088a02c723c */ /* 0x060fe6000004182c */
[----:B------:R-:W-:Y:S02]  /*10cf0*/  FMUL.FTZ R85, R2, R85 ;  /* 0x0000005502557220 */ /* 0x000fe40000410000 */
[C---:B------:R-:W-:Y:S02]  /*10d00*/  FMUL.FTZ R86, R0.reuse, R86 ;  /* 0x0000005600567220 */ /* 0x040fe40000410000 */
[----:B------:R-:W-:Y:S01]  /*10d10*/  FMUL.FTZ R87, R0, R87 ;  /* 0x0000005700577220 */ /* 0x000fe20000410000 */
[C---:B------:R-:W-:Y:S01]  /*10d20*/  HMMA.16816.F32.BF16 R48, R160.reuse, R138, R48 ;  /* 0x0000008aa030723c */ /* 0x040fe20000041830 */
[----:B------:R-:W1:Y:S03]  /*10d30*/  LDSM.16.MT88.4 R136, [R236+0x14000] ;  /* 0x01400000ec88783b */ /* 0x000e660000004200 */
[C---:B------:R-:W-:Y:S02]  /*10d40*/  FMUL.FTZ R88, R2.reuse, R88 ;  /* 0x0000005802587220 */ /* 0x040fe40000410000 */
[----:B------:R-:W-:Y:S02]  /*10d50*/  FMUL.FTZ R89, R2, R89 ;  /* 0x0000005902597220 */ /* 0x000fe40000410000 */
[C---:B------:R-:W-:Y:S04]  /*10d60*/  HMMA.16816.F32.BF16 R52, R160.reuse, R132, R52 ;  /* 0x00000084a034723c */ /* 0x040fe80000041834 */
[C---:B------:R-:W-:Y:S02]  /*10d70*/  FMUL.FTZ R90, R0.reuse, R90 ;  /* 0x0000005a005a7220 */ /* 0x040fe40000410000 */
[----:B------:R-:W-:Y:S02]  /*10d80*/  FMUL.FTZ R91, R0, R91 ;  /* 0x0000005b005b7220 */ /* 0x000fe40000410000 */
[C---:B------:R-:W-:Y:S01]  /*10d90*/  HMMA.16816.F32.BF16 R56, R160.reuse, R134, R56 ;  /* 0x00000086a038723c */ /* 0x040fe20000041838 */
[----:B------:R-:W4:Y:S03]  /*10da0*/  LDSM.16.MT88.4 R132, [R234+0x14000] ;  /* 0x01400000ea84783b */ /* 0x000f260000004200 */
[C---:B------:R-:W-:Y:S02]  /*10db0*/  FMUL.FTZ R92, R2.reuse, R92 ;  /* 0x0000005c025c7220 */ /* 0x040fe40000410000 */
[----:B------:R-:W-:Y:S02]  /*10dc0*/  FMUL.FTZ R93, R2, R93 ;  /* 0x0000005d025d7220 */ /* 0x000fe40000410000 */
[C---:B------:R-:W-:Y:S04]  /*10dd0*/  HMMA.16816.F32.BF16 R60, R160.reuse, R140, R60 ;  /* 0x0000008ca03c723c */ /* 0x040fe8000004183c */
[C---:B------:R-:W-:Y:S02]  /*10de0*/  FMUL.FTZ R94, R0.reuse, R94 ;  /* 0x0000005e005e7220 */ /* 0x040fe40000410000 */
[----:B------:R-:W-:Y:S02]  /*10df0*/  FMUL.FTZ R95, R0, R95 ;  /* 0x0000005f005f7220 */ /* 0x000fe40000410000 */
[C---:B------:R-:W-:Y:S01]  /*10e00*/  HMMA.16816.F32.BF16 R64, R160.reuse, R142, R64 ;  /* 0x0000008ea040723c */ /* 0x040fe20000041840 */
[----:B------:R-:W5:Y:S03]  /*10e10*/  LDSM.16.MT88.4 R140, [R233+0x14000] ;  /* 0x01400000e98c783b */ /* 0x000f660000004200 */
[C---:B------:R-:W-:Y:S02]  /*10e20*/  FMUL.FTZ R96, R2.reuse, R96 ;  /* 0x0000006002607220 */ /* 0x040fe40000410000 */
[----:B------:R-:W-:Y:S02]  /*10e30*/  FMUL.FTZ R97, R2, R97 ;  /* 0x0000006102617220 */ /* 0x000fe40000410000 */
[C---:B------:R-:W-:Y:S01]  /*10e40*/  FMUL.FTZ R98, R0.reuse, R98 ;  /* 0x0000006200627220 */ /* 0x040fe20000410000 */
[C---:B-1----:R-:W-:Y:S03]  /*10e50*/  HMMA.16816.F32.BF16 R68, R160.reuse, R136, R68 ;  /* 0x00000088a044723c */ /* 0x042fe60000041844 */
[----:B------:R-:W-:Y:S02]  /*10e60*/  FMUL.FTZ R99, R0, R99 ;  /* 0x0000006300637220 */ /* 0x000fe40000410000 */
[C---:B------:R-:W-:Y:S02]  /*10e70*/  FMUL.FTZ R100, R2.reuse, R100 ;  /* 0x0000006402647220 */ /* 0x040fe40000410000 */
[----:B------:R-:W-:Y:S01]  /*10e80*/  FMUL.FTZ R101, R2, R101 ;  /* 0x0000006502657220 */ /* 0x000fe20000410000 */
[C---:B------:R-:W-:Y:S01]  /*10e90*/  HMMA.16816.F32.BF16 R72, R160.reuse, R138, R72 ;  /* 0x0000008aa048723c */ /* 0x040fe20000041848 */
[----:B------:R-:W1:Y:S03]  /*10ea0*/  LDSM.16.MT88.4 R136, [R232+0x14000] ;  /* 0x01400000e888783b */ /* 0x000e660000004200 */
[C---:B------:R-:W-:Y:S02]  /*10eb0*/  FMUL.FTZ R102, R0.reuse, R102 ;  /* 0x0000006600667220 */ /* 0x040fe40000410000 */
[----:B------:R-:W-:Y:S02]  /*10ec0*/  FMUL.FTZ R103, R0, R103 ;  /* 0x0000006700677220 */ /* 0x000fe40000410000 */
[C---:B----4-:R-:W-:Y:S04]  /*10ed0*/  HMMA.16816.F32.BF16 R76, R160.reuse, R132, R76 ;  /* 0x00000084a04c723c */ /* 0x050fe8000004184c */
[C---:B------:R-:W-:Y:S02]  /*10ee0*/  FMUL.FTZ R104, R2.reuse, R104 ;  /* 0x0000006802687220 */ /* 0x040fe40000410000 */
[----:B------:R-:W-:Y:S02]  /*10ef0*/  FMUL.FTZ R105, R2, R105 ;  /* 0x0000006902697220 */ /* 0x000fe40000410000 */
[C---:B------:R-:W-:Y:S01]  /*10f00*/  HMMA.16816.F32.BF16 R80, R160.reuse, R134, R80 ;  /* 0x00000086a050723c */ /* 0x040fe20000041850 */
[----:B------:R-:W4:Y:S03]  /*10f10*/  LDSM.16.MT88.4 R132, [R236+0x16000] ;  /* 0x01600000ec84783b */ /* 0x000f260000004200 */
[C---:B------:R-:W-:Y:S02]  /*10f20*/  FMUL.FTZ R106, R0.reuse, R106 ;  /* 0x0000006a006a7220 */ /* 0x040fe40000410000 */
[----:B------:R-:W-:Y:S02]  /*10f30*/  FMUL.FTZ R107, R0, R107 ;  /* 0x0000006b006b7220 */ /* 0x000fe40000410000 */
[C---:B-----5:R-:W-:Y:S04]  /*10f40*/  HMMA.16816.F32.BF16 R84, R160.reuse, R140, R84 ;  /* 0x0000008ca054723c */ /* 0x060fe80000041854 */
        /* <DEDUP_REMOVED lines=20> */
[--C-:B------:R-:W-:Y:S02]  /*11090*/  FFMA.FTZ R189, R189, c[0x0][0x23c], -R177.reuse ;  /* 0x00008f00bdbd7a23 */ /* 0x100fe400000108b1 */
[--C-:B------:R-:W-:Y:S02]  /*110a0*/  FFMA.FTZ R190, R190, c[0x0][0x23c], -R176.reuse ;  /* 0x00008f00bebe7a23 */ /* 0x100fe400000108b0 */
[C---:B-----5:R-:W-:Y:S02]  /*110b0*/  HMMA.16816.F32.BF16 R108, R160.reuse, R140, R108 ;  /* 0x0000008ca06c723c */ /* 0x060fe4000004186c */
[----:B------:R-:W5:Y:S02]  /*110c0*/  MUFU.EX2 R189, R189 ;  /* 0x000000bd00bd7308 */ /* 0x000f640000000800 */
[--C-:B------:R-:W-:Y:S02]  /*110d0*/  FFMA.FTZ R191, R191, c[0x0][0x23c], -R176.reuse ;  /* 0x00008f00bfbf7a23 */ /* 0x100fe400000108b0 */
[C---:B------:R-:W-:Y:S02]  /*110e0*/  FMUL.FTZ R120, R2.reuse, R120 ;  /* 0x0000007802787220 */ /* 0x040fe40000410000 */
[C---:B------:R-:W-:Y:S01]  /*110f0*/  HMMA.16816.F32.BF16 R112, R160.reuse, R142, R112 ;  /* 0x0000008ea070723c */ /* 0x040fe20000041870 */
[----:B------:R-:W2:Y:S03]  /*11100*/  LDSM.16.MT88.4 R140, [R236+0x10800] ;  /* 0x01080000ec8c783b */ /* 0x000ea60000004200 */
[----:B------:R-:W-:Y:S01]  /*11110*/  FMUL.FTZ R121, R2, R121 ;  /* 0x0000007902797220 */ /* 0x000fe20000410000 */
[----:B------:R-:W-:Y:S01]  /*11120*/  MUFU.EX2 R190, R190 ;  /* 0x000000be00be7308 */ /* 0x000fe20000000800 */
[C---:B------:R-:W-:Y:S02]  /*11130*/  FMUL.FTZ R122, R0.reuse, R122 ;  /* 0x0000007a007a7220 */ /* 0x040fe40000410000 */
[----:B------:R-:W-:Y:S01]  /*11140*/  FMUL.FTZ R123, R0, R123 ;  /* 0x0000007b007b7220 */ /* 0x000fe20000410000 */
[C---:B-1----:R-:W-:Y:S03]  /*11150*/  HMMA.16816.F32.BF16 R116, R160.reuse, R136, R116 ;  /* 0x00000088a074723c */ /* 0x042fe60000041874 */
[--C-:B------:R-:W-:Y:S02]  /*11160*/  FFMA.FTZ R203, R203, c[0x0][0x23c], -R176.reuse ;  /* 0x00008f00cbcb7a23 */ /* 0x100fe400000108b0 */
[C---:B------:R-:W-:Y:S01]  /*11170*/  FMUL.FTZ R124, R2.reuse, R124 ;  /* 0x0000007c027c7220 */ /* 0x040fe20000410000 */
[----:B------:R-:W1:Y:S01]  /*11180*/  MUFU.EX2 R191, R191 ;  /* 0x000000bf00bf7308 */ /* 0x000e620000000800 */
[----:B------:R-:W-:Y:S01]  /*11190*/  FMUL.FTZ R125, R2, R125 ;  /* 0x0000007d027d7220 */ /* 0x000fe20000410000 */
[C---:B------:R-:W-:Y:S01]  /*111a0*/  HMMA.16816.F32.BF16 R120, R160.reuse, R138, R120 ;  /* 0x0000008aa078723c */ /* 0x040fe20000041878 */
[----:B------:R-:W2:Y:S03]  /*111b0*/  LDSM.16.MT88.4 R136, [R234+0x10800] ;  /* 0x01080000ea88783b */ /* 0x000ea60000004200 */
[C---:B------:R-:W-:Y:S02]  /*111c0*/  FMUL.FTZ R126, R0.reuse, R126 ;  /* 0x0000007e007e7220 */ /* 0x040fe40000410000 */
[----:B------:R-:W-:Y:S02]  /*111d0*/  FMUL.FTZ R127, R0, R127 ;  /* 0x0000007f007f7220 */ /* 0x000fe40000410000 */
[----:B------:R-:W3:Y:S01]  /*111e0*/  MUFU.EX2 R203, R203 ;  /* 0x000000cb00cb7308 */ /* 0x000ee20000000800 */
[C---:B------:R-:W-:Y:S03]  /*111f0*/  FMUL.FTZ R128, R2.reuse, R128 ;  /* 0x0000008002807220 */ /* 0x040fe60000410000 */
[----:B------:R-:W-:Y:S01]  /*11200*/  FMUL.FTZ R129, R2, R129 ;  /* 0x0000008102817220 */ /* 0x000fe20000410000 */
[C---:B----4-:R-:W-:Y:S03]  /*11210*/  HMMA.16816.F32.BF16 R124, R160.reuse, R132, R124 ;  /* 0x00000084a07c723c */ /* 0x050fe6000004187c */
[C---:B------:R-:W-:Y:S02]  /*11220*/  FMUL.FTZ R130, R0.reuse, R130 ;  /* 0x0000008200827220 */ /* 0x040fe40000410000 */
[----:B------:R-:W-:Y:S02]  /*11230*/  FMUL.FTZ R131, R0, R131 ;  /* 0x0000008300837220 */ /* 0x000fe40000410000 */
[----:B-----5:R-:W-:Y:S01]  /*11240*/  F2FP.BF16.PACK_AB R132, R189, R188 ;  /* 0x000000bcbd84723e */ /* 0x020fe200000010ff */
[--C-:B------:R-:W-:Y:S01]  /*11250*/  FFMA.FTZ R200, R215, c[0x0][0x23c], -R177.reuse ;  /* 0x00008f00d7c87a23 */ /* 0x100fe200000108b1 */
[----:B-1----:R-:W-:Y:S03]  /*11260*/  F2FP.BF16.PACK_AB R133, R191, R190 ;  /* 0x000000bebf85723e */ /* 0x002fe600000010ff */
[----:B------:R-:W-:Y:S01]  /*11270*/  HMMA.16816.F32.BF16 R128, R160, R134, R128 ;  /* 0x00000086a080723c */ /* 0x000fe20000041880 */
[----:B------:R-:W1:Y:S01]  /*11280*/  LDSM.16.MT88.4 R160, [R233+0x12800] ;  /* 0x01280000e9a0783b */ /* 0x000e620000004200 */
[----:B------:R-:W-:Y:S01]  /*11290*/  MUFU.EX2 R200, R200 ;  /* 0x000000c800c87308 */ /* 0x000fe20000000800 */
[--C-:B------:R-:W-:Y:S02]  /*112a0*/  FFMA.FTZ R213, R213, c[0x0][0x23c], -R177.reuse ;  /* 0x00008f00d5d57a23 */ /* 0x100fe400000108b1 */
[--C-:B------:R-:W-:Y:S02]  /*112b0*/  FFMA.FTZ R204, R211, c[0x0][0x23c], -R176.reuse ;  /* 0x00008f00d3cc7a23 */ /* 0x100fe400000108b0 */
[----:B------:R-:W-:Y:S01]  /*112c0*/  F2FP.BF16.PACK_AB R134, R193, R192 ;  /* 0x000000c0c186723e */ /* 0x000fe200000010ff */
[--C-:B------:R-:W-:Y:S01]  /*112d0*/  FFMA.FTZ R209, R209, c[0x0][0x23c], -R176.reuse ;  /* 0x00008f00d1d17a23 */ /* 0x100fe200000108b0 */
[----:B---3--:R-:W-:Y:S03]  /*112e0*/  F2FP.BF16.PACK_AB R135, R203, R196 ;  /* 0x000000c4cb87723e */ /* 0x008fe600000010ff */
[--C-:B------:R-:W-:Y:S01]  /*112f0*/  FFMA.FTZ R208, R214, c[0x0][0x23c], -R177.reuse ;  /* 0x00008f00d6d07a23 */ /* 0x100fe200000108b1 */
[----:B------:R-:W3:Y:S01]  /*11300*/  MUFU.EX2 R213, R213 ;  /* 0x000000d500d57308 */ /* 0x000ee20000000800 */
[--C-:B------:R-:W-:Y:S02]  /*11310*/  FFMA.FTZ R211, R210, c[0x0][0x23c], -R177.reuse ;  /* 0x00008f00d2d37a23 */ /* 0x100fe400000108b1 */
[C---:B--2---:R-:W-:Y:S05]  /*11320*/  HMMA.16816.F32.BF16 R4, R132.reuse, R140, R4 ;  /* 0x0000008c8404723c */ /* 0x044fea0000041804 */
[--C-:B------:R-:W-:Y:S02]  /*11330*/  FFMA.FTZ R207, R207, c[0x0][0x23c], -R176.reuse ;  /* 0x00008f00cfcf7a23 */ /* 0x100fe400000108b0 */
[--C-:B------:R-:W-:Y:S01]  /*11340*/  FFMA.FTZ R210, R205, c[0x0][0x23c], -R176.reuse ;  /* 0x00008f00cdd27a23 */ /* 0x100fe200000108b0 */
[C---:B------:R-:W-:Y:S01]  /*11350*/  HMMA.16816.F32.BF16 R8, R132.reuse, R142, R8 ;  /* 0x0000008e8408723c */ /* 0x040fe20000041808 */
[----:B------:R-:W2:Y:S01]  /*11360*/  LDSM.16.MT88.4 R140, [R234+0x14800] ;  /* 0x01480000ea8c783b */ /* 0x000ea20000004200 */
[----:B------:R-:W-:Y:S02]  /*11370*/  MUFU.EX2 R204, R204 ;  /* 0x000000cc00cc7308 */ /* 0x000fe40000000800 */
[--C-:B------:R-:W-:Y:S02]  /*11380*/  FFMA.FTZ R202, R202, c[0x0][0x23c], -R177.reuse ;  /* 0x00008f00caca7a23 */ /* 0x100fe400000108b1 */
[--C-:B------:R-:W-:Y:S02]  /*11390*/  FFMA.FTZ R205, R206, c[0x0][0x23c], -R177.reuse ;  /* 0x00008f00cecd7a23 */ /* 0x100fe400000108b1 */
[C---:B------:R-:W-:Y:S04]  /*113a0*/  HMMA.16816.F32.BF16 R12, R132.reuse, R136, R12 ;  /* 0x00000088840c723c */ /* 0x040fe8000004180c */
[----:B------:R-:W4:Y:S01]  /*113b0*/  MUFU.EX2 R209, R209 ;  /* 0x000000d100d17308 */ /* 0x000f220000000800 */
[--C-:B------:R-:W-:Y:S02]  /*113c0*/  FFMA.FTZ R201, R201, c[0x0][0x23c], -R176.reuse ;  /* 0x00008f00c9c97a23 */ /* 0x100fe400000108b0 */
[--C-:B------:R-:W-:Y:S01]  /*113d0*/  FFMA.FTZ R206, R199, c[0x0][0x23c], -R176.reuse ;  /* 0x00008f00c7ce7a23 */ /* 0x100fe200000108b0 */
[C---:B------:R-:W-:Y:S01]  /*113e0*/  HMMA.16816.F32.BF16 R16, R132.reuse, R138, R16 ;  /* 0x0000008a8410723c */ /* 0x040fe20000041810 */
[----:B------:R-:W5:Y:S03]  /*113f0*/  LDSM.16.MT88.4 R136, [R233+0x14800] ;  /* 0x01480000e988783b */ /* 0x000f660000004200 */
[--C-:B------:R-:W-:Y:S02]  /*11400*/  FFMA.FTZ R198, R198, c[0x0][0x23c], -R177.reuse ;  /* 0x00008f00c6c67a23 */ /* 0x100fe400000108b1 */
[----:B------:R-:W-:Y:S01]  /*11410*/  FFMA.FTZ R177, R197, c[0x0][0x23c], -R177 ;  /* 0x00008f00c5b17a23 */ /* 0x000fe200000108b1 */
[----:B------:R-:W-:Y:S01]  /*11420*/  MUFU.EX2 R208, R208 ;  /* 0x000000d000d07308 */ /* 0x000fe20000000800 */
[C---:B------:R-:W-:Y:S04]  /*11430*/  HMMA.16816.F32.BF16 R20, R132.reuse, R144, R20 ;  /* 0x000000908414723c */ /* 0x040fe80000041814 */
[--C-:B------:R-:W-:Y:S02]  /*11440*/  FFMA.FTZ R166, R166, c[0x0][0x23c], -R176.reuse ;  /* 0x00008f00a6a67a23 */ /* 0x100fe400000108b0 */
[----:B------:R-:W-:Y:S02]  /*11450*/  FFMA.FTZ R176, R165, c[0x0][0x23c], -R176 ;  /* 0x00008f00a5b07a23 */ /* 0x000fe400000108b0 */
[C---:B------:R-:W-:Y:S01]  /*11460*/  HMMA.16816.F32.BF16 R24, R132.reuse, R146, R24 ;  /* 0x000000928418723c */ /* 0x040fe20000041818 */
[----:B------:R-:W1:Y:S01]  /*11470*/  LDSM.16.MT88.4 R144, [R232+0x14800] ;  /* 0x01480000e890783b */ /* 0x000e620000004200 */
[----:B------:R-:W-:Y:S02]  /*11480*/  MUFU.EX2 R197, R177 ;  /* 0x000000b100c57308 */ /* 0x000fe40000000800 */
[----:B------:R-:W-:Y:S02]  /*11490*/  FFMA.FTZ R185, R0, R212, R185 ;  /* 0x000000d400b97223 */ /* 0x000fe400000100b9 */
[----:B------:R-:W-:Y:S01]  /*114a0*/  FFMA.FTZ R187, R2, R167, R187 ;  /* 0x000000a702bb7223 */ /* 0x000fe200000100bb */
[----:B------:R-:W-:Y:S01]  /*114b0*/  MOV R167, R164 ;  /* 0x000000a400a77202 */ /* 0x000fe20000000f00 */
[C---:B------:R-:W-:Y:S04]  /*114c0*/  HMMA.16816.F32.BF16 R28, R132.reuse, R148, R28 ;  /* 0x00000094841c723c */ /* 0x040fe8000004181c */
[----:B------:R1:W-:Y:S01]  /*114d0*/  MUFU.EX2 R165, R176 ;  /* 0x000000b000a57308 */ /* 0x0003e20000000800 */
[----:B------:R-:W-:Y:S02]  /*114e0*/  FADD.FTZ R187, R186, R187 ;  /* 0x000000bbbabb7221 */ /* 0x000fe40000010000 */
[----:B------:R-:W-:Y:S01]  /*114f0*/  FADD.FTZ R182, R182, R185 ;  /* 0x000000b9b6b67221 */ /* 0x000fe20000010000 */
[C---:B------:R-:W-:Y:S01]  /*11500*/  HMMA.16816.F32.BF16 R32, R132.reuse, R150, R32 ;  /* 0x000000968420723c */ /* 0x040fe20000041820 */
[----:B------:R-:W2:Y:S03]  /*11510*/  LDSM.16.MT88.4 R148, [R236+0x16800] ;  /* 0x01680000ec94783b */ /* 0x000ea60000004200 */
[----:B------:R-:W-:Y:S02]  /*11520*/  FADD.FTZ R184, R184, R187 ;  /* 0x000000bbb8b87221 */ /* 0x000fe40000010000 */
[----:B------:R-:W2:Y:S01]  /*11530*/  MUFU.EX2 R211, R211 ;  /* 0x000000d300d37308 */ /* 0x000ea20000000800 */
[----:B------:R-:W-:Y:S01]  /*11540*/  FADD.FTZ R181, R181, R182 ;  /* 0x000000b6b5b57221 */ /* 0x000fe20000010000 */
[C---:B------:R-:W-:Y:S04]  /*11550*/  HMMA.16816.F32.BF16 R36, R132.reuse, R152, R36 ;  /* 0x000000988424723c */ /* 0x040fe80000041824 */
[----:B------:R-:W-:Y:S02]  /*11560*/  FADD.FTZ R183, R183, R184 ;  /* 0x000000b8b7b77221 */ /* 0x000fe40000010000 */
[----:B------:R-:W-:Y:S02]  /*11570*/  FADD.FTZ R181, R180, R181 ;  /* 0x000000b5b4b57221 */ /* 0x000fe40000010000 */
[C---:B------:R-:W-:Y:S01]  /*11580*/  HMMA.16816.F32.BF16 R40, R132.reuse, R154, R40 ;  /* 0x0000009a8428723c */ /* 0x040fe20000041828 */
[----:B------:R-:W-:Y:S01]  /*11590*/  LDSM.16.MT88.4 R152, [R232+0x11000] ;  /* 0x01100000e898783b */ /* 0x000fe20000004200 */
[----:B------:R-:W-:Y:S02]  /*115a0*/  MUFU.EX2 R207, R207 ;  /* 0x000000cf00cf7308 */ /* 0x000fe40000000800 */
[----:B------:R-:W-:Y:S02]  /*115b0*/  FADD.FTZ R188, R188, R183 ;  /* 0x000000b7bcbc7221 */ /* 0x000fe40000010000 */
[----:B------:R-:W-:Y:S02]  /*115c0*/  FADD.FTZ R190, R190, R181 ;  /* 0x000000b5bebe7221 */ /* 0x000fe40000010000 */
[C---:B------:R-:W-:Y:S01]  /*115d0*/  HMMA.16816.F32.BF16 R44, R132.reuse, R156, R44 ;  /* 0x0000009c842c723c */ /* 0x040fe2000004182c */
[----:B-1----:R-:W-:Y:S03]  /*115e0*/  LDSM.16.MT88.4 R176, [R233+0x15800] ;  /* 0x01580000e9b0783b */ /* 0x002fe60000004200 */
[----:B------:R-:W1:Y:S01]  /*115f0*/  MUFU.EX2 R210, R210 ;  /* 0x000000d200d27308 */ /* 0x000e620000000800 */
[----:B------:R-:W-:Y:S02]  /*11600*/  FADD.FTZ R189, R189, R188 ;  /* 0x000000bcbdbd7221 */ /* 0x000fe40000010000 */
[----:B------:R-:W-:Y:S01]  /*11610*/  FADD.FTZ R191, R191, R190 ;  /* 0x000000bebfbf7221 */ /* 0x000fe20000010000 */
[C---:B------:R-:W-:Y:S01]  /*11620*/  HMMA.16816.F32.BF16 R48, R132.reuse, R158, R48 ;  /* 0x0000009e8430723c */ /* 0x040fe20000041830 */
[----:B------:R-:W-:Y:S03]  /*11630*/  LDSM.16.MT88.4 R156, [R234+0x13000] ;  /* 0x01300000ea9c783b */ /* 0x000fe60000004200 */
[----:B------:R-:W-:Y:S02]  /*11640*/  FADD.FTZ R192, R192, R189 ;  /* 0x000000bdc0c07221 */ /* 0x000fe40000010000 */
[----:B------:R-:W-:Y:S01]  /*11650*/  MUFU.EX2 R202, R202 ;  /* 0x000000ca00ca7308 */ /* 0x000fe20000000800 */
[----:B------:R-:W-:Y:S01]  /*11660*/  FADD.FTZ R196, R196, R191 ;  /* 0x000000bfc4c47221 */ /* 0x000fe20000010000 */
[C---:B------:R-:W-:Y:S04]  /*11670*/  HMMA.16816.F32.BF16 R52, R132.reuse, R160, R52 ;  /* 0x000000a08434723c */ /* 0x040fe80000041834 */
[----:B------:R-:W-:Y:S02]  /*11680*/  FADD.FTZ R193, R193, R192 ;  /* 0x000000c0c1c17221 */ /* 0x000fe40000010000 */
[----:B------:R-:W-:Y:S02]  /*11690*/  FADD.FTZ R203, R203, R196 ;  /* 0x000000c4cbcb7221 */ /* 0x000fe40000010000 */
[C---:B------:R-:W-:Y:S01]  /*116a0*/  HMMA.16816.F32.BF16 R56, R132.reuse, R162, R56 ;  /* 0x000000a28438723c */ /* 0x040fe20000041838 */
[----:B------:R-:W-:Y:S01]  /*116b0*/  LDSM.16.MT88.4 R160, [R233+0x13000] ;  /* 0x01300000e9a0783b */ /* 0x000fe20000004200 */
[----:B------:R-:W1:Y:S06]  /*116c0*/  MUFU.EX2 R205, R205 ;  /* 0x000000cd00cd7308 */ /* 0x000e6c0000000800 */
[C---:B------:R-:W-:Y:S04]  /*116d0*/  HMMA.16816.F32.BF16 R60, R132.reuse, R168, R60 ;  /* 0x000000a8843c723c */ /* 0x040fe8000004183c */
[----:B------:R-:W-:Y:S04]  /*116e0*/  MUFU.EX2 R201, R201 ;  /* 0x000000c900c97308 */ /* 0x000fe80000000800 */
[C---:B------:R-:W-:Y:S01]  /*116f0*/  HMMA.16816.F32.BF16 R64, R132.reuse, R170, R64 ;  /* 0x000000aa8440723c */ /* 0x040fe20000041840 */
[----:B------:R-:W-:Y:S05]  /*11700*/  LDSM.16.MT88.4 R168, [R232+0x13000] ;  /* 0x01300000e8a8783b */ /* 0x000fea0000004200 */
[----:B------:R-:W1:Y:S02]  /*11710*/  MUFU.EX2 R206, R206 ;  /* 0x000000ce00ce7308 */ /* 0x000e640000000800 */
[C---:B------:R-:W-:Y:S08]  /*11720*/  HMMA.16816.F32.BF16 R68, R132.reuse, R172, R68 ;  /* 0x000000ac8444723c */ /* 0x040ff00000041844 */
[C---:B------:R-:W-:Y:S01]  /*11730*/  HMMA.16816.F32.BF16 R72, R132.reuse, R174, R72 ;  /* 0x000000ae8448723c */ /* 0x040fe20000041848 */
[----:B------:R-:W-:Y:S01]  /*11740*/  LDSM.16.MT88.4 R172, [R236+0x15000] ;  /* 0x01500000ecac783b */ /* 0x000fe20000004200 */
[----:B------:R-:W1:Y:S06]  /*11750*/  MUFU.EX2 R198, R198 ;  /* 0x000000c600c67308 */ /* 0x000e6c0000000800 */
[C---:B--2---:R-:W-:Y:S04]  /*11760*/  HMMA.16816.F32.BF16 R76, R132.reuse, R140, R76 ;  /* 0x0000008c844c723c */ /* 0x044fe8000004184c */
[----:B------:R-:W2:Y:S04]  /*11770*/  MUFU.EX2 R166, R166 ;  /* 0x000000a600a67308 */ /* 0x000ea80000000800 */
[C---:B------:R-:W-:Y:S01]  /*11780*/  HMMA.16816.F32.BF16 R80, R132.reuse, R142, R80 ;  /* 0x0000008e8450723c */ /* 0x040fe20000041850 */
[----:B------:R-:W1:Y:S07]  /*11790*/  LDSM.16.MT88.4 R140, [R234+0x16800] ;  /* 0x01680000ea8c783b */ /* 0x000e6e0000004200 */
[C---:B-----5:R-:W-:Y:S08]  /*117a0*/  HMMA.16816.F32.BF16 R84, R132.reuse, R136, R84 ;  /* 0x000000888454723c */ /* 0x060ff00000041854 */
[C---:B------:R-:W-:Y:S01]  /*117b0*/  HMMA.16816.F32.BF16 R88, R132.reuse, R138, R88 ;  /* 0x0000008a8458723c */ /* 0x040fe20000041858 */
[----:B------:R-:W5:Y:S07]  /*117c0*/  LDSM.16.MT88.4 R136, [R233+0x16800] ;  /* 0x01680000e988783b */ /* 0x000f6e0000004200 */
[C---:B------:R-:W-:Y:S08]  /*117d0*/  HMMA.16816.F32.BF16 R92, R132.reuse, R144, R92 ;  /* 0x00000090845c723c */ /* 0x040ff0000004185c */
[C---:B------:R-:W-:Y:S01]  /*117e0*/  HMMA.16816.F32.BF16 R96, R132.reuse, R146, R96 ;  /* 0x000000928460723c */ /* 0x040fe20000041860 */
[----:B------:R-:W2:Y:S07]  /*117f0*/  LDSM.16.MT88.4 R144, [R232+0x16800] ;  /* 0x01680000e890783b */ /* 0x000eae0000004200 */
[C---:B------:R-:W-:Y:S08]  /*11800*/  HMMA.16816.F32.BF16 R100, R132.reuse, R148, R100 ;  /* 0x000000948464723c */ /* 0x040ff00000041864 */
[C---:B------:R-:W-:Y:S01]  /*11810*/  HMMA.16816.F32.BF16 R104, R132.reuse, R150, R104 ;  /* 0x000000968468723c */ /* 0x040fe20000041868 */
[----:B------:R-:W-:Y:S07]  /*11820*/  LDSM.16.MT88.4 R148, [R233+0x11000] ;  /* 0x01100000e994783b */ /* 0x000fee0000004200 */
[C---:B-1----:R-:W-:Y:S08]  /*11830*/  HMMA.16816.F32.BF16 R108, R132.reuse, R140, R108 ;  /* 0x0000008c846c723c */ /* 0x042ff0000004186c */
[C---:B------:R-:W-:Y:S01]  /*11840*/  HMMA.16816.F32.BF16 R112, R132.reuse, R142, R112 ;  /* 0x0000008e8470723c */ /* 0x040fe20000041870 */
[----:B------:R-:W1:Y:S07]  /*11850*/  LDSM.16.MT88.4 R140, [R236+0x11000] ;  /* 0x01100000ec8c783b */ /* 0x000e6e0000004200 */
[C---:B-----5:R-:W-:Y:S08]  /*11860*/  HMMA.16816.F32.BF16 R116, R132.reuse, R136, R116 ;  /* 0x000000888474723c */ /* 0x060ff00000041874 */
[C---:B------:R-:W-:Y:S01]  /*11870*/  HMMA.16816.F32.BF16 R120, R132.reuse, R138, R120 ;  /* 0x0000008a8478723c */ /* 0x040fe20000041878 */
[----:B------:R-:W5:Y:S07]  /*11880*/  LDSM.16.MT88.4 R136, [R234+0x11000] ;  /* 0x01100000ea88783b */ /* 0x000f6e0000004200 */
[C---:B--2---:R-:W-:Y:S08]  /*11890*/  HMMA.16816.F32.BF16 R124, R132.reuse, R144, R124 ;  /* 0x00000090847c723c */ /* 0x044ff0000004187c */
[----:B------:R-:W-:Y:S01]  /*118a0*/  HMMA.16816.F32.BF16 R128, R132, R146, R128 ;  /* 0x000000928480723c */ /* 0x000fe20000041880 */
[----:B------:R-:W2:Y:S06]  /*118b0*/  LDSM.16.MT88.4 R144, [R236+0x13000] ;  /* 0x01300000ec90783b */ /* 0x000eac0000004200 */
[----:B---3--:R-:W-:Y:S01]  /*118c0*/  F2FP.BF16.PACK_AB R132, R213, R200 ;  /* 0x000000c8d584723e */ /* 0x008fe200000010ff */
[----:B------:R-:W-:Y:S01]  /*118d0*/  FADD.FTZ R200, R200, R193 ;  /* 0x000000c1c8c87221 */ /* 0x000fe20000010000 */
[----:B----4-:R-:W-:Y:S03]  /*118e0*/  F2FP.BF16.PACK_AB R133, R209, R204 ;  /* 0x000000ccd185723e */ /* 0x010fe600000010ff */
[----:B------:R-:W-:Y:S01]  /*118f0*/  F2FP.BF16.PACK_AB R134, R211, R208 ;  /* 0x000000d0d386723e */ /* 0x000fe200000010ff */
[----:B------:R-:W-:Y:S01]  /*11900*/  FADD.FTZ R213, R213, R200 ;  /* 0x000000c8d5d57221 */ /* 0x000fe20000010000 */
[----:B------:R-:W-:Y:S01]  /*11910*/  F2FP.BF16.PACK_AB R135, R210, R207 ;  /* 0x000000cfd287723e */ /* 0x000fe200000010ff */
[----:B------:R-:W-:Y:S02]  /*11920*/  FADD.FTZ R204, R204, R203 ;  /* 0x000000cbcccc7221 */ /* 0x000fe40000010000 */
[----:B------:R-:W-:Y:S02]  /*11930*/  FADD.FTZ R208, R208, R213 ;  /* 0x000000d5d0d07221 */ /* 0x000fe40000010000 */
[----:B------:R-:W-:Y:S02]  /*11940*/  FADD.FTZ R204, R209, R204 ;  /* 0x000000ccd1cc7221 */ /* 0x000fe40000010000 */
[C---:B-1----:R-:W-:Y:S03]  /*11950*/  HMMA.16816.F32.BF16 R4, R132.reuse, R140, R4 ;  /* 0x0000008c8404723c */ /* 0x042fe60000041804 */
[----:B------:R-:W-:Y:S02]  /*11960*/  FADD.FTZ R211, R211, R208 ;  /* 0x000000d0d3d37221 */ /* 0x000fe40000010000 */
[----:B------:R-:W-:Y:S03]  /*11970*/  FADD.FTZ R207, R207, R204 ;  /* 0x000000cccfcf7221 */ /* 0x000fe60000010000 */
[C---:B------:R-:W-:Y:S01]  /*11980*/  HMMA.16816.F32.BF16 R8, R132.reuse, R142, R8 ;  /* 0x0000008e8408723c */ /* 0x040fe20000041808 */
[----:B------:R-:W1:Y:S03]  /*11990*/  LDSM.16.MT88.4 R140, [R234+0x15000] ;  /* 0x01500000ea8c783b */ /* 0x000e660000004200 */
[----:B------:R-:W-:Y:S04]  /*119a0*/  FADD.FTZ R210, R210, R207 ;  /* 0x000000cfd2d27221 */ /* 0x000fe80000010000 */
[C---:B-----5:R-:W-:Y:S08]  /*119b0*/  HMMA.16816.F32.BF16 R12, R132.reuse, R136, R12 ;  /* 0x00000088840c723c */ /* 0x060ff0000004180c */
[C---:B------:R-:W-:Y:S01]  /*119c0*/  HMMA.16816.F32.BF16 R16, R132.reuse, R138, R16 ;  /* 0x0000008a8410723c */ /* 0x040fe20000041810 */
[----:B------:R-:W3:Y:S07]  /*119d0*/  LDSM.16.MT88.4 R136, [R233+0x15000] ;  /* 0x01500000e988783b */ /* 0x000eee0000004200 */
[C---:B------:R-:W-:Y:S08]  /*119e0*/  HMMA.16816.F32.BF16 R20, R132.reuse, R148, R20 ;  /* 0x000000948414723c */ /* 0x040ff00000041814 */
[C---:B------:R-:W-:Y:S01]  /*119f0*/  HMMA.16816.F32.BF16 R24, R132.reuse, R150, R24 ;  /* 0x000000968418723c */ /* 0x040fe20000041818 */
[----:B------:R-:W-:Y:S07]  /*11a00*/  LDSM.16.MT88.4 R148, [R236+0x17000] ;  /* 0x01700000ec94783b */ /* 0x000fee0000004200 */
[C---:B------:R-:W-:Y:S08]  /*11a10*/  HMMA.16816.F32.BF16 R28, R132.reuse, R152, R28 ;  /* 0x00000098841c723c */ /* 0x040ff0000004181c */
[C---:B------:R-:W-:Y:S08]  /*11a20*/  HMMA.16816.F32.BF16 R32, R132.reuse, R154, R32 ;  /* 0x0000009a8420723c */ /* 0x040ff00000041820 */
[C---:B--2---:R-:W-:Y:S08]  /*11a30*/  HMMA.16816.F32.BF16 R36, R132.reuse, R144, R36 ;  /* 0x000000908424723c */ /* 0x044ff00000041824 */
[C---:B------:R-:W-:Y:S01]  /*11a40*/  HMMA.16816.F32.BF16 R40, R132.reuse, R146, R40 ;  /* 0x000000928428723c */ /* 0x040fe20000041828 */
[----:B------:R-:W2:Y:S07]  /*11a50*/  LDSM.16.MT88.4 R144, [R232+0x15000] ;  /* 0x01500000e890783b */ /* 0x000eae0000004200 */
[C---:B------:R-:W-:Y:S08]  /*11a60*/  HMMA.16816.F32.BF16 R44, R132.reuse, R156, R44 ;  /* 0x0000009c842c723c */ /* 0x040ff0000004182c */
[C---:B------:R-:W-:Y:S01]  /*11a70*/  HMMA.16816.F32.BF16 R48, R132.reuse, R158, R48 ;  /* 0x0000009e8430723c */ /* 0x040fe20000041830 */
[----:B------:R-:W-:Y:S07]  /*11a80*/  LDSM.16.MT88.4 R156, [R236+0x11800] ;  /* 0x01180000ec9c783b */ /* 0x000fee0000004200 */
[C---:B------:R-:W-:Y:S08]  /*11a90*/  HMMA.16816.F32.BF16 R52, R132.reuse, R160, R52 ;  /* 0x000000a08434723c */ /* 0x040ff00000041834 */
[C---:B------:R-:W-:Y:S08]  /*11aa0*/  HMMA.16816.F32.BF16 R56, R132.reuse, R162, R56 ;  /* 0x000000a28438723c */ /* 0x040ff00000041838 */
[C---:B------:R-:W-:Y:S07]  /*11ab0*/  HMMA.16816.F32.BF16 R60, R132.reuse, R168, R60 ;  /* 0x000000a8843c723c */ /* 0x040fee000004183c */
[----:B------:R-:W-:Y:S01]  /*11ac0*/  F2FP.BF16.PACK_AB R168, R205, R202 ;  /* 0x000000cacda8723e */ /* 0x000fe200000010ff */
[C---:B------:R-:W-:Y:S04]  /*11ad0*/  HMMA.16816.F32.BF16 R64, R132.reuse, R170, R64 ;  /* 0x000000aa8440723c */ /* 0x040fe80000041840 */
[----:B------:R-:W-:Y:S01]  /*11ae0*/  F2FP.BF16.PACK_AB R169, R206, R201 ;  /* 0x000000c9cea9723e */ /* 0x000fe200000010ff */
[----:B------:R-:W-:Y:S02]  /*11af0*/  FADD.FTZ R202, R202, R211 ;  /* 0x000000d3caca7221 */ /* 0x000fe40000010000 */
[----:B------:R-:W-:Y:S01]  /*11b00*/  F2FP.BF16.PACK_AB R170, R197, R198 ;  /* 0x000000c6c5aa723e */ /* 0x000fe200000010ff */
[C---:B------:R-:W-:Y:S04]  /*11b10*/  HMMA.16816.F32.BF16 R68, R132.reuse, R172, R68 ;  /* 0x000000ac8444723c */ /* 0x040fe80000041844 */
[----:B------:R-:W-:Y:S01]  /*11b20*/  F2FP.BF16.PACK_AB R171, R165, R166 ;  /* 0x000000a6a5ab723e */ /* 0x000fe200000010ff */
[----:B------:R-:W-:Y:S02]  /*11b30*/  FADD.FTZ R205, R205, R202 ;  /* 0x000000cacdcd7221 */ /* 0x000fe40000010000 */
[----:B------:R-:W-:Y:S01]  /*11b40*/  FADD.FTZ R201, R201, R210 ;  /* 0x000000d2c9c97221 */ /* 0x000fe20000010000 */
[C---:B------:R-:W-:Y:S01]  /*11b50*/  HMMA.16816.F32.BF16 R72, R132.reuse, R174, R72 ;  /* 0x000000ae8448723c */ /* 0x040fe20000041848 */
[----:B------:R-:W-:Y:S03]  /*11b60*/  LDSM.16.MT88.4 R172, [R233+0x13800] ;  /* 0x01380000e9ac783b */ /* 0x000fe60000004200 */
[----:B------:R-:W-:Y:S02]  /*11b70*/  FADD.FTZ R198, R198, R205 ;  /* 0x000000cdc6c67221 */ /* 0x000fe40000010000 */
[----:B------:R-:W-:Y:S02]  /*11b80*/  FADD.FTZ R201, R206, R201 ;  /* 0x000000c9cec97221 */ /* 0x000fe40000010000 */
[C---:B-1----:R-:W-:Y:S04]  /*11b90*/  HMMA.16816.F32.BF16 R76, R132.reuse, R140, R76 ;  /* 0x0000008c844c723c */ /* 0x042fe8000004184c */
[----:B------:R-:W-:Y:S02]  /*11ba0*/  FADD.FTZ R0, R197, R198 ;  /* 0x000000c6c5007221 */ /* 0x000fe40000010000 */
[----:B------:R-:W-:Y:S02]  /*11bb0*/  FADD.FTZ R166, R166, R201 ;  /* 0x000000c9a6a67221 */ /* 0x000fe40000010000 */
[C---:B------:R-:W-:Y:S01]  /*11bc0*/  HMMA.16816.F32.BF16 R80, R132.reuse, R142, R80 ;  /* 0x0000008e8450723c */ /* 0x040fe20000041850 */
[----:B------:R-:W1:Y:S07]  /*11bd0*/  LDSM.16.MT88.4 R140, [R234+0x17000] ;  /* 0x01700000ea8c783b */ /* 0x000e6e0000004200 */
[C---:B---3--:R-:W-:Y:S01]  /*11be0*/  HMMA.16816.F32.BF16 R84, R132.reuse, R136, R84 ;  /* 0x000000888454723c */ /* 0x048fe20000041854 */
[----:B------:R3:W-:Y:S07]  /*11bf0*/  STL [R1+0x4], R0 ;  /* 0x0000040001007387 */ /* 0x0007ee0000100800 */
[C---:B------:R-:W-:Y:S01]  /*11c00*/  HMMA.16816.F32.BF16 R88, R132.reuse, R138, R88 ;  /* 0x0000008a8458723c */ /* 0x040fe20000041858 */
[----:B------:R-:W4:Y:S07]  /*11c10*/  LDSM.16.MT88.4 R136, [R233+0x17000] ;  /* 0x01700000e988783b */ /* 0x000f2e0000004200 */
[C---:B--2---:R-:W-:Y:S08]  /*11c20*/  HMMA.16816.F32.BF16 R92, R132.reuse, R144, R92 ;  /* 0x00000090845c723c */ /* 0x044ff0000004185c */
[C---:B------:R-:W-:Y:S01]  /*11c30*/  HMMA.16816.F32.BF16 R96, R132.reuse, R146, R96 ;  /* 0x000000928460723c */ /* 0x040fe20000041860 */
[----:B------:R-:W2:Y:S03]  /*11c40*/  LDSM.16.MT88.4 R144, [R232+0x17000] ;  /* 0x01700000e890783b */ /* 0x000ea60000004200 */
[----:B---3--:R-:W-:Y:S04]  /*11c50*/  FADD.FTZ R0, R165, R166 ;  /* 0x000000a6a5007221 */ /* 0x008fe80000010000 */
[C---:B------:R-:W-:Y:S01]  /*11c60*/  HMMA.16816.F32.BF16 R100, R132.reuse, R148, R100 ;  /* 0x000000948464723c */ /* 0x040fe20000041864 */
[----:B------:R3:W-:Y:S07]  /*11c70*/  STL [R1], R0 ;  /* 0x0000000001007387 */ /* 0x0007ee0000100800 */
[C---:B------:R-:W-:Y:S01]  /*11c80*/  HMMA.16816.F32.BF16 R104, R132.reuse, R150, R104 ;  /* 0x000000968468723c */ /* 0x040fe20000041868 */
[----:B------:R-:W5:Y:S07]  /*11c90*/  LDSM.16.MT88.4 R148, [R234+0x11800] ;  /* 0x01180000ea94783b */ /* 0x000f6e0000004200 */
[C---:B-1----:R-:W-:Y:S08]  /*11ca0*/  HMMA.16816.F32.BF16 R108, R132.reuse, R140, R108 ;  /* 0x0000008c846c723c */ /* 0x042ff0000004186c */
[C---:B------:R-:W-:Y:S01]  /*11cb0*/  HMMA.16816.F32.BF16 R112, R132.reuse, R142, R112 ;  /* 0x0000008e8470723c */ /* 0x040fe20000041870 */
[----:B------:R-:W1:Y:S03]  /*11cc0*/  LDSM.16.MT88.4 R140, [R233+0x11800] ;  /* 0x01180000e98c783b */ /* 0x000e660000004200 */
[----:B---3--:R-:W-:Y:S04]  /*11cd0*/  MOV R0, R3 ;  /* 0x0000000300007202 */ /* 0x008fe80000000f00 */
[C---:B----4-:R-:W-:Y:S08]  /*11ce0*/  HMMA.16816.F32.BF16 R116, R132.reuse, R136, R116 ;  /* 0x000000888474723c */ /* 0x050ff00000041874 */
[C---:B------:R-:W-:Y:S08]  /*11cf0*/  HMMA.16816.F32.BF16 R120, R132.reuse, R138, R120 ;  /* 0x0000008a8478723c */ /* 0x040ff00000041878 */
[C---:B--2---:R-:W-:Y:S08]  /*11d00*/  HMMA.16816.F32.BF16 R124, R132.reuse, R144, R124 ;  /* 0x00000090847c723c */ /* 0x044ff0000004187c */
[----:B------:R-:W-:Y:S01]  /*11d10*/  HMMA.16816.F32.BF16 R128, R132, R146, R128 ;  /* 0x000000928480723c */ /* 0x000fe20000041880 */
[----:B------:R-:W2:Y:S07]  /*11d20*/  LDSM.16.MT88.4 R132, [R232+0x11800] ;  /* 0x01180000e884783b */ /* 0x000eae0000004200 */
[C---:B------:R-:W-:Y:S01]  /*11d30*/  HMMA.16816.F32.BF16 R160, R168.reuse, R156, R4 ;  /* 0x0000009ca8a0723c */ /* 0x040fe20000041804 */
[----:B------:R-:W3:Y:S07]  /*11d40*/  LDSM.16.MT88.4 R4, [R236+0x13800] ;  /* 0x01380000ec04783b */ /* 0x000eee0000004200 */
[C---:B------:R-:W-:Y:S01]  /*11d50*/  HMMA.16816.F32.BF16 R156, R168.reuse, R158, R8 ;  /* 0x0000009ea89c723c */ /* 0x040fe20000041808 */
[----:B------:R-:W4:Y:S07]  /*11d60*/  LDSM.16.MT88.4 R8, [R234+0x13800] ;  /* 0x01380000ea08783b */ /* 0x000f2e0000004200 */
[C---:B-----5:R-:W-:Y:S01]  /*11d70*/  HMMA.16816.F32.BF16 R152, R168.reuse, R148, R12 ;  /* 0x00000094a898723c */ /* 0x060fe2000004180c */
[----:B------:R-:W5:Y:S07]  /*11d80*/  LDSM.16.MT88.4 R12, [R232+0x13800] ;  /* 0x01380000e80c783b */ /* 0x000f6e0000004200 */
[C---:B------:R-:W-:Y:S01]  /*11d90*/  HMMA.16816.F32.BF16 R148, R168.reuse, R150, R16 ;  /* 0x00000096a894723c */ /* 0x040fe20000041810 */
[----:B------:R-:W4:Y:S07]  /*11da0*/  LDSM.16.MT88.4 R16, [R236+0x15800] ;  /* 0x01580000ec10783b */ /* 0x000f2e0000004200 */
[C---:B-1----:R-:W-:Y:S01]  /*11db0*/  HMMA.16816.F32.BF16 R144, R168.reuse, R140, R20 ;  /* 0x0000008ca890723c */ /* 0x042fe20000041814 */
[----:B------:R-:W1:Y:S07]  /*11dc0*/  LDSM.16.MT88.4 R20, [R234+0x15800] ;  /* 0x01580000ea14783b */ /* 0x000e6e0000004200 */
[C---:B------:R-:W-:Y:S01]  /*11dd0*/  HMMA.16816.F32.BF16 R140, R168.reuse, R142, R24 ;  /* 0x0000008ea88c723c */ /* 0x040fe20000041818 */
[----:B------:R-:W1:Y:S07]  /*11de0*/  LDSM.16.MT88.4 R24, [R232+0x15800] ;  /* 0x01580000e818783b */ /* 0x000e6e0000004200 */
[C---:B--2---:R-:W-:Y:S01]  /*11df0*/  HMMA.16816.F32.BF16 R136, R168.reuse, R132, R28 ;  /* 0x00000084a888723c */ /* 0x044fe2000004181c */
[----:B------:R-:W2:Y:S07]  /*11e00*/  LDSM.16.MT88.4 R28, [R236+0x17800] ;  /* 0x01780000ec1c783b */ /* 0x000eae0000004200 */
[C---:B------:R-:W-:Y:S08]  /*11e10*/  HMMA.16816.F32.BF16 R132, R168.reuse, R134, R32 ;  /* 0x00000086a884723c */ /* 0x040ff00000041820 */
[C---:B---3--:R-:W-:Y:S08]  /*11e20*/  HMMA.16816.F32.BF16 R36, R168.reuse, R4, R36 ;  /* 0x00000004a824723c */ /* 0x048ff00000041824 */
[C---:B------:R-:W-:Y:S01]  /*11e30*/  HMMA.16816.F32.BF16 R40, R168.reuse, R6, R40 ;  /* 0x00000006a828723c */ /* 0x040fe20000041828 */
[----:B------:R-:W3:Y:S07]  /*11e40*/  LDSM.16.MT88.4 R4, [R234+0x17800] ;  /* 0x01780000ea04783b */ /* 0x000eee0000004200 */
[C---:B----4-:R-:W-:Y:S08]  /*11e50*/  HMMA.16816.F32.BF16 R44, R168.reuse, R8, R44 ;  /* 0x00000008a82c723c */ /* 0x050ff0000004182c */
[C---:B------:R-:W-:Y:S01]  /*11e60*/  HMMA.16816.F32.BF16 R48, R168.reuse, R10, R48 ;  /* 0x0000000aa830723c */ /* 0x040fe20000041830 */
[----:B------:R-:W4:Y:S07]  /*11e70*/  LDSM.16.MT88.4 R8, [R233+0x17800] ;  /* 0x01780000e908783b */ /* 0x000f2e0000004200 */
[C---:B------:R-:W-:Y:S08]  /*11e80*/  HMMA.16816.F32.BF16 R52, R168.reuse, R172, R52 ;  /* 0x000000aca834723c */ /* 0x040ff00000041834 */
[C---:B------:R-:W-:Y:S08]  /*11e90*/  HMMA.16816.F32.BF16 R56, R168.reuse, R174, R56 ;  /* 0x000000aea838723c */ /* 0x040ff00000041838 */
[C---:B-----5:R-:W-:Y:S08]  /*11ea0*/  HMMA.16816.F32.BF16 R60, R168.reuse, R12, R60 ;  /* 0x0000000ca83c723c */ /* 0x060ff0000004183c */
[C---:B------:R-:W-:Y:S01]  /*11eb0*/  HMMA.16816.F32.BF16 R64, R168.reuse, R14, R64 ;  /* 0x0000000ea840723c */ /* 0x040fe20000041840 */
[----:B------:R-:W5:Y:S07]  /*11ec0*/  LDSM.16.MT88.4 R12, [R232+0x17800] ;  /* 0x01780000e80c783b */ /* 0x000f6e0000004200 */
[C---:B------:R-:W-:Y:S08]  /*11ed0*/  HMMA.16816.F32.BF16 R68, R168.reuse, R16, R68 ;  /* 0x00000010a844723c */ /* 0x040ff00000041844 */
[C---:B------:R-:W-:Y:S08]  /*11ee0*/  HMMA.16816.F32.BF16 R72, R168.reuse, R18, R72 ;  /* 0x00000012a848723c */ /* 0x040ff00000041848 */
[C---:B-1----:R-:W-:Y:S08]  /*11ef0*/  HMMA.16816.F32.BF16 R76, R168.reuse, R20, R76 ;  /* 0x00000014a84c723c */ /* 0x042ff0000004184c */
[C---:B------:R-:W-:Y:S08]  /*11f00*/  HMMA.16816.F32.BF16 R80, R168.reuse, R22, R80 ;  /* 0x00000016a850723c */ /* 0x040ff00000041850 */
[C---:B------:R-:W-:Y:S08]  /*11f10*/  HMMA.16816.F32.BF16 R84, R168.reuse, R176, R84 ;  /* 0x000000b0a854723c */ /* 0x040ff00000041854 */
[C---:B------:R-:W-:Y:S08]  /*11f20*/  HMMA.16816.F32.BF16 R88, R168.reuse, R178, R88 ;  /* 0x000000b2a858723c */ /* 0x040ff00000041858 */
[C---:B------:R-:W-:Y:S08]  /*11f30*/  HMMA.16816.F32.BF16 R92, R168.reuse, R24, R92 ;  /* 0x00000018a85c723c */ /* 0x040ff0000004185c */
[C---:B------:R-:W-:Y:S08]  /*11f40*/  HMMA.16816.F32.BF16 R96, R168.reuse, R26, R96 ;  /* 0x0000001aa860723c */ /* 0x040ff00000041860 */
[C---:B--2---:R-:W-:Y:S08]  /*11f50*/  HMMA.16816.F32.BF16 R100, R168.reuse, R28, R100 ;  /* 0x0000001ca864723c */ /* 0x044ff00000041864 */
[C---:B------:R-:W-:Y:S08]  /*11f60*/  HMMA.16816.F32.BF16 R104, R168.reuse, R30, R104 ;  /* 0x0000001ea868723c */ /* 0x040ff00000041868 */
[C---:B---3--:R-:W-:Y:S08]  /*11f70*/  HMMA.16816.F32.BF16 R108, R168.reuse, R4, R108 ;  /* 0x00000004a86c723c */ /* 0x048ff0000004186c */
[C---:B------:R-:W-:Y:S08]  /*11f80*/  HMMA.16816.F32.BF16 R112, R168.reuse, R6, R112 ;  /* 0x00000006a870723c */ /* 0x040ff00000041870 */
[C---:B----4-:R-:W-:Y:S08]  /*11f90*/  HMMA.16816.F32.BF16 R116, R168.reuse, R8, R116 ;  /* 0x00000008a874723c */ /* 0x050ff00000041874 */
[C---:B------:R-:W-:Y:S08]  /*11fa0*/  HMMA.16816.F32.BF16 R120, R168.reuse, R10, R120 ;  /* 0x0000000aa878723c */ /* 0x040ff00000041878 */
[C---:B-----5:R-:W-:Y:S08]  /*11fb0*/  HMMA.16816.F32.BF16 R124, R168.reuse, R12, R124 ;  /* 0x0000000ca87c723c */ /* 0x060ff0000004187c */
[----:B------:R-:W-:Y:S01]  /*11fc0*/  HMMA.16816.F32.BF16 R128, R168, R14, R128 ;  /* 0x0000000ea880723c */ /* 0x000fe20000041880 */
[----:B------:R-:W-:-:S07]  /*11fd0*/  @P0 BRA `(.L_x_798) ;  /* 0xffffb74000000947 */ /* 0x000fce000383ffff */
.L_x_794:
[----:B------:R-:W2:Y:S01]  /*11fe0*/  LDL.LU R2, [R1+0x4] ;  /* 0x0000040001027983 */ /* 0x000ea20000300800 */
[----:B------:R-:W-:Y:S01]  /*11ff0*/  MOV R5, 0x3f800000 ;  /* 0x3f80000000057802 */ /* 0x000fe20000000f00 */
[----:B------:R-:W1:Y:S01]  /*12000*/  S2UR UR6, SR_CTAID.Y ;  /* 0x00000000000679c3 */ /* 0x000e620000002600 */
[----:B------:R-:W-:Y:S01]  /*12010*/  UISETP.NE.AND UP1, UPT, UR27, -0x1, UPT ;  /* 0xffffffff1b00788c */ /* 0x000fe2000bf25270 */
[----:B------:R-:W3:Y:S01]  /*12020*/  LDL.LU R4, [R1] ;  /* 0x0000000001047983 */ /* 0x000ee20000300800 */
[----:B------:R-:W-:Y:S01]  /*12030*/  ULDC.64 UR4, c[0x0][0x1e8] ;  /* 0x00007a0000047ab9 */ /* 0x000fe20000000a00 */
[----:B------:R-:W-:Y:S04]  /*12040*/  BSSY B0, `(.L_x_799) ;  /* 0x000017b000007945 */ /* 0x000fe80003800000 */
[----:B------:R-:W4:Y:S04]  /*12050*/  S2UR UR7, SR_CTAID.Z ;  /* 0x00000000000779c3 */ /* 0x000f280000002700 */
[----:B------:R-:W-:-:S04]  /*12060*/  @UP1 UIMAD.WIDE.U32 UR10, UR27, UR4, URZ ;  /* 0x000000041b0a12a5 */ /* 0x000fc8000f8e003f */
[----:B------:R-:W-:-:S03]  /*12070*/  @UP1 UIMAD UR8, UR27, UR5, UR11 ;  /* 0x000000051b0812a4 */ /* 0x000fc6000f8e020b */
[----:B------:R-:W-:Y:S02]  /*12080*/  ULDC.U8 UR11, c[0x0][0x328] ;  /* 0x0000ca00000b7ab9 */ /* 0x000fe40000000000 */
[----:B------:R-:W-:Y:S02]  /*12090*/  UISETP.NE.AND UP2, UPT, UR11, URZ, UPT ;  /* 0x0000003f0b00728c */ /* 0x000fe4000bf45270 */
[----:B------:R-:W-:Y:S02]  /*120a0*/  ULDC.64 UR4, c[0x0][0x1e0] ;  /* 0x0000780000047ab9 */ /* 0x000fe40000000a00 */
[----:B-1----:R-:W-:Y:S02]  /*120b0*/  @!UP1 USHF.R.S32.HI UR9, URZ, 0x1f, UR6 ;  /* 0x0000001f3f099899 */ /* 0x002fe40008011406 */
[----:B------:R-:W-:Y:S02]  /*120c0*/  UISETP.NE.OR UP0, UPT, UR27, -0x1, !UP2 ;  /* 0xffffffff1b00788c */ /* 0x000fe4000d705670 */
[----:B------:R-:W-:-:S02]  /*120d0*/  @!UP1 UIMAD UR9, UR9, UR4, URZ ;  /* 0x00000004090992a4 */ /* 0x000fc4000f8e023f */
[----:B------:R-:W-:Y:S02]  /*120e0*/  @!UP1 UIMAD.WIDE.U32 UR14, UR6, UR4, URZ ;  /* 0x00000004060e92a5 */ /* 0x000fe4000f8e003f */
[----:B------:R-:W-:Y:S02]  /*120f0*/  @!UP1 UIMAD UR12, UR6, UR5, UR9 ;  /* 0x00000005060c92a4 */ /* 0x000fe4000f8e0209 */
[----:B----4-:R-:W-:Y:S02]  /*12100*/  @UP2 UMOV UR11, UR7 ;  /* 0x00000007000b2c82 */ /* 0x010fe40008000000 */
[----:B------:R-:W-:Y:S02]  /*12110*/  ULDC UR9, c[0x0][0x214] ;  /* 0x0000850000097ab9 */ /* 0x000fe40000000800 */
[----:B------:R-:W-:Y:S02]  /*12120*/  @!UP0 UIMAD UR27, UR6, UR9, URZ ;  /* 0x00000009061b82a4 */ /* 0x000fe4000f8e023f */
[----:B------:R-:W-:-:S02]  /*12130*/  ULDC UR5, c[0x0][0x234] ;  /* 0x00008d0000057ab9 */ /* 0x000fc40000000800 */
[----:B------:R-:W-:Y:S02]  /*12140*/  @UP2 UIMAD UR5, UR11, UR5, UR27 ;  /* 0x000000050b0522a4 */ /* 0x000fe4000f8e021b */
[----:B------:R-:W-:Y:S02]  /*12150*/  ULDC UR4, c[0x0][0x1c0] ;  /* 0x0000700000047ab9 */ /* 0x000fe40000000800 */
[----:B------:R-:W-:Y:S02]  /*12160*/  @!UP2 UMOV UR11, UR7 ;  /* 0x00000007000bac82 */ /* 0x000fe40008000000 */
[----:B------:R-:W-:Y:S02]  /*12170*/  @!UP2 UIMAD UR4, UR6, UR4, UR11 ;  /* 0x000000040604a2a4 */ /* 0x000fe4000f8e020b */
[----:B------:R-:W-:Y:S02]  /*12180*/  @!UP1 UIADD3 UR8, UR15, UR12, URZ ;  /* 0x0000000c0f089290 */ /* 0x000fe4000fffe03f */
[----:B------:R-:W-:-:S02]  /*12190*/  @!UP2 UIMAD UR5, UR4, UR9, URZ ;  /* 0x000000090405a2a4 */ /* 0x000fc4000f8e023f */
[----:B------:R-:W-:Y:S01]  /*121a0*/  @!UP1 UMOV UR10, UR14 ;  /* 0x0000000e000a9c82 */ /* 0x000fe20008000000 */
[----:B--2---:R-:W1:Y:S04]  /*121b0*/  SHFL.BFLY PT, R9, R2, 0x2, 0x1f ;  /* 0x0c401f0002097f89 */ /* 0x004e6800000e0000 */
[----:B---3--:R-:W2:Y:S01]  /*121c0*/  SHFL.BFLY PT, R7, R4, 0x2, 0x1f ;  /* 0x0c401f0004077f89 */ /* 0x008ea200000e0000 */
[----:B-1----:R-:W-:Y:S02]  /*121d0*/  FADD.FTZ R9, R9, R2 ;  /* 0x0000000209097221 */ /* 0x002fe40000010000 */
[----:B--2---:R-:W-:-:S03]  /*121e0*/  FADD.FTZ R7, R7, R4 ;  /* 0x0000000407077221 */ /* 0x004fc60000010000 */
[----:B------:R-:W1:Y:S01]  /*121f0*/  SHFL.BFLY PT, R2, R9, 0x1, 0x1f ;  /* 0x0c201f0009027f89 */ /* 0x000e6200000e0000 */
[----:B------:R-:W-:-:S03]  /*12200*/  MOV R4, 0x3f800000 ;  /* 0x3f80000000047802 */ /* 0x000fc60000000f00 */
[----:B------:R-:W2:Y:S01]  /*12210*/  SHFL.BFLY PT, R0, R7, 0x1, 0x1f ;  /* 0x0c201f0007007f89 */ /* 0x000ea200000e0000 */
[----:B-1----:R-:W-:Y:S02]  /*12220*/  FADD.FTZ R2, R9, R2 ;  /* 0x0000000209027221 */ /* 0x002fe40000010000 */
[----:B--2---:R-:W-:-:S03]  /*12230*/  FADD.FTZ R0, R7, R0 ;  /* 0x0000000007007221 */ /* 0x004fc60000010000 */
[----:B------:R-:W-:Y:S02]  /*12240*/  FSETP.NE.FTZ.AND P4, PT, R2, RZ, PT ;  /* 0x000000ff0200720b */ /* 0x000fe40003f95000 */
[----:B------:R-:W-:-:S11]  /*12250*/  FSETP.NE.FTZ.AND P3, PT, R0, RZ, PT ;  /* 0x000000ff0000720b */ /* 0x000fd60003f75000 */
        /* <DEDUP_REMOVED lines=345> */
.L_x_800:
[----:B---34-:R-:W-:Y:S05]  /*137f0*/  BSYNC B0 ;  /* 0x0000000000007941 */ /* 0x018fea0003800000 */
.L_x_799:
        /* <DEDUP_REMOVED lines=40> */
.L_x_802:
[----:B------:R-:W-:Y:S05]  /*13a80*/  BSYNC B0 ;  /* 0x0000000000007941 */ /* 0x000fea0003800000 */
.L_x_801:
        /* <DEDUP_REMOVED lines=22> */
.L_x_804:
[----:B------:R-:W-:Y:S05]  /*13bf0*/  BSYNC B0 ;  /* 0x0000000000007941 */ /* 0x000fea0003800000 */
.L_x_803:
        /* <DEDUP_REMOVED lines=22> */
.L_x_806:
[----:B------:R-:W-:Y:S05]  /*13d60*/  BSYNC B0 ;  /* 0x0000000000007941 */ /* 0x000fea0003800000 */
.L_x_805:
        /* <DEDUP_REMOVED lines=22> */
.L_x_807:
        /* <DEDUP_REMOVED lines=11> */
.L_x_4913:


//--------------------- .text._ZN5flash24flash_fwd_splitkv_kernelI23Flash_fwd_kernel_traitsILi256ELi64ELi64ELi4ELb0ELb0EN7cutlass10bfloat16_tE19Flash_kernel_traitsILi256ELi64ELi64ELi4ES3_EELb1ELb0ELb0ELb0ELb0ELb0ELb0ELb1EEEvNS_16Flash_fwd_paramsE --------------------------
	.section	.text._ZN5flash24flash_fwd_splitkv_kernelI23Flash_fwd_kernel_traitsILi256ELi64ELi64ELi4ELb0ELb0EN7cutlass10bfloat16_tE19Flash_kernel_traitsILi256ELi64ELi64ELi4ES3_EELb1ELb0ELb0ELb0ELb0ELb0ELb0ELb1EEEvNS_16Flash_fwd_paramsE,"ax",@progbits
	.sectioninfo	@"SHI_REGISTERS=255"
	.align	128
        .global         _ZN5flash24flash_fwd_splitkv_kernelI23Flash_fwd_kernel_traitsILi256ELi64ELi64ELi4ELb0ELb0EN7cutlass10bfloat16_tE19Flash_kernel_traitsILi256ELi64ELi64ELi4ES3_EELb1ELb0ELb0ELb0ELb0ELb0ELb0ELb1EEEvNS_16Flash_fwd_paramsE
        .type           _ZN5flash24flash_fwd_splitkv_kernelI23Flash_fwd_kernel_traitsILi256ELi64ELi64ELi4ELb0ELb0EN7cutlass10bfloat16_tE19Flash_kernel_traitsILi256ELi64ELi64ELi4ES3_EELb1ELb0ELb0ELb0ELb0ELb0ELb0ELb1EEEvNS_16Flash_fwd_paramsE,@function
        .size           _ZN5flash24flash_fwd_splitkv_kernelI23Flash_fwd_kernel_traitsILi256ELi64ELi64ELi4ELb0ELb0EN7cutlass10bfloat16_tE19Flash_kernel_traitsILi256ELi64ELi64ELi4ES3_EELb1ELb0ELb0ELb0ELb0ELb0ELb0ELb1EEEvNS_16Flash_fwd_paramsE,(.L_x_4875 - _ZN5flash24flash_fwd_splitkv_kernelI23Flash_fwd_kernel_traitsILi256ELi64ELi64ELi4ELb0ELb0EN7cutlass10bfloat16_tE19Flash_kernel_traitsILi256ELi64ELi64ELi4ES3_EELb1ELb0ELb0ELb0ELb0ELb0ELb0ELb1EEEvNS_16Flash_fwd_paramsE)
        .other          _ZN5flash24flash_fwd_splitkv_kernelI23Flash_fwd_kernel_traitsILi256ELi64ELi64ELi4ELb0ELb0EN7cutlass10bfloat16_tE19Flash_kernel_traitsILi256ELi64ELi64ELi4ES3_EELb1ELb0ELb0ELb0ELb0ELb0ELb0ELb1EEEvNS_16Flash_fwd_paramsE,@"STO_CUDA_ENTRY STV_DEFAULT"
_ZN5flash24flash_fwd_splitkv_kernelI23Flash_fwd_kernel_traitsILi256ELi64ELi64ELi4ELb0ELb0EN7cutlass10bfloat16_tE19Flash_kernel_traitsILi256ELi64ELi64ELi4ES3_EELb1ELb0ELb0ELb0ELb0ELb0ELb0ELb1EEEvNS_16Flash_fwd_paramsE:
.text._ZN5flash24flash_fwd_splitkv_kernelI23Flash_fwd_kernel_traitsILi256ELi64ELi64ELi4ELb0ELb0EN7cutlass10bfloat16_tE19Flash_kernel_traitsILi256ELi64ELi64ELi4ES3_EELb1ELb0ELb0ELb0ELb0ELb0ELb0ELb1EEEvNS_16Flash_fwd_paramsE:
[----:B------:R-:W-:Y:S02]  /*0000*/  MOV R1, c[0x0][0x28] ;  /* 0x00000a0000017a02 */ /* 0x000fe40000000f00 */
[----:B------:R-:W1:Y:S01]  /*0010*/  S2R R243, SR_CTAID.X ;  /* 0x0000000000f37919 */ /* 0x000e620000002500 */
[----:B------:R-:W-:Y:S01]  /*0020*/  ULDC.64 UR4, c[0x0][0x40] ;  /* 0x0000100000047ab9 */ /* 0x000fe20000000a00 */
[----:B------:R-:W-:Y:S01]  /*0030*/  BSSY B4, `(.L_x_808) ;  /* 0x0000008000047945 */ /* 0x000fe20003800000 */
[----:B------:R-:W-:Y:S01]  /*0040*/  UIADD3 UR4, UP0, UR4, 0x160, URZ ;  /* 0x0000016004047890 */ /* 0x000fe2000ff1e03f */
[----:B------:R-:W2:Y:S01]  /*0050*/  S2R R242, SR_CTAID.Y ;  /* 0x0000000000f27919 */ /* 0x000ea20000002600 */
[----:B------:R-:W-:Y:S02]  /*0060*/  IADD3 R1, R1, -0x8, RZ ;  /* 0xfffffff801017810 */ /* 0x000fe40007ffe0ff */
[----:B------:R-:W-:Y:S01]  /*0070*/  MOV R240, 0xb0 ;  /* 0x000000b000f07802 */ /* 0x000fe20000000f00 */
[----:B------:R-:W3:Y:S01]  /*0080*/  S2R R241, SR_CTAID.Z ;  /* 0x0000000000f17919 */ /* 0x000ee20000002700 */
[----:B------:R-:W-:-:S07]  /*0090*/  UIADD3.X UR5, URZ, UR5, URZ, UP0, !UPT ;  /* 0x000000053f057290 */ /* 0x000fce00087fe43f */
[----:B-123--:R-:W-:Y:S05]  /*00a0*/  CALL.REL.NOINC `($_ZN5flash24flash_fwd_splitkv_kernelI23Flash_fwd_kernel_traitsILi256ELi64ELi64ELi4ELb0ELb0EN7cutlass10bfloat16_tE19Flash_kernel_traitsILi256ELi64ELi64ELi4ES3_EELb1ELb0ELb0ELb0ELb0ELb0ELb0ELb1EEEvNS_16Flash_fwd_paramsE$_ZN5flash30compute_attn_1rowblock_splitkvI23Flash_fwd_kernel_traitsILi256ELi64ELi64ELi4ELb0ELb0EN7cutlass10bfloat16_tE19Flash_kernel_traitsILi256ELi64ELi64ELi4ES3_EELb1ELb0ELb0ELb0ELb0ELb0ELb0ELb1ENS_16Flash_fwd_paramsEEEvRKT8_iiiii) ;  /* 0x0000002000007944 */ /* 0x00efea0003c00000 */
[----:B------:R-:W-:Y:S05]  /*00b0*/  BSYNC B4 ;  /* 0x0000000000047941 */ /* 0x000fea0003800000 */
.L_x_808:
[----:B------:R-:W-:Y:S05]  /*00c0*/  EXIT ;  /* 0x000000000000794d */ /* 0x000fea0003800000 */
        .type           $_ZN5flash24flash_fwd_splitkv_kernelI23Flash_fwd_kernel_traitsILi256ELi64ELi64ELi4ELb0ELb0EN7cutlass10bfloat16_tE19Flash_kernel_traitsILi256ELi64ELi64ELi4ES3_EELb1ELb0ELb0ELb0ELb0ELb0ELb0ELb1EEEvNS_16Flash_fwd_paramsE$_ZN5flash30compute_attn_1rowblock_splitkvI23Flash_fwd_kernel_traitsILi256ELi64ELi64ELi4ELb0ELb0EN7cutlass10bfloat16_tE19Flash_kernel_traitsILi256ELi64ELi64ELi4ES3_EELb1ELb0ELb0ELb0ELb0ELb0ELb0ELb1ENS_16Flash_fwd_paramsEEEvRKT8_iiiii,@function
        .size           $_ZN5flash24flash_fwd_splitkv_kernelI23Flash_fwd_kernel_traitsILi256ELi64ELi64ELi4ELb0ELb0EN7cutlass10bfloat16_tE19Flash_kernel_traitsILi256ELi64ELi64ELi4ES3_EELb1ELb0ELb0ELb0ELb0ELb0ELb0ELb1EEEvNS_16Flash_fwd_paramsE$_ZN5flash30compute_attn_1rowblock_splitkvI23Flash_fwd_kernel_traitsILi256ELi64ELi64ELi4ELb0ELb0EN7cutlass10bfloat16_tE19Flash_kernel_traitsILi256ELi64ELi64ELi4ES3_EELb1ELb0ELb0ELb0ELb0ELb0ELb0ELb1ENS_16Flash_fwd_paramsEEEvRKT8_iiiii,($__internal_14_$__cuda_sm70_shflsync_bfly_p - $_ZN5flash24flash_fwd_splitkv_kernelI23Flash_fwd_kernel_traitsILi256ELi64ELi64ELi4ELb0ELb0EN7cutlass10bfloat16_tE19Flash_kernel_traitsILi256ELi64ELi64ELi4ES3_EELb1ELb0ELb0ELb0ELb0ELb0ELb0ELb1EEEvNS_16Flash_fwd_paramsE$_ZN5flash30compute_attn_1rowblock_splitkvI23Flash_fwd_kernel_traitsILi256ELi64ELi64ELi4ELb0ELb0EN7cutlass10bfloat16_tE19Flash_kernel_traitsILi256ELi64ELi64ELi4ES3_EELb1ELb0ELb0ELb0ELb0ELb0ELb0ELb1ENS_16Flash_fwd_paramsEEEvRKT8_iiiii)
$_ZN5flash24flash_fwd_splitkv_kernelI23Flash_fwd_kernel_traitsILi256ELi64ELi64ELi4ELb0ELb0EN7cutlass10bfloat16_tE19Flash_kernel_traitsILi256ELi64ELi64ELi4ES3_EELb1ELb0ELb0ELb0ELb0ELb0ELb0ELb1EEEvNS_16Flash_fwd_paramsE$_ZN5flash30compute_attn_1rowblock_splitkvI23Flash_fwd_kernel_traitsILi256ELi64ELi64ELi4ELb0ELb0EN7cutlass10bfloat16_tE19Flash_kernel_traitsILi256ELi64ELi64ELi4ES3_EELb1ELb0ELb0ELb0ELb0ELb0ELb0ELb1ENS_16Flash_fwd_paramsEEEvRKT8_iiiii:
[----:B------:R-:W-:Y:S01]  /*00d0*/  IMAD.U32 R20, RZ, RZ, UR4 ;  /* 0x00000004ff147e24 */ /* 0x000fe2000f8e00ff */
[----:B------:R-:W-:Y:S01]  /*00e0*/  ULDC.64 UR6, c[0x0][0x118] ;  /* 0x0000460000067ab9 */ /* 0x000fe20000000a00 */
[----:B------:R-:W-:-:S05]  /*00f0*/  IMAD.U32 R21, RZ, RZ, UR5 ;  /* 0x00000005ff157e24 */ /* 0x000fca000f8e00ff */
[----:B------:R-:W2:Y:S04]  /*0100*/  LD.E.64 R2, [R20.64+0xe0] ;  /* 0x0000e00614027980 */ /* 0x000ea8000c101b00 */
[----:B------:R-:W3:Y:S01]  /*0110*/  LD.E.64 R4, [R20.64+0xe8] ;  /* 0x0000e80614047980 */ /* 0x000ee2000c101b00 */
[----:B------:R-:W-:Y:S02]  /*0120*/  MOV R246, 0xffffffff ;  /* 0xffffffff00f67802 */ /* 0x000fe40000000f00 */
[----:B--2---:R-:W-:-:S04]  /*0130*/  ISETP.NE.U32.AND P1, PT, R2, RZ, PT ;  /* 0x000000ff0200720c */ /* 0x004fc80003f25070 */
[----:B------:R-:W-:Y:S01]  /*0140*/  ISETP.NE.AND.EX P1, PT, R3, RZ, PT, P1 ;  /* 0x000000ff0300720c */ /* 0x000fe20003f25310 */
[----:B------:R-:W-:-:S12]  /*0150*/  IMAD.WIDE R2, R242, 0x4, R2 ;  /* 0x00000004f2027825 */ /* 0x000fd800078e0202 */
[----:B------:R1:W5:Y:S01]  /*0160*/  @P1 LD.E R246, [R2.64] ;  /* 0x0000000602f61980 */ /* 0x000362000c101900 */
[----:B---3--:R-:W-:Y:S01]  /*0170*/  ISETP.NE.U32.AND P0, PT, R4, RZ, PT ;  /* 0x000000ff0400720c */ /* 0x008fe20003f05070 */
[----:B------:R-:W-:Y:S01]  /*0180*/  BSSY B0, `(.L_x_809) ;  /* 0x0000009000007945 */ /* 0x000fe20003800000 */
[----:B------:R-:W-:Y:S02]  /*0190*/  IMAD.MOV.U32 R15, RZ, RZ, -0x1 ;  /* 0xffffffffff0f7424 */ /* 0x000fe400078e00ff */
[----:B------:R-:W-:Y:S01]  /*01a0*/  ISETP.NE.AND.EX P0, PT, R5, RZ, PT, P0 ;  /* 0x000000ff0500720c */ /* 0x000fe20003f05300 */
[----:B------:R-:W-:-:S12]  /*01b0*/  IMAD.WIDE R4, R242, 0x4, R4 ;  /* 0x00000004f2047825 */ /* 0x000fd800078e0204 */
[----:B------:R-:W-:Y:S05]  /*01c0*/  @!P0 BRA `(.L_x_810) ;  /* 0x0000004000008947 */ /* 0x000fea0003800000 */
[----:B------:R-:W2:Y:S02]  /*01d0*/  LD.E.U8 R0, [R20.64+0x1b2] ;  /* 0x0001b20614007980 */ /* 0x000ea4000c101100 */
[----:B--2---:R-:W-:-:S13]  /*01e0*/  ISETP.NE.AND P2, PT, R0, RZ, PT ;  /* 0x000000ff0000720c */ /* 0x004fda0003f45270 */
[----:B------:R-:W-:Y:S05]  /*01f0*/  @!P2 BRA `(.L_x_810) ;  /* 0x000000100000a947 */ /* 0x000fea0003800000 */
[----:B------:R2:W5:Y:S02]  /*0200*/  LD.E R15, [R4.64] ;  /* 0x00000006040f7980 */ /* 0x000564000c101900 */
.L_x_810:
[----:B------:R-:W-:Y:S05]  /*0210*/  BSYNC B0 ;  /* 0x0000000000007941 */ /* 0x000fea0003800000 */
.L_x_809:
[----:B------:R-:W3:Y:S04]  /*0220*/  LD.E.64 R12, [R20.64+0xf0] ;  /* 0x0000f006140c7980 */ /* 0x000ee8000c101b00 */
[----:B-1----:R-:W4:Y:S01]  /*0230*/  @P1 LD.E R3, [R2.64+0x4] ;  /* 0x0000040602031980 */ /* 0x002f22000c101900 */
[----:B------:R-:W-:Y:S01]  /*0240*/  IMAD.MOV.U32 R14, RZ, RZ, RZ ;  /* 0x000000ffff0e7224 */ /* 0x000fe200078e00ff */
[----:B---3--:R-:W-:-:S04]  /*0250*/  ISETP.NE.U32.AND P4, PT, R12, RZ, PT ;  /* 0x000000ff0c00720c */ /* 0x008fc80003f85070 */
[----:B------:R-:W-:Y:S01]  /*0260*/  ISETP.NE.AND.EX P4, PT, R13, RZ, PT, P4 ;  /* 0x000000ff0d00720c */ /* 0x000fe20003f85340 */
[----:B------:R-:W-:Y:S01]  /*0270*/  IMAD.WIDE R12, R242, 0x4, R12 ;  /* 0x00000004f20c7825 */ /* 0x000fe200078e020c */
[----:B----45:R-:W-:-:S06]  /*0280*/  @P1 IADD3 R244, -R246, R3, RZ ;  /* 0x00000003f6f41210 */ /* 0x030fcc0007ffe1ff */
[----:B------:R1:W5:Y:S05]  /*0290*/  @!P1 LD.E R244, [R20.64+0xb4] ;  /* 0x0000b40614f49980 */ /* 0x00036a000c101900 */
[----:B------:R1:W5:Y:S01]  /*02a0*/  @P4 LD.E R14, [R12.64] ;  /* 0x000000060c0e4980 */ /* 0x000362000c101900 */
[----:B------:R-:W-:Y:S01]  /*02b0*/  BSSY B0, `(.L_x_811) ;  /* 0x0000009000007945 */ /* 0x000fe20003800000 */
[----:B------:R-:W-:Y:S05]  /*02c0*/  @!P0 BRA `(.L_x_812) ;  /* 0x0000006000008947 */ /* 0x000fea0003800000 */
[----:B------:R-:W3:Y:S02]  /*02d0*/  LD.E.U8 R0, [R20.64+0x1b2] ;  /* 0x0001b20614007980 */ /* 0x000ee4000c101100 */
[----:B---3--:R-:W-:-:S13]  /*02e0*/  ISETP.NE.AND P0, PT, R0, RZ, PT ;  /* 0x000000ff0000720c */ /* 0x008fda0003f05270 */
[----:B------:R-:W3:Y:S02]  /*02f0*/  @P0 LD.E R0, [R4.64+0x4] ;  /* 0x0000040604000980 */ /* 0x000ee4000c101900 */
[----:B---3--:R-:W-:-:S06]  /*0300*/  @P0 IADD3 R3, R0, -R15, RZ ;  /* 0x8000000f00030210 */ /* 0x008fcc0007ffe0ff */
[----:B------:R3:W5:Y:S01]  /*0310*/  @!P0 LD.E R3, [R4.64] ;  /* 0x0000000604038980 */ /* 0x000762000c101900 */
[----:B------:R-:W-:Y:S05]  /*0320*/  BRA `(.L_x_813) ;  /* 0x0000001000007947 */ /* 0x000fea0003800000 */
.L_x_812:
[----:B------:R3:W5:Y:S02]  /*0330*/  LD.E R3, [R20.64+0xb8] ;  /* 0x0000b80614037980 */ /* 0x000764000c101900 */
.L_x_813:
[----:B------:R-:W-:Y:S05]  /*0340*/  BSYNC B0 ;  /* 0x0000000000007941 */ /* 0x000fea0003800000 */
.L_x_811:
[----:B--23--:R-:W2:Y:S01]  /*0350*/  LD.E.64 R4, [R20.64+0xf8] ;  /* 0x0000f80614047980 */ /* 0x00cea2000c101b00 */
[----:B------:R-:W-:Y:S01]  /*0360*/  BSSY B1, `(.L_x_814) ;  /* 0x0000012000017945 */ /* 0x000fe20003800000 */
[----:B-----5:R-:W-:Y:S01]  /*0370*/  IMAD.IADD R78, R3, 0x1, -R14 ;  /* 0x00000001034e7824 */ /* 0x020fe200078e0a0e */
[----:B--2---:R-:W-:-:S04]  /*0380*/  ISETP.NE.U32.AND P0, PT, R4, RZ, PT ;  /* 0x000000ff0400720c */ /* 0x004fc80003f05070 */
[----:B------:R-:W-:-:S13]  /*0390*/  ISETP.NE.AND.EX P0, PT, R5, RZ, PT, P0 ;  /* 0x000000ff0500720c */ /* 0x000fda0003f05300 */
[----:B------:R-:W-:Y:S05]  /*03a0*/  @!P0 BRA `(.L_x_815) ;  /* 0x0000004000008947 */ /* 0x000fea0003800000 */
[----:B------:R-:W-:-:S05]  /*03b0*/  IMAD.WIDE R4, R242, 0x4, R4 ;  /* 0x00000004f2047825 */ /* 0x000fca00078e0204 */
[----:B------:R-:W2:Y:S02]  /*03c0*/  LD.E R59, [R4.64] ;  /* 0x00000006043b7980 */ /* 0x000ea4000c101900 */
[----:B--2---:R-:W-:Y:S01]  /*03d0*/  IADD3 R59, R59, -R14, RZ ;  /* 0x8000000e3b3b7210 */ /* 0x004fe20007ffe0ff */
[----:B------:R-:W-:Y:S05]  /*03e0*/  BRA `(.L_x_816) ;  /* 0x0000009000007947 */ /* 0x000fea0003800000 */
.L_x_815:
[----:B------:R-:W2:Y:S01]  /*03f0*/  LD.E.64 R2, [R20.64+0x108] ;  /* 0x0001080614027980 */ /* 0x000ea2000c101b00 */
[----:B------:R-:W-:Y:S01]  /*0400*/  BSSY B0, `(.L_x_817) ;  /* 0x0000006000007945 */ /* 0x000fe20003800000 */
[----:B------:R-:W-:Y:S01]  /*0410*/  IMAD.MOV.U32 R59, RZ, RZ, RZ ;  /* 0x000000ffff3b7224 */ /* 0x000fe200078e00ff */
[----:B--2---:R-:W-:-:S04]  /*0420*/  ISETP.NE.U32.AND P0, PT, R2, RZ, PT ;  /* 0x000000ff0200720c */ /* 0x004fc80003f05070 */
[----:B------:R-:W-:-:S13]  /*0430*/  ISETP.NE.AND.EX P0, PT, R3, RZ, PT, P0 ;  /* 0x000000ff0300720c */ /* 0x000fda0003f05300 */
[----:B------:R-:W-:Y:S05]  /*0440*/  @!P0 BRA `(.L_x_818) ;  /* 0x0000001000008947 */ /* 0x000fea0003800000 */
[----:B------:R2:W5:Y:S02]  /*0450*/  LD.E R59, [R20.64+0xbc] ;  /* 0x0000bc06143b7980 */ /* 0x000564000c101900 */
.L_x_818:
[----:B------:R-:W-:Y:S05]  /*0460*/  BSYNC B0 ;  /* 0x0000000000007941 */ /* 0x000fea0003800000 */
.L_x_817:
[----:B-----5:R-:W-:Y:S02]  /*0470*/  IADD3 R59, R78, R59, RZ ;  /* 0x0000003b4e3b7210 */ /* 0x020fe40007ffe0ff */
.L_x_816:
[----:B------:R-:W-:Y:S05]  /*0480*/  BSYNC B1 ;  /* 0x0000000000017941 */ /* 0x000fea0003800000 */
.L_x_814:
[----:B------:R-:W-:Y:S01]  /*0490*/  IMAD.SHL.U32 R57, R243, 0x40, RZ ;  /* 0x00000040f3397824 */ /* 0x000fe200078e00ff */
[----:B------:R-:W-:Y:S01]  /*04a0*/  MOV R2, R240 ;  /* 0x000000f000027202 */ /* 0x000fe20000000f00 */
[----:B------:R-:W-:-:S03]  /*04b0*/  IMAD.MOV.U32 R3, RZ, RZ, 0x0 ;  /* 0x00000000ff037424 */ /* 0x000fc600078e00ff */
[----:B------:R-:W-:-:S13]  /*04c0*/  ISETP.GT.AND P0, PT, R244, R57, PT ;  /* 0x00000039f400720c */ /* 0x000fda0003f04270 */
[----:B------:R-:W-:Y:S05]  /*04d0*/  @!P0 RET.REL.NODEC R2 `(_ZN5flash24flash_fwd_splitkv_kernelI23Flash_fwd_kernel_traitsILi256ELi64ELi64ELi4ELb0ELb0EN7cutlass10bfloat16_tE19Flash_kernel_traitsILi256ELi64ELi64ELi4ES3_EELb1ELb0ELb0ELb0ELb0ELb0ELb0ELb1EEEvNS_16Flash_fwd_paramsE) ;  /* 0xfffffb2002008950 */ /* 0x000fea0003c3ffff */
[----:B------:R-:W3:Y:S04]  /*04e0*/  LD.E R7, [R20.64+0xb8] ;  /* 0x0000b80614077980 */ /* 0x000ee8000c101900 */
[----:B------:R-:W4:Y:S01]  /*04f0*/  LD.E R0, [R20.64+0x188] ;  /* 0x0001880614007980 */ /* 0x000f22000c101900 */
[----:B------:R-:W-:Y:S02]  /*0500*/  IADD3 R3, -R244, 0x7f, R57 ;  /* 0x0000007ff4037810 */ /* 0x000fe40007ffe139 */
[----:B------:R-:W-:Y:S01]  /*0510*/  IADD3 R5, R59, 0x3f, RZ ;  /* 0x0000003f3b057810 */ /* 0x000fe20007ffe0ff */
[----:B------:R-:W1:Y:S03]  /*0520*/  S2R R75, SR_TID.X ;  /* 0x00000000004b7919 */ /* 0x000e660000002100 */
[----:B------:R-:W-:-:S04]  /*0530*/  SHF.R.S32.HI R2, RZ, 0x1f, R5 ;  /* 0x0000001fff027819 */ /* 0x000fc80000011405 */
[----:B------:R-:W-:-:S04]  /*0540*/  LEA.HI R2, R2, R5, RZ, 0x6 ;  /* 0x0000000502027211 */ /* 0x000fc800078f30ff */
[----:B------:R-:W-:Y:S02]  /*0550*/  SHF.R.S32.HI R2, RZ, 0x6, R2 ;  /* 0x00000006ff027819 */ /* 0x000fe40000011402 */
[----:B---3--:R-:W-:Y:S02]  /*0560*/  IADD3 R7, R7, 0x3f, RZ ;  /* 0x0000003f07077810 */ /* 0x008fe40007ffe0ff */
[----:B----4-:R-:W-:Y:S02]  /*0570*/  IADD3 R3, R0, R3, R59 ;  /* 0x0000000300037210 */ /* 0x010fe40007ffe03b */
[----:B------:R-:W-:Y:S02]  /*0580*/  SHF.R.S32.HI R4, RZ, 0x1f, R7 ;  /* 0x0000001fff047819 */ /* 0x000fe40000011407 */
[----:B------:R-:W-:Y:S02]  /*0590*/  SHF.R.S32.HI R0, RZ, 0x1f, R3 ;  /* 0x0000001fff007819 */ /* 0x000fe40000011403 */
[----:B------:R-:W-:-:S02]  /*05a0*/  LEA.HI R4, R4, R7, RZ, 0x6 ;  /* 0x0000000704047211 */ /* 0x000fc400078f30ff */
[----:B------:R-:W-:Y:S02]  /*05b0*/  LEA.HI R0, R0, R3, RZ, 0x6 ;  /* 0x0000000300007211 */ /* 0x000fe400078f30ff */
[----:B------:R-:W-:Y:S02]  /*05c0*/  SHF.R.S32.HI R3, RZ, 0x6, R4 ;  /* 0x00000006ff037819 */ /* 0x000fe40000011404 */
[----:B------:R-:W-:Y:S02]  /*05d0*/  SHF.R.S32.HI R0, RZ, 0x6, R0 ;  /* 0x00000006ff007819 */ /* 0x000fe40000011400 */
[----:B------:R-:W-:-:S04]  /*05e0*/  IMNMX R3, R3, R2, PT ;  /* 0x0000000203037217 */ /* 0x000fc80003800200 */
[----:B------:R-:W-:-:S04]  /*05f0*/  IMNMX R165, R3, R0, PT ;  /* 0x0000000003a57217 */ /* 0x000fc80003800200 */
[----:B------:R-:W-:-:S13]  /*0600*/  ISETP.GT.AND P0, PT, R165, RZ, PT ;  /* 0x000000ffa500720c */ /* 0x000fda0003f04270 */
[----:B------:R-:W-:Y:S05]  /*0610*/  @P0 BRA `(.L_x_819) ;  /* 0x0000098000000947 */ /* 0x000fea0003800000 */
[----:B-1----:R-:W-:Y:S01]  /*0620*/  ISETP.NE.AND P0, PT, R246, -0x1, PT ;  /* 0xfffffffff600780c */ /* 0x002fe20003f05270 */
[----:B------:R-:W3:Y:S04]  /*0630*/  LD.E.64 R4, [R20.64+0x88] ;  /* 0x0000880614047980 */ /* 0x000ee8000c101b00 */
[----:B------:R1:W4:Y:S04]  /*0640*/  LD.E.64 R16, [R20.64+0x90] ;  /* 0x0000900614107980 */ /* 0x000328000c101b00 */
[----:B--2---:R1:W2:Y:S04]  /*0650*/  LD.E R12, [R20.64+0x60] ;  /* 0x00006006140c7980 */ /* 0x0042a8000c101900 */
[----:B------:R-:W2:Y:S04]  /*0660*/  @!P0 LD.E.64 R22, [R20.64+0x80] ;  /* 0x0000800614168980 */ /* 0x000ea8000c101b00 */
[----:B------:R1:W4:Y:S01]  /*0670*/  LD.E R8, [R20.64+0xb4] ;  /* 0x0000b40614087980 */ /* 0x000322000c101900 */
[----:B------:R-:W-:-:S03]  /*0680*/  SHF.R.S32.HI R10, RZ, 0x1f, R75 ;  /* 0x0000001fff0a7819 */ /* 0x000fc6000001144b */
[----:B------:R1:W5:Y:S01]  /*0690*/  LD.E R0, [R20.64+0xc0] ;  /* 0x0000c00614007980 */ /* 0x000362000c101900 */
[----:B------:R-:W-:-:S03]  /*06a0*/  LEA.HI R9, R10, R75, RZ, 0x3 ;  /* 0x0000004b0a097211 */ /* 0x000fc600078f18ff */
[----:B------:R1:W5:Y:S01]  /*06b0*/  LD.E.64 R2, [R20.64+0x70] ;  /* 0x0000700614027980 */ /* 0x000362000c101b00 */
[----:B------:R-:W-:Y:S02]  /*06c0*/  LOP3.LUT R10, R9, 0xfffffff8, RZ, 0xc0, !PT ;  /* 0xfffffff8090a7812 */ /* 0x000fe400078ec0ff */
[----:B------:R-:W-:Y:S01]  /*06d0*/  @!P0 SHF.R.S32.HI R14, RZ, 0x1f, R242 ;  /* 0x0000001fff0e8819 */ /* 0x000fe200000114f2 */
[----:B------:R1:W5:Y:S02]  /*06e0*/  LD.E.64 R6, [R20.64+0xa0] ;  /* 0x0000a00614067980 */ /* 0x000364000c101b00 */
[----:B------:R-:W-:-:S04]  /*06f0*/  IMAD.IADD R75, R75, 0x1, -R10 ;  /* 0x000000014b4b7824 */ /* 0x000fc800078e0a0a */
[----:B------:R-:W-:Y:S01]  /*0700*/  IMAD.SHL.U32 R10, R75, 0x8, RZ ;  /* 0x000000084b0a7824 */ /* 0x000fe200078e00ff */
[----:B------:R-:W-:Y:S01]  /*0710*/  SHF.R.S32.HI R9, RZ, 0x3, R9 ;  /* 0x00000003ff097819 */ /* 0x000fe20000011409 */
[----:B------:R-:W-:Y:S01]  /*0720*/  IMAD.IADD R244, R244, 0x1, -R57 ;  /* 0x00000001f4f47824 */ /* 0x000fe200078e0a39 */
[----:B------:R-:W-:Y:S02]  /*0730*/  BSSY B0, `(.L_x_820) ;  /* 0x000002c000007945 */ /* 0x000fe40003800000 */
[C---:B------:R-:W-:Y:S02]  /*0740*/  IADD3 R27, R10.reuse, 0x40, RZ ;  /* 0x000000400a1b7810 */ /* 0x040fe40007ffe0ff */
[----:B------:R-:W-:Y:S01]  /*0750*/  IADD3 R25, R10, 0x80, RZ ;  /* 0x000000800a197810 */ /* 0x000fe20007ffe0ff */
[-C--:B---3--:R-:W-:Y:S02]  /*0760*/  @P0 IMAD R15, R5, R246.reuse, RZ ;  /* 0x000000f6050f0224 */ /* 0x088fe400078e02ff */
[----:B------:R-:W-:-:S04]  /*0770*/  @P0 IMAD.WIDE.U32 R18, R4, R246, RZ ;  /* 0x000000f604120225 */ /* 0x000fc800078e00ff */
[-C--:B--2---:R-:W-:Y:S02]  /*0780*/  @!P0 IMAD R11, R23, R242.reuse, RZ ;  /* 0x000000f2170b8224 */ /* 0x084fe400078e02ff */
[----:B-1----:R-:W-:-:S04]  /*0790*/  @!P0 IMAD.WIDE.U32 R20, R22, R242, RZ ;  /* 0x000000f216148225 */ /* 0x002fc800078e00ff */
[----:B------:R-:W-:Y:S01]  /*07a0*/  @!P0 IMAD R14, R22, R14, R11 ;  /* 0x0000000e160e8224 */ /* 0x000fe200078e020b */
[--C-:B------:R-:W-:Y:S02]  /*07b0*/  SHF.R.S32.HI R11, RZ, 0x1f, R10.reuse ;  /* 0x0000001fff0b7819 */ /* 0x100fe4000001140a */
[----:B------:R-:W-:Y:S01]  /*07c0*/  @P0 IADD3 R15, R19, R15, RZ ;  /* 0x0000000f130f0210 */ /* 0x000fe20007ffe0ff */
[----:B------:R-:W-:Y:S01]  /*07d0*/  IMAD R13, R5, R57, RZ ;  /* 0x00000039050d7224 */ /* 0x000fe200078e02ff */
[----:B------:R-:W-:Y:S01]  /*07e0*/  SHF.R.S32.HI R19, RZ, 0x1f, R57 ;  /* 0x0000001fff137819 */ /* 0x000fe20000011439 */
[----:B------:R-:W-:-:S04]  /*07f0*/  IMAD.WIDE.U32 R22, R57, R4, R10 ;  /* 0x0000000439167225 */ /* 0x000fc800078e000a */
[----:B------:R-:W-:Y:S01]  /*0800*/  @!P0 IMAD.MOV.U32 R18, RZ, RZ, R20 ;  /* 0x000000ffff128224 */ /* 0x000fe200078e0014 */
[----:B------:R-:W-:Y:S01]  /*0810*/  @!P0 IADD3 R15, R21, R14, RZ ;  /* 0x0000000e150f8210 */ /* 0x000fe20007ffe0ff */
[----:B------:R-:W-:-:S03]  /*0820*/  IMAD R20, R4, R19, R13 ;  /* 0x0000001304147224 */ /* 0x000fc600078e020d */
[----:B------:R-:W-:-:S04]  /*0830*/  IADD3 R18, P0, R18, R22, RZ ;  /* 0x0000001612127210 */ /* 0x000fc80007f1e0ff */
[----:B------:R-:W-:Y:S02]  /*0840*/  IADD3.X R19, R15, R23, R20, P0, !PT ;  /* 0x000000170f137210 */ /* 0x000fe400007fe414 */
[----:B------:R-:W-:Y:S01]  /*0850*/  ISETP.GE.AND P0, PT, R9, R244, PT ;  /* 0x000000f40900720c */ /* 0x000fe20003f06270 */
[----:B----4-:R-:W-:Y:S01]  /*0860*/  IMAD R31, R17, R241, RZ ;  /* 0x000000f1111f7224 */ /* 0x010fe200078e02ff */
[--C-:B------:R-:W-:Y:S01]  /*0870*/  SHF.R.S32.HI R14, RZ, 0x1f, R241.reuse ;  /* 0x0000001fff0e7819 */ /* 0x100fe200000114f1 */
[----:B------:R-:W-:Y:S02]  /*0880*/  IMAD R242, R242, R12, R241 ;  /* 0x0000000cf2f27224 */ /* 0x000fe400078e02f1 */
[----:B------:R-:W-:-:S04]  /*0890*/  IMAD.WIDE.U32 R12, R241, R16, R18 ;  /* 0x00000010f10c7225 */ /* 0x000fc800078e0012 */
[----:B------:R-:W-:Y:S01]  /*08a0*/  IMAD R31, R16, R14, R31 ;  /* 0x0000000e101f7224 */ /* 0x000fe200078e021f */
[----:B------:R-:W-:Y:S01]  /*08b0*/  SHF.R.S32.HI R15, RZ, 0x1f, R9 ;  /* 0x0000001fff0f7819 */ /* 0x000fe20000011409 */
[----:B------:R-:W-:Y:S01]  /*08c0*/  IMAD R8, R8, R242, R57 ;  /* 0x000000f208087224 */ /* 0x000fe200078e0239 */
[----:B------:R-:W-:Y:S02]  /*08d0*/  IADD3 R23, R10, 0xc0, RZ ;  /* 0x000000c00a177810 */ /* 0x000fe40007ffe0ff */
[----:B------:R-:W-:Y:S01]  /*08e0*/  IADD3 R31, R13, R31, RZ ;  /* 0x0000001f0d1f7210 */ /* 0x000fe20007ffe0ff */
[----:B------:R-:W-:Y:S05]  /*08f0*/  @P0 BRA `(.L_x_821) ;  /* 0x000000f000000947 */ /* 0x000fea0003800000 */
[----:B------:R-:W-:Y:S01]  /*0900*/  IMAD R14, R5, R9, RZ ;  /* 0x00000009050e7224 */ /* 0x000fe200078e02ff */
[-C--:B-----5:R-:W-:Y:S01]  /*0910*/  ISETP.GE.AND P4, PT, R10, R0.reuse, PT ;  /* 0x000000000a00720c */ /* 0x0a0fe20003f86270 */
[----:B------:R-:W-:Y:S01]  /*0920*/  IMAD.MOV.U32 R30, RZ, RZ, R12 ;  /* 0x000000ffff1e7224 */ /* 0x000fe200078e000c */
[-C--:B------:R-:W-:Y:S01]  /*0930*/  ISETP.GE.AND P3, PT, R27, R0.reuse, PT ;  /* 0x000000001b00720c */ /* 0x080fe20003f66270 */
[C---:B------:R-:W-:Y:S01]  /*0940*/  IMAD R14, R4.reuse, R15, R14 ;  /* 0x0000000f040e7224 */ /* 0x040fe200078e020e */
[-C--:B------:R-:W-:Y:S01]  /*0950*/  ISETP.GE.AND P2, PT, R25, R0.reuse, PT ;  /* 0x000000001900720c */ /* 0x080fe20003f46270 */
[----:B------:R-:W-:Y:S01]  /*0960*/  IMAD.WIDE.U32 R16, R4, R9, R30 ;  /* 0x0000000904107225 */ /* 0x000fe200078e001e */
[----:B------:R-:W-:-:S03]  /*0970*/  ISETP.GE.AND P1, PT, R23, R0, PT ;  /* 0x000000001700720c */ /* 0x000fc60003f26270 */
[----:B------:R-:W-:Y:S01]  /*0980*/  IMAD.IADD R17, R17, 0x1, R14 ;  /* 0x0000000111117824 */ /* 0x000fe200078e020e */
[----:B------:R-:W-:-:S04]  /*0990*/  LEA R18, P0, R16, R2, 0x1 ;  /* 0x0000000210127211 */ /* 0x000fc800078008ff */
[----:B------:R-:W-:-:S05]  /*09a0*/  LEA.HI.X R19, R16, R3, R17, 0x1, P0 ;  /* 0x0000000310137211 */ /* 0x000fca00000f0c11 */
[----:B------:R1:W-:Y:S04]  /*09b0*/  @!P4 ST.E.128 [R18.64], RZ ;  /* 0x000000ff1200c985 */ /* 0x0003e8000c101d06 */
[----:B------:R1:W-:Y:S04]  /*09c0*/  @!P3 ST.E.128 [R18.64+0x80], RZ ;  /* 0x000080ff1200b985 */ /* 0x0003e8000c101d06 */
[----:B------:R1:W-:Y:S04]  /*09d0*/  @!P2 ST.E.128 [R18.64+0x100], RZ ;  /* 0x000100ff1200a985 */ /* 0x0003e8000c101d06 */
[----:B------:R1:W-:Y:S02]  /*09e0*/  @!P1 ST.E.128 [R18.64+0x180], RZ ;  /* 0x000180ff12009985 */ /* 0x0003e4000c101d06 */
.L_x_821:
[----:B------:R-:W-:Y:S05]  /*09f0*/  BSYNC B0 ;  /* 0x0000000000007941 */ /* 0x000fea0003800000 */
.L_x_820:
[----:B------:R-:W-:Y:S01]  /*0a00*/  IADD3 R21, R9, 0x10, RZ ;  /* 0x0000001009157810 */ /* 0x000fe20007ffe0ff */
[----:B------:R-:W-:Y:S03]  /*0a10*/  BSSY B0, `(.L_x_822) ;  /* 0x0000015000007945 */ /* 0x000fe60003800000 */
[----:B------:R-:W-:-:S13]  /*0a20*/  ISETP.GE.AND P0, PT, R21, R244, PT ;  /* 0x000000f41500720c */ /* 0x000fda0003f06270 */
[----:B------:R-:W-:Y:S05]  /*0a30*/  @P0 BRA `(.L_x_823) ;  /* 0x0000012000000947 */ /* 0x000fea0003800000 */
[----:B-1----:R-:W-:Y:S01]  /*0a40*/  IADD3 R19, P0, R9, 0x10, RZ ;  /* 0x0000001009137810 */ /* 0x002fe20007f1e0ff */
[----:B------:R-:W-:Y:S01]  /*0a50*/  IMAD.MOV.U32 R28, RZ, RZ, R12 ;  /* 0x000000ffff1c7224 */ /* 0x000fe200078e000c */
[-C--:B-----5:R-:W-:Y:S01]  /*0a60*/  ISETP.GE.AND P3, PT, R10, R0.reuse, PT ;  /* 0x000000000a00720c */ /* 0x0a0fe20003f66270 */
[----:B------:R-:W-:Y:S01]  /*0a70*/  IMAD.MOV.U32 R29, RZ, RZ, R31 ;  /* 0x000000ffff1d7224 */ /* 0x000fe200078e001f */
[-C--:B------:R-:W-:Y:S01]  /*0a80*/  ISETP.GE.AND P2, PT, R27, R0.reuse, PT ;  /* 0x000000001b00720c */ /* 0x080fe20003f46270 */
[----:B------:R-:W-:Y:S01]  /*0a90*/  IMAD.X R17, RZ, RZ, R15, P0 ;  /* 0x000000ffff117224 */ /* 0x000fe200000e060f */
[-C--:B------:R-:W-:Y:S01]  /*0aa0*/  ISETP.GE.AND P1, PT, R25, R0.reuse, PT ;  /* 0x000000001900720c */ /* 0x080fe20003f26270 */
[----:B------:R-:W-:Y:S01]  /*0ab0*/  IMAD.WIDE.U32 R28, R4, R19, R28 ;  /* 0x00000013041c7225 */ /* 0x000fe200078e001c */
[----:B------:R-:W-:-:S03]  /*0ac0*/  ISETP.GE.AND P0, PT, R23, R0, PT ;  /* 0x000000001700720c */ /* 0x000fc60003f06270 */
[----:B------:R-:W-:Y:S01]  /*0ad0*/  IMAD R17, R17, R4, RZ ;  /* 0x0000000411117224 */ /* 0x000fe200078e02ff */
[----:B------:R-:W-:-:S03]  /*0ae0*/  LEA R16, P4, R28, R2, 0x1 ;  /* 0x000000021c107211 */ /* 0x000fc600078808ff */
[----:B------:R-:W-:-:S04]  /*0af0*/  IMAD R17, R5, R19, R17 ;  /* 0x0000001305117224 */ /* 0x000fc800078e0211 */
[----:B------:R-:W-:-:S05]  /*0b00*/  IMAD.IADD R17, R29, 0x1, R17 ;  /* 0x000000011d117824 */ /* 0x000fca00078e0211 */
[----:B------:R-:W-:-:S05]  /*0b10*/  LEA.HI.X R17, R28, R3, R17, 0x1, P4 ;  /* 0x000000031c117211 */ /* 0x000fca00020f0c11 */
[----:B------:R1:W-:Y:S04]  /*0b20*/  @!P3 ST.E.128 [R16.64], RZ ;  /* 0x000000ff1000b985 */ /* 0x0003e8000c101d06 */
[----:B------:R1:W-:Y:S04]  /*0b30*/  @!P2 ST.E.128 [R16.64+0x80], RZ ;  /* 0x000080ff1000a985 */ /* 0x0003e8000c101d06 */
[----:B------:R1:W-:Y:S04]  /*0b40*/  @!P1 ST.E.128 [R16.64+0x100], RZ ;  /* 0x000100ff10009985 */ /* 0x0003e8000c101d06 */
[----:B------:R1:W-:Y:S02]  /*0b50*/  @!P0 ST.E.128 [R16.64+0x180], RZ ;  /* 0x000180ff10008985 */ /* 0x0003e4000c101d06 */
.L_x_823:
[----:B------:R-:W-:Y:S05]  /*0b60*/  BSYNC B0 ;  /* 0x0000000000007941 */ /* 0x000fea0003800000 */
.L_x_822:
[----:B-1----:R-:W-:Y:S01]  /*0b70*/  IADD3 R19, R9, 0x20, RZ ;  /* 0x0000002009137810 */ /* 0x002fe20007ffe0ff */
[----:B------:R-:W-:Y:S03]  /*0b80*/  BSSY B0, `(.L_x_824) ;  /* 0x0000015000007945 */ /* 0x000fe60003800000 */
[----:B------:R-:W-:-:S13]  /*0b90*/  ISETP.GE.AND P0, PT, R19, R244, PT ;  /* 0x000000f41300720c */ /* 0x000fda0003f06270 */
[----:B------:R-:W-:Y:S05]  /*0ba0*/  @P0 BRA `(.L_x_825) ;  /* 0x0000012000000947 */ /* 0x000fea0003800000 */
[----:B------:R-:W-:Y:S01]  /*0bb0*/  IADD3 R29, P0, R9, 0x20, RZ ;  /* 0x00000020091d7810 */ /* 0x000fe20007f1e0ff */
        /* <DEDUP_REMOVED lines=17> */
.L_x_825:
[----:B------:R-:W-:Y:S05]  /*0cd0*/  BSYNC B0 ;  /* 0x0000000000007941 */ /* 0x000fea0003800000 */
.L_x_824:
        /* <DEDUP_REMOVED lines=22> */
.L_x_827:
[----:B------:R-:W-:Y:S05]  /*0e40*/  BSYNC B0 ;  /* 0x0000000000007941 */ /* 0x000fea0003800000 */
.L_x_826:
[----:B------:R-:W-:Y:S01]  /*0e50*/  ISETP.NE.AND P4, PT, R75, RZ, PT ;  /* 0x000000ff4b00720c */ /* 0x000fe20003f85270 */
[----:B------:R-:W-:-:S03]  /*0e60*/  IMAD.MOV.U32 R241, RZ, RZ, 0x0 ;  /* 0x00000000fff17424 */ /* 0x000fc600078e00ff */
[-C--:B------:R-:W-:Y:S02]  /*0e70*/  ISETP.GE.OR P3, PT, R9, R244.reuse, P4 ;  /* 0x000000f40900720c */ /* 0x080fe40002766670 */
[-C--:B------:R-:W-:Y:S02]  /*0e80*/  ISETP.GE.OR P2, PT, R21, R244.reuse, P4 ;  /* 0x000000f41500720c */ /* 0x080fe40002746670 */
[-C--:B------:R-:W-:Y:S02]  /*0e90*/  ISETP.GE.OR P1, PT, R19, R244.reuse, P4 ;  /* 0x000000f41300720c */ /* 0x080fe40002726670 */
[C---:B------:R-:W-:Y:S02]  /*0ea0*/  IADD3 R9, P0, R8.reuse, R9, RZ ;  /* 0x0000000908097210 */ /* 0x040fe40007f1e0ff */
[----:B------:R-:W-:Y:S02]  /*0eb0*/  ISETP.GE.OR P4, PT, R17, R244, P4 ;  /* 0x000000f41100720c */ /* 0x000fe40002786670 */
[----:B------:R-:W-:-:S02]  /*0ec0*/  LEA.HI.X.SX32 R8, R8, R15, 0x1, P0 ;  /* 0x0000000f08087211 */ /* 0x000fc400000f0eff */
[----:B-1---5:R-:W-:-:S04]  /*0ed0*/  LEA R2, P0, R9, R6, 0x2 ;  /* 0x0000000609027211 */ /* 0x022fc800078010ff */
[----:B------:R-:W-:Y:S01]  /*0ee0*/  LEA.HI.X R3, R9, R7, R8, 0x2, P0 ;  /* 0x0000000709037211 */ /* 0x000fe200000f1408 */
[----:B------:R-:W-:Y:S02]  /*0ef0*/  @!P3 IMAD.MOV.U32 R9, RZ, RZ, 0x7f800000 ;  /* 0x7f800000ff09b424 */ /* 0x000fe400078e00ff */
[----:B------:R-:W-:Y:S02]  /*0f00*/  @!P2 IMAD.MOV.U32 R7, RZ, RZ, 0x7f800000 ;  /* 0x7f800000ff07a424 */ /* 0x000fe400078e00ff */
[----:B------:R-:W-:Y:S01]  /*0f10*/  @!P1 IMAD.MOV.U32 R5, RZ, RZ, 0x7f800000 ;  /* 0x7f800000ff059424 */ /* 0x000fe200078e00ff */
[----:B------:R1:W-:Y:S04]  /*0f20*/  @!P3 ST.E [R2.64], R9 ;  /* 0x000000090200b985 */ /* 0x0003e8000c101906 */
[----:B------:R1:W-:Y:S04]  /*0f30*/  @!P2 ST.E [R2.64+0x40], R7 ;  /* 0x000040070200a985 */ /* 0x0003e8000c101906 */
[----:B------:R1:W-:Y:S01]  /*0f40*/  @!P1 ST.E [R2.64+0x80], R5 ;  /* 0x0000800502009985 */ /* 0x0003e2000c101906 */
[----:B------:R-:W-:Y:S05]  /*0f50*/  @P4 RET.REL.NODEC R240 `(_ZN5flash24flash_fwd_splitkv_kernelI23Flash_fwd_kernel_traitsILi256ELi64ELi64ELi4ELb0ELb0EN7cutlass10bfloat16_tE19Flash_kernel_traitsILi256ELi64ELi64ELi4ES3_EELb1ELb0ELb0ELb0ELb0ELb0ELb0ELb1EEEvNS_16Flash_fwd_paramsE) ;  /* 0xfffff0a0f0004950 */ /* 0x000fea0003c3ffff */
[----:B-1----:R-:W-:Y:S02]  /*0f60*/  MOV R5, 0x7f800000 ;  /* 0x7f80000000057802 */ /* 0x002fe40000000f00 */
[----:B------:R-:W-:-:S03]  /*0f70*/  MOV R241, 0x0 ;  /* 0x0000000000f17802 */ /* 0x000fc60000000f00 */
[----:B------:R1:W-:Y:S01]  /*0f80*/  ST.E [R2.64+0xc0], R5 ;  /* 0x0000c00502007985 */ /* 0x0003e2000c101906 */
[----:B------:R-:W-:Y:S05]  /*0f90*/  RET.REL.NODEC R240 `(_ZN5flash24flash_fwd_splitkv_kernelI23Flash_fwd_kernel_traitsILi256ELi64ELi64ELi4ELb0ELb0EN7cutlass10bfloat16_tE19Flash_kernel_traitsILi256ELi64ELi64ELi4ES3_EELb1ELb0ELb0ELb0ELb0ELb0ELb0ELb1EEEvNS_16Flash_fwd_paramsE) ;  /* 0xfffff060f0007950 */ /* 0x000fea0003c3ffff */
.L_x_819:
[----:B-1----:R-:W3:Y:S04]  /*0fa0*/  LD.E.64 R6, [R20.64+0x160] ;  /* 0x0001600614067980 */ /* 0x002ee8000c101b00 */
[----:B------:R-:W4:Y:S01]  /*0fb0*/  LD.E.64 R8, [R20.64+0x158] ;  /* 0x0001580614087980 */ /* 0x000f22000c101b00 */
[----:B---3--:R-:W-:-:S04]  /*0fc0*/  ISETP.NE.U32.AND P1, PT, R6, RZ, PT ;  /* 0x000000ff0600720c */ /* 0x008fc80003f25070 */
[----:B------:R-:W-:-:S13]  /*0fd0*/  ISETP.NE.AND.EX P1, PT, R7, RZ, PT, P1 ;  /* 0x000000ff0700720c */ /* 0x000fda0003f25310 */
[----:B------:R-:W3:Y:S01]  /*0fe0*/  @P1 LD.E.64 R4, [R20.64+0x168] ;  /* 0x0001680614041980 */ /* 0x000ee2000c101b00 */
[----:B----4-:R-:W-:Y:S01]  /*0ff0*/  ISETP.NE.U32.AND P0, PT, R8, RZ, PT ;  /* 0x000000ff0800720c */ /* 0x010fe20003f05070 */
[----:B------:R-:W-:-:S03]  /*1000*/  IMAD.MOV.U32 R10, RZ, RZ, R242 ;  /* 0x000000ffff0a7224 */ /* 0x000fc600078e00f2 */
[----:B------:R-:W-:Y:S02]  /*1010*/  ISETP.NE.AND.EX P0, PT, R9, RZ, PT, P0 ;  /* 0x000000ff0900720c */ /* 0x000fe40003f05300 */
[----:B------:R-:W-:Y:S01]  /*1020*/  @P1 SHF.R.S32.HI R0, RZ, 0x1f, R242 ;  /* 0x0000001fff001819 */ /* 0x000fe200000114f2 */
[----:B------:R-:W-:-:S10]  /*1030*/  CS2R R248, SRZ ;  /* 0x0000000000f87805 */ /* 0x000fd4000001ff00 */
[----:B------:R-:W-:-:S05]  /*1040*/  @P0 IMAD.WIDE R8, R242, 0x4, R8 ;  /* 0x00000004f2080825 */ /* 0x000fca00078e0208 */
[----:B------:R1:W5:Y:S01]  /*1050*/  @P0 LD.E R10, [R8.64] ;  /* 0x00000006080a0980 */ /* 0x000362000c101900 */
[----:B------:R-:W-:Y:S01]  /*1060*/  BSSY B0, `(.L_x_828) ;  /* 0x00000ac000007945 */ /* 0x000fe20003800000 */
[-C--:B---3--:R-:W-:Y:S02]  /*1070*/  @P1 IMAD R5, R5, R242.reuse, RZ ;  /* 0x000000f205051224 */ /* 0x088fe400078e02ff */
[----:B------:R-:W-:-:S04]  /*1080*/  @P1 IMAD.WIDE.U32 R2, R4, R242, RZ ;  /* 0x000000f204021225 */ /* 0x000fc800078e00ff */
[----:B------:R-:W-:Y:S01]  /*1090*/  @P1 IMAD R0, R4, R0, R5 ;  /* 0x0000000004001224 */ /* 0x000fe200078e0205 */
[----:B------:R-:W-:-:S03]  /*10a0*/  @P1 LEA R248, P0, R2, R6, 0x2 ;  /* 0x0000000602f81211 */ /* 0x000fc600078010ff */
[----:B------:R-:W-:-:S05]  /*10b0*/  @P1 IMAD.IADD R0, R3, 0x1, R0 ;  /* 0x0000000103001824 */ /* 0x000fca00078e0200 */
[----:B------:R-:W-:Y:S02]  /*10c0*/  @P1 LEA.HI.X R249, R2, R7, R0, 0x2, P0 ;  /* 0x0000000702f91211 */ /* 0x000fe400000f1400 */
[----:B------:R-:W-:-:S04]  /*10d0*/  ISETP.NE.U32.AND P0, PT, R248, RZ, PT ;  /* 0x000000fff800720c */ /* 0x000fc80003f05070 */
[----:B------:R-:W-:-:S13]  /*10e0*/  ISETP.NE.AND.EX P0, PT, R249, RZ, PT, P0 ;  /* 0x000000fff900720c */ /* 0x000fda0003f05300 */
[----:B------:R-:W-:Y:S05]  /*10f0*/  @!P0 BRA `(.L_x_829) ;  /* 0x0000053000008947 */ /* 0x000fea0003800000 */
[----:B-1----:R-:W3:Y:S04]  /*1100*/  LD.E R6, [R20.64+0x170] ;  /* 0x0001700614067980 */ /* 0x002ee8000c101900 */
[----:B------:R-:W4:Y:S01]  /*1110*/  LD.E R4, [R20.64+0x68] ;  /* 0x0000680614047980 */ /* 0x000f22000c101900 */
[----:B------:R-:W-:-:S03]  /*1120*/  LEA R5, R165, 0xffffffc0, 0x6 ;  /* 0xffffffc0a5057811 */ /* 0x000fc600078e30ff */
[----:B--2---:R-:W3:Y:S01]  /*1130*/  LD.E.64 R22, [R20.64+0x20] ;  /* 0x0000200614167980 */ /* 0x004ee2000c101b00 */
[----:B------:R-:W-:-:S03]  /*1140*/  IABS R2, R5 ;  /* 0x0000000500027213 */ /* 0x000fc60000000000 */
[----:B------:R-:W3:Y:S04]  /*1150*/  LD.E.64 R68, [R20.64+0x38] ;  /* 0x0000380614447980 */ /* 0x000ee8000c101b00 */
[----:B------:R-:W3:Y:S04]  /*1160*/  LD.E.64 R14, [R20.64+0x28] ;  /* 0x00002806140e7980 */ /* 0x000ee8000c101b00 */
[----:B------:R-:W3:Y:S04]  /*1170*/  LD.E.64 R18, [R20.64+0x50] ;  /* 0x0000500614127980 */ /* 0x000ee8000c101b00 */
[----:B------:R1:W5:Y:S04]  /*1180*/  LD.E.64 R24, [R20.64+0x58] ;  /* 0x0000580614187980 */ /* 0x000368000c101b00 */
[----:B------:R1:W5:Y:S01]  /*1190*/  LD.E.64 R70, [R20.64+0x40] ;  /* 0x0000400614467980 */ /* 0x000362000c101b00 */
[----:B---3--:R-:W-:-:S04]  /*11a0*/  IABS R3, R6 ;  /* 0x0000000600037213 */ /* 0x008fc80000000000 */
[----:B-----5:R-:W3:Y:S08]  /*11b0*/  I2F.RP R10, R3 ;  /* 0x00000003000a7306 */ /* 0x020ef00000209400 */
[----:B---3--:R-:W3:Y:S02]  /*11c0*/  MUFU.RCP R8, R10 ;  /* 0x0000000a00087308 */ /* 0x008ee40000001000 */
[----:B---3--:R-:W-:-:S06]  /*11d0*/  IADD3 R8, R8, 0xffffffe, RZ ;  /* 0x0ffffffe08087810 */ /* 0x008fcc0007ffe0ff */
[----:B------:R-:W3:Y:S02]  /*11e0*/  F2I.FTZ.U32.TRUNC.NTZ R9, R8 ;  /* 0x0000000800097305 */ /* 0x000ee4000021f000 */
[----:B---3--:R-:W-:Y:S02]  /*11f0*/  IMAD.MOV R0, RZ, RZ, -R9 ;  /* 0x000000ffff007224 */ /* 0x008fe400078e0a09 */
[----:B------:R-:W-:Y:S02]  /*1200*/  IMAD.MOV.U32 R8, RZ, RZ, RZ ;  /* 0x000000ffff087224 */ /* 0x000fe400078e00ff */
[----:B------:R-:W-:Y:S01]  /*1210*/  IMAD R7, R0, R3, RZ ;  /* 0x0000000300077224 */ /* 0x000fe200078e02ff */
[----:B------:R-:W-:-:S03]  /*1220*/  IABS R0, R6 ;  /* 0x0000000600007213 */ /* 0x000fc60000000000 */
[----:B------:R-:W-:Y:S01]  /*1230*/  IMAD.HI.U32 R7, R9, R7, R8 ;  /* 0x0000000709077227 */ /* 0x000fe200078e0008 */
[----:B------:R-:W-:-:S05]  /*1240*/  IADD3 R0, RZ, -R0, RZ ;  /* 0x80000000ff007210 */ /* 0x000fca0007ffe0ff */
[----:B------:R-:W-:-:S04]  /*1250*/  IMAD.HI.U32 R9, R7, R2, RZ ;  /* 0x0000000207097227 */ /* 0x000fc800078e00ff */
[----:B------:R-:W-:-:S05]  /*1260*/  IMAD R0, R9, R0, R2 ;  /* 0x0000000009007224 */ /* 0x000fca00078e0202 */
[----:B------:R-:W-:-:S13]  /*1270*/  ISETP.GT.U32.AND P1, PT, R3, R0, PT ;  /* 0x000000000300720c */ /* 0x000fda0003f24070 */
[----:B------:R-:W-:-:S05]  /*1280*/  @!P1 IMAD.IADD R0, R0, 0x1, -R3 ;  /* 0x0000000100009824 */ /* 0x000fca00078e0a03 */
[----:B------:R-:W-:Y:S02]  /*1290*/  ISETP.GE.U32.AND P2, PT, R0, R3, PT ;  /* 0x000000030000720c */ /* 0x000fe40003f46070 */
[----:B------:R-:W-:Y:S02]  /*12a0*/  LOP3.LUT R0, R5, R6, RZ, 0x3c, !PT ;  /* 0x0000000605007212 */ /* 0x000fe400078e3cff */
[----:B------:R-:W-:Y:S02]  /*12b0*/  @!P1 IADD3 R9, R9, 0x1, RZ ;  /* 0x0000000109099810 */ /* 0x000fe40007ffe0ff */
[----:B------:R-:W-:Y:S02]  /*12c0*/  ISETP.GE.AND P0, PT, R0, RZ, PT ;  /* 0x000000ff0000720c */ /* 0x000fe40003f06270 */
[----:B------:R-:W-:-:S05]  /*12d0*/  ISETP.NE.AND P1, PT, R6, RZ, PT ;  /* 0x000000ff0600720c */ /* 0x000fca0003f25270 */
[----:B------:R-:W-:-:S06]  /*12e0*/  @P2 IADD3 R9, R9, 0x1, RZ ;  /* 0x0000000109092810 */ /* 0x000fcc0007ffe0ff */
[----:B------:R-:W-:Y:S02]  /*12f0*/  @!P0 IMAD.MOV R9, RZ, RZ, -R9 ;  /* 0x000000ffff098224 */ /* 0x000fe400078e0a09 */
[----:B------:R-:W-:-:S05]  /*1300*/  @!P1 LOP3.LUT R9, RZ, R6, RZ, 0x33, !PT ;  /* 0x00000006ff099212 */ /* 0x000fca00078e33ff */
[----:B------:R-:W-:-:S06]  /*1310*/  IMAD.WIDE R2, R9, 0x4, R248 ;  /* 0x0000000409027825 */ /* 0x000fcc00078e02f8 */
[----:B------:R3:W2:Y:S01]  /*1320*/  LD.E R2, [R2.64] ;  /* 0x0000000602027980 */ /* 0x0006a2000c101900 */
[----:B----4-:R-:W-:-:S04]  /*1330*/  IABS R7, R4 ;  /* 0x0000000400077213 */ /* 0x010fc80000000000 */
[----:B------:R-:W4:Y:S08]  /*1340*/  I2F.RP R10, R7 ;  /* 0x00000007000a7306 */ /* 0x000f300000209400 */
[----:B----4-:R-:W4:Y:S02]  /*1350*/  MUFU.RCP R8, R10 ;  /* 0x0000000a00087308 */ /* 0x010f240000001000 */
[----:B----4-:R-:W-:-:S06]  /*1360*/  IADD3 R8, R8, 0xffffffe, RZ ;  /* 0x0ffffffe08087810 */ /* 0x010fcc0007ffe0ff */
[----:B------:R-:W4:Y:S01]  /*1370*/  F2I.FTZ.U32.TRUNC.NTZ R17, R8 ;  /* 0x0000000800117305 */ /* 0x000f22000021f000 */
[----:B------:R-:W-:Y:S01]  /*1380*/  IMAD.MOV.U32 R16, RZ, RZ, RZ ;  /* 0x000000ffff107224 */ /* 0x000fe200078e00ff */
[----:B---3--:R-:W-:Y:S02]  /*1390*/  IABS R3, R4 ;  /* 0x0000000400037213 */ /* 0x008fe40000000000 */
[----:B----4-:R-:W-:-:S05]  /*13a0*/  IADD3 R0, RZ, -R17, RZ ;  /* 0x80000011ff007210 */ /* 0x010fca0007ffe0ff */
[----:B------:R-:W-:Y:S01]  /*13b0*/  IMAD R11, R0, R7, RZ ;  /* 0x00000007000b7224 */ /* 0x000fe200078e02ff */
[----:B------:R-:W-:-:S03]  /*13c0*/  IABS R0, R241 ;  /* 0x000000f100007213 */ /* 0x000fc60000000000 */
[----:B------:R-:W-:-:S04]  /*13d0*/  IMAD.HI.U32 R11, R17, R11, R16 ;  /* 0x0000000b110b7227 */ /* 0x000fc800078e0010 */
[----:B------:R-:W-:Y:S02]  /*13e0*/  IMAD.MOV R3, RZ, RZ, -R3 ;  /* 0x000000ffff037224 */ /* 0x000fe400078e0a03 */
[----:B------:R-:W-:-:S04]  /*13f0*/  IMAD.HI.U32 R16, R11, R0, RZ ;  /* 0x000000000b107227 */ /* 0x000fc800078e00ff */
[----:B------:R-:W-:-:S05]  /*1400*/  IMAD R0, R16, R3, R0 ;  /* 0x0000000310007224 */ /* 0x000fca00078e0200 */
[----:B------:R-:W-:Y:S01]  /*1410*/  ISETP.GT.U32.AND P1, PT, R7, R0, PT ;  /* 0x000000000700720c */ /* 0x000fe20003f24070 */
[----:B------:R-:W-:-:S12]  /*1420*/  IMAD.MOV R9, RZ, RZ, -R9 ;  /* 0x000000ffff097224 */ /* 0x000fd800078e0a09 */
[----:B------:R-:W-:-:S04]  /*1430*/  @!P1 IADD3 R0, R0, -R7, RZ ;  /* 0x8000000700009210 */ /* 0x000fc80007ffe0ff */
[----:B------:R-:W-:Y:S02]  /*1440*/  ISETP.GE.U32.AND P2, PT, R0, R7, PT ;  /* 0x000000070000720c */ /* 0x000fe40003f46070 */
[----:B------:R-:W-:Y:S02]  /*1450*/  LOP3.LUT R7, R241, R4, RZ, 0x3c, !PT ;  /* 0x00000004f1077212 */ /* 0x000fe400078e3cff */
[----:B------:R-:W-:Y:S02]  /*1460*/  @!P1 IADD3 R16, R16, 0x1, RZ ;  /* 0x0000000110109810 */ /* 0x000fe40007ffe0ff */
[----:B------:R-:W-:Y:S01]  /*1470*/  ISETP.GE.AND P0, PT, R7, RZ, PT ;  /* 0x000000ff0700720c */ /* 0x000fe20003f06270 */
[----:B------:R-:W-:Y:S01]  /*1480*/  IMAD R9, R6, R9, R5 ;  /* 0x0000000906097224 */ /* 0x000fe200078e0205 */
[----:B------:R-:W-:-:S03]  /*1490*/  ISETP.NE.AND P1, PT, R4, RZ, PT ;  /* 0x000000ff0400720c */ /* 0x000fc60003f25270 */
[----:B------:R-:W-:Y:S01]  /*14a0*/  IMAD R6, R69, R9, RZ ;  /* 0x0000000945067224 */ /* 0x000fe200078e02ff */
[----:B------:R-:W-:Y:S02]  /*14b0*/  SHF.R.S32.HI R11, RZ, 0x1f, R9 ;  /* 0x0000001fff0b7819 */ /* 0x000fe40000011409 */
[----:B------:R-:W-:-:S03]  /*14c0*/  @P2 IADD3 R16, R16, 0x1, RZ ;  /* 0x0000000110102810 */ /* 0x000fc60007ffe0ff */
[----:B------:R-:W-:Y:S02]  /*14d0*/  IMAD R6, R68, R11, R6 ;  /* 0x0000000b44067224 */ /* 0x000fe400078e0206 */
[----:B------:R-:W-:Y:S02]  /*14e0*/  @!P0 IMAD.MOV R16, RZ, RZ, -R16 ;  /* 0x000000ffff108224 */ /* 0x000fe400078e0a10 */
[----:B------:R-:W-:-:S04]  /*14f0*/  @!P1 LOP3.LUT R16, RZ, R4, RZ, 0x33, !PT ;  /* 0x00000004ff109212 */ /* 0x000fc800078e33ff */
[----:B------:R-:W-:Y:S01]  /*1500*/  SHF.R.S32.HI R8, RZ, 0x1f, R16 ;  /* 0x0000001fff087819 */ /* 0x000fe20000011410 */
[----:B------:R-:W-:-:S04]  /*1510*/  IMAD R7, R19, R16, RZ ;  /* 0x0000001013077224 */ /* 0x000fc800078e02ff */
[----:B------:R-:W-:Y:S01]  /*1520*/  IMAD R7, R18, R8, R7 ;  /* 0x0000000812077224 */ /* 0x000fe200078e0207 */
[----:B--2---:R-:W-:Y:S01]  /*1530*/  SHF.R.S32.HI R0, RZ, 0x1f, R2 ;  /* 0x0000001fff007819 */ /* 0x004fe20000011402 */
[----:B------:R-:W-:-:S04]  /*1540*/  IMAD R3, R23, R2, RZ ;  /* 0x0000000217037224 */ /* 0x000fc800078e02ff */
[C---:B------:R-:W-:Y:S02]  /*1550*/  IMAD R3, R22.reuse, R0, R3 ;  /* 0x0000000016037224 */ /* 0x040fe400078e0203 */
[----:B------:R-:W-:-:S05]  /*1560*/  IMAD.WIDE.U32 R22, R22, R2, RZ ;  /* 0x0000000216167225 */ /* 0x000fca00078e00ff */
[----:B------:R-:W-:-:S05]  /*1570*/  IADD3 R23, R23, R3, RZ ;  /* 0x0000000317177210 */ /* 0x000fca0007ffe0ff */
[----:B------:R-:W-:-:S04]  /*1580*/  IMAD.WIDE.U32 R22, R9, R68, R22 ;  /* 0x0000004409167225 */ /* 0x000fc800078e0016 */
[----:B------:R-:W-:Y:S01]  /*1590*/  IMAD R3, R15, R2, RZ ;  /* 0x000000020f037224 */ /* 0x000fe200078e02ff */
[----:B------:R-:W-:Y:S01]  /*15a0*/  IADD3 R23, R23, R6, RZ ;  /* 0x0000000617177210 */ /* 0x000fe20007ffe0ff */
[----:B------:R-:W-:-:S04]  /*15b0*/  IMAD.WIDE.U32 R26, R14, R2, RZ ;  /* 0x000000020e1a7225 */ /* 0x000fc800078e00ff */
[----:B------:R-:W-:Y:S02]  /*15c0*/  IMAD R3, R14, R0, R3 ;  /* 0x000000000e037224 */ /* 0x000fe400078e0203 */
[----:B------:R-:W-:-:S03]  /*15d0*/  IMAD.WIDE.U32 R22, R16, R18, R22 ;  /* 0x0000001210167225 */ /* 0x000fc600078e0016 */
[----:B------:R-:W-:Y:S01]  /*15e0*/  IADD3 R19, R27, R3, RZ ;  /* 0x000000031b137210 */ /* 0x000fe20007ffe0ff */
[----:B------:R-:W-:Y:S01]  /*15f0*/  IMAD.MOV.U32 R10, RZ, RZ, R26 ;  /* 0x000000ffff0a7224 */ /* 0x000fe200078e001a */
[----:B------:R-:W-:Y:S01]  /*1600*/  MOV R0, R22 ;  /* 0x0000001600007202 */ /* 0x000fe20000000f00 */
[----:B------:R-:W-:Y:S01]  /*1610*/  IMAD.IADD R3, R23, 0x1, R7 ;  /* 0x0000000117037824 */ /* 0x000fe200078e0207 */
[----:B------:R-:W-:Y:S05]  /*1620*/  BRA `(.L_x_830) ;  /* 0x000004f000007947 */ /* 0x000fea0003800000 */
.L_x_829:
[----:B-1----:R-:W3:Y:S01]  /*1630*/  LD.E R4, [R20.64+0x68] ;  /* 0x0000680614047980 */ /* 0x002ee2000c101900 */
[----:B------:R-:W-:-:S03]  /*1640*/  ISETP.NE.AND P3, PT, R15, -0x1, PT ;  /* 0xffffffff0f00780c */ /* 0x000fc60003f65270 */
[----:B------:R-:W4:Y:S04]  /*1650*/  LD.E.64 R68, [R20.64+0x38] ;  /* 0x0000380614447980 */ /* 0x000f28000c101b00 */
[----:B--2---:R-:W2:Y:S04]  /*1660*/  LD.E.64 R70, [R20.64+0x40] ;  /* 0x0000400614467980 */ /* 0x004ea8000c101b00 */
[----:B------:R-:W2:Y:S04]  /*1670*/  LD.E.64 R16, [R20.64+0x50] ;  /* 0x0000500614107980 */ /* 0x000ea8000c101b00 */
[----:B------:R-:W2:Y:S04]  /*1680*/  @!P3 LD.E.64 R22, [R20.64+0x20] ;  /* 0x000020061416b980 */ /* 0x000ea8000c101b00 */
[----:B------:R-:W2:Y:S04]  /*1690*/  @!P3 LD.E.64 R18, [R20.64+0x28] ;  /* 0x000028061412b980 */ /* 0x000ea8000c101b00 */
[----:B------:R1:W5:Y:S01]  /*16a0*/  LD.E.64 R24, [R20.64+0x58] ;  /* 0x0000580614187980 */ /* 0x000362000c101b00 */
[----:B------:R-:W-:Y:S01]  /*16b0*/  IMAD.MOV.U32 R8, RZ, RZ, RZ ;  /* 0x000000ffff087224 */ /* 0x000fe200078e00ff */
[----:B---3--:R-:W-:-:S04]  /*16c0*/  IABS R3, R4 ;  /* 0x0000000400037213 */ /* 0x008fc80000000000 */
[----:B------:R-:W3:Y:S08]  /*16d0*/  I2F.RP R6, R3 ;  /* 0x0000000300067306 */ /* 0x000ef00000209400 */
[----:B---3--:R-:W3:Y:S02]  /*16e0*/  MUFU.RCP R2, R6 ;  /* 0x0000000600027308 */ /* 0x008ee40000001000 */
[----:B---3--:R-:W-:-:S06]  /*16f0*/  IADD3 R2, R2, 0xffffffe, RZ ;  /* 0x0ffffffe02027810 */ /* 0x008fcc0007ffe0ff */
[----:B------:R-:W3:Y:S01]  /*1700*/  F2I.FTZ.U32.TRUNC.NTZ R9, R2 ;  /* 0x0000000200097305 */ /* 0x000ee2000021f000 */
[----:B------:R-:W-:Y:S02]  /*1710*/  IABS R7, R4 ;  /* 0x0000000400077213 */ /* 0x000fe40000000000 */
[----:B---3--:R-:W-:-:S05]  /*1720*/  IADD3 R0, RZ, -R9, RZ ;  /* 0x80000009ff007210 */ /* 0x008fca0007ffe0ff */
[----:B------:R-:W-:Y:S01]  /*1730*/  IMAD R5, R0, R3, RZ ;  /* 0x0000000300057224 */ /* 0x000fe200078e02ff */
[----:B------:R-:W-:-:S03]  /*1740*/  IABS R0, R241 ;  /* 0x000000f100007213 */ /* 0x000fc60000000000 */
[----:B------:R-:W-:Y:S01]  /*1750*/  IMAD.HI.U32 R5, R9, R5, R8 ;  /* 0x0000000509057227 */ /* 0x000fe200078e0008 */
[----:B------:R-:W-:-:S05]  /*1760*/  IADD3 R7, RZ, -R7, RZ ;  /* 0x80000007ff077210 */ /* 0x000fca0007ffe0ff */
[----:B------:R-:W-:-:S04]  /*1770*/  IMAD.HI.U32 R2, R5, R0, RZ ;  /* 0x0000000005027227 */ /* 0x000fc800078e00ff */
[----:B------:R-:W-:Y:S01]  /*1780*/  IMAD R0, R2, R7, R0 ;  /* 0x0000000702007224 */ /* 0x000fe200078e0200 */
[----:B------:R-:W-:-:S04]  /*1790*/  @!P3 SHF.R.S32.HI R6, RZ, 0x1f, R14 ;  /* 0x0000001fff06b819 */ /* 0x000fc8000001140e */
[----:B------:R-:W-:Y:S01]  /*17a0*/  ISETP.GT.U32.AND P0, PT, R3, R0, PT ;  /* 0x000000000300720c */ /* 0x000fe20003f04070 */
[-C--:B----4-:R-:W-:Y:S02]  /*17b0*/  @!P3 IMAD R5, R69, R14.reuse, RZ ;  /* 0x0000000e4505b224 */ /* 0x090fe400078e02ff */
[----:B------:R-:W-:-:S04]  /*17c0*/  @!P3 IMAD.WIDE.U32 R26, R68, R14, RZ ;  /* 0x0000000e441ab225 */ /* 0x000fc800078e00ff */
[----:B------:R-:W-:Y:S01]  /*17d0*/  @!P3 IMAD R5, R6, R68, R5 ;  /* 0x000000440605b224 */ /* 0x000fe200078e0205 */
[----:B-----5:R-:W-:Y:S01]  /*17e0*/  @!P3 SHF.R.S32.HI R6, RZ, 0x1f, R10 ;  /* 0x0000001fff06b819 */ /* 0x020fe2000001140a */
[----:B------:R-:W-:-:S03]  /*17f0*/  @P3 IMAD.IADD R7, R14, 0x1, R15 ;  /* 0x000000010e073824 */ /* 0x000fc600078e020f */
[----:B------:R-:W-:Y:S01]  /*1800*/  @!P3 IADD3 R27, R27, R5, RZ ;  /* 0x000000051b1bb210 */ /* 0x000fe20007ffe0ff */
[----:B--2---:R-:W-:Y:S01]  /*1810*/  @!P3 IMAD R5, R23, R10, RZ ;  /* 0x0000000a1705b224 */ /* 0x004fe200078e02ff */
[----:B------:R-:W-:Y:S01]  /*1820*/  @!P0 IADD3 R0, R0, -R3, RZ ;  /* 0x8000000300008210 */ /* 0x000fe20007ffe0ff */
[-C--:B------:R-:W-:Y:S02]  /*1830*/  @P3 IMAD R9, R69, R7.reuse, RZ ;  /* 0x0000000745093224 */ /* 0x080fe400078e02ff */
[----:B------:R-:W-:Y:S01]  /*1840*/  @P3 IMAD.WIDE.U32 R28, R68, R7, RZ ;  /* 0x00000007441c3225 */ /* 0x000fe200078e00ff */
[----:B------:R-:W-:Y:S02]  /*1850*/  ISETP.GE.U32.AND P2, PT, R0, R3, PT ;  /* 0x000000030000720c */ /* 0x000fe40003f46070 */
[----:B------:R-:W-:Y:S01]  /*1860*/  LOP3.LUT R0, R241, R4, RZ, 0x3c, !PT ;  /* 0x00000004f1007212 */ /* 0x000fe200078e3cff */
[C---:B------:R-:W-:Y:S02]  /*1870*/  @!P3 IMAD R5, R22.reuse, R6, R5 ;  /* 0x000000061605b224 */ /* 0x040fe400078e0205 */
[----:B------:R-:W-:Y:S01]  /*1880*/  @!P3 IMAD.WIDE.U32 R22, R22, R10, R26 ;  /* 0x0000000a1616b225 */ /* 0x000fe200078e001a */
[----:B------:R-:W-:-:S02]  /*1890*/  ISETP.GE.AND P1, PT, R0, RZ, PT ;  /* 0x000000ff0000720c */ /* 0x000fc40003f26270 */
[----:B------:R-:W-:Y:S01]  /*18a0*/  @!P0 IADD3 R2, R2, 0x1, RZ ;  /* 0x0000000102028810 */ /* 0x000fe20007ffe0ff */
[----:B------:R-:W-:Y:S01]  /*18b0*/  @P3 IMAD.IADD R9, R29, 0x1, R9 ;  /* 0x000000011d093824 */ /* 0x000fe200078e0209 */
[----:B------:R-:W-:Y:S01]  /*18c0*/  @P3 MOV R8, R28 ;  /* 0x0000001c00083202 */ /* 0x000fe20000000f00 */
[----:B------:R-:W-:Y:S01]  /*18d0*/  @!P3 IMAD.IADD R9, R23, 0x1, R5 ;  /* 0x000000011709b824 */ /* 0x000fe200078e0205 */
[----:B------:R-:W-:Y:S02]  /*18e0*/  ISETP.NE.AND P0, PT, R4, RZ, PT ;  /* 0x000000ff0400720c */ /* 0x000fe40003f05270 */
[----:B------:R-:W-:Y:S02]  /*18f0*/  LEA R5, R165, 0xffffffc0, 0x6 ;  /* 0xffffffc0a5057811 */ /* 0x000fe400078e30ff */
[----:B------:R-:W-:Y:S01]  /*1900*/  @!P3 MOV R8, R22 ;  /* 0x000000160008b202 */ /* 0x000fe20000000f00 */
[----:B------:R-:W-:Y:S01]  /*1910*/  @!P3 IMAD R6, R71, R14, RZ ;  /* 0x0000000e4706b224 */ /* 0x000fe200078e02ff */
[----:B------:R-:W-:Y:S01]  /*1920*/  @!P3 SHF.R.S32.HI R3, RZ, 0x1f, R14 ;  /* 0x0000001fff03b819 */ /* 0x000fe2000001140e */
[-C--:B------:R-:W-:Y:S01]  /*1930*/  IMAD R7, R69, R5.reuse, RZ ;  /* 0x0000000545077224 */ /* 0x080fe200078e02ff */
[----:B------:R-:W-:Y:S01]  /*1940*/  SHF.R.S32.HI R11, RZ, 0x1f, R5 ;  /* 0x0000001fff0b7819 */ /* 0x000fe20000011405 */
[----:B------:R-:W-:Y:S01]  /*1950*/  IMAD.WIDE.U32 R22, R68, R5, R8 ;  /* 0x0000000544167225 */ /* 0x000fe200078e0008 */
[----:B------:R-:W-:-:S03]  /*1960*/  @P2 IADD3 R2, R2, 0x1, RZ ;  /* 0x0000000102022810 */ /* 0x000fc60007ffe0ff */
[----:B------:R-:W-:Y:S02]  /*1970*/  @!P3 IMAD R3, R3, R70, R6 ;  /* 0x000000460303b224 */ /* 0x000fe400078e0206 */
[----:B------:R-:W-:Y:S01]  /*1980*/  @!P3 IMAD.WIDE.U32 R8, R70, R14, RZ ;  /* 0x0000000e4608b225 */ /* 0x000fe200078e00ff */
[----:B------:R-:W-:-:S03]  /*1990*/  @P3 IADD3 R14, R14, R15, RZ ;  /* 0x0000000f0e0e3210 */ /* 0x000fc60007ffe0ff */
[----:B------:R-:W-:Y:S02]  /*19a0*/  IMAD R7, R11, R68, R7 ;  /* 0x000000440b077224 */ /* 0x000fe400078e0207 */
[----:B------:R-:W-:Y:S01]  /*19b0*/  @!P3 IMAD.IADD R9, R9, 0x1, R3 ;  /* 0x000000010909b824 */ /* 0x000fe200078e0203 */
[----:B------:R-:W-:Y:S01]  /*19c0*/  @!P3 SHF.R.S32.HI R3, RZ, 0x1f, R10 ;  /* 0x0000001fff03b819 */ /* 0x000fe2000001140a */
[----:B------:R-:W-:Y:S01]  /*19d0*/  @!P1 IMAD.MOV R2, RZ, RZ, -R2 ;  /* 0x000000ffff029224 */ /* 0x000fe200078e0a02 */
[----:B------:R-:W-:Y:S01]  /*19e0*/  @!P0 LOP3.LUT R2, RZ, R4, RZ, 0x33, !PT ;  /* 0x00000004ff028212 */ /* 0x000fe200078e33ff */
[----:B------:R-:W-:Y:S01]  /*19f0*/  @!P3 IMAD R0, R19, R10, RZ ;  /* 0x0000000a1300b224 */ /* 0x000fe200078e02ff */
[----:B------:R-:W-:Y:S02]  /*1a00*/  IADD3 R7, R23, R7, RZ ;  /* 0x0000000717077210 */ /* 0x000fe40007ffe0ff */
[----:B------:R-:W-:Y:S01]  /*1a10*/  MOV R6, R22 ;  /* 0x0000001600067202 */ /* 0x000fe20000000f00 */
[----:B------:R-:W-:Y:S01]  /*1a20*/  @!P3 IMAD.WIDE.U32 R22, R18, R10, R8 ;  /* 0x0000000a1216b225 */ /* 0x000fe200078e0008 */
[----:B------:R-:W-:-:S03]  /*1a30*/  SHF.R.S32.HI R8, RZ, 0x1f, R2 ;  /* 0x0000001fff087819 */ /* 0x000fc60000011402 */
[----:B------:R-:W-:Y:S02]  /*1a40*/  @!P3 IMAD R0, R18, R3, R0 ;  /* 0x000000031200b224 */ /* 0x000fe400078e0200 */
[----:B------:R-:W-:Y:S02]  /*1a50*/  @P3 IMAD R19, R71, R14, RZ ;  /* 0x0000000e47133224 */ /* 0x000fe400078e02ff */
[----:B------:R-:W-:Y:S02]  /*1a60*/  IMAD R3, R17, R2, RZ ;  /* 0x0000000211037224 */ /* 0x000fe400078e02ff */
[----:B------:R-:W-:-:S04]  /*1a70*/  @P3 IMAD.WIDE.U32 R14, R70, R14, RZ ;  /* 0x0000000e460e3225 */ /* 0x000fc800078e00ff */
[----:B------:R-:W-:Y:S01]  /*1a80*/  IMAD.WIDE.U32 R6, R16, R2, R6 ;  /* 0x0000000210067225 */ /* 0x000fe200078e0006 */
[----:B------:R-:W-:-:S03]  /*1a90*/  @P3 IADD3 R19, R15, R19, RZ ;  /* 0x000000130f133210 */ /* 0x000fc60007ffe0ff */
[----:B------:R-:W-:Y:S01]  /*1aa0*/  IMAD R3, R16, R8, R3 ;  /* 0x0000000810037224 */ /* 0x000fe200078e0203 */
[----:B------:R-:W-:Y:S01]  /*1ab0*/  @P3 MOV R10, R14 ;  /* 0x0000000e000a3202 */ /* 0x000fe20000000f00 */
[----:B------:R-:W-:Y:S01]  /*1ac0*/  @!P3 IMAD.IADD R19, R23, 0x1, R0 ;  /* 0x000000011713b824 */ /* 0x000fe200078e0200 */
[----:B------:R-:W-:Y:S01]  /*1ad0*/  @!P3 MOV R10, R22 ;  /* 0x00000016000ab202 */ /* 0x000fe20000000f00 */
[----:B------:R-:W-:Y:S01]  /*1ae0*/  IMAD.IADD R3, R7, 0x1, R3 ;  /* 0x0000000107037824 */ /* 0x000fe200078e0203 */
[----:B------:R-:W-:Y:S02]  /*1af0*/  MOV R0, R6 ;  /* 0x0000000600007202 */ /* 0x000fe40000000f00 */
[----:B------:R-:W-:Y:S02]  /*1b00*/  MOV R9, R5 ;  /* 0x0000000500097202 */ /* 0x000fe40000000f00 */
[----:B------:R-:W-:Y:S02]  /*1b10*/  MOV R16, R2 ;  /* 0x0000000200107202 */ /* 0x000fe40000000f00 */
.L_x_830:
[----:B-1----:R-:W-:Y:S05]  /*1b20*/  BSYNC B0 ;  /* 0x0000000000007941 */ /* 0x002fea0003800000 */
.L_x_828:
[----:B------:R-:W-:Y:S01]  /*1b30*/  ISETP.NE.AND P0, PT, R246, -0x1, PT ;  /* 0xfffffffff600780c */ /* 0x000fe20003f05270 */
[----:B------:R-:W2:Y:S04]  /*1b40*/  LD.E.64 R194, [R20.64+0x30] ;  /* 0x0000300614c27980 */ /* 0x000ea8000c101b00 */
[----:B------:R-:W3:Y:S04]  /*1b50*/  LD.E.64 R22, [R20.64+0x48] ;  /* 0x0000480614167980 */ /* 0x000ee8000c101b00 */
[----:B------:R-:W4:Y:S04]  /*1b60*/  LD.E R81, [R20.64+0xc0] ;  /* 0x0000c00614517980 */ /* 0x000f28000c101900 */
[----:B------:R-:W3:Y:S04]  /*1b70*/  @!P0 LD.E.64 R28, [R20.64+0x18] ;  /* 0x00001806141c8980 */ /* 0x000ee8000c101b00 */
[----:B------:R-:W4:Y:S04]  /*1b80*/  LD.E.64 R6, [R20.64+0x10] ;  /* 0x0000100614067980 */ /* 0x000f28000c101b00 */
[----:B------:R-:W4:Y:S04]  /*1b90*/  LD.E.64 R186, [R20.64+0x8] ;  /* 0x0000080614ba7980 */ /* 0x000f28000c101b00 */
[----:B------:R1:W5:Y:S04]  /*1ba0*/  @P4 LD.E R18, [R12.64] ;  /* 0x000000060c124980 */ /* 0x000368000c101900 */
[----:B------:R1:W5:Y:S01]  /*1bb0*/  LD.E.64 R196, [R20.64] ;  /* 0x0000000614c47980 */ /* 0x000362000c101b00 */
[----:B------:R-:W-:-:S04]  /*1bc0*/  SHF.R.S32.HI R72, RZ, 0x1f, R75 ;  /* 0x0000001fff487819 */ /* 0x000fc8000001144b */
[CC--:B------:R-:W-:Y:S02]  /*1bd0*/  LEA.HI R2, R72.reuse, R75.reuse, RZ, 0x3 ;  /* 0x0000004b48027211 */ /* 0x0c0fe400078f18ff */
[----:B------:R-:W-:Y:S02]  /*1be0*/  LEA.HI R74, R72, R75, RZ, 0x4 ;  /* 0x0000004b484a7211 */ /* 0x000fe400078f20ff */
[----:B------:R-:W-:Y:S02]  /*1bf0*/  SHF.R.S32.HI R184, RZ, 0x3, R2 ;  /* 0x00000003ffb87819 */ /* 0x000fe40000011402 */
[----:B------:R-:W-:Y:S02]  /*1c00*/  LOP3.LUT R2, R2, 0xfffffff8, RZ, 0xc0, !PT ;  /* 0xfffffff802027812 */ /* 0x000fe400078ec0ff */
[----:B------:R-:W-:Y:S01]  /*1c10*/  LOP3.LUT R4, R74, 0xfffffff0, RZ, 0xc0, !PT ;  /* 0xfffffff04a047812 */ /* 0x000fe200078ec0ff */
[----:B------:R-:W-:Y:S02]  /*1c20*/  IMAD.SHL.U32 R15, R184, 0x40, RZ ;  /* 0x00000040b80f7824 */ /* 0x000fe400078e00ff */
[----:B------:R-:W-:-:S02]  /*1c30*/  IMAD.IADD R73, R75, 0x1, -R2 ;  /* 0x000000014b497824 */ /* 0x000fc400078e0a02 */
[----:B------:R-:W-:Y:S01]  /*1c40*/  IMAD.IADD R4, R75, 0x1, -R4 ;  /* 0x000000014b047824 */ /* 0x000fe200078e0a04 */
[----:B------:R-:W-:Y:S01]  /*1c50*/  LOP3.LUT R15, R15, 0x1c0, RZ, 0xc0, !PT ;  /* 0x000001c00f0f7812 */ /* 0x000fe200078ec0ff */
[----:B------:R-:W-:Y:S01]  /*1c60*/  IMAD.SHL.U32 R14, R73, 0x8, RZ ;  /* 0x00000008490e7824 */ /* 0x000fe200078e00ff */
[----:B------:R-:W-:Y:S02]  /*1c70*/  SHF.R.S32.HI R27, RZ, 0x4, R74 ;  /* 0x00000004ff1b7819 */ /* 0x000fe4000001144a */
[----:B------:R-:W-:Y:S01]  /*1c80*/  SHF.R.S32.HI R17, RZ, 0x1f, R4 ;  /* 0x0000001fff117819 */ /* 0x000fe20000011404 */
[----:B------:R-:W-:Y:S01]  /*1c90*/  IMAD R2, R11, R70, RZ ;  /* 0x000000460b027224 */ /* 0x000fe200078e02ff */
[----:B-1----:R-:W-:Y:S02]  /*1ca0*/  LOP3.LUT R13, R15, 0x38, R14, 0xf8, !PT ;  /* 0x000000380f0d7812 */ /* 0x002fe400078ef80e */
[----:B------:R-:W-:Y:S02]  /*1cb0*/  SHF.R.U32.HI R176, RZ, 0x3, R15 ;  /* 0x00000003ffb07819 */ /* 0x000fe4000001160f */
[----:B------:R-:W-:-:S02]  /*1cc0*/  LEA.HI R17, R17, R4, RZ, 0x3 ;  /* 0x0000000411117211 */ /* 0x000fc400078f18ff */
[----:B------:R-:W-:Y:S02]  /*1cd0*/  LEA.HI R11, R72, R75, RZ, 0x6 ;  /* 0x0000004b480b7211 */ /* 0x000fe400078f30ff */
[----:B------:R-:W-:Y:S02]  /*1ce0*/  LEA.HI R74, R74, R27, RZ, 0x1 ;  /* 0x0000001b4a4a7211 */ /* 0x000fe400078f08ff */
[----:B------:R-:W-:Y:S02]  /*1cf0*/  IADD3 R30, P1, R14, R10, RZ ;  /* 0x0000000a0e1e7210 */ /* 0x000fe40007f3e0ff */
[----:B------:R-:W-:Y:S02]  /*1d00*/  SHF.R.S32.HI R15, RZ, 0x1f, R14 ;  /* 0x0000001fff0f7819 */ /* 0x000fe4000001140e */
[----:B------:R-:W-:Y:S02]  /*1d10*/  LOP3.LUT R176, R13, R176, RZ, 0x3c, !PT ;  /* 0x000000b00db07212 */ /* 0x000fe400078e3cff */
[----:B------:R-:W-:Y:S01]  /*1d20*/  LOP3.LUT R13, R17, 0xfffffff8, RZ, 0xc0, !PT ;  /* 0xfffffff8110d7812 */ /* 0x000fe200078ec0ff */
[----:B------:R-:W-:Y:S01]  /*1d30*/  IMAD.SHL.U32 R11, R11, 0x8, RZ ;  /* 0x000000080b0b7824 */ /* 0x000fe200078e00ff */
[----:B------:R-:W-:Y:S01]  /*1d40*/  LOP3.LUT R74, R74, 0xfffffffe, RZ, 0xc0, !PT ;  /* 0xfffffffe4a4a7812 */ /* 0x000fe200078ec0ff */
[----:B------:R-:W-:-:S02]  /*1d50*/  IMAD.X R31, R15, 0x1, R19, P1 ;  /* 0x000000010f1f7824 */ /* 0x000fc400008e0613 */
[----:B------:R-:W-:Y:S01]  /*1d60*/  IMAD.IADD R13, R4, 0x1, -R13 ;  /* 0x00000001040d7824 */ /* 0x000fe200078e0a0d */
[----:B------:R-:W-:Y:S01]  /*1d70*/  LOP3.LUT R176, R176, 0xfffffe00, R11, 0xf8, !PT ;  /* 0xfffffe00b0b07812 */ /* 0x000fe200078ef80b */
[----:B------:R-:W-:Y:S02]  /*1d80*/  IMAD.IADD R74, R27, 0x1, -R74 ;  /* 0x000000011b4a7824 */ /* 0x000fe400078e0a4a */
[C---:B------:R-:W-:Y:S02]  /*1d90*/  IMAD R2, R9.reuse, R71, R2 ;  /* 0x0000004709027224 */ /* 0x040fe400078e0202 */
[----:B------:R-:W-:-:S04]  /*1da0*/  IMAD.WIDE.U32 R26, R9, R70, R30 ;  /* 0x00000046091a7225 */ /* 0x000fc800078e001e */
[----:B------:R-:W-:Y:S01]  /*1db0*/  IMAD.SHL.U32 R12, R13, 0x40, RZ ;  /* 0x000000400d0c7824 */ /* 0x000fe200078e00ff */
[----:B------:R-:W-:-:S04]  /*1dc0*/  SHF.R.S32.HI R79, RZ, 0x1f, R242 ;  /* 0x0000001fff4f7819 */ /* 0x000fc800000114f2 */
[----:B------:R-:W-:Y:S01]  /*1dd0*/  LOP3.LUT R12, R12, 0x1c0, RZ, 0xc0, !PT ;  /* 0x000001c00c0c7812 */ /* 0x000fe200078ec0ff */
[----:B------:R-:W-:Y:S02]  /*1de0*/  IMAD R19, R25, R16, RZ ;  /* 0x0000001019137224 */ /* 0x000fe400078e02ff */
[----:B------:R-:W-:Y:S01]  /*1df0*/  IMAD.IADD R27, R27, 0x1, R2 ;  /* 0x000000011b1b7824 */ /* 0x000fe200078e0202 */
[----:B------:R-:W-:Y:S01]  /*1e00*/  SHF.R.S32.HI R2, RZ, 0x1f, R241 ;  /* 0x0000001fff027819 */ /* 0x000fe200000114f1 */
[----:B------:R-:W-:Y:S01]  /*1e10*/  IMAD R189, R71, R184, RZ ;  /* 0x000000b847bd7224 */ /* 0x000fe200078e02ff */
[----:B------:R-:W-:-:S05]  /*1e20*/  SHF.R.S32.HI R185, RZ, 0x1f, R184 ;  /* 0x0000001fffb97819 */ /* 0x000fca00000114b8 */
[----:B------:R-:W-:Y:S01]  /*1e30*/  IMAD R189, R185, R70, R189 ;  /* 0x00000046b9bd7224 */ /* 0x000fe200078e02bd */
[C---:B------:R-:W-:Y:S02]  /*1e40*/  LOP3.LUT P3, RZ, R13.reuse, 0x4, RZ, 0xc0, !PT ;  /* 0x000000040dff7812 */ /* 0x040fe4000786c0ff */
[----:B------:R-:W-:Y:S01]  /*1e50*/  LOP3.LUT P2, RZ, R13, 0x2, RZ, 0xc0, !PT ;  /* 0x000000020dff7812 */ /* 0x000fe2000784c0ff */
[----:B------:R-:W-:Y:S01]  /*1e60*/  IMAD R183, R69, R184, RZ ;  /* 0x000000b845b77224 */ /* 0x000fe200078e02ff */
[----:B------:R-:W-:-:S03]  /*1e70*/  LEA.HI R72, R72, R75, RZ, 0x5 ;  /* 0x0000004b48487211 */ /* 0x000fc600078f28ff */
[----:B------:R-:W-:Y:S01]  /*1e80*/  IMAD R183, R185, R68, R183 ;  /* 0x00000044b9b77224 */ /* 0x000fe200078e02b7 */
[----:B------:R-:W-:Y:S01]  /*1e90*/  LOP3.LUT R76, R72, 0xffffffe0, RZ, 0xc0, !PT ;  /* 0xffffffe0484c7812 */ /* 0x000fe200078ec0ff */
[----:B------:R-:W-:Y:S02]  /*1ea0*/  IMAD.MOV.U32 R58, RZ, RZ, 0x10 ;  /* 0x00000010ff3a7424 */ /* 0x000fe400078e00ff */
[----:B------:R-:W-:Y:S01]  /*1eb0*/  IMAD.MOV.U32 R56, RZ, RZ, 0x20 ;  /* 0x00000020ff387424 */ /* 0x000fe200078e00ff */
[C---:B------:R-:W-:Y:S01]  /*1ec0*/  SHF.L.U64.HI R237, R68.reuse, 0x4, R69 ;  /* 0x0000000444ed7819 */ /* 0x040fe20000010245 */
[----:B------:R-:W-:Y:S01]  /*1ed0*/  IMAD.SHL.U32 R236, R68, 0x10, RZ ;  /* 0x0000001044ec7824 */ /* 0x000fe200078e00ff */
[C---:B------:R-:W-:Y:S01]  /*1ee0*/  SHF.L.U64.HI R235, R70.reuse, 0x4, R71 ;  /* 0x0000000446eb7819 */ /* 0x040fe20000010247 */
[----:B------:R-:W-:Y:S01]  /*1ef0*/  IMAD.SHL.U32 R234, R70, 0x10, RZ ;  /* 0x0000001046ea7824 */ /* 0x000fe200078e00ff */
[----:B------:R-:W-:Y:S01]  /*1f00*/  SHF.R.S32.HI R72, RZ, 0x5, R72 ;  /* 0x00000005ff487819 */ /* 0x000fe20000011448 */
[----:B------:R-:W-:Y:S01]  /*1f10*/  IMAD.IADD R76, R75, 0x1, -R76 ;  /* 0x000000014b4c7824 */ /* 0x000fe200078e0a4c */
[----:B------:R-:W-:Y:S01]  /*1f20*/  SEL R58, R58, 0xfffffff0, !P2 ;  /* 0xfffffff03a3a7807 */ /* 0x000fe20005000000 */
[----:B------:R-:W-:Y:S01]  /*1f30*/  IMAD.SHL.U32 R80, R73, 0x4, RZ ;  /* 0x0000000449507824 */ /* 0x000fe200078e00ff */
[----:B------:R-:W-:Y:S01]  /*1f40*/  SEL R56, R56, 0xffffffe0, !P3 ;  /* 0xffffffe038387807 */ /* 0x000fe20005800000 */
[----:B--2---:R-:W-:-:S04]  /*1f50*/  @P0 IMAD.WIDE.U32 R10, R194, R246, RZ ;  /* 0x000000f6c20a0225 */ /* 0x004fc800078e00ff */
[----:B------:R-:W-:-:S04]  /*1f60*/  @P0 IMAD R9, R195, R246, RZ ;  /* 0x000000f6c3090224 */ /* 0x000fc800078e02ff */
[----:B------:R-:W-:Y:S02]  /*1f70*/  @P0 IMAD.IADD R9, R11, 0x1, R9 ;  /* 0x000000010b090824 */ /* 0x000fe400078e0209 */
[----:B------:R-:W-:Y:S02]  /*1f80*/  IMAD.SHL.U32 R11, R74, 0x8, RZ ;  /* 0x000000084a0b7824 */ /* 0x000fe400078e00ff */
[----:B---3--:R-:W-:-:S04]  /*1f90*/  @!P0 IMAD.WIDE.U32 R30, R28, R242, RZ ;  /* 0x000000f21c1e8225 */ /* 0x008fc800078e00ff */
[----:B------:R-:W-:Y:S02]  /*1fa0*/  @!P0 IMAD R4, R29, R242, RZ ;  /* 0x000000f21d048224 */ /* 0x000fe400078e02ff */
[----:B------:R-:W-:Y:S01]  /*1fb0*/  @!P0 IMAD.MOV.U32 R10, RZ, RZ, R30 ;  /* 0x000000ffff0a8224 */ /* 0x000fe200078e001e */
[----:B------:R-:W-:Y:S01]  /*1fc0*/  LOP3.LUT R11, R12, 0x8, R11, 0xf8, !PT ;  /* 0x000000080c0b7812 */ /* 0x000fe200078ef80b */
[----:B------:R-:W-:Y:S01]  /*1fd0*/  @!P0 IMAD R4, R28, R79, R4 ;  /* 0x0000004f1c048224 */ /* 0x000fe200078e0204 */
[----:B------:R-:W-:Y:S02]  /*1fe0*/  SHF.R.U32.HI R12, RZ, 0x3, R12 ;  /* 0x00000003ff0c7819 */ /* 0x000fe4000001160c */
[----:B------:R-:W-:Y:S01]  /*1ff0*/  IADD3 R28, P1, R14, R10, RZ ;  /* 0x0000000a0e1c7210 */ /* 0x000fe20007f3e0ff */
[----:B------:R-:W-:Y:S01]  /*2000*/  IMAD.SHL.U32 R10, R17, 0x40, RZ ;  /* 0x00000040110a7824 */ /* 0x000fe200078e00ff */
[----:B------:R-:W-:Y:S01]  /*2010*/  LOP3.LUT R11, R11, R12, RZ, 0x3c, !PT ;  /* 0x0000000c0b0b7212 */ /* 0x000fe200078e3cff */
[----:B------:R-:W-:-:S02]  /*2020*/  @!P0 IMAD.IADD R9, R31, 0x1, R4 ;  /* 0x000000011f098824 */ /* 0x000fc400078e0204 */
[-C--:B------:R-:W-:Y:S01]  /*2030*/  IMAD R4, R8, R24.reuse, R19 ;  /* 0x0000001808047224 */ /* 0x080fe200078e0213 */
[----:B------:R-:W-:Y:S01]  /*2040*/  LOP3.LUT R55, R11, 0xfffffe00, R10, 0xf8, !PT ;  /* 0xfffffe000b377812 */ /* 0x000fe200078ef80a */
[----:B------:R-:W-:Y:S01]  /*2050*/  IMAD R19, R23, R241, RZ ;  /* 0x000000f117137224 */ /* 0x000fe200078e02ff */
[----:B------:R-:W-:Y:S01]  /*2060*/  IADD3 R11, R14, 0x40, RZ ;  /* 0x000000400e0b7810 */ /* 0x000fe20007ffe0ff */
[----:B------:R-:W-:Y:S02]  /*2070*/  IMAD.X R29, R15, 0x1, R9, P1 ;  /* 0x000000010f1d7824 */ /* 0x000fe400008e0609 */
[----:B------:R-:W-:Y:S01]  /*2080*/  IMAD.WIDE.U32 R24, R16, R24, R26 ;  /* 0x0000001810187225 */ /* 0x000fe200078e001a */
[----:B----4-:R-:W-:Y:S02]  /*2090*/  ISETP.GE.AND P0, PT, R11, R81, PT ;  /* 0x000000510b00720c */ /* 0x010fe40003f06270 */
[----:B------:R-:W-:Y:S01]  /*20a0*/  IADD3 R10, R14, 0x80, RZ ;  /* 0x000000800e0a7810 */ /* 0x000fe20007ffe0ff */
[----:B------:R-:W-:-:S02]  /*20b0*/  IMAD R2, R22, R2, R19 ;  /* 0x0000000216027224 */ /* 0x000fc400078e0213 */
[----:B------:R-:W-:-:S04]  /*20c0*/  IMAD.WIDE.U32 R190, R241, R22, R28 ;  /* 0x00000016f1be7225 */ /* 0x000fc800078e001c */
[----:B------:R-:W-:Y:S02]  /*20d0*/  IMAD.IADD R23, R25, 0x1, R4 ;  /* 0x0000000119177824 */ /* 0x000fe400078e0204 */
[----:B------:R-:W-:Y:S01]  /*20e0*/  IMAD.MOV.U32 R22, RZ, RZ, R24 ;  /* 0x000000ffff167224 */ /* 0x000fe200078e0018 */
[----:B------:R-:W-:Y:S02]  /*20f0*/  SEL R4, RZ, 0xffffffff, P0 ;  /* 0xffffffffff047807 */ /* 0x000fe40000000000 */
[----:B------:R-:W-:Y:S01]  /*2100*/  ISETP.GE.AND P0, PT, R10, R81, PT ;  /* 0x000000510a00720c */ /* 0x000fe20003f06270 */
[----:B------:R-:W-:-:S04]  /*2110*/  IMAD.WIDE.U32 R22, R184, R70, R22 ;  /* 0x00000046b8167225 */ /* 0x000fc800078e0016 */
[----:B------:R-:W-:Y:S01]  /*2120*/  IMAD.IADD R191, R191, 0x1, R2 ;  /* 0x00000001bfbf7824 */ /* 0x000fe200078e0202 */
[----:B------:R-:W-:Y:S01]  /*2130*/  SEL R2, RZ, 0x4, P0 ;  /* 0x00000004ff027807 */ /* 0x000fe20000000000 */
[----:B------:R-:W-:Y:S01]  /*2140*/  IMAD.IADD R189, R23, 0x1, R189 ;  /* 0x0000000117bd7824 */ /* 0x000fe200078e02bd */
[----:B------:R-:W-:-:S04]  /*2150*/  LEA R188, P0, R22, R6, 0x1 ;  /* 0x0000000616bc7211 */ /* 0x000fc800078008ff */
[----:B------:R-:W-:Y:S02]  /*2160*/  LEA.HI.X R189, R22, R7, R189, 0x1, P0 ;  /* 0x0000000716bd7211 */ /* 0x000fe400000f0cbd */
[----:B------:R-:W-:Y:S02]  /*2170*/  SHF.R.S32.HI R7, RZ, 0x1f, R78 ;  /* 0x0000001fff077819 */ /* 0x000fe4000001144e */
[C---:B------:R-:W-:Y:S02]  /*2180*/  ISETP.GE.AND P1, PT, R14.reuse, R81, PT ;  /* 0x000000510e00720c */ /* 0x040fe40003f26270 */
[----:B------:R-:W-:Y:S02]  /*2190*/  LEA.HI R108, R7, R78, RZ, 0x6 ;  /* 0x0000004e076c7211 */ /* 0x000fe400078f30ff */
[----:B------:R-:W-:Y:S02]  /*21a0*/  IADD3 R9, R14, 0xc0, RZ ;  /* 0x000000c00e097810 */ /* 0x000fe40007ffe0ff */
[----:B------:R-:W-:-:S02]  /*21b0*/  SHF.R.S32.HI R108, RZ, 0x6, R108 ;  /* 0x00000006ff6c7819 */ /* 0x000fc4000001146c */
[----:B------:R-:W-:Y:S02]  /*21c0*/  SEL R13, RZ, 0x1, P1 ;  /* 0x00000001ff0d7807 */ /* 0x000fe40000800000 */
[----:B------:R-:W-:Y:S02]  /*21d0*/  ISETP.GE.AND P1, PT, R9, R81, PT ;  /* 0x000000510900720c */ /* 0x000fe40003f26270 */
[----:B------:R-:W-:Y:S02]  /*21e0*/  IMNMX R108, RZ, R108, !PT ;  /* 0x0000006cff6c7217 */ /* 0x000fe40007800200 */
[----:B------:R-:W-:Y:S02]  /*21f0*/  IADD3 R180, P0, R14, R0, RZ ;  /* 0x000000000eb47210 */ /* 0x000fe40007f1e0ff */
[----:B------:R-:W-:Y:S02]  /*2200*/  SEL R77, RZ, 0x8, P1 ;  /* 0x00000008ff4d7807 */ /* 0x000fe40000800000 */
[----:B------:R-:W-:Y:S01]  /*2210*/  ISETP.GT.AND P1, PT, R165, R108, PT ;  /* 0x0000006ca500720c */ /* 0x000fe20003f24270 */
[----:B------:R-:W-:-:S02]  /*2220*/  IMAD.X R181, R15, 0x1, R3, P0 ;  /* 0x000000010fb57824 */ /* 0x000fc400000e0603 */
[----:B------:R-:W-:-:S04]  /*2230*/  IMAD.WIDE R24, R243, 0x40, R184 ;  /* 0x00000040f3187825 */ /* 0x000fc800078e02b8 */
[----:B------:R-:W-:Y:S02]  /*2240*/  IMAD.SHL.U32 R4, R4, 0x2, RZ ;  /* 0x0000000204047824 */ /* 0x000fe400078e00ff */
[----:B------:R-:W-:-:S04]  /*2250*/  IMAD.WIDE.U32 R180, R184, R68, R180 ;  /* 0x00000044b8b47225 */ /* 0x000fc800078e00b4 */
[----:B------:R-:W-:Y:S01]  /*2260*/  IMAD R193, R25, R194, RZ ;  /* 0x000000c219c17224 */ /* 0x000fe200078e02ff */
[----:B------:R-:W-:Y:S01]  /*2270*/  LOP3.LUT R4, R4, 0x2, R13, 0xe2, !PT ;  /* 0x0000000204047812 */ /* 0x000fe200078ee20d */
[----:B------:R-:W-:Y:S01]  /*2280*/  IMAD.IADD R183, R181, 0x1, R183 ;  /* 0x00000001b5b77824 */ /* 0x000fe200078e02b7 */
[----:B------:R-:W-:Y:S01]  /*2290*/  LEA R238, P0, R180, R186, 0x1 ;  /* 0x000000bab4ee7211 */ /* 0x000fe200078008ff */
[C---:B------:R-:W-:Y:S02]  /*22a0*/  IMAD R193, R24.reuse, R195, R193 ;  /* 0x000000c318c17224 */ /* 0x040fe400078e02c1 */
[----:B------:R-:W-:Y:S01]  /*22b0*/  IMAD.WIDE.U32 R190, R24, R194, R190 ;  /* 0x000000c218be7225 */ /* 0x000fe200078e00be */
[----:B------:R-:W-:Y:S02]  /*22c0*/  LOP3.LUT R77, R77, R4, R2, 0xfe, !PT ;  /* 0x000000044d4d7212 */ /* 0x000fe400078efe02 */
[----:B------:R-:W-:Y:S01]  /*22d0*/  LEA.HI.X R239, R180, R187, R183, 0x1, P0 ;  /* 0x000000bbb4ef7211 */ /* 0x000fe200000f0cb7 */
[----:B------:R-:W-:-:S02]  /*22e0*/  @!P4 IMAD.MOV.U32 R18, RZ, RZ, RZ ;  /* 0x000000ffff12c224 */ /* 0x000fc400078e00ff */
[----:B------:R-:W-:Y:S01]  /*22f0*/  IMAD.IADD R193, R191, 0x1, R193 ;  /* 0x00000001bfc17824 */ /* 0x000fe200078e02c1 */
[----:B------:R-:W-:Y:S05]  /*2300*/  @!P1 BRA `(.L_x_831) ;  /* 0x0000b70000009947 */ /* 0x000fea0003800000 */
[----:B------:R-:W2:Y:S04]  /*2310*/  LD.E.64 R32, [R20.64+0x120] ;  /* 0x0001200614207980 */ /* 0x000ea8000c101b00 */
[----:B------:R-:W3:Y:S04]  /*2320*/  LD.E.64 R34, [R20.64+0x118] ;  /* 0x0001180614227980 */ /* 0x000ee8000c101b00 */
[----:B------:R-:W4:Y:S04]  /*2330*/  LD.E.64 R200, [R20.64+0x130] ;  /* 0x0001300614c87980 */ /* 0x000f28000c101b00 */
[----:B------:R-:W4:Y:S04]  /*2340*/  LD.E.64 R202, [R20.64+0x128] ;  /* 0x0001280614ca7980 */ /* 0x000f28000c101b00 */
[----:B------:R-:W4:Y:S04]  /*2350*/  LD.E.64 R28, [R20.64+0x140] ;  /* 0x00014006141c7980 */ /* 0x000f28000c101b00 */
[----:B------:R-:W4:Y:S04]  /*2360*/  LD.E.64 R22, [R20.64+0x138] ;  /* 0x0001380614167980 */ /* 0x000f28000c101b00 */
[----:B------:R-:W4:Y:S04]  /*2370*/  LD.E R17, [R20.64+0xd0] ;  /* 0x0000d00614117980 */ /* 0x000f28000c101900 */
[----:B------:R-:W4:Y:S04]  /*2380*/  LD.E.64 R26, [R20.64+0x108] ;  /* 0x00010806141a7980 */ /* 0x000f28000c101b00 */
[----:B------:R-:W4:Y:S04]  /*2390*/  LD.E.64 R24, [R20.64+0x110] ;  /* 0x0001100614187980 */ /* 0x000f28000c101b00 */
[----:B------:R-:W4:Y:S04]  /*23a0*/  LD.E.64 R12, [R20.64+0x150] ;  /* 0x00015006140c7980 */ /* 0x000f28000c101b00 */
[----:B------:R-:W4:Y:S01]  /*23b0*/  LD.E.64 R6, [R20.64+0x148] ;  /* 0x0001480614067980 */ /* 0x000f22000c101b00 */
[----:B------:R-:W-:Y:S01]  /*23c0*/  SHF.R.S32.HI R3, RZ, 0x1f, R5 ;  /* 0x0000001fff037819 */ /* 0x000fe20000011405 */
[C---:B------:R-:W-:Y:S01]  /*23d0*/  IMAD.SHL.U32 R86, R70.reuse, 0x20, RZ ;  /* 0x0000002046567824 */ /* 0x040fe200078e00ff */
[----:B------:R-:W-:Y:S01]  /*23e0*/  LOP3.LUT R172, R77, 0xffff, RZ, 0xc0, !PT ;  /* 0x0000ffff4dac7812 */ /* 0x000fe200078ec0ff */
[----:B------:R-:W-:Y:S01]  /*23f0*/  IMAD R85, R71, 0x60, RZ ;  /* 0x0000006047557824 */ /* 0x000fe200078e02ff */
[C---:B------:R-:W-:Y:S01]  /*2400*/  SHF.L.U64.HI R87, R70.reuse, 0x5, R71 ;  /* 0x0000000546577819 */ /* 0x040fe20000010247 */
[----:B------:R-:W-:Y:S01]  /*2410*/  IMAD.WIDE.U32 R198, R70, 0x60, RZ ;  /* 0x0000006046c67825 */ /* 0x000fe200078e00ff */
[----:B------:R-:W-:-:S02]  /*2420*/  LOP3.LUT R175, R172, 0x1, RZ, 0xc0, !PT ;  /* 0x00000001acaf7812 */ /* 0x000fc400078ec0ff */
[----:B------:R-:W-:Y:S01]  /*2430*/  LOP3.LUT R174, R172, 0x2, RZ, 0xc0, !PT ;  /* 0x00000002acae7812 */ /* 0x000fe200078ec0ff */
[----:B------:R-:W-:Y:S01]  /*2440*/  IMAD.SHL.U32 R106, R68, 0x20, RZ ;  /* 0x00000020446a7824 */ /* 0x000fe200078e00ff */
[----:B------:R-:W-:Y:S01]  /*2450*/  LOP3.LUT R173, R172, 0x4, RZ, 0xc0, !PT ;  /* 0x00000004acad7812 */ /* 0x000fe200078ec0ff */
[----:B------:R-:W-:Y:S01]  /*2460*/  IMAD.MOV.U32 R145, RZ, RZ, R239 ;  /* 0x000000ffff917224 */ /* 0x000fe200078e00ef */
[----:B------:R-:W-:Y:S01]  /*2470*/  SHF.L.U64.HI R87, R86, 0x1, R87 ;  /* 0x0000000156577819 */ /* 0x000fe20000010257 */
[----:B------:R-:W-:Y:S01]  /*2480*/  IMAD.MOV.U32 R146, RZ, RZ, R188 ;  /* 0x000000ffff927224 */ /* 0x000fe200078e00bc */
[C---:B------:R-:W-:Y:S01]  /*2490*/  IADD3 R84, R184.reuse, 0x10, RZ ;  /* 0x00000010b8547810 */ /* 0x040fe20007ffe0ff */
[----:B------:R-:W-:Y:S01]  /*24a0*/  IMAD.MOV.U32 R147, RZ, RZ, R189 ;  /* 0x000000ffff937224 */ /* 0x000fe200078e00bd */
[----:B------:R-:W-:Y:S01]  /*24b0*/  IADD3 R83, R184, 0x20, RZ ;  /* 0x00000020b8537810 */ /* 0x000fe20007ffe0ff */
[----:B------:R-:W-:Y:S01]  /*24c0*/  IMAD.SHL.U32 R86, R86, 0x2, RZ ;  /* 0x0000000256567824 */ /* 0x000fe200078e00ff */
[----:B------:R-:W-:-:S02]  /*24d0*/  IADD3 R82, R184, 0x30, RZ ;  /* 0x00000030b8527810 */ /* 0x000fc40007ffe0ff */
[----:B------:R-:W-:Y:S02]  /*24e0*/  SHF.L.U64.HI R107, R68, 0x5, R69 ;  /* 0x00000005446b7819 */ /* 0x000fe40000010245 */
[----:B------:R-:W-:Y:S02]  /*24f0*/  MOV R144, R238 ;  /* 0x000000ee00907202 */ /* 0x000fe40000000f00 */
[----:B------:R-:W-:Y:S02]  /*2500*/  LOP3.LUT R172, R172, 0x8, RZ, 0xc0, !PT ;  /* 0x00000008acac7812 */ /* 0x000fe400078ec0ff */
[----:B------:R-:W-:Y:S01]  /*2510*/  IADD3 R85, R199, R85, RZ ;  /* 0x00000055c7557210 */ /* 0x000fe20007ffe0ff */
[-C--:B--2---:R-:W-:Y:S02]  /*2520*/  IMAD R0, R33, R242.reuse, RZ ;  /* 0x000000f221007224 */ /* 0x084fe400078e02ff */
[----:B---3--:R-:W-:Y:S02]  /*2530*/  IMAD R2, R35, R242, RZ ;  /* 0x000000f223027224 */ /* 0x008fe400078e02ff */
[----:B------:R-:W-:-:S02]  /*2540*/  IMAD R0, R32, R79, R0 ;  /* 0x0000004f20007224 */ /* 0x000fc400078e0200 */
[----:B------:R-:W-:Y:S01]  /*2550*/  IMAD.WIDE.U32 R32, R242, R32, R14 ;  /* 0x00000020f2207225 */ /* 0x000fe200078e000e */
[C-C-:B----4-:R-:W-:Y:S02]  /*2560*/  SHF.L.U64.HI R131, R200.reuse, 0x4, R201.reuse ;  /* 0x00000004c8837819 */ /* 0x150fe400000102c9 */
[----:B------:R-:W-:Y:S01]  /*2570*/  SHF.L.U64.HI R133, R200, 0x5, R201 ;  /* 0x00000005c8857819 */ /* 0x000fe200000102c9 */
[----:B------:R-:W-:Y:S01]  /*2580*/  IMAD.WIDE.U32 R30, R242, R34, R14 ;  /* 0x00000022f21e7225 */ /* 0x000fe200078e000e */
[--C-:B------:R-:W-:Y:S02]  /*2590*/  SHF.L.U64.HI R109, R202, 0x4, R203.reuse ;  /* 0x00000004ca6d7819 */ /* 0x100fe400000102cb */
[----:B------:R-:W-:Y:S01]  /*25a0*/  SHF.L.U32 R134, R200, 0x5, RZ ;  /* 0x00000005c8867819 */ /* 0x000fe200000006ff */
[----:B------:R-:W-:Y:S01]  /*25b0*/  IMAD R2, R34, R79, R2 ;  /* 0x0000004f22027224 */ /* 0x000fe200078e0202 */
[----:B------:R-:W-:Y:S01]  /*25c0*/  SHF.L.U64.HI R119, R202, 0x5, R203 ;  /* 0x00000005ca777819 */ /* 0x000fe200000102cb */
[----:B------:R-:W-:Y:S01]  /*25d0*/  IMAD.IADD R33, R33, 0x1, R0 ;  /* 0x0000000121217824 */ /* 0x000fe200078e0200 */
[----:B------:R-:W-:Y:S01]  /*25e0*/  SHF.L.U64.HI R133, R134, 0x1, R133 ;  /* 0x0000000186857819 */ /* 0x000fe20000010285 */
[----:B------:R-:W-:-:S02]  /*25f0*/  IMAD R4, R201, R5, RZ ;  /* 0x00000005c9047224 */ /* 0x000fc400078e02ff */
[----:B------:R-:W-:Y:S02]  /*2600*/  IMAD R0, R203, R5, RZ ;  /* 0x00000005cb007224 */ /* 0x000fe400078e02ff */
[----:B------:R-:W-:Y:S01]  /*2610*/  IMAD.IADD R31, R31, 0x1, R2 ;  /* 0x000000011f1f7824 */ /* 0x000fe200078e0202 */
[----:B------:R-:W-:Y:S01]  /*2620*/  LEA.HI R169, R17, R17, RZ, 0x1 ;  /* 0x0000001111a97211 */ /* 0x000fe200078f08ff */
[-C--:B------:R-:W-:Y:S02]  /*2630*/  IMAD R4, R200, R3.reuse, R4 ;  /* 0x00000003c8047224 */ /* 0x080fe400078e0204 */
[----:B------:R-:W-:Y:S01]  /*2640*/  IMAD R19, R29, R16, RZ ;  /* 0x000000101d137224 */ /* 0x000fe200078e02ff */
[----:B------:R-:W-:Y:S01]  /*2650*/  SHF.R.S32.HI R169, RZ, 0x1, R169 ;  /* 0x00000001ffa97819 */ /* 0x000fe200000114a9 */
[C---:B------:R-:W-:Y:S02]  /*2660*/  IMAD R3, R202.reuse, R3, R0 ;  /* 0x00000003ca037224 */ /* 0x040fe400078e0200 */
[----:B------:R-:W-:Y:S01]  /*2670*/  IMAD.WIDE.U32 R30, R202, R5, R30 ;  /* 0x00000005ca1e7225 */ /* 0x000fe200078e001e */
[----:B------:R-:W-:-:S03]  /*2680*/  SHF.L.U32 R177, R169, 0x4, RZ ;  /* 0x00000004a9b17819 */ /* 0x000fc600000006ff */
[-C--:B------:R-:W-:Y:S01]  /*2690*/  IMAD.WIDE.U32 R32, R200, R5.reuse, R32 ;  /* 0x00000005c8207225 */ /* 0x080fe200078e0020 */
[C---:B------:R-:W-:Y:S02]  /*26a0*/  IADD3 R170, R177.reuse, 0x40, RZ ;  /* 0x00000040b1aa7810 */ /* 0x040fe40007ffe0ff */
[C---:B------:R-:W-:Y:S01]  /*26b0*/  IADD3 R168, R177.reuse, 0x80, RZ ;  /* 0x00000080b1a87810 */ /* 0x040fe20007ffe0ff */
[----:B------:R-:W-:Y:S01]  /*26c0*/  IMAD R0, R28, R8, R19 ;  /* 0x000000081c007224 */ /* 0x000fe200078e0213 */
[----:B------:R-:W-:Y:S01]  /*26d0*/  IADD3 R166, R177, 0xc0, RZ ;  /* 0x000000c0b1a67810 */ /* 0x000fe20007ffe0ff */
[----:B------:R-:W-:Y:S01]  /*26e0*/  IMAD.IADD R31, R31, 0x1, R3 ;  /* 0x000000011f1f7824 */ /* 0x000fe200078e0203 */
[----:B------:R-:W-:Y:S01]  /*26f0*/  IADD3 R3, P0, -R78, R184, RZ ;  /* 0x000000b84e037210 */ /* 0x000fe20007f1e1ff */
[----:B------:R-:W-:Y:S01]  /*2700*/  IMAD R19, R23, R16, RZ ;  /* 0x0000001017137224 */ /* 0x000fe200078e02ff */
[----:B------:R-:W-:Y:S01]  /*2710*/  SHF.R.S32.HI R23, RZ, 0x1f, R78 ;  /* 0x0000001fff177819 */ /* 0x000fe2000001144e */
[----:B------:R-:W-:Y:S01]  /*2720*/  IMAD.IADD R33, R33, 0x1, R4 ;  /* 0x0000000121217824 */ /* 0x000fe200078e0204 */
[----:B-----5:R-:W-:Y:S01]  /*2730*/  IADD3 R4, R18, R5, RZ ;  /* 0x0000000512047210 */ /* 0x020fe20007ffe0ff */
[----:B------:R-:W-:Y:S01]  /*2740*/  IMAD R19, R22, R8, R19 ;  /* 0x0000000816137224 */ /* 0x000fe200078e0213 */
[----:B------:R-:W-:Y:S01]  /*2750*/  IADD3 R162, R177, R166, RZ ;  /* 0x000000a6b1a27210 */ /* 0x000fe20007ffe0ff */
[----:B------:R-:W-:Y:S01]  /*2760*/  IMAD.WIDE.U32 R28, R28, R16, R32 ;  /* 0x000000101c1c7225 */ /* 0x000fe200078e0020 */
[----:B------:R-:W-:-:S02]  /*2770*/  SHF.R.S32.HI R159, RZ, 0x1f, R177 ;  /* 0x0000001fff9f7819 */ /* 0x000fc400000114b1 */
[----:B------:R-:W-:Y:S01]  /*2780*/  SHF.R.S32.HI R157, RZ, 0x1f, R170 ;  /* 0x0000001fff9d7819 */ /* 0x000fe200000114aa */
[----:B------:R-:W-:Y:S01]  /*2790*/  IMAD.WIDE.U32 R30, R22, R16, R30 ;  /* 0x00000010161e7225 */ /* 0x000fe200078e001e */
[----:B------:R-:W-:Y:S02]  /*27a0*/  SHF.R.S32.HI R155, RZ, 0x1f, R168 ;  /* 0x0000001fff9b7819 */ /* 0x000fe400000114a8 */
[----:B------:R-:W-:Y:S01]  /*27b0*/  SHF.R.S32.HI R153, RZ, 0x1f, R166 ;  /* 0x0000001fff997819 */ /* 0x000fe200000114a6 */
[----:B------:R-:W-:Y:S01]  /*27c0*/  IMAD.X R23, R185, 0x1, ~R23, P0 ;  /* 0x00000001b9177824 */ /* 0x000fe200000e0e17 */
[----:B------:R-:W-:Y:S01]  /*27d0*/  SHF.R.S32.HI R150, RZ, 0x1f, R162 ;  /* 0x0000001fff967819 */ /* 0x000fe200000114a2 */
[----:B------:R-:W-:Y:S02]  /*27e0*/  IMAD.IADD R29, R29, 0x1, R0 ;  /* 0x000000011d1d7824 */ /* 0x000fe400078e0200 */
[----:B------:R-:W-:Y:S02]  /*27f0*/  IMAD.IADD R31, R31, 0x1, R19 ;  /* 0x000000011f1f7824 */ /* 0x000fe400078e0213 */
[----:B------:R-:W-:-:S02]  /*2800*/  IMAD R137, R23, R200, RZ ;  /* 0x000000c817897224 */ /* 0x000fc400078e02ff */
[----:B------:R-:W-:Y:S02]  /*2810*/  IMAD R139, R23, R202, RZ ;  /* 0x000000ca178b7224 */ /* 0x000fe400078e02ff */
[----:B------:R-:W-:Y:S02]  /*2820*/  IMAD R5, R184, R169, R80 ;  /* 0x000000a9b8057224 */ /* 0x000fe400078e0250 */
[-C--:B------:R-:W-:Y:S02]  /*2830*/  IMAD R137, R201, R3.reuse, R137 ;  /* 0x00000003c9897224 */ /* 0x080fe400078e0289 */
[-C--:B------:R-:W-:Y:S02]  /*2840*/  IMAD R139, R203, R3.reuse, R139 ;  /* 0x00000003cb8b7224 */ /* 0x080fe400078e028b */
[----:B------:R-:W-:-:S04]  /*2850*/  IMAD.WIDE.U32 R16, R200, R3, R28 ;  /* 0x00000003c8107225 */ /* 0x000fc800078e001c */
[----:B------:R-:W-:Y:S01]  /*2860*/  IMAD.WIDE.U32 R18, R202, R3, R30 ;  /* 0x00000003ca127225 */ /* 0x000fe200078e001e */
[----:B------:R-:W-:-:S03]  /*2870*/  LEA R136, P1, R16, R24, 0x1 ;  /* 0x0000001810887211 */ /* 0x000fc600078208ff */
[----:B------:R-:W-:Y:S01]  /*2880*/  IMAD R4, R169, R4, RZ ;  /* 0x00000004a9047224 */ /* 0x000fe200078e02ff */
[----:B------:R-:W-:Y:S01]  /*2890*/  IADD3 R139, R19, R139, RZ ;  /* 0x0000008b138b7210 */ /* 0x000fe20007ffe0ff */
[----:B------:R-:W-:Y:S01]  /*28a0*/  IMAD.IADD R3, R80, 0x1, R5 ;  /* 0x0000000150037824 */ /* 0x000fe200078e0205 */
[----:B------:R-:W-:Y:S01]  /*28b0*/  LEA R138, P0, R18, R26, 0x1 ;  /* 0x0000001a128a7211 */ /* 0x000fe200078008ff */
[----:B------:R-:W-:Y:S01]  /*28c0*/  IMAD.IADD R137, R17, 0x1, R137 ;  /* 0x0000000111897824 */ /* 0x000fe200078e0289 */
[----:B------:R-:W-:Y:S01]  /*28d0*/  IADD3 R0, P3, R4, R5, RZ ;  /* 0x0000000504007210 */ /* 0x000fe20007f7e0ff */
[----:B------:R-:W-:Y:S01]  /*28e0*/  IMAD.SHL.U32 R110, R202, 0x10, RZ ;  /* 0x00000010ca6e7824 */ /* 0x000fe200078e00ff */
[----:B------:R-:W-:Y:S01]  /*28f0*/  IADD3 R143, P2, R4, R3, RZ ;  /* 0x00000003048f7210 */ /* 0x000fe20007f5e0ff */
[----:B------:R-:W-:Y:S01]  /*2900*/  IMAD.SHL.U32 R120, R202, 0x20, RZ ;  /* 0x00000020ca787824 */ /* 0x000fe200078e00ff */
[----:B------:R-:W-:Y:S01]  /*2910*/  SHF.R.S32.HI R2, RZ, 0x1f, R4 ;  /* 0x0000001fff027819 */ /* 0x000fe20000011404 */
[----:B------:R-:W-:Y:S01]  /*2920*/  IMAD.IADD R167, R177, 0x1, R170 ;  /* 0x00000001b1a77824 */ /* 0x000fe200078e02aa */
[----:B------:R-:W-:Y:S01]  /*2930*/  LEA.HI.X R139, R18, R27, R139, 0x1, P0 ;  /* 0x0000001b128b7211 */ /* 0x000fe200000f0c8b */
[----:B------:R-:W-:Y:S01]  /*2940*/  IMAD.SHL.U32 R18, R0, 0x2, RZ ;  /* 0x0000000200127824 */ /* 0x000fe200078e00ff */
[-C--:B------:R-:W-:Y:S01]  /*2950*/  LEA.HI.X.SX32 R5, R5, R2.reuse, 0x1, P3 ;  /* 0x0000000205057211 */ /* 0x080fe200018f0eff */
[----:B------:R-:W-:Y:S01]  /*2960*/  IMAD.SHL.U32 R142, R143, 0x2, RZ ;  /* 0x000000028f8e7824 */ /* 0x000fe200078e00ff */
[----:B------:R-:W-:Y:S01]  /*2970*/  LEA.HI.X.SX32 R2, R3, R2, 0x1, P2 ;  /* 0x0000000203027211 */ /* 0x000fe200010f0eff */
[----:B------:R-:W-:Y:S01]  /*2980*/  IMAD.IADD R164, R177, 0x1, R168 ;  /* 0x00000001b1a47824 */ /* 0x000fe200078e02a8 */
[----:B------:R-:W-:Y:S01]  /*2990*/  LEA.HI.X R137, R16, R25, R137, 0x1, P1 ;  /* 0x0000001910897211 */ /* 0x000fe200008f0c89 */
[----:B------:R-:W-:Y:S01]  /*29a0*/  IMAD.SHL.U32 R132, R200, 0x10, RZ ;  /* 0x00000010c8847824 */ /* 0x000fe200078e00ff */
[----:B------:R-:W-:Y:S01]  /*29b0*/  SHF.L.U64.HI R0, R0, 0x1, R5 ;  /* 0x0000000100007819 */ /* 0x000fe20000010205 */
[----:B------:R-:W-:Y:S01]  /*29c0*/  IMAD.SHL.U32 R171, R169, 0x20, RZ ;  /* 0x00000020a9ab7824 */ /* 0x000fe200078e00ff */
[----:B------:R-:W-:Y:S01]  /*29d0*/  SHF.L.U64.HI R143, R143, 0x1, R2 ;  /* 0x000000018f8f7819 */ /* 0x000fe20000010202 */
[----:B------:R-:W-:Y:S01]  /*29e0*/  IMAD R135, R201, 0x60, RZ ;  /* 0x00000060c9877824 */ /* 0x000fe200078e02ff */
[C---:B------:R-:W-:Y:S01]  /*29f0*/  IADD3 R60, P1, R12.reuse, R18, RZ ;  /* 0x000000120c3c7210 */ /* 0x040fe20007f3e0ff */
[----:B------:R-:W-:Y:S01]  /*2a00*/  IMAD R169, R169, 0x30, RZ ;  /* 0x00000030a9a97824 */ /* 0x000fe200078e02ff */
[-C--:B------:R-:W-:Y:S01]  /*2a10*/  IADD3 R140, P3, R12, R142.reuse, RZ ;  /* 0x0000008e0c8c7210 */ /* 0x080fe20007f7e0ff */
[----:B------:R-:W-:Y:S01]  /*2a20*/  IMAD.IADD R163, R177, 0x1, R167 ;  /* 0x00000001b1a37824 */ /* 0x000fe200078e02a7 */
[C---:B------:R-:W-:Y:S01]  /*2a30*/  IADD3 R142, P2, R6.reuse, R142, RZ ;  /* 0x0000008e068e7210 */ /* 0x040fe20007f5e0ff */
[C---:B------:R-:W-:Y:S01]  /*2a40*/  IMAD.X R61, R13.reuse, 0x1, R0, P1 ;  /* 0x000000010d3d7824 */ /* 0x040fe200008e0600 */
[----:B------:R-:W-:Y:S01]  /*2a50*/  IADD3 R18, P0, R6, R18, RZ ;  /* 0x0000001206127210 */ /* 0x000fe20007f1e0ff */
[--C-:B------:R-:W-:Y:S01]  /*2a60*/  IMAD.X R141, R13, 0x1, R143.reuse, P3 ;  /* 0x000000010d8d7824 */ /* 0x100fe200018e068f */
[C---:B------:R-:W-:Y:S01]  /*2a70*/  IADD3 R101, P1, R236.reuse, 0x80, RZ ;  /* 0x00000080ec657810 */ /* 0x040fe20007f3e0ff */
[C---:B------:R-:W-:Y:S01]  /*2a80*/  IMAD.X R143, R7.reuse, 0x1, R143, P2 ;  /* 0x00000001078f7824 */ /* 0x040fe200010e068f */
[----:B------:R-:W-:Y:S01]  /*2a90*/  IADD3.X R19, R7, R0, RZ, P0, !PT ;  /* 0x0000000007137210 */ /* 0x000fe200007fe4ff */
[C---:B------:R-:W-:Y:S01]  /*2aa0*/  IMAD.IADD R161, R177.reuse, 0x1, R164 ;  /* 0x00000001b1a17824 */ /* 0x040fe200078e02a4 */
[C---:B------:R-:W-:Y:S01]  /*2ab0*/  IADD3 R105, P2, R236.reuse, 0x40, RZ ;  /* 0x00000040ec697810 */ /* 0x040fe20007f5e0ff */
[--C-:B------:R-:W-:Y:S01]  /*2ac0*/  IMAD.X R100, RZ, RZ, R237.reuse, P1 ;  /* 0x000000ffff647224 */ /* 0x100fe200008e06ed */
[----:B------:R-:W-:Y:S01]  /*2ad0*/  IADD3 R95, P0, R236, 0xc0, RZ ;  /* 0x000000c0ec5f7810 */ /* 0x000fe20007f1e0ff */
[----:B------:R-:W-:Y:S01]  /*2ae0*/  IMAD.IADD R160, R177, 0x1, R162 ;  /* 0x00000001b1a07824 */ /* 0x000fe200078e02a2 */
[-C--:B------:R-:W-:Y:S01]  /*2af0*/  IADD3 R99, P1, R101, R236.reuse, RZ ;  /* 0x000000ec65637210 */ /* 0x080fe20007f3e0ff */
[--C-:B------:R-:W-:Y:S01]  /*2b00*/  IMAD.X R104, RZ, RZ, R237.reuse, P2 ;  /* 0x000000ffff687224 */ /* 0x100fe200010e06ed */
[-C--:B------:R-:W-:Y:S01]  /*2b10*/  IADD3 R103, P2, R105, R236.reuse, RZ ;  /* 0x000000ec69677210 */ /* 0x080fe20007f5e0ff */
[--C-:B------:R-:W-:Y:S01]  /*2b20*/  IMAD.X R94, RZ, RZ, R237.reuse, P0 ;  /* 0x000000ffff5e7224 */ /* 0x100fe200000e06ed */
[-C--:B------:R-:W-:Y:S01]  /*2b30*/  IADD3 R93, P0, R95, R236.reuse, RZ ;  /* 0x000000ec5f5d7210 */ /* 0x080fe20007f1e0ff */
[--C-:B------:R-:W-:Y:S01]  /*2b40*/  IMAD.X R98, R100, 0x1, R237.reuse, P1 ;  /* 0x0000000164627824 */ /* 0x100fe200008e06ed */
[----:B------:R-:W-:Y:S01]  /*2b50*/  IADD3 R97, P4, R103, R236, RZ ;  /* 0x000000ec67617210 */ /* 0x000fe20007f9e0ff */
[----:B------:R-:W-:Y:S01]  /*2b60*/  IMAD.X R102, R104, 0x1, R237, P2 ;  /* 0x0000000168667824 */ /* 0x000fe200010e06ed */
[----:B------:R-:W-:Y:S01]  /*2b70*/  IADD3.X R92, R94, R237, RZ, P0, !PT ;  /* 0x000000ed5e5c7210 */ /* 0x000fe200007fe4ff */
[----:B------:R-:W-:Y:S01]  /*2b80*/  IMAD.WIDE.U32 R200, R200, 0x60, RZ ;  /* 0x00000060c8c87825 */ /* 0x000fe200078e00ff */
[----:B------:R-:W-:-:S02]  /*2b90*/  IADD3 R111, P5, R110, 0x40, RZ ;  /* 0x000000406e6f7810 */ /* 0x000fc40007fbe0ff */
[----:B------:R-:W-:Y:S01]  /*2ba0*/  IADD3 R115, P1, R110, 0x80, RZ ;  /* 0x000000806e737810 */ /* 0x000fe20007f3e0ff */
[----:B------:R-:W-:Y:S01]  /*2bb0*/  IMAD.X R96, R102, 0x1, R237, P4 ;  /* 0x0000000166607824 */ /* 0x000fe200020e06ed */
[----:B------:R-:W-:Y:S01]  /*2bc0*/  IADD3 R123, P0, R110, 0xc0, RZ ;  /* 0x000000c06e7b7810 */ /* 0x000fe20007f1e0ff */
[--C-:B------:R-:W-:Y:S01]  /*2bd0*/  IMAD.X R112, RZ, RZ, R109.reuse, P5 ;  /* 0x000000ffff707224 */ /* 0x100fe200028e066d */
[-C--:B------:R-:W-:Y:S01]  /*2be0*/  IADD3 R91, P3, R99, R236.reuse, RZ ;  /* 0x000000ec635b7210 */ /* 0x080fe20007f7e0ff */
[--C-:B------:R-:W-:Y:S01]  /*2bf0*/  IMAD.X R116, RZ, RZ, R109.reuse, P1 ;  /* 0x000000ffff747224 */ /* 0x100fe200008e066d */
[----:B------:R-:W-:Y:S01]  /*2c00*/  IADD3 R89, P2, R93, R236, RZ ;  /* 0x000000ec5d597210 */ /* 0x000fe20007f5e0ff */
[----:B------:R-:W-:Y:S01]  /*2c10*/  IMAD.X R124, RZ, RZ, R109, P0 ;  /* 0x000000ffff7c7224 */ /* 0x000fe200000e066d */
[----:B------:R-:W-:Y:S01]  /*2c20*/  IADD3.X R90, R98, R237, RZ, P3, !PT ;  /* 0x000000ed625a7210 */ /* 0x000fe20001ffe4ff */
[----:B------:R-:W-:Y:S01]  /*2c30*/  IMAD.MOV.U32 R12, RZ, RZ, R165 ;  /* 0x000000ffff0c7224 */ /* 0x000fe200078e00a5 */
[-C--:B------:R-:W-:Y:S01]  /*2c40*/  IADD3 R114, P5, R111, R110.reuse, RZ ;  /* 0x0000006e6f727210 */ /* 0x080fe20007fbe0ff */
[----:B------:R-:W-:Y:S01]  /*2c50*/  IMAD.X R88, R92, 0x1, R237, P2 ;  /* 0x000000015c587824 */ /* 0x000fe200010e06ed */
[----:B------:R-:W-:Y:S01]  /*2c60*/  IADD3 R118, P4, R115, R110, RZ ;  /* 0x0000006e73767210 */ /* 0x000fe20007f9e0ff */
[----:B------:R-:W-:Y:S01]  /*2c70*/  IMAD.SHL.U32 R134, R134, 0x2, RZ ;  /* 0x0000000286867824 */ /* 0x000fe200078e00ff */
[C---:B------:R-:W-:Y:S01]  /*2c80*/  IADD3 R122, P3, R120.reuse, R111, RZ ;  /* 0x0000006f787a7210 */ /* 0x040fe20007f7e0ff */
[----:B------:R-:W-:Y:S01]  /*2c90*/  IMAD.IADD R135, R201, 0x1, R135 ;  /* 0x00000001c9877824 */ /* 0x000fe200078e0287 */
[----:B------:R-:W-:Y:S01]  /*2ca0*/  IADD3 R128, P1, R120, R115, RZ ;  /* 0x0000007378807210 */ /* 0x000fe20007f3e0ff */
[--C-:B------:R-:W-:Y:S01]  /*2cb0*/  IMAD.X R113, R112, 0x1, R109.reuse, P5 ;  /* 0x0000000170717824 */ /* 0x100fe200028e066d */
[C---:B------:R-:W-:Y:S01]  /*2cc0*/  IADD3 R130, P0, R123.reuse, R120, RZ ;  /* 0x000000787b827210 */ /* 0x040fe20007f1e0ff */
[----:B------:R-:W-:Y:S01]  /*2cd0*/  IMAD.X R117, R116, 0x1, R109, P4 ;  /* 0x0000000174757824 */ /* 0x000fe200020e066d */
[----:B------:R-:W-:Y:S01]  /*2ce0*/  IADD3 R126, P2, R123, R110, RZ ;  /* 0x0000006e7b7e7210 */ /* 0x000fe20007f5e0ff */
[C---:B------:R-:W-:Y:S01]  /*2cf0*/  IMAD.X R121, R119.reuse, 0x1, R112, P3 ;  /* 0x0000000177797824 */ /* 0x040fe200018e0670 */
[C---:B------:R-:W-:Y:S01]  /*2d00*/  SHF.L.U64.HI R131, R132.reuse, 0x1, R131 ;  /* 0x0000000184837819 */ /* 0x040fe20000010283 */
[----:B------:R-:W-:Y:S01]  /*2d10*/  IMAD.SHL.U32 R132, R132, 0x2, RZ ;  /* 0x0000000284847824 */ /* 0x000fe200078e00ff */
[C---:B------:R-:W-:Y:S01]  /*2d20*/  IADD3.X R125, R124.reuse, R109, RZ, P2, !PT ;  /* 0x0000006d7c7d7210 */ /* 0x040fe200017fe4ff */
[----:B------:R-:W-:Y:S01]  /*2d30*/  IMAD.X R127, R119, 0x1, R116, P1 ;  /* 0x00000001777f7824 */ /* 0x000fe200008e0674 */
[----:B------:R-:W-:Y:S01]  /*2d40*/  SHF.R.S32.HI R158, RZ, 0x1f, R171 ;  /* 0x0000001fff9e7819 */ /* 0x000fe200000114ab */
[----:B------:R-:W-:Y:S01]  /*2d50*/  IMAD.X R129, R124, 0x1, R119, P0 ;  /* 0x000000017c817824 */ /* 0x000fe200000e0677 */
[----:B------:R-:W-:-:S02]  /*2d60*/  SHF.R.S32.HI R156, RZ, 0x1f, R169 ;  /* 0x0000001fff9c7819 */ /* 0x000fc400000114a9 */
[----:B------:R-:W-:Y:S02]  /*2d70*/  SHF.R.S32.HI R154, RZ, 0x1f, R167 ;  /* 0x0000001fff9a7819 */ /* 0x000fe400000114a7 */
[----:B------:R-:W-:Y:S02]  /*2d80*/  SHF.R.S32.HI R152, RZ, 0x1f, R164 ;  /* 0x0000001fff987819 */ /* 0x000fe400000114a4 */
[----:B------:R-:W-:Y:S02]  /*2d90*/  SHF.R.S32.HI R151, RZ, 0x1f, R163 ;  /* 0x0000001fff977819 */ /* 0x000fe400000114a3 */
[----:B------:R-:W-:Y:S02]  /*2da0*/  SHF.R.S32.HI R149, RZ, 0x1f, R161 ;  /* 0x0000001fff957819 */ /* 0x000fe400000114a1 */
[----:B------:R-:W-:Y:S02]  /*2db0*/  SHF.R.S32.HI R148, RZ, 0x1f, R160 ;  /* 0x0000001fff947819 */ /* 0x000fe400000114a0 */
.L_x_949:
[----:B------:R-:W-:Y:S01]  /*2dc0*/  IMAD.SHL.U32 R16, R12, 0x40, RZ ;  /* 0x000000400c107824 */ /* 0x000fe200078e00ff */
[----:B------:R-:W-:Y:S04]  /*2dd0*/  BSSY B0, `(.L_x_832) ;  /* 0x0000014000007945 */ /* 0x000fe80003800000 */
[----:B------:R-:W-:Y:S05]  /*2de0*/  IADD3 R13, R16, -0x40, RZ ;  /* 0xffffffc0100d7810 */ /* 0x000fea0007ffe0ff */
[--C-:B------:R-:W-:Y:S02]  /*2df0*/  IMAD.IADD R205, R59, 0x1, -R13.reuse ;  /* 0x000000013bcd7824 */ /* 0x100fe400078e0a0d */
[----:B------:R-:W-:Y:S03]  /*2e00*/  IMAD.IADD R179, R78, 0x1, -R13 ;  /* 0x000000014eb37824 */ /* 0x000fe600078e0a0d */
[C---:B------:R-:W-:Y:S04]  /*2e10*/  ISETP.GE.AND P2, PT, R184.reuse, R205, PT ;  /* 0x000000cdb800720c */ /* 0x040fe80003f46270 */
[----:B------:R-:W-:Y:S11]  /*2e20*/  ISETP.GE.AND P2, PT, R184, R179, !P2 ;  /* 0x000000b3b800720c */ /* 0x000ff60005746270 */
[----:B------:R-:W-:Y:S02]  /*2e30*/  @!UPT UIADD3 URZ, URZ, URZ, URZ ;  /* 0x0000003f3f3ff290 */ /* 0x000fe4000fffe03f */
[----:B---3-5:R-:W-:-:S05]  /*2e40*/  @!P2 BRA `(.L_x_833) ;  /* 0x000000c00000a947 */ /* 0x028fca0003800000 */
[----:B------:R-:W-:Y:S02]  /*2e50*/  ISETP.NE.AND P1, PT, R175, RZ, PT ;  /* 0x000000ffaf00720c */ /* 0x000fe40003f25270 */
[----:B------:R-:W-:Y:S11]  /*2e60*/  ISETP.NE.AND P0, PT, R174, RZ, PT ;  /* 0x000000ffae00720c */ /* 0x000ff60003f05270 */
[----:B------:R-:W2:Y:S04]  /*2e70*/  @P1 LD.E.128 R32, [R136.64] ;  /* 0x0000000688201980 */ /* 0x000ea8000c101d00 */
[----:B--2---:R1:W-:Y:S01]  /*2e80*/  @P1 ST.E.128 [R146.64], R32 ;  /* 0x0000002092001985 */ /* 0x0043e2000c101d06 */
[----:B------:R-:W-:Y:S03]  /*2e90*/  ISETP.NE.AND P1, PT, R173, RZ, PT ;  /* 0x000000ffad00720c */ /* 0x000fe60003f25270 */
[----:B------:R-:W2:Y:S04]  /*2ea0*/  @P0 LD.E.128 R28, [R136.64+0x80] ;  /* 0x00008006881c0980 */ /* 0x000ea8000c101d00 */
[----:B--2---:R1:W-:Y:S01]  /*2eb0*/  @P0 ST.E.128 [R146.64+0x80], R28 ;  /* 0x0000801c92000985 */ /* 0x0043e2000c101d06 */
[----:B------:R-:W-:Y:S05]  /*2ec0*/  ISETP.NE.AND P0, PT, R172, RZ, PT ;  /* 0x000000ffac00720c */ /* 0x000fea0003f05270 */
[----:B------:R-:W2:Y:S04]  /*2ed0*/  @P1 LD.E.128 R24, [R136.64+0x100] ;  /* 0x0001000688181980 */ /* 0x000ea8000c101d00 */
[----:B--2---:R1:W-:Y:S04]  /*2ee0*/  @P1 ST.E.128 [R146.64+0x100], R24 ;  /* 0x0001001892001985 */ /* 0x0043e8000c101d06 */
[----:B------:R-:W2:Y:S04]  /*2ef0*/  @P0 LD.E.128 R4, [R136.64+0x180] ;  /* 0x0001800688040980 */ /* 0x000ea8000c101d00 */
[----:B--2---:R1:W-:Y:S02]  /*2f00*/  @P0 ST.E.128 [R146.64+0x180], R4 ;  /* 0x0001800492000985 */ /* 0x0043e4000c101d06 */
.L_x_833:
[----:B------:R-:W-:Y:S05]  /*2f10*/  BSYNC B0 ;  /* 0x0000000000007941 */ /* 0x000fea0003800000 */
.L_x_832:
[C---:B------:R-:W-:Y:S01]  /*2f20*/  ISETP.GE.AND P0, PT, R84.reuse, R205, PT ;  /* 0x000000cd5400720c */ /* 0x040fe20003f06270 */
[----:B------:R-:W-:Y:S03]  /*2f30*/  BSSY B0, `(.L_x_834) ;  /* 0x0000014000007945 */ /* 0x000fe60003800000 */
[----:B------:R-:W-:Y:S11]  /*2f40*/  ISETP.GE.AND P0, PT, R84, R179, !P0 ;  /* 0x000000b35400720c */ /* 0x000ff60004706270 */
[----:B------:R-:W-:Y:S02]  /*2f50*/  @!UPT UIADD3 URZ, URZ, URZ, URZ ;  /* 0x0000003f3f3ff290 */ /* 0x000fe4000fffe03f */
[----:B------:R-:W-:-:S05]  /*2f60*/  @!P0 BRA `(.L_x_835) ;  /* 0x0000010000008947 */ /* 0x000fca0003800000 */
[----:B------:R-:W-:Y:S02]  /*2f70*/  ISETP.NE.AND P1, PT, R175, RZ, PT ;  /* 0x000000ffaf00720c */ /* 0x000fe40003f25270 */
[----:B------:R-:W-:Y:S02]  /*2f80*/  IADD3 R22, P0, R136, R132, RZ ;  /* 0x0000008488167210 */ /* 0x000fe40007f1e0ff */
[----:B------:R-:W-:Y:S03]  /*2f90*/  LEA R2, P3, R234, R146, 0x1 ;  /* 0x00000092ea027211 */ /* 0x000fe600078608ff */
[----:B------:R-:W-:Y:S01]  /*2fa0*/  IMAD.X R23, R137, 0x1, R131, P0 ;  /* 0x0000000189177824 */ /* 0x000fe200000e0683 */
[----:B------:R-:W-:Y:S02]  /*2fb0*/  ISETP.NE.AND P0, PT, R174, RZ, PT ;  /* 0x000000ffae00720c */ /* 0x000fe40003f05270 */
[----:B------:R-:W-:Y:S03]  /*2fc0*/  LEA.HI.X R3, R234, R147, R235, 0x1, P3 ;  /* 0x00000093ea037211 */ /* 0x000fe600018f0ceb */
[----:B-1----:R-:W2:Y:S04]  /*2fd0*/  @P1 LD.E.128 R32, [R22.64] ;  /* 0x0000000616201980 */ /* 0x002ea8000c101d00 */
        /* <DEDUP_REMOVED lines=9> */
.L_x_835:
[----:B------:R-:W-:Y:S05]  /*3070*/  BSYNC B0 ;  /* 0x0000000000007941 */ /* 0x000fea0003800000 */
.L_x_834:
[C---:B------:R-:W-:Y:S01]  /*3080*/  ISETP.GE.AND P0, PT, R83.reuse, R205, PT ;  /* 0x000000cd5300720c */ /* 0x040fe20003f06270 */
[----:B------:R-:W-:Y:S03]  /*3090*/  BSSY B0, `(.L_x_836) ;  /* 0x0000014000007945 */ /* 0x000fe60003800000 */
[----:B------:R-:W-:Y:S11]  /*30a0*/  ISETP.GE.AND P0, PT, R83, R179, !P0 ;  /* 0x000000b35300720c */ /* 0x000ff60004706270 */
[----:B------:R-:W-:Y:S02]  /*30b0*/  @!UPT UIADD3 URZ, URZ, URZ, URZ ;  /* 0x0000003f3f3ff290 */ /* 0x000fe4000fffe03f */
[----:B------:R-:W-:-:S05]  /*30c0*/  @!P0 BRA `(.L_x_837) ;  /* 0x0000010000008947 */ /* 0x000fca0003800000 */
[----:B------:R-:W-:Y:S02]  /*30d0*/  ISETP.NE.AND P1, PT, R175, RZ, PT ;  /* 0x000000ffaf00720c */ /* 0x000fe40003f25270 */
[----:B------:R-:W-:Y:S02]  /*30e0*/  IADD3 R22, P0, R136, R134, RZ ;  /* 0x0000008688167210 */ /* 0x000fe40007f1e0ff */
[----:B-1----:R-:W-:Y:S03]  /*30f0*/  IADD3 R2, P3, R146, R86, RZ ;  /* 0x0000005692027210 */ /* 0x002fe60007f7e0ff */
[----:B------:R-:W-:Y:S01]  /*3100*/  IMAD.X R23, R137, 0x1, R133, P0 ;  /* 0x0000000189177824 */ /* 0x000fe200000e0685 */
[----:B------:R-:W-:Y:S01]  /*3110*/  ISETP.NE.AND P0, PT, R174, RZ, PT ;  /* 0x000000ffae00720c */ /* 0x000fe20003f05270 */
[----:B------:R-:W-:Y:S04]  /*3120*/  IMAD.X R3, R147, 0x1, R87, P3 ;  /* 0x0000000193037824 */ /* 0x000fe800018e0657 */
        /* <DEDUP_REMOVED lines=10> */
.L_x_837:
[----:B------:R-:W-:Y:S05]  /*31d0*/  BSYNC B0 ;  /* 0x0000000000007941 */ /* 0x000fea0003800000 */
.L_x_836:
        /* <DEDUP_REMOVED lines=21> */
.L_x_839:
[----:B------:R-:W-:Y:S05]  /*3330*/  BSYNC B0 ;  /* 0x0000000000007941 */ /* 0x000fea0003800000 */
.L_x_838:
[----:B------:R-:W2:Y:S01]  /*3340*/  LD.E R17, [R20.64+0xd0] ;  /* 0x0000d00614117980 */ /* 0x000ea2000c101900 */
[----:B------:R-:W-:Y:S03]  /*3350*/  BSSY B3, `(.L_x_840) ;  /* 0x0000a05000037945 */ /* 0x000fe60003800000 */
[----:B-1----:R-:W3:Y:S01]  /*3360*/  LD.E R3, [R20.64+0x130] ;  /* 0x0001300614037980 */ /* 0x002ee2000c101900 */
[----:B--2---:R-:W-:Y:S01]  /*3370*/  ISETP.NE.AND P1, PT, R17, RZ, PT ;  /* 0x000000ff1100720c */ /* 0x004fe20003f25270 */
[----:B---3--:R-:W-:Y:S05]  /*3380*/  IMAD.U32 R3, R3, -0x40, RZ ;  /* 0xffffffc003037824 */ /* 0x008fea00078e00ff */
[C---:B------:R-:W-:Y:S04]  /*3390*/  LEA R136, P0, R3.reuse, R136, 0x1 ;  /* 0x0000008803887211 */ /* 0x040fe800078008ff */
[----:B------:R-:W-:Y:S03]  /*33a0*/  LEA.HI.X.SX32 R137, R3, R137, 0x1, P0 ;  /* 0x0000008903897211 */ /* 0x000fe600000f0eff */
[----:B------:R-:W-:-:S05]  /*33b0*/  @!P1 BRA `(.L_x_841) ;  /* 0x0000988000009947 */ /* 0x000fca0003800000 */
[----:B------:R-:W2:Y:S04]  /*33c0*/  LD.E.U8 R0, [R20.64+0x1b3] ;  /* 0x0001b30614007980 */ /* 0x000ea8000c101100 */
[----:B------:R1:W5:Y:S01]  /*33d0*/  LD.E R178, [R20.64+0xc0] ;  /* 0x0000c00614b27980 */ /* 0x000362000c101900 */
[----:B--2---:R-:W-:Y:S11]  /*33e0*/  ISETP.NE.AND P0, PT, R0, RZ, PT ;  /* 0x000000ff0000720c */ /* 0x004ff60003f05270 */
[----:B------:R-:W-:Y:S02]  /*33f0*/  @!UPT UIADD3 URZ, URZ, URZ, URZ ;  /* 0x0000003f3f3ff290 */ /* 0x000fe4000fffe03f */
[----:B------:R-:W-:-:S05]  /*3400*/  @!P0 BRA `(.L_x_842) ;  /* 0x0000379000008947 */ /* 0x000fca0003800000 */
[----:B-1----:R-:W-:Y:S01]  /*3410*/  BSSY B1, `(.L_x_843) ;  /* 0x00000cc000017945 */ /* 0x002fe20003800000 */
[----:B------:R-:W-:-:S05]  /*3420*/  @!P2 BRA `(.L_x_844) ;  /* 0x00000ca00000a947 */ /* 0x000fca0003800000 */
[----:B-----5:R-:W-:Y:S01]  /*3430*/  ISETP.GE.AND P0, PT, R14, R178, PT ;  /* 0x000000b20e00720c */ /* 0x020fe20003f06270 */
[----:B------:R-:W-:Y:S01]  /*3440*/  @!UPT UIADD3 URZ, URZ, URZ, URZ ;  /* 0x0000003f3f3ff290 */ /* 0x000fe2000fffe03f */
[----:B------:R-:W-:Y:S11]  /*3450*/  BSSY B0, `(.L_x_845) ;  /* 0x0000030000007945 */ /* 0x000ff60003800000 */
[----:B------:R-:W-:-:S05]  /*3460*/  @P0 BRA `(.L_x_846) ;  /* 0x000002e000000947 */ /* 0x000fca0003800000 */
[----:B------:R-:W-:Y:S01]  /*3470*/  ISETP.GE.AND P0, PT, R14, R17, PT ;  /* 0x000000110e00720c */ /* 0x000fe20003f06270 */
[----:B------:R-:W2:Y:S11]  /*3480*/  LD.E.128 R24, [R138.64] ;  /* 0x000000068a187980 */ /* 0x000eb6000c101d00 */
[----:B------:R-:W-:Y:S01]  /*3490*/  @!UPT UIADD3 URZ, URZ, URZ, URZ ;  /* 0x0000003f3f3ff290 */ /* 0x000fe2000fffe03f */
[----:B------:R-:W3:Y:S06]  /*34a0*/  @!P0 LD.E.64 R6, [R18.64] ;  /* 0x0000000612068980 */ /* 0x000eec000c101b00 */
[----:B------:R-:W4:Y:S01]  /*34b0*/  @!P0 LD.E.64 R32, [R60.64] ;  /* 0x000000063c208980 */ /* 0x000f22000c101b00 */
[C---:B--2---:R-:W-:Y:S01]  /*34c0*/  @!P0 LOP3.LUT R23, R24.reuse, 0xffff0000, RZ, 0xc0, !PT ;  /* 0xffff000018178812 */ /* 0x044fe200078ec0ff */
[----:B------:R-:W-:Y:S01]  /*34d0*/  @!P0 IMAD.U32 R29, R24, 0x10000, RZ ;  /* 0x00010000181d8824 */ /* 0x000fe200078e00ff */
[----:B------:R-:W-:Y:S02]  /*34e0*/  @!P0 LOP3.LUT R22, R26, 0xffff0000, RZ, 0xc0, !PT ;  /* 0xffff00001a168812 */ /* 0x000fe400078ec0ff */
[C---:B---3--:R-:W-:Y:S02]  /*34f0*/  @!P0 SHF.L.U32 R8, R6.reuse, 0x10, RZ ;  /* 0x0000001006088819 */ /* 0x048fe400000006ff */
[----:B------:R-:W-:Y:S02]  /*3500*/  @!P0 LOP3.LUT R6, R6, 0xffff0000, RZ, 0xc0, !PT ;  /* 0xffff000006068812 */ /* 0x000fe400078ec0ff */
[----:B------:R-:W-:Y:S01]  /*3510*/  @!P0 SHF.L.U32 R5, R7, 0x10, RZ ;  /* 0x0000001007058819 */ /* 0x000fe200000006ff */
[----:B------:R-:W-:Y:S01]  /*3520*/  @!P0 FMUL.FTZ R0, R23, R8 ;  /* 0x0000000817008220 */ /* 0x000fe20000410000 */
[C---:B----4-:R-:W-:Y:S01]  /*3530*/  @!P0 LOP3.LUT R30, R32.reuse, 0xffff0000, RZ, 0xc0, !PT ;  /* 0xffff0000201e8812 */ /* 0x050fe200078ec0ff */
[----:B------:R-:W-:Y:S01]  /*3540*/  @!P0 IMAD.U32 R28, R32, 0x10000, RZ ;  /* 0x00010000201c8824 */ /* 0x000fe200078e00ff */
[----:B------:R-:W-:Y:S01]  /*3550*/  @!P0 SHF.L.U32 R32, R27, 0x10, RZ ;  /* 0x000000101b208819 */ /* 0x000fe200000006ff */
[----:B------:R-:W-:Y:S01]  /*3560*/  @!P0 FMUL.FTZ R3, R22, R5 ;  /* 0x0000000516038220 */ /* 0x000fe20000410000 */
[----:B------:R-:W-:Y:S01]  /*3570*/  @!P0 LOP3.LUT R7, R7, 0xffff0000, RZ, 0xc0, !PT ;  /* 0xffff000007078812 */ /* 0x000fe200078ec0ff */
[----:B------:R-:W-:Y:S01]  /*3580*/  @!P0 FMUL.FTZ R35, R23, R28 ;  /* 0x0000001c17238220 */ /* 0x000fe20000410000 */
[----:B------:R-:W-:Y:S01]  /*3590*/  @!P0 LOP3.LUT R23, R25, 0xffff0000, RZ, 0xc0, !PT ;  /* 0xffff000019178812 */ /* 0x000fe200078ec0ff */
[----:B------:R-:W-:Y:S01]  /*35a0*/  @!P0 FFMA.FTZ R0, R28, R29, R0 ;  /* 0x0000001d1c008223 */ /* 0x000fe20000010000 */
[----:B------:R-:W-:Y:S01]  /*35b0*/  @!P0 SHF.L.U32 R31, R33, 0x10, RZ ;  /* 0x00000010211f8819 */ /* 0x000fe200000006ff */
[----:B------:R-:W-:Y:S01]  /*35c0*/  @!P0 FFMA.FTZ R35, R29, R8, -R35 ;  /* 0x000000081d238223 */ /* 0x000fe20000010823 */
[----:B------:R-:W-:Y:S01]  /*35d0*/  @!P0 SHF.L.U32 R29, R25, 0x10, RZ ;  /* 0x00000010191d8819 */ /* 0x000fe200000006ff */
[----:B------:R-:W-:Y:S01]  /*35e0*/  @!P0 FMUL.FTZ R2, R23, R6 ;  /* 0x0000000617028220 */ /* 0x000fe20000410000 */
[----:B------:R-:W-:Y:S01]  /*35f0*/  @!P0 LOP3.LUT R8, R27, 0xffff0000, RZ, 0xc0, !PT ;  /* 0xffff00001b088812 */ /* 0x000fe200078ec0ff */
[----:B------:R-:W-:Y:S01]  /*3600*/  @!P0 IMAD.U32 R28, R26, 0x10000, RZ ;  /* 0x000100001a1c8824 */ /* 0x000fe200078e00ff */
[----:B------:R-:W-:Y:S01]  /*3610*/  @!P0 LOP3.LUT R33, R33, 0xffff0000, RZ, 0xc0, !PT ;  /* 0xffff000021218812 */ /* 0x000fe200078ec0ff */
[----:B------:R-:W-:Y:S01]  /*3620*/  @!P0 FMUL.FTZ R37, R23, R30 ;  /* 0x0000001e17258220 */ /* 0x000fe20000410000 */
[----:B------:R-:W-:Y:S01]  /*3630*/  @!P0 F2FP.BF16.PACK_AB R35, R0, R35 ;  /* 0x000000230023823e */ /* 0x000fe200000010ff */
[----:B------:R-:W-:Y:S02]  /*3640*/  @!P0 FMUL.FTZ R34, R22, R31 ;  /* 0x0000001f16228220 */ /* 0x000fe40000410000 */
[C---:B------:R-:W-:Y:S01]  /*3650*/  @!P0 FMUL.FTZ R36, R8.reuse, R33 ;  /* 0x0000002108248220 */ /* 0x040fe20000410000 */
[----:B------:R-:W-:Y:S01]  /*3660*/  @!P0 MOV R24, R35 ;  /* 0x0000002300188202 */ /* 0x000fe20000000f00 */
[----:B------:R-:W-:Y:S02]  /*3670*/  @!P0 FMUL.FTZ R4, R8, R7 ;  /* 0x0000000708048220 */ /* 0x000fe40000410000 */
[----:B------:R-:W-:Y:S02]  /*3680*/  @!P0 FFMA.FTZ R2, R30, R29, R2 ;  /* 0x0000001d1e028223 */ /* 0x000fe40000010002 */
[----:B------:R-:W-:Y:S02]  /*3690*/  @!P0 FFMA.FTZ R3, R31, R28, R3 ;  /* 0x0000001c1f038223 */ /* 0x000fe40000010003 */
[----:B------:R-:W-:Y:S02]  /*36a0*/  @!P0 FFMA.FTZ R37, R29, R6, -R37 ;  /* 0x000000061d258223 */ /* 0x000fe40000010825 */
[----:B------:R-:W-:Y:S02]  /*36b0*/  @!P0 FFMA.FTZ R34, R28, R5, -R34 ;  /* 0x000000051c228223 */ /* 0x000fe40000010822 */
[----:B------:R-:W-:Y:S01]  /*36c0*/  @!P0 FFMA.FTZ R36, R32, R7, -R36 ;  /* 0x0000000720248223 */ /* 0x000fe20000010824 */
[----:B------:R-:W-:Y:S01]  /*36d0*/  @!P0 F2FP.BF16.PACK_AB R38, R2, R37 ;  /* 0x000000250226823e */ /* 0x000fe200000010ff */
[----:B------:R-:W-:Y:S01]  /*36e0*/  @!P0 FFMA.FTZ R4, R33, R32, R4 ;  /* 0x0000002021048223 */ /* 0x000fe20000010004 */
[----:B------:R-:W-:Y:S03]  /*36f0*/  @!P0 F2FP.BF16.PACK_AB R34, R3, R34 ;  /* 0x000000220322823e */ /* 0x000fe600000010ff */
[----:B------:R-:W-:Y:S01]  /*3700*/  @!P0 IMAD.MOV.U32 R25, RZ, RZ, R38 ;  /* 0x000000ffff198224 */ /* 0x000fe200078e0026 */
[----:B------:R-:W-:Y:S02]  /*3710*/  @!P0 F2FP.BF16.PACK_AB R37, R4, R36 ;  /* 0x000000240425823e */ /* 0x000fe400000010ff */
[----:B------:R-:W-:Y:S02]  /*3720*/  @!P0 MOV R26, R34 ;  /* 0x00000022001a8202 */ /* 0x000fe40000000f00 */
[----:B------:R-:W-:Y:S05]  /*3730*/  @!P0 MOV R27, R37 ;  /* 0x00000025001b8202 */ /* 0x000fea0000000f00 */
[----:B------:R1:W-:Y:S02]  /*3740*/  ST.E.128 [R144.64], R24 ;  /* 0x0000001890007985 */ /* 0x0003e4000c101d06 */
.L_x_846:
[----:B------:R-:W-:Y:S05]  /*3750*/  BSYNC B0 ;  /* 0x0000000000007941 */ /* 0x000fea0003800000 */
.L_x_845:
[----:B------:R-:W-:Y:S01]  /*3760*/  ISETP.GE.AND P0, PT, R11, R178, PT ;  /* 0x000000b20b00720c */ /* 0x000fe20003f06270 */
[----:B------:R-:W-:Y:S01]  /*3770*/  @!UPT UIADD3 URZ, URZ, URZ, URZ ;  /* 0x0000003f3f3ff290 */ /* 0x000fe2000fffe03f */
[----:B------:R-:W-:Y:S11]  /*3780*/  BSSY B0, `(.L_x_847) ;  /* 0x0000030000007945 */ /* 0x000ff60003800000 */
[----:B------:R-:W-:-:S05]  /*3790*/  @P0 BRA `(.L_x_848) ;  /* 0x000002e000000947 */ /* 0x000fca0003800000 */
[----:B------:R-:W-:Y:S01]  /*37a0*/  ISETP.GE.AND P0, PT, R11, R17, PT ;  /* 0x000000110b00720c */ /* 0x000fe20003f06270 */
[----:B-1----:R-:W2:Y:S11]  /*37b0*/  LD.E.128 R24, [R138.64+0x80] ;  /* 0x000080068a187980 */ /* 0x002eb6000c101d00 */
[----:B------:R-:W-:Y:S01]  /*37c0*/  @!UPT UIADD3 URZ, URZ, URZ, URZ ;  /* 0x0000003f3f3ff290 */ /* 0x000fe2000fffe03f */
[----:B------:R-:W3:Y:S06]  /*37d0*/  @!P0 LD.E.64 R6, [R18.64+0x40] ;  /* 0x0000400612068980 */ /* 0x000eec000c101b00 */
[----:B------:R-:W4:Y:S01]  /*37e0*/  @!P0 LD.E.64 R32, [R60.64+0x40] ;  /* 0x000040063c208980 */ /* 0x000f22000c101b00 */
        /* <DEDUP_REMOVED lines=40> */
[----:B------:R1:W-:Y:S02]  /*3a70*/  ST.E.128 [R144.64+0x80], R24 ;  /* 0x0000801890007985 */ /* 0x0003e4000c101d06 */
.L_x_848:
[----:B------:R-:W-:Y:S05]  /*3a80*/  BSYNC B0 ;  /* 0x0000000000007941 */ /* 0x000fea0003800000 */
.L_x_847:
        /* <DEDUP_REMOVED lines=50> */
.L_x_850:
[----:B------:R-:W-:Y:S05]  /*3db0*/  BSYNC B0 ;  /* 0x0000000000007941 */ /* 0x000fea0003800000 */
.L_x_849:
[----:B------:R-:W-:Y:S11]  /*3dc0*/  ISETP.GE.AND P0, PT, R9, R178, PT ;  /* 0x000000b20900720c */ /* 0x000ff60003f06270 */
[----:B------:R-:W-:Y:S02]  /*3dd0*/  @!UPT UIADD3 URZ, URZ, URZ, URZ ;  /* 0x0000003f3f3ff290 */ /* 0x000fe4000fffe03f */
        /* <DEDUP_REMOVED lines=47> */
.L_x_844:
[----:B------:R-:W-:Y:S05]  /*40d0*/  BSYNC B1 ;  /* 0x0000000000017941 */ /* 0x000fea0003800000 */
.L_x_843:
[C---:B------:R-:W-:Y:S01]  /*40e0*/  ISETP.GE.AND P0, PT, R84.reuse, R205, PT ;  /* 0x000000cd5400720c */ /* 0x040fe20003f06270 */
[----:B------:R-:W-:Y:S03]  /*40f0*/  BSSY B1, `(.L_x_851) ;  /* 0x00000df000017945 */ /* 0x000fe60003800000 */
[----:B------:R-:W-:Y:S11]  /*4100*/  ISETP.GE.AND P0, PT, R84, R179, !P0 ;  /* 0x000000b35400720c */ /* 0x000ff60004706270 */
[----:B------:R-:W-:Y:S02]  /*4110*/  @!UPT UIADD3 URZ, URZ, URZ, URZ ;  /* 0x0000003f3f3ff290 */ /* 0x000fe4000fffe03f */
[----:B------:R-:W-:-:S05]  /*4120*/  @!P0 BRA `(.L_x_852) ;  /* 0x00000db000008947 */ /* 0x000fca0003800000 */
[----:B-----5:R-:W-:Y:S01]  /*4130*/  ISETP.GE.AND P0, PT, R14, R178, PT ;  /* 0x000000b20e00720c */ /* 0x020fe20003f06270 */
[C---:B------:R-:W-:Y:S01]  /*4140*/  IMAD.SHL.U32 R5, R177.reuse, 0x2, RZ ;  /* 0x00000002b1057824 */ /* 0x040fe200078e00ff */
[----:B------:R-:W-:Y:S01]  /*4150*/  SHF.L.U64.HI R3, R177, 0x1, R159 ;  /* 0x00000001b1037819 */ /* 0x000fe2000001029f */
[----:B------:R-:W-:Y:S03]  /*4160*/  BSSY B0, `(.L_x_853) ;  /* 0x0000037000007945 */ /* 0x000fe60003800000 */
[-C--:B------:R-:W-:Y:S02]  /*4170*/  IADD3 R22, P2, R18, R5.reuse, RZ ;  /* 0x0000000512167210 */ /* 0x080fe40007f5e0ff */
[----:B------:R-:W-:Y:S03]  /*4180*/  IADD3 R36, P1, R60, R5, RZ ;  /* 0x000000053c247210 */ /* 0x000fe60007f3e0ff */
[--C-:B------:R-:W-:Y:S02]  /*4190*/  IMAD.X R23, R19, 0x1, R3.reuse, P2 ;  /* 0x0000000113177824 */ /* 0x100fe400010e0603 */
[----:B------:R-:W-:Y:S01]  /*41a0*/  IMAD.X R37, R61, 0x1, R3, P1 ;  /* 0x000000013d257824 */ /* 0x000fe200008e0603 */
[----:B------:R-:W-:-:S05]  /*41b0*/  @P0 BRA `(.L_x_854) ;  /* 0x0000031000000947 */ /* 0x000fca0003800000 */
[----:B------:R-:W-:Y:S02]  /*41c0*/  ISETP.GE.AND P0, PT, R14, R17, PT ;  /* 0x000000110e00720c */ /* 0x000fe40003f06270 */
[C---:B------:R-:W-:Y:S04]  /*41d0*/  LEA R40, P1, R110.reuse, R138, 0x1 ;  /* 0x0000008a6e287211 */ /* 0x040fe800078208ff */
[----:B------:R-:W-:Y:S02]  /*41e0*/  LEA.HI.X R41, R110, R139, R109, 0x1, P1 ;  /* 0x0000008b6e297211 */ /* 0x000fe400008f0c6d */
[C---:B------:R-:W-:Y:S03]  /*41f0*/  LEA R44, P1, R236.reuse, R144, 0x1 ;  /* 0x00000090ec2c7211 */ /* 0x040fe600078208ff */
[----:B-1----:R-:W2:Y:S01]  /*4200*/  LD.E.128 R24, [R40.64] ;  /* 0x0000000628187980 */ /* 0x002ea2000c101d00 */
[----:B------:R-:W-:Y:S07]  /*4210*/  LEA.HI.X R45, R236, R145, R237, 0x1, P1 ;  /* 0x00000091ec2d7211 */ /* 0x000fee00008f0ced */
[----:B------:R-:W3:Y:S06]  /*4220*/  @!P0 LD.E.64 R34, [R36.64] ;  /* 0x0000000624228980 */ /* 0x000eec000c101b00 */
[----:B------:R-:W4:Y:S01]  /*4230*/  @!P0 LD.E.64 R6, [R22.64] ;  /* 0x0000000616068980 */ /* 0x000f22000c101b00 */
[----:B---3--:R-:W-:Y:S01]  /*4240*/  @!P0 IMAD.U32 R33, R35, 0x10000, RZ ;  /* 0x0001000023218824 */ /* 0x008fe200078e00ff */
[----:B--2---:R-:W-:Y:S02]  /*4250*/  @!P0 LOP3.LUT R29, R24, 0xffff0000, RZ, 0xc0, !PT ;  /* 0xffff0000181d8812 */ /* 0x004fe400078ec0ff */
[----:B------:R-:W-:Y:S02]  /*4260*/  @!P0 SHF.L.U32 R30, R34, 0x10, RZ ;  /* 0x00000010221e8819 */ /* 0x000fe400000006ff */
[----:B------:R-:W-:Y:S01]  /*4270*/  @!P0 SHF.L.U32 R31, R24, 0x10, RZ ;  /* 0x00000010181f8819 */ /* 0x000fe200000006ff */
[----:B----4-:R-:W-:Y:S01]  /*4280*/  @!P0 IMAD.U32 R8, R6, 0x10000, RZ ;  /* 0x0001000006088824 */ /* 0x010fe200078e00ff */
[----:B------:R-:W-:Y:S01]  /*4290*/  @!P0 LOP3.LUT R28, R26, 0xffff0000, RZ, 0xc0, !PT ;  /* 0xffff00001a1c8812 */ /* 0x000fe200078ec0ff */
[C---:B------:R-:W-:Y:S01]  /*42a0*/  @!P0 FMUL.FTZ R39, R29.reuse, R30 ;  /* 0x0000001e1d278220 */ /* 0x040fe20000410000 */
[----:B------:R-:W-:Y:S01]  /*42b0*/  @!P0 LOP3.LUT R32, R34, 0xffff0000, RZ, 0xc0, !PT ;  /* 0xffff000022208812 */ /* 0x000fe200078ec0ff */
[-C--:B------:R-:W-:Y:S01]  /*42c0*/  @!P0 FMUL.FTZ R0, R29, R8.reuse ;  /* 0x000000081d008220 */ /* 0x080fe20000410000 */
[----:B------:R-:W-:Y:S01]  /*42d0*/  @!P0 LOP3.LUT R29, R25, 0xffff0000, RZ, 0xc0, !PT ;  /* 0xffff0000191d8812 */ /* 0x000fe200078ec0ff */
[----:B------:R-:W-:Y:S01]  /*42e0*/  @!P0 IMAD.U32 R5, R7, 0x10000, RZ ;  /* 0x0001000007058824 */ /* 0x000fe200078e00ff */
[----:B------:R-:W-:Y:S01]  /*42f0*/  @!P0 LOP3.LUT R6, R6, 0xffff0000, RZ, 0xc0, !PT ;  /* 0xffff000006068812 */ /* 0x000fe200078ec0ff */
[----:B------:R-:W-:Y:S01]  /*4300*/  @!P0 FFMA.FTZ R39, R31, R8, -R39 ;  /* 0x000000081f278223 */ /* 0x000fe20000010827 */
[----:B------:R-:W-:Y:S01]  /*4310*/  @!P0 LOP3.LUT R8, R27, 0xffff0000, RZ, 0xc0, !PT ;  /* 0xffff00001b088812 */ /* 0x000fe200078ec0ff */
[----:B------:R-:W-:Y:S01]  /*4320*/  @!P0 FFMA.FTZ R0, R30, R31, R0 ;  /* 0x0000001f1e008223 */ /* 0x000fe20000010000 */
[----:B------:R-:W-:Y:S01]  /*4330*/  @!P0 LOP3.LUT R7, R7, 0xffff0000, RZ, 0xc0, !PT ;  /* 0xffff000007078812 */ /* 0x000fe200078ec0ff */
[----:B------:R-:W-:Y:S01]  /*4340*/  @!P0 IMAD.U32 R31, R25, 0x10000, RZ ;  /* 0x00010000191f8824 */ /* 0x000fe200078e00ff */
[----:B------:R-:W-:Y:S01]  /*4350*/  @!P0 LOP3.LUT R35, R35, 0xffff0000, RZ, 0xc0, !PT ;  /* 0xffff000023238812 */ /* 0x000fe200078ec0ff */
[C---:B------:R-:W-:Y:S01]  /*4360*/  @!P0 FMUL.FTZ R2, R29.reuse, R6 ;  /* 0x000000061d028220 */ /* 0x040fe20000410000 */
[----:B------:R-:W-:Y:S01]  /*4370*/  @!P0 SHF.L.U32 R30, R26, 0x10, RZ ;  /* 0x000000101a1e8819 */ /* 0x000fe200000006ff */
[----:B------:R-:W-:Y:S01]  /*4380*/  @!P0 FMUL.FTZ R3, R28, R5 ;  /* 0x000000051c038220 */ /* 0x000fe20000410000 */
[----:B------:R-:W-:Y:S01]  /*4390*/  @!P0 F2FP.BF16.PACK_AB R39, R0, R39 ;  /* 0x000000270027823e */ /* 0x000fe200000010ff */
[----:B------:R-:W-:Y:S02]  /*43a0*/  @!P0 FMUL.FTZ R41, R29, R32 ;  /* 0x000000201d298220 */ /* 0x000fe40000410000 */
[----:B------:R-:W-:Y:S01]  /*43b0*/  @!P0 FMUL.FTZ R38, R28, R33 ;  /* 0x000000211c268220 */ /* 0x000fe20000410000 */
[----:B------:R-:W-:Y:S01]  /*43c0*/  @!P0 MOV R24, R39 ;  /* 0x0000002700188202 */ /* 0x000fe20000000f00 */
[----:B------:R-:W-:Y:S02]  /*43d0*/  @!P0 IMAD.U32 R34, R27, 0x10000, RZ ;  /* 0x000100001b228824 */ /* 0x000fe400078e00ff */
[C---:B------:R-:W-:Y:S02]  /*43e0*/  @!P0 FMUL.FTZ R40, R8.reuse, R35 ;  /* 0x0000002308288220 */ /* 0x040fe40000410000 */
        /* <DEDUP_REMOVED lines=14> */
.L_x_854:
[----:B------:R-:W-:Y:S05]  /*44d0*/  BSYNC B0 ;  /* 0x0000000000007941 */ /* 0x000fea0003800000 */
.L_x_853:
[----:B------:R-:W-:Y:S01]  /*44e0*/  ISETP.GE.AND P0, PT, R11, R178, PT ;  /* 0x000000b20b00720c */ /* 0x000fe20003f06270 */
[----:B------:R-:W-:Y:S01]  /*44f0*/  @!UPT UIADD3 URZ, URZ, URZ, URZ ;  /* 0x0000003f3f3ff290 */ /* 0x000fe2000fffe03f */
[----:B------:R-:W-:Y:S11]  /*4500*/  BSSY B0, `(.L_x_855) ;  /* 0x0000033000007945 */ /* 0x000ff60003800000 */
[----:B------:R-:W-:-:S05]  /*4510*/  @P0 BRA `(.L_x_856) ;  /* 0x0000031000000947 */ /* 0x000fca0003800000 */
[----:B------:R-:W-:Y:S02]  /*4520*/  ISETP.GE.AND P0, PT, R11, R17, PT ;  /* 0x000000110b00720c */ /* 0x000fe40003f06270 */
[C---:B------:R-:W-:Y:S04]  /*4530*/  LEA R40, P1, R111.reuse, R138, 0x1 ;  /* 0x0000008a6f287211 */ /* 0x040fe800078208ff */
[----:B------:R-:W-:Y:S02]  /*4540*/  LEA.HI.X R41, R111, R139, R112, 0x1, P1 ;  /* 0x0000008b6f297211 */ /* 0x000fe400008f0c70 */
[C---:B-1----:R-:W-:Y:S03]  /*4550*/  LEA R44, P1, R105.reuse, R144, 0x1 ;  /* 0x00000090692c7211 */ /* 0x042fe600078208ff */
[----:B------:R-:W2:Y:S01]  /*4560*/  LD.E.128 R24, [R40.64] ;  /* 0x0000000628187980 */ /* 0x000ea2000c101d00 */
[----:B------:R-:W-:Y:S07]  /*4570*/  LEA.HI.X R45, R105, R145, R104, 0x1, P1 ;  /* 0x00000091692d7211 */ /* 0x000fee00008f0c68 */
[----:B------:R-:W3:Y:S06]  /*4580*/  @!P0 LD.E.64 R34, [R36.64+0x40] ;  /* 0x0000400624228980 */ /* 0x000eec000c101b00 */
[----:B------:R-:W4:Y:S01]  /*4590*/  @!P0 LD.E.64 R6, [R22.64+0x40] ;  /* 0x0000400616068980 */ /* 0x000f22000c101b00 */
        /* <DEDUP_REMOVED lines=41> */
.L_x_856:
[----:B------:R-:W-:Y:S05]  /*4830*/  BSYNC B0 ;  /* 0x0000000000007941 */ /* 0x000fea0003800000 */
.L_x_855:
        /* <DEDUP_REMOVED lines=53> */
.L_x_858:
[----:B------:R-:W-:Y:S05]  /*4b90*/  BSYNC B0 ;  /* 0x0000000000007941 */ /* 0x000fea0003800000 */
.L_x_857:
[----:B------:R-:W-:Y:S11]  /*4ba0*/  ISETP.GE.AND P0, PT, R9, R178, PT ;  /* 0x000000b20900720c */ /* 0x000ff60003f06270 */
[----:B------:R-:W-:Y:S02]  /*4bb0*/  @!UPT UIADD3 URZ, URZ, URZ, URZ ;  /* 0x0000003f3f3ff290 */ /* 0x000fe4000fffe03f */
        /* <DEDUP_REMOVED lines=8> */
[----:B------:R1:W4:Y:S01]  /*4c40*/  @!P0 LD.E.64 R6, [R22.64+0xc0] ;  /* 0x0000c00616068980 */ /* 0x000322000c101b00 */
[----:B--2---:R-:W-:Y:S01]  /*4c50*/  @!P0 IMAD.U32 R34, R27, 0x10000, RZ ;  /* 0x000100001b228824 */ /* 0x004fe200078e00ff */
[C---:B------:R-:W-:Y:S02]  /*4c60*/  @!P0 LOP3.LUT R29, R24.reuse, 0xffff0000, RZ, 0xc0, !PT ;  /* 0xffff0000181d8812 */ /* 0x040fe400078ec0ff */
[----:B------:R-:W-:Y:S02]  /*4c70*/  @!P0 SHF.L.U32 R31, R24, 0x10, RZ ;  /* 0x00000010181f8819 */ /* 0x000fe400000006ff */
[----:B-1----:R-:W-:Y:S02]  /*4c80*/  @!P0 LOP3.LUT R23, R25, 0xffff0000, RZ, 0xc0, !PT ;  /* 0xffff000019178812 */ /* 0x002fe400078ec0ff */
[----:B------:R-:W-:Y:S01]  /*4c90*/  @!P0 LOP3.LUT R22, R26, 0xffff0000, RZ, 0xc0, !PT ;  /* 0xffff00001a168812 */ /* 0x000fe200078ec0ff */
[C---:B---3--:R-:W-:Y:S01]  /*4ca0*/  @!P0 IMAD.U32 R32, R37.reuse, 0x10000, RZ ;  /* 0x0001000025208824 */ /* 0x048fe200078e00ff */
[C---:B------:R-:W-:Y:S02]  /*4cb0*/  @!P0 SHF.L.U32 R28, R36.reuse, 0x10, RZ ;  /* 0x00000010241c8819 */ /* 0x040fe400000006ff */
[----:B------:R-:W-:Y:S01]  /*4cc0*/  @!P0 LOP3.LUT R30, R36, 0xffff0000, RZ, 0xc0, !PT ;  /* 0xffff0000241e8812 */ /* 0x000fe200078ec0ff */
[----:B------:R-:W-:Y:S01]  /*4cd0*/  @!P0 FMUL.FTZ R38, R22, R32 ;  /* 0x0000002016268220 */ /* 0x000fe20000410000 */
[----:B------:R-:W-:Y:S01]  /*4ce0*/  @!P0 LOP3.LUT R33, R37, 0xffff0000, RZ, 0xc0, !PT ;  /* 0xffff000025218812 */ /* 0x000fe200078ec0ff */
[C---:B----4-:R-:W-:Y:S01]  /*4cf0*/  @!P0 IMAD.U32 R8, R6.reuse, 0x10000, RZ ;  /* 0x0001000006088824 */ /* 0x050fe200078e00ff */
[----:B------:R-:W-:Y:S01]  /*4d00*/  @!P0 LOP3.LUT R6, R6, 0xffff0000, RZ, 0xc0, !PT ;  /* 0xffff000006068812 */ /* 0x000fe200078ec0ff */
[C---:B------:R-:W-:Y:S02]  /*4d10*/  @!P0 FMUL.FTZ R35, R29.reuse, R28 ;  /* 0x0000001c1d238220 */ /* 0x040fe40000410000 */
[-C--:B------:R-:W-:Y:S02]  /*4d20*/  @!P0 FMUL.FTZ R0, R29, R8.reuse ;  /* 0x000000081d008220 */ /* 0x080fe40000410000 */
[C---:B------:R-:W-:Y:S01]  /*4d30*/  @!P0 IMAD.U32 R5, R7.reuse, 0x10000, RZ ;  /* 0x0001000007058824 */ /* 0x040fe200078e00ff */
[----:B------:R-:W-:Y:S01]  /*4d40*/  @!P0 LOP3.LUT R7, R7, 0xffff0000, RZ, 0xc0, !PT ;  /* 0xffff000007078812 */ /* 0x000fe200078ec0ff */
[----:B------:R-:W-:Y:S01]  /*4d50*/  @!P0 FFMA.FTZ R35, R31, R8, -R35 ;  /* 0x000000081f238223 */ /* 0x000fe20000010823 */
[----:B------:R-:W-:Y:S01]  /*4d60*/  @!P0 LOP3.LUT R8, R27, 0xffff0000, RZ, 0xc0, !PT ;  /* 0xffff00001b088812 */ /* 0x000fe200078ec0ff */
[----:B------:R-:W-:Y:S01]  /*4d70*/  @!P0 FFMA.FTZ R0, R28, R31, R0 ;  /* 0x0000001f1c008223 */ /* 0x000fe20000010000 */
[----:B------:R-:W-:Y:S01]  /*4d80*/  @!P0 SHF.L.U32 R28, R26, 0x10, RZ ;  /* 0x000000101a1c8819 */ /* 0x000fe200000006ff */
[----:B------:R-:W-:Y:S02]  /*4d90*/  @!P0 IMAD.U32 R31, R25, 0x10000, RZ ;  /* 0x00010000191f8824 */ /* 0x000fe400078e00ff */
[C---:B------:R-:W-:Y:S01]  /*4da0*/  @!P0 FMUL.FTZ R2, R23.reuse, R6 ;  /* 0x0000000617028220 */ /* 0x040fe20000410000 */
[----:B------:R-:W-:Y:S01]  /*4db0*/  @!P0 F2FP.BF16.PACK_AB R35, R0, R35 ;  /* 0x000000230023823e */ /* 0x000fe200000010ff */
[----:B------:R-:W-:Y:S02]  /*4dc0*/  @!P0 FMUL.FTZ R3, R22, R5 ;  /* 0x0000000516038220 */ /* 0x000fe40000410000 */
[----:B------:R-:W-:Y:S01]  /*4dd0*/  @!P0 FMUL.FTZ R39, R23, R30 ;  /* 0x0000001e17278220 */ /* 0x000fe20000410000 */
[----:B------:R-:W-:Y:S01]  /*4de0*/  @!P0 MOV R24, R35 ;  /* 0x0000002300188202 */ /* 0x000fe20000000f00 */
        /* <DEDUP_REMOVED lines=15> */
.L_x_852:
[----:B------:R-:W-:Y:S05]  /*4ee0*/  BSYNC B1 ;  /* 0x0000000000017941 */ /* 0x000fea0003800000 */
.L_x_851:
        /* <DEDUP_REMOVED lines=17> */
[C---:B-1----:R-:W-:Y:S03]  /*5000*/  LEA R44, P1, R106.reuse, R144, 0x1 ;  /* 0x000000906a2c7211 */ /* 0x042fe600078208ff */
[----:B------:R-:W2:Y:S01]  /*5010*/  LD.E.128 R24, [R40.64] ;  /* 0x0000000628187980 */ /* 0x000ea2000c101d00 */
        /* <DEDUP_REMOVED lines=44> */
.L_x_862:
[----:B------:R-:W-:Y:S05]  /*52e0*/  BSYNC B0 ;  /* 0x0000000000007941 */ /* 0x000fea0003800000 */
.L_x_861:
        /* <DEDUP_REMOVED lines=53> */
.L_x_864:
[----:B------:R-:W-:Y:S05]  /*5640*/  BSYNC B0 ;  /* 0x0000000000007941 */ /* 0x000fea0003800000 */
.L_x_863:
        /* <DEDUP_REMOVED lines=53> */
.L_x_866:
[----:B------:R-:W-:Y:S05]  /*59a0*/  BSYNC B0 ;  /* 0x0000000000007941 */ /* 0x000fea0003800000 */
.L_x_865:
        /* <DEDUP_REMOVED lines=52> */
.L_x_860:
[----:B------:R-:W-:Y:S05]  /*5cf0*/  BSYNC B1 ;  /* 0x0000000000017941 */ /* 0x000fea0003800000 */
.L_x_859:
        /* <DEDUP_REMOVED lines=14> */
[----:B------:R-:W-:Y:S01]  /*5de0*/  IMAD R38, R203, 0x60, RZ ;  /* 0x00000060cb267824 */ /* 0x000fe200078e02ff */
[----:B------:R-:W-:Y:S01]  /*5df0*/  ISETP.GE.AND P0, PT, R14, R17, PT ;  /* 0x000000110e00720c */ /* 0x000fe20003f06270 */
[----:B------:R-:W-:Y:S04]  /*5e00*/  IMAD.WIDE.U32 R40, R202, 0x60, R138 ;  /* 0x00000060ca287825 */ /* 0x000fe800078e008a */
[----:B------:R-:W-:Y:S01]  /*5e10*/  IMAD.WIDE.U32 R46, R68, 0x60, R144 ;  /* 0x00000060442e7825 */ /* 0x000fe200078e0090 */
[----:B------:R-:W-:Y:S03]  /*5e20*/  IADD3 R41, R41, R38, RZ ;  /* 0x0000002629297210 */ /* 0x000fe60007ffe0ff */
[----:B------:R-:W-:Y:S02]  /*5e30*/  IMAD R42, R69, 0x60, RZ ;  /* 0x00000060452a7824 */ /* 0x000fe400078e02ff */
[----:B-1----:R-:W2:Y:S03]  /*5e40*/  LD.E.128 R24, [R40.64] ;  /* 0x0000000628187980 */ /* 0x002ea6000c101d00 */
[----:B------:R-:W-:Y:S05]  /*5e50*/  IADD3 R47, R47, R42, RZ ;  /* 0x0000002a2f2f7210 */ /* 0x000fea0007ffe0ff */
[----:B------:R-:W3:Y:S06]  /*5e60*/  @!P0 LD.E.64 R6, [R22.64] ;  /* 0x0000000616068980 */ /* 0x000eec000c101b00 */
[----:B------:R-:W4:Y:S01]  /*5e70*/  @!P0 LD.E.64 R34, [R36.64] ;  /* 0x0000000624228980 */ /* 0x000f22000c101b00 */
[C---:B--2---:R-:W-:Y:S02]  /*5e80*/  @!P0 LOP3.LUT R29, R24.reuse, 0xffff0000, RZ, 0xc0, !PT ;  /* 0xffff0000181d8812 */ /* 0x044fe400078ec0ff */
[----:B------:R-:W-:Y:S02]  /*5e90*/  @!P0 SHF.L.U32 R31, R24, 0x10, RZ ;  /* 0x00000010181f8819 */ /* 0x000fe400000006ff */
        /* <DEDUP_REMOVED lines=15> */
[----:B------:R-:W-:Y:S01]  /*5f90*/  @!P0 LOP3.LUT R8, R27, 0xffff0000, RZ, 0xc0, !PT ;  /* 0xffff00001b088812 */ /* 0x000fe200078ec0ff */
[----:B------:R-:W-:Y:S01]  /*5fa0*/  @!P0 IMAD.U32 R31, R25, 0x10000, RZ ;  /* 0x00010000191f8824 */ /* 0x000fe200078e00ff */
[----:B------:R-:W-:Y:S01]  /*5fb0*/  @!P0 SHF.L.U32 R33, R35, 0x10, RZ ;  /* 0x0000001023218819 */ /* 0x000fe200000006ff */
[----:B------:R-:W-:Y:S01]  /*5fc0*/  @!P0 FMUL.FTZ R2, R29, R6 ;  /* 0x000000061d028220 */ /* 0x000fe20000410000 */
[----:B------:R-:W-:Y:S01]  /*5fd0*/  @!P0 LOP3.LUT R35, R35, 0xffff0000, RZ, 0xc0, !PT ;  /* 0xffff000023238812 */ /* 0x000fe200078ec0ff */
[----:B------:R-:W-:Y:S01]  /*5fe0*/  @!P0 FMUL.FTZ R41, R29, R32 ;  /* 0x000000201d298220 */ /* 0x000fe20000410000 */
[----:B------:R-:W-:Y:S01]  /*5ff0*/  @!P0 F2FP.BF16.PACK_AB R39, R0, R39 ;  /* 0x000000270027823e */ /* 0x000fe200000010ff */
[----:B------:R-:W-:Y:S02]  /*6000*/  @!P0 FMUL.FTZ R38, R28, R33 ;  /* 0x000000211c268220 */ /* 0x000fe40000410000 */
        /* <DEDUP_REMOVED lines=9> */
[----:B------:R-:W-:Y:S01]  /*60a0*/  @!P0 F2FP.BF16.PACK_AB R38, R3, R38 ;  /* 0x000000260326823e */ /* 0x000fe200000010ff */
[----:B------:R-:W-:Y:S01]  /*60b0*/  @!P0 IMAD.MOV.U32 R24, RZ, RZ, R39 ;  /* 0x000000ffff188224 */ /* 0x000fe200078e0027 */
[----:B------:R-:W-:Y:S02]  /*60c0*/  @!P0 MOV R25, R44 ;  /* 0x0000002c00198202 */ /* 0x000fe40000000f00 */
[----:B------:R-:W-:Y:S02]  /*60d0*/  @!P0 F2FP.BF16.PACK_AB R41, R4, R40 ;  /* 0x000000280429823e */ /* 0x000fe400000010ff */
[----:B------:R-:W-:Y:S02]  /*60e0*/  @!P0 MOV R26, R38 ;  /* 0x00000026001a8202 */ /* 0x000fe40000000f00 */
[----:B------:R-:W-:Y:S05]  /*60f0*/  @!P0 MOV R27, R41 ;  /* 0x00000029001b8202 */ /* 0x000fea0000000f00 */
[----:B------:R1:W-:Y:S02]  /*6100*/  ST.E.128 [R46.64], R24 ;  /* 0x000000182e007985 */ /* 0x0003e4000c101d06 */
.L_x_870:
[----:B------:R-:W-:Y:S05]  /*6110*/  BSYNC B0 ;  /* 0x0000000000007941 */ /* 0x000fea0003800000 */
.L_x_869:
        /* <DEDUP_REMOVED lines=53> */
.L_x_872:
[----:B------:R-:W-:Y:S05]  /*6470*/  BSYNC B0 ;  /* 0x0000000000007941 */ /* 0x000fea0003800000 */
.L_x_871:
        /* <DEDUP_REMOVED lines=53> */
.L_x_874:
[----:B------:R-:W-:Y:S05]  /*67d0*/  BSYNC B0 ;  /* 0x0000000000007941 */ /* 0x000fea0003800000 */
.L_x_873:
[----:B------:R-:W-:Y:S11]  /*67e0*/  ISETP.GE.AND P0, PT, R9, R178, PT ;  /* 0x000000b20900720c */ /* 0x000ff60003f06270 */
[----:B------:R-:W-:Y:S02]  /*67f0*/  @!UPT UIADD3 URZ, URZ, URZ, URZ ;  /* 0x0000003f3f3ff290 */ /* 0x000fe4000fffe03f */
[----:B------:R-:W-:-:S05]  /*6800*/  @P0 BRA `(.L_x_868) ;  /* 0x0000031000000947 */ /* 0x000fca0003800000 */
[----:B------:R-:W-:Y:S02]  /*6810*/  ISETP.GE.AND P0, PT, R9, R17, PT ;  /* 0x000000110900720c */ /* 0x000fe40003f06270 */
[C---:B------:R-:W-:Y:S04]  /*6820*/  LEA R38, P1, R130.reuse, R138, 0x1 ;  /* 0x0000008a82267211 */ /* 0x040fe800078208ff */
[----:B------:R-:W-:Y:S02]  /*6830*/  LEA.HI.X R39, R130, R139, R129, 0x1, P1 ;  /* 0x0000008b82277211 */ /* 0x000fe400008f0c81 */
[C---:B------:R-:W-:Y:S03]  /*6840*/  LEA R42, P1, R89.reuse, R144, 0x1 ;  /* 0x00000090592a7211 */ /* 0x040fe600078208ff */
[----:B-1----:R-:W2:Y:S01]  /*6850*/  LD.E.128 R24, [R38.64] ;  /* 0x0000000626187980 */ /* 0x002ea2000c101d00 */
[----:B------:R-:W-:Y:S07]  /*6860*/  LEA.HI.X R43, R89, R145, R88, 0x1, P1 ;  /* 0x00000091592b7211 */ /* 0x000fee00008f0c58 */
[----:B------:R-:W3:Y:S06]  /*6870*/  @!P0 LD.E.64 R36, [R36.64+0xc0] ;  /* 0x0000c00624248980 */ /* 0x000eec000c101b00 */
[----:B------:R1:W4:Y:S01]  /*6880*/  @!P0 LD.E.64 R6, [R22.64+0xc0] ;  /* 0x0000c00616068980 */ /* 0x000322000c101b00 */
[----:B--2---:R-:W-:Y:S01]  /*6890*/  @!P0 IMAD.U32 R32, R27, 0x10000, RZ ;  /* 0x000100001b208824 */ /* 0x004fe200078e00ff */
[C---:B------:R-:W-:Y:S02]  /*68a0*/  @!P0 LOP3.LUT R17, R24.reuse, 0xffff0000, RZ, 0xc0, !PT ;  /* 0xffff000018118812 */ /* 0x040fe400078ec0ff */
[----:B------:R-:W-:Y:S02]  /*68b0*/  @!P0 SHF.L.U32 R29, R24, 0x10, RZ ;  /* 0x00000010181d8819 */ /* 0x000fe400000006ff */
[----:B-1----:R-:W-:Y:S01]  /*68c0*/  @!P0 LOP3.LUT R22, R26, 0xffff0000, RZ, 0xc0, !PT ;  /* 0xffff00001a168812 */ /* 0x002fe200078ec0ff */
        /* <DEDUP_REMOVED lines=8> */
[-C--:B------:R-:W-:Y:S01]  /*6950*/  @!P0 FMUL.FTZ R0, R17, R8.reuse ;  /* 0x0000000811008220 */ /* 0x080fe20000410000 */
[----:B------:R-:W-:Y:S01]  /*6960*/  @!P0 LOP3.LUT R17, R25, 0xffff0000, RZ, 0xc0, !PT ;  /* 0xffff000019118812 */ /* 0x000fe200078ec0ff */
        /* <DEDUP_REMOVED lines=27> */
.L_x_868:
[----:B------:R-:W-:Y:S05]  /*6b20*/  BSYNC B1 ;  /* 0x0000000000017941 */ /* 0x000fea0003800000 */
.L_x_867:
[----:B------:R-:W2:Y:S02]  /*6b30*/  LD.E R3, [R20.64+0xd0] ;  /* 0x0000d00614037980 */ /* 0x000ea4000c101900 */
[----:B--2---:R-:W-:Y:S05]  /*6b40*/  IMAD.U32 R3, R3, -0x20, RZ ;  /* 0xffffffe003037824 */ /* 0x004fea00078e00ff */
[C---:B------:R-:W-:Y:S02]  /*6b50*/  LEA R18, P1, R3.reuse, R18, 0x1 ;  /* 0x0000001203127211 */ /* 0x040fe400078208ff */
[C---:B------:R-:W-:Y:S02]  /*6b60*/  LEA R60, P0, R3.reuse, R60, 0x1 ;  /* 0x0000003c033c7211 */ /* 0x040fe400078008ff */
[C---:B------:R-:W-:Y:S02]  /*6b70*/  LEA.HI.X.SX32 R19, R3.reuse, R19, 0x1, P1 ;  /* 0x0000001303137211 */ /* 0x040fe400008f0eff */
[----:B------:R-:W-:Y:S01]  /*6b80*/  LEA.HI.X.SX32 R61, R3, R61, 0x1, P0 ;  /* 0x0000003d033d7211 */ /* 0x000fe200000f0eff */
[----:B------:R-:W-:-:S05]  /*6b90*/  BRA `(.L_x_875) ;  /* 0x0000680000007947 */ /* 0x000fca0003800000 */
.L_x_842:
[----:B-1----:R-:W-:Y:S01]  /*6ba0*/  BSSY B2, `(.L_x_876) ;  /* 0x0000168000027945 */ /* 0x002fe20003800000 */
[----:B------:R-:W-:-:S05]  /*6bb0*/  @!P2 BRA `(.L_x_877) ;  /* 0x000016600000a947 */ /* 0x000fca0003800000 */
[----:B-----5:R-:W-:Y:S01]  /*6bc0*/  ISETP.GE.AND P0, PT, R14, R178, PT ;  /* 0x000000b20e00720c */ /* 0x020fe20003f06270 */
[----:B------:R-:W-:Y:S01]  /*6bd0*/  @!UPT UIADD3 URZ, URZ, URZ, URZ ;  /* 0x0000003f3f3ff290 */ /* 0x000fe2000fffe03f */
[----:B------:R-:W-:Y:S11]  /*6be0*/  BSSY B1, `(.L_x_878) ;  /* 0x0000057000017945 */ /* 0x000ff60003800000 */
[----:B------:R-:W-:-:S05]  /*6bf0*/  @P0 BRA `(.L_x_879) ;  /* 0x0000055000000947 */ /* 0x000fca0003800000 */
[----:B------:R1:W5:Y:S01]  /*6c00*/  LD.E.128 R44, [R138.64] ;  /* 0x000000068a2c7980 */ /* 0x000362000c101d00 */
[----:B------:R-:W-:Y:S01]  /*6c10*/  ISETP.GE.AND P0, PT, R14, R17, PT ;  /* 0x000000110e00720c */ /* 0x000fe20003f06270 */
[----:B------:R-:W-:Y:S01]  /*6c20*/  @!UPT UIADD3 URZ, URZ, URZ, URZ ;  /* 0x0000003f3f3ff290 */ /* 0x000fe2000fffe03f */
[----:B------:R-:W-:Y:S11]  /*6c30*/  BSSY B0, `(.L_x_880) ;  /* 0x0000050000007945 */ /* 0x000ff60003800000 */
[----:B------:R-:W-:-:S05]  /*6c40*/  @P0 BRA `(.L_x_881) ;  /* 0x000004e000000947 */ /* 0x000fca0003800000 */
[----:B------:R-:W-:Y:S01]  /*6c50*/  LEA.HI R207, R17, R17, RZ, 0x1 ;  /* 0x0000001111cf7211 */ /* 0x000fe200078f08ff */
[----:B------:R-:W-:Y:S01]  /*6c60*/  IMAD.MOV.U32 R209, RZ, RZ, RZ ;  /* 0x000000ffffd17224 */ /* 0x000fe200078e00ff */
[C---:B-----5:R-:W-:Y:S01]  /*6c70*/  LOP3.LUT R41, R44.reuse, 0xffff0000, RZ, 0xc0, !PT ;  /* 0xffff00002c297812 */ /* 0x060fe200078ec0ff */
[----:B------:R-:W-:Y:S01]  /*6c80*/  IMAD.U32 R39, R44, 0x10000, RZ ;  /* 0x000100002c277824 */ /* 0x000fe200078e00ff */
[----:B------:R-:W-:Y:S01]  /*6c90*/  SHF.R.S32.HI R207, RZ, 0x1, R207 ;  /* 0x00000001ffcf7819 */ /* 0x000fe200000114cf */
[----:B------:R-:W-:Y:S01]  /*6ca0*/  IMAD.U32 R48, R46, 0x10000, RZ ;  /* 0x000100002e307824 */ /* 0x000fe200078e00ff */
[C---:B------:R-:W-:Y:S02]  /*6cb0*/  SHF.L.U32 R44, R45.reuse, 0x10, RZ ;  /* 0x000000102d2c7819 */ /* 0x040fe400000006ff */
[-C--:B------:R-:W-:Y:S02]  /*6cc0*/  ISETP.GE.AND P1, PT, R14, R207.reuse, PT ;  /* 0x000000cf0e00720c */ /* 0x080fe40003f26270 */
[----:B------:R-:W-:Y:S02]  /*6cd0*/  MOV R63, R207 ;  /* 0x000000cf003f7202 */ /* 0x000fe40000000f00 */
[----:B------:R-:W-:Y:S02]  /*6ce0*/  LOP3.LUT R45, R45, 0xffff0000, RZ, 0xc0, !PT ;  /* 0xffff00002d2d7812 */ /* 0x000fe400078ec0ff */
[----:B------:R-:W-:Y:S02]  /*6cf0*/  LOP3.LUT R49, R46, 0xffff0000, RZ, 0xc0, !PT ;  /* 0xffff00002e317812 */ /* 0x000fe400078ec0ff */
[C---:B------:R-:W-:Y:S02]  /*6d00*/  SHF.L.U32 R52, R47.reuse, 0x10, RZ ;  /* 0x000000102f347819 */ /* 0x040fe400000006ff */
[----:B------:R-:W-:Y:S03]  /*6d10*/  LOP3.LUT R53, R47, 0xffff0000, RZ, 0xc0, !PT ;  /* 0xffff00002f357812 */ /* 0x000fe600078ec0ff */
[--C-:B------:R-:W-:Y:S02]  /*6d20*/  @P1 IMAD.MOV R209, RZ, RZ, -R207.reuse ;  /* 0x000000ffffd11224 */ /* 0x100fe400078e0acf */
[----:B------:R-:W-:Y:S03]  /*6d30*/  @P1 IMAD.MOV R63, RZ, RZ, -R207 ;  /* 0x000000ffff3f1224 */ /* 0x000fe600078e0acf */
[C---:B------:R-:W-:Y:S04]  /*6d40*/  LEA R210, P0, R209.reuse, R140, 0x1 ;  /* 0x0000008cd1d27211 */ /* 0x040fe800078008ff */
[----:B------:R-:W-:Y:S02]  /*6d50*/  LEA.HI.X.SX32 R211, R209, R141, 0x1, P0 ;  /* 0x0000008dd1d37211 */ /* 0x000fe400000f0eff */
[C---:B------:R-:W-:Y:S04]  /*6d60*/  LEA R22, P0, R63.reuse, R138, 0x1 ;  /* 0x0000008a3f167211 */ /* 0x040fe800078008ff */
[----:B------:R-:W-:Y:S01]  /*6d70*/  LEA.HI.X.SX32 R23, R63, R139, 0x1, P0 ;  /* 0x0000008b3f177211 */ /* 0x000fe200000f0eff */
[----:B------:R-:W-:Y:S01]  /*6d80*/  IMAD.MOV.U32 R63, RZ, RZ, RZ ;  /* 0x000000ffff3f7224 */ /* 0x000fe200078e00ff */
[----:B------:R-:W-:Y:S01]  /*6d90*/  @P1 IADD3 R63, -R207, RZ, RZ ;  /* 0x000000ffcf3f1210 */ /* 0x000fe20007ffe1ff */
[----:B------:R-:W2:Y:S03]  /*6da0*/  LD.E.128 R208, [R210.64] ;  /* 0x00000006d2d07980 */ /* 0x000ea6000c101d00 */
[C---:B------:R-:W-:Y:S04]  /*6db0*/  LEA R42, P0, R63.reuse, R142, 0x1 ;  /* 0x0000008e3f2a7211 */ /* 0x040fe800078008ff */
[----:B------:R-:W-:Y:S01]  /*6dc0*/  LEA.HI.X.SX32 R43, R63, R143, 0x1, P0 ;  /* 0x0000008f3f2b7211 */ /* 0x000fe200000f0eff */
[----:B------:R-:W3:Y:S08]  /*6dd0*/  LD.E.128 R24, [R22.64] ;  /* 0x0000000616187980 */ /* 0x000ef0000c101d00 */
[----:B------:R-:W4:Y:S01]  /*6de0*/  LD.E.128 R64, [R42.64] ;  /* 0x000000062a407980 */ /* 0x000f22000c101d00 */
[C---:B--2---:R-:W-:Y:S01]  /*6df0*/  IMAD.U32 R37, R208.reuse, 0x10000, RZ ;  /* 0x00010000d0257824 */ /* 0x044fe200078e00ff */
[----:B------:R-:W-:Y:S01]  /*6e00*/  LOP3.LUT R33, R208, 0xffff0000, RZ, 0xc0, !PT ;  /* 0xffff0000d0217812 */ /* 0x000fe200078ec0ff */
[C---:B------:R-:W-:Y:S01]  /*6e10*/  IMAD.U32 R29, R210.reuse, 0x10000, RZ ;  /* 0x00010000d21d7824 */ /* 0x040fe200078e00ff */
[----:B------:R-:W-:Y:S01]  /*6e20*/  SHF.L.U32 R31, R209, 0x10, RZ ;  /* 0x00000010d11f7819 */ /* 0x000fe200000006ff */
[----:B------:R-:W-:Y:S01]  /*6e30*/  @!P1 FADD.FTZ R37, -R37, -RZ ;  /* 0x800000ff25259221 */ /* 0x000fe20000010100 */
[----:B------:R-:W-:Y:S01]  /*6e40*/  LOP3.LUT R30, R209, 0xffff0000, RZ, 0xc0, !PT ;  /* 0xffff0000d11e7812 */ /* 0x000fe200078ec0ff */
[----:B------:R-:W-:Y:S01]  /*6e50*/  @!P1 FADD.FTZ R33, -R33, -RZ ;  /* 0x800000ff21219221 */ /* 0x000fe20000010100 */
[----:B------:R-:W-:Y:S01]  /*6e60*/  LOP3.LUT R28, R210, 0xffff0000, RZ, 0xc0, !PT ;  /* 0xffff0000d21c7812 */ /* 0x000fe200078ec0ff */
[C---:B---3--:R-:W-:Y:S01]  /*6e70*/  IMAD.U32 R38, R24.reuse, 0x10000, RZ ;  /* 0x0001000018267824 */ /* 0x048fe200078e00ff */
[----:B------:R-:W-:Y:S01]  /*6e80*/  LOP3.LUT R36, R24, 0xffff0000, RZ, 0xc0, !PT ;  /* 0xffff000018247812 */ /* 0x000fe200078ec0ff */
[----:B------:R-:W-:Y:S01]  /*6e90*/  @!P1 FADD.FTZ R31, -R31, -RZ ;  /* 0x800000ff1f1f9221 */ /* 0x000fe20000010100 */
[C---:B------:R-:W-:Y:S01]  /*6ea0*/  SHF.L.U32 R34, R25.reuse, 0x10, RZ ;  /* 0x0000001019227819 */ /* 0x040fe200000006ff */
[----:B------:R-:W-:Y:S01]  /*6eb0*/  FMUL.FTZ R0, R38, R37 ;  /* 0x0000002526007220 */ /* 0x000fe20000410000 */
[----:B------:R-:W-:Y:S01]  /*6ec0*/  LOP3.LUT R35, R25, 0xffff0000, RZ, 0xc0, !PT ;  /* 0xffff000019237812 */ /* 0x000fe200078ec0ff */
[----:B------:R-:W-:Y:S01]  /*6ed0*/  @!P1 FADD.FTZ R30, -R30, -RZ ;  /* 0x800000ff1e1e9221 */ /* 0x000fe20000010100 */
[----:B------:R-:W-:Y:S01]  /*6ee0*/  SHF.L.U32 R23, R211, 0x10, RZ ;  /* 0x00000010d3177819 */ /* 0x000fe200000006ff */
[C---:B----4-:R-:W-:Y:S01]  /*6ef0*/  IMAD.U32 R40, R64.reuse, 0x10000, RZ ;  /* 0x0001000040287824 */ /* 0x050fe200078e00ff */
[----:B------:R-:W-:Y:S01]  /*6f00*/  LOP3.LUT R42, R64, 0xffff0000, RZ, 0xc0, !PT ;  /* 0xffff0000402a7812 */ /* 0x000fe200078ec0ff */
[----:B------:R-:W-:Y:S01]  /*6f10*/  FMUL.FTZ R2, R36, R33 ;  /* 0x0000002124027220 */ /* 0x000fe20000410000 */
[----:B------:R-:W-:Y:S01]  /*6f20*/  SHF.L.U32 R43, R65, 0x10, RZ ;  /* 0x00000010412b7819 */ /* 0x000fe200000006ff */
[----:B------:R-:W-:Y:S01]  /*6f30*/  IMAD.U32 R32, R26, 0x10000, RZ ;  /* 0x000100001a207824 */ /* 0x000fe200078e00ff */
[----:B------:R-:W-:Y:S01]  /*6f40*/  LOP3.LUT R22, R211, 0xffff0000, RZ, 0xc0, !PT ;  /* 0xffff0000d3167812 */ /* 0x000fe200078ec0ff */
[----:B------:R-:W-:Y:S01]  /*6f50*/  FMUL.FTZ R3, R34, R31 ;  /* 0x0000001f22037220 */ /* 0x000fe20000410000 */
[----:B------:R-:W-:Y:S01]  /*6f60*/  LOP3.LUT R25, R26, 0xffff0000, RZ, 0xc0, !PT ;  /* 0xffff00001a197812 */ /* 0x000fe200078ec0ff */
[----:B------:R-:W-:Y:S01]  /*6f70*/  @!P1 FADD.FTZ R29, -R29, -RZ ;  /* 0x800000ff1d1d9221 */ /* 0x000fe20000010100 */
[----:B------:R-:W-:Y:S01]  /*6f80*/  LOP3.LUT R46, R65, 0xffff0000, RZ, 0xc0, !PT ;  /* 0xffff0000412e7812 */ /* 0x000fe200078ec0ff */
[----:B------:R-:W-:Y:S01]  /*6f90*/  FFMA.FTZ R0, R39, R40, R0 ;  /* 0x0000002827007223 */ /* 0x000fe20000010000 */
[----:B------:R-:W-:Y:S01]  /*6fa0*/  SHF.L.U32 R24, R27, 0x10, RZ ;  /* 0x000000101b187819 */ /* 0x000fe200000006ff */
[----:B------:R-:W-:Y:S01]  /*6fb0*/  FMUL.FTZ R4, R35, R30 ;  /* 0x0000001e23047220 */ /* 0x000fe20000410000 */
[----:B------:R-:W-:Y:S01]  /*6fc0*/  LOP3.LUT R27, R27, 0xffff0000, RZ, 0xc0, !PT ;  /* 0xffff00001b1b7812 */ /* 0x000fe200078ec0ff */
[----:B------:R-:W-:Y:S01]  /*6fd0*/  @!P1 FADD.FTZ R28, -R28, -RZ ;  /* 0x800000ff1c1c9221 */ /* 0x000fe20000010100 */
[----:B------:R-:W-:Y:S01]  /*6fe0*/  LOP3.LUT R50, R66, 0xffff0000, RZ, 0xc0, !PT ;  /* 0xffff000042327812 */ /* 0x000fe200078ec0ff */
[----:B------:R-:W-:Y:S01]  /*6ff0*/  FFMA.FTZ R2, R41, R42, R2 ;  /* 0x0000002a29027223 */ /* 0x000fe20000010002 */
[----:B------:R-:W-:Y:S01]  /*7000*/  SHF.L.U32 R51, R67, 0x10, RZ ;  /* 0x0000001043337819 */ /* 0x000fe200000006ff */
[----:B------:R-:W-:Y:S01]  /*7010*/  @!P1 FADD.FTZ R23, -R23, -RZ ;  /* 0x800000ff17179221 */ /* 0x000fe20000010100 */
[----:B------:R-:W-:Y:S01]  /*7020*/  LOP3.LUT R54, R67, 0xffff0000, RZ, 0xc0, !PT ;  /* 0xffff000043367812 */ /* 0x000fe200078ec0ff */
[----:B------:R-:W-:Y:S02]  /*7030*/  FMUL.FTZ R5, R32, R29 ;  /* 0x0000001d20057220 */ /* 0x000fe40000410000 */
[----:B------:R-:W-:Y:S02]  /*7040*/  IMAD.U32 R47, R66, 0x10000, RZ ;  /* 0x00010000422f7824 */ /* 0x000fe400078e00ff */
[----:B------:R-:W-:Y:S01]  /*7050*/  FFMA.FTZ R3, R44, R43, R3 ;  /* 0x0000002b2c037223 */ /* 0x000fe20000010003 */
[----:B------:R-:W-:Y:S01]  /*7060*/  F2FP.BF16.PACK_AB R44, R2, R0 ;  /* 0x00000000022c723e */ /* 0x000fe200000010ff */
[----:B------:R-:W-:Y:S02]  /*7070*/  @!P1 FADD.FTZ R22, -R22, -RZ ;  /* 0x800000ff16169221 */ /* 0x000fe40000010100 */
[----:B------:R-:W-:Y:S02]  /*7080*/  FMUL.FTZ R6, R25, R28 ;  /* 0x0000001c19067220 */ /* 0x000fe40000410000 */
[----:B------:R-:W-:Y:S02]  /*7090*/  FFMA.FTZ R4, R45, R46, R4 ;  /* 0x0000002e2d047223 */ /* 0x000fe40000010004 */
[----:B------:R-:W-:Y:S02]  /*70a0*/  FMUL.FTZ R7, R24, R23 ;  /* 0x0000001718077220 */ /* 0x000fe40000410000 */
[----:B------:R-:W-:Y:S01]  /*70b0*/  FFMA.FTZ R5, R48, R47, R5 ;  /* 0x0000002f30057223 */ /* 0x000fe20000010005 */
[----:B------:R-:W-:Y:S01]  /*70c0*/  F2FP.BF16.PACK_AB R45, R4, R3 ;  /* 0x00000003042d723e */ /* 0x000fe200000010ff */
[----:B------:R-:W-:Y:S02]  /*70d0*/  FMUL.FTZ R8, R27, R22 ;  /* 0x000000161b087220 */ /* 0x000fe40000410000 */
[----:B------:R-:W-:Y:S02]  /*70e0*/  FFMA.FTZ R6, R49, R50, R6 ;  /* 0x0000003231067223 */ /* 0x000fe40000010006 */
[----:B------:R-:W-:Y:S02]  /*70f0*/  FFMA.FTZ R7, R52, R51, R7 ;  /* 0x0000003334077223 */ /* 0x000fe40000010007 */
[----:B------:R-:W-:Y:S01]  /*7100*/  FFMA.FTZ R8, R53, R54, R8 ;  /* 0x0000003635087223 */ /* 0x000fe20000010008 */
[----:B------:R-:W-:Y:S04]  /*7110*/  F2FP.BF16.PACK_AB R46, R6, R5 ;  /* 0x00000005062e723e */ /* 0x000fe800000010ff */
[----:B------:R-:W-:Y:S02]  /*7120*/  F2FP.BF16.PACK_AB R47, R8, R7 ;  /* 0x00000007082f723e */ /* 0x000fe400000010ff */
.L_x_881:
[----:B------:R-:W-:Y:S05]  /*7130*/  BSYNC B0 ;  /* 0x0000000000007941 */ /* 0x000fea0003800000 */
.L_x_880:
[----:B-----5:R2:W-:Y:S02]  /*7140*/  ST.E.128 [R144.64], R44 ;  /* 0x0000002c90007985 */ /* 0x0205e4000c101d06 */
.L_x_879:
[----:B------:R-:W-:Y:S05]  /*7150*/  BSYNC B1 ;  /* 0x0000000000017941 */ /* 0x000fea0003800000 */
.L_x_878:
[----:B------:R-:W-:Y:S01]  /*7160*/  ISETP.GE.AND P0, PT, R11, R178, PT ;  /* 0x000000b20b00720c */ /* 0x000fe20003f06270 */
[----:B------:R-:W-:Y:S01]  /*7170*/  @!UPT UIADD3 URZ, URZ, URZ, URZ ;  /* 0x0000003f3f3ff290 */ /* 0x000fe2000fffe03f */
[----:B------:R-:W-:Y:S11]  /*7180*/  BSSY B1, `(.L_x_882) ;  /* 0x0000057000017945 */ /* 0x000ff60003800000 */
[----:B------:R-:W-:-:S05]  /*7190*/  @P0 BRA `(.L_x_883) ;  /* 0x0000055000000947 */ /* 0x000fca0003800000 */
[----:B--2---:R2:W5:Y:S01]  /*71a0*/  LD.E.128 R44, [R138.64+0x80] ;  /* 0x000080068a2c7980 */ /* 0x004562000c101d00 */
        /* <DEDUP_REMOVED lines=9> */
[C---:B------:R-:W-:Y:S01]  /*7240*/  IMAD.U32 R48, R46.reuse, 0x10000, RZ ;  /* 0x000100002e307824 */ /* 0x040fe200078e00ff */
[----:B------:R-:W-:Y:S02]  /*7250*/  SHF.L.U32 R44, R45, 0x10, RZ ;  /* 0x000000102d2c7819 */ /* 0x000fe400000006ff */
        /* <DEDUP_REMOVED lines=14> */
[----:B------:R-:W3:Y:S03]  /*7340*/  LD.E.128 R208, [R208.64+0x80] ;  /* 0x00008006d0d07980 */ /* 0x000ee6000c101d00 */
[C---:B------:R-:W-:Y:S04]  /*7350*/  LEA R42, P0, R63.reuse, R142, 0x1 ;  /* 0x0000008e3f2a7211 */ /* 0x040fe800078008ff */
[----:B------:R-:W-:Y:S01]  /*7360*/  LEA.HI.X.SX32 R43, R63, R143, 0x1, P0 ;  /* 0x0000008f3f2b7211 */ /* 0x000fe200000f0eff */
[----:B------:R-:W4:Y:S08]  /*7370*/  LD.E.128 R24, [R22.64+0x80] ;  /* 0x0000800616187980 */ /* 0x000f30000c101d00 */
[----:B--2---:R-:W2:Y:S01]  /*7380*/  LD.E.128 R64, [R42.64+0x80] ;  /* 0x000080062a407980 */ /* 0x004ea2000c101d00 */
[C---:B---3--:R-:W-:Y:S01]  /*7390*/  IMAD.U32 R37, R208.reuse, 0x10000, RZ ;  /* 0x00010000d0257824 */ /* 0x048fe200078e00ff */
[----:B------:R-:W-:Y:S01]  /*73a0*/  LOP3.LUT R33, R208, 0xffff0000, RZ, 0xc0, !PT ;  /* 0xffff0000d0217812 */ /* 0x000fe200078ec0ff */
[C---:B------:R-:W-:Y:S01]  /*73b0*/  IMAD.U32 R29, R210.reuse, 0x10000, RZ ;  /* 0x00010000d21d7824 */ /* 0x040fe200078e00ff */
[----:B------:R-:W-:Y:S01]  /*73c0*/  SHF.L.U32 R31, R209, 0x10, RZ ;  /* 0x00000010d11f7819 */ /* 0x000fe200000006ff */
[----:B------:R-:W-:Y:S01]  /*73d0*/  @!P1 FADD.FTZ R37, -R37, -RZ ;  /* 0x800000ff25259221 */ /* 0x000fe20000010100 */
[----:B------:R-:W-:Y:S01]  /*73e0*/  LOP3.LUT R30, R209, 0xffff0000, RZ, 0xc0, !PT ;  /* 0xffff0000d11e7812 */ /* 0x000fe200078ec0ff */
[----:B------:R-:W-:Y:S01]  /*73f0*/  @!P1 FADD.FTZ R33, -R33, -RZ ;  /* 0x800000ff21219221 */ /* 0x000fe20000010100 */
[----:B------:R-:W-:Y:S01]  /*7400*/  LOP3.LUT R28, R210, 0xffff0000, RZ, 0xc0, !PT ;  /* 0xffff0000d21c7812 */ /* 0x000fe200078ec0ff */
[C---:B----4-:R-:W-:Y:S01]  /*7410*/  IMAD.U32 R38, R24.reuse, 0x10000, RZ ;  /* 0x0001000018267824 */ /* 0x050fe200078e00ff */
[----:B------:R-:W-:Y:S01]  /*7420*/  LOP3.LUT R36, R24, 0xffff0000, RZ, 0xc0, !PT ;  /* 0xffff000018247812 */ /* 0x000fe200078ec0ff */
[----:B------:R-:W-:Y:S01]  /*7430*/  @!P1 FADD.FTZ R31, -R31, -RZ ;  /* 0x800000ff1f1f9221 */ /* 0x000fe20000010100 */
[C---:B------:R-:W-:Y:S01]  /*7440*/  SHF.L.U32 R34, R25.reuse, 0x10, RZ ;  /* 0x0000001019227819 */ /* 0x040fe200000006ff */
[----:B------:R-:W-:Y:S01]  /*7450*/  FMUL.FTZ R0, R38, R37 ;  /* 0x0000002526007220 */ /* 0x000fe20000410000 */
[----:B------:R-:W-:Y:S01]  /*7460*/  LOP3.LUT R35, R25, 0xffff0000, RZ, 0xc0, !PT ;  /* 0xffff000019237812 */ /* 0x000fe200078ec0ff */
[----:B------:R-:W-:Y:S01]  /*7470*/  @!P1 FADD.FTZ R30, -R30, -RZ ;  /* 0x800000ff1e1e9221 */ /* 0x000fe20000010100 */
[----:B------:R-:W-:Y:S01]  /*7480*/  SHF.L.U32 R23, R211, 0x10, RZ ;  /* 0x00000010d3177819 */ /* 0x000fe200000006ff */
[C---:B--2---:R-:W-:Y:S01]  /*7490*/  IMAD.U32 R40, R64.reuse, 0x10000, RZ ;  /* 0x0001000040287824 */ /* 0x044fe200078e00ff */
        /* <DEDUP_REMOVED lines=35> */
.L_x_885:
[----:B------:R-:W-:Y:S05]  /*76d0*/  BSYNC B0 ;  /* 0x0000000000007941 */ /* 0x000fea0003800000 */
.L_x_884:
[----:B-----5:R3:W-:Y:S02]  /*76e0*/  ST.E.128 [R144.64+0x80], R44 ;  /* 0x0000802c90007985 */ /* 0x0207e4000c101d06 */
.L_x_883:
[----:B------:R-:W-:Y:S05]  /*76f0*/  BSYNC B1 ;  /* 0x0000000000017941 */ /* 0x000fea0003800000 */
.L_x_882:
[----:B------:R-:W-:Y:S01]  /*7700*/  ISETP.GE.AND P0, PT, R10, R178, PT ;  /* 0x000000b20a00720c */ /* 0x000fe20003f06270 */
[----:B------:R-:W-:Y:S01]  /*7710*/  @!UPT UIADD3 URZ, URZ, URZ, URZ ;  /* 0x0000003f3f3ff290 */ /* 0x000fe2000fffe03f */
[----:B------:R-:W-:Y:S11]  /*7720*/  BSSY B1, `(.L_x_886) ;  /* 0x0000057000017945 */ /* 0x000ff60003800000 */
[----:B------:R-:W-:-:S05]  /*7730*/  @P0 BRA `(.L_x_887) ;  /* 0x0000055000000947 */ /* 0x000fca0003800000 */
[----:B--23--:R2:W5:Y:S01]  /*7740*/  LD.E.128 R44, [R138.64+0x100] ;  /* 0x000100068a2c7980 */ /* 0x00c562000c101d00 */
        /* <DEDUP_REMOVED lines=82> */
.L_x_889:
[----:B------:R-:W-:Y:S05]  /*7c70*/  BSYNC B0 ;  /* 0x0000000000007941 */ /* 0x000fea0003800000 */
.L_x_888:
[----:B-----5:R3:W-:Y:S02]  /*7c80*/  ST.E.128 [R144.64+0x100], R44 ;  /* 0x0001002c90007985 */ /* 0x0207e4000c101d06 */
.L_x_887:
[----:B------:R-:W-:Y:S05]  /*7c90*/  BSYNC B1 ;  /* 0x0000000000017941 */ /* 0x000fea0003800000 */
.L_x_886:
[----:B------:R-:W-:Y:S11]  /*7ca0*/  ISETP.GE.AND P0, PT, R9, R178, PT ;  /* 0x000000b20900720c */ /* 0x000ff60003f06270 */
[----:B------:R-:W-:Y:S02]  /*7cb0*/  @!UPT UIADD3 URZ, URZ, URZ, URZ ;  /* 0x0000003f3f3ff290 */ /* 0x000fe4000fffe03f */
        /* <DEDUP_REMOVED lines=84> */
.L_x_891:
[----:B------:R-:W-:Y:S05]  /*8200*/  BSYNC B0 ;  /* 0x0000000000007941 */ /* 0x000fea0003800000 */
.L_x_890:
[----:B-----5:R3:W-:Y:S02]  /*8210*/  ST.E.128 [R144.64+0x180], R44 ;  /* 0x0001802c90007985 */ /* 0x0207e4000c101d06 */
.L_x_877:
[----:B------:R-:W-:Y:S05]  /*8220*/  BSYNC B2 ;  /* 0x0000000000027941 */ /* 0x000fea0003800000 */
.L_x_876:
[C---:B------:R-:W-:Y:S01]  /*8230*/  ISETP.GE.AND P0, PT, R84.reuse, R205, PT ;  /* 0x000000cd5400720c */ /* 0x040fe20003f06270 */
[----:B------:R-:W-:Y:S03]  /*8240*/  BSSY B2, `(.L_x_892) ;  /* 0x0000186000027945 */ /* 0x000fe60003800000 */
[----:B------:R-:W-:Y:S11]  /*8250*/  ISETP.GE.AND P0, PT, R84, R179, !P0 ;  /* 0x000000b35400720c */ /* 0x000ff60004706270 */
[----:B------:R-:W-:Y:S02]  /*8260*/  @!UPT UIADD3 URZ, URZ, URZ, URZ ;  /* 0x0000003f3f3ff290 */ /* 0x000fe4000fffe03f */
[----:B------:R-:W-:-:S05]  /*8270*/  @!P0 BRA `(.L_x_893) ;  /* 0x0000182000008947 */ /* 0x000fca0003800000 */
[----:B-----5:R-:W-:Y:S01]  /*8280*/  ISETP.GE.AND P0, PT, R14, R178, PT ;  /* 0x000000b20e00720c */ /* 0x020fe20003f06270 */
[----:B------:R-:W-:Y:S01]  /*8290*/  @!UPT UIADD3 URZ, URZ, URZ, URZ ;  /* 0x0000003f3f3ff290 */ /* 0x000fe2000fffe03f */
[----:B------:R-:W-:Y:S11]  /*82a0*/  BSSY B1, `(.L_x_894) ;  /* 0x000005e000017945 */ /* 0x000ff60003800000 */
[----:B------:R-:W-:-:S05]  /*82b0*/  @P0 BRA `(.L_x_895) ;  /* 0x000005c000000947 */ /* 0x000fca0003800000 */
[C---:B------:R-:W-:Y:S01]  /*82c0*/  LEA R210, P0, R110.reuse, R138, 0x1 ;  /* 0x0000008a6ed27211 */ /* 0x040fe200078008ff */
[----:B------:R-:W-:Y:S03]  /*82d0*/  BSSY B0, `(.L_x_896) ;  /* 0x0000057000007945 */ /* 0x000fe60003800000 */
[----:B------:R-:W-:Y:S02]  /*82e0*/  LEA.HI.X R211, R110, R139, R109, 0x1, P0 ;  /* 0x0000008b6ed37211 */ /* 0x000fe400000f0c6d */
[----:B------:R-:W-:Y:S03]  /*82f0*/  ISETP.GE.AND P0, PT, R14, R17, PT ;  /* 0x000000110e00720c */ /* 0x000fe60003f06270 */
[----:B------:R4:W5:Y:S10]  /*8300*/  LD.E.128 R48, [R210.64] ;  /* 0x00000006d2307980 */ /* 0x000974000c101d00 */
[----:B------:R-:W-:-:S05]  /*8310*/  @P0 BRA `(.L_x_897) ;  /* 0x0000052000000947 */ /* 0x000fca0003800000 */
[----:B------:R-:W-:Y:S01]  /*8320*/  LEA.HI R207, R17, R17, RZ, 0x1 ;  /* 0x0000001111cf7211 */ /* 0x000fe200078f08ff */
[----:B------:R-:W-:Y:S01]  /*8330*/  IMAD.MOV.U32 R54, RZ, RZ, RZ ;  /* 0x000000ffff367224 */ /* 0x000fe200078e00ff */
[C---:B-----5:R-:W-:Y:S01]  /*8340*/  LOP3.LUT R41, R48.reuse, 0xffff0000, RZ, 0xc0, !PT ;  /* 0xffff000030297812 */ /* 0x060fe200078ec0ff */
[----:B------:R-:W-:Y:S01]  /*8350*/  IMAD.U32 R39, R48, 0x10000, RZ ;  /* 0x0001000030277824 */ /* 0x000fe200078e00ff */
[----:B------:R-:W-:Y:S01]  /*8360*/  SHF.R.S32.HI R207, RZ, 0x1, R207 ;  /* 0x00000001ffcf7819 */ /* 0x000fe200000114cf */
[C---:B------:R-:W-:Y:S01]  /*8370*/  IMAD.U32 R42, R49.reuse, 0x10000, RZ ;  /* 0x00010000312a7824 */ /* 0x040fe200078e00ff */
[----:B--23--:R-:W-:Y:S02]  /*8380*/  LOP3.LUT R45, R49, 0xffff0000, RZ, 0xc0, !PT ;  /* 0xffff0000312d7812 */ /* 0x00cfe400078ec0ff */
[----:B------:R-:W-:Y:S01]  /*8390*/  ISETP.GE.AND P1, PT, R14, R207, PT ;  /* 0x000000cf0e00720c */ /* 0x000fe20003f26270 */
[--C-:B------:R-:W-:Y:S01]  /*83a0*/  IMAD.MOV.U32 R204, RZ, RZ, R207.reuse ;  /* 0x000000ffffcc7224 */ /* 0x100fe200078e00cf */
[C---:B------:R-:W-:Y:S02]  /*83b0*/  SHF.L.U32 R46, R50.reuse, 0x10, RZ ;  /* 0x00000010322e7819 */ /* 0x040fe400000006ff */
[----:B------:R-:W-:Y:S01]  /*83c0*/  LOP3.LUT R49, R50, 0xffff0000, RZ, 0xc0, !PT ;  /* 0xffff000032317812 */ /* 0x000fe200078ec0ff */
[C---:B------:R-:W-:Y:S01]  /*83d0*/  IMAD.U32 R50, R51.reuse, 0x10000, RZ ;  /* 0x0001000033327824 */ /* 0x040fe200078e00ff */
[----:B------:R-:W-:Y:S07]  /*83e0*/  LOP3.LUT R53, R51, 0xffff0000, RZ, 0xc0, !PT ;  /* 0xffff000033357812 */ /* 0x000fee00078ec0ff */
[----:B------:R-:W-:Y:S01]  /*83f0*/  @P1 IADD3 R204, -R207, RZ, RZ ;  /* 0x000000ffcfcc1210 */ /* 0x000fe20007ffe1ff */
[----:B------:R-:W-:Y:S03]  /*8400*/  @P1 IMAD.MOV R54, RZ, RZ, -R207 ;  /* 0x000000ffff361224 */ /* 0x000fe600078e0acf */
[C---:B------:R-:W-:Y:S02]  /*8410*/  LEA R22, P0, R204.reuse, R210, 0x1 ;  /* 0x000000d2cc167211 */ /* 0x040fe400078008ff */
[----:B------:R-:W-:Y:S02]  /*8420*/  IADD3 R209, P2, R177, R54, RZ ;  /* 0x00000036b1d17210 */ /* 0x000fe40007f5e0ff */
[----:B------:R-:W-:Y:S02]  /*8430*/  LEA.HI.X.SX32 R23, R204, R211, 0x1, P0 ;  /* 0x000000d3cc177211 */ /* 0x000fe400000f0eff */
[C---:B----4-:R-:W-:Y:S02]  /*8440*/  LEA R210, P0, R209.reuse, R140, 0x1 ;  /* 0x0000008cd1d27211 */ /* 0x050fe400078008ff */
[----:B------:R-:W-:Y:S01]  /*8450*/  LEA.HI.X.SX32 R54, R54, R159, 0x1, P2 ;  /* 0x0000009f36367211 */ /* 0x000fe200010f0eff */
[----:B------:R-:W2:Y:S03]  /*8460*/  LD.E.128 R24, [R22.64] ;  /* 0x0000000616187980 */ /* 0x000ea6000c101d00 */
[----:B------:R-:W-:Y:S01]  /*8470*/  LEA.HI.X R211, R209, R141, R54, 0x1, P0 ;  /* 0x0000008dd1d37211 */ /* 0x000fe200000f0c36 */
[----:B------:R-:W-:Y:S01]  /*8480*/  IMAD.MOV.U32 R54, RZ, RZ, RZ ;  /* 0x000000ffff367224 */ /* 0x000fe200078e00ff */
[----:B------:R-:W-:Y:S04]  /*8490*/  @P1 IADD3 R54, -R207, RZ, RZ ;  /* 0x000000ffcf361210 */ /* 0x000fe80007ffe1ff */
[----:B------:R-:W-:Y:S01]  /*84a0*/  IADD3 R207, P0, R177, R54, RZ ;  /* 0x00000036b1cf7210 */ /* 0x000fe20007f1e0ff */
[----:B------:R-:W3:Y:S03]  /*84b0*/  LD.E.128 R208, [R210.64] ;  /* 0x00000006d2d07980 */ /* 0x000ee6000c101d00 */
[----:B------:R-:W-:Y:S02]  /*84c0*/  LEA.HI.X.SX32 R54, R54, R159, 0x1, P0 ;  /* 0x0000009f36367211 */ /* 0x000fe400000f0eff */
[C---:B------:R-:W-:Y:S04]  /*84d0*/  LEA R62, P0, R207.reuse, R142, 0x1 ;  /* 0x0000008ecf3e7211 */ /* 0x040fe800078008ff */
[----:B------:R-:W-:Y:S05]  /*84e0*/  LEA.HI.X R63, R207, R143, R54, 0x1, P0 ;  /* 0x0000008fcf3f7211 */ /* 0x000fea00000f0c36 */
[----:B------:R-:W4:Y:S01]  /*84f0*/  LD.E.128 R64, [R62.64] ;  /* 0x000000063e407980 */ /* 0x000f22000c101d00 */
[C---:B--2---:R-:W-:Y:S01]  /*8500*/  IMAD.U32 R32, R24.reuse, 0x10000, RZ ;  /* 0x0001000018207824 */ /* 0x044fe200078e00ff */
[----:B------:R-:W-:Y:S01]  /*8510*/  LOP3.LUT R31, R24, 0xffff0000, RZ, 0xc0, !PT ;  /* 0xffff0000181f7812 */ /* 0x000fe200078ec0ff */
[C---:B------:R-:W-:Y:S01]  /*8520*/  IMAD.U32 R28, R26.reuse, 0x10000, RZ ;  /* 0x000100001a1c7824 */ /* 0x040fe200078e00ff */
[----:B------:R-:W-:Y:S01]  /*8530*/  SHF.L.U32 R29, R25, 0x10, RZ ;  /* 0x00000010191d7819 */ /* 0x000fe200000006ff */
[----:B------:R-:W-:Y:S01]  /*8540*/  IMAD.U32 R22, R27, 0x10000, RZ ;  /* 0x000100001b167824 */ /* 0x000fe200078e00ff */
[----:B------:R-:W-:Y:S02]  /*8550*/  LOP3.LUT R30, R25, 0xffff0000, RZ, 0xc0, !PT ;  /* 0xffff0000191e7812 */ /* 0x000fe400078ec0ff */
[----:B------:R-:W-:Y:S02]  /*8560*/  LOP3.LUT R24, R26, 0xffff0000, RZ, 0xc0, !PT ;  /* 0xffff00001a187812 */ /* 0x000fe400078ec0ff */
[----:B------:R-:W-:Y:S01]  /*8570*/  LOP3.LUT R26, R27, 0xffff0000, RZ, 0xc0, !PT ;  /* 0xffff00001b1a7812 */ /* 0x000fe200078ec0ff */
[C---:B---3--:R-:W-:Y:S01]  /*8580*/  IMAD.U32 R34, R209.reuse, 0x10000, RZ ;  /* 0x00010000d1227824 */ /* 0x048fe200078e00ff */
[----:B------:R-:W-:Y:S01]  /*8590*/  SHF.L.U32 R37, R208, 0x10, RZ ;  /* 0x00000010d0257819 */ /* 0x000fe200000006ff */
[----:B------:R-:W-:Y:S01]  /*85a0*/  IMAD.U32 R33, R210, 0x10000, RZ ;  /* 0x00010000d2217824 */ /* 0x000fe200078e00ff */
[----:B------:R-:W-:Y:S01]  /*85b0*/  LOP3.LUT R36, R208, 0xffff0000, RZ, 0xc0, !PT ;  /* 0xffff0000d0247812 */ /* 0x000fe200078ec0ff */
[----:B------:R-:W-:Y:S01]  /*85c0*/  @!P1 FADD.FTZ R34, -R34, -RZ ;  /* 0x800000ff22229221 */ /* 0x000fe20000010100 */
[----:B------:R-:W-:Y:S01]  /*85d0*/  LOP3.LUT R35, R209, 0xffff0000, RZ, 0xc0, !PT ;  /* 0xffff0000d1237812 */ /* 0x000fe200078ec0ff */
[----:B------:R-:W-:Y:S01]  /*85e0*/  @!P1 FADD.FTZ R37, -R37, -RZ ;  /* 0x800000ff25259221 */ /* 0x000fe20000010100 */
[----:B------:R-:W-:Y:S01]  /*85f0*/  LOP3.LUT R27, R210, 0xffff0000, RZ, 0xc0, !PT ;  /* 0xffff0000d21b7812 */ /* 0x000fe200078ec0ff */
[----:B------:R-:W-:Y:S01]  /*8600*/  @!P1 FADD.FTZ R36, -R36, -RZ ;  /* 0x800000ff24249221 */ /* 0x000fe20000010100 */
[C---:B------:R-:W-:Y:S01]  /*8610*/  SHF.L.U32 R25, R211.reuse, 0x10, RZ ;  /* 0x00000010d3197819 */ /* 0x040fe200000006ff */
[----:B------:R-:W-:Y:S01]  /*8620*/  FMUL.FTZ R0, R32, R37 ;  /* 0x0000002520007220 */ /* 0x000fe20000410000 */
[----:B------:R-:W-:Y:S01]  /*8630*/  LOP3.LUT R23, R211, 0xffff0000, RZ, 0xc0, !PT ;  /* 0xffff0000d3177812 */ /* 0x000fe200078ec0ff */
[----:B------:R-:W-:Y:S02]  /*8640*/  @!P1 FADD.FTZ R35, -R35, -RZ ;  /* 0x800000ff23239221 */ /* 0x000fe40000010100 */
[C---:B----4-:R-:W-:Y:S01]  /*8650*/  IMAD.U32 R38, R64.reuse, 0x10000, RZ ;  /* 0x0001000040267824 */ /* 0x050fe200078e00ff */
[----:B------:R-:W-:Y:S01]  /*8660*/  LOP3.LUT R40, R64, 0xffff0000, RZ, 0xc0, !PT ;  /* 0xffff000040287812 */ /* 0x000fe200078ec0ff */
[----:B------:R-:W-:Y:S01]  /*8670*/  FMUL.FTZ R2, R31, R36 ;  /* 0x000000241f027220 */ /* 0x000fe20000410000 */
[----:B------:R-:W-:Y:S01]  /*8680*/  SHF.L.U32 R43, R65, 0x10, RZ ;  /* 0x00000010412b7819 */ /* 0x000fe200000006ff */
[----:B------:R-:W-:Y:S01]  /*8690*/  FMUL.FTZ R3, R29, R34 ;  /* 0x000000221d037220 */ /* 0x000fe20000410000 */
[----:B------:R-:W-:Y:S01]  /*86a0*/  LOP3.LUT R44, R65, 0xffff0000, RZ, 0xc0, !PT ;  /* 0xffff0000412c7812 */ /* 0x000fe200078ec0ff */
[----:B------:R-:W-:Y:S01]  /*86b0*/  @!P1 FADD.FTZ R33, -R33, -RZ ;  /* 0x800000ff21219221 */ /* 0x000fe20000010100 */
[----:B------:R-:W-:Y:S01]  /*86c0*/  LOP3.LUT R48, R66, 0xffff0000, RZ, 0xc0, !PT ;  /* 0xffff000042307812 */ /* 0x000fe200078ec0ff */
[----:B------:R-:W-:Y:S01]  /*86d0*/  FFMA.FTZ R0, R39, R38, R0 ;  /* 0x0000002627007223 */ /* 0x000fe20000010000 */
[C---:B------:R-:W-:Y:S01]  /*86e0*/  SHF.L.U32 R51, R67.reuse, 0x10, RZ ;  /* 0x0000001043337819 */ /* 0x040fe200000006ff */
[----:B------:R-:W-:Y:S01]  /*86f0*/  FMUL.FTZ R4, R30, R35 ;  /* 0x000000231e047220 */ /* 0x000fe20000410000 */
[----:B------:R-:W-:Y:S01]  /*8700*/  LOP3.LUT R52, R67, 0xffff0000, RZ, 0xc0, !PT ;  /* 0xffff000043347812 */ /* 0x000fe200078ec0ff */
[----:B------:R-:W-:Y:S02]  /*8710*/  @!P1 FADD.FTZ R27, -R27, -RZ ;  /* 0x800000ff1b1b9221 */ /* 0x000fe40000010100 */
[----:B------:R-:W-:Y:S02]  /*8720*/  FFMA.FTZ R2, R41, R40, R2 ;  /* 0x0000002829027223 */ /* 0x000fe40000010002 */
[----:B------:R-:W-:Y:S02]  /*8730*/  @!P1 FADD.FTZ R25, -R25, -RZ ;  /* 0x800000ff19199221 */ /* 0x000fe40000010100 */
[----:B------:R-:W-:Y:S02]  /*8740*/  FMUL.FTZ R5, R28, R33 ;  /* 0x000000211c057220 */ /* 0x000fe40000410000 */
[----:B------:R-:W-:Y:S02]  /*8750*/  IMAD.U32 R47, R66, 0x10000, RZ ;  /* 0x00010000422f7824 */ /* 0x000fe400078e00ff */
[----:B------:R-:W-:Y:S02]  /*8760*/  FFMA.FTZ R3, R42, R43, R3 ;  /* 0x0000002b2a037223 */ /* 0x000fe40000010003 */
[----:B------:R-:W-:Y:S02]  /*8770*/  @!P1 FADD.FTZ R23, -R23, -RZ ;  /* 0x800000ff17179221 */ /* 0x000fe40000010100 */
[----:B------:R-:W-:Y:S02]  /*8780*/  FMUL.FTZ R6, R24, R27 ;  /* 0x0000001b18067220 */ /* 0x000fe40000410000 */
[----:B------:R-:W-:Y:S02]  /*8790*/  FFMA.FTZ R4, R45, R44, R4 ;  /* 0x0000002c2d047223 */ /* 0x000fe40000010004 */
[----:B------:R-:W-:Y:S02]  /*87a0*/  FMUL.FTZ R7, R22, R25 ;  /* 0x0000001916077220 */ /* 0x000fe40000410000 */
[----:B------:R-:W-:Y:S02]  /*87b0*/  FFMA.FTZ R5, R46, R47, R5 ;  /* 0x0000002f2e057223 */ /* 0x000fe40000010005 */
[----:B------:R-:W-:Y:S02]  /*87c0*/  FMUL.FTZ R8, R26, R23 ;  /* 0x000000171a087220 */ /* 0x000fe40000410000 */
[----:B------:R-:W-:Y:S01]  /*87d0*/  FFMA.FTZ R6, R49, R48, R6 ;  /* 0x0000003031067223 */ /* 0x000fe20000010006 */
[----:B------:R-:W-:Y:S01]  /*87e0*/  F2FP.BF16.PACK_AB R48, R2, R0 ;  /* 0x000000000230723e */ /* 0x000fe200000010ff */
[----:B------:R-:W-:Y:S01]  /*87f0*/  FFMA.FTZ R7, R50, R51, R7 ;  /* 0x0000003332077223 */ /* 0x000fe20000010007 */
[----:B------:R-:W-:Y:S01]  /*8800*/  F2FP.BF16.PACK_AB R49, R4, R3 ;  /* 0x000000030431723e */ /* 0x000fe200000010ff */
[----:B------:R-:W-:Y:S01]  /*8810*/  FFMA.FTZ R8, R53, R52, R8 ;  /* 0x0000003435087223 */ /* 0x000fe20000010008 */
[----:B------:R-:W-:Y:S04]  /*8820*/  F2FP.BF16.PACK_AB R50, R6, R5 ;  /* 0x000000050632723e */ /* 0x000fe800000010ff */
[----:B------:R-:W-:Y:S02]  /*8830*/  F2FP.BF16.PACK_AB R51, R8, R7 ;  /* 0x000000070833723e */ /* 0x000fe400000010ff */
.L_x_897:
[----:B------:R-:W-:Y:S05]  /*8840*/  BSYNC B0 ;  /* 0x0000000000007941 */ /* 0x000fea0003800000 */
.L_x_896:
[C---:B------:R-:W-:Y:S04]  /*8850*/  LEA R2, P0, R236.reuse, R144, 0x1 ;  /* 0x00000090ec027211 */ /* 0x040fe800078008ff */
[----:B------:R-:W-:Y:S05]  /*8860*/  LEA.HI.X R3, R236, R145, R237, 0x1, P0 ;  /* 0x00000091ec037211 */ /* 0x000fea00000f0ced */
[----:B-----5:R1:W-:Y:S04]  /*8870*/  ST.E.128 [R2.64], R48 ;  /* 0x0000003002007985 */ /* 0x0203e8000c101d06 */
.L_x_895:
[----:B------:R-:W-:Y:S05]  /*8880*/  BSYNC B1 ;  /* 0x0000000000017941 */ /* 0x000fea0003800000 */
.L_x_894:
[----:B------:R-:W-:Y:S01]  /*8890*/  ISETP.GE.AND P0, PT, R11, R178, PT ;  /* 0x000000b20b00720c */ /* 0x000fe20003f06270 */
[----:B------:R-:W-:Y:S01]  /*88a0*/  @!UPT UIADD3 URZ, URZ, URZ, URZ ;  /* 0x0000003f3f3ff290 */ /* 0x000fe2000fffe03f */
[----:B------:R-:W-:Y:S11]  /*88b0*/  BSSY B1, `(.L_x_898) ;  /* 0x000005e000017945 */ /* 0x000ff60003800000 */
[----:B------:R-:W-:-:S05]  /*88c0*/  @P0 BRA `(.L_x_899) ;  /* 0x000005c000000947 */ /* 0x000fca0003800000 */
[C---:B------:R-:W-:Y:S01]  /*88d0*/  LEA R208, P0, R111.reuse, R138, 0x1 ;  /* 0x0000008a6fd07211 */ /* 0x040fe200078008ff */
[----:B------:R-:W-:Y:S03]  /*88e0*/  BSSY B0, `(.L_x_900) ;  /* 0x0000057000007945 */ /* 0x000fe60003800000 */
[----:B------:R-:W-:Y:S02]  /*88f0*/  LEA.HI.X R209, R111, R139, R112, 0x1, P0 ;  /* 0x0000008b6fd17211 */ /* 0x000fe400000f0c70 */
[----:B------:R-:W-:Y:S03]  /*8900*/  ISETP.GE.AND P0, PT, R11, R17, PT ;  /* 0x000000110b00720c */ /* 0x000fe60003f06270 */
[----:B-1----:R1:W5:Y:S10]  /*8910*/  LD.E.128 R48, [R208.64] ;  /* 0x00000006d0307980 */ /* 0x002374000c101d00 */
        /* <DEDUP_REMOVED lines=16> */
[----:B------:R-:W-:Y:S02]  /*8a20*/  LEA R22, P0, R206, R208, 0x1 ;  /* 0x000000d0ce167211 */ /* 0x000fe400078008ff */
[----:B------:R-:W-:Y:S02]  /*8a30*/  IADD3 R207, P2, R170, R204, RZ ;  /* 0x000000ccaacf7210 */ /* 0x000fe40007f5e0ff */
[----:B------:R-:W-:Y:S02]  /*8a40*/  LEA.HI.X.SX32 R23, R206, R209, 0x1, P0 ;  /* 0x000000d1ce177211 */ /* 0x000fe400000f0eff */
[C---:B-1----:R-:W-:Y:S02]  /*8a50*/  LEA R208, P0, R207.reuse, R140, 0x1 ;  /* 0x0000008ccfd07211 */ /* 0x042fe400078008ff */
[----:B------:R-:W-:Y:S01]  /*8a60*/  LEA.HI.X.SX32 R204, R204, R157, 0x1, P2 ;  /* 0x0000009dcccc7211 */ /* 0x000fe200010f0eff */
[----:B------:R-:W2:Y:S03]  /*8a70*/  LD.E.128 R24, [R22.64] ;  /* 0x0000000616187980 */ /* 0x000ea6000c101d00 */
[----:B------:R-:W-:Y:S01]  /*8a80*/  LEA.HI.X R209, R207, R141, R204, 0x1, P0 ;  /* 0x0000008dcfd17211 */ /* 0x000fe200000f0ccc */
[----:B------:R-:W-:Y:S01]  /*8a90*/  IMAD.MOV.U32 R204, RZ, RZ, RZ ;  /* 0x000000ffffcc7224 */ /* 0x000fe200078e00ff */
[----:B------:R-:W-:Y:S04]  /*8aa0*/  @P1 IADD3 R204, -R54, RZ, RZ ;  /* 0x000000ff36cc1210 */ /* 0x000fe80007ffe1ff */
[----:B------:R-:W-:Y:S01]  /*8ab0*/  IADD3 R207, P0, R170, R204, RZ ;  /* 0x000000ccaacf7210 */ /* 0x000fe20007f1e0ff */
[----:B----4-:R-:W3:Y:S03]  /*8ac0*/  LD.E.128 R208, [R208.64] ;  /* 0x00000006d0d07980 */ /* 0x010ee6000c101d00 */
        /* <DEDUP_REMOVED lines=56> */
.L_x_901:
[----:B------:R-:W-:Y:S05]  /*8e50*/  BSYNC B0 ;  /* 0x0000000000007941 */ /* 0x000fea0003800000 */
.L_x_900:
[C---:B------:R-:W-:Y:S04]  /*8e60*/  LEA R2, P0, R105.reuse, R144, 0x1 ;  /* 0x0000009069027211 */ /* 0x040fe800078008ff */
[----:B------:R-:W-:Y:S05]  /*8e70*/  LEA.HI.X R3, R105, R145, R104, 0x1, P0 ;  /* 0x0000009169037211 */ /* 0x000fea00000f0c68 */
[----:B-----5:R1:W-:Y:S04]  /*8e80*/  ST.E.128 [R2.64], R48 ;  /* 0x0000003002007985 */ /* 0x0203e8000c101d06 */
.L_x_899:
[----:B------:R-:W-:Y:S05]  /*8e90*/  BSYNC B1 ;  /* 0x0000000000017941 */ /* 0x000fea0003800000 */
.L_x_898:
[----:B------:R-:W-:Y:S01]  /*8ea0*/  ISETP.GE.AND P0, PT, R10, R178, PT ;  /* 0x000000b20a00720c */ /* 0x000fe20003f06270 */
[----:B------:R-:W-:Y:S01]  /*8eb0*/  @!UPT UIADD3 URZ, URZ, URZ, URZ ;  /* 0x0000003f3f3ff290 */ /* 0x000fe2000fffe03f */
[----:B------:R-:W-:Y:S11]  /*8ec0*/  BSSY B1, `(.L_x_902) ;  /* 0x000005e000017945 */ /* 0x000ff60003800000 */
[----:B------:R-:W-:-:S05]  /*8ed0*/  @P0 BRA `(.L_x_903) ;  /* 0x000005c000000947 */ /* 0x000fca0003800000 */
[C---:B----4-:R-:W-:Y:S01]  /*8ee0*/  LEA R210, P0, R115.reuse, R138, 0x1 ;  /* 0x0000008a73d27211 */ /* 0x050fe200078008ff */
        /* <DEDUP_REMOVED lines=87> */
.L_x_905:
[----:B------:R-:W-:Y:S05]  /*9460*/  BSYNC B0 ;  /* 0x0000000000007941 */ /* 0x000fea0003800000 */
.L_x_904:
[C---:B------:R-:W-:Y:S04]  /*9470*/  LEA R2, P0, R101.reuse, R144, 0x1 ;  /* 0x0000009065027211 */ /* 0x040fe800078008ff */
[----:B------:R-:W-:Y:S05]  /*9480*/  LEA.HI.X R3, R101, R145, R100, 0x1, P0 ;  /* 0x0000009165037211 */ /* 0x000fea00000f0c64 */
[----:B-----5:R4:W-:Y:S04]  /*9490*/  ST.E.128 [R2.64], R48 ;  /* 0x0000003002007985 */ /* 0x0209e8000c101d06 */
.L_x_903:
[----:B------:R-:W-:Y:S05]  /*94a0*/  BSYNC B1 ;  /* 0x0000000000017941 */ /* 0x000fea0003800000 */
.L_x_902:
[----:B------:R-:W-:Y:S11]  /*94b0*/  ISETP.GE.AND P0, PT, R9, R178, PT ;  /* 0x000000b20900720c */ /* 0x000ff60003f06270 */
[----:B------:R-:W-:Y:S02]  /*94c0*/  @!UPT UIADD3 URZ, URZ, URZ, URZ ;  /* 0x0000003f3f3ff290 */ /* 0x000fe4000fffe03f */
[----:B------:R-:W-:-:S05]  /*94d0*/  @P0 BRA `(.L_x_893) ;  /* 0x000005c000000947 */ /* 0x000fca0003800000 */
[C---:B-1----:R-:W-:Y:S01]  /*94e0*/  LEA R208, P0, R123.reuse, R138, 0x1 ;  /* 0x0000008a7bd07211 */ /* 0x042fe200078008ff */
[----:B------:R-:W-:Y:S03]  /*94f0*/  BSSY B0, `(.L_x_906) ;  /* 0x0000057000007945 */ /* 0x000fe60003800000 */
[----:B------:R-:W-:Y:S02]  /*9500*/  LEA.HI.X R209, R123, R139, R124, 0x1, P0 ;  /* 0x0000008b7bd17211 */ /* 0x000fe400000f0c7c */
[----:B------:R-:W-:Y:S03]  /*9510*/  ISETP.GE.AND P0, PT, R9, R17, PT ;  /* 0x000000110900720c */ /* 0x000fe60003f06270 */
[----:B----4-:R1:W5:Y:S10]  /*9520*/  LD.E.128 R48, [R208.64] ;  /* 0x00000006d0307980 */ /* 0x010374000c101d00 */
        /* <DEDUP_REMOVED lines=83> */
.L_x_907:
[----:B------:R-:W-:Y:S05]  /*9a60*/  BSYNC B0 ;  /* 0x0000000000007941 */ /* 0x000fea0003800000 */
.L_x_906:
[C---:B------:R-:W-:Y:S04]  /*9a70*/  LEA R2, P0, R95.reuse, R144, 0x1 ;  /* 0x000000905f027211 */ /* 0x040fe800078008ff */
[----:B------:R-:W-:Y:S05]  /*9a80*/  LEA.HI.X R3, R95, R145, R94, 0x1, P0 ;  /* 0x000000915f037211 */ /* 0x000fea00000f0c5e */
[----:B-----5:R4:W-:Y:S04]  /*9a90*/  ST.E.128 [R2.64], R48 ;  /* 0x0000003002007985 */ /* 0x0209e8000c101d06 */
.L_x_893:
[----:B------:R-:W-:Y:S05]  /*9aa0*/  BSYNC B2 ;  /* 0x0000000000027941 */ /* 0x000fea0003800000 */
.L_x_892:
        /* <DEDUP_REMOVED lines=9> */
[C---:B-1--4-:R-:W-:Y:S01]  /*9b40*/  LEA R210, P0, R120.reuse, R138, 0x1 ;  /* 0x0000008a78d27211 */ /* 0x052fe200078008ff */
        /* <DEDUP_REMOVED lines=87> */
.L_x_913:
[----:B------:R-:W-:Y:S05]  /*a0c0*/  BSYNC B0 ;  /* 0x0000000000007941 */ /* 0x000fea0003800000 */
.L_x_912:
[C---:B------:R-:W-:Y:S04]  /*a0d0*/  LEA R2, P0, R106.reuse, R144, 0x1 ;  /* 0x000000906a027211 */ /* 0x040fe800078008ff */
[----:B------:R-:W-:Y:S05]  /*a0e0*/  LEA.HI.X R3, R106, R145, R107, 0x1, P0 ;  /* 0x000000916a037211 */ /* 0x000fea00000f0c6b */
[----:B-----5:R4:W-:Y:S04]  /*a0f0*/  ST.E.128 [R2.64], R48 ;  /* 0x0000003002007985 */ /* 0x0209e8000c101d06 */
.L_x_911:
[----:B------:R-:W-:Y:S05]  /*a100*/  BSYNC B1 ;  /* 0x0000000000017941 */ /* 0x000fea0003800000 */
.L_x_910:
[----:B------:R-:W-:Y:S01]  /*a110*/  ISETP.GE.AND P0, PT, R11, R178, PT ;  /* 0x000000b20b00720c */ /* 0x000fe20003f06270 */
[----:B------:R-:W-:Y:S01]  /*a120*/  @!UPT UIADD3 URZ, URZ, URZ, URZ ;  /* 0x0000003f3f3ff290 */ /* 0x000fe2000fffe03f */
[----:B------:R-:W-:Y:S11]  /*a130*/  BSSY B1, `(.L_x_914) ;  /* 0x000005e000017945 */ /* 0x000ff60003800000 */
        /* <DEDUP_REMOVED lines=89> */
.L_x_917:
[----:B------:R-:W-:Y:S05]  /*a6d0*/  BSYNC B0 ;  /* 0x0000000000007941 */ /* 0x000fea0003800000 */
.L_x_916:
[C---:B------:R-:W-:Y:S04]  /*a6e0*/  LEA R2, P0, R103.reuse, R144, 0x1 ;  /* 0x0000009067027211 */ /* 0x040fe800078008ff */
[----:B------:R-:W-:Y:S05]  /*a6f0*/  LEA.HI.X R3, R103, R145, R102, 0x1, P0 ;  /* 0x0000009167037211 */ /* 0x000fea00000f0c66 */
[----:B-----5:R4:W-:Y:S04]  /*a700*/  ST.E.128 [R2.64], R48 ;  /* 0x0000003002007985 */ /* 0x0209e8000c101d06 */
.L_x_915:
[----:B------:R-:W-:Y:S05]  /*a710*/  BSYNC B1 ;  /* 0x0000000000017941 */ /* 0x000fea0003800000 */
.L_x_914:
        /* <DEDUP_REMOVED lines=8> */
[----:B-1--4-:R1:W5:Y:S10]  /*a7a0*/  LD.E.128 R48, [R212.64] ;  /* 0x00000006d4307980 */ /* 0x012374000c101d00 */
        /* <DEDUP_REMOVED lines=18> */
[----:B------:R-:W-:Y:S01]  /*a8d0*/  LEA.HI.X.SX32 R23, R54, R213, 0x1, P0 ;  /* 0x000000d536177211 */ /* 0x000fe200000f0eff */
[----:B-1----:R-:W-:Y:S01]  /*a8e0*/  IMAD.MOV.U32 R213, RZ, RZ, RZ ;  /* 0x000000ffffd57224 */ /* 0x002fe200078e00ff */
[----:B------:R-:W-:Y:S02]  /*a8f0*/  LEA.HI.X.SX32 R54, R211, R152, 0x1, P2 ;  /* 0x00000098d3367211 */ /* 0x000fe400010f0eff */
[----:B------:R-:W-:Y:S01]  /*a900*/  LEA R214, P0, R209, R140, 0x1 ;  /* 0x0000008cd1d67211 */ /* 0x000fe200078008ff */
[----:B------:R-:W2:Y:S01]  /*a910*/  LD.E.128 R24, [R22.64] ;  /* 0x0000000616187980 */ /* 0x000ea2000c101d00 */
[----:B------:R-:W-:Y:S02]  /*a920*/  @P1 IADD3 R213, -R207, RZ, RZ ;  /* 0x000000ffcfd51210 */ /* 0x000fe40007ffe1ff */
[----:B------:R-:W-:Y:S02]  /*a930*/  LEA.HI.X R215, R209, R141, R54, 0x1, P0 ;  /* 0x0000008dd1d77211 */ /* 0x000fe400000f0c36 */
[----:B------:R-:W-:Y:S03]  /*a940*/  IADD3 R207, P0, R164, R213, RZ ;  /* 0x000000d5a4cf7210 */ /* 0x000fe60007f1e0ff */
[----:B------:R-:W3:Y:S01]  /*a950*/  LD.E.128 R208, [R214.64] ;  /* 0x00000006d6d07980 */ /* 0x000ee2000c101d00 */
        /* <DEDUP_REMOVED lines=20> */
[----:B------:R-:W-:Y:S01]  /*aaa0*/  LOP3.LUT R27, R210, 0xffff0000, RZ, 0xc0, !PT ;  /* 0xffff0000d21b7812 */ /* 0x000fe200078ec0ff */
[----:B------:R-:W-:Y:S01]  /*aab0*/  FMUL.FTZ R0, R32, R37 ;  /* 0x0000002520007220 */ /* 0x000fe20000410000 */
[----:B------:R-:W-:Y:S01]  /*aac0*/  SHF.L.U32 R25, R211, 0x10, RZ ;  /* 0x00000010d3197819 */ /* 0x000fe200000006ff */
[C---:B----4-:R-:W-:Y:S01]  /*aad0*/  IMAD.U32 R38, R64.reuse, 0x10000, RZ ;  /* 0x0001000040267824 */ /* 0x050fe200078e00ff */
[----:B------:R-:W-:Y:S01]  /*aae0*/  LOP3.LUT R40, R64, 0xffff0000, RZ, 0xc0, !PT ;  /* 0xffff000040287812 */ /* 0x000fe200078ec0ff */
[----:B------:R-:W-:Y:S01]  /*aaf0*/  @!P1 FADD.FTZ R35, -R35, -RZ ;  /* 0x800000ff23239221 */ /* 0x000fe20000010100 */
[----:B------:R-:W-:Y:S01]  /*ab00*/  SHF.L.U32 R43, R65, 0x10, RZ ;  /* 0x00000010412b7819 */ /* 0x000fe200000006ff */
[----:B------:R-:W-:Y:S01]  /*ab10*/  FMUL.FTZ R2, R31, R36 ;  /* 0x000000241f027220 */ /* 0x000fe20000410000 */
[----:B------:R-:W-:Y:S01]  /*ab20*/  LOP3.LUT R23, R211, 0xffff0000, RZ, 0xc0, !PT ;  /* 0xffff0000d3177812 */ /* 0x000fe200078ec0ff */
        /* <DEDUP_REMOVED lines=27> */
.L_x_921:
[----:B------:R-:W-:Y:S05]  /*ace0*/  BSYNC B0 ;  /* 0x0000000000007941 */ /* 0x000fea0003800000 */
.L_x_920:
[C---:B------:R-:W-:Y:S04]  /*acf0*/  LEA R2, P0, R99.reuse, R144, 0x1 ;  /* 0x0000009063027211 */ /* 0x040fe800078008ff */
[----:B------:R-:W-:Y:S05]  /*ad00*/  LEA.HI.X R3, R99, R145, R98, 0x1, P0 ;  /* 0x0000009163037211 */ /* 0x000fea00000f0c62 */
[----:B-----5:R4:W-:Y:S04]  /*ad10*/  ST.E.128 [R2.64], R48 ;  /* 0x0000003002007985 */ /* 0x0209e8000c101d06 */
.L_x_919:
[----:B------:R-:W-:Y:S05]  /*ad20*/  BSYNC B1 ;  /* 0x0000000000017941 */ /* 0x000fea0003800000 */
.L_x_918:
[----:B------:R-:W-:Y:S11]  /*ad30*/  ISETP.GE.AND P0, PT, R9, R178, PT ;  /* 0x000000b20900720c */ /* 0x000ff60003f06270 */
[----:B------:R-:W-:Y:S02]  /*ad40*/  @!UPT UIADD3 URZ, URZ, URZ, URZ ;  /* 0x0000003f3f3ff290 */ /* 0x000fe4000fffe03f */
        /* <DEDUP_REMOVED lines=10> */
[----:B------:R-:W-:Y:S01]  /*adf0*/  IMAD.MOV.U32 R213, RZ, RZ, RZ ;  /* 0x000000ffffd57224 */ /* 0x000fe200078e00ff */
[----:B------:R-:W-:Y:S01]  /*ae00*/  SHF.R.S32.HI R54, RZ, 0x1, R54 ;  /* 0x00000001ff367819 */ /* 0x000fe20000011436 */
[----:B------:R-:W-:Y:S01]  /*ae10*/  IMAD.U32 R39, R48, 0x10000, RZ ;  /* 0x0001000030277824 */ /* 0x000fe200078e00ff */
[C---:B--23--:R-:W-:Y:S01]  /*ae20*/  LOP3.LUT R45, R49.reuse, 0xffff0000, RZ, 0xc0, !PT ;  /* 0xffff0000312d7812 */ /* 0x04cfe200078ec0ff */
[----:B------:R-:W-:Y:S01]  /*ae30*/  IMAD.U32 R42, R49, 0x10000, RZ ;  /* 0x00010000312a7824 */ /* 0x000fe200078e00ff */
[----:B------:R-:W-:Y:S01]  /*ae40*/  ISETP.GE.AND P1, PT, R9, R54, PT ;  /* 0x000000360900720c */ /* 0x000fe20003f26270 */
[--C-:B------:R-:W-:Y:S01]  /*ae50*/  IMAD.MOV.U32 R204, RZ, RZ, R54.reuse ;  /* 0x000000ffffcc7224 */ /* 0x100fe200078e0036 */
[C---:B------:R-:W-:Y:S02]  /*ae60*/  SHF.L.U32 R46, R50.reuse, 0x10, RZ ;  /* 0x00000010322e7819 */ /* 0x040fe400000006ff */
[----:B------:R-:W-:Y:S01]  /*ae70*/  LOP3.LUT R49, R50, 0xffff0000, RZ, 0xc0, !PT ;  /* 0xffff000032317812 */ /* 0x000fe200078ec0ff */
[C---:B------:R-:W-:Y:S01]  /*ae80*/  IMAD.U32 R50, R51.reuse, 0x10000, RZ ;  /* 0x0001000033327824 */ /* 0x040fe200078e00ff */
[----:B------:R-:W-:Y:S07]  /*ae90*/  LOP3.LUT R53, R51, 0xffff0000, RZ, 0xc0, !PT ;  /* 0xffff000033357812 */ /* 0x000fee00078ec0ff */
[C---:B------:R-:W-:Y:S01]  /*aea0*/  @P1 IADD3 R204, -R54.reuse, RZ, RZ ;  /* 0x000000ff36cc1210 */ /* 0x040fe20007ffe1ff */
[----:B------:R-:W-:Y:S01]  /*aeb0*/  @P1 IMAD.MOV R209, RZ, RZ, -R54 ;  /* 0x000000ffffd11224 */ /* 0x000fe200078e0a36 */
[----:B------:R-:W-:Y:S02]  /*aec0*/  @P1 IADD3 R213, -R54, RZ, RZ ;  /* 0x000000ff36d51210 */ /* 0x000fe40007ffe1ff */
[----:B------:R-:W-:Y:S02]  /*aed0*/  LEA R22, P0, R204, R210, 0x1 ;  /* 0x000000d2cc167211 */ /* 0x000fe400078008ff */
[----:B------:R-:W-:Y:S02]  /*aee0*/  IADD3 R207, P2, R162, R209, RZ ;  /* 0x000000d1a2cf7210 */ /* 0x000fe40007f5e0ff */
[----:B------:R-:W-:Y:S02]  /*aef0*/  LEA.HI.X.SX32 R23, R204, R211, 0x1, P0 ;  /* 0x000000d3cc177211 */ /* 0x000fe400000f0eff */
[----:B------:R-:W-:Y:S02]  /*af00*/  LEA.HI.X.SX32 R204, R209, R150, 0x1, P2 ;  /* 0x00000096d1cc7211 */ /* 0x000fe400010f0eff */
[C---:B-1----:R-:W-:Y:S01]  /*af10*/  LEA R210, P0, R207.reuse, R140, 0x1 ;  /* 0x0000008ccfd27211 */ /* 0x042fe200078008ff */
[----:B------:R-:W2:Y:S03]  /*af20*/  LD.E.128 R24, [R22.64] ;  /* 0x0000000616187980 */ /* 0x000ea6000c101d00 */
[----:B------:R-:W-:Y:S02]  /*af30*/  LEA.HI.X R211, R207, R141, R204, 0x1, P0 ;  /* 0x0000008dcfd37211 */ /* 0x000fe400000f0ccc */
[----:B------:R-:W-:Y:S04]  /*af40*/  IADD3 R207, P0, R162, R213, RZ ;  /* 0x000000d5a2cf7210 */ /* 0x000fe80007f1e0ff */
        /* <DEDUP_REMOVED lines=57> */
.L_x_923:
[----:B------:R-:W-:Y:S05]  /*b2e0*/  BSYNC B0 ;  /* 0x0000000000007941 */ /* 0x000fea0003800000 */
.L_x_922:
[C---:B------:R-:W-:Y:S04]  /*b2f0*/  LEA R2, P0, R93.reuse, R144, 0x1 ;  /* 0x000000905d027211 */ /* 0x040fe800078008ff */
[----:B------:R-:W-:Y:S05]  /*b300*/  LEA.HI.X R3, R93, R145, R92, 0x1, P0 ;  /* 0x000000915d037211 */ /* 0x000fea00000f0c5c */
[----:B-----5:R4:W-:Y:S04]  /*b310*/  ST.E.128 [R2.64], R48 ;  /* 0x0000003002007985 */ /* 0x0209e8000c101d06 */
.L_x_909:
[----:B------:R-:W-:Y:S05]  /*b320*/  BSYNC B2 ;  /* 0x0000000000027941 */ /* 0x000fea0003800000 */
.L_x_908:
        /* <DEDUP_REMOVED lines=9> */
[----:B------:R-:W-:Y:S01]  /*b3c0*/  IMAD.WIDE.U32 R206, R202, 0x60, R138 ;  /* 0x00000060cace7825 */ /* 0x000fe200078e008a */
[----:B------:R-:W-:Y:S01]  /*b3d0*/  ISETP.GE.AND P0, PT, R14, R17, PT ;  /* 0x000000110e00720c */ /* 0x000fe20003f06270 */
[----:B------:R-:W-:Y:S02]  /*b3e0*/  BSSY B0, `(.L_x_928) ;  /* 0x0000057000007945 */ /* 0x000fe40003800000 */
[----:B------:R-:W-:Y:S05]  /*b3f0*/  IMAD R0, R203, 0x60, RZ ;  /* 0x00000060cb007824 */ /* 0x000fea00078e02ff */
[----:B------:R-:W-:Y:S05]  /*b400*/  IADD3 R207, R207, R0, RZ ;  /* 0x00000000cfcf7210 */ /* 0x000fea0007ffe0ff */
[----:B-1--4-:R1:W5:Y:S01]  /*b410*/  LD.E.128 R48, [R206.64] ;  /* 0x00000006ce307980 */ /* 0x012362000c101d00 */
        /* <DEDUP_REMOVED lines=83> */
.L_x_929:
[----:B------:R-:W-:Y:S05]  /*b950*/  BSYNC B0 ;  /* 0x0000000000007941 */ /* 0x000fea0003800000 */
.L_x_928:
[----:B------:R-:W-:Y:S02]  /*b960*/  IMAD R0, R69, 0x60, RZ ;  /* 0x0000006045007824 */ /* 0x000fe400078e02ff */
[----:B------:R-:W-:Y:S05]  /*b970*/  IMAD.WIDE.U32 R2, R68, 0x60, R144 ;  /* 0x0000006044027825 */ /* 0x000fea00078e0090 */
[----:B------:R-:W-:Y:S05]  /*b980*/  IADD3 R3, R3, R0, RZ ;  /* 0x0000000003037210 */ /* 0x000fea0007ffe0ff */
[----:B-----5:R4:W-:Y:S02]  /*b990*/  ST.E.128 [R2.64], R48 ;  /* 0x0000003002007985 */ /* 0x0209e4000c101d06 */
.L_x_927:
[----:B------:R-:W-:Y:S05]  /*b9a0*/  BSYNC B1 ;  /* 0x0000000000017941 */ /* 0x000fea0003800000 */
.L_x_926:
        /* <DEDUP_REMOVED lines=92> */
.L_x_933:
[----:B------:R-:W-:Y:S05]  /*bf70*/  BSYNC B0 ;  /* 0x0000000000007941 */ /* 0x000fea0003800000 */
.L_x_932:
[C---:B------:R-:W-:Y:S04]  /*bf80*/  LEA R2, P0, R97.reuse, R144, 0x1 ;  /* 0x0000009061027211 */ /* 0x040fe800078008ff */
[----:B------:R-:W-:Y:S05]  /*bf90*/  LEA.HI.X R3, R97, R145, R96, 0x1, P0 ;  /* 0x0000009161037211 */ /* 0x000fea00000f0c60 */
[----:B-----5:R4:W-:Y:S04]  /*bfa0*/  ST.E.128 [R2.64], R48 ;  /* 0x0000003002007985 */ /* 0x0209e8000c101d06 */
.L_x_931:
[----:B------:R-:W-:Y:S05]  /*bfb0*/  BSYNC B1 ;  /* 0x0000000000017941 */ /* 0x000fea0003800000 */
.L_x_930:
        /* <DEDUP_REMOVED lines=92> */
.L_x_937:
[----:B------:R-:W-:Y:S05]  /*c580*/  BSYNC B0 ;  /* 0x0000000000007941 */ /* 0x000fea0003800000 */
.L_x_936:
[C---:B------:R-:W-:Y:S04]  /*c590*/  LEA R2, P0, R91.reuse, R144, 0x1 ;  /* 0x000000905b027211 */ /* 0x040fe800078008ff */
[----:B------:R-:W-:Y:S05]  /*c5a0*/  LEA.HI.X R3, R91, R145, R90, 0x1, P0 ;  /* 0x000000915b037211 */ /* 0x000fea00000f0c5a */
[----:B-----5:R4:W-:Y:S04]  /*c5b0*/  ST.E.128 [R2.64], R48 ;  /* 0x0000003002007985 */ /* 0x0209e8000c101d06 */
.L_x_935:
[----:B------:R-:W-:Y:S05]  /*c5c0*/  BSYNC B1 ;  /* 0x0000000000017941 */ /* 0x000fea0003800000 */
.L_x_934:
        /* <DEDUP_REMOVED lines=15> */
[----:B------:R-:W-:Y:S01]  /*c6c0*/  LOP3.LUT R33, R24, 0xffff0000, RZ, 0xc0, !PT ;  /* 0xffff000018217812 */ /* 0x000fe200078ec0ff */
[----:B------:R-:W-:Y:S01]  /*c6d0*/  IMAD.U32 R28, R25, 0x10000, RZ ;  /* 0x00010000191c7824 */ /* 0x000fe200078e00ff */
[----:B------:R-:W-:Y:S01]  /*c6e0*/  ISETP.GE.AND P1, PT, R9, R0, PT ;  /* 0x000000000900720c */ /* 0x000fe20003f26270 */
[--C-:B------:R-:W-:Y:S01]  /*c6f0*/  IMAD.MOV.U32 R4, RZ, RZ, R0.reuse ;  /* 0x000000ffff047224 */ /* 0x100fe200078e0000 */
[----:B------:R-:W-:Y:S02]  /*c700*/  LOP3.LUT R35, R25, 0xffff0000, RZ, 0xc0, !PT ;  /* 0xffff000019237812 */ /* 0x000fe400078ec0ff */
[C---:B------:R-:W-:Y:S02]  /*c710*/  SHF.L.U32 R30, R26.reuse, 0x10, RZ ;  /* 0x000000101a1e7819 */ /* 0x040fe400000006ff */
[----:B------:R-:W-:Y:S07]  /*c720*/  LOP3.LUT R37, R26, 0xffff0000, RZ, 0xc0, !PT ;  /* 0xffff00001a257812 */ /* 0x000fee00078ec0ff */
[C---:B------:R-:W-:Y:S01]  /*c730*/  @P1 IADD3 R4, -R0.reuse, RZ, RZ ;  /* 0x000000ff00041210 */ /* 0x040fe20007ffe1ff */
[----:B------:R-:W-:Y:S01]  /*c740*/  @P1 IMAD.MOV R5, RZ, RZ, -R0 ;  /* 0x000000ffff051224 */ /* 0x000fe200078e0a00 */
[----:B------:R-:W-:Y:S02]  /*c750*/  @P1 IADD3 R31, -R0, RZ, RZ ;  /* 0x000000ff001f1210 */ /* 0x000fe40007ffe1ff */
[----:B-1----:R-:W-:Y:S02]  /*c760*/  LEA R2, P0, R4, R2, 0x1 ;  /* 0x0000000204027211 */ /* 0x002fe400078008ff */
[----:B------:R-:W-:Y:S02]  /*c770*/  IADD3 R23, P2, R160, R5, RZ ;  /* 0x00000005a0177210 */ /* 0x000fe40007f5e0ff */
[----:B------:R-:W-:Y:S02]  /*c780*/  LEA.HI.X.SX32 R3, R4, R3, 0x1, P0 ;  /* 0x0000000304037211 */ /* 0x000fe400000f0eff */
[----:B------:R-:W-:Y:S02]  /*c790*/  LEA.HI.X.SX32 R8, R5, R148, 0x1, P2 ;  /* 0x0000009405087211 */ /* 0x000fe400010f0eff */
[C---:B--23--:R-:W-:Y:S01]  /*c7a0*/  LEA R44, P0, R23.reuse, R140, 0x1 ;  /* 0x0000008c172c7211 */ /* 0x04cfe200078008ff */
[----:B------:R-:W2:Y:S03]  /*c7b0*/  LD.E.128 R4, [R2.64] ;  /* 0x0000000602047980 */ /* 0x000ea6000c101d00 */
[----:B------:R-:W-:Y:S02]  /*c7c0*/  LEA.HI.X R45, R23, R141, R8, 0x1, P0 ;  /* 0x0000008d172d7211 */ /* 0x000fe400000f0c08 */
[----:B------:R-:W-:Y:S04]  /*c7d0*/  IADD3 R29, P0, R160, R31, RZ ;  /* 0x0000001fa01d7210 */ /* 0x000fe80007f1e0ff */
[----:B------:R-:W3:Y:S01]  /*c7e0*/  LD.E.128 R44, [R44.64] ;  /* 0x000000062c2c7980 */ /* 0x000ee2000c101d00 */
[----:B------:R-:W-:Y:S01]  /*c7f0*/  LEA.HI.X.SX32 R0, R31, R148, 0x1, P0 ;  /* 0x000000941f007211 */ /* 0x000fe200000f0eff */
[----:B------:R-:W-:Y:S01]  /*c800*/  IMAD.U32 R31, R24, 0x10000, RZ ;  /* 0x00010000181f7824 */ /* 0x000fe200078e00ff */
[C---:B------:R-:W-:Y:S04]  /*c810*/  LEA R22, P0, R29.reuse, R142, 0x1 ;  /* 0x0000008e1d167211 */ /* 0x040fe800078008ff */
[----:B------:R-:W-:Y:S05]  /*c820*/  LEA.HI.X R23, R29, R143, R0, 0x1, P0 ;  /* 0x0000008f1d177211 */ /* 0x000fea00000f0c00 */
[----:B------:R1:W4:Y:S01]  /*c830*/  LD.E.128 R40, [R22.64] ;  /* 0x0000000616287980 */ /* 0x000322000c101d00 */
[C---:B--2---:R-:W-:Y:S01]  /*c840*/  IMAD.U32 R8, R7.reuse, 0x10000, RZ ;  /* 0x0001000007087824 */ /* 0x044fe200078e00ff */
[----:B-1----:R-:W-:Y:S01]  /*c850*/  LOP3.LUT R22, R7, 0xffff0000, RZ, 0xc0, !PT ;  /* 0xffff000007167812 */ /* 0x002fe200078ec0ff */
[C---:B------:R-:W-:Y:S01]  /*c860*/  IMAD.U32 R0, R4.reuse, 0x10000, RZ ;  /* 0x0001000004007824 */ /* 0x040fe200078e00ff */
[----:B------:R-:W-:Y:S02]  /*c870*/  LOP3.LUT R2, R4, 0xffff0000, RZ, 0xc0, !PT ;  /* 0xffff000004027812 */ /* 0x000fe400078ec0ff */
[C---:B------:R-:W-:Y:S02]  /*c880*/  SHF.L.U32 R3, R5.reuse, 0x10, RZ ;  /* 0x0000001005037819 */ /* 0x040fe400000006ff */
[----:B------:R-:W-:Y:S01]  /*c890*/  LOP3.LUT R4, R5, 0xffff0000, RZ, 0xc0, !PT ;  /* 0xffff000005047812 */ /* 0x000fe200078ec0ff */
[----:B------:R-:W-:Y:S01]  /*c8a0*/  IMAD.U32 R5, R6, 0x10000, RZ ;  /* 0x0001000006057824 */ /* 0x000fe200078e00ff */
[----:B---3--:R-:W-:Y:S01]  /*c8b0*/  SHF.L.U32 R29, R44, 0x10, RZ ;  /* 0x000000102c1d7819 */ /* 0x008fe200000006ff */
[C---:B------:R-:W-:Y:S01]  /*c8c0*/  IMAD.U32 R24, R46.reuse, 0x10000, RZ ;  /* 0x000100002e187824 */ /* 0x040fe200078e00ff */
        /* <DEDUP_REMOVED lines=12> */
[C---:B----4-:R-:W-:Y:S01]  /*c990*/  LOP3.LUT R34, R43.reuse, 0xffff0000, RZ, 0xc0, !PT ;  /* 0xffff00002b227812 */ /* 0x050fe200078ec0ff */
[----:B------:R-:W-:Y:S02]  /*c9a0*/  @!P1 FADD.FTZ R24, -R24, -RZ ;  /* 0x800000ff18189221 */ /* 0x000fe40000010100 */
[----:B------:R-:W-:Y:S02]  /*c9b0*/  @!P1 FADD.FTZ R26, -R26, -RZ ;  /* 0x800000ff1a1a9221 */ /* 0x000fe40000010100 */
[----:B------:R-:W-:Y:S01]  /*c9c0*/  FMUL.FTZ R0, R0, R29 ;  /* 0x0000001d00007220 */ /* 0x000fe20000410000 */
[----:B------:R-:W-:Y:S01]  /*c9d0*/  SHF.L.U32 R29, R43, 0x10, RZ ;  /* 0x000000102b1d7819 */ /* 0x000fe200000006ff */
[----:B------:R-:W-:Y:S02]  /*c9e0*/  FMUL.FTZ R7, R8, R7 ;  /* 0x0000000708077220 */ /* 0x000fe40000410000 */
[----:B------:R-:W-:Y:S02]  /*c9f0*/  FMUL.FTZ R8, R22, R17 ;  /* 0x0000001116087220 */ /* 0x000fe40000410000 */
[----:B------:R-:W-:Y:S02]  /*ca00*/  IMAD.U32 R22, R40, 0x10000, RZ ;  /* 0x0001000028167824 */ /* 0x000fe400078e00ff */
[----:B------:R-:W-:Y:S02]  /*ca10*/  @!P1 FADD.FTZ R25, -R25, -RZ ;  /* 0x800000ff19199221 */ /* 0x000fe40000010100 */
[----:B------:R-:W-:Y:S01]  /*ca20*/  FMUL.FTZ R6, R6, R23 ;  /* 0x0000001706067220 */ /* 0x000fe20000410000 */
[----:B------:R-:W-:Y:S01]  /*ca30*/  LOP3.LUT R23, R40, 0xffff0000, RZ, 0xc0, !PT ;  /* 0xffff000028177812 */ /* 0x000fe200078ec0ff */
[----:B------:R-:W-:Y:S01]  /*ca40*/  FMUL.FTZ R2, R2, R27 ;  /* 0x0000001b02027220 */ /* 0x000fe20000410000 */
[----:B------:R-:W-:Y:S01]  /*ca50*/  LOP3.LUT R27, R42, 0xffff0000, RZ, 0xc0, !PT ;  /* 0xffff00002a1b7812 */ /* 0x000fe200078ec0ff */
[----:B------:R-:W-:Y:S01]  /*ca60*/  FMUL.FTZ R5, R5, R24 ;  /* 0x0000001805057220 */ /* 0x000fe20000410000 */
[----:B------:R-:W-:Y:S01]  /*ca70*/  SHF.L.U32 R24, R41, 0x10, RZ ;  /* 0x0000001029187819 */ /* 0x000fe200000006ff */
[----:B------:R-:W-:Y:S02]  /*ca80*/  FMUL.FTZ R3, R3, R26 ;  /* 0x0000001a03037220 */ /* 0x000fe40000410000 */
[----:B------:R-:W-:Y:S02]  /*ca90*/  FFMA.FTZ R0, R31, R22, R0 ;  /* 0x000000161f007223 */ /* 0x000fe40000010000 */
[----:B------:R-:W-:Y:S01]  /*caa0*/  FMUL.FTZ R4, R4, R25 ;  /* 0x0000001904047220 */ /* 0x000fe20000410000 */
[----:B------:R-:W-:Y:S01]  /*cab0*/  LOP3.LUT R25, R41, 0xffff0000, RZ, 0xc0, !PT ;  /* 0xffff000029197812 */ /* 0x000fe200078ec0ff */
[----:B------:R-:W-:Y:S02]  /*cac0*/  FFMA.FTZ R2, R33, R23, R2 ;  /* 0x0000001721027223 */ /* 0x000fe40000010002 */
[----:B------:R-:W-:Y:S02]  /*cad0*/  IMAD.U32 R26, R42, 0x10000, RZ ;  /* 0x000100002a1a7824 */ /* 0x000fe400078e00ff */
[----:B------:R-:W-:Y:S01]  /*cae0*/  FFMA.FTZ R3, R28, R24, R3 ;  /* 0x000000181c037223 */ /* 0x000fe20000010003 */
[----:B------:R-:W-:Y:S01]  /*caf0*/  F2FP.BF16.PACK_AB R24, R2, R0 ;  /* 0x000000000218723e */ /* 0x000fe200000010ff */
[----:B------:R-:W-:Y:S02]  /*cb00*/  FFMA.FTZ R4, R35, R25, R4 ;  /* 0x0000001923047223 */ /* 0x000fe40000010004 */
[----:B------:R-:W-:Y:S02]  /*cb10*/  FFMA.FTZ R5, R30, R26, R5 ;  /* 0x0000001a1e057223 */ /* 0x000fe40000010005 */
[----:B------:R-:W-:Y:S01]  /*cb20*/  FFMA.FTZ R6, R37, R27, R6 ;  /* 0x0000001b25067223 */ /* 0x000fe20000010006 */
[----:B------:R-:W-:Y:S01]  /*cb30*/  F2FP.BF16.PACK_AB R25, R4, R3 ;  /* 0x000000030419723e */ /* 0x000fe200000010ff */
[----:B------:R-:W-:Y:S02]  /*cb40*/  FFMA.FTZ R7, R32, R29, R7 ;  /* 0x0000001d20077223 */ /* 0x000fe40000010007 */
[----:B------:R-:W-:Y:S01]  /*cb50*/  FFMA.FTZ R8, R39, R34, R8 ;  /* 0x0000002227087223 */ /* 0x000fe20000010008 */
[----:B------:R-:W-:Y:S04]  /*cb60*/  F2FP.BF16.PACK_AB R26, R6, R5 ;  /* 0x00000005061a723e */ /* 0x000fe800000010ff */
[----:B------:R-:W-:Y:S02]  /*cb70*/  F2FP.BF16.PACK_AB R27, R8, R7 ;  /* 0x00000007081b723e */ /* 0x000fe400000010ff */
.L_x_939:
[----:B------:R-:W-:Y:S05]  /*cb80*/  BSYNC B0 ;  /* 0x0000000000007941 */ /* 0x000fea0003800000 */
.L_x_938:
[C---:B-1----:R-:W-:Y:S04]  /*cb90*/  LEA R2, P0, R89.reuse, R144, 0x1 ;  /* 0x0000009059027211 */ /* 0x042fe800078008ff */
[----:B------:R-:W-:Y:S05]  /*cba0*/  LEA.HI.X R3, R89, R145, R88, 0x1, P0 ;  /* 0x0000009159037211 */ /* 0x000fea00000f0c58 */
[----:B-----5:R1:W-:Y:S04]  /*cbb0*/  ST.E.128 [R2.64], R24 ;  /* 0x0000001802007985 */ /* 0x0203e8000c101d06 */
.L_x_925:
[----:B------:R-:W-:Y:S05]  /*cbc0*/  BSYNC B2 ;  /* 0x0000000000027941 */ /* 0x000fea0003800000 */
.L_x_924:
[----:B-1--4-:R-:W4:Y:S02]  /*cbd0*/  LD.E R3, [R20.64+0xd0] ;  /* 0x0000d00614037980 */ /* 0x012f24000c101900 */
[----:B----4-:R-:W-:Y:S05]  /*cbe0*/  IMAD.U32 R3, R3, -0x20, RZ ;  /* 0xffffffe003037824 */ /* 0x010fea00078e00ff */
[C---:B------:R-:W-:Y:S02]  /*cbf0*/  LEA R142, P1, R3.reuse, R142, 0x1 ;  /* 0x0000008e038e7211 */ /* 0x040fe400078208ff */
[C---:B------:R-:W-:Y:S02]  /*cc00*/  LEA R140, P0, R3.reuse, R140, 0x1 ;  /* 0x0000008c038c7211 */ /* 0x040fe400078008ff */
[C---:B------:R-:W-:Y:S02]  /*cc10*/  LEA.HI.X.SX32 R143, R3.reuse, R143, 0x1, P1 ;  /* 0x0000008f038f7211 */ /* 0x040fe400008f0eff */
[----:B------:R-:W-:Y:S01]  /*cc20*/  LEA.HI.X.SX32 R141, R3, R141, 0x1, P0 ;  /* 0x0000008d038d7211 */ /* 0x000fe200000f0eff */
[----:B------:R-:W-:-:S05]  /*cc30*/  BRA `(.L_x_875) ;  /* 0x0000076000007947 */ /* 0x000fca0003800000 */
.L_x_841:
[----:B------:R-:W-:Y:S01]  /*cc40*/  BSSY B0, `(.L_x_940) ;  /* 0x000000e000007945 */ /* 0x000fe20003800000 */
[----:B------:R-:W-:-:S05]  /*cc50*/  @!P2 BRA `(.L_x_941) ;  /* 0x000000c00000a947 */ /* 0x000fca0003800000 */
        /* <DEDUP_REMOVED lines=8> */
[----:B------:R-:W3:Y:S04]  /*cce0*/  @P1 LD.E.128 R24, [R138.64+0x100] ;  /* 0x000100068a181980 */ /* 0x000ee8000c101d00 */
[----:B---3--:R2:W-:Y:S04]  /*ccf0*/  @P1 ST.E.128 [R144.64+0x100], R24 ;  /* 0x0001001890001985 */ /* 0x0085e8000c101d06 */
[----:B-1----:R-:W3:Y:S04]  /*cd00*/  @P0 LD.E.128 R4, [R138.64+0x180] ;  /* 0x000180068a040980 */ /* 0x002ee8000c101d00 */
[----:B---3--:R2:W-:Y:S02]  /*cd10*/  @P0 ST.E.128 [R144.64+0x180], R4 ;  /* 0x0001800490000985 */ /* 0x0085e4000c101d06 */
.L_x_941:
[----:B------:R-:W-:Y:S05]  /*cd20*/  BSYNC B0 ;  /* 0x0000000000007941 */ /* 0x000fea0003800000 */
.L_x_940:
[C---:B------:R-:W-:Y:S01]  /*cd30*/  ISETP.GE.AND P0, PT, R84.reuse, R205, PT ;  /* 0x000000cd5400720c */ /* 0x040fe20003f06270 */
[----:B------:R-:W-:Y:S03]  /*cd40*/  BSSY B0, `(.L_x_942) ;  /* 0x0000020000007945 */ /* 0x000fe60003800000 */
[----:B------:R-:W-:Y:S11]  /*cd50*/  ISETP.GE.AND P0, PT, R84, R179, !P0 ;  /* 0x000000b35400720c */ /* 0x000ff60004706270 */
[----:B------:R-:W-:Y:S02]  /*cd60*/  @!UPT UIADD3 URZ, URZ, URZ, URZ ;  /* 0x0000003f3f3ff290 */ /* 0x000fe4000fffe03f */
[----:B------:R-:W-:-:S05]  /*cd70*/  @!P0 BRA `(.L_x_943) ;  /* 0x000001c000008947 */ /* 0x000fca0003800000 */
[----:B------:R-:W-:Y:S02]  /*cd80*/  ISETP.NE.AND P3, PT, R175, RZ, PT ;  /* 0x000000ffaf00720c */ /* 0x000fe40003f65270 */
[----:B------:R-:W-:Y:S11]  /*cd90*/  ISETP.NE.AND P2, PT, R174, RZ, PT ;  /* 0x000000ffae00720c */ /* 0x000ff60003f45270 */
[----:B------:R-:W-:Y:S02]  /*cda0*/  @P3 LEA R22, P0, R110, R138, 0x1 ;  /* 0x0000008a6e163211 */ /* 0x000fe400078008ff */
[----:B------:R-:W-:Y:S02]  /*cdb0*/  @P3 LEA R2, P1, R236, R144, 0x1 ;  /* 0x00000090ec023211 */ /* 0x000fe400078208ff */
[----:B------:R-:W-:Y:S02]  /*cdc0*/  @P3 LEA.HI.X R23, R110, R139, R109, 0x1, P0 ;  /* 0x0000008b6e173211 */ /* 0x000fe400000f0c6d */
[C---:B------:R-:W-:Y:S02]  /*cdd0*/  @P2 LEA R36, P0, R111.reuse, R138, 0x1 ;  /* 0x0000008a6f242211 */ /* 0x040fe400078008ff */
[----:B------:R-:W-:Y:S01]  /*cde0*/  @P3 LEA.HI.X R3, R236, R145, R237, 0x1, P1 ;  /* 0x00000091ec033211 */ /* 0x000fe200008f0ced */
[----:B--2---:R-:W2:Y:S01]  /*cdf0*/  @P3 LD.E.128 R4, [R22.64] ;  /* 0x0000000616043980 */ /* 0x004ea2000c101d00 */
[----:B------:R-:W-:Y:S02]  /*ce00*/  @P2 LEA.HI.X R37, R111, R139, R112, 0x1, P0 ;  /* 0x0000008b6f252211 */ /* 0x000fe400000f0c70 */
[C---:B------:R-:W-:Y:S04]  /*ce10*/  @P2 LEA R34, P1, R105.reuse, R144, 0x1 ;  /* 0x0000009069222211 */ /* 0x040fe800078208ff */
[----:B------:R-:W-:Y:S02]  /*ce20*/  @P2 LEA.HI.X R35, R105, R145, R104, 0x1, P1 ;  /* 0x0000009169232211 */ /* 0x000fe400008f0c68 */
[----:B------:R-:W-:Y:S01]  /*ce30*/  ISETP.NE.AND P1, PT, R172, RZ, PT ;  /* 0x000000ffac00720c */ /* 0x000fe20003f25270 */
[----:B--2---:R1:W-:Y:S01]  /*ce40*/  @P3 ST.E.128 [R2.64], R4 ;  /* 0x0000000402003985 */ /* 0x0043e2000c101d06 */
[----:B------:R-:W-:Y:S03]  /*ce50*/  ISETP.NE.AND P3, PT, R173, RZ, PT ;  /* 0x000000ffad00720c */ /* 0x000fe60003f65270 */
[----:B------:R2:W3:Y:S10]  /*ce60*/  @P2 LD.E.128 R28, [R36.64] ;  /* 0x00000006241c2980 */ /* 0x0004f4000c101d00 */
[CC--:B------:R-:W-:Y:S04]  /*ce70*/  @P3 LEA R32, P0, R115.reuse, R138.reuse, 0x1 ;  /* 0x0000008a73203211 */ /* 0x0c0fe800078008ff */
[-C--:B------:R-:W-:Y:S02]  /*ce80*/  @P3 LEA.HI.X R33, R115, R139.reuse, R116, 0x1, P0 ;  /* 0x0000008b73213211 */ /* 0x080fe400000f0c74 */
[C---:B-1----:R-:W-:Y:S04]  /*ce90*/  @P1 LEA R2, P0, R123.reuse, R138, 0x1 ;  /* 0x0000008a7b021211 */ /* 0x042fe800078008ff */
[----:B------:R-:W-:Y:S02]  /*cea0*/  @P1 LEA.HI.X R3, R123, R139, R124, 0x1, P0 ;  /* 0x0000008b7b031211 */ /* 0x000fe400000f0c7c */
[CC--:B--2---:R-:W-:Y:S04]  /*ceb0*/  @P1 LEA R36, P0, R95.reuse, R144.reuse, 0x1 ;  /* 0x000000905f241211 */ /* 0x0c4fe800078008ff */
[-C--:B------:R-:W-:Y:S01]  /*cec0*/  @P1 LEA.HI.X R37, R95, R145.reuse, R94, 0x1, P0 ;  /* 0x000000915f251211 */ /* 0x080fe200000f0c5e */
[----:B---3--:R1:W-:Y:S01]  /*ced0*/  @P2 ST.E.128 [R34.64], R28 ;  /* 0x0000001c22002985 */ /* 0x0083e2000c101d06 */
[C---:B------:R-:W-:Y:S03]  /*cee0*/  @P3 LEA R22, P2, R101.reuse, R144, 0x1 ;  /* 0x0000009065163211 */ /* 0x040fe600078408ff */
[----:B------:R-:W2:Y:S01]  /*cef0*/  @P3 LD.E.128 R24, [R32.64] ;  /* 0x0000000620183980 */ /* 0x000ea2000c101d00 */
[----:B------:R-:W-:Y:S05]  /*cf00*/  @P3 LEA.HI.X R23, R101, R145, R100, 0x1, P2 ;  /* 0x0000009165173211 */ /* 0x000fea00010f0c64 */
[----:B--2---:R1:W-:Y:S04]  /*cf10*/  @P3 ST.E.128 [R22.64], R24 ;  /* 0x0000001816003985 */ /* 0x0043e8000c101d06 */
[----:B------:R-:W2:Y:S04]  /*cf20*/  @P1 LD.E.128 R4, [R2.64] ;  /* 0x0000000602041980 */ /* 0x000ea8000c101d00 */
[----:B--2---:R1:W-:Y:S02]  /*cf30*/  @P1 ST.E.128 [R36.64], R4 ;  /* 0x0000000424001985 */ /* 0x0043e4000c101d06 */
.L_x_943:
[----:B------:R-:W-:Y:S05]  /*cf40*/  BSYNC B0 ;  /* 0x0000000000007941 */ /* 0x000fea0003800000 */
.L_x_942:
[C---:B------:R-:W-:Y:S01]  /*cf50*/  ISETP.GE.AND P0, PT, R83.reuse, R205, PT ;  /* 0x000000cd5300720c */ /* 0x040fe20003f06270 */
[----:B------:R-:W-:Y:S03]  /*cf60*/  BSSY B0, `(.L_x_944) ;  /* 0x0000020000007945 */ /* 0x000fe60003800000 */
[----:B------:R-:W-:Y:S11]  /*cf70*/  ISETP.GE.AND P0, PT, R83, R179, !P0 ;  /* 0x000000b35300720c */ /* 0x000ff60004706270 */
[----:B------:R-:W-:Y:S02]  /*cf80*/  @!UPT UIADD3 URZ, URZ, URZ, URZ ;  /* 0x0000003f3f3ff290 */ /* 0x000fe4000fffe03f */
[----:B------:R-:W-:-:S05]  /*cf90*/  @!P0 BRA `(.L_x_945) ;  /* 0x000001c000008947 */ /* 0x000fca0003800000 */
[----:B------:R-:W-:Y:S02]  /*cfa0*/  ISETP.NE.AND P3, PT, R175, RZ, PT ;  /* 0x000000ffaf00720c */ /* 0x000fe40003f65270 */
[----:B------:R-:W-:Y:S11]  /*cfb0*/  ISETP.NE.AND P2, PT, R174, RZ, PT ;  /* 0x000000ffae00720c */ /* 0x000ff60003f45270 */
[----:B-1----:R-:W-:Y:S02]  /*cfc0*/  @P3 LEA R22, P0, R120, R138, 0x1 ;  /* 0x0000008a78163211 */ /* 0x002fe400078008ff */
[----:B------:R-:W-:Y:S02]  /*cfd0*/  @P3 LEA R2, P1, R106, R144, 0x1 ;  /* 0x000000906a023211 */ /* 0x000fe400078208ff */
[----:B------:R-:W-:Y:S02]  /*cfe0*/  @P3 LEA.HI.X R23, R120, R139, R119, 0x1, P0 ;  /* 0x0000008b78173211 */ /* 0x000fe400000f0c77 */
[----:B------:R-:W-:Y:S02]  /*cff0*/  @P2 LEA R36, P0, R114, R138, 0x1 ;  /* 0x0000008a72242211 */ /* 0x000fe400078008ff */
        /* <DEDUP_REMOVED lines=22> */
.L_x_945:
[----:B------:R-:W-:Y:S05]  /*d160*/  BSYNC B0 ;  /* 0x0000000000007941 */ /* 0x000fea0003800000 */
.L_x_944:
[C---:B------:R-:W-:Y:S04]  /*d170*/  ISETP.GE.AND P0, PT, R82.reuse, R205, PT ;  /* 0x000000cd5200720c */ /* 0x040fe80003f06270 */
[----:B------:R-:W-:Y:S11]  /*d180*/  ISETP.GE.AND P0, PT, R82, R179, !P0 ;  /* 0x000000b35200720c */ /* 0x000ff60004706270 */
[----:B------:R-:W-:Y:S02]  /*d190*/  @!UPT UIADD3 URZ, URZ, URZ, URZ ;  /* 0x0000003f3f3ff290 */ /* 0x000fe4000fffe03f */
[----:B------:R-:W-:-:S05]  /*d1a0*/  @!P0 BRA `(.L_x_875) ;  /* 0x000001f000008947 */ /* 0x000fca0003800000 */
[----:B------:R-:W-:Y:S02]  /*d1b0*/  ISETP.NE.AND P1, PT, R175, RZ, PT ;  /* 0x000000ffaf00720c */ /* 0x000fe40003f25270 */
[----:B------:R-:W-:Y:S02]  /*d1c0*/  ISETP.NE.AND P2, PT, R174, RZ, PT ;  /* 0x000000ffae00720c */ /* 0x000fe40003f45270 */
[----:B------:R-:W-:Y:S09]  /*d1d0*/  ISETP.NE.AND P3, PT, R173, RZ, PT ;  /* 0x000000ffad00720c */ /* 0x000ff20003f65270 */
[----:B------:R-:W-:Y:S04]  /*d1e0*/  @P1 IMAD.WIDE.U32 R2, R202, 0x60, R138 ;  /* 0x00000060ca021825 */ /* 0x000fe800078e008a */
[----:B------:R-:W-:Y:S02]  /*d1f0*/  @P1 IMAD R0, R203, 0x60, RZ ;  /* 0x00000060cb001824 */ /* 0x000fe400078e02ff */
[----:B-1----:R-:W-:Y:S04]  /*d200*/  @P1 IMAD.WIDE.U32 R22, R68, 0x60, R144 ;  /* 0x0000006044161825 */ /* 0x002fe800078e0090 */
[----:B------:R-:W-:Y:S02]  /*d210*/  @P1 IMAD.IADD R3, R3, 0x1, R0 ;  /* 0x0000000103031824 */ /* 0x000fe400078e0200 */
[----:B------:R-:W-:Y:S03]  /*d220*/  @P1 IMAD R0, R69, 0x60, RZ ;  /* 0x0000006045001824 */ /* 0x000fe600078e02ff */
[----:B--2---:R1:W2:Y:S01]  /*d230*/  @P1 LD.E.128 R4, [R2.64] ;  /* 0x0000000602041980 */ /* 0x0042a2000c101d00 */
[----:B------:R-:W-:Y:S01]  /*d240*/  @P1 IMAD.IADD R23, R23, 0x1, R0 ;  /* 0x0000000117171824 */ /* 0x000fe200078e0200 */
[CC--:B-1----:R-:W-:Y:S04]  /*d250*/  @P2 LEA R2, P0, R122.reuse, R138.reuse, 0x1 ;  /* 0x0000008a7a022211 */ /* 0x0c2fe800078008ff */
[-C--:B------:R-:W-:Y:S02]  /*d260*/  @P2 LEA.HI.X R3, R122, R139.reuse, R121, 0x1, P0 ;  /* 0x0000008b7a032211 */ /* 0x080fe400000f0c79 */
[C---:B------:R-:W-:Y:S04]  /*d270*/  @P3 LEA R34, P0, R128.reuse, R138, 0x1 ;  /* 0x0000008a80223211 */ /* 0x040fe800078008ff */
[----:B------:R-:W-:Y:S01]  /*d280*/  @P3 LEA.HI.X R35, R128, R139, R127, 0x1, P0 ;  /* 0x0000008b80233211 */ /* 0x000fe200000f0c7f */
[----:B--2---:R1:W-:Y:S01]  /*d290*/  @P1 ST.E.128 [R22.64], R4 ;  /* 0x0000000416001985 */ /* 0x0043e2000c101d06 */
[C---:B------:R-:W-:Y:S03]  /*d2a0*/  @P2 LEA R36, P1, R97.reuse, R144, 0x1 ;  /* 0x0000009061242211 */ /* 0x040fe600078208ff */
[----:B------:R2:W3:Y:S01]  /*d2b0*/  @P2 LD.E.128 R28, [R2.64] ;  /* 0x00000006021c2980 */ /* 0x0004e2000c101d00 */
[----:B------:R-:W-:Y:S02]  /*d2c0*/  @P2 LEA.HI.X R37, R97, R145, R96, 0x1, P1 ;  /* 0x0000009161252211 */ /* 0x000fe400008f0c60 */
[----:B------:R-:W-:Y:S11]  /*d2d0*/  ISETP.NE.AND P1, PT, R172, RZ, PT ;  /* 0x000000ffac00720c */ /* 0x000ff60003f25270 */
[----:B------:R-:W-:Y:S02]  /*d2e0*/  @!UPT UIADD3 URZ, URZ, URZ, URZ ;  /* 0x0000003f3f3ff290 */ /* 0x000fe4000fffe03f */
        /* <DEDUP_REMOVED lines=11> */
.L_x_875:
[----:B------:R-:W-:Y:S05]  /*d3a0*/  BSYNC B3 ;  /* 0x0000000000037941 */ /* 0x000fea0003800000 */
.L_x_840:
[----:B------:R-:W-:Y:S01]  /*d3b0*/  ISETP.NE.U32.AND P1, PT, R248, RZ, PT ;  /* 0x000000fff800720c */ /* 0x000fe20003f25070 */
[----:B-1----:R-:W4:Y:S01]  /*d3c0*/  LD.E R3, [R20.64+0x128] ;  /* 0x0001280614037980 */ /* 0x002f22000c101900 */
[----:B------:R-:W-:Y:S02]  /*d3d0*/  BSSY B0, `(.L_x_946) ;  /* 0x000005f000007945 */ /* 0x000fe40003800000 */
[----:B------:R-:W-:Y:S01]  /*d3e0*/  ISETP.NE.AND.EX P1, PT, R249, RZ, PT, P1 ;  /* 0x000000fff900720c */ /* 0x000fe20003f25310 */
[----:B----4-:R-:W-:Y:S05]  /*d3f0*/  IMAD.U32 R3, R3, -0x40, RZ ;  /* 0xffffffc003037824 */ /* 0x010fea00078e00ff */
[C---:B--2---:R-:W-:Y:S04]  /*d400*/  LEA R138, P0, R3.reuse, R138, 0x1 ;  /* 0x0000008a038a7211 */ /* 0x044fe800078008ff */
[----:B------:R-:W-:Y:S03]  /*d410*/  LEA.HI.X.SX32 R139, R3, R139, 0x1, P0 ;  /* 0x0000008b038b7211 */ /* 0x000fe600000f0eff */
[----:B------:R-:W-:-:S05]  /*d420*/  @!P1 BRA `(.L_x_947) ;  /* 0x0000051000009947 */ /* 0x000fca0003800000 */
[----:B------:R-:W-:Y:S04]  /*d430*/  IADD3 R3, R12, -0x1, RZ ;  /* 0xffffffff0c037810 */ /* 0x000fe80007ffe0ff */
[----:B------:R-:W-:Y:S11]  /*d440*/  ISETP.GT.AND P0, PT, R3, R108, PT ;  /* 0x0000006c0300720c */ /* 0x000ff60003f04270 */
[----:B------:R-:W-:Y:S02]  /*d450*/  @!UPT UIADD3 URZ, URZ, URZ, URZ ;  /* 0x0000003f3f3ff290 */ /* 0x000fe4000fffe03f */
[----:B------:R-:W-:-:S05]  /*d460*/  @!P0 BRA `(.L_x_948) ;  /* 0x0000055000008947 */ /* 0x000fca0003800000 */
[----:B------:R-:W-:Y:S01]  /*d470*/  IMAD.MOV.U32 R22, RZ, RZ, RZ ;  /* 0x000000ffff167224 */ /* 0x000fe200078e00ff */
[----:B------:R-:W2:Y:S01]  /*d480*/  LD.E R2, [R20.64+0x170] ;  /* 0x0001700614027980 */ /* 0x000ea2000c101900 */
[----:B------:R-:W-:Y:S03]  /*d490*/  IABS R8, R13 ;  /* 0x0000000d00087213 */ /* 0x000fe60000000000 */
[----:B------:R-:W4:Y:S06]  /*d4a0*/  LD.E.64 R26, [R20.64+0x40] ;  /* 0x00004006141a7980 */ /* 0x000f2c000c101b00 */
[----:B---3--:R-:W3:Y:S01]  /*d4b0*/  LD.E.64 R24, [R20.64+0x20] ;  /* 0x0000200614187980 */ /* 0x008ee2000c101b00 */
[-C--:B--2---:R-:W-:Y:S02]  /*d4c0*/  IABS R3, R2.reuse ;  /* 0x0000000200037213 */ /* 0x084fe40000000000 */
[----:B------:R-:W-:Y:S02]  /*d4d0*/  IABS R7, R2 ;  /* 0x0000000200077213 */ /* 0x000fe40000000000 */
[----:B------:R-:W1:Y:S03]  /*d4e0*/  I2F.RP R17, R3 ;  /* 0x0000000300117306 */ /* 0x000e660000209400 */
[----:B------:R-:W-:Y:S07]  /*d4f0*/  IMAD.MOV R7, RZ, RZ, -R7 ;  /* 0x000000ffff077224 */ /* 0x000fee00078e0a07 */
[----:B-1----:R-:W1:Y:S02]  /*d500*/  MUFU.RCP R0, R17 ;  /* 0x0000001100007308 */ /* 0x002e640000001000 */
[----:B-1----:R-:W-:Y:S02]  /*d510*/  IADD3 R4, R0, 0xffffffe, RZ ;  /* 0x0ffffffe00047810 */ /* 0x002fe40007ffe0ff */
[----:B------:R-:W-:Y:S06]  /*d520*/  IADD3 R0, R16, -0x80, RZ ;  /* 0xffffff8010007810 */ /* 0x000fec0007ffe0ff */
[----:B------:R-:W1:Y:S01]  /*d530*/  F2I.FTZ.U32.TRUNC.NTZ R23, R4 ;  /* 0x0000000400177305 */ /* 0x000e62000021f000 */
[----:B------:R-:W2:Y:S01]  /*d540*/  LD.E.64 R16, [R20.64+0x38] ;  /* 0x0000380614107980 */ /* 0x000ea2000c101b00 */
[----:B------:R-:W-:Y:S01]  /*d550*/  IABS R5, R0 ;  /* 0x0000000000057213 */ /* 0x000fe20000000000 */
[--C-:B-1----:R-:W-:Y:S04]  /*d560*/  IMAD.MOV R6, RZ, RZ, -R23.reuse ;  /* 0x000000ffff067224 */ /* 0x102fe800078e0a17 */
[----:B------:R-:W-:Y:S04]  /*d570*/  IMAD R6, R6, R3, RZ ;  /* 0x0000000306067224 */ /* 0x000fe800078e02ff */
[----:B------:R-:W-:Y:S02]  /*d580*/  IMAD.HI.U32 R6, R23, R6, R22 ;  /* 0x0000000617067227 */ /* 0x000fe400078e0016 */
[----:B------:R-:W2:Y:S04]  /*d590*/  LD.E.64 R22, [R20.64+0x28] ;  /* 0x0000280614167980 */ /* 0x000ea8000c101b00 */
[C---:B------:R-:W-:Y:S04]  /*d5a0*/  IMAD.HI.U32 R4, R6.reuse, R5, RZ ;  /* 0x0000000506047227 */ /* 0x040fe800078e00ff */
[----:B------:R-:W-:Y:S04]  /*d5b0*/  IMAD.HI.U32 R6, R6, R8, RZ ;  /* 0x0000000806067227 */ /* 0x000fe800078e00ff */
[-C--:B------:R-:W-:Y:S02]  /*d5c0*/  IMAD R5, R4, R7.reuse, R5 ;  /* 0x0000000704057224 */ /* 0x080fe400078e0205 */
[----:B------:R-:W-:Y:S03]  /*d5d0*/  IMAD R8, R6, R7, R8 ;  /* 0x0000000706087224 */ /* 0x000fe600078e0208 */
[C---:B------:R-:W-:Y:S02]  /*d5e0*/  ISETP.GT.U32.AND P0, PT, R3.reuse, R5, PT ;  /* 0x000000050300720c */ /* 0x040fe40003f04070 */
[----:B------:R-:W-:Y:S11]  /*d5f0*/  ISETP.GT.U32.AND P3, PT, R3, R8, PT ;  /* 0x000000080300720c */ /* 0x000ff60003f64070 */
[--C-:B------:R-:W-:Y:S01]  /*d600*/  @!P0 IMAD.IADD R5, R5, 0x1, -R3.reuse ;  /* 0x0000000105058824 */ /* 0x100fe200078e0a03 */
[----:B------:R-:W-:Y:S01]  /*d610*/  @!P0 IADD3 R4, R4, 0x1, RZ ;  /* 0x0000000104048810 */ /* 0x000fe20007ffe0ff */
[----:B------:R-:W-:Y:S01]  /*d620*/  @!P3 IMAD.IADD R8, R8, 0x1, -R3 ;  /* 0x000000010808b824 */ /* 0x000fe200078e0a03 */
[----:B------:R-:W-:Y:S02]  /*d630*/  @!P3 IADD3 R6, R6, 0x1, RZ ;  /* 0x000000010606b810 */ /* 0x000fe40007ffe0ff */
[-C--:B------:R-:W-:Y:S02]  /*d640*/  ISETP.GE.U32.AND P4, PT, R5, R3.reuse, PT ;  /* 0x000000030500720c */ /* 0x080fe40003f86070 */
[----:B------:R-:W-:Y:S02]  /*d650*/  ISETP.GE.U32.AND P5, PT, R8, R3, PT ;  /* 0x000000030800720c */ /* 0x000fe40003fa6070 */
[-C--:B------:R-:W-:Y:S02]  /*d660*/  LOP3.LUT R5, R13, R2.reuse, RZ, 0x3c, !PT ;  /* 0x000000020d057212 */ /* 0x080fe400078e3cff */
[-C--:B------:R-:W-:Y:S02]  /*d670*/  LOP3.LUT R3, R0, R2.reuse, RZ, 0x3c, !PT ;  /* 0x0000000200037212 */ /* 0x080fe400078e3cff */
[----:B------:R-:W-:Y:S02]  /*d680*/  ISETP.GE.AND P2, PT, R5, RZ, PT ;  /* 0x000000ff0500720c */ /* 0x000fe40003f46270 */
[----:B------:R-:W-:Y:S02]  /*d690*/  ISETP.GE.AND P1, PT, R3, RZ, PT ;  /* 0x000000ff0300720c */ /* 0x000fe40003f26270 */
[----:B------:R-:W-:Y:S02]  /*d6a0*/  ISETP.NE.AND P0, PT, R2, RZ, PT ;  /* 0x000000ff0200720c */ /* 0x000fe40003f05270 */
[----:B------:R-:W-:Y:S02]  /*d6b0*/  @P4 IADD3 R4, R4, 0x1, RZ ;  /* 0x0000000104044810 */ /* 0x000fe40007ffe0ff */
[----:B------:R-:W-:Y:S02]  /*d6c0*/  @P5 IADD3 R6, R6, 0x1, RZ ;  /* 0x0000000106065810 */ /* 0x000fe40007ffe0ff */
[----:B------:R-:W-:Y:S02]  /*d6d0*/  LOP3.LUT R3, RZ, R2, RZ, 0x33, !PT ;  /* 0x00000002ff037212 */ /* 0x000fe400078e33ff */
[----:B------:R-:W-:Y:S01]  /*d6e0*/  IADD3 R0, -R13, R0, RZ ;  /* 0x000000000d007210 */ /* 0x000fe20007ffe1ff */
[----:B------:R-:W-:Y:S02]  /*d6f0*/  @!P2 IMAD.MOV R6, RZ, RZ, -R6 ;  /* 0x000000ffff06a224 */ /* 0x000fe400078e0a06 */
[----:B------:R-:W-:Y:S05]  /*d700*/  @!P1 IMAD.MOV R4, RZ, RZ, -R4 ;  /* 0x000000ffff049224 */ /* 0x000fea00078e0a04 */
[C---:B------:R-:W-:Y:S02]  /*d710*/  SEL R4, R3.reuse, R4, !P0 ;  /* 0x0000000403047207 */ /* 0x040fe40004000000 */
[----:B------:R-:W-:Y:S02]  /*d720*/  SEL R3, R3, R6, !P0 ;  /* 0x0000000603037207 */ /* 0x000fe40004000000 */
[CC--:B------:R-:W-:Y:S02]  /*d730*/  LEA R30, P1, R4.reuse, R248.reuse, 0x2 ;  /* 0x000000f8041e7211 */ /* 0x0c0fe400078210ff */
[C---:B------:R-:W-:Y:S02]  /*d740*/  LEA R28, P0, R3.reuse, R248, 0x2 ;  /* 0x000000f8031c7211 */ /* 0x040fe400078010ff */
[-C--:B------:R-:W-:Y:S02]  /*d750*/  LEA.HI.X.SX32 R31, R4, R249.reuse, 0x2, P1 ;  /* 0x000000f9041f7211 */ /* 0x080fe400008f16ff */
[C---:B------:R-:W-:Y:S01]  /*d760*/  LEA.HI.X.SX32 R29, R3.reuse, R249, 0x2, P0 ;  /* 0x000000f9031d7211 */ /* 0x040fe200000f16ff */
[----:B------:R-:W-:Y:S02]  /*d770*/  IMAD.IADD R3, R3, 0x1, -R4 ;  /* 0x0000000103037824 */ /* 0x000fe400078e0a04 */
[----:B------:R-:W2:Y:S02]  /*d780*/  LD.E R5, [R30.64] ;  /* 0x000000061e057980 */ /* 0x000ea4000c101900 */
[----:B------:R-:W-:Y:S02]  /*d790*/  IMAD R0, R3, R2, R0 ;  /* 0x0000000203007224 */ /* 0x000fe400078e0200 */
[----:B------:R1:W2:Y:S02]  /*d7a0*/  LD.E R6, [R28.64] ;  /* 0x000000061c067980 */ /* 0x0002a4000c101900 */
[-C--:B----4-:R-:W-:Y:S01]  /*d7b0*/  IMAD R4, R27, R0.reuse, RZ ;  /* 0x000000001b047224 */ /* 0x090fe200078e02ff */
[----:B------:R-:W-:Y:S01]  /*d7c0*/  SHF.R.S32.HI R3, RZ, 0x1f, R0 ;  /* 0x0000001fff037819 */ /* 0x000fe20000011400 */
[C---:B-1----:R-:W-:Y:S04]  /*d7d0*/  IMAD.WIDE.U32 R28, R26.reuse, R0, RZ ;  /* 0x000000001a1c7225 */ /* 0x042fe800078e00ff */
[----:B--2---:R-:W-:Y:S02]  /*d7e0*/  IMAD.IADD R6, R5, 0x1, -R6 ;  /* 0x0000000105067824 */ /* 0x004fe400078e0a06 */
[----:B------:R-:W-:Y:S02]  /*d7f0*/  IMAD R5, R26, R3, R4 ;  /* 0x000000031a057224 */ /* 0x000fe400078e0204 */
[-C--:B---3--:R-:W-:Y:S01]  /*d800*/  IMAD R4, R25, R6.reuse, RZ ;  /* 0x0000000619047224 */ /* 0x088fe200078e02ff */
[----:B------:R-:W-:Y:S01]  /*d810*/  SHF.R.S32.HI R7, RZ, 0x1f, R6 ;  /* 0x0000001fff077819 */ /* 0x000fe20000011406 */
[C---:B------:R-:W-:Y:S04]  /*d820*/  IMAD.WIDE.U32 R26, R24.reuse, R6, RZ ;  /* 0x00000006181a7225 */ /* 0x040fe800078e00ff */
[-C--:B------:R-:W-:Y:S01]  /*d830*/  IMAD R4, R24, R7.reuse, R4 ;  /* 0x0000000718047224 */ /* 0x080fe200078e0204 */
[----:B------:R-:W-:Y:S01]  /*d840*/  MOV R24, R28 ;  /* 0x0000001c00187202 */ /* 0x000fe20000000f00 */
[----:B------:R-:W-:Y:S02]  /*d850*/  IMAD.IADD R25, R29, 0x1, R5 ;  /* 0x000000011d197824 */ /* 0x000fe400078e0205 */
[----:B------:R-:W-:Y:S02]  /*d860*/  IMAD.IADD R27, R27, 0x1, R4 ;  /* 0x000000011b1b7824 */ /* 0x000fe400078e0204 */
[----:B------:R-:W-:Y:S04]  /*d870*/  IMAD.WIDE.U32 R24, R6, R22, R24 ;  /* 0x0000001606187225 */ /* 0x000fe800078e0018 */
[----:B------:R-:W-:Y:S01]  /*d880*/  IMAD R6, R23, R6, RZ ;  /* 0x0000000617067224 */ /* 0x000fe200078e02ff */
[----:B------:R-:W-:Y:S01]  /*d890*/  LEA R146, P1, R24, R146, 0x1 ;  /* 0x0000009218927211 */ /* 0x000fe200078208ff */
[----:B------:R-:W-:Y:S02]  /*d8a0*/  IMAD R4, R17, R0, RZ ;  /* 0x0000000011047224 */ /* 0x000fe400078e02ff */
[----:B------:R-:W-:Y:S04]  /*d8b0*/  IMAD.WIDE.U32 R26, R0, R16, R26 ;  /* 0x00000010001a7225 */ /* 0x000fe800078e001a */
[----:B------:R-:W-:Y:S01]  /*d8c0*/  IMAD R6, R22, R7, R6 ;  /* 0x0000000716067224 */ /* 0x000fe200078e0206 */
[----:B------:R-:W-:Y:S01]  /*d8d0*/  LEA R144, P0, R26, R144, 0x1 ;  /* 0x000000901a907211 */ /* 0x000fe200078008ff */
[----:B------:R-:W-:Y:S02]  /*d8e0*/  IMAD R4, R16, R3, R4 ;  /* 0x0000000310047224 */ /* 0x000fe400078e0204 */
[----:B------:R-:W-:Y:S02]  /*d8f0*/  IMAD.IADD R6, R25, 0x1, R6 ;  /* 0x0000000119067824 */ /* 0x000fe400078e0206 */
[----:B------:R-:W-:Y:S03]  /*d900*/  IMAD.IADD R4, R27, 0x1, R4 ;  /* 0x000000011b047824 */ /* 0x000fe600078e0204 */
[----:B------:R-:W-:Y:S02]  /*d910*/  LEA.HI.X R147, R24, R147, R6, 0x1, P1 ;  /* 0x0000009318937211 */ /* 0x000fe400008f0c06 */
[----:B------:R-:W-:Y:S01]  /*d920*/  LEA.HI.X R145, R26, R145, R4, 0x1, P0 ;  /* 0x000000911a917211 */ /* 0x000fe200000f0c04 */
[----:B------:R-:W-:-:S05]  /*d930*/  BRA `(.L_x_948) ;  /* 0x0000008000007947 */ /* 0x000fca0003800000 */
.L_x_947:
[----:B------:R-:W2:Y:S04]  /*d940*/  LD.E R5, [R20.64+0x40] ;  /* 0x0000400614057980 */ /* 0x000ea8000c101900 */
[----:B------:R-:W4:Y:S02]  /*d950*/  LD.E R3, [R20.64+0x38] ;  /* 0x0000380614037980 */ /* 0x000f24000c101900 */
[----:B----4-:R-:W-:Y:S02]  /*d960*/  IMAD.U32 R3, R3, -0x40, RZ ;  /* 0xffffffc003037824 */ /* 0x010fe400078e00ff */
[----:B--2---:R-:W-:Y:S03]  /*d970*/  IMAD.U32 R5, R5, -0x40, RZ ;  /* 0xffffffc005057824 */ /* 0x004fe600078e00ff */
[----:B---3--:R-:W-:Y:S02]  /*d980*/  LEA R144, P0, R3, R144, 0x1 ;  /* 0x0000009003907211 */ /* 0x008fe400078008ff */
[----:B------:R-:W-:Y:S02]  /*d990*/  LEA R146, P1, R5, R146, 0x1 ;  /* 0x0000009205927211 */ /* 0x000fe400078208ff */
[----:B------:R-:W-:Y:S02]  /*d9a0*/  LEA.HI.X.SX32 R145, R3, R145, 0x1, P0 ;  /* 0x0000009103917211 */ /* 0x000fe400000f0eff */
[----:B------:R-:W-:Y:S04]  /*d9b0*/  LEA.HI.X.SX32 R147, R5, R147, 0x1, P1 ;  /* 0x0000009305937211 */ /* 0x000fe800008f0eff */
.L_x_948:
[----:B------:R-:W-:Y:S05]  /*d9c0*/  BSYNC B0 ;  /* 0x0000000000007941 */ /* 0x000fea0003800000 */
.L_x_946:
[----:B------:R-:W-:Y:S04]  /*d9d0*/  IADD3 R12, R12, -0x1, RZ ;  /* 0xffffffff0c0c7810 */ /* 0x000fe80007ffe0ff */
[----:B------:R-:W-:Y:S11]  /*d9e0*/  ISETP.GT.AND P0, PT, R12, R108, PT ;  /* 0x0000006c0c00720c */ /* 0x000ff60003f04270 */
[----:B------:R-:W-:Y:S02]  /*d9f0*/  @!UPT UIADD3 URZ, URZ, URZ, URZ ;  /* 0x0000003f3f3ff290 */ /* 0x000fe4000fffe03f */
[----:B------:R-:W-:-:S05]  /*da00*/  @P0 BRA `(.L_x_949) ;  /* 0xffff53b000000947 */ /* 0x000fca000383ffff */
.L_x_831:
[----:B------:R-:W-:Y:S01]  /*da10*/  WARPSYNC 0xffffffff ;  /* 0xffffffff00007948 */ /* 0x000fe20003800000 */
[----:B------:R-:W-:Y:S06]  /*da20*/  BAR.SYNC.DEFER_BLOCKING 0x0 ;  /* 0x0000000000007b1d */ /* 0x000fec0000010000 */
[----:B------:R-:W2:Y:S01]  /*da30*/  LD.E R0, [R20.64+0xd0] ;  /* 0x0000d00614007980 */ /* 0x000ea2000c101900 */
[----:B------:R-:W-:Y:S01]  /*da40*/  BSSY B3, `(.L_x_950) ;  /* 0x00009e9000037945 */ /* 0x000fe20003800000 */
[----:B------:R-:W-:Y:S01]  /*da50*/  IMAD.SHL.U32 R245, R176, 0x2, RZ ;  /* 0x00000002b0f57824 */ /* 0x000fe200078e00ff */
[C---:B------:R-:W-:Y:S01]  /*da60*/  SHF.L.U64.HI R13, R194.reuse, 0x4, R195 ;  /* 0x00000004c20d7819 */ /* 0x040fe200000102c3 */
[----:B------:R-:W-:Y:S01]  /*da70*/  IMAD.SHL.U32 R3, R194, 0x10, RZ ;  /* 0x00000010c2037824 */ /* 0x000fe200078e00ff */
[----:B--2---:R-:W-:-:S13]  /*da80*/  ISETP.NE.AND P0, PT, R0, RZ, PT ;  /* 0x000000ff0000720c */ /* 0x004fda0003f05270 */
[----:B------:R-:W-:Y:S05]  /*da90*/  @!P0 BRA `(.L_x_951) ;  /* 0x000094e000008947 */ /* 0x000fea0003800000 */
[----:B------:R-:W2:Y:S04]  /*daa0*/  LD.E.64 R4, [R20.64+0xf0] ;  /* 0x0000f00614047980 */ /* 0x000ea8000c101b00 */
[----:B------:R-:W4:Y:S04]  /*dab0*/  LD.E.U8 R2, [R20.64+0x1b3] ;  /* 0x0001b30614027980 */ /* 0x000f28000c101100 */
[----:B------:R1:W5:Y:S04]  /*dac0*/  LD.E R6, [R20.64+0xc0] ;  /* 0x0000c00614067980 */ /* 0x000368000c101900 */
[----:B------:R1:W5:Y:S04]  /*dad0*/  LD.E.64 R36, [R20.64+0x148] ;  /* 0x0001480614247980 */ /* 0x000368000c101b00 */
[----:B------:R1:W5:Y:S01]  /*dae0*/  LD.E.64 R22, [R20.64+0x150] ;  /* 0x0001500614167980 */ /* 0x000362000c101b00 */
[----:B--2---:R-:W-:-:S04]  /*daf0*/  ISETP.NE.U32.AND P1, PT, R4, RZ, PT ;  /* 0x000000ff0400720c */ /* 0x004fc80003f25070 */
[----:B------:R-:W-:-:S13]  /*db00*/  ISETP.NE.AND.EX P1, PT, R5, RZ, PT, P1 ;  /* 0x000000ff0500720c */ /* 0x000fda0003f25310 */
[----:B------:R-:W-:Y:S01]  /*db10*/  @P1 LEA R16, P0, R242, R4, 0x2 ;  /* 0x00000004f2101211 */ /* 0x000fe200078010ff */
[----:B------:R-:W-:-:S03]  /*db20*/  IMAD.MOV.U32 R4, RZ, RZ, RZ ;  /* 0x000000ffff047224 */ /* 0x000fc600078e00ff */
[----:B------:R-:W-:-:S05]  /*db30*/  @P1 LEA.HI.X R17, R242, R5, R79, 0x2, P0 ;  /* 0x00000005f2111211 */ /* 0x000fca00000f144f */
[----:B------:R-:W2:Y:S01]  /*db40*/  @P1 LD.E R4, [R16.64] ;  /* 0x0000000610041980 */ /* 0x000ea2000c101900 */
[----:B------:R-:W-:Y:S02]  /*db50*/  IADD3 R3, P1, R3, R190, RZ ;  /* 0x000000be03037210 */ /* 0x000fe40007f3e0ff */
[----:B------:R-:W-:Y:S02]  /*db60*/  LEA.HI R7, R0, R0, RZ, 0x1 ;  /* 0x0000000000077211 */ /* 0x000fe400078f08ff */
[C---:B------:R-:W-:Y:S01]  /*db70*/  LEA R5, P0, R194.reuse, R190, 0x5 ;  /* 0x000000bec2057211 */ /* 0x040fe200078028ff */
[----:B------:R-:W-:Y:S01]  /*db80*/  IMAD.X R12, R13, 0x1, R193, P1 ;  /* 0x000000010d0c7824 */ /* 0x000fe200008e06c1 */
[----:B-----5:R-:W-:Y:S02]  /*db90*/  LEA R42, P1, R3, R196, 0x1 ;  /* 0x000000c4032a7211 */ /* 0x020fe400078208ff */
[----:B------:R-:W-:Y:S02]  /*dba0*/  SHF.R.S32.HI R7, RZ, 0x1, R7 ;  /* 0x00000001ff077819 */ /* 0x000fe40000011407 */
[----:B------:R-:W-:-:S02]  /*dbb0*/  LEA.HI.X R13, R194, R193, R195, 0x5, P0 ;  /* 0x000000c1c20d7211 */ /* 0x000fc400000f2cc3 */
[----:B----4-:R-:W-:Y:S01]  /*dbc0*/  ISETP.NE.AND P4, PT, R2, RZ, PT ;  /* 0x000000ff0200720c */ /* 0x010fe20003f85270 */
[----:B------:R-:W-:Y:S01]  /*dbd0*/  IMAD.MOV.U32 R192, RZ, RZ, R190 ;  /* 0x000000ffffc07224 */ /* 0x000fe200078e00be */
[-C--:B---3--:R-:W-:Y:S02]  /*dbe0*/  LEA R44, P2, R190, R196.reuse, 0x1 ;  /* 0x000000c4be2c7211 */ /* 0x088fe400078408ff */
[----:B------:R-:W-:Y:S02]  /*dbf0*/  LEA R40, P0, R5, R196, 0x1 ;  /* 0x000000c405287211 */ /* 0x000fe400078008ff */
[----:B------:R-:W-:Y:S01]  /*dc00*/  LEA.HI.X R43, R3, R197, R12, 0x1, P1 ;  /* 0x000000c5032b7211 */ /* 0x000fe200008f0c0c */
[----:B------:R-:W-:Y:S01]  /*dc10*/  IMAD R3, R184, R7, R80 ;  /* 0x00000007b8037224 */ /* 0x000fe200078e0250 */
[-C--:B------:R-:W-:Y:S01]  /*dc20*/  LEA.HI.X R45, R190, R197.reuse, R193, 0x1, P2 ;  /* 0x000000c5be2d7211 */ /* 0x080fe200010f0cc1 */
[----:B------:R-:W-:Y:S01]  /*dc30*/  IMAD R8, R195, 0x30, RZ ;  /* 0x00000030c3087824 */ /* 0x000fe200078e02ff */
[----:B------:R-:W-:Y:S01]  /*dc40*/  LEA.HI.X R41, R5, R197, R13, 0x1, P0 ;  /* 0x000000c505297211 */ /* 0x000fe200000f0c0d */
[----:B------:R-:W-:-:S04]  /*dc50*/  IMAD.WIDE.U32 R192, R194, 0x30, R192 ;  /* 0x00000030c2c07825 */ /* 0x000fc800078e00c0 */
[----:B------:R-:W-:Y:S02]  /*dc60*/  IMAD.IADD R13, R244, 0x1, -R57 ;  /* 0x00000001f40d7824 */ /* 0x000fe400078e0a39 */
[----:B------:R-:W-:Y:S01]  /*dc70*/  IMAD.IADD R19, R80, 0x1, R3 ;  /* 0x0000000150137824 */ /* 0x000fe200078e0203 */
[----:B------:R-:W-:Y:S01]  /*dc80*/  LEA R38, P1, R192, R196, 0x1 ;  /* 0x000000c4c0267211 */ /* 0x000fe200078208ff */
[----:B------:R-:W-:Y:S01]  /*dc90*/  IMAD.IADD R5, R193, 0x1, R8 ;  /* 0x00000001c1057824 */ /* 0x000fe200078e0208 */
[----:B------:R-:W-:Y:S01]  /*dca0*/  ISETP.GE.AND P0, PT, R184, R13, PT ;  /* 0x0000000db800720c */ /* 0x000fe20003f06270 */
[----:B------:R-:W-:-:S03]  /*dcb0*/  IMAD.SHL.U32 R12, R7, 0x10, RZ ;  /* 0x00000010070c7824 */ /* 0x000fc600078e00ff */
[----:B------:R-:W-:Y:S02]  /*dcc0*/  ISETP.GT.AND P0, PT, R75, -0x8, !P0 ;  /* 0xfffffff84b00780c */ /* 0x000fe40004704270 */
[----:B------:R-:W-:Y:S02]  /*dcd0*/  LEA.HI.X R39, R192, R197, R5, 0x1, P1 ;  /* 0x000000c5c0277211 */ /* 0x000fe400008f0c05 */
[----:B--2---:R-:W-:-:S05]  /*dce0*/  IADD3 R4, R4, R78, R57 ;  /* 0x0000004e04047210 */ /* 0x004fca0007ffe039 */
[----:B------:R-:W-:-:S05]  /*dcf0*/  IMAD R2, R4, R7, RZ ;  /* 0x0000000704027224 */ /* 0x000fca00078e02ff */
[----:B------:R-:W-:Y:S02]  /*dd00*/  SHF.R.S32.HI R4, RZ, 0x1f, R2 ;  /* 0x0000001fff047819 */ /* 0x000fe40000011402 */
[C---:B------:R-:W-:Y:S02]  /*dd10*/  IADD3 R17, P3, R2.reuse, R3, RZ ;  /* 0x0000000302117210 */ /* 0x040fe40007f7e0ff */
[----:B------:R-:W-:Y:S02]  /*dd20*/  IADD3 R2, P2, R2, R19, RZ ;  /* 0x0000001302027210 */ /* 0x000fe40007f5e0ff */
[-C--:B------:R-:W-:Y:S02]  /*dd30*/  LEA.HI.X.SX32 R16, R3, R4.reuse, 0x1, P3 ;  /* 0x0000000403107211 */ /* 0x080fe400018f0eff */
[----:B------:R-:W-:Y:S01]  /*dd40*/  LEA.HI.X.SX32 R3, R19, R4, 0x1, P2 ;  /* 0x0000000413037211 */ /* 0x000fe200010f0eff */
[----:B------:R-:W-:Y:S05]  /*dd50*/  @!P4 BRA `(.L_x_952) ;  /* 0x000034800000c947 */ /* 0x000fea0003800000 */
[----:B-1----:R-:W-:Y:S01]  /*dd60*/  BSSY B2, `(.L_x_953) ;  /* 0x00000cf000027945 */ /* 0x002fe20003800000 */
[----:B------:R-:W-:Y:S05]  /*dd70*/  @!P0 BRA `(.L_x_954) ;  /* 0x00000cd000008947 */ /* 0x000fea0003800000 */
[----:B------:R-:W-:Y:S01]  /*dd80*/  ISETP.GE.AND P2, PT, R14, R6, PT ;  /* 0x000000060e00720c */ /* 0x000fe20003f46270 */
[C---:B------:R-:W-:Y:S01]  /*dd90*/  IMAD.SHL.U32 R47, R17.reuse, 0x2, RZ ;  /* 0x00000002112f7824 */ /* 0x040fe200078e00ff */
[----:B------:R-:W-:Y:S01]  /*dda0*/  SHF.L.U64.HI R3, R17, 0x1, R16 ;  /* 0x0000000111037819 */ /* 0x000fe20000010210 */
[----:B------:R-:W-:Y:S03]  /*ddb0*/  BSSY B1, `(.L_x_955) ;  /* 0x0000034000017945 */ /* 0x000fe60003800000 */
[----:B------:R-:W-:-:S02]  /*ddc0*/  IADD3 R18, P1, R36, R47, RZ ;  /* 0x0000002f24127210 */ /* 0x000fc40007f3e0ff */
[----:B------:R-:W-:-:S03]  /*ddd0*/  IADD3 R46, P0, R22, R47, RZ ;  /* 0x0000002f162e7210 */ /* 0x000fc60007f1e0ff */
[--C-:B------:R-:W-:Y:S02]  /*dde0*/  IMAD.X R19, R37, 0x1, R3.reuse, P1 ;  /* 0x0000000125137824 */ /* 0x100fe400008e0603 */
[----:B------:R1:W-:Y:S01]  /*ddf0*/  @P2 STS.128 [R245], RZ ;  /* 0x000000fff5002388 */ /* 0x0003e20000000c00 */
[----:B------:R-:W-:Y:S01]  /*de00*/  IMAD.X R47, R23, 0x1, R3, P0 ;  /* 0x00000001172f7824 */ /* 0x000fe200000e0603 */
[----:B------:R-:W-:Y:S05]  /*de10*/  @P2 BRA `(.L_x_956) ;  /* 0x000002d000002947 */ /* 0x000fea0003800000 */
[----:B------:R2:W5:Y:S01]  /*de20*/  LD.E.128 R24, [R44.64] ;  /* 0x000000062c187980 */ /* 0x000562000c101d00 */
[----:B------:R-:W-:Y:S01]  /*de30*/  ISETP.GE.AND P0, PT, R14, R0, PT ;  /* 0x000000000e00720c */ /* 0x000fe20003f06270 */
[----:B------:R-:W-:-:S12]  /*de40*/  BSSY B0, `(.L_x_957) ;  /* 0x0000029000007945 */ /* 0x000fd80003800000 */
[----:B------:R-:W-:Y:S05]  /*de50*/  @P0 BRA `(.L_x_958) ;  /* 0x0000027000000947 */ /* 0x000fea0003800000 */
[----:B------:R-:W3:Y:S04]  /*de60*/  LD.E.64 R2, [R46.64] ;  /* 0x000000062e027980 */ /* 0x000ee8000c101b00 */
[----:B------:R-:W4:Y:S01]  /*de70*/  LD.E.64 R4, [R18.64] ;  /* 0x0000000612047980 */ /* 0x000f22000c101b00 */
[C---:B-----5:R-:W-:Y:S01]  /*de80*/  SHF.L.U32 R28, R25.reuse, 0x10, RZ ;  /* 0x00000010191c7819 */ /* 0x060fe200000006ff */
[----:B------:R-:W-:Y:S01]  /*de90*/  IMAD.U32 R32, R26, 0x10000, RZ ;  /* 0x000100001a207824 */ /* 0x000fe200078e00ff */
[----:B------:R-:W-:Y:S02]  /*dea0*/  LOP3.LUT R8, R25, 0xffff0000, RZ, 0xc0, !PT ;  /* 0xffff000019087812 */ /* 0x000fe400078ec0ff */
[C---:B------:R-:W-:Y:S02]  /*deb0*/  SHF.L.U32 R25, R24.reuse, 0x10, RZ ;  /* 0x0000001018197819 */ /* 0x040fe400000006ff */
[----:B------:R-:W-:-:S02]  /*dec0*/  LOP3.LUT R34, R24, 0xffff0000, RZ, 0xc0, !PT ;  /* 0xffff000018227812 */ /* 0x000fc400078ec0ff */
[C---:B------:R-:W-:Y:S02]  /*ded0*/  LOP3.LUT R33, R27.reuse, 0xffff0000, RZ, 0xc0, !PT ;  /* 0xffff00001b217812 */ /* 0x040fe400078ec0ff */
[----:B------:R-:W-:Y:S02]  /*dee0*/  LOP3.LUT R48, R26, 0xffff0000, RZ, 0xc0, !PT ;  /* 0xffff00001a307812 */ /* 0x000fe400078ec0ff */
[----:B------:R-:W-:Y:S02]  /*def0*/  SHF.L.U32 R35, R27, 0x10, RZ ;  /* 0x000000101b237819 */ /* 0x000fe400000006ff */
[C---:B---3--:R-:W-:Y:S01]  /*df00*/  LOP3.LUT R24, R3.reuse, 0xffff0000, RZ, 0xc0, !PT ;  /* 0xffff000003187812 */ /* 0x048fe200078ec0ff */
[----:B------:R-:W-:Y:S01]  /*df10*/  IMAD.U32 R3, R3, 0x10000, RZ ;  /* 0x0001000003037824 */ /* 0x000fe200078e00ff */
[----:B------:R-:W-:Y:S02]  /*df20*/  LOP3.LUT R29, R2, 0xffff0000, RZ, 0xc0, !PT ;  /* 0xffff0000021d7812 */ /* 0x000fe400078ec0ff */
[----:B----4-:R-:W-:Y:S01]  /*df30*/  LOP3.LUT R30, R5, 0xffff0000, RZ, 0xc0, !PT ;  /* 0xffff0000051e7812 */ /* 0x010fe200078ec0ff */
[C---:B------:R-:W-:Y:S01]  /*df40*/  FMUL.FTZ R26, R33.reuse, R24 ;  /* 0x00000018211a7220 */ /* 0x040fe20000410000 */
[----:B------:R-:W-:Y:S01]  /*df50*/  LOP3.LUT R31, R4, 0xffff0000, RZ, 0xc0, !PT ;  /* 0xffff0000041f7812 */ /* 0x000fe200078ec0ff */
[----:B------:R-:W-:Y:S01]  /*df60*/  FMUL.FTZ R27, R8, R29 ;  /* 0x0000001d081b7220 */ /* 0x000fe20000410000 */
[----:B------:R-:W-:Y:S01]  /*df70*/  SHF.L.U32 R2, R2, 0x10, RZ ;  /* 0x0000001002027819 */ /* 0x000fe200000006ff */
[----:B------:R-:W-:Y:S01]  /*df80*/  FMUL.FTZ R33, R33, R30 ;  /* 0x0000001e21217220 */ /* 0x000fe20000410000 */
[----:B------:R-:W-:Y:S01]  /*df90*/  SHF.L.U32 R4, R4, 0x10, RZ ;  /* 0x0000001004047819 */ /* 0x000fe200000006ff */
[----:B------:R-:W-:Y:S01]  /*dfa0*/  FMUL.FTZ R8, R8, R31 ;  /* 0x0000001f08087220 */ /* 0x000fe20000410000 */
[----:B------:R-:W-:Y:S01]  /*dfb0*/  SHF.L.U32 R5, R5, 0x10, RZ ;  /* 0x0000001005057819 */ /* 0x000fe200000006ff */
[----:B------:R-:W-:-:S02]  /*dfc0*/  FFMA.FTZ R33, R35, R24, R33 ;  /* 0x0000001823217223 */ /* 0x000fc40000010021 */
[C---:B------:R-:W-:Y:S02]  /*dfd0*/  FFMA.FTZ R27, R28.reuse, R31, -R27 ;  /* 0x0000001f1c1b7223 */ /* 0x040fe4000001081b */
[----:B------:R-:W-:Y:S02]  /*dfe0*/  FFMA.FTZ R8, R28, R29, R8 ;  /* 0x0000001d1c087223 */ /* 0x000fe40000010008 */
[C---:B------:R-:W-:Y:S02]  /*dff0*/  FMUL.FTZ R24, R34.reuse, R2 ;  /* 0x0000000222187220 */ /* 0x040fe40000410000 */
[----:B------:R-:W-:Y:S01]  /*e000*/  FMUL.FTZ R34, R34, R4 ;  /* 0x0000000422227220 */ /* 0x000fe20000410000 */
[----:B------:R-:W-:Y:S01]  /*e010*/  F2FP.BF16.PACK_AB R8, R8, R27 ;  /* 0x0000001b0808723e */ /* 0x000fe200000010ff */
[C---:B------:R-:W-:Y:S02]  /*e020*/  FMUL.FTZ R28, R48.reuse, R3 ;  /* 0x00000003301c7220 */ /* 0x040fe40000410000 */
[----:B------:R-:W-:-:S02]  /*e030*/  FMUL.FTZ R48, R48, R5 ;  /* 0x0000000530307220 */ /* 0x000fc40000410000 */
[----:B------:R-:W-:Y:S02]  /*e040*/  FFMA.FTZ R24, R25, R4, -R24 ;  /* 0x0000000419187223 */ /* 0x000fe40000010818 */
[----:B------:R-:W-:Y:S02]  /*e050*/  FFMA.FTZ R26, R35, R30, -R26 ;  /* 0x0000001e231a7223 */ /* 0x000fe4000001081a */
[----:B------:R-:W-:Y:S02]  /*e060*/  FFMA.FTZ R25, R25, R2, R34 ;  /* 0x0000000219197223 */ /* 0x000fe40000010022 */
[C---:B------:R-:W-:Y:S01]  /*e070*/  FFMA.FTZ R28, R32.reuse, R5, -R28 ;  /* 0x00000005201c7223 */ /* 0x040fe2000001081c */
[----:B------:R-:W-:Y:S01]  /*e080*/  F2FP.BF16.PACK_AB R27, R33, R26 ;  /* 0x0000001a211b723e */ /* 0x000fe200000010ff */
[----:B------:R-:W-:Y:S01]  /*e090*/  FFMA.FTZ R3, R32, R3, R48 ;  /* 0x0000000320037223 */ /* 0x000fe20000010030 */
[----:B------:R-:W-:Y:S02]  /*e0a0*/  F2FP.BF16.PACK_AB R24, R25, R24 ;  /* 0x000000181918723e */ /* 0x000fe400000010ff */
[----:B------:R-:W-:-:S02]  /*e0b0*/  MOV R25, R8 ;  /* 0x0000000800197202 */ /* 0x000fc40000000f00 */
[----:B------:R-:W-:Y:S02]  /*e0c0*/  F2FP.BF16.PACK_AB R26, R3, R28 ;  /* 0x0000001c031a723e */ /* 0x000fe400000010ff */
.L_x_958:
[----:B------:R-:W-:Y:S05]  /*e0d0*/  BSYNC B0 ;  /* 0x0000000000007941 */ /* 0x000fea0003800000 */
.L_x_957:
[----:B-----5:R3:W-:Y:S02]  /*e0e0*/  STS.128 [R245], R24 ;  /* 0x00000018f5007388 */ /* 0x0207e40000000c00 */
.L_x_956:
[----:B------:R-:W-:Y:S05]  /*e0f0*/  BSYNC B1 ;  /* 0x0000000000017941 */ /* 0x000fea0003800000 */
.L_x_955:
[----:B------:R-:W-:Y:S01]  /*e100*/  ISETP.GE.AND P0, PT, R11, R6, PT ;  /* 0x000000060b00720c */ /* 0x000fe20003f06270 */
[----:B------:R-:W-:-:S12]  /*e110*/  BSSY B1, `(.L_x_959) ;  /* 0x0000030000017945 */ /* 0x000fd80003800000 */
[----:B------:R4:W-:Y:S01]  /*e120*/  @P0 STS.128 [R245+0x2000], RZ ;  /* 0x002000fff5000388 */ /* 0x0009e20000000c00 */
[----:B------:R-:W-:Y:S05]  /*e130*/  @P0 BRA `(.L_x_960) ;  /* 0x000002d000000947 */ /* 0x000fea0003800000 */
[----:B---3--:R3:W5:Y:S01]  /*e140*/  LD.E.128 R24, [R44.64+0x80] ;  /* 0x000080062c187980 */ /* 0x008762000c101d00 */
[----:B------:R-:W-:Y:S01]  /*e150*/  ISETP.GE.AND P0, PT, R11, R0, PT ;  /* 0x000000000b00720c */ /* 0x000fe20003f06270 */
[----:B------:R-:W-:-:S12]  /*e160*/  BSSY B0, `(.L_x_961) ;  /* 0x0000029000007945 */ /* 0x000fd80003800000 */
[----:B------:R-:W-:Y:S05]  /*e170*/  @P0 BRA `(.L_x_962) ;  /* 0x0000027000000947 */ /* 0x000fea0003800000 */
[----:B--2---:R-:W2:Y:S04]  /*e180*/  LD.E.64 R2, [R46.64+0x40] ;  /* 0x000040062e027980 */ /* 0x004ea8000c101b00 */
[----:B---3--:R-:W3:Y:S01]  /*e190*/  LD.E.64 R4, [R18.64+0x40] ;  /* 0x0000400612047980 */ /* 0x008ee2000c101b00 */
        /* <DEDUP_REMOVED lines=8> */
[C---:B--2---:R-:W-:Y:S01]  /*e220*/  LOP3.LUT R24, R3.reuse, 0xffff0000, RZ, 0xc0, !PT ;  /* 0xffff000003187812 */ /* 0x044fe200078ec0ff */
[----:B------:R-:W-:Y:S01]  /*e230*/  IMAD.U32 R3, R3, 0x10000, RZ ;  /* 0x0001000003037824 */ /* 0x000fe200078e00ff */
[----:B------:R-:W-:Y:S02]  /*e240*/  LOP3.LUT R29, R2, 0xffff0000, RZ, 0xc0, !PT ;  /* 0xffff0000021d7812 */ /* 0x000fe400078ec0ff */
[----:B---3--:R-:W-:Y:S01]  /*e250*/  LOP3.LUT R30, R5, 0xffff0000, RZ, 0xc0, !PT ;  /* 0xffff0000051e7812 */ /* 0x008fe200078ec0ff */
        /* <DEDUP_REMOVED lines=25> */
.L_x_962:
[----:B------:R-:W-:Y:S05]  /*e3f0*/  BSYNC B0 ;  /* 0x0000000000007941 */ /* 0x000fea0003800000 */
.L_x_961:
[----:B-----5:R1:W-:Y:S02]  /*e400*/  STS.128 [R245+0x2000], R24 ;  /* 0x00200018f5007388 */ /* 0x0203e40000000c00 */
.L_x_960:
[----:B------:R-:W-:Y:S05]  /*e410*/  BSYNC B1 ;  /* 0x0000000000017941 */ /* 0x000fea0003800000 */
.L_x_959:
[----:B------:R-:W-:Y:S01]  /*e420*/  ISETP.GE.AND P0, PT, R10, R6, PT ;  /* 0x000000060a00720c */ /* 0x000fe20003f06270 */
[----:B------:R-:W-:-:S12]  /*e430*/  BSSY B1, `(.L_x_963) ;  /* 0x0000030000017945 */ /* 0x000fd80003800000 */
[----:B------:R1:W-:Y:S01]  /*e440*/  @P0 STS.128 [R245+0x4000], RZ ;  /* 0x004000fff5000388 */ /* 0x0003e20000000c00 */
[----:B------:R-:W-:Y:S05]  /*e450*/  @P0 BRA `(.L_x_964) ;  /* 0x000002d000000947 */ /* 0x000fea0003800000 */
[----:B-1-3--:R1:W5:Y:S01]  /*e460*/  LD.E.128 R24, [R44.64+0x100] ;  /* 0x000100062c187980 */ /* 0x00a362000c101d00 */
[----:B------:R-:W-:Y:S01]  /*e470*/  ISETP.GE.AND P0, PT, R10, R0, PT ;  /* 0x000000000a00720c */ /* 0x000fe20003f06270 */
[----:B------:R-:W-:-:S12]  /*e480*/  BSSY B0, `(.L_x_965) ;  /* 0x0000029000007945 */ /* 0x000fd80003800000 */
[----:B------:R-:W-:Y:S05]  /*e490*/  @P0 BRA `(.L_x_966) ;  /* 0x0000027000000947 */ /* 0x000fea0003800000 */
[----:B------:R-:W3:Y:S04]  /*e4a0*/  LD.E.64 R2, [R46.64+0x80] ;  /* 0x000080062e027980 */ /* 0x000ee8000c101b00 */
[----:B--2---:R-:W2:Y:S01]  /*e4b0*/  LD.E.64 R4, [R18.64+0x80] ;  /* 0x0000800612047980 */ /* 0x004ea2000c101b00 */
        /* <DEDUP_REMOVED lines=11> */
[----:B--2---:R-:W-:Y:S01]  /*e570*/  LOP3.LUT R30, R5, 0xffff0000, RZ, 0xc0, !PT ;  /* 0xffff0000051e7812 */ /* 0x004fe200078ec0ff */
        /* <DEDUP_REMOVED lines=25> */
.L_x_966:
[----:B------:R-:W-:Y:S05]  /*e710*/  BSYNC B0 ;  /* 0x0000000000007941 */ /* 0x000fea0003800000 */
.L_x_965:
[----:B-----5:R3:W-:Y:S02]  /*e720*/  STS.128 [R245+0x4000], R24 ;  /* 0x00400018f5007388 */ /* 0x0207e40000000c00 */
.L_x_964:
[----:B------:R-:W-:Y:S05]  /*e730*/  BSYNC B1 ;  /* 0x0000000000017941 */ /* 0x000fea0003800000 */
.L_x_963:
[----:B------:R-:W-:-:S13]  /*e740*/  ISETP.GE.AND P0, PT, R9, R6, PT ;  /* 0x000000060900720c */ /* 0x000fda0003f06270 */
        /* <DEDUP_REMOVED lines=8> */
[----:B-----5:R-:W-:Y:S01]  /*e7d0*/  SHF.L.U32 R28, R25, 0x10, RZ ;  /* 0x00000010191c7819 */ /* 0x020fe200000006ff */
[----:B------:R-:W-:Y:S01]  /*e7e0*/  IMAD.U32 R33, R27, 0x10000, RZ ;  /* 0x000100001b217824 */ /* 0x000fe200078e00ff */
[----:B------:R-:W-:Y:S02]  /*e7f0*/  LOP3.LUT R8, R25, 0xffff0000, RZ, 0xc0, !PT ;  /* 0xffff000019087812 */ /* 0x000fe400078ec0ff */
[C---:B------:R-:W-:Y:S02]  /*e800*/  SHF.L.U32 R25, R24.reuse, 0x10, RZ ;  /* 0x0000001018197819 */ /* 0x040fe400000006ff */
[----:B------:R-:W-:-:S02]  /*e810*/  LOP3.LUT R32, R24, 0xffff0000, RZ, 0xc0, !PT ;  /* 0xffff000018207812 */ /* 0x000fc400078ec0ff */
[----:B------:R-:W-:Y:S02]  /*e820*/  LOP3.LUT R31, R27, 0xffff0000, RZ, 0xc0, !PT ;  /* 0xffff00001b1f7812 */ /* 0x000fe400078ec0ff */
[C---:B------:R-:W-:Y:S02]  /*e830*/  SHF.L.U32 R30, R26.reuse, 0x10, RZ ;  /* 0x000000101a1e7819 */ /* 0x040fe400000006ff */
[----:B------:R-:W-:Y:S02]  /*e840*/  LOP3.LUT R34, R26, 0xffff0000, RZ, 0xc0, !PT ;  /* 0xffff00001a227812 */ /* 0x000fe400078ec0ff */
[----:B---3--:R-:W-:Y:S02]  /*e850*/  LOP3.LUT R24, R3, 0xffff0000, RZ, 0xc0, !PT ;  /* 0xffff000003187812 */ /* 0x008fe400078ec0ff */
[C---:B------:R-:W-:Y:S01]  /*e860*/  LOP3.LUT R27, R2.reuse, 0xffff0000, RZ, 0xc0, !PT ;  /* 0xffff0000021b7812 */ /* 0x040fe200078ec0ff */
[----:B------:R-:W-:Y:S01]  /*e870*/  IMAD.U32 R2, R2, 0x10000, RZ ;  /* 0x0001000002027824 */ /* 0x000fe200078e00ff */
[----:B--2---:R-:W-:Y:S01]  /*e880*/  LOP3.LUT R18, R5, 0xffff0000, RZ, 0xc0, !PT ;  /* 0xffff000005127812 */ /* 0x004fe200078ec0ff */
[C---:B------:R-:W-:Y:S01]  /*e890*/  FMUL.FTZ R26, R31.reuse, R24 ;  /* 0x000000181f1a7220 */ /* 0x040fe20000410000 */
[----:B------:R-:W-:Y:S01]  /*e8a0*/  LOP3.LUT R29, R4, 0xffff0000, RZ, 0xc0, !PT ;  /* 0xffff0000041d7812 */ /* 0x000fe200078ec0ff */
[----:B------:R-:W-:Y:S01]  /*e8b0*/  FMUL.FTZ R19, R8, R27 ;  /* 0x0000001b08137220 */ /* 0x000fe20000410000 */
[----:B------:R-:W-:Y:S01]  /*e8c0*/  SHF.L.U32 R4, R4, 0x10, RZ ;  /* 0x0000001004047819 */ /* 0x000fe200000006ff */
[-C--:B------:R-:W-:Y:S01]  /*e8d0*/  FMUL.FTZ R31, R31, R18.reuse ;  /* 0x000000121f1f7220 */ /* 0x080fe20000410000 */
[----:B------:R-:W-:Y:S01]  /*e8e0*/  SHF.L.U32 R3, R3, 0x10, RZ ;  /* 0x0000001003037819 */ /* 0x000fe200000006ff */
[----:B------:R-:W-:-:S02]  /*e8f0*/  FFMA.FTZ R26, R33, R18, -R26 ;  /* 0x00000012211a7223 */ /* 0x000fc4000001081a */
[----:B------:R-:W-:Y:S02]  /*e900*/  IMAD.U32 R5, R5, 0x10000, RZ ;  /* 0x0001000005057824 */ /* 0x000fe400078e00ff */
[----:B------:R-:W-:Y:S02]  /*e910*/  FMUL.FTZ R18, R32, R2 ;  /* 0x0000000220127220 */ /* 0x000fe40000410000 */
[----:B------:R-:W-:Y:S02]  /*e920*/  FMUL.FTZ R8, R8, R29 ;  /* 0x0000001d08087220 */ /* 0x000fe40000410000 */
[----:B------:R-:W-:Y:S02]  /*e930*/  FMUL.FTZ R32, R32, R4 ;  /* 0x0000000420207220 */ /* 0x000fe40000410000 */
[----:B------:R-:W-:Y:S02]  /*e940*/  FFMA.FTZ R31, R33, R24, R31 ;  /* 0x00000018211f7223 */ /* 0x000fe4000001001f */
[----:B------:R-:W-:-:S02]  /*e950*/  FMUL.FTZ R24, R34, R3 ;  /* 0x0000000322187220 */ /* 0x000fc40000410000 */
[----:B------:R-:W-:Y:S02]  /*e960*/  FMUL.FTZ R34, R34, R5 ;  /* 0x0000000522227220 */ /* 0x000fe40000410000 */
[----:B------:R-:W-:Y:S02]  /*e970*/  FFMA.FTZ R18, R25, R4, -R18 ;  /* 0x0000000419127223 */ /* 0x000fe40000010812 */
[C---:B------:R-:W-:Y:S02]  /*e980*/  FFMA.FTZ R19, R28.reuse, R29, -R19 ;  /* 0x0000001d1c137223 */ /* 0x040fe40000010813 */
[----:B------:R-:W-:Y:S01]  /*e990*/  FFMA.FTZ R8, R28, R27, R8 ;  /* 0x0000001b1c087223 */ /* 0x000fe20000010008 */
[----:B------:R-:W-:Y:S01]  /*e9a0*/  F2FP.BF16.PACK_AB R27, R31, R26 ;  /* 0x0000001a1f1b723e */ /* 0x000fe200000010ff */
[----:B------:R-:W-:Y:S02]  /*e9b0*/  FFMA.FTZ R25, R25, R2, R32 ;  /* 0x0000000219197223 */ /* 0x000fe40000010020 */
[----:B------:R-:W-:Y:S01]  /*e9c0*/  FFMA.FTZ R24, R30, R5, -R24 ;  /* 0x000000051e187223 */ /* 0x000fe20000010818 */
[----:B------:R-:W-:Y:S01]  /*e9d0*/  F2FP.BF16.PACK_AB R8, R8, R19 ;  /* 0x000000130808723e */ /* 0x000fe200000010ff */
[----:B------:R-:W-:Y:S01]  /*e9e0*/  FFMA.FTZ R3, R30, R3, R34 ;  /* 0x000000031e037223 */ /* 0x000fe20000010022 */
[----:B------:R-:W-:-:S02]  /*e9f0*/  F2FP.BF16.PACK_AB R5, R25, R18 ;  /* 0x000000121905723e */ /* 0x000fc400000010ff */
[----:B------:R-:W-:Y:S02]  /*ea00*/  MOV R25, R8 ;  /* 0x0000000800197202 */ /* 0x000fe40000000f00 */
[----:B------:R-:W-:Y:S02]  /*ea10*/  F2FP.BF16.PACK_AB R26, R3, R24 ;  /* 0x00000018031a723e */ /* 0x000fe400000010ff */
[----:B------:R-:W-:Y:S02]  /*ea20*/  MOV R24, R5 ;  /* 0x0000000500187202 */ /* 0x000fe40000000f00 */
.L_x_968:
[----:B------:R-:W-:Y:S05]  /*ea30*/  BSYNC B0 ;  /* 0x0000000000007941 */ /* 0x000fea0003800000 */
.L_x_967:
[----:B-----5:R3:W-:Y:S02]  /*ea40*/  STS.128 [R245+0x6000], R24 ;  /* 0x00600018f5007388 */ /* 0x0207e40000000c00 */
.L_x_954:
[----:B------:R-:W-:Y:S05]  /*ea50*/  BSYNC B2 ;  /* 0x0000000000027941 */ /* 0x000fea0003800000 */
.L_x_953:
[----:B------:R-:W-:Y:S01]  /*ea60*/  IADD3 R8, R184, 0x10, RZ ;  /* 0x00000010b8087810 */ /* 0x000fe20007ffe0ff */
[----:B------:R-:W-:Y:S03]  /*ea70*/  BSSY B2, `(.L_x_969) ;  /* 0x00000d3000027945 */ /* 0x000fe60003800000 */
[----:B------:R-:W-:-:S04]  /*ea80*/  ISETP.GE.AND P0, PT, R8, R13, PT ;  /* 0x0000000d0800720c */ /* 0x000fc80003f06270 */
[----:B------:R-:W-:-:S13]  /*ea90*/  ISETP.LT.OR P0, PT, R75, -0x87, P0 ;  /* 0xffffff794b00780c */ /* 0x000fda0000701670 */
[----:B------:R-:W-:Y:S05]  /*eaa0*/  @P0 BRA `(.L_x_970) ;  /* 0x00000cf000000947 */ /* 0x000fea0003800000 */
[----:B------:R-:W-:Y:S01]  /*eab0*/  ISETP.GE.AND P0, PT, R14, R6, PT ;  /* 0x000000060e00720c */ /* 0x000fe20003f06270 */
[----:B------:R-:W-:Y:S01]  /*eac0*/  BSSY B1, `(.L_x_971) ;  /* 0x0000038000017945 */ /* 0x000fe20003800000 */
[----:B------:R-:W-:-:S04]  /*ead0*/  IADD3 R3, P1, R12, R17, RZ ;  /* 0x000000110c037210 */ /* 0x000fc80007f3e0ff */
[----:B------:R-:W-:Y:S01]  /*eae0*/  LEA.HI.X.SX32 R12, R12, R16, 0x1, P1 ;  /* 0x000000100c0c7211 */ /* 0x000fe200008f0eff */
[----:B------:R-:W-:-:S03]  /*eaf0*/  IMAD.SHL.U32 R31, R3, 0x2, RZ ;  /* 0x00000002031f7824 */ /* 0x000fc600078e00ff */
[----:B------:R-:W-:Y:S02]  /*eb00*/  SHF.L.U64.HI R3, R3, 0x1, R12 ;  /* 0x0000000103037819 */ /* 0x000fe4000001020c */
[-C--:B------:R-:W-:Y:S01]  /*eb10*/  IADD3 R18, P2, R36, R31.reuse, RZ ;  /* 0x0000001f24127210 */ /* 0x080fe20007f5e0ff */
[----:B------:R1:W-:Y:S01]  /*eb20*/  @P0 STS.128 [R245+0x800], RZ ;  /* 0x000800fff5000388 */ /* 0x0003e20000000c00 */
[----:B------:R-:W-:-:S03]  /*eb30*/  IADD3 R30, P1, R22, R31, RZ ;  /* 0x0000001f161e7210 */ /* 0x000fc60007f3e0ff */
[--C-:B------:R-:W-:Y:S02]  /*eb40*/  IMAD.X R19, R37, 0x1, R3.reuse, P2 ;  /* 0x0000000125137824 */ /* 0x100fe400010e0603 */
[----:B------:R-:W-:Y:S01]  /*eb50*/  IMAD.X R31, R23, 0x1, R3, P1 ;  /* 0x00000001171f7824 */ /* 0x000fe200008e0603 */
[----:B------:R-:W-:Y:S05]  /*eb60*/  @P0 BRA `(.L_x_972) ;  /* 0x000002d000000947 */ /* 0x000fea0003800000 */
[----:B-1-3--:R1:W5:Y:S01]  /*eb70*/  LD.E.128 R24, [R42.64] ;  /* 0x000000062a187980 */ /* 0x00a362000c101d00 */
[----:B------:R-:W-:Y:S01]  /*eb80*/  ISETP.GE.AND P0, PT, R14, R0, PT ;  /* 0x000000000e00720c */ /* 0x000fe20003f06270 */
[----:B------:R-:W-:-:S12]  /*eb90*/  BSSY B0, `(.L_x_973) ;  /* 0x0000029000007945 */ /* 0x000fd80003800000 */
[----:B------:R-:W-:Y:S05]  /*eba0*/  @P0 BRA `(.L_x_974) ;  /* 0x0000027000000947 */ /* 0x000fea0003800000 */
[----:B------:R-:W3:Y:S04]  /*ebb0*/  LD.E.64 R2, [R30.64] ;  /* 0x000000061e027980 */ /* 0x000ee8000c101b00 */
[----:B--2---:R-:W2:Y:S01]  /*ebc0*/  LD.E.64 R4, [R18.64] ;  /* 0x0000000612047980 */ /* 0x004ea2000c101b00 */
        /* <DEDUP_REMOVED lines=37> */
.L_x_974:
[----:B------:R-:W-:Y:S05]  /*ee20*/  BSYNC B0 ;  /* 0x0000000000007941 */ /* 0x000fea0003800000 */
.L_x_973:
[----:B-----5:R3:W-:Y:S02]  /*ee30*/  STS.128 [R245+0x800], R24 ;  /* 0x00080018f5007388 */ /* 0x0207e40000000c00 */
.L_x_972:
[----:B------:R-:W-:Y:S05]  /*ee40*/  BSYNC B1 ;  /* 0x0000000000017941 */ /* 0x000fea0003800000 */
.L_x_971:
        /* <DEDUP_REMOVED lines=47> */
.L_x_978:
[----:B------:R-:W-:Y:S05]  /*f140*/  BSYNC B0 ;  /* 0x0000000000007941 */ /* 0x000fea0003800000 */
.L_x_977:
[----:B-----5:R3:W-:Y:S02]  /*f150*/  STS.128 [R245+0x2800], R24 ;  /* 0x00280018f5007388 */ /* 0x0207e40000000c00 */
.L_x_976:
[----:B------:R-:W-:Y:S05]  /*f160*/  BSYNC B1 ;  /* 0x0000000000017941 */ /* 0x000fea0003800000 */
.L_x_975:
        /* <DEDUP_REMOVED lines=47> */
.L_x_982:
[----:B------:R-:W-:Y:S05]  /*f460*/  BSYNC B0 ;  /* 0x0000000000007941 */ /* 0x000fea0003800000 */
.L_x_981:
[----:B-----5:R3:W-:Y:S02]  /*f470*/  STS.128 [R245+0x4800], R24 ;  /* 0x00480018f5007388 */ /* 0x0207e40000000c00 */
.L_x_980:
[----:B------:R-:W-:Y:S05]  /*f480*/  BSYNC B1 ;  /* 0x0000000000017941 */ /* 0x000fea0003800000 */
.L_x_979:
[----:B------:R-:W-:-:S13]  /*f490*/  ISETP.GE.AND P0, PT, R9, R6, PT ;  /* 0x000000060900720c */ /* 0x000fda0003f06270 */
[----:B------:R1:W-:Y:S01]  /*f4a0*/  @P0 STS.128 [R245+0x6800], RZ ;  /* 0x006800fff5000388 */ /* 0x0003e20000000c00 */
[----:B------:R-:W-:Y:S05]  /*f4b0*/  @P0 BRA `(.L_x_970) ;  /* 0x000002e000000947 */ /* 0x000fea0003800000 */
[----:B-1-3--:R1:W5:Y:S01]  /*f4c0*/  LD.E.128 R24, [R42.64+0x180] ;  /* 0x000180062a187980 */ /* 0x00a362000c101d00 */
[----:B------:R-:W-:Y:S01]  /*f4d0*/  ISETP.GE.AND P0, PT, R9, R0, PT ;  /* 0x000000000900720c */ /* 0x000fe20003f06270 */
[----:B------:R-:W-:-:S12]  /*f4e0*/  BSSY B0, `(.L_x_983) ;  /* 0x000002a000007945 */ /* 0x000fd80003800000 */
[----:B------:R-:W-:Y:S05]  /*f4f0*/  @P0 BRA `(.L_x_984) ;  /* 0x0000028000000947 */ /* 0x000fea0003800000 */
[----:B--2---:R3:W2:Y:S04]  /*f500*/  LD.E.64 R2, [R30.64+0xc0] ;  /* 0x0000c0061e027980 */ /* 0x0046a8000c101b00 */
[----:B----4-:R-:W4:Y:S01]  /*f510*/  LD.E.64 R4, [R18.64+0xc0] ;  /* 0x0000c00612047980 */ /* 0x010f22000c101b00 */
[----:B-----5:R-:W-:Y:S01]  /*f520*/  SHF.L.U32 R28, R25, 0x10, RZ ;  /* 0x00000010191c7819 */ /* 0x020fe200000006ff */
[----:B------:R-:W-:Y:S01]  /*f530*/  IMAD.U32 R35, R27, 0x10000, RZ ;  /* 0x000100001b237824 */ /* 0x000fe200078e00ff */
[----:B------:R-:W-:Y:S02]  /*f540*/  LOP3.LUT R12, R25, 0xffff0000, RZ, 0xc0, !PT ;  /* 0xffff0000190c7812 */ /* 0x000fe400078ec0ff */
[C---:B------:R-:W-:Y:S02]  /*f550*/  SHF.L.U32 R25, R24.reuse, 0x10, RZ ;  /* 0x0000001018197819 */ /* 0x040fe400000006ff */
[----:B------:R-:W-:-:S02]  /*f560*/  LOP3.LUT R34, R24, 0xffff0000, RZ, 0xc0, !PT ;  /* 0xffff000018227812 */ /* 0x000fc400078ec0ff */
[----:B------:R-:W-:Y:S02]  /*f570*/  LOP3.LUT R33, R27, 0xffff0000, RZ, 0xc0, !PT ;  /* 0xffff00001b217812 */ /* 0x000fe400078ec0ff */
[C---:B------:R-:W-:Y:S02]  /*f580*/  SHF.L.U32 R32, R26.reuse, 0x10, RZ ;  /* 0x000000101a207819 */ /* 0x040fe400000006ff */
[----:B---3--:R-:W-:Y:S02]  /*f590*/  LOP3.LUT R30, R26, 0xffff0000, RZ, 0xc0, !PT ;  /* 0xffff00001a1e7812 */ /* 0x008fe400078ec0ff */
[----:B--2---:R-:W-:Y:S02]  /*f5a0*/  LOP3.LUT R24, R3, 0xffff0000, RZ, 0xc0, !PT ;  /* 0xffff000003187812 */ /* 0x004fe400078ec0ff */
[C---:B------:R-:W-:Y:S01]  /*f5b0*/  LOP3.LUT R27, R2.reuse, 0xffff0000, RZ, 0xc0, !PT ;  /* 0xffff0000021b7812 */ /* 0x040fe200078ec0ff */
[----:B------:R-:W-:Y:S01]  /*f5c0*/  IMAD.U32 R2, R2, 0x10000, RZ ;  /* 0x0001000002027824 */ /* 0x000fe200078e00ff */
[----:B----4-:R-:W-:Y:S01]  /*f5d0*/  LOP3.LUT R18, R5, 0xffff0000, RZ, 0xc0, !PT ;  /* 0xffff000005127812 */ /* 0x010fe200078ec0ff */
        /* <DEDUP_REMOVED lines=26> */
.L_x_984:
[----:B------:R-:W-:Y:S05]  /*f780*/  BSYNC B0 ;  /* 0x0000000000007941 */ /* 0x000fea0003800000 */
.L_x_983:
[----:B-----5:R3:W-:Y:S02]  /*f790*/  STS.128 [R245+0x6800], R24 ;  /* 0x00680018f5007388 */ /* 0x0207e40000000c00 */
.L_x_970:
[----:B------:R-:W-:Y:S05]  /*f7a0*/  BSYNC B2 ;  /* 0x0000000000027941 */ /* 0x000fea0003800000 */
.L_x_969:
[----:B------:R-:W-:Y:S01]  /*f7b0*/  IADD3 R12, R184, 0x20, RZ ;  /* 0x00000020b80c7810 */ /* 0x000fe20007ffe0ff */
[----:B------:R-:W-:Y:S03]  /*f7c0*/  BSSY B2, `(.L_x_985) ;  /* 0x00000cf000027945 */ /* 0x000fe60003800000 */
[----:B------:R-:W-:-:S04]  /*f7d0*/  ISETP.GE.AND P0, PT, R12, R13, PT ;  /* 0x0000000d0c00720c */ /* 0x000fc80003f06270 */
[----:B------:R-:W-:-:S13]  /*f7e0*/  ISETP.LT.OR P0, PT, R75, -0x107, P0 ;  /* 0xfffffef94b00780c */ /* 0x000fda0000701670 */
[----:B------:R-:W-:Y:S05]  /*f7f0*/  @P0 BRA `(.L_x_986) ;  /* 0x00000cb000000947 */ /* 0x000fea0003800000 */
[----:B------:R-:W-:Y:S01]  /*f800*/  ISETP.GE.AND P0, PT, R14, R6, PT ;  /* 0x000000060e00720c */ /* 0x000fe20003f06270 */
[----:B------:R-:W-:Y:S01]  /*f810*/  IMAD.SHL.U32 R3, R7, 0x20, RZ ;  /* 0x0000002007037824 */ /* 0x000fe200078e00ff */
[----:B------:R-:W-:Y:S04]  /*f820*/  BSSY B1, `(.L_x_987) ;  /* 0x0000037000017945 */ /* 0x000fe80003800000 */
[----:B------:R-:W-:-:S04]  /*f830*/  IADD3 R2, P1, R3, R17, RZ ;  /* 0x0000001103027210 */ /* 0x000fc80007f3e0ff */
[----:B------:R-:W-:Y:S01]  /*f840*/  LEA.HI.X.SX32 R3, R3, R16, 0x1, P1 ;  /* 0x0000001003037211 */ /* 0x000fe200008f0eff */
[C---:B------:R-:W-:Y:S02]  /*f850*/  IMAD.SHL.U32 R31, R2.reuse, 0x2, RZ ;  /* 0x00000002021f7824 */ /* 0x040fe400078e00ff */
[----:B------:R1:W-:Y:S01]  /*f860*/  @P0 STS.128 [R245+0x1000], RZ ;  /* 0x001000fff5000388 */ /* 0x0003e20000000c00 */
[----:B------:R-:W-:Y:S02]  /*f870*/  SHF.L.U64.HI R3, R2, 0x1, R3 ;  /* 0x0000000102037819 */ /* 0x000fe40000010203 */
[-C--:B------:R-:W-:Y:S02]  /*f880*/  IADD3 R18, P2, R36, R31.reuse, RZ ;  /* 0x0000001f24127210 */ /* 0x080fe40007f5e0ff */
        /* <DEDUP_REMOVED lines=15> */
[C---:B------:R-:W-:Y:S02]  /*f980*/  SHF.L.U32 R29, R24.reuse, 0x10, RZ ;  /* 0x00000010181d7819 */ /* 0x040fe400000006ff */
[----:B------:R-:W-:Y:S02]  /*f990*/  LOP3.LUT R44, R24, 0xffff0000, RZ, 0xc0, !PT ;  /* 0xffff0000182c7812 */ /* 0x000fe400078ec0ff */
[----:B------:R-:W-:Y:S02]  /*f9a0*/  LOP3.LUT R45, R26, 0xffff0000, RZ, 0xc0, !PT ;  /* 0xffff00001a2d7812 */ /* 0x000fe400078ec0ff */
[----:B---3--:R-:W-:Y:S02]  /*f9b0*/  LOP3.LUT R32, R2, 0xffff0000, RZ, 0xc0, !PT ;  /* 0xffff000002207812 */ /* 0x008fe400078ec0ff */
[----:B------:R-:W-:Y:S02]  /*f9c0*/  LOP3.LUT R24, R3, 0xffff0000, RZ, 0xc0, !PT ;  /* 0xffff000003187812 */ /* 0x000fe400078ec0ff */
[C---:B--2---:R-:W-:Y:S01]  /*f9d0*/  LOP3.LUT R34, R4.reuse, 0xffff0000, RZ, 0xc0, !PT ;  /* 0xffff000004227812 */ /* 0x044fe200078ec0ff */
[----:B------:R-:W-:Y:S01]  /*f9e0*/  FMUL.FTZ R27, R25, R32 ;  /* 0x00000020191b7220 */ /* 0x000fe20000410000 */
[----:B------:R-:W-:Y:S01]  /*f9f0*/  LOP3.LUT R33, R5, 0xffff0000, RZ, 0xc0, !PT ;  /* 0xffff000005217812 */ /* 0x000fe200078ec0ff */
[----:B------:R-:W-:Y:S01]  /*fa00*/  IMAD.U32 R4, R4, 0x10000, RZ ;  /* 0x0001000004047824 */ /* 0x000fe200078e00ff */
[----:B------:R-:W-:Y:S01]  /*fa10*/  SHF.L.U32 R2, R2, 0x10, RZ ;  /* 0x0000001002027819 */ /* 0x000fe200000006ff */
[----:B------:R-:W-:-:S02]  /*fa20*/  FMUL.FTZ R25, R25, R34 ;  /* 0x0000002219197220 */ /* 0x000fc40000410000 */
[C---:B------:R-:W-:Y:S01]  /*fa30*/  FFMA.FTZ R27, R28.reuse, R34, -R27 ;  /* 0x000000221c1b7223 */ /* 0x040fe2000001081b */
[----:B------:R-:W-:Y:S01]  /*fa40*/  SHF.L.U32 R34, R5, 0x10, RZ ;  /* 0x0000001005227819 */ /* 0x000fe200000006ff */
[----:B------:R-:W-:Y:S01]  /*fa50*/  FFMA.FTZ R28, R28, R32, R25 ;  /* 0x000000201c1c7223 */ /* 0x000fe20000010019 */
[----:B------:R-:W-:Y:S01]  /*fa60*/  SHF.L.U32 R32, R3, 0x10, RZ ;  /* 0x0000001003207819 */ /* 0x000fe200000006ff */
[C---:B------:R-:W-:Y:S02]  /*fa70*/  FMUL.FTZ R26, R35.reuse, R24 ;  /* 0x00000018231a7220 */ /* 0x040fe40000410000 */
[----:B------:R-:W-:Y:S01]  /*fa80*/  FMUL.FTZ R35, R35, R33 ;  /* 0x0000002123237220 */ /* 0x000fe20000410000 */
[----:B------:R-:W-:Y:S01]  /*fa90*/  F2FP.BF16.PACK_AB R25, R28, R27 ;  /* 0x0000001b1c19723e */ /* 0x000fe200000010ff */
[----:B------:R-:W-:Y:S02]  /*faa0*/  FMUL.FTZ R3, R44, R2 ;  /* 0x000000022c037220 */ /* 0x000fe40000410000 */
[----:B------:R-:W-:-:S02]  /*fab0*/  FMUL.FTZ R5, R45, R32 ;  /* 0x000000202d057220 */ /* 0x000fc40000410000 */
[----:B------:R-:W-:Y:S02]  /*fac0*/  FMUL.FTZ R44, R44, R4 ;  /* 0x000000042c2c7220 */ /* 0x000fe40000410000 */
[----:B------:R-:W-:Y:S02]  /*fad0*/  FMUL.FTZ R45, R45, R34 ;  /* 0x000000222d2d7220 */ /* 0x000fe40000410000 */
[C---:B------:R-:W-:Y:S02]  /*fae0*/  FFMA.FTZ R26, R42.reuse, R33, -R26 ;  /* 0x000000212a1a7223 */ /* 0x040fe4000001081a */
[----:B------:R-:W-:Y:S02]  /*faf0*/  FFMA.FTZ R35, R42, R24, R35 ;  /* 0x000000182a237223 */ /* 0x000fe40000010023 */
[C---:B------:R-:W-:Y:S02]  /*fb00*/  FFMA.FTZ R3, R29.reuse, R4, -R3 ;  /* 0x000000041d037223 */ /* 0x040fe40000010803 */
[----:B------:R-:W-:Y:S01]  /*fb10*/  FFMA.FTZ R44, R29, R2, R44 ;  /* 0x000000021d2c7223 */ /* 0x000fe2000001002c */
[----:B------:R-:W-:Y:S01]  /*fb20*/  F2FP.BF16.PACK_AB R27, R35, R26 ;  /* 0x0000001a231b723e */ /* 0x000fe200000010ff */
[----:B------:R-:W-:-:S02]  /*fb30*/  FFMA.FTZ R5, R43, R34, -R5 ;  /* 0x000000222b057223 */ /* 0x000fc40000010805 */
[----:B------:R-:W-:Y:S01]  /*fb40*/  FFMA.FTZ R32, R43, R32, R45 ;  /* 0x000000202b207223 */ /* 0x000fe2000001002d */
[----:B------:R-:W-:-:S04]  /*fb50*/  F2FP.BF16.PACK_AB R24, R44, R3 ;  /* 0x000000032c18723e */ /* 0x000fc800000010ff */
[----:B------:R-:W-:Y:S02]  /*fb60*/  F2FP.BF16.PACK_AB R26, R32, R5 ;  /* 0x00000005201a723e */ /* 0x000fe400000010ff */
.L_x_990:
[----:B------:R-:W-:Y:S05]  /*fb70*/  BSYNC B0 ;  /* 0x0000000000007941 */ /* 0x000fea0003800000 */
.L_x_989:
[----:B-----5:R3:W-:Y:S02]  /*fb80*/  STS.128 [R245+0x1000], R24 ;  /* 0x00100018f5007388 */ /* 0x0207e40000000c00 */
.L_x_988:
[----:B------:R-:W-:Y:S05]  /*fb90*/  BSYNC B1 ;  /* 0x0000000000017941 */ /* 0x000fea0003800000 */
.L_x_987:
        /* <DEDUP_REMOVED lines=46> */
.L_x_994:
[----:B------:R-:W-:Y:S05]  /*fe80*/  BSYNC B0 ;  /* 0x0000000000007941 */ /* 0x000fea0003800000 */
.L_x_993:
[----:B-----5:R3:W-:Y:S02]  /*fe90*/  STS.128 [R245+0x3000], R24 ;  /* 0x00300018f5007388 */ /* 0x0207e40000000c00 */
.L_x_992:
[----:B------:R-:W-:Y:S05]  /*fea0*/  BSYNC B1 ;  /* 0x0000000000017941 */ /* 0x000fea0003800000 */
.L_x_991:
        /* <DEDUP_REMOVED lines=46> */
.L_x_998:
[----:B------:R-:W-:Y:S05]  /*10190*/  BSYNC B0 ;  /* 0x0000000000007941 */ /* 0x000fea0003800000 */
.L_x_997:
[----:B-----5:R3:W-:Y:S02]  /*101a0*/  STS.128 [R245+0x5000], R24 ;  /* 0x00500018f5007388 */ /* 0x0207e40000000c00 */
.L_x_996:
[----:B------:R-:W-:Y:S05]  /*101b0*/  BSYNC B1 ;  /* 0x0000000000017941 */ /* 0x000fea0003800000 */
.L_x_995:
[----:B------:R-:W-:-:S13]  /*101c0*/  ISETP.GE.AND P0, PT, R9, R6, PT ;  /* 0x000000060900720c */ /* 0x000fda0003f06270 */
[----:B------:R1:W-:Y:S01]  /*101d0*/  @P0 STS.128 [R245+0x7000], RZ ;  /* 0x007000fff5000388 */ /* 0x0003e20000000c00 */
[----:B------:R-:W-:Y:S05]  /*101e0*/  @P0 BRA `(.L_x_986) ;  /* 0x000002c000000947 */ /* 0x000fea0003800000 */
[----:B-1----:R-:W5:Y:S01]  /*101f0*/  LD.E.128 R40, [R40.64+0x180] ;  /* 0x0001800628287980 */ /* 0x002f62000c101d00 */
[----:B------:R-:W-:Y:S01]  /*10200*/  ISETP.GE.AND P0, PT, R9, R0, PT ;  /* 0x000000000900720c */ /* 0x000fe20003f06270 */
[----:B------:R-:W-:-:S12]  /*10210*/  BSSY B0, `(.L_x_999) ;  /* 0x0000028000007945 */ /* 0x000fd80003800000 */
[----:B------:R-:W-:Y:S05]  /*10220*/  @P0 BRA `(.L_x_1000) ;  /* 0x0000026000000947 */ /* 0x000fea0003800000 */
[----:B--2---:R-:W2:Y:S04]  /*10230*/  LD.E.64 R2, [R30.64+0xc0] ;  /* 0x0000c0061e027980 */ /* 0x004ea8000c101b00 */
[----:B---3--:R-:W3:Y:S01]  /*10240*/  LD.E.64 R4, [R18.64+0xc0] ;  /* 0x0000c00612047980 */ /* 0x008ee2000c101b00 */
[----:B-----5:R-:W-:Y:S01]  /*10250*/  LOP3.LUT R32, R43, 0xffff0000, RZ, 0xc0, !PT ;  /* 0xffff00002b207812 */ /* 0x020fe200078ec0ff */
[----:B------:R-:W-:Y:S01]  /*10260*/  IMAD.U32 R33, R42, 0x10000, RZ ;  /* 0x000100002a217824 */ /* 0x000fe200078e00ff */
[----:B------:R-:W-:Y:S02]  /*10270*/  LOP3.LUT R24, R41, 0xffff0000, RZ, 0xc0, !PT ;  /* 0xffff000029187812 */ /* 0x000fe400078ec0ff */
[----:B------:R-:W-:Y:S02]  /*10280*/  SHF.L.U32 R34, R43, 0x10, RZ ;  /* 0x000000102b227819 */ /* 0x000fe400000006ff */
[----:B------:R-:W-:-:S02]  /*10290*/  SHF.L.U32 R25, R41, 0x10, RZ ;  /* 0x0000001029197819 */ /* 0x000fc400000006ff */
[C---:B------:R-:W-:Y:S02]  /*102a0*/  SHF.L.U32 R26, R40.reuse, 0x10, RZ ;  /* 0x00000010281a7819 */ /* 0x040fe400000006ff */
[----:B------:R-:W-:Y:S02]  /*102b0*/  LOP3.LUT R40, R40, 0xffff0000, RZ, 0xc0, !PT ;  /* 0xffff000028287812 */ /* 0x000fe400078ec0ff */
[----:B------:R-:W-:Y:S02]  /*102c0*/  LOP3.LUT R42, R42, 0xffff0000, RZ, 0xc0, !PT ;  /* 0xffff00002a2a7812 */ /* 0x000fe400078ec0ff */
[----:B--2---:R-:W-:Y:S02]  /*102d0*/  LOP3.LUT R27, R3, 0xffff0000, RZ, 0xc0, !PT ;  /* 0xffff0000031b7812 */ /* 0x004fe400078ec0ff */
[----:B------:R-:W-:Y:S02]  /*102e0*/  LOP3.LUT R28, R2, 0xffff0000, RZ, 0xc0, !PT ;  /* 0xffff0000021c7812 */ /* 0x000fe400078ec0ff */
[----:B---3--:R-:W-:Y:S01]  /*102f0*/  LOP3.LUT R19, R5, 0xffff0000, RZ, 0xc0, !PT ;  /* 0xffff000005137812 */ /* 0x008fe200078ec0ff */
[----:B------:R-:W-:Y:S01]  /*10300*/  FMUL.FTZ R30, R32, R27 ;  /* 0x0000001b201e7220 */ /* 0x000fe20000410000 */
[----:B------:R-:W-:Y:S01]  /*10310*/  LOP3.LUT R29, R4, 0xffff0000, RZ, 0xc0, !PT ;  /* 0xffff0000041d7812 */ /* 0x000fe200078ec0ff */
[----:B------:R-:W-:Y:S01]  /*10320*/  FMUL.FTZ R18, R24, R28 ;  /* 0x0000001c18127220 */ /* 0x000fe20000410000 */
[----:B------:R-:W-:Y:S01]  /*10330*/  SHF.L.U32 R3, R3, 0x10, RZ ;  /* 0x0000001003037819 */ /* 0x000fe200000006ff */
[-C--:B------:R-:W-:Y:S01]  /*10340*/  FMUL.FTZ R32, R32, R19.reuse ;  /* 0x0000001320207220 */ /* 0x080fe20000410000 */
[----:B------:R-:W-:Y:S01]  /*10350*/  SHF.L.U32 R5, R5, 0x10, RZ ;  /* 0x0000001005057819 */ /* 0x000fe200000006ff */
[----:B------:R-:W-:Y:S01]  /*10360*/  FFMA.FTZ R30, R34, R19, -R30 ;  /* 0x00000013221e7223 */ /* 0x000fe2000001081e */
[----:B------:R-:W-:Y:S01]  /*10370*/  SHF.L.U32 R19, R2, 0x10, RZ ;  /* 0x0000001002137819 */ /* 0x000fe200000006ff */
[----:B------:R-:W-:-:S02]  /*10380*/  FMUL.FTZ R24, R24, R29 ;  /* 0x0000001d18187220 */ /* 0x000fc40000410000 */
[----:B------:R-:W-:Y:S02]  /*10390*/  FFMA.FTZ R18, R25, R29, -R18 ;  /* 0x0000001d19127223 */ /* 0x000fe40000010812 */
[----:B------:R-:W-:Y:S02]  /*103a0*/  IMAD.U32 R29, R4, 0x10000, RZ ;  /* 0x00010000041d7824 */ /* 0x000fe400078e00ff */
[----:B------:R-:W-:Y:S02]  /*103b0*/  FMUL.FTZ R2, R40, R19 ;  /* 0x0000001328027220 */ /* 0x000fe40000410000 */
[----:B------:R-:W-:Y:S02]  /*103c0*/  FMUL.FTZ R4, R42, R3 ;  /* 0x000000032a047220 */ /* 0x000fe40000410000 */
[----:B------:R-:W-:Y:S02]  /*103d0*/  FMUL.FTZ R40, R40, R29 ;  /* 0x0000001d28287220 */ /* 0x000fe40000410000 */
[----:B------:R-:W-:-:S02]  /*103e0*/  FMUL.FTZ R42, R42, R5 ;  /* 0x000000052a2a7220 */ /* 0x000fc40000410000 */
[----:B------:R-:W-:Y:S02]  /*103f0*/  FFMA.FTZ R25, R25, R28, R24 ;  /* 0x0000001c19197223 */ /* 0x000fe40000010018 */
[----:B------:R-:W-:Y:S02]  /*10400*/  FFMA.FTZ R27, R34, R27, R32 ;  /* 0x0000001b221b7223 */ /* 0x000fe40000010020 */
[C---:B------:R-:W-:Y:S01]  /*10410*/  FFMA.FTZ R2, R26.reuse, R29, -R2 ;  /* 0x0000001d1a027223 */ /* 0x040fe20000010802 */
[----:B------:R-:W-:Y:S01]  /*10420*/  F2FP.BF16.PACK_AB R41, R25, R18 ;  /* 0x000000121929723e */ /* 0x000fe200000010ff */
[----:B------:R-:W-:Y:S01]  /*10430*/  FFMA.FTZ R19, R26, R19, R40 ;  /* 0x000000131a137223 */ /* 0x000fe20000010028 */
[----:B------:R-:W-:Y:S01]  /*10440*/  F2FP.BF16.PACK_AB R43, R27, R30 ;  /* 0x0000001e1b2b723e */ /* 0x000fe200000010ff */
[C---:B------:R-:W-:Y:S02]  /*10450*/  FFMA.FTZ R4, R33.reuse, R5, -R4 ;  /* 0x0000000521047223 */ /* 0x040fe40000010804 */
[----:B------:R-:W-:Y:S01]  /*10460*/  FFMA.FTZ R3, R33, R3, R42 ;  /* 0x0000000321037223 */ /* 0x000fe2000001002a */
[----:B------:R-:W-:-:S04]  /*10470*/  F2FP.BF16.PACK_AB R40, R19, R2 ;  /* 0x000000021328723e */ /* 0x000fc800000010ff */
[----:B------:R-:W-:Y:S02]  /*10480*/  F2FP.BF16.PACK_AB R42, R3, R4 ;  /* 0x00000004032a723e */ /* 0x000fe400000010ff */
.L_x_1000:
[----:B------:R-:W-:Y:S05]  /*10490*/  BSYNC B0 ;  /* 0x0000000000007941 */ /* 0x000fea0003800000 */
.L_x_999:
[----:B-----5:R1:W-:Y:S02]  /*104a0*/  STS.128 [R245+0x7000], R40 ;  /* 0x00700028f5007388 */ /* 0x0203e40000000c00 */
.L_x_986:
[----:B------:R-:W-:Y:S05]  /*104b0*/  BSYNC B2 ;  /* 0x0000000000027941 */ /* 0x000fea0003800000 */
.L_x_985:
[----:B------:R-:W-:-:S04]  /*104c0*/  IADD3 R4, R184, 0x30, RZ ;  /* 0x00000030b8047810 */ /* 0x000fc80007ffe0ff */
[----:B------:R-:W-:-:S04]  /*104d0*/  ISETP.GE.AND P0, PT, R4, R13, PT ;  /* 0x0000000d0400720c */ /* 0x000fc80003f06270 */
[----:B------:R-:W-:-:S13]  /*104e0*/  ISETP.LT.OR P0, PT, R75, -0x187, P0 ;  /* 0xfffffe794b00780c */ /* 0x000fda0000701670 */
[----:B------:R-:W-:Y:S05]  /*104f0*/  @P0 BRA `(.L_x_1001) ;  /* 0x000073d000000947 */ /* 0x000fea0003800000 */
[----:B------:R-:W-:Y:S01]  /*10500*/  ISETP.GE.AND P0, PT, R14, R6, PT ;  /* 0x000000060e00720c */ /* 0x000fe20003f06270 */
[----:B------:R-:W-:Y:S01]  /*10510*/  IMAD R7, R7, 0x30, RZ ;  /* 0x0000003007077824 */ /* 0x000fe200078e02ff */
[----:B------:R-:W-:Y:S04]  /*10520*/  BSSY B1, `(.L_x_1002) ;  /* 0x0000038000017945 */ /* 0x000fe80003800000 */
[----:B------:R-:W-:-:S04]  /*10530*/  IADD3 R3, P1, R7, R17, RZ ;  /* 0x0000001107037210 */ /* 0x000fc80007f3e0ff */
[----:B------:R-:W-:Y:S01]  /*10540*/  LEA.HI.X.SX32 R16, R7, R16, 0x1, P1 ;  /* 0x0000001007107211 */ /* 0x000fe200008f0eff */
[C---:B------:R-:W-:Y:S02]  /*10550*/  IMAD.SHL.U32 R5, R3.reuse, 0x2, RZ ;  /* 0x0000000203057824 */ /* 0x040fe400078e00ff */
[----:B------:R1:W-:Y:S01]  /*10560*/  @P0 STS.128 [R245+0x1800], RZ ;  /* 0x001800fff5000388 */ /* 0x0003e20000000c00 */
[----:B------:R-:W-:Y:S02]  /*10570*/  SHF.L.U64.HI R3, R3, 0x1, R16 ;  /* 0x0000000103037819 */ /* 0x000fe40000010210 */
[-C--:B-1-3--:R-:W-:Y:S02]  /*10580*/  IADD3 R24, P2, R36, R5.reuse, RZ ;  /* 0x0000000524187210 */ /* 0x08afe40007f5e0ff */
[----:B------:R-:W-:-:S03]  /*10590*/  IADD3 R22, P1, R22, R5, RZ ;  /* 0x0000000516167210 */ /* 0x000fc60007f3e0ff */
[--C-:B------:R-:W-:Y:S02]  /*105a0*/  IMAD.X R25, R37, 0x1, R3.reuse, P2 ;  /* 0x0000000125197824 */ /* 0x100fe400010e0603 */
[----:B------:R-:W-:Y:S01]  /*105b0*/  IMAD.X R23, R23, 0x1, R3, P1 ;  /* 0x0000000117177824 */ /* 0x000fe200008e0603 */
[----:B------:R-:W-:Y:S05]  /*105c0*/  @P0 BRA `(.L_x_1003) ;  /* 0x000002d000000947 */ /* 0x000fea0003800000 */
[----:B------:R1:W5:Y:S01]  /*105d0*/  LD.E.128 R16, [R38.64] ;  /* 0x0000000626107980 */ /* 0x000362000c101d00 */
[----:B------:R-:W-:Y:S01]  /*105e0*/  ISETP.GE.AND P0, PT, R14, R0, PT ;  /* 0x000000000e00720c */ /* 0x000fe20003f06270 */
[----:B------:R-:W-:-:S12]  /*105f0*/  BSSY B0, `(.L_x_1004) ;  /* 0x0000029000007945 */ /* 0x000fd80003800000 */
[----:B------:R-:W-:Y:S05]  /*10600*/  @P0 BRA `(.L_x_1005) ;  /* 0x0000027000000947 */ /* 0x000fea0003800000 */
[----:B------:R-:W3:Y:S04]  /*10610*/  LD.E.64 R2, [R22.64] ;  /* 0x0000000616027980 */ /* 0x000ee8000c101b00 */
[----:B--2---:R-:W2:Y:S01]  /*10620*/  LD.E.64 R14, [R24.64] ;  /* 0x00000006180e7980 */ /* 0x004ea2000c101b00 */
[C---:B-----5:R-:W-:Y:S01]  /*10630*/  LOP3.LUT R5, R17.reuse, 0xffff0000, RZ, 0xc0, !PT ;  /* 0xffff000011057812 */ /* 0x060fe200078ec0ff */
[----:B------:R-:W-:Y:S01]  /*10640*/  IMAD.U32 R27, R18, 0x10000, RZ ;  /* 0x00010000121b7824 */ /* 0x000fe200078e00ff */
[C---:B------:R-:W-:Y:S02]  /*10650*/  SHF.L.U32 R13, R16.reuse, 0x10, RZ ;  /* 0x00000010100d7819 */ /* 0x040fe400000006ff */
[----:B------:R-:W-:Y:S02]  /*10660*/  LOP3.LUT R29, R16, 0xffff0000, RZ, 0xc0, !PT ;  /* 0xffff0000101d7812 */ /* 0x000fe400078ec0ff */
[----:B------:R-:W-:-:S02]  /*10670*/  SHF.L.U32 R7, R17, 0x10, RZ ;  /* 0x0000001011077819 */ /* 0x000fc400000006ff */
[C---:B------:R-:W-:Y:S02]  /*10680*/  SHF.L.U32 R32, R19.reuse, 0x10, RZ ;  /* 0x0000001013207819 */ /* 0x040fe400000006ff */
[----:B------:R-:W-:Y:S02]  /*10690*/  LOP3.LUT R30, R19, 0xffff0000, RZ, 0xc0, !PT ;  /* 0xffff0000131e7812 */ /* 0x000fe400078ec0ff */
[----:B------:R-:W-:Y:S02]  /*106a0*/  LOP3.LUT R31, R18, 0xffff0000, RZ, 0xc0, !PT ;  /* 0xffff0000121f7812 */ /* 0x000fe400078ec0ff */
[----:B---3--:R-:W-:Y:S02]  /*106b0*/  LOP3.LUT R26, R2, 0xffff0000, RZ, 0xc0, !PT ;  /* 0xffff0000021a7812 */ /* 0x008fe400078ec0ff */
[----:B------:R-:W-:Y:S02]  /*106c0*/  LOP3.LUT R17, R3, 0xffff0000, RZ, 0xc0, !PT ;  /* 0xffff000003117812 */ /* 0x000fe400078ec0ff */
[----:B--2---:R-:W-:Y:S01]  /*106d0*/  LOP3.LUT R28, R14, 0xffff0000, RZ, 0xc0, !PT ;  /* 0xffff00000e1c7812 */ /* 0x004fe200078ec0ff */
        /* <DEDUP_REMOVED lines=8> */
[----:B------:R-:W-:-:S02]  /*10760*/  FFMA.FTZ R5, R7, R26, R5 ;  /* 0x0000001a07057223 */ /* 0x000fc40000010005 */
[----:B------:R-:W-:Y:S02]  /*10770*/  IMAD.U32 R26, R3, 0x10000, RZ ;  /* 0x00010000031a7824 */ /* 0x000fe400078e00ff */
[----:B------:R-:W-:Y:S01]  /*10780*/  FMUL.FTZ R30, R30, R19 ;  /* 0x000000131e1e7220 */ /* 0x000fe20000410000 */
[----:B------:R-:W-:Y:S01]  /*10790*/  F2FP.BF16.PACK_AB R5, R5, R16 ;  /* 0x000000100505723e */ /* 0x000fe200000010ff */
[----:B------:R-:W-:Y:S02]  /*107a0*/  FMUL.FTZ R3, R29, R2 ;  /* 0x000000021d037220 */ /* 0x000fe40000410000 */
[----:B------:R-:W-:Y:S02]  /*107b0*/  FMUL.FTZ R7, R31, R26 ;  /* 0x0000001a1f077220 */ /* 0x000fe40000410000 */
[----:B------:R-:W-:Y:S02]  /*107c0*/  FMUL.FTZ R29, R29, R14 ;  /* 0x0000000e1d1d7220 */ /* 0x000fe40000410000 */
[----:B------:R-:W-:-:S02]  /*107d0*/  FMUL.FTZ R31, R31, R28 ;  /* 0x0000001c1f1f7220 */ /* 0x000fc40000410000 */
[C---:B------:R-:W-:Y:S02]  /*107e0*/  FFMA.FTZ R18, R32.reuse, R19, -R18 ;  /* 0x0000001320127223 */ /* 0x040fe40000010812 */
[----:B------:R-:W-:Y:S02]  /*107f0*/  FFMA.FTZ R17, R32, R17, R30 ;  /* 0x0000001120117223 */ /* 0x000fe4000001001e */
[C---:B------:R-:W-:Y:S02]  /*10800*/  FFMA.FTZ R3, R13.reuse, R14, -R3 ;  /* 0x0000000e0d037223 */ /* 0x040fe40000010803 */
[----:B------:R-:W-:Y:S01]  /*10810*/  FFMA.FTZ R2, R13, R2, R29 ;  /* 0x000000020d027223 */ /* 0x000fe2000001001d */
[----:B------:R-:W-:Y:S01]  /*10820*/  F2FP.BF16.PACK_AB R19, R17, R18 ;  /* 0x000000121113723e */ /* 0x000fe200000010ff */
[C---:B------:R-:W-:Y:S01]  /*10830*/  FFMA.FTZ R7, R27.reuse, R28, -R7 ;  /* 0x0000001c1b077223 */ /* 0x040fe20000010807 */
[----:B------:R-:W-:Y:S01]  /*10840*/  MOV R17, R5 ;  /* 0x0000000500117202 */ /* 0x000fe20000000f00 */
[----:B------:R-:W-:Y:S01]  /*10850*/  FFMA.FTZ R26, R27, R26, R31 ;  /* 0x0000001a1b1a7223 */ /* 0x000fe2000001001f */
[----:B------:R-:W-:-:S04]  /*10860*/  F2FP.BF16.PACK_AB R16, R2, R3 ;  /* 0x000000030210723e */ /* 0x000fc800000010ff */
[----:B------:R-:W-:Y:S02]  /*10870*/  F2FP.BF16.PACK_AB R18, R26, R7 ;  /* 0x000000071a12723e */ /* 0x000fe400000010ff */
.L_x_1005:
[----:B------:R-:W-:Y:S05]  /*10880*/  BSYNC B0 ;  /* 0x0000000000007941 */ /* 0x000fea0003800000 */
.L_x_1004:
[----:B-----5:R3:W-:Y:S02]  /*10890*/  STS.128 [R245+0x1800], R16 ;  /* 0x00180010f5007388 */ /* 0x0207e40000000c00 */
.L_x_1003:
[----:B------:R-:W-:Y:S05]  /*108a0*/  BSYNC B1 ;  /* 0x0000000000017941 */ /* 0x000fea0003800000 */
.L_x_1002:
        /* <DEDUP_REMOVED lines=10> */
[C---:B-----5:R-:W-:Y:S02]  /*10950*/  LOP3.LUT R5, R17.reuse, 0xffff0000, RZ, 0xc0, !PT ;  /* 0xffff000011057812 */ /* 0x060fe400078ec0ff */
[C---:B------:R-:W-:Y:S02]  /*10960*/  SHF.L.U32 R11, R16.reuse, 0x10, RZ ;  /* 0x00000010100b7819 */ /* 0x040fe400000006ff */
[----:B------:R-:W-:Y:S02]  /*10970*/  LOP3.LUT R27, R16, 0xffff0000, RZ, 0xc0, !PT ;  /* 0xffff0000101b7812 */ /* 0x000fe400078ec0ff */
[----:B------:R-:W-:-:S02]  /*10980*/  SHF.L.U32 R7, R17, 0x10, RZ ;  /* 0x0000001011077819 */ /* 0x000fc400000006ff */
[C---:B------:R-:W-:Y:S02]  /*10990*/  LOP3.LUT R30, R19.reuse, 0xffff0000, RZ, 0xc0, !PT ;  /* 0xffff0000131e7812 */ /* 0x040fe400078ec0ff */
[C---:B------:R-:W-:Y:S02]  /*109a0*/  LOP3.LUT R29, R18.reuse, 0xffff0000, RZ, 0xc0, !PT ;  /* 0xffff0000121d7812 */ /* 0x040fe400078ec0ff */
[----:B------:R-:W-:Y:S01]  /*109b0*/  SHF.L.U32 R32, R19, 0x10, RZ ;  /* 0x0000001013207819 */ /* 0x000fe200000006ff */
[----:B------:R-:W-:Y:S01]  /*109c0*/  IMAD.U32 R19, R18, 0x10000, RZ ;  /* 0x0001000012137824 */ /* 0x000fe200078e00ff */
[----:B--2---:R-:W-:Y:S02]  /*109d0*/  LOP3.LUT R26, R2, 0xffff0000, RZ, 0xc0, !PT ;  /* 0xffff0000021a7812 */ /* 0x004fe400078ec0ff */
[----:B------:R-:W-:Y:S02]  /*109e0*/  LOP3.LUT R13, R3, 0xffff0000, RZ, 0xc0, !PT ;  /* 0xffff0000030d7812 */ /* 0x000fe400078ec0ff */
[C---:B---3--:R-:W-:Y:S01]  /*109f0*/  LOP3.LUT R28, R14.reuse, 0xffff0000, RZ, 0xc0, !PT ;  /* 0xffff00000e1c7812 */ /* 0x048fe200078ec0ff */
[----:B------:R-:W-:Y:S01]  /*10a00*/  FMUL.FTZ R16, R5, R26 ;  /* 0x0000001a05107220 */ /* 0x000fe20000410000 */
[----:B------:R-:W-:Y:S01]  /*10a10*/  LOP3.LUT R17, R15, 0xffff0000, RZ, 0xc0, !PT ;  /* 0xffff00000f117812 */ /* 0x000fe200078ec0ff */
[----:B------:R-:W-:Y:S01]  /*10a20*/  IMAD.U32 R14, R14, 0x10000, RZ ;  /* 0x000100000e0e7824 */ /* 0x000fe200078e00ff */
[----:B------:R-:W-:Y:S01]  /*10a30*/  SHF.L.U32 R2, R2, 0x10, RZ ;  /* 0x0000001002027819 */ /* 0x000fe200000006ff */
[----:B------:R-:W-:-:S02]  /*10a40*/  FMUL.FTZ R5, R5, R28 ;  /* 0x0000001c05057220 */ /* 0x000fc40000410000 */
[----:B------:R-:W-:Y:S01]  /*10a50*/  FFMA.FTZ R16, R7, R28, -R16 ;  /* 0x0000001c07107223 */ /* 0x000fe20000010810 */
[----:B------:R-:W-:Y:S01]  /*10a60*/  SHF.L.U32 R28, R15, 0x10, RZ ;  /* 0x000000100f1c7819 */ /* 0x000fe200000006ff */
[----:B------:R-:W-:Y:S01]  /*10a70*/  FFMA.FTZ R5, R7, R26, R5 ;  /* 0x0000001a07057223 */ /* 0x000fe20000010005 */
[----:B------:R-:W-:Y:S01]  /*10a80*/  SHF.L.U32 R26, R3, 0x10, RZ ;  /* 0x00000010031a7819 */ /* 0x000fe200000006ff */
[C---:B------:R-:W-:Y:S02]  /*10a90*/  FMUL.FTZ R18, R30.reuse, R13 ;  /* 0x0000000d1e127220 */ /* 0x040fe40000410000 */
[----:B------:R-:W-:Y:S02]  /*10aa0*/  FMUL.FTZ R30, R30, R17 ;  /* 0x000000111e1e7220 */ /* 0x000fe40000410000 */
[----:B------:R-:W-:Y:S02]  /*10ab0*/  FMUL.FTZ R3, R27, R2 ;  /* 0x000000021b037220 */ /* 0x000fe40000410000 */
[----:B------:R-:W-:-:S02]  /*10ac0*/  FMUL.FTZ R7, R29, R26 ;  /* 0x0000001a1d077220 */ /* 0x000fc40000410000 */
[----:B------:R-:W-:Y:S02]  /*10ad0*/  FMUL.FTZ R27, R27, R14 ;  /* 0x0000000e1b1b7220 */ /* 0x000fe40000410000 */
[----:B------:R-:W-:Y:S02]  /*10ae0*/  FMUL.FTZ R29, R29, R28 ;  /* 0x0000001c1d1d7220 */ /* 0x000fe40000410000 */
[C---:B------:R-:W-:Y:S01]  /*10af0*/  FFMA.FTZ R18, R32.reuse, R17, -R18 ;  /* 0x0000001120127223 */ /* 0x040fe20000010812 */
[----:B------:R-:W-:Y:S01]  /*10b00*/  F2FP.BF16.PACK_AB R17, R5, R16 ;  /* 0x000000100511723e */ /* 0x000fe200000010ff */
[----:B------:R-:W-:Y:S02]  /*10b10*/  FFMA.FTZ R13, R32, R13, R30 ;  /* 0x0000000d200d7223 */ /* 0x000fe4000001001e */
[C---:B------:R-:W-:Y:S02]  /*10b20*/  FFMA.FTZ R3, R11.reuse, R14, -R3 ;  /* 0x0000000e0b037223 */ /* 0x040fe40000010803 */
[----:B------:R-:W-:-:S02]  /*10b30*/  FFMA.FTZ R2, R11, R2, R27 ;  /* 0x000000020b027223 */ /* 0x000fc4000001001b */
[C---:B------:R-:W-:Y:S02]  /*10b40*/  FFMA.FTZ R7, R19.reuse, R28, -R7 ;  /* 0x0000001c13077223 */ /* 0x040fe40000010807 */
[----:B------:R-:W-:Y:S01]  /*10b50*/  FFMA.FTZ R26, R19, R26, R29 ;  /* 0x0000001a131a7223 */ /* 0x000fe2000001001d */
[----:B------:R-:W-:Y:S02]  /*10b60*/  F2FP.BF16.PACK_AB R19, R13, R18 ;  /* 0x000000120d13723e */ /* 0x000fe400000010ff */
[----:B------:R-:W-:Y:S02]  /*10b70*/  F2FP.BF16.PACK_AB R16, R2, R3 ;  /* 0x000000030210723e */ /* 0x000fe400000010ff */
[----:B------:R-:W-:Y:S02]  /*10b80*/  F2FP.BF16.PACK_AB R18, R26, R7 ;  /* 0x000000071a12723e */ /* 0x000fe400000010ff */
.L_x_1009:
[----:B------:R-:W-:Y:S05]  /*10b90*/  BSYNC B0 ;  /* 0x0000000000007941 */ /* 0x000fea0003800000 */
.L_x_1008:
[----:B-----5:R1:W-:Y:S02]  /*10ba0*/  STS.128 [R245+0x3800], R16 ;  /* 0x00380010f5007388 */ /* 0x0203e40000000c00 */
.L_x_1007:
[----:B------:R-:W-:Y:S05]  /*10bb0*/  BSYNC B1 ;  /* 0x0000000000017941 */ /* 0x000fea0003800000 */
.L_x_1006:
        /* <DEDUP_REMOVED lines=10> */
[C---:B-----5:R-:W-:Y:S02]  /*10c60*/  SHF.L.U32 R13, R16.reuse, 0x10, RZ ;  /* 0x00000010100d7819 */ /* 0x060fe400000006ff */
[----:B------:R-:W-:Y:S02]  /*10c70*/  LOP3.LUT R27, R16, 0xffff0000, RZ, 0xc0, !PT ;  /* 0xffff0000101b7812 */ /* 0x000fe400078ec0ff */
[C---:B------:R-:W-:Y:S02]  /*10c80*/  LOP3.LUT R5, R17.reuse, 0xffff0000, RZ, 0xc0, !PT ;  /* 0xffff000011057812 */ /* 0x040fe400078ec0ff */
[----:B------:R-:W-:-:S02]  /*10c90*/  SHF.L.U32 R7, R17, 0x10, RZ ;  /* 0x0000001011077819 */ /* 0x000fc400000006ff */
[C---:B------:R-:W-:Y:S02]  /*10ca0*/  LOP3.LUT R28, R19.reuse, 0xffff0000, RZ, 0xc0, !PT ;  /* 0xffff0000131c7812 */ /* 0x040fe400078ec0ff */
[C---:B------:R-:W-:Y:S02]  /*10cb0*/  LOP3.LUT R29, R18.reuse, 0xffff0000, RZ, 0xc0, !PT ;  /* 0xffff0000121d7812 */ /* 0x040fe400078ec0ff */
[----:B------:R-:W-:Y:S01]  /*10cc0*/  SHF.L.U32 R30, R19, 0x10, RZ ;  /* 0x00000010131e7819 */ /* 0x000fe200000006ff */
[----:B------:R-:W-:Y:S01]  /*10cd0*/  IMAD.U32 R19, R18, 0x10000, RZ ;  /* 0x0001000012137824 */ /* 0x000fe200078e00ff */
[C---:B---3--:R-:W-:Y:S02]  /*10ce0*/  LOP3.LUT R16, R2.reuse, 0xffff0000, RZ, 0xc0, !PT ;  /* 0xffff000002107812 */ /* 0x048fe400078ec0ff */
[----:B------:R-:W-:Y:S02]  /*10cf0*/  SHF.L.U32 R2, R2, 0x10, RZ ;  /* 0x0000001002027819 */ /* 0x000fe400000006ff */
[C---:B--2---:R-:W-:Y:S01]  /*10d00*/  LOP3.LUT R26, R10.reuse, 0xffff0000, RZ, 0xc0, !PT ;  /* 0xffff00000a1a7812 */ /* 0x044fe200078ec0ff */
[----:B------:R-:W-:Y:S01]  /*10d10*/  FMUL.FTZ R14, R5, R16 ;  /* 0x00000010050e7220 */ /* 0x000fe20000410000 */
[----:B------:R-:W-:-:S02]  /*10d20*/  SHF.L.U32 R10, R10, 0x10, RZ ;  /* 0x000000100a0a7819 */ /* 0x000fc400000006ff */
[----:B------:R-:W-:Y:S01]  /*10d30*/  LOP3.LUT R15, R3, 0xffff0000, RZ, 0xc0, !PT ;  /* 0xffff0000030f7812 */ /* 0x000fe200078ec0ff */
[-C--:B------:R-:W-:Y:S01]  /*10d40*/  FMUL.FTZ R5, R5, R26.reuse ;  /* 0x0000001a05057220 */ /* 0x080fe20000410000 */
[----:B------:R-:W-:Y:S01]  /*10d50*/  LOP3.LUT R17, R11, 0xffff0000, RZ, 0xc0, !PT ;  /* 0xffff00000b117812 */ /* 0x000fe200078ec0ff */
[----:B------:R-:W-:Y:S01]  /*10d60*/  FFMA.FTZ R14, R7, R26, -R14 ;  /* 0x0000001a070e7223 */ /* 0x000fe2000001080e */
[----:B------:R-:W-:Y:S01]  /*10d70*/  SHF.L.U32 R26, R11, 0x10, RZ ;  /* 0x000000100b1a7819 */ /* 0x000fe200000006ff */
[----:B------:R-:W-:Y:S02]  /*10d80*/  FFMA.FTZ R5, R7, R16, R5 ;  /* 0x0000001007057223 */ /* 0x000fe40000010005 */
[----:B------:R-:W-:Y:S02]  /*10d90*/  IMAD.U32 R16, R3, 0x10000, RZ ;  /* 0x0001000003107824 */ /* 0x000fe400078e00ff */
[C---:B------:R-:W-:Y:S02]  /*10da0*/  FMUL.FTZ R3, R27.reuse, R2 ;  /* 0x000000021b037220 */ /* 0x040fe40000410000 */
[----:B------:R-:W-:-:S02]  /*10db0*/  FMUL.FTZ R27, R27, R10 ;  /* 0x0000000a1b1b7220 */ /* 0x000fc40000410000 */
[C---:B------:R-:W-:Y:S02]  /*10dc0*/  FMUL.FTZ R18, R28.reuse, R15 ;  /* 0x0000000f1c127220 */ /* 0x040fe40000410000 */
[----:B------:R-:W-:Y:S02]  /*10dd0*/  FMUL.FTZ R28, R28, R17 ;  /* 0x000000111c1c7220 */ /* 0x000fe40000410000 */
[C---:B------:R-:W-:Y:S02]  /*10de0*/  FMUL.FTZ R7, R29.reuse, R16 ;  /* 0x000000101d077220 */ /* 0x040fe40000410000 */
[----:B------:R-:W-:Y:S02]  /*10df0*/  FMUL.FTZ R29, R29, R26 ;  /* 0x0000001a1d1d7220 */ /* 0x000fe40000410000 */
[C---:B------:R-:W-:Y:S02]  /*10e00*/  FFMA.FTZ R3, R13.reuse, R10, -R3 ;  /* 0x0000000a0d037223 */ /* 0x040fe40000010803 */
[----:B------:R-:W-:-:S02]  /*10e10*/  FFMA.FTZ R2, R13, R2, R27 ;  /* 0x000000020d027223 */ /* 0x000fc4000001001b */
        /* <DEDUP_REMOVED lines=8> */
[----:B------:R-:W-:Y:S02]  /*10ea0*/  MOV R16, R2 ;  /* 0x0000000200107202 */ /* 0x000fe40000000f00 */
.L_x_1013:
[----:B------:R-:W-:Y:S05]  /*10eb0*/  BSYNC B0 ;  /* 0x0000000000007941 */ /* 0x000fea0003800000 */
.L_x_1012:
[----:B-----5:R3:W-:Y:S02]  /*10ec0*/  STS.128 [R245+0x5800], R16 ;  /* 0x00580010f5007388 */ /* 0x0207e40000000c00 */
.L_x_1011:
[----:B------:R-:W-:Y:S05]  /*10ed0*/  BSYNC B1 ;  /* 0x0000000000017941 */ /* 0x000fea0003800000 */
.L_x_1010:
[----:B------:R-:W-:-:S13]  /*10ee0*/  ISETP.GE.AND P0, PT, R9, R6, PT ;  /* 0x000000060900720c */ /* 0x000fda0003f06270 */
[----:B------:R1:W-:Y:S01]  /*10ef0*/  @P0 STS.128 [R245+0x7800], RZ ;  /* 0x007800fff5000388 */ /* 0x0003e20000000c00 */
[----:B------:R-:W-:Y:S05]  /*10f00*/  @P0 BRA `(.L_x_1001) ;  /* 0x000069c000000947 */ /* 0x000fea0003800000 */
[----:B-1-3--:R-:W5:Y:S01]  /*10f10*/  LD.E.128 R36, [R38.64+0x180] ;  /* 0x0001800626247980 */ /* 0x00af62000c101d00 */
[----:B------:R-:W-:Y:S01]  /*10f20*/  ISETP.GE.AND P0, PT, R9, R0, PT ;  /* 0x000000000900720c */ /* 0x000fe20003f06270 */
[----:B------:R-:W-:-:S12]  /*10f30*/  BSSY B0, `(.L_x_1014) ;  /* 0x0000028000007945 */ /* 0x000fd80003800000 */
[----:B------:R-:W-:Y:S05]  /*10f40*/  @P0 BRA `(.L_x_1015) ;  /* 0x0000026000000947 */ /* 0x000fea0003800000 */
[----:B------:R-:W3:Y:S04]  /*10f50*/  LD.E.64 R2, [R22.64+0xc0] ;  /* 0x0000c00616027980 */ /* 0x000ee8000c101b00 */
[----:B--2---:R-:W2:Y:S01]  /*10f60*/  LD.E.64 R6, [R24.64+0xc0] ;  /* 0x0000c00618067980 */ /* 0x004ea2000c101b00 */
[----:B-----5:R-:W-:Y:S01]  /*10f70*/  LOP3.LUT R0, R37, 0xffff0000, RZ, 0xc0, !PT ;  /* 0xffff000025007812 */ /* 0x020fe200078ec0ff */
[----:B------:R-:W-:Y:S01]  /*10f80*/  IMAD.U32 R18, R38, 0x10000, RZ ;  /* 0x0001000026127824 */ /* 0x000fe200078e00ff */
[----:B------:R-:W-:Y:S02]  /*10f90*/  LOP3.LUT R16, R39, 0xffff0000, RZ, 0xc0, !PT ;  /* 0xffff000027107812 */ /* 0x000fe400078ec0ff */
[----:B------:R-:W-:Y:S02]  /*10fa0*/  SHF.L.U32 R5, R37, 0x10, RZ ;  /* 0x0000001025057819 */ /* 0x000fe400000006ff */
[----:B------:R-:W-:-:S02]  /*10fb0*/  SHF.L.U32 R9, R36, 0x10, RZ ;  /* 0x0000001024097819 */ /* 0x000fc400000006ff */
[----:B------:R-:W-:Y:S02]  /*10fc0*/  SHF.L.U32 R17, R39, 0x10, RZ ;  /* 0x0000001027117819 */ /* 0x000fe400000006ff */
        /* <DEDUP_REMOVED lines=9> */
[----:B------:R-:W-:Y:S01]  /*11060*/  FMUL.FTZ R0, R0, R15 ;  /* 0x0000000f00007220 */ /* 0x000fe20000410000 */
[----:B------:R-:W-:Y:S01]  /*11070*/  SHF.L.U32 R3, R3, 0x10, RZ ;  /* 0x0000001003037819 */ /* 0x000fe200000006ff */
[----:B------:R-:W-:Y:S01]  /*11080*/  FMUL.FTZ R16, R16, R14 ;  /* 0x0000000e10107220 */ /* 0x000fe20000410000 */
[----:B------:R-:W-:Y:S01]  /*11090*/  SHF.L.U32 R7, R7, 0x10, RZ ;  /* 0x0000001007077819 */ /* 0x000fe200000006ff */
[----:B------:R-:W-:-:S02]  /*110a0*/  IMAD.U32 R6, R6, 0x10000, RZ ;  /* 0x0001000006067824 */ /* 0x000fc400078e00ff */
[C---:B------:R-:W-:Y:S02]  /*110b0*/  FFMA.FTZ R10, R5.reuse, R15, -R10 ;  /* 0x0000000f050a7223 */ /* 0x040fe4000001080a */
[----:B------:R-:W-:Y:S02]  /*110c0*/  FFMA.FTZ R5, R5, R13, R0 ;  /* 0x0000000d05057223 */ /* 0x000fe40000010000 */
[----:B------:R-:W-:Y:S02]  /*110d0*/  FFMA.FTZ R16, R17, R11, R16 ;  /* 0x0000000b11107223 */ /* 0x000fe40000010010 */
[----:B------:R-:W-:Y:S01]  /*110e0*/  FMUL.FTZ R0, R36, R2 ;  /* 0x0000000224007220 */ /* 0x000fe20000410000 */
[----:B------:R-:W-:Y:S01]  /*110f0*/  F2FP.BF16.PACK_AB R37, R5, R10 ;  /* 0x0000000a0525723e */ /* 0x000fe200000010ff */
[----:B------:R-:W-:Y:S02]  /*11100*/  FMUL.FTZ R11, R38, R3 ;  /* 0x00000003260b7220 */ /* 0x000fe40000410000 */
[----:B------:R-:W-:-:S02]  /*11110*/  FMUL.FTZ R36, R36, R6 ;  /* 0x0000000624247220 */ /* 0x000fc40000410000 */
[-C--:B------:R-:W-:Y:S02]  /*11120*/  FMUL.FTZ R38, R38, R7.reuse ;  /* 0x0000000726267220 */ /* 0x080fe40000410000 */
[----:B------:R-:W-:Y:S02]  /*11130*/  FFMA.FTZ R0, R9, R6, -R0 ;  /* 0x0000000609007223 */ /* 0x000fe40000010800 */
[----:B------:R-:W-:Y:S02]  /*11140*/  FFMA.FTZ R19, R17, R14, -R19 ;  /* 0x0000000e11137223 */ /* 0x000fe40000010813 */
[----:B------:R-:W-:Y:S02]  /*11150*/  FFMA.FTZ R9, R9, R2, R36 ;  /* 0x0000000209097223 */ /* 0x000fe40000010024 */
[----:B------:R-:W-:Y:S01]  /*11160*/  FFMA.FTZ R11, R18, R7, -R11 ;  /* 0x00000007120b7223 */ /* 0x000fe2000001080b */
[----:B------:R-:W-:Y:S01]  /*11170*/  F2FP.BF16.PACK_AB R39, R16, R19 ;  /* 0x000000131027723e */ /* 0x000fe200000010ff */
[----:B------:R-:W-:Y:S01]  /*11180*/  FFMA.FTZ R38, R18, R3, R38 ;  /* 0x0000000312267223 */ /* 0x000fe20000010026 */
[----:B------:R-:W-:-:S04]  /*11190*/  F2FP.BF16.PACK_AB R36, R9, R0 ;  /* 0x000000000924723e */ /* 0x000fc800000010ff */
[----:B------:R-:W-:Y:S02]  /*111a0*/  F2FP.BF16.PACK_AB R38, R38, R11 ;  /* 0x0000000b2626723e */ /* 0x000fe400000010ff */
.L_x_1015:
[----:B------:R-:W-:Y:S05]  /*111b0*/  BSYNC B0 ;  /* 0x0000000000007941 */ /* 0x000fea0003800000 */
.L_x_1014:
[----:B-----5:R1:W-:Y:S01]  /*111c0*/  STS.128 [R245+0x7800], R36 ;  /* 0x00780024f5007388 */ /* 0x0203e20000000c00 */
[----:B------:R-:W-:Y:S05]  /*111d0*/  BRA `(.L_x_1001) ;  /* 0x000066f000007947 */ /* 0x000fea0003800000 */
.L_x_952:
[----:B-1----:R-:W-:Y:S01]  /*111e0*/  BSSY B2, `(.L_x_1016) ;  /* 0x0000168000027945 */ /* 0x002fe20003800000 */
[----:B------:R-:W-:Y:S05]  /*111f0*/  @!P0 BRA `(.L_x_1017) ;  /* 0x0000166000008947 */ /* 0x000fea0003800000 */
[----:B------:R-:W-:Y:S01]  /*11200*/  ISETP.GE.AND P0, PT, R14, R6, PT ;  /* 0x000000060e00720c */ /* 0x000fe20003f06270 */
[----:B------:R-:W-:-:S12]  /*11210*/  BSSY B1, `(.L_x_1018) ;  /* 0x0000058000017945 */ /* 0x000fd80003800000 */
[----:B------:R1:W-:Y:S01]  /*11220*/  @P0 STS.128 [R245], RZ ;  /* 0x000000fff5000388 */ /* 0x0003e20000000c00 */
[----:B------:R-:W-:Y:S05]  /*11230*/  @P0 BRA `(.L_x_1019) ;  /* 0x0000055000000947 */ /* 0x000fea0003800000 */
[----:B------:R2:W5:Y:S01]  /*11240*/  LD.E.128 R32, [R44.64] ;  /* 0x000000062c207980 */ /* 0x000562000c101d00 */
[----:B------:R-:W-:Y:S01]  /*11250*/  ISETP.GE.AND P0, PT, R14, R0, PT ;  /* 0x000000000e00720c */ /* 0x000fe20003f06270 */
[----:B------:R-:W-:-:S12]  /*11260*/  BSSY B0, `(.L_x_1020) ;  /* 0x0000051000007945 */ /* 0x000fd80003800000 */
[----:B------:R-:W-:Y:S05]  /*11270*/  @P0 BRA `(.L_x_1021) ;  /* 0x000004f000000947 */ /* 0x000fea0003800000 */
[----:B------:R-:W-:Y:S01]  /*11280*/  ISETP.GE.AND P1, PT, R14, R7, PT ;  /* 0x000000070e00720c */ /* 0x000fe20003f26270 */
[----:B------:R-:W-:Y:S02]  /*11290*/  IMAD.MOV.U32 R5, RZ, RZ, RZ ;  /* 0x000000ffff057224 */ /* 0x000fe400078e00ff */
[----:B------:R-:W-:-:S10]  /*112a0*/  IMAD.MOV.U32 R17, RZ, RZ, R7 ;  /* 0x000000ffff117224 */ /* 0x000fd400078e0007 */
[----:B------:R-:W-:Y:S01]  /*112b0*/  @P1 IADD3 R5, -R7, RZ, RZ ;  /* 0x000000ff07051210 */ /* 0x000fe20007ffe1ff */
[----:B------:R-:W-:-:S03]  /*112c0*/  @P1 IMAD.MOV R17, RZ, RZ, -R7 ;  /* 0x000000ffff111224 */ /* 0x000fc600078e0a07 */
[----:B------:R-:W-:Y:S01]  /*112d0*/  IADD3 R25, P0, R5, R2, RZ ;  /* 0x0000000205197210 */ /* 0x000fe20007f1e0ff */
[----:B------:R-:W-:-:S03]  /*112e0*/  IMAD.WIDE R16, R17, 0x2, R44 ;  /* 0x0000000211107825 */ /* 0x000fc600078e022c */
[----:B------:R-:W-:Y:S02]  /*112f0*/  LEA.HI.X.SX32 R5, R5, R3, 0x1, P0 ;  /* 0x0000000305057211 */ /* 0x000fe400000f0eff */
[C---:B------:R-:W-:Y:S01]  /*11300*/  LEA R24, P0, R25.reuse, R22, 0x1 ;  /* 0x0000001619187211 */ /* 0x040fe200078008ff */
[----:B------:R-:W3:Y:S03]  /*11310*/  LD.E.128 R16, [R16.64] ;  /* 0x0000000610107980 */ /* 0x000ee6000c101d00 */
[----:B------:R-:W-:Y:S01]  /*11320*/  LEA.HI.X R25, R25, R23, R5, 0x1, P0 ;  /* 0x0000001719197211 */ /* 0x000fe200000f0c05 */
[----:B------:R-:W-:Y:S01]  /*11330*/  IMAD.MOV.U32 R5, RZ, RZ, RZ ;  /* 0x000000ffff057224 */ /* 0x000fe200078e00ff */
[----:B------:R-:W-:-:S04]  /*11340*/  @P1 IADD3 R5, -R7, RZ, RZ ;  /* 0x000000ff07051210 */ /* 0x000fc80007ffe1ff */
[C---:B------:R-:W-:Y:S01]  /*11350*/  IADD3 R29, P0, R5.reuse, R2, RZ ;  /* 0x00000002051d7210 */ /* 0x040fe20007f1e0ff */
[----:B------:R-:W4:Y:S03]  /*11360*/  LD.E.128 R24, [R24.64] ;  /* 0x0000000618187980 */ /* 0x000f26000c101d00 */
[----:B------:R-:W-:Y:S02]  /*11370*/  LEA.HI.X.SX32 R5, R5, R3, 0x1, P0 ;  /* 0x0000000305057211 */ /* 0x000fe400000f0eff */
[----:B------:R-:W-:-:S04]  /*11380*/  LEA R28, P0, R29, R36, 0x1 ;  /* 0x000000241d1c7211 */ /* 0x000fc800078008ff */
[----:B------:R-:W-:-:S06]  /*11390*/  LEA.HI.X R29, R29, R37, R5, 0x1, P0 ;  /* 0x000000251d1d7211 */ /* 0x000fcc00000f0c05 */
[----:B--2---:R-:W2:Y:S01]  /*113a0*/  LD.E.128 R28, [R28.64] ;  /* 0x000000061c1c7980 */ /* 0x004ea2000c101d00 */
[C---:B-----5:R-:W-:Y:S01]  /*113b0*/  IMAD.U32 R8, R32.reuse, 0x10000, RZ ;  /* 0x0001000020087824 */ /* 0x060fe200078e00ff */
[----:B------:R-:W-:Y:S01]  /*113c0*/  LOP3.LUT R5, R32, 0xffff0000, RZ, 0xc0, !PT ;  /* 0xffff000020057812 */ /* 0x000fe200078ec0ff */
[C---:B------:R-:W-:Y:S01]  /*113d0*/  IMAD.U32 R46, R34.reuse, 0x10000, RZ ;  /* 0x00010000222e7824 */ /* 0x040fe200078e00ff */
[C---:B------:R-:W-:Y:S02]  /*113e0*/  LOP3.LUT R4, R33.reuse, 0xffff0000, RZ, 0xc0, !PT ;  /* 0xffff000021047812 */ /* 0x040fe400078ec0ff */
[----:B------:R-:W-:Y:S02]  /*113f0*/  SHF.L.U32 R47, R33, 0x10, RZ ;  /* 0x00000010212f7819 */ /* 0x000fe400000006ff */
[----:B------:R-:W-:Y:S02]  /*11400*/  LOP3.LUT R33, R34, 0xffff0000, RZ, 0xc0, !PT ;  /* 0xffff000022217812 */ /* 0x000fe400078ec0ff */
[----:B------:R-:W-:-:S02]  /*11410*/  LOP3.LUT R32, R35, 0xffff0000, RZ, 0xc0, !PT ;  /* 0xffff000023207812 */ /* 0x000fc400078ec0ff */
[----:B------:R-:W-:Y:S01]  /*11420*/  SHF.L.U32 R48, R35, 0x10, RZ ;  /* 0x0000001023307819 */ /* 0x000fe200000006ff */
[C---:B---3--:R-:W-:Y:S01]  /*11430*/  IMAD.U32 R35, R16.reuse, 0x10000, RZ ;  /* 0x0001000010237824 */ /* 0x048fe200078e00ff */
[----:B------:R-:W-:Y:S01]  /*11440*/  LOP3.LUT R34, R16, 0xffff0000, RZ, 0xc0, !PT ;  /* 0xffff000010227812 */ /* 0x000fe200078ec0ff */
[----:B------:R-:W-:Y:S01]  /*11450*/  IMAD.U32 R49, R18, 0x10000, RZ ;  /* 0x0001000012317824 */ /* 0x000fe200078e00ff */
[C---:B------:R-:W-:Y:S02]  /*11460*/  SHF.L.U32 R16, R17.reuse, 0x10, RZ ;  /* 0x0000001011107819 */ /* 0x040fe400000006ff */
[----:B------:R-:W-:Y:S02]  /*11470*/  LOP3.LUT R50, R17, 0xffff0000, RZ, 0xc0, !PT ;  /* 0xffff000011327812 */ /* 0x000fe400078ec0ff */
[C---:B------:R-:W-:Y:S02]  /*11480*/  SHF.L.U32 R17, R19.reuse, 0x10, RZ ;  /* 0x0000001013117819 */ /* 0x040fe400000006ff */
[----:B------:R-:W-:Y:S01]  /*11490*/  LOP3.LUT R53, R19, 0xffff0000, RZ, 0xc0, !PT ;  /* 0xffff000013357812 */ /* 0x000fe200078ec0ff */
[C---:B----4-:R-:W-:Y:S01]  /*114a0*/  IMAD.U32 R52, R24.reuse, 0x10000, RZ ;  /* 0x0001000018347824 */ /* 0x050fe200078e00ff */
[----:B------:R-:W-:Y:S01]  /*114b0*/  LOP3.LUT R51, R24, 0xffff0000, RZ, 0xc0, !PT ;  /* 0xffff000018337812 */ /* 0x000fe200078ec0ff */
[----:B------:R-:W-:Y:S01]  /*114c0*/  IMAD.U32 R54, R26, 0x10000, RZ ;  /* 0x000100001a367824 */ /* 0x000fe200078e00ff */
[C---:B------:R-:W-:Y:S01]  /*114d0*/  SHF.L.U32 R19, R25.reuse, 0x10, RZ ;  /* 0x0000001019137819 */ /* 0x040fe200000006ff */
[----:B------:R-:W-:Y:S01]  /*114e0*/  @!P1 FADD.FTZ R52, -R52, -RZ ;  /* 0x800000ff34349221 */ /* 0x000fe20000010100 */
[----:B------:R-:W-:Y:S01]  /*114f0*/  LOP3.LUT R61, R25, 0xffff0000, RZ, 0xc0, !PT ;  /* 0xffff0000193d7812 */ /* 0x000fe200078ec0ff */
[----:B------:R-:W-:Y:S01]  /*11500*/  @!P1 FADD.FTZ R51, -R51, -RZ ;  /* 0x800000ff33339221 */ /* 0x000fe20000010100 */
[----:B------:R-:W-:Y:S01]  /*11510*/  LOP3.LUT R25, R26, 0xffff0000, RZ, 0xc0, !PT ;  /* 0xffff00001a197812 */ /* 0x000fe200078ec0ff */
[----:B------:R-:W-:Y:S01]  /*11520*/  @!P1 FADD.FTZ R19, -R19, -RZ ;  /* 0x800000ff13139221 */ /* 0x000fe20000010100 */
[----:B------:R-:W-:Y:S01]  /*11530*/  SHF.L.U32 R24, R27, 0x10, RZ ;  /* 0x000000101b187819 */ /* 0x000fe200000006ff */
[----:B------:R-:W-:Y:S01]  /*11540*/  @!P1 FADD.FTZ R61, -R61, -RZ ;  /* 0x800000ff3d3d9221 */ /* 0x000fe20000010100 */
[----:B------:R-:W-:Y:S01]  /*11550*/  LOP3.LUT R26, R27, 0xffff0000, RZ, 0xc0, !PT ;  /* 0xffff00001b1a7812 */ /* 0x000fe200078ec0ff */
[----:B------:R-:W-:Y:S01]  /*11560*/  @!P1 FADD.FTZ R25, -R25, -RZ ;  /* 0x800000ff19199221 */ /* 0x000fe20000010100 */
[----:B------:R-:W-:Y:S01]  /*11570*/  LOP3.LUT R18, R18, 0xffff0000, RZ, 0xc0, !PT ;  /* 0xffff000012127812 */ /* 0x000fe200078ec0ff */
[----:B------:R-:W-:Y:S01]  /*11580*/  @!P1 FADD.FTZ R24, -R24, -RZ ;  /* 0x800000ff18189221 */ /* 0x000fe20000010100 */
[----:B--2---:R-:W-:Y:S01]  /*11590*/  LOP3.LUT R27, R30, 0xffff0000, RZ, 0xc0, !PT ;  /* 0xffff00001e1b7812 */ /* 0x004fe200078ec0ff */
[----:B------:R-:W-:-:S02]  /*115a0*/  @!P1 FADD.FTZ R26, -R26, -RZ ;  /* 0x800000ff1a1a9221 */ /* 0x000fc40000010100 */
[----:B------:R-:W-:Y:S02]  /*115b0*/  @!P1 FADD.FTZ R54, -R54, -RZ ;  /* 0x800000ff36369221 */ /* 0x000fe40000010100 */
[----:B------:R-:W-:Y:S02]  /*115c0*/  FMUL.FTZ R18, R18, R25 ;  /* 0x0000001912127220 */ /* 0x000fe40000410000 */
[----:B------:R-:W-:Y:S01]  /*115d0*/  FMUL.FTZ R17, R17, R24 ;  /* 0x0000001811117220 */ /* 0x000fe20000410000 */
[----:B------:R-:W-:Y:S01]  /*115e0*/  LOP3.LUT R24, R28, 0xffff0000, RZ, 0xc0, !PT ;  /* 0xffff00001c187812 */ /* 0x000fe200078ec0ff */
[----:B------:R-:W-:Y:S01]  /*115f0*/  FMUL.FTZ R16, R16, R19 ;  /* 0x0000001310107220 */ /* 0x000fe20000410000 */
[C---:B------:R-:W-:Y:S01]  /*11600*/  SHF.L.U32 R19, R29.reuse, 0x10, RZ ;  /* 0x000000101d137819 */ /* 0x040fe200000006ff */
[----:B------:R-:W-:Y:S01]  /*11610*/  IMAD.U32 R25, R28, 0x10000, RZ ;  /* 0x000100001c197824 */ /* 0x000fe200078e00ff */
[----:B------:R-:W-:Y:S01]  /*11620*/  LOP3.LUT R29, R29, 0xffff0000, RZ, 0xc0, !PT ;  /* 0xffff00001d1d7812 */ /* 0x000fe200078ec0ff */
[----:B------:R-:W-:Y:S01]  /*11630*/  FMUL.FTZ R53, R53, R26 ;  /* 0x0000001a35357220 */ /* 0x000fe20000410000 */
[C---:B------:R-:W-:Y:S01]  /*11640*/  SHF.L.U32 R26, R31.reuse, 0x10, RZ ;  /* 0x000000101f1a7819 */ /* 0x040fe200000006ff */
[----:B------:R-:W-:Y:S01]  /*11650*/  IMAD.U32 R28, R30, 0x10000, RZ ;  /* 0x000100001e1c7824 */ /* 0x000fe200078e00ff */
[----:B------:R-:W-:Y:S01]  /*11660*/  LOP3.LUT R30, R31, 0xffff0000, RZ, 0xc0, !PT ;  /* 0xffff00001f1e7812 */ /* 0x000fe200078ec0ff */
[----:B------:R-:W-:-:S02]  /*11670*/  FMUL.FTZ R35, R35, R52 ;  /* 0x0000003423237220 */ /* 0x000fc40000410000 */
[----:B------:R-:W-:Y:S02]  /*11680*/  FMUL.FTZ R34, R34, R51 ;  /* 0x0000003322227220 */ /* 0x000fe40000410000 */
[----:B------:R-:W-:Y:S02]  /*11690*/  FMUL.FTZ R61, R50, R61 ;  /* 0x0000003d323d7220 */ /* 0x000fe40000410000 */
[----:B------:R-:W-:Y:S02]  /*116a0*/  FMUL.FTZ R49, R49, R54 ;  /* 0x0000003631317220 */ /* 0x000fe40000410000 */
[----:B------:R-:W-:Y:S02]  /*116b0*/  FFMA.FTZ R8, R8, R25, R35 ;  /* 0x0000001908087223 */ /* 0x000fe40000010023 */
[----:B------:R-:W-:Y:S02]  /*116c0*/  FFMA.FTZ R5, R5, R24, R34 ;  /* 0x0000001805057223 */ /* 0x000fe40000010022 */
[----:B------:R-:W-:-:S02]  /*116d0*/  FFMA.FTZ R16, R47, R19, R16 ;  /* 0x000000132f107223 */ /* 0x000fc40000010010 */
[----:B------:R-:W-:Y:S02]  /*116e0*/  FFMA.FTZ R29, R4, R29, R61 ;  /* 0x0000001d041d7223 */ /* 0x000fe4000001003d */
[----:B------:R-:W-:Y:S02]  /*116f0*/  FFMA.FTZ R28, R46, R28, R49 ;  /* 0x0000001c2e1c7223 */ /* 0x000fe40000010031 */
[----:B------:R-:W-:Y:S02]  /*11700*/  FFMA.FTZ R17, R48, R26, R17 ;  /* 0x0000001a30117223 */ /* 0x000fe40000010011 */
[----:B------:R-:W-:Y:S01]  /*11710*/  FFMA.FTZ R30, R32, R30, R53 ;  /* 0x0000001e201e7223 */ /* 0x000fe20000010035 */
[----:B------:R-:W-:Y:S01]  /*11720*/  F2FP.BF16.PACK_AB R32, R5, R8 ;  /* 0x000000080520723e */ /* 0x000fe200000010ff */
[----:B------:R-:W-:Y:S01]  /*11730*/  FFMA.FTZ R27, R33, R27, R18 ;  /* 0x0000001b211b7223 */ /* 0x000fe20000010012 */
[----:B------:R-:W-:Y:S02]  /*11740*/  F2FP.BF16.PACK_AB R33, R29, R16 ;  /* 0x000000101d21723e */ /* 0x000fe400000010ff */
[----:B------:R-:W-:-:S02]  /*11750*/  F2FP.BF16.PACK_AB R35, R30, R17 ;  /* 0x000000111e23723e */ /* 0x000fc400000010ff */
[----:B------:R-:W-:Y:S02]  /*11760*/  F2FP.BF16.PACK_AB R34, R27, R28 ;  /* 0x0000001c1b22723e */ /* 0x000fe400000010ff */
.L_x_1021:
[----:B------:R-:W-:Y:S05]  /*11770*/  BSYNC B0 ;  /* 0x0000000000007941 */ /* 0x000fea0003800000 */
.L_x_1020:
[----:B-----5:R3:W-:Y:S02]  /*11780*/  STS.128 [R245], R32 ;  /* 0x00000020f5007388 */ /* 0x0207e40000000c00 */
.L_x_1019:
[----:B------:R-:W-:Y:S05]  /*11790*/  BSYNC B1 ;  /* 0x0000000000017941 */ /* 0x000fea0003800000 */
.L_x_1018:
        /* <DEDUP_REMOVED lines=17> */
[----:B--2---:R-:W2:Y:S03]  /*118b0*/  LD.E.128 R16, [R16.64+0x80] ;  /* 0x0000800610107980 */ /* 0x004ea6000c101d00 */
[----:B------:R-:W-:Y:S01]  /*118c0*/  LEA.HI.X R25, R25, R23, R5, 0x1, P0 ;  /* 0x0000001719197211 */ /* 0x000fe200000f0c05 */
[----:B------:R-:W-:Y:S01]  /*118d0*/  IMAD.MOV.U32 R5, RZ, RZ, RZ ;  /* 0x000000ffff057224 */ /* 0x000fe200078e00ff */
[----:B------:R-:W-:-:S04]  /*118e0*/  @P1 IADD3 R5, -R7, RZ, RZ ;  /* 0x000000ff07051210 */ /* 0x000fc80007ffe1ff */
[C---:B------:R-:W-:Y:S01]  /*118f0*/  IADD3 R29, P0, R5.reuse, R2, RZ ;  /* 0x00000002051d7210 */ /* 0x040fe20007f1e0ff */
[----:B---3--:R-:W3:Y:S03]  /*11900*/  LD.E.128 R24, [R24.64+0x80] ;  /* 0x0000800618187980 */ /* 0x008ee6000c101d00 */
[----:B------:R-:W-:Y:S02]  /*11910*/  LEA.HI.X.SX32 R5, R5, R3, 0x1, P0 ;  /* 0x0000000305057211 */ /* 0x000fe400000f0eff */
[----:B------:R-:W-:-:S04]  /*11920*/  LEA R28, P0, R29, R36, 0x1 ;  /* 0x000000241d1c7211 */ /* 0x000fc800078008ff */
[----:B------:R-:W-:-:S06]  /*11930*/  LEA.HI.X R29, R29, R37, R5, 0x1, P0 ;  /* 0x000000251d1d7211 */ /* 0x000fcc00000f0c05 */
[----:B----4-:R-:W4:Y:S01]  /*11940*/  LD.E.128 R28, [R28.64+0x80] ;  /* 0x000080061c1c7980 */ /* 0x010f22000c101d00 */
        /* <DEDUP_REMOVED lines=8> */
[C---:B--2---:R-:W-:Y:S01]  /*119d0*/  IMAD.U32 R35, R16.reuse, 0x10000, RZ ;  /* 0x0001000010237824 */ /* 0x044fe200078e00ff */
[----:B------:R-:W-:Y:S01]  /*119e0*/  LOP3.LUT R34, R16, 0xffff0000, RZ, 0xc0, !PT ;  /* 0xffff000010227812 */ /* 0x000fe200078ec0ff */
[----:B------:R-:W-:Y:S01]  /*119f0*/  IMAD.U32 R49, R18, 0x10000, RZ ;  /* 0x0001000012317824 */ /* 0x000fe200078e00ff */
[C---:B------:R-:W-:Y:S02]  /*11a00*/  SHF.L.U32 R16, R17.reuse, 0x10, RZ ;  /* 0x0000001011107819 */ /* 0x040fe400000006ff */
[----:B------:R-:W-:Y:S02]  /*11a10*/  LOP3.LUT R50, R17, 0xffff0000, RZ, 0xc0, !PT ;  /* 0xffff000011327812 */ /* 0x000fe400078ec0ff */
[C---:B------:R-:W-:Y:S02]  /*11a20*/  SHF.L.U32 R17, R19.reuse, 0x10, RZ ;  /* 0x0000001013117819 */ /* 0x040fe400000006ff */
[----:B------:R-:W-:Y:S01]  /*11a30*/  LOP3.LUT R53, R19, 0xffff0000, RZ, 0xc0, !PT ;  /* 0xffff000013357812 */ /* 0x000fe200078ec0ff */
[C---:B---3--:R-:W-:Y:S01]  /*11a40*/  IMAD.U32 R52, R24.reuse, 0x10000, RZ ;  /* 0x0001000018347824 */ /* 0x048fe200078e00ff */
        /* <DEDUP_REMOVED lines=14> */
[----:B----4-:R-:W-:Y:S01]  /*11b30*/  LOP3.LUT R27, R30, 0xffff0000, RZ, 0xc0, !PT ;  /* 0xffff00001e1b7812 */ /* 0x010fe200078ec0ff */
        /* <DEDUP_REMOVED lines=29> */
.L_x_1025:
[----:B------:R-:W-:Y:S05]  /*11d10*/  BSYNC B0 ;  /* 0x0000000000007941 */ /* 0x000fea0003800000 */
.L_x_1024:
[----:B-----5:R1:W-:Y:S02]  /*11d20*/  STS.128 [R245+0x2000], R32 ;  /* 0x00200020f5007388 */ /* 0x0203e40000000c00 */
.L_x_1023:
[----:B------:R-:W-:Y:S05]  /*11d30*/  BSYNC B1 ;  /* 0x0000000000017941 */ /* 0x000fea0003800000 */
.L_x_1022:
        /* <DEDUP_REMOVED lines=17> */
[----:B------:R-:W3:Y:S03]  /*11e50*/  LD.E.128 R16, [R16.64+0x100] ;  /* 0x0001000610107980 */ /* 0x000ee6000c101d00 */
[----:B------:R-:W-:Y:S01]  /*11e60*/  LEA.HI.X R25, R25, R23, R5, 0x1, P0 ;  /* 0x0000001719197211 */ /* 0x000fe200000f0c05 */
[----:B------:R-:W-:Y:S01]  /*11e70*/  IMAD.MOV.U32 R5, RZ, RZ, RZ ;  /* 0x000000ffff057224 */ /* 0x000fe200078e00ff */
[----:B------:R-:W-:-:S04]  /*11e80*/  @P1 IADD3 R5, -R7, RZ, RZ ;  /* 0x000000ff07051210 */ /* 0x000fc80007ffe1ff */
[C---:B------:R-:W-:Y:S01]  /*11e90*/  IADD3 R29, P0, R5.reuse, R2, RZ ;  /* 0x00000002051d7210 */ /* 0x040fe20007f1e0ff */
[----:B--2---:R-:W2:Y:S03]  /*11ea0*/  LD.E.128 R24, [R24.64+0x100] ;  /* 0x0001000618187980 */ /* 0x004ea6000c101d00 */
        /* <DEDUP_REMOVED lines=19> */
[C---:B--2---:R-:W-:Y:S01]  /*11fe0*/  IMAD.U32 R52, R24.reuse, 0x10000, RZ ;  /* 0x0001000018347824 */ /* 0x044fe200078e00ff */
        /* <DEDUP_REMOVED lines=44> */
.L_x_1029:
[----:B------:R-:W-:Y:S05]  /*122b0*/  BSYNC B0 ;  /* 0x0000000000007941 */ /* 0x000fea0003800000 */
.L_x_1028:
[----:B-----5:R3:W-:Y:S02]  /*122c0*/  STS.128 [R245+0x4000], R32 ;  /* 0x00400020f5007388 */ /* 0x0207e40000000c00 */
.L_x_1027:
[----:B------:R-:W-:Y:S05]  /*122d0*/  BSYNC B1 ;  /* 0x0000000000017941 */ /* 0x000fea0003800000 */
.L_x_1026:
[----:B------:R-:W-:-:S13]  /*122e0*/  ISETP.GE.AND P0, PT, R9, R6, PT ;  /* 0x000000060900720c */ /* 0x000fda0003f06270 */
        /* <DEDUP_REMOVED lines=27> */
[C---:B-1----:R-:W-:Y:S01]  /*124a0*/  IMAD.U32 R44, R34.reuse, 0x10000, RZ ;  /* 0x00010000222c7824 */ /* 0x042fe200078e00ff */
        /* <DEDUP_REMOVED lines=57> */
.L_x_1031:
[----:B------:R-:W-:Y:S05]  /*12840*/  BSYNC B0 ;  /* 0x0000000000007941 */ /* 0x000fea0003800000 */
.L_x_1030:
[----:B-----5:R3:W-:Y:S02]  /*12850*/  STS.128 [R245+0x6000], R32 ;  /* 0x00600020f5007388 */ /* 0x0207e40000000c00 */
.L_x_1017:
[----:B------:R-:W-:Y:S05]  /*12860*/  BSYNC B2 ;  /* 0x0000000000027941 */ /* 0x000fea0003800000 */
.L_x_1016:
[----:B------:R-:W-:Y:S01]  /*12870*/  IADD3 R8, R184, 0x10, RZ ;  /* 0x00000010b8087810 */ /* 0x000fe20007ffe0ff */
[----:B------:R-:W-:Y:S03]  /*12880*/  BSSY B2, `(.L_x_1032) ;  /* 0x0000176000027945 */ /* 0x000fe60003800000 */
[----:B------:R-:W-:-:S04]  /*12890*/  ISETP.GE.AND P0, PT, R8, R13, PT ;  /* 0x0000000d0800720c */ /* 0x000fc80003f06270 */
[----:B------:R-:W-:-:S13]  /*128a0*/  ISETP.LT.OR P0, PT, R75, -0x87, P0 ;  /* 0xffffff794b00780c */ /* 0x000fda0000701670 */
[----:B------:R-:W-:Y:S05]  /*128b0*/  @P0 BRA `(.L_x_1033) ;  /* 0x0000172000000947 */ /* 0x000fea0003800000 */
[----:B------:R-:W-:Y:S01]  /*128c0*/  ISETP.GE.AND P0, PT, R14, R6, PT ;  /* 0x000000060e00720c */ /* 0x000fe20003f06270 */
[----:B------:R-:W-:-:S12]  /*128d0*/  BSSY B1, `(.L_x_1034) ;  /* 0x000005a000017945 */ /* 0x000fd80003800000 */
[----:B------:R1:W-:Y:S01]  /*128e0*/  @P0 STS.128 [R245+0x800], RZ ;  /* 0x000800fff5000388 */ /* 0x0003e20000000c00 */
[----:B------:R-:W-:Y:S05]  /*128f0*/  @P0 BRA `(.L_x_1035) ;  /* 0x0000057000000947 */ /* 0x000fea0003800000 */
[----:B-1-3--:R1:W5:Y:S01]  /*12900*/  LD.E.128 R32, [R42.64] ;  /* 0x000000062a207980 */ /* 0x00a362000c101d00 */
[----:B------:R-:W-:Y:S01]  /*12910*/  ISETP.GE.AND P0, PT, R14, R0, PT ;  /* 0x000000000e00720c */ /* 0x000fe20003f06270 */
[----:B------:R-:W-:-:S12]  /*12920*/  BSSY B0, `(.L_x_1036) ;  /* 0x0000053000007945 */ /* 0x000fd80003800000 */
[----:B------:R-:W-:Y:S05]  /*12930*/  @P0 BRA `(.L_x_1037) ;  /* 0x0000051000000947 */ /* 0x000fea0003800000 */
[-C--:B------:R-:W-:Y:S01]  /*12940*/  ISETP.GE.AND P0, PT, R14, R7.reuse, PT ;  /* 0x000000070e00720c */ /* 0x080fe20003f06270 */
[----:B------:R-:W-:Y:S01]  /*12950*/  IMAD.MOV.U32 R19, RZ, RZ, RZ ;  /* 0x000000ffff137224 */ /* 0x000fe200078e00ff */
[C---:B------:R-:W-:Y:S02]  /*12960*/  IADD3 R5, P1, R12.reuse, R2, RZ ;  /* 0x000000020c057210 */ /* 0x040fe40007f3e0ff */
[----:B------:R-:W-:Y:S02]  /*12970*/  MOV R17, R7 ;  /* 0x0000000700117202 */ /* 0x000fe40000000f00 */
[----:B------:R-:W-:-:S07]  /*12980*/  LEA.HI.X.SX32 R4, R12, R3, 0x1, P1 ;  /* 0x000000030c047211 */ /* 0x000fce00008f0eff */
[--C-:B------:R-:W-:Y:S02]  /*12990*/  @P0 IMAD.MOV R19, RZ, RZ, -R7.reuse ;  /* 0x000000ffff130224 */ /* 0x100fe400078e0a07 */
[----:B------:R-:W-:Y:S02]  /*129a0*/  IMAD.MOV.U32 R28, RZ, RZ, RZ ;  /* 0x000000ffff1c7224 */ /* 0x000fe400078e00ff */
[----:B------:R-:W-:Y:S01]  /*129b0*/  @P0 IMAD.MOV R17, RZ, RZ, -R7 ;  /* 0x000000ffff110224 */ /* 0x000fe200078e0a07 */
[----:B------:R-:W-:-:S04]  /*129c0*/  IADD3 R25, P1, R19, R5, RZ ;  /* 0x0000000513197210 */ /* 0x000fc80007f3e0ff */
[----:B------:R-:W-:Y:S02]  /*129d0*/  LEA.HI.X.SX32 R19, R19, R4, 0x1, P1 ;  /* 0x0000000413137211 */ /* 0x000fe400008f0eff */
[----:B------:R-:W-:Y:S02]  /*129e0*/  LEA R24, P1, R25, R22, 0x1 ;  /* 0x0000001619187211 */ /* 0x000fe400078208ff */
[----:B------:R-:W-:Y:S02]  /*129f0*/  @P0 IADD3 R28, -R7, RZ, RZ ;  /* 0x000000ff071c0210 */ /* 0x000fe40007ffe1ff */
[----:B------:R-:W-:Y:S01]  /*12a00*/  LEA.HI.X R25, R25, R23, R19, 0x1, P1 ;  /* 0x0000001719197211 */ /* 0x000fe200008f0c13 */
[----:B------:R-:W-:Y:S01]  /*12a10*/  IMAD.WIDE R16, R17, 0x2, R42 ;  /* 0x0000000211107825 */ /* 0x000fe200078e022a */
[----:B------:R-:W-:-:S04]  /*12a20*/  IADD3 R5, P1, R28, R5, RZ ;  /* 0x000000051c057210 */ /* 0x000fc80007f3e0ff */
[----:B------:R-:W3:Y:S01]  /*12a30*/  LD.E.128 R24, [R24.64] ;  /* 0x0000000618187980 */ /* 0x000ee2000c101d00 */
[----:B------:R-:W-:Y:S02]  /*12a40*/  LEA.HI.X.SX32 R4, R28, R4, 0x1, P1 ;  /* 0x000000041c047211 */ /* 0x000fe400008f0eff */
[C---:B------:R-:W-:Y:S01]  /*12a50*/  LEA R28, P1, R5.reuse, R36, 0x1 ;  /* 0x00000024051c7211 */ /* 0x040fe200078208ff */
[----:B--2---:R-:W2:Y:S03]  /*12a60*/  LD.E.128 R16, [R16.64] ;  /* 0x0000000610107980 */ /* 0x004ea6000c101d00 */
[----:B------:R-:W-:-:S06]  /*12a70*/  LEA.HI.X R29, R5, R37, R4, 0x1, P1 ;  /* 0x00000025051d7211 */ /* 0x000fcc00008f0c04 */
[----:B----4-:R-:W4:Y:S01]  /*12a80*/  LD.E.128 R28, [R28.64] ;  /* 0x000000061c1c7980 */ /* 0x010f22000c101d00 */
[C---:B-----5:R-:W-:Y:S01]  /*12a90*/  IMAD.U32 R44, R32.reuse, 0x10000, RZ ;  /* 0x00010000202c7824 */ /* 0x060fe200078e00ff */
[----:B------:R-:W-:Y:S01]  /*12aa0*/  LOP3.LUT R5, R32, 0xffff0000, RZ, 0xc0, !PT ;  /* 0xffff000020057812 */ /* 0x000fe200078ec0ff */
[C---:B------:R-:W-:Y:S01]  /*12ab0*/  IMAD.U32 R46, R33.reuse, 0x10000, RZ ;  /* 0x00010000212e7824 */ /* 0x040fe200078e00ff */
[----:B------:R-:W-:Y:S01]  /*12ac0*/  LOP3.LUT R4, R33, 0xffff0000, RZ, 0xc0, !PT ;  /* 0xffff000021047812 */ /* 0x000fe200078ec0ff */
[C---:B------:R-:W-:Y:S01]  /*12ad0*/  IMAD.U32 R47, R35.reuse, 0x10000, RZ ;  /* 0x00010000232f7824 */ /* 0x040fe200078e00ff */
[C---:B------:R-:W-:Y:S02]  /*12ae0*/  SHF.L.U32 R45, R34.reuse, 0x10, RZ ;  /* 0x00000010222d7819 */ /* 0x040fe400000006ff */
[----:B------:R-:W-:Y:S02]  /*12af0*/  LOP3.LUT R33, R34, 0xffff0000, RZ, 0xc0, !PT ;  /* 0xffff000022217812 */ /* 0x000fe400078ec0ff */
[----:B------:R-:W-:Y:S01]  /*12b00*/  LOP3.LUT R32, R35, 0xffff0000, RZ, 0xc0, !PT ;  /* 0xffff000023207812 */ /* 0x000fe200078ec0ff */
[C---:B---3--:R-:W-:Y:S01]  /*12b10*/  IMAD.U32 R35, R24.reuse, 0x10000, RZ ;  /* 0x0001000018237824 */ /* 0x048fe200078e00ff */
[----:B------:R-:W-:Y:S01]  /*12b20*/  LOP3.LUT R34, R24, 0xffff0000, RZ, 0xc0, !PT ;  /* 0xffff000018227812 */ /* 0x000fe200078ec0ff */
[----:B------:R-:W-:Y:S01]  /*12b30*/  IMAD.U32 R48, R26, 0x10000, RZ ;  /* 0x000100001a307824 */ /* 0x000fe200078e00ff */
[C---:B------:R-:W-:Y:S01]  /*12b40*/  SHF.L.U32 R24, R25.reuse, 0x10, RZ ;  /* 0x0000001019187819 */ /* 0x040fe200000006ff */
[----:B--2---:R-:W-:Y:S01]  /*12b50*/  IMAD.U32 R61, R18, 0x10000, RZ ;  /* 0x00010000123d7824 */ /* 0x004fe200078e00ff */
        /* <DEDUP_REMOVED lines=14> */
[----:B------:R-:W-:Y:S01]  /*12c40*/  LOP3.LUT R53, R16, 0xffff0000, RZ, 0xc0, !PT ;  /* 0xffff000010357812 */ /* 0x000fe200078ec0ff */
[----:B------:R-:W-:Y:S01]  /*12c50*/  @!P0 FADD.FTZ R49, -R49, -RZ ;  /* 0x800000ff31318221 */ /* 0x000fe20000010100 */
[C---:B------:R-:W-:Y:S01]  /*12c60*/  LOP3.LUT R18, R19.reuse, 0xffff0000, RZ, 0xc0, !PT ;  /* 0xffff000013127812 */ /* 0x040fe200078ec0ff */
[----:B------:R-:W-:Y:S01]  /*12c70*/  @!P0 FADD.FTZ R48, -R48, -RZ ;  /* 0x800000ff30308221 */ /* 0x000fe20000010100 */
[----:B------:R-:W-:Y:S01]  /*12c80*/  SHF.L.U32 R16, R19, 0x10, RZ ;  /* 0x0000001013107819 */ /* 0x000fe200000006ff */
[----:B------:R-:W-:Y:S01]  /*12c90*/  FMUL.FTZ R26, R17, R26 ;  /* 0x0000001a111a7220 */ /* 0x000fe20000410000 */
[C---:B----4-:R-:W-:Y:S01]  /*12ca0*/  SHF.L.U32 R17, R29.reuse, 0x10, RZ ;  /* 0x000000101d117819 */ /* 0x050fe200000006ff */
[----:B------:R-:W-:Y:S01]  /*12cb0*/  FMUL.FTZ R27, R18, R27 ;  /* 0x0000001b121b7220 */ /* 0x000fe20000410000 */
[----:B------:R-:W-:Y:S01]  /*12cc0*/  LOP3.LUT R18, R28, 0xffff0000, RZ, 0xc0, !PT ;  /* 0xffff00001c127812 */ /* 0x000fe200078ec0ff */
[----:B------:R-:W-:Y:S01]  /*12cd0*/  FMUL.FTZ R16, R16, R25 ;  /* 0x0000001910107220 */ /* 0x000fe20000410000 */
[----:B------:R-:W-:Y:S01]  /*12ce0*/  LOP3.LUT R25, R30, 0xffff0000, RZ, 0xc0, !PT ;  /* 0xffff00001e197812 */ /* 0x000fe200078ec0ff */
        /* <DEDUP_REMOVED lines=15> */
[----:B------:R-:W-:Y:S01]  /*12de0*/  FFMA.FTZ R25, R33, R25, R26 ;  /* 0x0000001921197223 */ /* 0x000fe2000001001a */
[----:B------:R-:W-:Y:S01]  /*12df0*/  F2FP.BF16.PACK_AB R33, R4, R17 ;  /* 0x000000110421723e */ /* 0x000fe200000010ff */
[----:B------:R-:W-:Y:S02]  /*12e00*/  FFMA.FTZ R16, R47, R24, R16 ;  /* 0x000000182f107223 */ /* 0x000fe40000010010 */
[----:B------:R-:W-:Y:S01]  /*12e10*/  FFMA.FTZ R27, R32, R30, R27 ;  /* 0x0000001e201b7223 */ /* 0x000fe2000001001b */
[----:B------:R-:W-:Y:S02]  /*12e20*/  F2FP.BF16.PACK_AB R32, R18, R19 ;  /* 0x000000131220723e */ /* 0x000fe400000010ff */
[----:B------:R-:W-:-:S02]  /*12e30*/  F2FP.BF16.PACK_AB R34, R25, R28 ;  /* 0x0000001c1922723e */ /* 0x000fc400000010ff */
[----:B------:R-:W-:Y:S02]  /*12e40*/  F2FP.BF16.PACK_AB R35, R27, R16 ;  /* 0x000000101b23723e */ /* 0x000fe400000010ff */
.L_x_1037:
[----:B------:R-:W-:Y:S05]  /*12e50*/  BSYNC B0 ;  /* 0x0000000000007941 */ /* 0x000fea0003800000 */
.L_x_1036:
[----:B-----5:R3:W-:Y:S02]  /*12e60*/  STS.128 [R245+0x800], R32 ;  /* 0x00080020f5007388 */ /* 0x0207e40000000c00 */
.L_x_1035:
[----:B------:R-:W-:Y:S05]  /*12e70*/  BSYNC B1 ;  /* 0x0000000000017941 */ /* 0x000fea0003800000 */
.L_x_1034:
        /* <DEDUP_REMOVED lines=8> */
[-C--:B------:R-:W-:Y:S01]  /*12f00*/  ISETP.GE.AND P0, PT, R11, R7.reuse, PT ;  /* 0x000000070b00720c */ /* 0x080fe20003f06270 */
[----:B------:R-:W-:Y:S01]  /*12f10*/  IMAD.MOV.U32 R19, RZ, RZ, RZ ;  /* 0x000000ffff137224 */ /* 0x000fe200078e00ff */
[----:B------:R-:W-:Y:S02]  /*12f20*/  IADD3 R4, R12, 0x40, RZ ;  /* 0x000000400c047810 */ /* 0x000fe40007ffe0ff */
[----:B------:R-:W-:Y:S02]  /*12f30*/  MOV R17, R7 ;  /* 0x0000000700117202 */ /* 0x000fe40000000f00 */
[----:B------:R-:W-:-:S04]  /*12f40*/  IADD3 R5, P1, R4, R2, RZ ;  /* 0x0000000204057210 */ /* 0x000fc80007f3e0ff */
[----:B------:R-:W-:-:S03]  /*12f50*/  LEA.HI.X.SX32 R4, R4, R3, 0x1, P1 ;  /* 0x0000000304047211 */ /* 0x000fc600008f0eff */
        /* <DEDUP_REMOVED lines=13> */
[----:B--2---:R-:W2:Y:S03]  /*13030*/  LD.E.128 R16, [R16.64+0x80] ;  /* 0x0000800610107980 */ /* 0x004ea6000c101d00 */
        /* <DEDUP_REMOVED lines=62> */
.L_x_1041:
[----:B------:R-:W-:Y:S05]  /*13420*/  BSYNC B0 ;  /* 0x0000000000007941 */ /* 0x000fea0003800000 */
.L_x_1040:
[----:B-----5:R3:W-:Y:S02]  /*13430*/  STS.128 [R245+0x2800], R32 ;  /* 0x00280020f5007388 */ /* 0x0207e40000000c00 */
.L_x_1039:
[----:B------:R-:W-:Y:S05]  /*13440*/  BSYNC B1 ;  /* 0x0000000000017941 */ /* 0x000fea0003800000 */
.L_x_1038:
        /* <DEDUP_REMOVED lines=90> */
.L_x_1045:
[----:B------:R-:W-:Y:S05]  /*139f0*/  BSYNC B0 ;  /* 0x0000000000007941 */ /* 0x000fea0003800000 */
.L_x_1044:
[----:B-----5:R3:W-:Y:S02]  /*13a00*/  STS.128 [R245+0x4800], R32 ;  /* 0x00480020f5007388 */ /* 0x0207e40000000c00 */
.L_x_1043:
[----:B------:R-:W-:Y:S05]  /*13a10*/  BSYNC B1 ;  /* 0x0000000000017941 */ /* 0x000fea0003800000 */
.L_x_1042:
[----:B------:R-:W-:-:S13]  /*13a20*/  ISETP.GE.AND P0, PT, R9, R6, PT ;  /* 0x000000060900720c */ /* 0x000fda0003f06270 */
[----:B------:R1:W-:Y:S01]  /*13a30*/  @P0 STS.128 [R245+0x6800], RZ ;  /* 0x006800fff5000388 */ /* 0x0003e20000000c00 */
[----:B------:R-:W-:Y:S05]  /*13a40*/  @P0 BRA `(.L_x_1033) ;  /* 0x0000059000000947 */ /* 0x000fea0003800000 */
[----:B------:R1:W5:Y:S01]  /*13a50*/  LD.E.128 R16, [R42.64+0x180] ;  /* 0x000180062a107980 */ /* 0x000362000c101d00 */
        /* <DEDUP_REMOVED lines=12> */
[----:B------:R-:W-:Y:S02]  /*13b20*/  IADD3 R27, P1, R25, R5, RZ ;  /* 0x00000005191b7210 */ /* 0x000fe40007f3e0ff */
[----:B------:R-:W-:Y:S02]  /*13b30*/  @P0 IADD3 R12, -R7, RZ, RZ ;  /* 0x000000ff070c0210 */ /* 0x000fe40007ffe1ff */
[----:B------:R-:W-:Y:S02]  /*13b40*/  LEA.HI.X.SX32 R25, R25, R4, 0x1, P1 ;  /* 0x0000000419197211 */ /* 0x000fe400008f0eff */
[----:B------:R-:W-:Y:S01]  /*13b50*/  LEA R24, P1, R27, R22, 0x1 ;  /* 0x000000161b187211 */ /* 0x000fe200078208ff */
[----:B------:R-:W-:-:S03]  /*13b60*/  IMAD.WIDE R28, R29, 0x2, R42 ;  /* 0x000000021d1c7825 */ /* 0x000fc600078e022a */
[----:B------:R-:W-:Y:S02]  /*13b70*/  LEA.HI.X R25, R27, R23, R25, 0x1, P1 ;  /* 0x000000171b197211 */ /* 0x000fe400008f0c19 */
[C---:B------:R-:W-:Y:S01]  /*13b80*/  IADD3 R5, P1, R12.reuse, R5, RZ ;  /* 0x000000050c057210 */ /* 0x040fe20007f3e0ff */
[----:B--2---:R-:W2:Y:S03]  /*13b90*/  LD.E.128 R28, [R28.64+0x180] ;  /* 0x000180061c1c7980 */ /* 0x004ea6000c101d00 */
[----:B------:R-:W-:Y:S01]  /*13ba0*/  LEA.HI.X.SX32 R4, R12, R4, 0x1, P1 ;  /* 0x000000040c047211 */ /* 0x000fe200008f0eff */
[----:B---3--:R-:W3:Y:S01]  /*13bb0*/  LD.E.128 R24, [R24.64] ;  /* 0x0000000618187980 */ /* 0x008ee2000c101d00 */
[----:B-1----:R-:W-:-:S04]  /*13bc0*/  LEA R32, P1, R5, R36, 0x1 ;  /* 0x0000002405207211 */ /* 0x002fc800078208ff */
[----:B------:R-:W-:-:S06]  /*13bd0*/  LEA.HI.X R33, R5, R37, R4, 0x1, P1 ;  /* 0x0000002505217211 */ /* 0x000fcc00008f0c04 */
[----:B----4-:R-:W4:Y:S01]  /*13be0*/  LD.E.128 R32, [R32.64] ;  /* 0x0000000620207980 */ /* 0x010f22000c101d00 */
[C---:B-----5:R-:W-:Y:S01]  /*13bf0*/  IMAD.U32 R12, R16.reuse, 0x10000, RZ ;  /* 0x00010000100c7824 */ /* 0x060fe200078e00ff */
[----:B------:R-:W-:Y:S01]  /*13c00*/  LOP3.LUT R5, R16, 0xffff0000, RZ, 0xc0, !PT ;  /* 0xffff000010057812 */ /* 0x000fe200078ec0ff */
[C---:B------:R-:W-:Y:S01]  /*13c10*/  IMAD.U32 R43, R17.reuse, 0x10000, RZ ;  /* 0x00010000112b7824 */ /* 0x040fe200078e00ff */
[----:B------:R-:W-:Y:S01]  /*13c20*/  LOP3.LUT R4, R17, 0xffff0000, RZ, 0xc0, !PT ;  /* 0xffff000011047812 */ /* 0x000fe200078ec0ff */
[C---:B------:R-:W-:Y:S01]  /*13c30*/  IMAD.U32 R45, R19.reuse, 0x10000, RZ ;  /* 0x00010000132d7824 */ /* 0x040fe200078e00ff */
[----:B------:R-:W-:Y:S02]  /*13c40*/  LOP3.LUT R16, R19, 0xffff0000, RZ, 0xc0, !PT ;  /* 0xffff000013107812 */ /* 0x000fe400078ec0ff */
[C---:B------:R-:W-:Y:S02]  /*13c50*/  SHF.L.U32 R42, R18.reuse, 0x10, RZ ;  /* 0x00000010122a7819 */ /* 0x040fe400000006ff */
[----:B------:R-:W-:-:S02]  /*13c60*/  LOP3.LUT R17, R18, 0xffff0000, RZ, 0xc0, !PT ;  /* 0xffff000012117812 */ /* 0x000fc400078ec0ff */
[----:B--2---:R-:W-:Y:S02]  /*13c70*/  SHF.L.U32 R49, R28, 0x10, RZ ;  /* 0x000000101c317819 */ /* 0x004fe400000006ff */
[----:B---3--:R-:W-:Y:S01]  /*13c80*/  LOP3.LUT R19, R24, 0xffff0000, RZ, 0xc0, !PT ;  /* 0xffff000018137812 */ /* 0x008fe200078ec0ff */
[----:B------:R-:W-:Y:S01]  /*13c90*/  IMAD.U32 R46, R26, 0x10000, RZ ;  /* 0x000100001a2e7824 */ /* 0x000fe200078e00ff */
[C---:B------:R-:W-:Y:S02]  /*13ca0*/  SHF.L.U32 R18, R25.reuse, 0x10, RZ ;  /* 0x0000001019127819 */ /* 0x040fe400000006ff */
[----:B------:R-:W-:Y:S01]  /*13cb0*/  LOP3.LUT R47, R25, 0xffff0000, RZ, 0xc0, !PT ;  /* 0xffff0000192f7812 */ /* 0x000fe200078ec0ff */
[----:B------:R-:W-:Y:S01]  /*13cc0*/  IMAD.U32 R44, R24, 0x10000, RZ ;  /* 0x00010000182c7824 */ /* 0x000fe200078e00ff */
[----:B------:R-:W-:Y:S01]  /*13cd0*/  LOP3.LUT R25, R26, 0xffff0000, RZ, 0xc0, !PT ;  /* 0xffff00001a197812 */ /* 0x000fe200078ec0ff */
[C---:B------:R-:W-:Y:S01]  /*13ce0*/  IMAD.U32 R24, R27.reuse, 0x10000, RZ ;  /* 0x000100001b187824 */ /* 0x040fe200078e00ff */
[----:B------:R-:W-:Y:S01]  /*13cf0*/  LOP3.LUT R26, R27, 0xffff0000, RZ, 0xc0, !PT ;  /* 0xffff00001b1a7812 */ /* 0x000fe200078ec0ff */
[----:B------:R-:W-:Y:S01]  /*13d00*/  IMAD.U32 R27, R29, 0x10000, RZ ;  /* 0x000100001d1b7824 */ /* 0x000fe200078e00ff */
[----:B------:R-:W-:Y:S01]  /*13d10*/  LOP3.LUT R28, R28, 0xffff0000, RZ, 0xc0, !PT ;  /* 0xffff00001c1c7812 */ /* 0x000fe200078ec0ff */
[----:B------:R-:W-:Y:S01]  /*13d20*/  @!P0 FADD.FTZ R19, -R19, -RZ ;  /* 0x800000ff13138221 */ /* 0x000fe20000010100 */
[----:B------:R-:W-:Y:S01]  /*13d30*/  LOP3.LUT R48, R29, 0xffff0000, RZ, 0xc0, !PT ;  /* 0xffff00001d307812 */ /* 0x000fe200078ec0ff */
[----:B------:R-:W-:Y:S01]  /*13d40*/  IMAD.U32 R29, R31, 0x10000, RZ ;  /* 0x000100001f1d7824 */ /* 0x000fe200078e00ff */
[----:B------:R-:W-:Y:S01]  /*13d50*/  SHF.L.U32 R51, R30, 0x10, RZ ;  /* 0x000000101e337819 */ /* 0x000fe200000006ff */
[----:B------:R-:W-:Y:S01]  /*13d60*/  @!P0 FADD.FTZ R18, -R18, -RZ ;  /* 0x800000ff12128221 */ /* 0x000fe20000010100 */
[----:B------:R-:W-:Y:S01]  /*13d70*/  LOP3.LUT R30, R30, 0xffff0000, RZ, 0xc0, !PT ;  /* 0xffff00001e1e7812 */ /* 0x000fe200078ec0ff */
[----:B------:R-:W-:Y:S01]  /*13d80*/  @!P0 FADD.FTZ R47, -R47, -RZ ;  /* 0x800000ff2f2f8221 */ /* 0x000fe20000010100 */
[----:B------:R-:W-:Y:S01]  /*13d90*/  LOP3.LUT R31, R31, 0xffff0000, RZ, 0xc0, !PT ;  /* 0xffff00001f1f7812 */ /* 0x000fe200078ec0ff */
[----:B------:R-:W-:-:S02]  /*13da0*/  @!P0 FADD.FTZ R25, -R25, -RZ ;  /* 0x800000ff19198221 */ /* 0x000fc40000010100 */
[----:B------:R-:W-:Y:S02]  /*13db0*/  @!P0 FADD.FTZ R26, -R26, -RZ ;  /* 0x800000ff1a1a8221 */ /* 0x000fe40000010100 */
[----:B------:R-:W-:Y:S02]  /*13dc0*/  FMUL.FTZ R28, R28, R19 ;  /* 0x000000131c1c7220 */ /* 0x000fe40000410000 */
[----:B------:R-:W-:Y:S02]  /*13dd0*/  @!P0 FADD.FTZ R24, -R24, -RZ ;  /* 0x800000ff18188221 */ /* 0x000fe40000010100 */
[C---:B----4-:R-:W-:Y:S01]  /*13de0*/  IMAD.U32 R19, R33.reuse, 0x10000, RZ ;  /* 0x0001000021137824 */ /* 0x050fe200078e00ff */
[----:B------:R-:W-:Y:S01]  /*13df0*/  LOP3.LUT R33, R33, 0xffff0000, RZ, 0xc0, !PT ;  /* 0xffff000021217812 */ /* 0x000fe200078ec0ff */
[----:B------:R-:W-:Y:S02]  /*13e00*/  @!P0 FADD.FTZ R46, -R46, -RZ ;  /* 0x800000ff2e2e8221 */ /* 0x000fe40000010100 */
[----:B------:R-:W-:-:S02]  /*13e10*/  @!P0 FADD.FTZ R44, -R44, -RZ ;  /* 0x800000ff2c2c8221 */ /* 0x000fc40000010100 */
[----:B------:R-:W-:Y:S02]  /*13e20*/  FMUL.FTZ R18, R27, R18 ;  /* 0x000000121b127220 */ /* 0x000fe40000410000 */
[----:B------:R-:W-:Y:S02]  /*13e30*/  FMUL.FTZ R47, R48, R47 ;  /* 0x0000002f302f7220 */ /* 0x000fe40000410000 */
[----:B------:R-:W-:Y:S01]  /*13e40*/  FMUL.FTZ R30, R30, R25 ;  /* 0x000000191e1e7220 */ /* 0x000fe20000410000 */
[C---:B------:R-:W-:Y:S01]  /*13e50*/  LOP3.LUT R25, R32.reuse, 0xffff0000, RZ, 0xc0, !PT ;  /* 0xffff000020197812 */ /* 0x040fe200078ec0ff */
[----:B------:R-:W-:Y:S01]  /*13e60*/  FMUL.FTZ R31, R31, R26 ;  /* 0x0000001a1f1f7220 */ /* 0x000fe20000410000 */
[----:B------:R-:W-:Y:S01]  /*13e70*/  SHF.L.U32 R26, R32, 0x10, RZ ;  /* 0x00000010201a7819 */ /* 0x000fe200000006ff */
[----:B------:R-:W-:Y:S01]  /*13e80*/  FMUL.FTZ R24, R29, R24 ;  /* 0x000000181d187220 */ /* 0x000fe20000410000 */
[C---:B------:R-:W-:Y:S01]  /*13e90*/  SHF.L.U32 R32, R34.reuse, 0x10, RZ ;  /* 0x0000001022207819 */ /* 0x040fe200000006ff */
[----:B------:R-:W-:Y:S01]  /*13ea0*/  FMUL.FTZ R51, R51, R46 ;  /* 0x0000002e33337220 */ /* 0x000fe20000410000 */
[----:B------:R-:W-:Y:S01]  /*13eb0*/  LOP3.LUT R29, R34, 0xffff0000, RZ, 0xc0, !PT ;  /* 0xffff0000221d7812 */ /* 0x000fe200078ec0ff */
[----:B------:R-:W-:Y:S01]  /*13ec0*/  FMUL.FTZ R49, R49, R44 ;  /* 0x0000002c31317220 */ /* 0x000fe20000410000 */
[C---:B------:R-:W-:Y:S01]  /*13ed0*/  LOP3.LUT R34, R35.reuse, 0xffff0000, RZ, 0xc0, !PT ;  /* 0xffff000023227812 */ /* 0x040fe200078ec0ff */
[----:B------:R-:W-:-:S02]  /*13ee0*/  IMAD.U32 R27, R35, 0x10000, RZ ;  /* 0x00010000231b7824 */ /* 0x000fc400078e00ff */
[----:B------:R-:W-:Y:S02]  /*13ef0*/  FFMA.FTZ R18, R43, R19, R18 ;  /* 0x000000132b127223 */ /* 0x000fe40000010012 */
[----:B------:R-:W-:Y:S02]  /*13f00*/  FFMA.FTZ R33, R4, R33, R47 ;  /* 0x0000002104217223 */ /* 0x000fe4000001002f */
[----:B------:R-:W-:Y:S02]  /*13f10*/  FFMA.FTZ R32, R42, R32, R51 ;  /* 0x000000202a207223 */ /* 0x000fe40000010033 */
[----:B------:R-:W-:Y:S01]  /*13f20*/  FFMA.FTZ R17, R17, R29, R30 ;  /* 0x0000001d11117223 */ /* 0x000fe2000001001e */
[----:B------:R-:W-:Y:S01]  /*13f30*/  F2FP.BF16.PACK_AB R33, R33, R18 ;  /* 0x000000122121723e */ /* 0x000fe200000010ff */
[----:B------:R-:W-:Y:S02]  /*13f40*/  FFMA.FTZ R12, R12, R26, R49 ;  /* 0x0000001a0c0c7223 */ /* 0x000fe40000010031 */
[----:B------:R-:W-:-:S02]  /*13f50*/  FFMA.FTZ R5, R5, R25, R28 ;  /* 0x0000001905057223 */ /* 0x000fc4000001001c */
[----:B------:R-:W-:Y:S02]  /*13f60*/  FFMA.FTZ R24, R45, R27, R24 ;  /* 0x0000001b2d187223 */ /* 0x000fe40000010018 */
[----:B------:R-:W-:Y:S01]  /*13f70*/  FFMA.FTZ R31, R16, R34, R31 ;  /* 0x00000022101f7223 */ /* 0x000fe2000001001f */
[----:B------:R-:W-:Y:S02]  /*13f80*/  F2FP.BF16.PACK_AB R18, R17, R32 ;  /* 0x000000201112723e */ /* 0x000fe400000010ff */
[----:B------:R-:W-:Y:S02]  /*13f90*/  F2FP.BF16.PACK_AB R16, R5, R12 ;  /* 0x0000000c0510723e */ /* 0x000fe400000010ff */
[----:B------:R-:W-:Y:S02]  /*13fa0*/  F2FP.BF16.PACK_AB R19, R31, R24 ;  /* 0x000000181f13723e */ /* 0x000fe400000010ff */
[----:B------:R-:W-:Y:S02]  /*13fb0*/  MOV R17, R33 ;  /* 0x0000002100117202 */ /* 0x000fe40000000f00 */
.L_x_1047:
[----:B------:R-:W-:Y:S05]  /*13fc0*/  BSYNC B0 ;  /* 0x0000000000007941 */ /* 0x000fea0003800000 */
.L_x_1046:
[----:B-----5:R1:W-:Y:S02]  /*13fd0*/  STS.128 [R245+0x6800], R16 ;  /* 0x00680010f5007388 */ /* 0x0203e40000000c00 */
.L_x_1033:
[----:B------:R-:W-:Y:S05]  /*13fe0*/  BSYNC B2 ;  /* 0x0000000000027941 */ /* 0x000fea0003800000 */
.L_x_1032:
        /* <DEDUP_REMOVED lines=13> */
[----:B------:R-:W-:Y:S01]  /*140c0*/  ISETP.GE.AND P0, PT, R14, R7, PT ;  /* 0x000000070e00720c */ /* 0x000fe20003f06270 */
[----:B------:R-:W-:Y:S02]  /*140d0*/  IMAD.SHL.U32 R4, R7, 0x20, RZ ;  /* 0x0000002007047824 */ /* 0x000fe400078e00ff */
[----:B------:R-:W-:Y:S02]  /*140e0*/  IMAD.MOV.U32 R19, RZ, RZ, RZ ;  /* 0x000000ffff137224 */ /* 0x000fe400078e00ff */
[----:B------:R-:W-:Y:S01]  /*140f0*/  IMAD.MOV.U32 R17, RZ, RZ, R7 ;  /* 0x000000ffff117224 */ /* 0x000fe200078e0007 */
[----:B------:R-:W-:-:S04]  /*14100*/  IADD3 R5, P1, R4, R2, RZ ;  /* 0x0000000204057210 */ /* 0x000fc80007f3e0ff */
[----:B------:R-:W-:-:S03]  /*14110*/  LEA.HI.X.SX32 R4, R4, R3, 0x1, P1 ;  /* 0x0000000304047211 */ /* 0x000fc600008f0eff */
[----:B------:R-:W-:Y:S01]  /*14120*/  @P0 IADD3 R19, -R7, RZ, RZ ;  /* 0x000000ff07130210 */ /* 0x000fe20007ffe1ff */
[----:B------:R-:W-:-:S03]  /*14130*/  @P0 IMAD.MOV R17, RZ, RZ, -R7 ;  /* 0x000000ffff110224 */ /* 0x000fc600078e0a07 */
[----:B------:R-:W-:-:S04]  /*14140*/  IADD3 R25, P1, R19, R5, RZ ;  /* 0x0000000513197210 */ /* 0x000fc80007f3e0ff */
[----:B------:R-:W-:Y:S02]  /*14150*/  LEA.HI.X.SX32 R19, R19, R4, 0x1, P1 ;  /* 0x0000000413137211 */ /* 0x000fe400008f0eff */
[C---:B------:R-:W-:Y:S02]  /*14160*/  LEA R24, P1, R25.reuse, R22, 0x1 ;  /* 0x0000001619187211 */ /* 0x040fe400078208ff */
[----:B------:R-:W-:Y:S01]  /*14170*/  MOV R28, RZ ;  /* 0x000000ff001c7202 */ /* 0x000fe20000000f00 */
[----:B------:R-:W-:Y:S01]  /*14180*/  @P0 IMAD.MOV R28, RZ, RZ, -R7 ;  /* 0x000000ffff1c0224 */ /* 0x000fe200078e0a07 */
[----:B------:R-:W-:Y:S01]  /*14190*/  LEA.HI.X R25, R25, R23, R19, 0x1, P1 ;  /* 0x0000001719197211 */ /* 0x000fe200008f0c13 */
[----:B------:R-:W-:-:S03]  /*141a0*/  IMAD.WIDE R16, R17, 0x2, R40 ;  /* 0x0000000211107825 */ /* 0x000fc600078e0228 */
[C---:B------:R-:W-:Y:S02]  /*141b0*/  IADD3 R5, P1, R28.reuse, R5, RZ ;  /* 0x000000051c057210 */ /* 0x040fe40007f3e0ff */
[----:B------:R-:W3:Y:S02]  /*141c0*/  LD.E.128 R24, [R24.64] ;  /* 0x0000000618187980 */ /* 0x000ee4000c101d00 */
        /* <DEDUP_REMOVED lines=16> */
[----:B------:R-:W-:Y:S01]  /*142d0*/  SHF.L.U32 R24, R25, 0x10, RZ ;  /* 0x0000001019187819 */ /* 0x000fe200000006ff */
[----:B------:R-:W-:Y:S01]  /*142e0*/  @!P0 FADD.FTZ R35, -R35, -RZ ;  /* 0x800000ff23238221 */ /* 0x000fe20000010100 */
[----:B------:R-:W-:Y:S01]  /*142f0*/  LOP3.LUT R47, R25, 0xffff0000, RZ, 0xc0, !PT ;  /* 0xffff0000192f7812 */ /* 0x000fe200078ec0ff */
[----:B--2---:R-:W-:Y:S01]  /*14300*/  IMAD.U32 R53, R18, 0x10000, RZ ;  /* 0x0001000012357824 */ /* 0x004fe200078e00ff */
[C---:B------:R-:W-:Y:S01]  /*14310*/  SHF.L.U32 R25, R27.reuse, 0x10, RZ ;  /* 0x000000101b197819 */ /* 0x040fe200000006ff */
[----:B------:R-:W-:Y:S01]  /*14320*/  IMAD.U32 R48, R16, 0x10000, RZ ;  /* 0x0001000010307824 */ /* 0x000fe200078e00ff */
        /* <DEDUP_REMOVED lines=43> */
.L_x_1053:
[----:B------:R-:W-:Y:S05]  /*145e0*/  BSYNC B0 ;  /* 0x0000000000007941 */ /* 0x000fea0003800000 */
.L_x_1052:
[----:B-----5:R3:W-:Y:S02]  /*145f0*/  STS.128 [R245+0x1000], R32 ;  /* 0x00100020f5007388 */ /* 0x0207e40000000c00 */
.L_x_1051:
[----:B------:R-:W-:Y:S05]  /*14600*/  BSYNC B1 ;  /* 0x0000000000017941 */ /* 0x000fea0003800000 */
.L_x_1050:
        /* <DEDUP_REMOVED lines=10> */
[----:B------:R-:W-:Y:S02]  /*146b0*/  LEA R4, R7, 0x40, 0x5 ;  /* 0x0000004007047811 */ /* 0x000fe400078e28ff */
        /* <DEDUP_REMOVED lines=79> */
.L_x_1057:
[----:B------:R-:W-:Y:S05]  /*14bb0*/  BSYNC B0 ;  /* 0x0000000000007941 */ /* 0x000fea0003800000 */
.L_x_1056:
[----:B-----5:R3:W-:Y:S02]  /*14bc0*/  STS.128 [R245+0x3000], R32 ;  /* 0x00300020f5007388 */ /* 0x0207e40000000c00 */
.L_x_1055:
[----:B------:R-:W-:Y:S05]  /*14bd0*/  BSYNC B1 ;  /* 0x0000000000017941 */ /* 0x000fea0003800000 */
.L_x_1054:
        /* <DEDUP_REMOVED lines=90> */
.L_x_1061:
[----:B------:R-:W-:Y:S05]  /*15180*/  BSYNC B0 ;  /* 0x0000000000007941 */ /* 0x000fea0003800000 */
.L_x_1060:
[----:B-----5:R3:W-:Y:S02]  /*15190*/  STS.128 [R245+0x5000], R32 ;  /* 0x00500020f5007388 */ /* 0x0207e40000000c00 */
.L_x_1059:
[----:B------:R-:W-:Y:S05]  /*151a0*/  BSYNC B1 ;  /* 0x0000000000017941 */ /* 0x000fea0003800000 */
.L_x_1058:
        /* <DEDUP_REMOVED lines=8> */
[----:B-1----:R-:W-:Y:S01]  /*15230*/  IMAD.MOV.U32 R17, RZ, RZ, RZ ;  /* 0x000000ffff117224 */ /* 0x002fe200078e00ff */
[----:B------:R-:W-:Y:S02]  /*15240*/  LEA R4, R7, 0xc0, 0x5 ;  /* 0x000000c007047811 */ /* 0x000fe400078e28ff */
[----:B------:R-:W-:Y:S02]  /*15250*/  MOV R29, R7 ;  /* 0x00000007001d7202 */ /* 0x000fe40000000f00 */
[----:B------:R-:W-:-:S04]  /*15260*/  IADD3 R5, P1, R4, R2, RZ ;  /* 0x0000000204057210 */ /* 0x000fc80007f3e0ff */
[----:B------:R-:W-:-:S03]  /*15270*/  LEA.HI.X.SX32 R4, R4, R3, 0x1, P1 ;  /* 0x0000000304047211 */ /* 0x000fc600008f0eff */
[--C-:B------:R-:W-:Y:S02]  /*15280*/  @P0 IMAD.MOV R17, RZ, RZ, -R7.reuse ;  /* 0x000000ffff110224 */ /* 0x100fe400078e0a07 */
[----:B---3--:R-:W-:Y:S02]  /*15290*/  IMAD.MOV.U32 R32, RZ, RZ, RZ ;  /* 0x000000ffff207224 */ /* 0x008fe400078e00ff */
[----:B------:R-:W-:Y:S01]  /*152a0*/  @P0 IMAD.MOV R29, RZ, RZ, -R7 ;  /* 0x000000ffff1d0224 */ /* 0x000fe200078e0a07 */
[----:B------:R-:W-:-:S04]  /*152b0*/  IADD3 R19, P1, R17, R5, RZ ;  /* 0x0000000511137210 */ /* 0x000fc80007f3e0ff */
[----:B------:R-:W-:Y:S02]  /*152c0*/  LEA.HI.X.SX32 R17, R17, R4, 0x1, P1 ;  /* 0x0000000411117211 */ /* 0x000fe400008f0eff */
[----:B------:R-:W-:Y:S02]  /*152d0*/  LEA R16, P1, R19, R22, 0x1 ;  /* 0x0000001613107211 */ /* 0x000fe400078208ff */
[----:B------:R-:W-:Y:S02]  /*152e0*/  @P0 IADD3 R32, -R7, RZ, RZ ;  /* 0x000000ff07200210 */ /* 0x000fe40007ffe1ff */
[----:B------:R-:W-:Y:S02]  /*152f0*/  LEA.HI.X R17, R19, R23, R17, 0x1, P1 ;  /* 0x0000001713117211 */ /* 0x000fe400008f0c11 */
[----:B------:R-:W-:Y:S01]  /*15300*/  IADD3 R5, P1, R32, R5, RZ ;  /* 0x0000000520057210 */ /* 0x000fe20007f3e0ff */
[----:B------:R-:W-:-:S03]  /*15310*/  IMAD.WIDE R28, R29, 0x2, R40 ;  /* 0x000000021d1c7825 */ /* 0x000fc600078e0228 */
        /* <DEDUP_REMOVED lines=16> */
[C---:B------:R-:W-:Y:S01]  /*15420*/  IMAD.U32 R44, R18.reuse, 0x10000, RZ ;  /* 0x00010000122c7824 */ /* 0x040fe200078e00ff */
[----:B------:R-:W-:Y:S01]  /*15430*/  SHF.L.U32 R16, R17, 0x10, RZ ;  /* 0x0000001011107819 */ /* 0x000fe200000006ff */
[----:B--2---:R-:W-:Y:S01]  /*15440*/  IMAD.U32 R47, R29, 0x10000, RZ ;  /* 0x000100001d2f7824 */ /* 0x004fe200078e00ff */
[----:B------:R-:W-:Y:S01]  /*15450*/  LOP3.LUT R45, R17, 0xffff0000, RZ, 0xc0, !PT ;  /* 0xffff0000112d7812 */ /* 0x000fe200078ec0ff */
[C---:B------:R-:W-:Y:S01]  /*15460*/  IMAD.U32 R17, R19.reuse, 0x10000, RZ ;  /* 0x0001000013117824 */ /* 0x040fe200078e00ff */
[----:B------:R-:W-:Y:S01]  /*15470*/  LOP3.LUT R18, R18, 0xffff0000, RZ, 0xc0, !PT ;  /* 0xffff000012127812 */ /* 0x000fe200078ec0ff */
[----:B------:R-:W-:Y:S01]  /*15480*/  @!P0 FADD.FTZ R16, -R16, -RZ ;  /* 0x800000ff10108221 */ /* 0x000fe20000010100 */
[----:B------:R-:W-:Y:S01]  /*15490*/  LOP3.LUT R19, R19, 0xffff0000, RZ, 0xc0, !PT ;  /* 0xffff000013137812 */ /* 0x000fe200078ec0ff */
[----:B------:R-:W-:Y:S01]  /*154a0*/  @!P0 FADD.FTZ R45, -R45, -RZ ;  /* 0x800000ff2d2d8221 */ /* 0x000fe20000010100 */
[----:B------:R-:W-:Y:S01]  /*154b0*/  LOP3.LUT R48, R29, 0xffff0000, RZ, 0xc0, !PT ;  /* 0xffff00001d307812 */ /* 0x000fe200078ec0ff */
[----:B------:R-:W-:Y:S01]  /*154c0*/  @!P0 FADD.FTZ R18, -R18, -RZ ;  /* 0x800000ff12128221 */ /* 0x000fe20000010100 */
[C---:B------:R-:W-:Y:S01]  /*154d0*/  SHF.L.U32 R46, R28.reuse, 0x10, RZ ;  /* 0x000000101c2e7819 */ /* 0x040fe200000006ff */
[----:B------:R-:W-:Y:S01]  /*154e0*/  @!P0 FADD.FTZ R17, -R17, -RZ ;  /* 0x800000ff11118221 */ /* 0x000fe20000010100 */
[----:B------:R-:W-:Y:S01]  /*154f0*/  LOP3.LUT R49, R28, 0xffff0000, RZ, 0xc0, !PT ;  /* 0xffff00001c317812 */ /* 0x000fe200078ec0ff */
[----:B------:R-:W-:Y:S01]  /*15500*/  IMAD.U32 R28, R31, 0x10000, RZ ;  /* 0x000100001f1c7824 */ /* 0x000fe200078e00ff */
[C---:B------:R-:W-:Y:S01]  /*15510*/  LOP3.LUT R29, R30.reuse, 0xffff0000, RZ, 0xc0, !PT ;  /* 0xffff00001e1d7812 */ /* 0x040fe200078ec0ff */
[----:B------:R-:W-:Y:S01]  /*15520*/  FMUL.FTZ R47, R47, R16 ;  /* 0x000000102f2f7220 */ /* 0x000fe20000410000 */
[----:B------:R-:W-:Y:S01]  /*15530*/  SHF.L.U32 R51, R30, 0x10, RZ ;  /* 0x000000101e337819 */ /* 0x000fe200000006ff */
[----:B------:R-:W-:Y:S01]  /*15540*/  @!P0 FADD.FTZ R27, -R27, -RZ ;  /* 0x800000ff1b1b8221 */ /* 0x000fe20000010100 */
[----:B------:R-:W-:Y:S01]  /*15550*/  LOP3.LUT R30, R31, 0xffff0000, RZ, 0xc0, !PT ;  /* 0xffff00001f1e7812 */ /* 0x000fe200078ec0ff */
[----:B------:R-:W-:Y:S01]  /*15560*/  @!P0 FADD.FTZ R26, -R26, -RZ ;  /* 0x800000ff1a1a8221 */ /* 0x000fe20000010100 */
[----:B----4-:R-:W-:Y:S01]  /*15570*/  LOP3.LUT R31, R34, 0xffff0000, RZ, 0xc0, !PT ;  /* 0xffff0000221f7812 */ /* 0x010fe200078ec0ff */
[C---:B------:R-:W-:Y:S01]  /*15580*/  IMAD.U32 R16, R33.reuse, 0x10000, RZ ;  /* 0x0001000021107824 */ /* 0x040fe200078e00ff */
[----:B------:R-:W-:Y:S01]  /*15590*/  LOP3.LUT R33, R33, 0xffff0000, RZ, 0xc0, !PT ;  /* 0xffff000021217812 */ /* 0x000fe200078ec0ff */
[----:B------:R-:W-:-:S02]  /*155a0*/  @!P0 FADD.FTZ R44, -R44, -RZ ;  /* 0x800000ff2c2c8221 */ /* 0x000fc40000010100 */
[----:B------:R-:W-:Y:S02]  /*155b0*/  @!P0 FADD.FTZ R19, -R19, -RZ ;  /* 0x800000ff13138221 */ /* 0x000fe40000010100 */
[----:B------:R-:W-:Y:S02]  /*155c0*/  FMUL.FTZ R45, R48, R45 ;  /* 0x0000002d302d7220 */ /* 0x000fe40000410000 */
[----:B------:R-:W-:Y:S01]  /*155d0*/  FMUL.FTZ R18, R29, R18 ;  /* 0x000000121d127220 */ /* 0x000fe20000410000 */
[----:B------:R-:W-:Y:S01]  /*155e0*/  SHF.L.U32 R29, R32, 0x10, RZ ;  /* 0x00000010201d7819 */ /* 0x000fe200000006ff */
[----:B------:R-:W-:Y:S01]  /*155f0*/  FMUL.FTZ R28, R28, R17 ;  /* 0x000000111c1c7220 */ /* 0x000fe20000410000 */
[----:B------:R-:W-:Y:S01]  /*15600*/  LOP3.LUT R17, R32, 0xffff0000, RZ, 0xc0, !PT ;  /* 0xffff000020117812 */ /* 0x000fe200078ec0ff */
[----:B------:R-:W-:Y:S01]  /*15610*/  FMUL.FTZ R27, R46, R27 ;  /* 0x0000001b2e1b7220 */ /* 0x000fe20000410000 */
[----:B------:R-:W-:Y:S01]  /*15620*/  SHF.L.U32 R32, R34, 0x10, RZ ;  /* 0x0000001022207819 */ /* 0x000fe200000006ff */
[----:B------:R-:W-:Y:S01]  /*15630*/  FMUL.FTZ R26, R49, R26 ;  /* 0x0000001a311a7220 */ /* 0x000fe20000410000 */
[----:B------:R-:W-:Y:S01]  /*15640*/  LOP3.LUT R34, R35, 0xffff0000, RZ, 0xc0, !PT ;  /* 0xffff000023227812 */ /* 0x000fe200078ec0ff */
[----:B------:R-:W-:-:S02]  /*15650*/  FMUL.FTZ R44, R51, R44 ;  /* 0x0000002c332c7220 */ /* 0x000fc40000410000 */
[----:B------:R-:W-:Y:S02]  /*15660*/  FMUL.FTZ R19, R30, R19 ;  /* 0x000000131e137220 */ /* 0x000fe40000410000 */
[----:B------:R-:W-:Y:S02]  /*15670*/  IMAD.U32 R30, R35, 0x10000, RZ ;  /* 0x00010000231e7824 */ /* 0x000fe400078e00ff */
[----:B------:R-:W-:Y:S02]  /*15680*/  FFMA.FTZ R16, R42, R16, R47 ;  /* 0x000000102a107223 */ /* 0x000fe4000001002f */
[----:B------:R-:W-:Y:S02]  /*15690*/  FFMA.FTZ R33, R4, R33, R45 ;  /* 0x0000002104217223 */ /* 0x000fe4000001002d */
[----:B------:R-:W-:Y:S02]  /*156a0*/  FFMA.FTZ R27, R40, R29, R27 ;  /* 0x0000001d281b7223 */ /* 0x000fe4000001001b */
[----:B------:R-:W-:Y:S01]  /*156b0*/  FFMA.FTZ R26, R5, R17, R26 ;  /* 0x00000011051a7223 */ /* 0x000fe2000001001a */
[----:B------:R-:W-:Y:S01]  /*156c0*/  F2FP.BF16.PACK_AB R33, R33, R16 ;  /* 0x000000102121723e */ /* 0x000fe200000010ff */
[----:B------:R-:W-:-:S02]  /*156d0*/  FFMA.FTZ R32, R41, R32, R44 ;  /* 0x0000002029207223 */ /* 0x000fc4000001002c */
[----:B------:R-:W-:Y:S02]  /*156e0*/  FFMA.FTZ R25, R25, R31, R18 ;  /* 0x0000001f19197223 */ /* 0x000fe40000010012 */
[----:B------:R-:W-:Y:S02]  /*156f0*/  FFMA.FTZ R28, R43, R30, R28 ;  /* 0x0000001e2b1c7223 */ /* 0x000fe4000001001c */
[----:B------:R-:W-:Y:S01]  /*15700*/  FFMA.FTZ R19, R24, R34, R19 ;  /* 0x0000002218137223 */ /* 0x000fe20000010013 */
[----:B------:R-:W-:Y:S02]  /*15710*/  F2FP.BF16.PACK_AB R24, R26, R27 ;  /* 0x0000001b1a18723e */ /* 0x000fe400000010ff */
[----:B------:R-:W-:Y:S02]  /*15720*/  F2FP.BF16.PACK_AB R26, R25, R32 ;  /* 0x00000020191a723e */ /* 0x000fe400000010ff */
[----:B------:R-:W-:Y:S02]  /*15730*/  F2FP.BF16.PACK_AB R27, R19, R28 ;  /* 0x0000001c131b723e */ /* 0x000fe400000010ff */
[----:B------:R-:W-:-:S02]  /*15740*/  MOV R25, R33 ;  /* 0x0000002100197202 */ /* 0x000fc40000000f00 */
.L_x_1063:
[----:B------:R-:W-:Y:S05]  /*15750*/  BSYNC B0 ;  /* 0x0000000000007941 */ /* 0x000fea0003800000 */
.L_x_1062:
[----:B-----5:R1:W-:Y:S02]  /*15760*/  STS.128 [R245+0x7000], R24 ;  /* 0x00700018f5007388 */ /* 0x0203e40000000c00 */
.L_x_1049:
[----:B------:R-:W-:Y:S05]  /*15770*/  BSYNC B2 ;  /* 0x0000000000027941 */ /* 0x000fea0003800000 */
.L_x_1048:
[----:B------:R-:W-:-:S04]  /*15780*/  IADD3 R4, R184, 0x30, RZ ;  /* 0x00000030b8047810 */ /* 0x000fc80007ffe0ff */
[----:B------:R-:W-:-:S04]  /*15790*/  ISETP.GE.AND P0, PT, R4, R13, PT ;  /* 0x0000000d0400720c */ /* 0x000fc80003f06270 */
[----:B------:R-:W-:-:S13]  /*157a0*/  ISETP.LT.OR P0, PT, R75, -0x187, P0 ;  /* 0xfffffe794b00780c */ /* 0x000fda0000701670 */
[----:B------:R-:W-:Y:S05]  /*157b0*/  @P0 BRA `(.L_x_1001) ;  /* 0x0000211000000947 */ /* 0x000fea0003800000 */
[----:B------:R-:W-:Y:S01]  /*157c0*/  ISETP.GE.AND P0, PT, R14, R6, PT ;  /* 0x000000060e00720c */ /* 0x000fe20003f06270 */
[----:B------:R-:W-:-:S12]  /*157d0*/  BSSY B1, `(.L_x_1064) ;  /* 0x000005d000017945 */ /* 0x000fd80003800000 */
[----:B------:R1:W-:Y:S01]  /*157e0*/  @P0 STS.128 [R245+0x1800], RZ ;  /* 0x001800fff5000388 */ /* 0x0003e20000000c00 */
[----:B------:R-:W-:Y:S05]  /*157f0*/  @P0 BRA `(.L_x_1065) ;  /* 0x000005a000000947 */ /* 0x000fea0003800000 */
[----:B-1----:R1:W5:Y:S01]  /*15800*/  LD.E.128 R16, [R38.64] ;  /* 0x0000000626107980 */ /* 0x002362000c101d00 */
[----:B------:R-:W-:Y:S01]  /*15810*/  ISETP.GE.AND P0, PT, R14, R0, PT ;  /* 0x000000000e00720c */ /* 0x000fe20003f06270 */
[----:B------:R-:W-:-:S12]  /*15820*/  BSSY B0, `(.L_x_1066) ;  /* 0x0000056000007945 */ /* 0x000fd80003800000 */
[----:B------:R-:W-:Y:S05]  /*15830*/  @P0 BRA `(.L_x_1067) ;  /* 0x0000054000000947 */ /* 0x000fea0003800000 */
[-C--:B------:R-:W-:Y:S01]  /*15840*/  ISETP.GE.AND P0, PT, R14, R7.reuse, PT ;  /* 0x000000070e00720c */ /* 0x080fe20003f06270 */
[----:B------:R-:W-:Y:S01]  /*15850*/  IMAD R5, R7, 0x30, RZ ;  /* 0x0000003007057824 */ /* 0x000fe200078e02ff */
[----:B------:R-:W-:Y:S01]  /*15860*/  MOV R15, R7 ;  /* 0x00000007000f7202 */ /* 0x000fe20000000f00 */
[----:B------:R-:W-:-:S03]  /*15870*/  IMAD.MOV.U32 R14, RZ, RZ, RZ ;  /* 0x000000ffff0e7224 */ /* 0x000fc600078e00ff */
[----:B------:R-:W-:-:S04]  /*15880*/  IADD3 R13, P1, R5, R2, RZ ;  /* 0x00000002050d7210 */ /* 0x000fc80007f3e0ff */
[----:B------:R-:W-:-:S03]  /*15890*/  LEA.HI.X.SX32 R5, R5, R3, 0x1, P1 ;  /* 0x0000000305057211 */ /* 0x000fc600008f0eff */
[--C-:B------:R-:W-:Y:S02]  /*158a0*/  @P0 IMAD.MOV R14, RZ, RZ, -R7.reuse ;  /* 0x000000ffff0e0224 */ /* 0x100fe400078e0a07 */
[----:B------:R-:W-:-:S03]  /*158b0*/  @P0 IMAD.MOV R15, RZ, RZ, -R7 ;  /* 0x000000ffff0f0224 */ /* 0x000fc600078e0a07 */
[----:B------:R-:W-:-:S04]  /*158c0*/  IADD3 R27, P1, R14, R13, RZ ;  /* 0x0000000d0e1b7210 */ /* 0x000fc80007f3e0ff */
[----:B------:R-:W-:Y:S01]  /*158d0*/  LEA.HI.X.SX32 R25, R14, R5, 0x1, P1 ;  /* 0x000000050e197211 */ /* 0x000fe200008f0eff */
[----:B------:R-:W-:Y:S01]  /*158e0*/  IMAD.MOV.U32 R14, RZ, RZ, RZ ;  /* 0x000000ffff0e7224 */ /* 0x000fe200078e00ff */
[----:B------:R-:W-:Y:S02]  /*158f0*/  LEA R28, P1, R27, R22, 0x1 ;  /* 0x000000161b1c7211 */ /* 0x000fe400078208ff */
[----:B------:R-:W-:Y:S02]  /*15900*/  @P0 IADD3 R14, -R7, RZ, RZ ;  /* 0x000000ff070e0210 */ /* 0x000fe40007ffe1ff */
[----:B------:R-:W-:Y:S02]  /*15910*/  LEA.HI.X R29, R27, R23, R25, 0x1, P1 ;  /* 0x000000171b1d7211 */ /* 0x000fe400008f0c19 */
[----:B------:R-:W-:Y:S01]  /*15920*/  IADD3 R13, P1, R14, R13, RZ ;  /* 0x0000000d0e0d7210 */ /* 0x000fe20007f3e0ff */
[----:B------:R-:W-:-:S03]  /*15930*/  IMAD.WIDE R24, R15, 0x2, R38 ;  /* 0x000000020f187825 */ /* 0x000fc600078e0226 */
[----:B------:R-:W-:Y:S01]  /*15940*/  LEA.HI.X.SX32 R5, R14, R5, 0x1, P1 ;  /* 0x000000050e057211 */ /* 0x000fe200008f0eff */
[----:B--2---:R-:W2:Y:S01]  /*15950*/  LD.E.128 R28, [R28.64] ;  /* 0x000000061c1c7980 */ /* 0x004ea2000c101d00 */
[----:B---3--:R-:W-:-:S03]  /*15960*/  LEA R32, P1, R13, R36, 0x1 ;  /* 0x000000240d207211 */ /* 0x008fc600078208ff */
[----:B------:R-:W3:Y:S01]  /*15970*/  LD.E.128 R24, [R24.64] ;  /* 0x0000000618187980 */ /* 0x000ee2000c101d00 */
[----:B------:R-:W-:-:S06]  /*15980*/  LEA.HI.X R33, R13, R37, R5, 0x1, P1 ;  /* 0x000000250d217211 */ /* 0x000fcc00008f0c05 */
[----:B----4-:R-:W4:Y:S01]  /*15990*/  LD.E.128 R32, [R32.64] ;  /* 0x0000000620207980 */ /* 0x010f22000c101d00 */
[C---:B-----5:R-:W-:Y:S01]  /*159a0*/  IMAD.U32 R14, R16.reuse, 0x10000, RZ ;  /* 0x00010000100e7824 */ /* 0x060fe200078e00ff */
[----:B------:R-:W-:Y:S02]  /*159b0*/  LOP3.LUT R13, R16, 0xffff0000, RZ, 0xc0, !PT ;  /* 0xffff0000100d7812 */ /* 0x000fe400078ec0ff */
[C---:B------:R-:W-:Y:S02]  /*159c0*/  LOP3.LUT R5, R17.reuse, 0xffff0000, RZ, 0xc0, !PT ;  /* 0xffff000011057812 */ /* 0x040fe400078ec0ff */
[----:B------:R-:W-:Y:S01]  /*159d0*/  SHF.L.U32 R40, R17, 0x10, RZ ;  /* 0x0000001011287819 */ /* 0x000fe200000006ff */
[C---:B------:R-:W-:Y:S01]  /*159e0*/  IMAD.U32 R17, R18.reuse, 0x10000, RZ ;  /* 0x0001000012117824 */ /* 0x040fe200078e00ff */
[----:B------:R-:W-:Y:S02]  /*159f0*/  LOP3.LUT R16, R18, 0xffff0000, RZ, 0xc0, !PT ;  /* 0xffff000012107812 */ /* 0x000fe400078ec0ff */
[----:B------:R-:W-:-:S02]  /*15a00*/  LOP3.LUT R15, R19, 0xffff0000, RZ, 0xc0, !PT ;  /* 0xffff0000130f7812 */ /* 0x000fc400078ec0ff */
[----:B------:R-:W-:Y:S02]  /*15a10*/  SHF.L.U32 R42, R19, 0x10, RZ ;  /* 0x00000010132a7819 */ /* 0x000fe400000006ff */
[C---:B--2---:R-:W-:Y:S01]  /*15a20*/  LOP3.LUT R19, R28.reuse, 0xffff0000, RZ, 0xc0, !PT ;  /* 0xffff00001c137812 */ /* 0x044fe200078ec0ff */
[----:B------:R-:W-:Y:S01]  /*15a30*/  IMAD.U32 R41, R28, 0x10000, RZ ;  /* 0x000100001c297824 */ /* 0x000fe200078e00ff */
[C---:B------:R-:W-:Y:S01]  /*15a40*/  SHF.L.U32 R18, R29.reuse, 0x10, RZ ;  /* 0x000000101d127819 */ /* 0x040fe200000006ff */
[----:B------:R-:W-:Y:S01]  /*15a50*/  IMAD.U32 R43, R30, 0x10000, RZ ;  /* 0x000100001e2b7824 */ /* 0x000fe200078e00ff */
[----:B------:R-:W-:Y:S01]  /*15a60*/  LOP3.LUT R44, R29, 0xffff0000, RZ, 0xc0, !PT ;  /* 0xffff00001d2c7812 */ /* 0x000fe200078ec0ff */
[----:B---3--:R-:W-:Y:S01]  /*15a70*/  IMAD.U32 R46, R24, 0x10000, RZ ;  /* 0x00010000182e7824 */ /* 0x008fe200078e00ff */
[----:B------:R-:W-:Y:S01]  /*15a80*/  LOP3.LUT R29, R30, 0xffff0000, RZ, 0xc0, !PT ;  /* 0xffff00001e1d7812 */ /* 0x000fe200078ec0ff */
[----:B------:R-:W-:Y:S01]  /*15a90*/  IMAD.U32 R48, R26, 0x10000, RZ ;  /* 0x000100001a307824 */ /* 0x000fe200078e00ff */
[----:B------:R-:W-:Y:S01]  /*15aa0*/  SHF.L.U32 R28, R31, 0x10, RZ ;  /* 0x000000101f1c7819 */ /* 0x000fe200000006ff */
        /* <DEDUP_REMOVED lines=10> */
[----:B------:R-:W-:Y:S01]  /*15b50*/  FMUL.FTZ R24, R24, R19 ;  /* 0x0000001318187220 */ /* 0x000fe20000410000 */
[----:B------:R-:W-:Y:S01]  /*15b60*/  SHF.L.U32 R25, R27, 0x10, RZ ;  /* 0x000000101b197819 */ /* 0x000fe200000006ff */
[----:B------:R-:W-:Y:S01]  /*15b70*/  FMUL.FTZ R31, R31, R18 ;  /* 0x000000121f1f7220 */ /* 0x000fe20000410000 */
[----:B------:R-:W-:Y:S01]  /*15b80*/  LOP3.LUT R27, R27, 0xffff0000, RZ, 0xc0, !PT ;  /* 0xffff00001b1b7812 */ /* 0x000fe200078ec0ff */
[----:B------:R-:W-:Y:S01]  /*15b90*/  @!P0 FADD.FTZ R28, -R28, -RZ ;  /* 0x800000ff1c1c8221 */ /* 0x000fe20000010100 */
[----:B----4-:R-:W-:Y:S01]  /*15ba0*/  LOP3.LUT R19, R32, 0xffff0000, RZ, 0xc0, !PT ;  /* 0xffff000020137812 */ /* 0x010fe200078ec0ff */
[----:B------:R-:W-:Y:S01]  /*15bb0*/  @!P0 FADD.FTZ R30, -R30, -RZ ;  /* 0x800000ff1e1e8221 */ /* 0x000fe20000010100 */
[C---:B------:R-:W-:Y:S01]  /*15bc0*/  SHF.L.U32 R18, R33.reuse, 0x10, RZ ;  /* 0x0000001021127819 */ /* 0x040fe200000006ff */
[----:B------:R-:W-:Y:S01]  /*15bd0*/  FMUL.FTZ R29, R26, R29 ;  /* 0x0000001d1a1d7220 */ /* 0x000fe20000410000 */
[----:B------:R-:W-:Y:S01]  /*15be0*/  LOP3.LUT R33, R33, 0xffff0000, RZ, 0xc0, !PT ;  /* 0xffff000021217812 */ /* 0x000fe200078ec0ff */
[----:B------:R-:W-:-:S02]  /*15bf0*/  FMUL.FTZ R41, R46, R41 ;  /* 0x000000292e297220 */ /* 0x000fc40000410000 */
[----:B------:R-:W-:Y:S02]  /*15c00*/  @!P0 FADD.FTZ R43, -R43, -RZ ;  /* 0x800000ff2b2b8221 */ /* 0x000fe40000010100 */
[----:B------:R-:W-:Y:S02]  /*15c10*/  IMAD.U32 R26, R32, 0x10000, RZ ;  /* 0x00010000201a7824 */ /* 0x000fe400078e00ff */
[----:B------:R-:W-:Y:S02]  /*15c20*/  FMUL.FTZ R44, R45, R44 ;  /* 0x0000002c2d2c7220 */ /* 0x000fe40000410000 */
[----:B------:R-:W-:Y:S01]  /*15c30*/  FMUL.FTZ R25, R25, R28 ;  /* 0x0000001c19197220 */ /* 0x000fe20000410000 */
[C---:B------:R-:W-:Y:S01]  /*15c40*/  LOP3.LUT R28, R34.reuse, 0xffff0000, RZ, 0xc0, !PT ;  /* 0xffff0000221c7812 */ /* 0x040fe200078ec0ff */
[----:B------:R-:W-:Y:S01]  /*15c50*/  FMUL.FTZ R30, R27, R30 ;  /* 0x0000001e1b1e7220 */ /* 0x000fe20000410000 */
[C---:B------:R-:W-:Y:S01]  /*15c60*/  SHF.L.U32 R27, R35.reuse, 0x10, RZ ;  /* 0x00000010231b7819 */ /* 0x040fe200000006ff */
[----:B------:R-:W-:Y:S01]  /*15c70*/  IMAD.U32 R32, R34, 0x10000, RZ ;  /* 0x0001000022207824 */ /* 0x000fe200078e00ff */
[----:B------:R-:W-:Y:S01]  /*15c80*/  LOP3.LUT R34, R35, 0xffff0000, RZ, 0xc0, !PT ;  /* 0xffff000023227812 */ /* 0x000fe200078ec0ff */
[----:B------:R-:W-:-:S02]  /*15c90*/  FMUL.FTZ R48, R48, R43 ;  /* 0x0000002b30307220 */ /* 0x000fc40000410000 */
[----:B------:R-:W-:Y:S02]  /*15ca0*/  FFMA.FTZ R14, R14, R26, R41 ;  /* 0x0000001a0e0e7223 */ /* 0x000fe40000010029 */
[----:B------:R-:W-:Y:S02]  /*15cb0*/  FFMA.FTZ R13, R13, R19, R24 ;  /* 0x000000130d0d7223 */ /* 0x000fe40000010018 */
[----:B------:R-:W-:Y:S02]  /*15cc0*/  FFMA.FTZ R18, R40, R18, R31 ;  /* 0x0000001228127223 */ /* 0x000fe4000001001f */
[----:B------:R-:W-:Y:S01]  /*15cd0*/  FFMA.FTZ R5, R5, R33, R44 ;  /* 0x0000002105057223 */ /* 0x000fe2000001002c */
[----:B------:R-:W-:Y:S01]  /*15ce0*/  F2FP.BF16.PACK_AB R13, R13, R14 ;  /* 0x0000000e0d0d723e */ /* 0x000fe200000010ff */
[----:B------:R-:W-:Y:S02]  /*15cf0*/  FFMA.FTZ R17, R17, R32, R48 ;  /* 0x0000002011117223 */ /* 0x000fe40000010030 */
[----:B------:R-:W-:Y:S01]  /*15d00*/  FFMA.FTZ R16, R16, R28, R29 ;  /* 0x0000001c10107223 */ /* 0x000fe2000001001d */
[----:B------:R-:W-:Y:S01]  /*15d10*/  F2FP.BF16.PACK_AB R14, R5, R18 ;  /* 0x00000012050e723e */ /* 0x000fe200000010ff */
[----:B------:R-:W-:-:S02]  /*15d20*/  FFMA.FTZ R25, R42, R27, R25 ;  /* 0x0000001b2a197223 */ /* 0x000fc40000010019 */
[----:B------:R-:W-:Y:S01]  /*15d30*/  FFMA.FTZ R30, R15, R34, R30 ;  /* 0x000000220f1e7223 */ /* 0x000fe2000001001e */
[----:B------:R-:W-:Y:S01]  /*15d40*/  F2FP.BF16.PACK_AB R18, R16, R17 ;  /* 0x000000111012723e */ /* 0x000fe200000010ff */
[----:B------:R-:W-:Y:S01]  /*15d50*/  IMAD.MOV.U32 R16, RZ, RZ, R13 ;  /* 0x000000ffff107224 */ /* 0x000fe200078e000d */
[----:B------:R-:W-:Y:S02]  /*15d60*/  MOV R17, R14 ;  /* 0x0000000e00117202 */ /* 0x000fe40000000f00 */
[----:B------:R-:W-:Y:S02]  /*15d70*/  F2FP.BF16.PACK_AB R19, R30, R25 ;  /* 0x000000191e13723e */ /* 0x000fe400000010ff */
.L_x_1067:
[----:B------:R-:W-:Y:S05]  /*15d80*/  BSYNC B0 ;  /* 0x0000000000007941 */ /* 0x000fea0003800000 */
.L_x_1066:
[----:B-----5:R1:W-:Y:S02]  /*15d90*/  STS.128 [R245+0x1800], R16 ;  /* 0x00180010f5007388 */ /* 0x0203e40000000c00 */
.L_x_1065:
[----:B------:R-:W-:Y:S05]  /*15da0*/  BSYNC B1 ;  /* 0x0000000000017941 */ /* 0x000fea0003800000 */
.L_x_1064:
[----:B------:R-:W-:Y:S01]  /*15db0*/  ISETP.GE.AND P0, PT, R11, R6, PT ;  /* 0x000000060b00720c */ /* 0x000fe20003f06270 */
[----:B------:R-:W-:-:S12]  /*15dc0*/  BSSY B1, `(.L_x_1068) ;  /* 0x000005d000017945 */ /* 0x000fd80003800000 */
[----:B------:R1:W-:Y:S01]  /*15dd0*/  @P0 STS.128 [R245+0x3800], RZ ;  /* 0x003800fff5000388 */ /* 0x0003e20000000c00 */
[----:B------:R-:W-:Y:S05]  /*15de0*/  @P0 BRA `(.L_x_1069) ;  /* 0x000005a000000947 */ /* 0x000fea0003800000 */
[----:B-1----:R1:W5:Y:S01]  /*15df0*/  LD.E.128 R16, [R38.64+0x80] ;  /* 0x0000800626107980 */ /* 0x002362000c101d00 */
[----:B------:R-:W-:Y:S01]  /*15e00*/  ISETP.GE.AND P0, PT, R11, R0, PT ;  /* 0x000000000b00720c */ /* 0x000fe20003f06270 */
[----:B------:R-:W-:-:S12]  /*15e10*/  BSSY B0, `(.L_x_1070) ;  /* 0x0000056000007945 */ /* 0x000fd80003800000 */
[----:B------:R-:W-:Y:S05]  /*15e20*/  @P0 BRA `(.L_x_1071) ;  /* 0x0000054000000947 */ /* 0x000fea0003800000 */
[----:B------:R-:W-:Y:S01]  /*15e30*/  ISETP.GE.AND P0, PT, R11, R7, PT ;  /* 0x000000070b00720c */ /* 0x000fe20003f06270 */
[----:B------:R-:W-:Y:S02]  /*15e40*/  IMAD.MOV.U32 R14, RZ, RZ, 0x30 ;  /* 0x00000030ff0e7424 */ /* 0x000fe400078e00ff */
[----:B------:R-:W-:Y:S02]  /*15e50*/  IMAD.MOV.U32 R13, RZ, RZ, R7 ;  /* 0x000000ffff0d7224 */ /* 0x000fe400078e0007 */
[----:B------:R-:W-:Y:S02]  /*15e60*/  IMAD R5, R7, R14, 0x40 ;  /* 0x0000004007057424 */ /* 0x000fe400078e020e */
[----:B------:R-:W-:-:S03]  /*15e70*/  IMAD.MOV.U32 R14, RZ, RZ, RZ ;  /* 0x000000ffff0e7224 */ /* 0x000fc600078e00ff */
[----:B------:R-:W-:-:S03]  /*15e80*/  IADD3 R11, P1, R5, R2, RZ ;  /* 0x00000002050b7210 */ /* 0x000fc60007f3e0ff */
[----:B------:R-:W-:Y:S01]  /*15e90*/  @P0 IADD3 R14, -R7, RZ, RZ ;  /* 0x000000ff070e0210 */ /* 0x000fe20007ffe1ff */
[----:B------:R-:W-:Y:S01]  /*15ea0*/  @P0 IMAD.MOV R13, RZ, RZ, -R7 ;  /* 0x000000ffff0d0224 */ /* 0x000fe200078e0a07 */
[----:B------:R-:W-:Y:S02]  /*15eb0*/  LEA.HI.X.SX32 R5, R5, R3, 0x1, P1 ;  /* 0x0000000305057211 */ /* 0x000fe400008f0eff */
        /* <DEDUP_REMOVED lines=8> */
[----:B--2---:R-:W2:Y:S02]  /*15f40*/  LD.E.128 R28, [R28.64] ;  /* 0x000000061c1c7980 */ /* 0x004ea4000c101d00 */
[----:B------:R-:W-:Y:S02]  /*15f50*/  LEA.HI.X.SX32 R5, R14, R5, 0x1, P1 ;  /* 0x000000050e057211 */ /* 0x000fe400008f0eff */
[C---:B---3--:R-:W-:Y:S01]  /*15f60*/  LEA R32, P1, R11.reuse, R36, 0x1 ;  /* 0x000000240b207211 */ /* 0x048fe200078208ff */
[----:B------:R-:W3:Y:S03]  /*15f70*/  LD.E.128 R24, [R24.64+0x80] ;  /* 0x0000800618187980 */ /* 0x000ee6000c101d00 */
[----:B------:R-:W-:-:S06]  /*15f80*/  LEA.HI.X R33, R11, R37, R5, 0x1, P1 ;  /* 0x000000250b217211 */ /* 0x000fcc00008f0c05 */
[----:B----4-:R-:W4:Y:S01]  /*15f90*/  LD.E.128 R32, [R32.64] ;  /* 0x0000000620207980 */ /* 0x010f22000c101d00 */
[C---:B-----5:R-:W-:Y:S01]  /*15fa0*/  SHF.L.U32 R13, R16.reuse, 0x10, RZ ;  /* 0x00000010100d7819 */ /* 0x060fe200000006ff */
[C---:B------:R-:W-:Y:S01]  /*15fb0*/  IMAD.U32 R41, R19.reuse, 0x10000, RZ ;  /* 0x0001000013297824 */ /* 0x040fe200078e00ff */
[----:B------:R-:W-:Y:S02]  /*15fc0*/  LOP3.LUT R11, R16, 0xffff0000, RZ, 0xc0, !PT ;  /* 0xffff0000100b7812 */ /* 0x000fe400078ec0ff */
[C---:B------:R-:W-:Y:S02]  /*15fd0*/  SHF.L.U32 R16, R18.reuse, 0x10, RZ ;  /* 0x0000001012107819 */ /* 0x040fe400000006ff */
[----:B------:R-:W-:Y:S02]  /*15fe0*/  LOP3.LUT R15, R18, 0xffff0000, RZ, 0xc0, !PT ;  /* 0xffff0000120f7812 */ /* 0x000fe400078ec0ff */
[----:B------:R-:W-:Y:S02]  /*15ff0*/  LOP3.LUT R14, R19, 0xffff0000, RZ, 0xc0, !PT ;  /* 0xffff0000130e7812 */ /* 0x000fe400078ec0ff */
[C---:B------:R-:W-:Y:S01]  /*16000*/  LOP3.LUT R5, R17.reuse, 0xffff0000, RZ, 0xc0, !PT ;  /* 0xffff000011057812 */ /* 0x040fe200078ec0ff */
[----:B------:R-:W-:-:S02]  /*16010*/  IMAD.U32 R17, R17, 0x10000, RZ ;  /* 0x0001000011117824 */ /* 0x000fc400078e00ff */
[C---:B--2---:R-:W-:Y:S01]  /*16020*/  IMAD.U32 R18, R29.reuse, 0x10000, RZ ;  /* 0x000100001d127824 */ /* 0x044fe200078e00ff */
[----:B------:R-:W-:Y:S02]  /*16030*/  LOP3.LUT R43, R29, 0xffff0000, RZ, 0xc0, !PT ;  /* 0xffff00001d2b7812 */ /* 0x000fe400078ec0ff */
[----:B------:R-:W-:Y:S01]  /*16040*/  SHF.L.U32 R40, R28, 0x10, RZ ;  /* 0x000000101c287819 */ /* 0x000fe200000006ff */
[----:B------:R-:W-:Y:S01]  /*16050*/  @!P0 FADD.FTZ R18, -R18, -RZ ;  /* 0x800000ff12128221 */ /* 0x000fe20000010100 */
[----:B------:R-:W-:Y:S01]  /*16060*/  LOP3.LUT R19, R28, 0xffff0000, RZ, 0xc0, !PT ;  /* 0xffff00001c137812 */ /* 0x000fe200078ec0ff */
[C---:B------:R-:W-:Y:S01]  /*16070*/  IMAD.U32 R28, R31.reuse, 0x10000, RZ ;  /* 0x000100001f1c7824 */ /* 0x040fe200078e00ff */
[----:B------:R-:W-:Y:S01]  /*16080*/  LOP3.LUT R29, R30, 0xffff0000, RZ, 0xc0, !PT ;  /* 0xffff00001e1d7812 */ /* 0x000fe200078ec0ff */
[----:B------:R-:W-:Y:S01]  /*16090*/  @!P0 FADD.FTZ R40, -R40, -RZ ;  /* 0x800000ff28288221 */ /* 0x000fe20000010100 */
[----:B------:R-:W-:Y:S01]  /*160a0*/  SHF.L.U32 R42, R30, 0x10, RZ ;  /* 0x000000101e2a7819 */ /* 0x000fe200000006ff */
[----:B------:R-:W-:Y:S01]  /*160b0*/  @!P0 FADD.FTZ R28, -R28, -RZ ;  /* 0x800000ff1c1c8221 */ /* 0x000fe20000010100 */
[----:B------:R-:W-:Y:S01]  /*160c0*/  LOP3.LUT R30, R31, 0xffff0000, RZ, 0xc0, !PT ;  /* 0xffff00001f1e7812 */ /* 0x000fe200078ec0ff */
[----:B---3--:R-:W-:Y:S01]  /*160d0*/  IMAD.U32 R31, R25, 0x10000, RZ ;  /* 0x00010000191f7824 */ /* 0x008fe200078e00ff */
[C---:B------:R-:W-:Y:S01]  /*160e0*/  SHF.L.U32 R47, R26.reuse, 0x10, RZ ;  /* 0x000000101a2f7819 */ /* 0x040fe200000006ff */
[----:B------:R-:W-:Y:S01]  /*160f0*/  @!P0 FADD.FTZ R29, -R29, -RZ ;  /* 0x800000ff1d1d8221 */ /* 0x000fe20000010100 */
[----:B------:R-:W-:Y:S01]  /*16100*/  LOP3.LUT R44, R25, 0xffff0000, RZ, 0xc0, !PT ;  /* 0xffff0000192c7812 */ /* 0x000fe200078ec0ff */
[----:B------:R-:W-:Y:S01]  /*16110*/  IMAD.U32 R25, R27, 0x10000, RZ ;  /* 0x000100001b197824 */ /* 0x000fe200078e00ff */
[----:B------:R-:W-:Y:S01]  /*16120*/  LOP3.LUT R26, R26, 0xffff0000, RZ, 0xc0, !PT ;  /* 0xffff00001a1a7812 */ /* 0x000fe200078ec0ff */
[----:B------:R-:W-:Y:S01]  /*16130*/  @!P0 FADD.FTZ R19, -R19, -RZ ;  /* 0x800000ff13138221 */ /* 0x000fe20000010100 */
[C---:B------:R-:W-:Y:S01]  /*16140*/  SHF.L.U32 R45, R24.reuse, 0x10, RZ ;  /* 0x00000010182d7819 */ /* 0x040fe200000006ff */
[----:B------:R-:W-:Y:S01]  /*16150*/  FMUL.FTZ R28, R25, R28 ;  /* 0x0000001c191c7220 */ /* 0x000fe20000410000 */
[----:B------:R-:W-:Y:S01]  /*16160*/  LOP3.LUT R24, R24, 0xffff0000, RZ, 0xc0, !PT ;  /* 0xffff000018187812 */ /* 0x000fe200078ec0ff */
[----:B------:R-:W-:Y:S01]  /*16170*/  FMUL.FTZ R26, R26, R29 ;  /* 0x0000001d1a1a7220 */ /* 0x000fe20000410000 */
[----:B------:R-:W-:Y:S01]  /*16180*/  LOP3.LUT R27, R27, 0xffff0000, RZ, 0xc0, !PT ;  /* 0xffff00001b1b7812 */ /* 0x000fe200078ec0ff */
[----:B------:R-:W-:Y:S01]  /*16190*/  @!P0 FADD.FTZ R42, -R42, -RZ ;  /* 0x800000ff2a2a8221 */ /* 0x000fe20000010100 */
[----:B----4-:R-:W-:Y:S01]  /*161a0*/  SHF.L.U32 R29, R32, 0x10, RZ ;  /* 0x00000010201d7819 */ /* 0x010fe200000006ff */
[----:B------:R-:W-:Y:S01]  /*161b0*/  @!P0 FADD.FTZ R30, -R30, -RZ ;  /* 0x800000ff1e1e8221 */ /* 0x000fe20000010100 */
[----:B------:R-:W-:Y:S01]  /*161c0*/  LOP3.LUT R25, R32, 0xffff0000, RZ, 0xc0, !PT ;  /* 0xffff000020197812 */ /* 0x000fe200078ec0ff */
[----:B------:R-:W-:Y:S01]  /*161d0*/  @!P0 FADD.FTZ R43, -R43, -RZ ;  /* 0x800000ff2b2b8221 */ /* 0x000fe20000010100 */
[----:B------:R-:W-:Y:S01]  /*161e0*/  SHF.L.U32 R32, R34, 0x10, RZ ;  /* 0x0000001022207819 */ /* 0x000fe200000006ff */
[----:B------:R-:W-:-:S02]  /*161f0*/  FMUL.FTZ R40, R45, R40 ;  /* 0x000000282d287220 */ /* 0x000fc40000410000 */
[----:B------:R-:W-:Y:S02]  /*16200*/  FMUL.FTZ R24, R24, R19 ;  /* 0x0000001318187220 */ /* 0x000fe40000410000 */
[----:B------:R-:W-:Y:S01]  /*16210*/  FMUL.FTZ R18, R31, R18 ;  /* 0x000000121f127220 */ /* 0x000fe20000410000 */
[----:B------:R-:W-:Y:S01]  /*16220*/  LOP3.LUT R31, R34, 0xffff0000, RZ, 0xc0, !PT ;  /* 0xffff0000221f7812 */ /* 0x000fe200078ec0ff */
[C---:B------:R-:W-:Y:S01]  /*16230*/  IMAD.U32 R19, R33.reuse, 0x10000, RZ ;  /* 0x0001000021137824 */ /* 0x040fe200078e00ff */
[----:B------:R-:W-:Y:S01]  /*16240*/  LOP3.LUT R33, R33, 0xffff0000, RZ, 0xc0, !PT ;  /* 0xffff000021217812 */ /* 0x000fe200078ec0ff */
[----:B------:R-:W-:Y:S01]  /*16250*/  FMUL.FTZ R47, R47, R42 ;  /* 0x0000002a2f2f7220 */ /* 0x000fe20000410000 */
[----:B------:R-:W-:Y:S01]  /*16260*/  LOP3.LUT R34, R35, 0xffff0000, RZ, 0xc0, !PT ;  /* 0xffff000023227812 */ /* 0x000fe200078ec0ff */
[----:B------:R-:W-:Y:S02]  /*16270*/  FMUL.FTZ R27, R27, R30 ;  /* 0x0000001e1b1b7220 */ /* 0x000fe40000410000 */
[----:B------:R-:W-:-:S02]  /*16280*/  FMUL.FTZ R44, R44, R43 ;  /* 0x0000002b2c2c7220 */ /* 0x000fc40000410000 */
[----:B------:R-:W-:Y:S02]  /*16290*/  IMAD.U32 R30, R35, 0x10000, RZ ;  /* 0x00010000231e7824 */ /* 0x000fe400078e00ff */
[----:B------:R-:W-:Y:S02]  /*162a0*/  FFMA.FTZ R13, R13, R29, R40 ;  /* 0x0000001d0d0d7223 */ /* 0x000fe40000010028 */
[----:B------:R-:W-:Y:S02]  /*162b0*/  FFMA.FTZ R24, R11, R25, R24 ;  /* 0x000000190b187223 */ /* 0x000fe40000010018 */
[----:B------:R-:W-:Y:S02]  /*162c0*/  FFMA.FTZ R16, R16, R32, R47 ;  /* 0x0000002010107223 */ /* 0x000fe4000001002f */
[----:B------:R-:W-:Y:S01]  /*162d0*/  FFMA.FTZ R15, R15, R31, R26 ;  /* 0x0000001f0f0f7223 */ /* 0x000fe2000001001a */
[----:B------:R-:W-:Y:S01]  /*162e0*/  F2FP.BF16.PACK_AB R13, R24, R13 ;  /* 0x0000000d180d723e */ /* 0x000fe200000010ff */
[----:B------:R-:W-:-:S02]  /*162f0*/  FFMA.FTZ R17, R17, R19, R18 ;  /* 0x0000001311117223 */ /* 0x000fc40000010012 */
[----:B------:R-:W-:Y:S01]  /*16300*/  FFMA.FTZ R44, R5, R33, R44 ;  /* 0x00000021052c7223 */ /* 0x000fe2000001002c */
[----:B------:R-:W-:Y:S01]  /*16310*/  F2FP.BF16.PACK_AB R18, R15, R16 ;  /* 0x000000100f12723e */ /* 0x000fe200000010ff */
[----:B------:R-:W-:Y:S01]  /*16320*/  FFMA.FTZ R28, R41, R30, R28 ;  /* 0x0000001e291c7223 */ /* 0x000fe2000001001c */
[----:B------:R-:W-:Y:S01]  /*16330*/  MOV R16, R13 ;  /* 0x0000000d00107202 */ /* 0x000fe20000000f00 */
[----:B------:R-:W-:Y:S01]  /*16340*/  FFMA.FTZ R27, R14, R34, R27 ;  /* 0x000000220e1b7223 */ /* 0x000fe2000001001b */
[----:B------:R-:W-:-:S04]  /*16350*/  F2FP.BF16.PACK_AB R17, R44, R17 ;  /* 0x000000112c11723e */ /* 0x000fc800000010ff */
[----:B------:R-:W-:Y:S02]  /*16360*/  F2FP.BF16.PACK_AB R19, R27, R28 ;  /* 0x0000001c1b13723e */ /* 0x000fe400000010ff */
.L_x_1071:
[----:B------:R-:W-:Y:S05]  /*16370*/  BSYNC B0 ;  /* 0x0000000000007941 */ /* 0x000fea0003800000 */
.L_x_1070:
[----:B-----5:R1:W-:Y:S02]  /*16380*/  STS.128 [R245+0x3800], R16 ;  /* 0x00380010f5007388 */ /* 0x0203e40000000c00 */
.L_x_1069:
[----:B------:R-:W-:Y:S05]  /*16390*/  BSYNC B1 ;  /* 0x0000000000017941 */ /* 0x000fea0003800000 */
.L_x_1068:
        /* <DEDUP_REMOVED lines=10> */
[----:B------:R-:W-:Y:S02]  /*16440*/  IMAD.MOV.U32 R13, RZ, RZ, RZ ;  /* 0x000000ffff0d7224 */ /* 0x000fe400078e00ff */
[----:B------:R-:W-:Y:S02]  /*16450*/  IMAD R5, R7, R10, 0x80 ;  /* 0x0000008007057424 */ /* 0x000fe400078e020a */
[----:B------:R-:W-:-:S03]  /*16460*/  IMAD.MOV.U32 R11, RZ, RZ, R7 ;  /* 0x000000ffff0b7224 */ /* 0x000fc600078e0007 */
[----:B------:R-:W-:-:S03]  /*16470*/  IADD3 R10, P1, R5, R2, RZ ;  /* 0x00000002050a7210 */ /* 0x000fc60007f3e0ff */
[----:B------:R-:W-:Y:S01]  /*16480*/  @P0 IADD3 R13, -R7, RZ, RZ ;  /* 0x000000ff070d0210 */ /* 0x000fe20007ffe1ff */
[----:B------:R-:W-:Y:S01]  /*16490*/  @P0 IMAD.MOV R11, RZ, RZ, -R7 ;  /* 0x000000ffff0b0224 */ /* 0x000fe200078e0a07 */
[----:B------:R-:W-:Y:S02]  /*164a0*/  LEA.HI.X.SX32 R5, R5, R3, 0x1, P1 ;  /* 0x0000000305057211 */ /* 0x000fe400008f0eff */
[----:B------:R-:W-:Y:S01]  /*164b0*/  IADD3 R15, P1, R13, R10, RZ ;  /* 0x0000000a0d0f7210 */ /* 0x000fe20007f3e0ff */
[----:B------:R-:W-:Y:S01]  /*164c0*/  IMAD.WIDE R24, R11, 0x2, R38 ;  /* 0x000000020b187825 */ /* 0x000fe200078e0226 */
[----:B------:R-:W-:Y:S02]  /*164d0*/  MOV R11, RZ ;  /* 0x000000ff000b7202 */ /* 0x000fe40000000f00 */
[----:B------:R-:W-:Y:S01]  /*164e0*/  LEA.HI.X.SX32 R13, R13, R5, 0x1, P1 ;  /* 0x000000050d0d7211 */ /* 0x000fe200008f0eff */
[----:B------:R-:W-:Y:S01]  /*164f0*/  @P0 IMAD.MOV R11, RZ, RZ, -R7 ;  /* 0x000000ffff0b0224 */ /* 0x000fe200078e0a07 */
[C---:B------:R-:W-:Y:S01]  /*16500*/  LEA R28, P1, R15.reuse, R22, 0x1 ;  /* 0x000000160f1c7211 */ /* 0x040fe200078208ff */
[----:B--2---:R-:W2:Y:S03]  /*16510*/  LD.E.128 R24, [R24.64+0x100] ;  /* 0x0001000618187980 */ /* 0x004ea6000c101d00 */
[----:B------:R-:W-:-:S02]  /*16520*/  LEA.HI.X R29, R15, R23, R13, 0x1, P1 ;  /* 0x000000170f1d7211 */ /* 0x000fc400008f0c0d */
[----:B------:R-:W-:-:S04]  /*16530*/  IADD3 R13, P1, R11, R10, RZ ;  /* 0x0000000a0b0d7210 */ /* 0x000fc80007f3e0ff */
[----:B------:R-:W-:Y:S01]  /*16540*/  LEA.HI.X.SX32 R5, R11, R5, 0x1, P1 ;  /* 0x000000050b057211 */ /* 0x000fe200008f0eff */
[----:B---3--:R-:W3:Y:S01]  /*16550*/  LD.E.128 R28, [R28.64] ;  /* 0x000000061c1c7980 */ /* 0x008ee2000c101d00 */
[----:B------:R-:W-:-:S04]  /*16560*/  LEA R32, P1, R13, R36, 0x1 ;  /* 0x000000240d207211 */ /* 0x000fc800078208ff */
[----:B------:R-:W-:-:S06]  /*16570*/  LEA.HI.X R33, R13, R37, R5, 0x1, P1 ;  /* 0x000000250d217211 */ /* 0x000fcc00008f0c05 */
[----:B----4-:R-:W4:Y:S01]  /*16580*/  LD.E.128 R32, [R32.64] ;  /* 0x0000000620207980 */ /* 0x010f22000c101d00 */
[C---:B-----5:R-:W-:Y:S01]  /*16590*/  SHF.L.U32 R11, R16.reuse, 0x10, RZ ;  /* 0x00000010100b7819 */ /* 0x060fe200000006ff */
[----:B------:R-:W-:Y:S01]  /*165a0*/  IMAD.U32 R40, R19, 0x10000, RZ ;  /* 0x0001000013287824 */ /* 0x000fe200078e00ff */
[----:B------:R-:W-:Y:S01]  /*165b0*/  LOP3.LUT R10, R16, 0xffff0000, RZ, 0xc0, !PT ;  /* 0xffff0000100a7812 */ /* 0x000fe200078ec0ff */
[----:B------:R-:W-:Y:S01]  /*165c0*/  IMAD.U32 R16, R17, 0x10000, RZ ;  /* 0x0001000011107824 */ /* 0x000fe200078e00ff */
[----:B------:R-:W-:Y:S02]  /*165d0*/  LOP3.LUT R13, R19, 0xffff0000, RZ, 0xc0, !PT ;  /* 0xffff0000130d7812 */ /* 0x000fe400078ec0ff */
[----:B------:R-:W-:Y:S02]  /*165e0*/  LOP3.LUT R5, R17, 0xffff0000, RZ, 0xc0, !PT ;  /* 0xffff000011057812 */ /* 0x000fe400078ec0ff */
[C---:B------:R-:W-:Y:S02]  /*165f0*/  SHF.L.U32 R15, R18.reuse, 0x10, RZ ;  /* 0x00000010120f7819 */ /* 0x040fe400000006ff */
[----:B------:R-:W-:-:S02]  /*16600*/  LOP3.LUT R14, R18, 0xffff0000, RZ, 0xc0, !PT ;  /* 0xffff0000120e7812 */ /* 0x000fc400078ec0ff */
[----:B--2---:R-:W-:Y:S02]  /*16610*/  SHF.L.U32 R44, R24, 0x10, RZ ;  /* 0x00000010182c7819 */ /* 0x004fe400000006ff */
[----:B------:R-:W-:Y:S02]  /*16620*/  LOP3.LUT R43, R25, 0xffff0000, RZ, 0xc0, !PT ;  /* 0xffff0000192b7812 */ /* 0x000fe400078ec0ff */
[C---:B---3--:R-:W-:Y:S01]  /*16630*/  SHF.L.U32 R19, R28.reuse, 0x10, RZ ;  /* 0x000000101c137819 */ /* 0x048fe200000006ff */
[C---:B------:R-:W-:Y:S01]  /*16640*/  IMAD.U32 R17, R29.reuse, 0x10000, RZ ;  /* 0x000100001d117824 */ /* 0x040fe200078e00ff */
[----:B------:R-:W-:Y:S02]  /*16650*/  LOP3.LUT R42, R29, 0xffff0000, RZ, 0xc0, !PT ;  /* 0xffff00001d2a7812 */ /* 0x000fe400078ec0ff */
[----:B------:R-:W-:Y:S01]  /*16660*/  LOP3.LUT R18, R28, 0xffff0000, RZ, 0xc0, !PT ;  /* 0xffff00001c127812 */ /* 0x000fe200078ec0ff */
[----:B------:R-:W-:Y:S01]  /*16670*/  IMAD.U32 R28, R31, 0x10000, RZ ;  /* 0x000100001f1c7824 */ /* 0x000fe200078e00ff */
[----:B------:R-:W-:-:S02]  /*16680*/  SHF.L.U32 R41, R30, 0x10, RZ ;  /* 0x000000101e297819 */ /* 0x000fc400000006ff */
[----:B------:R-:W-:Y:S02]  /*16690*/  LOP3.LUT R29, R30, 0xffff0000, RZ, 0xc0, !PT ;  /* 0xffff00001e1d7812 */ /* 0x000fe400078ec0ff */
[----:B------:R-:W-:Y:S01]  /*166a0*/  LOP3.LUT R30, R31, 0xffff0000, RZ, 0xc0, !PT ;  /* 0xffff00001f1e7812 */ /* 0x000fe200078ec0ff */
[----:B------:R-:W-:Y:S01]  /*166b0*/  @!P0 FADD.FTZ R19, -R19, -RZ ;  /* 0x800000ff13138221 */ /* 0x000fe20000010100 */
[----:B------:R-:W-:Y:S01]  /*166c0*/  LOP3.LUT R31, R24, 0xffff0000, RZ, 0xc0, !PT ;  /* 0xffff0000181f7812 */ /* 0x000fe200078ec0ff */
[----:B------:R-:W-:Y:S02]  /*166d0*/  IMAD.U32 R24, R25, 0x10000, RZ ;  /* 0x0001000019187824 */ /* 0x000fe400078e00ff */
[----:B------:R-:W-:Y:S02]  /*166e0*/  @!P0 FADD.FTZ R17, -R17, -RZ ;  /* 0x800000ff11118221 */ /* 0x000fe40000010100 */
[C---:B------:R-:W-:Y:S01]  /*166f0*/  IMAD.U32 R25, R27.reuse, 0x10000, RZ ;  /* 0x000100001b197824 */ /* 0x040fe200078e00ff */
[----:B------:R-:W-:Y:S01]  /*16700*/  LOP3.LUT R27, R27, 0xffff0000, RZ, 0xc0, !PT ;  /* 0xffff00001b1b7812 */ /* 0x000fe200078ec0ff */
[----:B------:R-:W-:Y:S01]  /*16710*/  @!P0 FADD.FTZ R18, -R18, -RZ ;  /* 0x800000ff12128221 */ /* 0x000fe20000010100 */
[----:B------:R-:W-:Y:S01]  /*16720*/  SHF.L.U32 R46, R26, 0x10, RZ ;  /* 0x000000101a2e7819 */ /* 0x000fe200000006ff */
[----:B------:R-:W-:Y:S01]  /*16730*/  @!P0 FADD.FTZ R28, -R28, -RZ ;  /* 0x800000ff1c1c8221 */ /* 0x000fe20000010100 */
[----:B------:R-:W-:Y:S01]  /*16740*/  LOP3.LUT R26, R26, 0xffff0000, RZ, 0xc0, !PT ;  /* 0xffff00001a1a7812 */ /* 0x000fe200078ec0ff */
[----:B------:R-:W-:-:S02]  /*16750*/  @!P0 FADD.FTZ R30, -R30, -RZ ;  /* 0x800000ff1e1e8221 */ /* 0x000fc40000010100 */
[----:B------:R-:W-:Y:S01]  /*16760*/  FMUL.FTZ R44, R44, R19 ;  /* 0x000000132c2c7220 */ /* 0x000fe20000410000 */
[----:B----4-:R-:W-:Y:S01]  /*16770*/  LOP3.LUT R19, R32, 0xffff0000, RZ, 0xc0, !PT ;  /* 0xffff000020137812 */ /* 0x010fe200078ec0ff */
[----:B------:R-:W-:Y:S01]  /*16780*/  FMUL.FTZ R17, R24, R17 ;  /* 0x0000001118117220 */ /* 0x000fe20000410000 */
[----:B------:R-:W-:Y:S01]  /*16790*/  SHF.L.U32 R24, R32, 0x10, RZ ;  /* 0x0000001020187819 */ /* 0x000fe200000006ff */
[----:B------:R-:W-:Y:S02]  /*167a0*/  @!P0 FADD.FTZ R42, -R42, -RZ ;  /* 0x800000ff2a2a8221 */ /* 0x000fe40000010100 */
[----:B------:R-:W-:Y:S02]  /*167b0*/  @!P0 FADD.FTZ R29, -R29, -RZ ;  /* 0x800000ff1d1d8221 */ /* 0x000fe40000010100 */
[----:B------:R-:W-:Y:S02]  /*167c0*/  FMUL.FTZ R31, R31, R18 ;  /* 0x000000121f1f7220 */ /* 0x000fe40000410000 */
[----:B------:R-:W-:Y:S01]  /*167d0*/  @!P0 FADD.FTZ R41, -R41, -RZ ;  /* 0x800000ff29298221 */ /* 0x000fe20000010100 */
[----:B------:R-:W-:Y:S01]  /*167e0*/  LOP3.LUT R32, R33, 0xffff0000, RZ, 0xc0, !PT ;  /* 0xffff000021207812 */ /* 0x000fe200078ec0ff */
[----:B------:R-:W-:Y:S01]  /*167f0*/  FMUL.FTZ R25, R25, R28 ;  /* 0x0000001c19197220 */ /* 0x000fe20000410000 */
[C---:B------:R-:W-:Y:S01]  /*16800*/  SHF.L.U32 R28, R34.reuse, 0x10, RZ ;  /* 0x00000010221c7819 */ /* 0x040fe200000006ff */
[----:B------:R-:W-:Y:S01]  /*16810*/  FMUL.FTZ R30, R27, R30 ;  /* 0x0000001e1b1e7220 */ /* 0x000fe20000410000 */
[----:B------:R-:W-:Y:S01]  /*16820*/  LOP3.LUT R27, R34, 0xffff0000, RZ, 0xc0, !PT ;  /* 0xffff0000221b7812 */ /* 0x000fe200078ec0ff */
[----:B------:R-:W-:Y:S01]  /*16830*/  FMUL.FTZ R42, R43, R42 ;  /* 0x0000002a2b2a7220 */ /* 0x000fe20000410000 */
[----:B------:R-:W-:Y:S01]  /*16840*/  LOP3.LUT R34, R35, 0xffff0000, RZ, 0xc0, !PT ;  /* 0xffff000023227812 */ /* 0x000fe200078ec0ff */
[----:B------:R-:W-:-:S02]  /*16850*/  FMUL.FTZ R29, R26, R29 ;  /* 0x0000001d1a1d7220 */ /* 0x000fc40000410000 */
[----:B------:R-:W-:Y:S02]  /*16860*/  IMAD.U32 R18, R33, 0x10000, RZ ;  /* 0x0001000021127824 */ /* 0x000fe400078e00ff */
[----:B------:R-:W-:Y:S02]  /*16870*/  FMUL.FTZ R46, R46, R41 ;  /* 0x000000292e2e7220 */ /* 0x000fe40000410000 */
[----:B------:R-:W-:Y:S02]  /*16880*/  IMAD.U32 R26, R35, 0x10000, RZ ;  /* 0x00010000231a7824 */ /* 0x000fe400078e00ff */
[----:B------:R-:W-:Y:S02]  /*16890*/  FFMA.FTZ R11, R11, R24, R44 ;  /* 0x000000180b0b7223 */ /* 0x000fe4000001002c */
[----:B------:R-:W-:Y:S02]  /*168a0*/  FFMA.FTZ R10, R10, R19, R31 ;  /* 0x000000130a0a7223 */ /* 0x000fe4000001001f */
[----:B------:R-:W-:-:S02]  /*168b0*/  FFMA.FTZ R16, R16, R18, R17 ;  /* 0x0000001210107223 */ /* 0x000fc40000010011 */
[----:B------:R-:W-:Y:S01]  /*168c0*/  FFMA.FTZ R5, R5, R32, R42 ;  /* 0x0000002005057223 */ /* 0x000fe2000001002a */
[----:B------:R-:W-:Y:S01]  /*168d0*/  F2FP.BF16.PACK_AB R10, R10, R11 ;  /* 0x0000000b0a0a723e */ /* 0x000fe200000010ff */
[----:B------:R-:W-:Y:S02]  /*168e0*/  FFMA.FTZ R15, R15, R28, R46 ;  /* 0x0000001c0f0f7223 */ /* 0x000fe4000001002e */
[----:B------:R-:W-:Y:S02]  /*168f0*/  FFMA.FTZ R14, R14, R27, R29 ;  /* 0x0000001b0e0e7223 */ /* 0x000fe4000001001d */
[----:B------:R-:W-:Y:S02]  /*16900*/  FFMA.FTZ R25, R40, R26, R25 ;  /* 0x0000001a28197223 */ /* 0x000fe40000010019 */
[----:B------:R-:W-:Y:S01]  /*16910*/  FFMA.FTZ R30, R13, R34, R30 ;  /* 0x000000220d1e7223 */ /* 0x000fe2000001001e */
[----:B------:R-:W-:Y:S02]  /*16920*/  F2FP.BF16.PACK_AB R17, R5, R16 ;  /* 0x000000100511723e */ /* 0x000fe400000010ff */
[----:B------:R-:W-:-:S02]  /*16930*/  F2FP.BF16.PACK_AB R18, R14, R15 ;  /* 0x0000000f0e12723e */ /* 0x000fc400000010ff */
[----:B------:R-:W-:Y:S02]  /*16940*/  F2FP.BF16.PACK_AB R19, R30, R25 ;  /* 0x000000191e13723e */ /* 0x000fe400000010ff */
[----:B------:R-:W-:Y:S02]  /*16950*/  MOV R16, R10 ;  /* 0x0000000a00107202 */ /* 0x000fe40000000f00 */
.L_x_1075:
[----:B------:R-:W-:Y:S05]  /*16960*/  BSYNC B0 ;  /* 0x0000000000007941 */ /* 0x000fea0003800000 */
.L_x_1074:
[----:B-----5:R1:W-:Y:S02]  /*16970*/  STS.128 [R245+0x5800], R16 ;  /* 0x00580010f5007388 */ /* 0x0203e40000000c00 */
.L_x_1073:
[----:B------:R-:W-:Y:S05]  /*16980*/  BSYNC B1 ;  /* 0x0000000000017941 */ /* 0x000fea0003800000 */
.L_x_1072:
[----:B------:R-:W-:-:S13]  /*16990*/  ISETP.GE.AND P0, PT, R9, R6, PT ;  /* 0x000000060900720c */ /* 0x000fda0003f06270 */
[----:B------:R1:W-:Y:S01]  /*169a0*/  @P0 STS.128 [R245+0x7800], RZ ;  /* 0x007800fff5000388 */ /* 0x0003e20000000c00 */
[----:B------:R-:W-:Y:S05]  /*169b0*/  @P0 BRA `(.L_x_1001) ;  /* 0x00000f1000000947 */ /* 0x000fea0003800000 */
[----:B-1----:R1:W5:Y:S01]  /*169c0*/  LD.E.128 R16, [R38.64+0x180] ;  /* 0x0001800626107980 */ /* 0x002362000c101d00 */
[----:B------:R-:W-:Y:S01]  /*169d0*/  ISETP.GE.AND P0, PT, R9, R0, PT ;  /* 0x000000000900720c */ /* 0x000fe20003f06270 */
[----:B------:R-:W-:Y:S01]  /*169e0*/  BSSY B0, `(.L_x_1076) ;  /* 0x0000057000007945 */ /* 0x000fe20003800000 */
[----:B------:R-:W-:-:S05]  /*169f0*/  IADD3 R10, P1, R38, 0x180, RZ ;  /* 0x00000180260a7810 */ /* 0x000fca0007f3e0ff */
[----:B------:R-:W-:-:S06]  /*16a00*/  IMAD.X R11, RZ, RZ, R39, P1 ;  /* 0x000000ffff0b7224 */ /* 0x000fcc00008e0627 */
[----:B------:R-:W-:Y:S05]  /*16a10*/  @P0 BRA `(.L_x_1077) ;  /* 0x0000053000000947 */ /* 0x000fea0003800000 */
[-C--:B------:R-:W-:Y:S01]  /*16a20*/  ISETP.GE.AND P0, PT, R9, R7.reuse, PT ;  /* 0x000000070900720c */ /* 0x080fe20003f06270 */
[----:B------:R-:W-:Y:S01]  /*16a30*/  IMAD.MOV.U32 R6, RZ, RZ, 0x30 ;  /* 0x00000030ff067424 */ /* 0x000fe200078e00ff */
[----:B------:R-:W-:Y:S01]  /*16a40*/  MOV R0, R7 ;  /* 0x0000000700007202 */ /* 0x000fe20000000f00 */
[----:B------:R-:W-:Y:S02]  /*16a50*/  IMAD.MOV.U32 R5, RZ, RZ, RZ ;  /* 0x000000ffff057224 */ /* 0x000fe400078e00ff */
[----:B------:R-:W-:-:S05]  /*16a60*/  IMAD R6, R7, R6, 0xc0 ;  /* 0x000000c007067424 */ /* 0x000fca00078e0206 */
[----:B------:R-:W-:-:S03]  /*16a70*/  IADD3 R2, P1, R6, R2, RZ ;  /* 0x0000000206027210 */ /* 0x000fc60007f3e0ff */
[--C-:B------:R-:W-:Y:S01]  /*16a80*/  @P0 IMAD.MOV R5, RZ, RZ, -R7.reuse ;  /* 0x000000ffff050224 */ /* 0x100fe200078e0a07 */
[----:B------:R-:W-:Y:S01]  /*16a90*/  LEA.HI.X.SX32 R3, R6, R3, 0x1, P1 ;  /* 0x0000000306037211 */ /* 0x000fe200008f0eff */
[----:B------:R-:W-:-:S03]  /*16aa0*/  @P0 IMAD.MOV R0, RZ, RZ, -R7 ;  /* 0x000000ffff000224 */ /* 0x000fc600078e0a07 */
[C---:B------:R-:W-:Y:S01]  /*16ab0*/  IADD3 R9, P1, R5.reuse, R2, RZ ;  /* 0x0000000205097210 */ /* 0x040fe20007f3e0ff */
[----:B------:R-:W-:Y:S01]  /*16ac0*/  IMAD.WIDE R10, R0, 0x2, R10 ;  /* 0x00000002000a7825 */ /* 0x000fe200078e020a */
[----:B------:R-:W-:Y:S02]  /*16ad0*/  MOV R0, RZ ;  /* 0x000000ff00007202 */ /* 0x000fe40000000f00 */
[----:B------:R-:W-:Y:S01]  /*16ae0*/  LEA.HI.X.SX32 R5, R5, R3, 0x1, P1 ;  /* 0x0000000305057211 */ /* 0x000fe200008f0eff */
[----:B------:R-:W-:Y:S01]  /*16af0*/  @P0 IMAD.MOV R0, RZ, RZ, -R7 ;  /* 0x000000ffff000224 */ /* 0x000fe200078e0a07 */
[C---:B------:R-:W-:Y:S01]  /*16b00*/  LEA R28, P1, R9.reuse, R22, 0x1 ;  /* 0x00000016091c7211 */ /* 0x040fe200078208ff */
[----:B--2---:R-:W2:Y:S03]  /*16b10*/  LD.E.128 R24, [R10.64] ;  /* 0x000000060a187980 */ /* 0x004ea6000c101d00 */
[----:B------:R-:W-:-:S02]  /*16b20*/  LEA.HI.X R29, R9, R23, R5, 0x1, P1 ;  /* 0x00000017091d7211 */ /* 0x000fc400008f0c05 */
[----:B------:R-:W-:-:S04]  /*16b30*/  IADD3 R5, P1, R0, R2, RZ ;  /* 0x0000000200057210 */ /* 0x000fc80007f3e0ff */
[----:B------:R-:W-:Y:S01]  /*16b40*/  LEA.HI.X.SX32 R0, R0, R3, 0x1, P1 ;  /* 0x0000000300007211 */ /* 0x000fe200008f0eff */
[----:B---3--:R-:W3:Y:S01]  /*16b50*/  LD.E.128 R28, [R28.64] ;  /* 0x000000061c1c7980 */ /* 0x008ee2000c101d00 */
[----:B------:R-:W-:-:S04]  /*16b60*/  LEA R32, P1, R5, R36, 0x1 ;  /* 0x0000002405207211 */ /* 0x000fc800078208ff */
[----:B------:R-:W-:-:S06]  /*16b70*/  LEA.HI.X R33, R5, R37, R0, 0x1, P1 ;  /* 0x0000002505217211 */ /* 0x000fcc00008f0c00 */
[----:B----4-:R-:W4:Y:S01]  /*16b80*/  LD.E.128 R32, [R32.64] ;  /* 0x0000000620207980 */ /* 0x010f22000c101d00 */
[C---:B-----5:R-:W-:Y:S01]  /*16b90*/  IMAD.U32 R7, R18.reuse, 0x10000, RZ ;  /* 0x0001000012077824 */ /* 0x060fe200078e00ff */
[----:B------:R-:W-:Y:S01]  /*16ba0*/  LOP3.LUT R6, R18, 0xffff0000, RZ, 0xc0, !PT ;  /* 0xffff000012067812 */ /* 0x000fe200078ec0ff */
[C---:B------:R-:W-:Y:S01]  /*16bb0*/  IMAD.U32 R3, R16.reuse, 0x10000, RZ ;  /* 0x0001000010037824 */ /* 0x040fe200078e00ff */
[----:B------:R-:W-:Y:S02]  /*16bc0*/  LOP3.LUT R2, R16, 0xffff0000, RZ, 0xc0, !PT ;  /* 0xffff000010027812 */ /* 0x000fe400078ec0ff */
[C---:B------:R-:W-:Y:S02]  /*16bd0*/  LOP3.LUT R5, R19.reuse, 0xffff0000, RZ, 0xc0, !PT ;  /* 0xffff000013057812 */ /* 0x040fe400078ec0ff */
[----:B------:R-:W-:Y:S02]  /*16be0*/  SHF.L.U32 R18, R19, 0x10, RZ ;  /* 0x0000001013127819 */ /* 0x000fe400000006ff */
[----:B------:R-:W-:-:S02]  /*16bf0*/  LOP3.LUT R0, R17, 0xffff0000, RZ, 0xc0, !PT ;  /* 0xffff000011007812 */ /* 0x000fc400078ec0ff */
[----:B------:R-:W-:Y:S01]  /*16c00*/  SHF.L.U32 R16, R17, 0x10, RZ ;  /* 0x0000001011107819 */ /* 0x000fe200000006ff */
[C---:B--2---:R-:W-:Y:S01]  /*16c10*/  IMAD.U32 R15, R26.reuse, 0x10000, RZ ;  /* 0x000100001a0f7824 */ /* 0x044fe200078e00ff */
[----:B------:R-:W-:Y:S01]  /*16c20*/  LOP3.LUT R14, R26, 0xffff0000, RZ, 0xc0, !PT ;  /* 0xffff00001a0e7812 */ /* 0x000fe200078ec0ff */
[C---:B------:R-:W-:Y:S01]  /*16c30*/  IMAD.U32 R11, R24.reuse, 0x10000, RZ ;  /* 0x00010000180b7824 */ /* 0x040fe200078e00ff */
[----:B------:R-:W-:Y:S02]  /*16c40*/  SHF.L.U32 R9, R25, 0x10, RZ ;  /* 0x0000001019097819 */ /* 0x000fe400000006ff */
[----:B------:R-:W-:Y:S02]  /*16c50*/  LOP3.LUT R10, R24, 0xffff0000, RZ, 0xc0, !PT ;  /* 0xffff0000180a7812 */ /* 0x000fe400078ec0ff */
[----:B------:R-:W-:Y:S02]  /*16c60*/  SHF.L.U32 R13, R27, 0x10, RZ ;  /* 0x000000101b0d7819 */ /* 0x000fe400000006ff */
[----:B------:R-:W-:Y:S01]  /*16c70*/  LOP3.LUT R24, R25, 0xffff0000, RZ, 0xc0, !PT ;  /* 0xffff000019187812 */ /* 0x000fe200078ec0ff */
[----:B---3--:R-:W-:Y:S01]  /*16c80*/  IMAD.U32 R26, R28, 0x10000, RZ ;  /* 0x000100001c1a7824 */ /* 0x008fe200078e00ff */
[C---:B------:R-:W-:Y:S01]  /*16c90*/  SHF.L.U32 R22, R29.reuse, 0x10, RZ ;  /* 0x000000101d167819 */ /* 0x040fe200000006ff */
[C---:B------:R-:W-:Y:S01]  /*16ca0*/  IMAD.U32 R36, R30.reuse, 0x10000, RZ ;  /* 0x000100001e247824 */ /* 0x040fe200078e00ff */
[----:B------:R-:W-:Y:S01]  /*16cb0*/  LOP3.LUT R19, R30, 0xffff0000, RZ, 0xc0, !PT ;  /* 0xffff00001e137812 */ /* 0x000fe200078ec0ff */
        /* <DEDUP_REMOVED lines=10> */
[----:B------:R-:W-:-:S02]  /*16d60*/  @!P0 FADD.FTZ R29, -R29, -RZ ;  /* 0x800000ff1d1d8221 */ /* 0x000fc40000010100 */
[----:B------:R-:W-:Y:S02]  /*16d70*/  @!P0 FADD.FTZ R28, -R28, -RZ ;  /* 0x800000ff1c1c8221 */ /* 0x000fe40000010100 */
[----:B------:R-:W-:Y:S02]  /*16d80*/  @!P0 FADD.FTZ R30, -R30, -RZ ;  /* 0x800000ff1e1e8221 */ /* 0x000fe40000010100 */
[----:B------:R-:W-:Y:S01]  /*16d90*/  FMUL.FTZ R26, R11, R26 ;  /* 0x0000001a0b1a7220 */ /* 0x000fe20000410000 */
[----:B----4-:R-:W-:Y:S01]  /*16da0*/  LOP3.LUT R11, R32, 0xffff0000, RZ, 0xc0, !PT ;  /* 0xffff0000200b7812 */ /* 0x010fe200078ec0ff */
[----:B------:R-:W-:Y:S01]  /*16db0*/  FMUL.FTZ R9, R9, R22 ;  /* 0x0000001609097220 */ /* 0x000fe20000410000 */
[----:B------:R-:W-:Y:S01]  /*16dc0*/  LOP3.LUT R22, R34, 0xffff0000, RZ, 0xc0, !PT ;  /* 0xffff000022167812 */ /* 0x000fe200078ec0ff */
[----:B------:R-:W-:Y:S02]  /*16dd0*/  FMUL.FTZ R19, R14, R19 ;  /* 0x000000130e137220 */ /* 0x000fe40000410000 */
[----:B------:R-:W-:Y:S01]  /*16de0*/  FMUL.FTZ R17, R10, R17 ;  /* 0x000000110a117220 */ /* 0x000fe20000410000 */
[----:B------:R-:W-:Y:S01]  /*16df0*/  SHF.L.U32 R10, R33, 0x10, RZ ;  /* 0x00000010210a7819 */ /* 0x000fe200000006ff */
[----:B------:R-:W-:Y:S01]  /*16e00*/  FMUL.FTZ R36, R15, R36 ;  /* 0x000000240f247220 */ /* 0x000fe20000410000 */
[----:B------:R-:W-:Y:S01]  /*16e10*/  SHF.L.U32 R15, R35, 0x10, RZ ;  /* 0x00000010230f7819 */ /* 0x000fe200000006ff */
[----:B------:R-:W-:Y:S01]  /*16e20*/  IMAD.U32 R14, R32, 0x10000, RZ ;  /* 0x00010000200e7824 */ /* 0x000fe200078e00ff */
[----:B------:R-:W-:Y:S01]  /*16e30*/  LOP3.LUT R32, R33, 0xffff0000, RZ, 0xc0, !PT ;  /* 0xffff000021207812 */ /* 0x000fe200078ec0ff */
[----:B------:R-:W-:Y:S01]  /*16e40*/  IMAD.U32 R23, R34, 0x10000, RZ ;  /* 0x0001000022177824 */ /* 0x000fe200078e00ff */
[----:B------:R-:W-:Y:S01]  /*16e50*/  LOP3.LUT R34, R35, 0xffff0000, RZ, 0xc0, !PT ;  /* 0xffff000023227812 */ /* 0x000fe200078ec0ff */
[----:B------:R-:W-:-:S02]  /*16e60*/  FMUL.FTZ R29, R24, R29 ;  /* 0x0000001d181d7220 */ /* 0x000fc40000410000 */
[----:B------:R-:W-:Y:S02]  /*16e70*/  FMUL.FTZ R13, R13, R28 ;  /* 0x0000001c0d0d7220 */ /* 0x000fe40000410000 */
[----:B------:R-:W-:Y:S02]  /*16e80*/  FMUL.FTZ R30, R27, R30 ;  /* 0x0000001e1b1e7220 */ /* 0x000fe40000410000 */
        /* <DEDUP_REMOVED lines=8> */
[----:B------:R-:W-:Y:S02]  /*16f10*/  FFMA.FTZ R30, R5, R34, R30 ;  /* 0x00000022051e7223 */ /* 0x000fe4000001001e */
[----:B------:R-:W-:-:S03]  /*16f20*/  FFMA.FTZ R6, R6, R22, R19 ;  /* 0x0000001606067223 */ /* 0x000fc60000010013 */
[----:B------:R-:W-:Y:S02]  /*16f30*/  F2FP.BF16.PACK_AB R19, R30, R13 ;  /* 0x0000000d1e13723e */ /* 0x000fe400000010ff */
[----:B------:R-:W-:Y:S02]  /*16f40*/  F2FP.BF16.PACK_AB R18, R6, R7 ;  /* 0x000000070612723e */ /* 0x000fe400000010ff */
.L_x_1077:
[----:B------:R-:W-:Y:S05]  /*16f50*/  BSYNC B0 ;  /* 0x0000000000007941 */ /* 0x000fea0003800000 */
.L_x_1076:
[----:B-----5:R1:W-:Y:S01]  /*16f60*/  STS.128 [R245+0x7800], R16 ;  /* 0x00780010f5007388 */ /* 0x0203e20000000c00 */
[----:B------:R-:W-:Y:S05]  /*16f70*/  BRA `(.L_x_1001) ;  /* 0x0000095000007947 */ /* 0x000fea0003800000 */
.L_x_951:
[----:B------:R-:W-:Y:S01]  /*16f80*/  IMAD.IADD R5, R244, 0x1, -R57 ;  /* 0x00000001f4057824 */ /* 0x000fe200078e0a39 */
[----:B------:R-:W-:Y:S01]  /*16f90*/  BSSY B0, `(.L_x_1078) ;  /* 0x0000024000007945 */ /* 0x000fe20003800000 */
[-C--:B------:R-:W-:Y:S02]  /*16fa0*/  ISETP.GE.AND P2, PT, R10, R81.reuse, PT ;  /* 0x000000510a00720c */ /* 0x080fe40003f46270 */
[----:B------:R-:W-:Y:S02]  /*16fb0*/  ISETP.GE.AND P1, PT, R9, R81, PT ;  /* 0x000000510900720c */ /* 0x000fe40003f26270 */
[----:B------:R-:W-:Y:S02]  /*16fc0*/  ISETP.GE.AND P3, PT, R184, R5, PT ;  /* 0x00000005b800720c */ /* 0x000fe40003f66270 */
[----:B------:R-:W-:-:S11]  /*16fd0*/  ISETP.GE.AND P0, PT, R11, R81, PT ;  /* 0x000000510b00720c */ /* 0x000fd60003f06270 */
[----:B------:R-:W-:Y:S05]  /*16fe0*/  @P3 BRA `(.L_x_1079) ;  /* 0x000001e000003947 */ /* 0x000fea0003800000 */
[----:B------:R-:W-:Y:S02]  /*16ff0*/  ISETP.GE.AND P6, PT, R14, R81, PT ;  /* 0x000000510e00720c */ /* 0x000fe40003fc6270 */
[CC--:B-----5:R-:W-:Y:S02]  /*17000*/  @!P0 LEA R8, P4, R190.reuse, R196.reuse, 0x1 ;  /* 0x000000c4be088211 */ /* 0x0e0fe400078808ff */
[C---:B------:R-:W-:Y:S02]  /*17010*/  @!P2 LEA R6, P3, R190.reuse, R196, 0x1 ;  /* 0x000000c4be06a211 */ /* 0x040fe400078608ff */
[CCC-:B------:R-:W-:Y:S02]  /*17020*/  @!P0 LEA.HI.X R9, R190.reuse, R197.reuse, R193.reuse, 0x1, P4 ;  /* 0x000000c5be098211 */ /* 0x1c0fe400020f0cc1 */
[----:B------:R-:W-:-:S05]  /*17030*/  @!P2 LEA.HI.X R7, R190, R197, R193, 0x1, P3 ;  /* 0x000000c5be07a211 */ /* 0x000fca00018f0cc1 */
[C---:B------:R-:W-:Y:S01]  /*17040*/  @!P6 LEA R10, P5, R190.reuse, R196, 0x1 ;  /* 0x000000c4be0ae211 */ /* 0x040fe200078a08ff */
[----:B------:R1:W-:Y:S03]  /*17050*/  @P6 STS.128 [R245], RZ ;  /* 0x000000fff5006388 */ /* 0x0003e60000000c00 */
[----:B------:R-:W-:-:S05]  /*17060*/  @!P6 LEA.HI.X R11, R190, R197, R193, 0x1, P5 ;  /* 0x000000c5be0be211 */ /* 0x000fca00028f0cc1 */
        /* <DEDUP_REMOVED lines=22> */
.L_x_1079:
[----:B------:R-:W-:Y:S05]  /*171d0*/  BSYNC B0 ;  /* 0x0000000000007941 */ /* 0x000fea0003800000 */
.L_x_1078:
[----:B-1----:R-:W-:Y:S01]  /*171e0*/  IADD3 R8, R184, 0x10, RZ ;  /* 0x00000010b8087810 */ /* 0x002fe20007ffe0ff */
[----:B------:R-:W-:Y:S03]  /*171f0*/  BSSY B0, `(.L_x_1080) ;  /* 0x0000023000007945 */ /* 0x000fe60003800000 */
[----:B------:R-:W-:-:S13]  /*17200*/  ISETP.GE.AND P3, PT, R8, R5, PT ;  /* 0x000000050800720c */ /* 0x000fda0003f66270 */
[----:B------:R-:W-:Y:S05]  /*17210*/  @P3 BRA `(.L_x_1081) ;  /* 0x0000020000003947 */ /* 0x000fea0003800000 */
[----:B------:R-:W-:Y:S02]  /*17220*/  ISETP.GE.AND P5, PT, R14, R81, PT ;  /* 0x000000510e00720c */ /* 0x000fe40003fa6270 */
[----:B------:R-:W-:-:S04]  /*17230*/  IADD3 R3, P3, R3, R190, RZ ;  /* 0x000000be03037210 */ /* 0x000fc80007f7e0ff */
[-C--:B-----5:R-:W-:Y:S01]  /*17240*/  @!P0 LEA R10, P4, R3, R196.reuse, 0x1 ;  /* 0x000000c4030a8211 */ /* 0x0a0fe200078808ff */
[----:B------:R-:W-:Y:S01]  /*17250*/  IMAD.X R13, R13, 0x1, R193, P3 ;  /* 0x000000010d0d7824 */ /* 0x000fe200018e06c1 */
[----:B------:R-:W-:-:S04]  /*17260*/  @!P2 LEA R6, P3, R3, R196, 0x1 ;  /* 0x000000c40306a211 */ /* 0x000fc800078608ff */
[CCC-:B------:R-:W-:Y:S01]  /*17270*/  @!P0 LEA.HI.X R11, R3.reuse, R197.reuse, R13.reuse, 0x1, P4 ;  /* 0x000000c5030b8211 */ /* 0x1c0fe200020f0c0d */
[----:B------:R1:W-:Y:S01]  /*17280*/  @P5 STS.128 [R245+0x800], RZ ;  /* 0x000800fff5005388 */ /* 0x0003e20000000c00 */
[C---:B------:R-:W-:Y:S02]  /*17290*/  @!P5 LEA R16, P6, R3.reuse, R196, 0x1 ;  /* 0x000000c40310d211 */ /* 0x040fe400078c08ff */
[CCC-:B------:R-:W-:Y:S02]  /*172a0*/  @!P2 LEA.HI.X R7, R3.reuse, R197.reuse, R13.reuse, 0x1, P3 ;  /* 0x000000c50307a211 */ /* 0x1c0fe400018f0c0d */
[----:B------:R-:W-:-:S05]  /*172b0*/  @!P5 LEA.HI.X R17, R3, R197, R13, 0x1, P6 ;  /* 0x000000c50311d211 */ /* 0x000fca00030f0c0d */
        /* <DEDUP_REMOVED lines=16> */
[----:B------:R-:W-:-:S04]  /*173c0*/  LEA R2, P3, R3, R196, 0x1 ;  /* 0x000000c403027211 */ /* 0x000fc800078608ff */
[----:B------:R-:W-:-:S05]  /*173d0*/  LEA.HI.X R3, R3, R197, R13, 0x1, P3 ;  /* 0x000000c503037211 */ /* 0x000fca00018f0c0d */
[----:B------:R-:W-:Y:S01]  /*173e0*/  @!PT LDS RZ, [RZ] ;  /* 0x00000000fffff984 */ /* 0x000fe20000000800 */
[----:B------:R-:W-:Y:S01]  /*173f0*/  @!PT LDS RZ, [RZ] ;  /* 0x00000000fffff984 */ /* 0x000fe20000000800 */
[----:B------:R-:W-:Y:S01]  /*17400*/  @!PT LDS RZ, [RZ] ;  /* 0x00000000fffff984 */ /* 0x000fe20000000800 */
[----:B------:R2:W-:Y:S04]  /*17410*/  LDGSTS.E.BYPASS.LTC128B.128 [R245+0x6800], [R2.64+0x180] ;  /* 0x0680018002f57fae */ /* 0x0005e8000b901d46 */
.L_x_1081:
[----:B------:R-:W-:Y:S05]  /*17420*/  BSYNC B0 ;  /* 0x0000000000007941 */ /* 0x000fea0003800000 */
.L_x_1080:
[----:B------:R-:W-:Y:S01]  /*17430*/  IADD3 R12, R184, 0x20, RZ ;  /* 0x00000020b80c7810 */ /* 0x000fe20007ffe0ff */
[----:B------:R-:W-:Y:S03]  /*17440*/  BSSY B0, `(.L_x_1082) ;  /* 0x0000023000007945 */ /* 0x000fe60003800000 */
[----:B------:R-:W-:-:S13]  /*17450*/  ISETP.GE.AND P3, PT, R12, R5, PT ;  /* 0x000000050c00720c */ /* 0x000fda0003f66270 */
[----:B------:R-:W-:Y:S05]  /*17460*/  @P3 BRA `(.L_x_1083) ;  /* 0x0000020000003947 */ /* 0x000fea0003800000 */
[----:B------:R-:W-:Y:S02]  /*17470*/  ISETP.GE.AND P5, PT, R14, R81, PT ;  /* 0x000000510e00720c */ /* 0x000fe40003fa6270 */
[----:B-1----:R-:W-:-:S04]  /*17480*/  LEA R7, P3, R194, R190, 0x5 ;  /* 0x000000bec2077211 */ /* 0x002fc800078628ff */
[----:B--2---:R-:W-:Y:S02]  /*17490*/  LEA.HI.X R3, R194, R193, R195, 0x5, P3 ;  /* 0x000000c1c2037211 */ /* 0x004fe400018f2cc3 */
[CC--:B-----5:R-:W-:Y:S02]  /*174a0*/  @!P0 LEA R16, P4, R7.reuse, R196.reuse, 0x1 ;  /* 0x000000c407108211 */ /* 0x0e0fe400078808ff */
[CC--:B------:R-:W-:Y:S02]  /*174b0*/  @!P2 LEA R10, P3, R7.reuse, R196.reuse, 0x1 ;  /* 0x000000c4070aa211 */ /* 0x0c0fe400078608ff */
[CCC-:B------:R-:W-:Y:S01]  /*174c0*/  @!P0 LEA.HI.X R17, R7.reuse, R197.reuse, R3.reuse, 0x1, P4 ;  /* 0x000000c507118211 */ /* 0x1c0fe200020f0c03 */
[----:B------:R1:W-:Y:S01]  /*174d0*/  @P5 STS.128 [R245+0x1000], RZ ;  /* 0x001000fff5005388 */ /* 0x0003e20000000c00 */
[C---:B------:R-:W-:Y:S02]  /*174e0*/  @!P5 LEA R18, P6, R7.reuse, R196, 0x1 ;  /* 0x000000c40712d211 */ /* 0x040fe400078c08ff */
[----:B------:R-:W-:-:S02]  /*174f0*/  @!P2 LEA.HI.X R11, R7, R197, R3, 0x1, P3 ;  /* 0x000000c5070ba211 */ /* 0x000fc400018f0c03 */
        /* <DEDUP_REMOVED lines=23> */
.L_x_1083:
[----:B------:R-:W-:Y:S05]  /*17670*/  BSYNC B0 ;  /* 0x0000000000007941 */ /* 0x000fea0003800000 */
.L_x_1082:
[----:B------:R-:W-:-:S04]  /*17680*/  IADD3 R4, R184, 0x30, RZ ;  /* 0x00000030b8047810 */ /* 0x000fc80007ffe0ff */
[----:B------:R-:W-:-:S13]  /*17690*/  ISETP.GE.AND P3, PT, R4, R5, PT ;  /* 0x000000050400720c */ /* 0x000fda0003f66270 */
[----:B------:R-:W-:Y:S05]  /*176a0*/  @P3 BRA `(.L_x_1001) ;  /* 0x0000022000003947 */ /* 0x000fea0003800000 */
[----:B------:R-:W-:Y:S01]  /*176b0*/  ISETP.GE.AND P5, PT, R14, R81, PT ;  /* 0x000000510e00720c */ /* 0x000fe20003fa6270 */
[----:B------:R-:W-:Y:S02]  /*176c0*/  IMAD.MOV.U32 R191, RZ, RZ, R193 ;  /* 0x000000ffffbf7224 */ /* 0x000fe400078e00c1 */
[----:B------:R-:W-:Y:S02]  /*176d0*/  IMAD R0, R195, 0x30, RZ ;  /* 0x00000030c3007824 */ /* 0x000fe400078e02ff */
[----:B------:R-:W-:-:S04]  /*176e0*/  IMAD.WIDE.U32 R194, R194, 0x30, R190 ;  /* 0x00000030c2c27825 */ /* 0x000fc800078e00be */
[----:B--2---:R-:W-:Y:S01]  /*176f0*/  IMAD.IADD R3, R0, 0x1, R195 ;  /* 0x0000000100037824 */ /* 0x004fe200078e02c3 */
[CC--:B-1---5:R-:W-:Y:S02]  /*17700*/  @!P0 LEA R10, P4, R194.reuse, R196.reuse, 0x1 ;  /* 0x000000c4c20a8211 */ /* 0x0e2fe400078808ff */
[CC--:B------:R-:W-:Y:S01]  /*17710*/  @!P2 LEA R6, P3, R194.reuse, R196.reuse, 0x1 ;  /* 0x000000c4c206a211 */ /* 0x0c0fe200078608ff */
[----:B------:R1:W-:Y:S01]  /*17720*/  @P5 STS.128 [R245+0x1800], RZ ;  /* 0x001800fff5005388 */ /* 0x0003e20000000c00 */
[C---:B------:R-:W-:Y:S02]  /*17730*/  @!P5 LEA R14, P6, R194.reuse, R196, 0x1 ;  /* 0x000000c4c20ed211 */ /* 0x040fe400078c08ff */
[CCC-:B------:R-:W-:Y:S02]  /*17740*/  @!P0 LEA.HI.X R11, R194.reuse, R197.reuse, R3.reuse, 0x1, P4 ;  /* 0x000000c5c20b8211 */ /* 0x1c0fe400020f0c03 */
[CCC-:B------:R-:W-:Y:S02]  /*17750*/  @!P5 LEA.HI.X R15, R194.reuse, R197.reuse, R3.reuse, 0x1, P6 ;  /* 0x000000c5c20fd211 */ /* 0x1c0fe400030f0c03 */
[----:B------:R-:W-:-:S03]  /*17760*/  @!P2 LEA.HI.X R7, R194, R197, R3, 0x1, P3 ;  /* 0x000000c5c207a211 */ /* 0x000fc600018f0c03 */
        /* <DEDUP_REMOVED lines=22> */
.L_x_1001:
[----:B------:R-:W-:Y:S05]  /*178d0*/  BSYNC B3 ;  /* 0x0000000000037941 */ /* 0x000fea0003800000 */
.L_x_950:
[----:B------:R-:W-:Y:S01]  /*178e0*/  IADD3 R247, R165, -0x1, RZ ;  /* 0xffffffffa5f77810 */ /* 0x000fe20007ffe0ff */
[----:B------:R-:W-:Y:S01]  /*178f0*/  BSSY B0, `(.L_x_1084) ;  /* 0x0000021000007945 */ /* 0x000fe20003800000 */
[----:B------:R-:W-:-:S03]  /*17900*/  LOP3.LUT R250, R77, 0xff, RZ, 0xc0, !PT ;  /* 0x000000ff4dfa7812 */ /* 0x000fc600078ec0ff */
[----:B------:R-:W-:-:S04]  /*17910*/  IMAD.SHL.U32 R22, R247, 0x40, RZ ;  /* 0x00000040f7167824 */ /* 0x000fc800078e00ff */
[----:B--2---:R-:W-:-:S05]  /*17920*/  IMAD.IADD R3, R59, 0x1, -R22 ;  /* 0x000000013b037824 */ /* 0x004fca00078e0a16 */
[----:B------:R-:W-:-:S13]  /*17930*/  ISETP.GE.AND P0, PT, R184, R3, PT ;  /* 0x00000003b800720c */ /* 0x000fda0003f06270 */
[----:B------:R-:W-:Y:S05]  /*17940*/  @P0 BRA `(.L_x_1085) ;  /* 0x000001b000000947 */ /* 0x000fea0003800000 */
[C---:B------:R-:W-:Y:S02]  /*17950*/  LOP3.LUT R0, R250.reuse, 0x1, RZ, 0xc0, !PT ;  /* 0x00000001fa007812 */ /* 0x040fe400078ec0ff */
[----:B------:R-:W-:Y:S02]  /*17960*/  R2P PR, R250, 0xe ;  /* 0x0000000efa007804 */ /* 0x000fe40000000000 */
[----:B------:R-:W-:-:S11]  /*17970*/  ISETP.NE.U32.AND P0, PT, R0, 0x1, PT ;  /* 0x000000010000780c */ /* 0x000fd60003f05070 */
[----:B-1----:R-:W-:Y:S01]  /*17980*/  @P1 IMAD.MOV.U32 R10, RZ, RZ, R238 ;  /* 0x000000ffff0a1224 */ /* 0x002fe200078e00ee */
[----:B------:R-:W-:Y:S01]  /*17990*/  @P2 MOV R6, R238 ;  /* 0x000000ee00062202 */ /* 0x000fe20000000f00 */
[--C-:B------:R-:W-:Y:S01]  /*179a0*/  @P1 IMAD.MOV.U32 R11, RZ, RZ, R239.reuse ;  /* 0x000000ffff0b1224 */ /* 0x100fe200078e00ef */
[----:B------:R-:W-:Y:S01]  /*179b0*/  @!PT LDS RZ, [RZ] ;  /* 0x00000000fffff984 */ /* 0x000fe20000000800 */
[----:B------:R-:W-:Y:S01]  /*179c0*/  @!PT LDS RZ, [RZ] ;  /* 0x00000000fffff984 */ /* 0x000fe20000000800 */
[----:B------:R-:W-:Y:S01]  /*179d0*/  @!PT LDS RZ, [RZ] ;  /* 0x00000000fffff984 */ /* 0x000fe20000000800 */
[----:B------:R1:W-:Y:S01]  /*179e0*/  @!P0 LDGSTS.E.BYPASS.LTC128B.128 [R245+0x8000], [R238.64] ;  /* 0x08000000eef58fae */ /* 0x0003e2000b901d46 */
[----:B------:R-:W-:-:S03]  /*179f0*/  @P2 IMAD.MOV.U32 R7, RZ, RZ, R239 ;  /* 0x000000ffff072224 */ /* 0x000fc600078e00ef */
[----:B------:R1:W-:Y:S04]  /*17a00*/  @P0 STS.128 [R245+0x8000], RZ ;  /* 0x008000fff5000388 */ /* 0x0003e80000000c00 */
[----:B------:R-:W-:Y:S01]  /*17a10*/  @!PT LDS RZ, [RZ] ;  /* 0x00000000fffff984 */ /* 0x000fe20000000800 */
[----:B------:R-:W-:Y:S01]  /*17a20*/  @!PT LDS RZ, [RZ] ;  /* 0x00000000fffff984 */ /* 0x000fe20000000800 */
[----:B------:R-:W-:Y:S01]  /*17a30*/  @!PT LDS RZ, [RZ] ;  /* 0x00000000fffff984 */ /* 0x000fe20000000800 */
[----:B------:R1:W-:Y:S04]  /*17a40*/  @P1 LDGSTS.E.BYPASS.LTC128B.128 [R245+0xa000], [R10.64+0x80] ;  /* 0x0a0000800af51fae */ /* 0x0003e8000b901d46 */
[----:B------:R1:W-:Y:S04]  /*17a50*/  @!P1 STS.128 [R245+0xa000], RZ ;  /* 0x00a000fff5009388 */ /* 0x0003e80000000c00 */
        /* <DEDUP_REMOVED lines=9> */
[----:B------:R1:W-:Y:S02]  /*17af0*/  @!P3 STS.128 [R245+0xe000], RZ ;  /* 0x00e000fff500b388 */ /* 0x0003e40000000c00 */
.L_x_1085:
[----:B------:R-:W-:Y:S05]  /*17b00*/  BSYNC B0 ;  /* 0x0000000000007941 */ /* 0x000fea0003800000 */
.L_x_1084:
[----:B------:R-:W-:Y:S01]  /*17b10*/  ISETP.GE.AND P0, PT, R8, R3, PT ;  /* 0x000000030800720c */ /* 0x000fe20003f06270 */
[----:B------:R-:W-:-:S12]  /*17b20*/  BSSY B0, `(.L_x_1086) ;  /* 0x0000025000007945 */ /* 0x000fd80003800000 */
[----:B------:R-:W-:Y:S05]  /*17b30*/  @P0 BRA `(.L_x_1087) ;  /* 0x0000023000000947 */ /* 0x000fea0003800000 */
[C---:B------:R-:W-:Y:S02]  /*17b40*/  LOP3.LUT R0, R250.reuse, 0x1, RZ, 0xc0, !PT ;  /* 0x00000001fa007812 */ /* 0x040fe400078ec0ff */
[----:B------:R-:W-:Y:S02]  /*17b50*/  LOP3.LUT P4, RZ, R250, 0x2, RZ, 0xc0, !PT ;  /* 0x00000002faff7812 */ /* 0x000fe4000788c0ff */
[----:B------:R-:W-:Y:S02]  /*17b60*/  ISETP.NE.U32.AND P5, PT, R0, 0x1, PT ;  /* 0x000000010000780c */ /* 0x000fe40003fa5070 */
[C---:B------:R-:W-:Y:S02]  /*17b70*/  LOP3.LUT P3, RZ, R250.reuse, 0x4, RZ, 0xc0, !PT ;  /* 0x00000004faff7812 */ /* 0x040fe4000786c0ff */
[----:B------:R-:W-:Y:S02]  /*17b80*/  LOP3.LUT P1, RZ, R250, 0x8, RZ, 0xc0, !PT ;  /* 0x00000008faff7812 */ /* 0x000fe4000782c0ff */
[----:B-1----:R-:W-:-:S05]  /*17b90*/  IADD3 R7, P2, R236, R180, RZ ;  /* 0x000000b4ec077210 */ /* 0x002fca0007f5e0ff */
[----:B------:R-:W-:Y:S01]  /*17ba0*/  IMAD.X R5, R237, 0x1, R183, P2 ;  /* 0x00000001ed057824 */ /* 0x000fe200010e06b7 */
[C---:B------:R-:W-:Y:S02]  /*17bb0*/  @P4 LEA R14, P6, R7.reuse, R186, 0x1 ;  /* 0x000000ba070e4211 */ /* 0x040fe400078c08ff */
[C---:B---3--:R-:W-:Y:S02]  /*17bc0*/  @!P5 LEA R16, P0, R236.reuse, R238, 0x1 ;  /* 0x000000eeec10d211 */ /* 0x048fe400078008ff */
[CC--:B------:R-:W-:Y:S02]  /*17bd0*/  @P3 LEA R10, P2, R7.reuse, R186.reuse, 0x1 ;  /* 0x000000ba070a3211 */ /* 0x0c0fe400078408ff */
[----:B------:R-:W-:Y:S02]  /*17be0*/  @!P5 LEA.HI.X R17, R236, R239, R237, 0x1, P0 ;  /* 0x000000efec11d211 */ /* 0x000fe400000f0ced */
[C---:B------:R-:W-:Y:S02]  /*17bf0*/  @P1 LEA R6, P0, R7.reuse, R186, 0x1 ;  /* 0x000000ba07061211 */ /* 0x040fe400078008ff */
[CCC-:B------:R-:W-:Y:S01]  /*17c00*/  @P4 LEA.HI.X R15, R7.reuse, R187.reuse, R5.reuse, 0x1, P6 ;  /* 0x000000bb070f4211 */ /* 0x1c0fe200030f0c05 */
[----:B------:R-:W-:Y:S01]  /*17c10*/  @!PT LDS RZ, [RZ] ;  /* 0x00000000fffff984 */ /* 0x000fe20000000800 */
[----:B------:R-:W-:Y:S01]  /*17c20*/  @!PT LDS RZ, [RZ] ;  /* 0x00000000fffff984 */ /* 0x000fe20000000800 */
[----:B------:R-:W-:Y:S01]  /*17c30*/  @!PT LDS RZ, [RZ] ;  /* 0x00000000fffff984 */ /* 0x000fe20000000800 */
[----:B------:R1:W-:Y:S01]  /*17c40*/  @!P5 LDGSTS.E.BYPASS.LTC128B.128 [R245+0x8800], [R16.64] ;  /* 0x0880000010f5dfae */ /* 0x0003e2000b901d46 */
[----:B------:R-:W-:-:S02]  /*17c50*/  @P3 LEA.HI.X R11, R7, R187, R5, 0x1, P2 ;  /* 0x000000bb070b3211 */ /* 0x000fc400010f0c05 */
[----:B------:R-:W-:Y:S01]  /*17c60*/  @P1 LEA.HI.X R7, R7, R187, R5, 0x1, P0 ;  /* 0x000000bb07071211 */ /* 0x000fe200000f0c05 */
        /* <DEDUP_REMOVED lines=16> */
.L_x_1087:
[----:B------:R-:W-:Y:S05]  /*17d70*/  BSYNC B0 ;  /* 0x0000000000007941 */ /* 0x000fea0003800000 */
.L_x_1086:
[----:B------:R-:W-:Y:S01]  /*17d80*/  ISETP.GE.AND P0, PT, R12, R3, PT ;  /* 0x000000030c00720c */ /* 0x000fe20003f06270 */
[----:B------:R-:W-:-:S12]  /*17d90*/  BSSY B0, `(.L_x_1088) ;  /* 0x0000027000007945 */ /* 0x000fd80003800000 */
[----:B------:R-:W-:Y:S05]  /*17da0*/  @P0 BRA `(.L_x_1089) ;  /* 0x0000025000000947 */ /* 0x000fea0003800000 */
[C---:B------:R-:W-:Y:S02]  /*17db0*/  LOP3.LUT R0, R250.reuse, 0x1, RZ, 0xc0, !PT ;  /* 0x00000001fa007812 */ /* 0x040fe400078ec0ff */
[----:B------:R-:W-:Y:S02]  /*17dc0*/  LOP3.LUT P4, RZ, R250, 0x2, RZ, 0xc0, !PT ;  /* 0x00000002faff7812 */ /* 0x000fe4000788c0ff */
[----:B------:R-:W-:Y:S01]  /*17dd0*/  ISETP.NE.U32.AND P5, PT, R0, 0x1, PT ;  /* 0x000000010000780c */ /* 0x000fe20003fa5070 */
[----:B------:R-:W-:Y:S01]  /*17de0*/  IMAD.SHL.U32 R0, R68, 0x20, RZ ;  /* 0x0000002044007824 */ /* 0x000fe200078e00ff */
[C---:B------:R-:W-:Y:S02]  /*17df0*/  LOP3.LUT P3, RZ, R250.reuse, 0x4, RZ, 0xc0, !PT ;  /* 0x00000004faff7812 */ /* 0x040fe4000786c0ff */
[----:B------:R-:W-:Y:S02]  /*17e00*/  LOP3.LUT P1, RZ, R250, 0x8, RZ, 0xc0, !PT ;  /* 0x00000008faff7812 */ /* 0x000fe4000782c0ff */
[----:B------:R-:W-:-:S02]  /*17e10*/  SHF.L.U64.HI R2, R68, 0x5, R69 ;  /* 0x0000000544027819 */ /* 0x000fc40000010245 */
[----:B------:R-:W-:-:S04]  /*17e20*/  LEA R5, P0, R68, R180, 0x5 ;  /* 0x000000b444057211 */ /* 0x000fc800078028ff */
[----:B-1-3--:R-:W-:Y:S02]  /*17e30*/  @P4 LEA R16, P6, R5, R186, 0x1 ;  /* 0x000000ba05104211 */ /* 0x00afe400078c08ff */
[----:B------:R-:W-:-:S04]  /*17e40*/  @!P5 LEA R6, P2, R0, R238, 0x1 ;  /* 0x000000ee0006d211 */ /* 0x000fc800078408ff */
[----:B------:R-:W-:Y:S02]  /*17e50*/  @!P5 LEA.HI.X R7, R0, R239, R2, 0x1, P2 ;  /* 0x000000ef0007d211 */ /* 0x000fe400010f0c02 */
[----:B------:R-:W-:Y:S02]  /*17e60*/  LEA.HI.X R0, R68, R183, R69, 0x5, P0 ;  /* 0x000000b744007211 */ /* 0x000fe400000f2c45 */
[CC--:B------:R-:W-:Y:S01]  /*17e70*/  @P3 LEA R14, P2, R5.reuse, R186.reuse, 0x1 ;  /* 0x000000ba050e3211 */ /* 0x0c0fe200078408ff */
[----:B------:R-:W-:Y:S01]  /*17e80*/  @!PT LDS RZ, [RZ] ;  /* 0x00000000fffff984 */ /* 0x000fe20000000800 */
[----:B------:R-:W-:Y:S01]  /*17e90*/  @!PT LDS RZ, [RZ] ;  /* 0x00000000fffff984 */ /* 0x000fe20000000800 */
[----:B------:R-:W-:Y:S01]  /*17ea0*/  @!PT LDS RZ, [RZ] ;  /* 0x00000000fffff984 */ /* 0x000fe20000000800 */
[----:B------:R1:W-:Y:S01]  /*17eb0*/  @!P5 LDGSTS.E.BYPASS.LTC128B.128 [R245+0x9000], [R6.64] ;  /* 0x0900000006f5dfae */ /* 0x0003e2000b901d46 */
[C---:B------:R-:W-:Y:S02]  /*17ec0*/  @P1 LEA R10, P0, R5.reuse, R186, 0x1 ;  /* 0x000000ba050a1211 */ /* 0x040fe400078008ff */
[CCC-:B------:R-:W-:Y:S01]  /*17ed0*/  @P4 LEA.HI.X R17, R5.reuse, R187.reuse, R0.reuse, 0x1, P6 ;  /* 0x000000bb05114211 */ /* 0x1c0fe200030f0c00 */
[----:B------:R1:W-:Y:S01]  /*17ee0*/  @P5 STS.128 [R245+0x9000], RZ ;  /* 0x009000fff5005388 */ /* 0x0003e20000000c00 */
[----:B------:R-:W-:-:S02]  /*17ef0*/  @P3 LEA.HI.X R15, R5, R187, R0, 0x1, P2 ;  /* 0x000000bb050f3211 */ /* 0x000fc400010f0c00 */
[----:B------:R-:W-:Y:S01]  /*17f00*/  @P1 LEA.HI.X R11, R5, R187, R0, 0x1, P0 ;  /* 0x000000bb050b1211 */ /* 0x000fe200000f0c00 */
        /* <DEDUP_REMOVED lines=15> */
.L_x_1089:
[----:B------:R-:W-:Y:S05]  /*18000*/  BSYNC B0 ;  /* 0x0000000000007941 */ /* 0x000fea0003800000 */
.L_x_1088:
[----:B------:R-:W-:Y:S01]  /*18010*/  ISETP.GE.AND P0, PT, R4, R3, PT ;  /* 0x000000030400720c */ /* 0x000fe20003f06270 */
[----:B------:R-:W-:-:S12]  /*18020*/  BSSY B0, `(.L_x_1090) ;  /* 0x0000028000007945 */ /* 0x000fd80003800000 */
[----:B------:R-:W-:Y:S05]  /*18030*/  @P0 BRA `(.L_x_1091) ;  /* 0x0000026000000947 */ /* 0x000fea0003800000 */
[C---:B------:R-:W-:Y:S01]  /*18040*/  LOP3.LUT R0, R250.reuse, 0x1, RZ, 0xc0, !PT ;  /* 0x00000001fa007812 */ /* 0x040fe200078ec0ff */
[----:B------:R-:W-:Y:S01]  /*18050*/  IMAD.MOV.U32 R182, RZ, RZ, R180 ;  /* 0x000000ffffb67224 */ /* 0x000fe200078e00b4 */
[----:B------:R-:W-:Y:S02]  /*18060*/  LOP3.LUT P4, RZ, R250, 0x2, RZ, 0xc0, !PT ;  /* 0x00000002faff7812 */ /* 0x000fe4000788c0ff */
[----:B------:R-:W-:Y:S01]  /*18070*/  ISETP.NE.U32.AND P5, PT, R0, 0x1, PT ;  /* 0x000000010000780c */ /* 0x000fe20003fa5070 */
[----:B------:R-:W-:Y:S01]  /*18080*/  IMAD R0, R69, 0x30, RZ ;  /* 0x0000003045007824 */ /* 0x000fe200078e02ff */
[----:B------:R-:W-:Y:S01]  /*18090*/  LOP3.LUT P3, RZ, R250, 0x4, RZ, 0xc0, !PT ;  /* 0x00000004faff7812 */ /* 0x000fe2000786c0ff */
[----:B------:R-:W-:Y:S01]  /*180a0*/  IMAD.WIDE.U32 R182, R68, 0x30, R182 ;  /* 0x0000003044b67825 */ /* 0x000fe200078e00b6 */
[----:B------:R-:W-:-:S03]  /*180b0*/  LOP3.LUT P1, RZ, R250, 0x8, RZ, 0xc0, !PT ;  /* 0x00000008faff7812 */ /* 0x000fc6000782c0ff */
[----:B------:R-:W-:-:S04]  /*180c0*/  IMAD.IADD R5, R183, 0x1, R0 ;  /* 0x00000001b7057824 */ /* 0x000fc800078e0200 */
[-C--:B-1----:R-:W-:Y:S02]  /*180d0*/  @P4 LEA R14, P6, R182, R186.reuse, 0x1 ;  /* 0x000000bab60e4211 */ /* 0x082fe400078c08ff */
[----:B------:R-:W-:Y:S02]  /*180e0*/  @!P5 IMAD.WIDE.U32 R6, R68, 0x60, R238 ;  /* 0x000000604406d825 */ /* 0x000fe400078e00ee */
[CC--:B------:R-:W-:Y:S02]  /*180f0*/  @P3 LEA R10, P2, R182.reuse, R186.reuse, 0x1 ;  /* 0x000000bab60a3211 */ /* 0x0c0fe400078408ff */
[----:B------:R-:W-:Y:S01]  /*18100*/  @!P5 IMAD R69, R69, 0x60, RZ ;  /* 0x000000604545d824 */ /* 0x000fe200078e02ff */
[C---:B---3--:R-:W-:Y:S02]  /*18110*/  @P1 LEA R16, P0, R182.reuse, R186, 0x1 ;  /* 0x000000bab6101211 */ /* 0x048fe400078008ff */
[CC--:B------:R-:W-:Y:S01]  /*18120*/  @P4 LEA.HI.X R15, R182.reuse, R187.reuse, R5, 0x1, P6 ;  /* 0x000000bbb60f4211 */ /* 0x0c0fe200030f0c05 */
[----:B------:R-:W-:Y:S01]  /*18130*/  @!P5 IMAD.IADD R7, R69, 0x1, R7 ;  /* 0x000000014507d824 */ /* 0x000fe200078e0207 */
[----:B------:R-:W-:-:S02]  /*18140*/  @P3 LEA.HI.X R11, R182, R187, R5, 0x1, P2 ;  /* 0x000000bbb60b3211 */ /* 0x000fc400010f0c05 */
[----:B------:R-:W-:Y:S02]  /*18150*/  @P1 LEA.HI.X R17, R182, R187, R5, 0x1, P0 ;  /* 0x000000bbb6111211 */ /* 0x000fe400000f0c05 */
        /* <DEDUP_REMOVED lines=20> */
.L_x_1091:
[----:B------:R-:W-:Y:S05]  /*182a0*/  BSYNC B0 ;  /* 0x0000000000007941 */ /* 0x000fea0003800000 */
.L_x_1090:
[----:B------:R-:W0:Y:S04]  /*182b0*/  LDGDEPBAR ;  /* 0x00000000000079af */ /* 0x000e280000000000 */
[----:B------:R2:W5:Y:S01]  /*182c0*/  LD.E R0, [R20.64+0x188] ;  /* 0x0001880614007980 */ /* 0x000562000c101900 */
[----:B------:R-:W-:Y:S01]  /*182d0*/  ISETP.GE.AND P0, PT, R184, R3, PT ;  /* 0x00000003b800720c */ /* 0x000fe20003f06270 */
[----:B------:R-:W-:Y:S01]  /*182e0*/  IMAD.SHL.U32 R23, R75, 0x2, RZ ;  /* 0x000000024b177824 */ /* 0x000fe200078e00ff */
[----:B------:R-:W-:Y:S01]  /*182f0*/  SHF.R.S32.HI R5, RZ, 0x1f, R76 ;  /* 0x0000001fff057819 */ /* 0x000fe2000001144c */
[----:B------:R-:W-:Y:S03]  /*18300*/  BSSY B0, `(.L_x_1092) ;  /* 0x0000026000007945 */ /* 0x000fe60003800000 */
[----:B------:R-:W-:-:S02]  /*18310*/  LEA.HI R5, R5, R76, RZ, 0x2 ;  /* 0x0000004c05057211 */ /* 0x000fc400078f10ff */
[----:B------:R-:W-:Y:S02]  /*18320*/  LOP3.LUT R23, R23, 0x6, RZ, 0xc0, !PT ;  /* 0x0000000617177812 */ /* 0x000fe400078ec0ff */
[----:B------:R-:W-:Y:S01]  /*18330*/  SHF.R.S32.HI R53, RZ, 0x2, R5 ;  /* 0x00000002ff357819 */ /* 0x000fe20000011405 */
[----:B------:R-:W-:-:S04]  /*18340*/  DEPBAR.LE SB0, 0x0 ;  /* 0x000080000000791a */ /* 0x000fc80000000000 */
[----:B------:R-:W-:Y:S06]  /*18350*/  BAR.SYNC.DEFER_BLOCKING 0x0 ;  /* 0x0000000000007b1d */ /* 0x000fec0000010000 */
[----:B------:R2:W-:Y:S04]  /*18360*/  @P0 STS.128 [R245+0x10000], RZ ;  /* 0x010000fff5000388 */ /* 0x0005e80000000c00 */
[----:B------:R2:W-:Y:S04]  /*18370*/  @P0 STS.128 [R245+0x12000], RZ ;  /* 0x012000fff5000388 */ /* 0x0005e80000000c00 */
[----:B------:R2:W-:Y:S04]  /*18380*/  @P0 STS.128 [R245+0x14000], RZ ;  /* 0x014000fff5000388 */ /* 0x0005e80000000c00 */
[----:B------:R2:W-:Y:S01]  /*18390*/  @P0 STS.128 [R245+0x16000], RZ ;  /* 0x016000fff5000388 */ /* 0x0005e20000000c00 */
[----:B------:R-:W-:Y:S05]  /*183a0*/  @P0 BRA `(.L_x_1093) ;  /* 0x000001b000000947 */ /* 0x000fea0003800000 */
[C---:B------:R-:W-:Y:S02]  /*183b0*/  LOP3.LUT R2, R250.reuse, 0x1, RZ, 0xc0, !PT ;  /* 0x00000001fa027812 */ /* 0x040fe400078ec0ff */
[----:B------:R-:W-:-:S02]  /*183c0*/  R2P PR, R250, 0xe ;  /* 0x0000000efa007804 */ /* 0x000fc40000000000 */
        /* <DEDUP_REMOVED lines=25> */
.L_x_1093:
[----:B------:R-:W-:Y:S05]  /*18560*/  BSYNC B0 ;  /* 0x0000000000007941 */ /* 0x000fea0003800000 */
.L_x_1092:
[----:B------:R-:W-:Y:S01]  /*18570*/  ISETP.GE.AND P0, PT, R8, R3, PT ;  /* 0x000000030800720c */ /* 0x000fe20003f06270 */
[----:B------:R-:W-:-:S12]  /*18580*/  BSSY B0, `(.L_x_1094) ;  /* 0x0000027000007945 */ /* 0x000fd80003800000 */
[----:B------:R1:W-:Y:S04]  /*18590*/  @P0 STS.128 [R245+0x10800], RZ ;  /* 0x010800fff5000388 */ /* 0x0003e80000000c00 */
[----:B------:R1:W-:Y:S04]  /*185a0*/  @P0 STS.128 [R245+0x12800], RZ ;  /* 0x012800fff5000388 */ /* 0x0003e80000000c00 */
[----:B------:R1:W-:Y:S04]  /*185b0*/  @P0 STS.128 [R245+0x14800], RZ ;  /* 0x014800fff5000388 */ /* 0x0003e80000000c00 */
[----:B------:R1:W-:Y:S01]  /*185c0*/  @P0 STS.128 [R245+0x16800], RZ ;  /* 0x016800fff5000388 */ /* 0x0003e20000000c00 */
[----:B------:R-:W-:Y:S05]  /*185d0*/  @P0 BRA `(.L_x_1095) ;  /* 0x0000021000000947 */ /* 0x000fea0003800000 */
[C---:B------:R-:W-:Y:S02]  /*185e0*/  LOP3.LUT R2, R250.reuse, 0x1, RZ, 0xc0, !PT ;  /* 0x00000001fa027812 */ /* 0x040fe400078ec0ff */
[----:B------:R-:W-:-:S02]  /*185f0*/  LOP3.LUT P5, RZ, R250, 0x2, RZ, 0xc0, !PT ;  /* 0x00000002faff7812 */ /* 0x000fc400078ac0ff */
[----:B------:R-:W-:Y:S02]  /*18600*/  ISETP.NE.U32.AND P6, PT, R2, 0x1, PT ;  /* 0x000000010200780c */ /* 0x000fe40003fc5070 */
[C---:B------:R-:W-:Y:S02]  /*18610*/  LOP3.LUT P3, RZ, R250.reuse, 0x4, RZ, 0xc0, !PT ;  /* 0x00000004faff7812 */ /* 0x040fe4000786c0ff */
[----:B------:R-:W-:-:S07]  /*18620*/  LOP3.LUT P1, RZ, R250, 0x8, RZ, 0xc0, !PT ;  /* 0x00000008faff7812 */ /* 0x000fce000782c0ff */
[CC--:B-1----:R-:W-:Y:S02]  /*18630*/  @P5 LEA R10, P4, R234.reuse, R188.reuse, 0x1 ;  /* 0x000000bcea0a5211 */ /* 0x0c2fe400078808ff */
[CC--:B------:R-:W-:Y:S02]  /*18640*/  @!P6 LEA R14, P0, R234.reuse, R188.reuse, 0x1 ;  /* 0x000000bcea0ee211 */ /* 0x0c0fe400078008ff */
[CC--:B------:R-:W-:Y:S02]  /*18650*/  @P3 LEA R8, P2, R234.reuse, R188.reuse, 0x1 ;  /* 0x000000bcea083211 */ /* 0x0c0fe400078408ff */
[CCC-:B------:R-:W-:Y:S02]  /*18660*/  @!P6 LEA.HI.X R15, R234.reuse, R189.reuse, R235.reuse, 0x1, P0 ;  /* 0x000000bdea0fe211 */ /* 0x1c0fe400000f0ceb */
        /* <DEDUP_REMOVED lines=24> */
.L_x_1095:
[----:B------:R-:W-:Y:S05]  /*187f0*/  BSYNC B0 ;  /* 0x0000000000007941 */ /* 0x000fea0003800000 */
.L_x_1094:
        /* <DEDUP_REMOVED lines=9> */
[----:B------:R-:W-:Y:S01]  /*18890*/  ISETP.NE.U32.AND P6, PT, R2, 0x1, PT ;  /* 0x000000010200780c */ /* 0x000fe20003fc5070 */
[----:B------:R-:W-:Y:S01]  /*188a0*/  IMAD.SHL.U32 R2, R70, 0x20, RZ ;  /* 0x0000002046027824 */ /* 0x000fe200078e00ff */
[C---:B------:R-:W-:Y:S02]  /*188b0*/  LOP3.LUT P3, RZ, R250.reuse, 0x4, RZ, 0xc0, !PT ;  /* 0x00000004faff7812 */ /* 0x040fe4000786c0ff */
[----:B------:R-:W-:Y:S02]  /*188c0*/  LOP3.LUT P1, RZ, R250, 0x8, RZ, 0xc0, !PT ;  /* 0x00000008faff7812 */ /* 0x000fe4000782c0ff */
[----:B------:R-:W-:-:S05]  /*188d0*/  SHF.L.U64.HI R5, R70, 0x5, R71 ;  /* 0x0000000546057819 */ /* 0x000fca0000010247 */
        /* <DEDUP_REMOVED lines=28> */
.L_x_1097:
[----:B------:R-:W-:Y:S05]  /*18aa0*/  BSYNC B0 ;  /* 0x0000000000007941 */ /* 0x000fea0003800000 */
.L_x_1096:
[----:B------:R-:W-:Y:S01]  /*18ab0*/  ISETP.GE.AND P0, PT, R4, R3, PT ;  /* 0x000000030400720c */ /* 0x000fe20003f06270 */
[----:B------:R-:W-:-:S12]  /*18ac0*/  BSSY B0, `(.L_x_1098) ;  /* 0x000002f000007945 */ /* 0x000fd80003800000 */
[----:B------:R1:W-:Y:S04]  /*18ad0*/  @P0 STS.128 [R245+0x11800], RZ ;  /* 0x011800fff5000388 */ /* 0x0003e80000000c00 */
[----:B------:R1:W-:Y:S04]  /*18ae0*/  @P0 STS.128 [R245+0x13800], RZ ;  /* 0x013800fff5000388 */ /* 0x0003e80000000c00 */
[----:B------:R1:W-:Y:S04]  /*18af0*/  @P0 STS.128 [R245+0x15800], RZ ;  /* 0x015800fff5000388 */ /* 0x0003e80000000c00 */
[----:B------:R1:W-:Y:S01]  /*18b00*/  @P0 STS.128 [R245+0x17800], RZ ;  /* 0x017800fff5000388 */ /* 0x0003e20000000c00 */
[----:B------:R-:W-:Y:S05]  /*18b10*/  @P0 BRA `(.L_x_1099) ;  /* 0x0000029000000947 */ /* 0x000fea0003800000 */
[C---:B------:R-:W-:Y:S02]  /*18b20*/  R2P PR, R250.reuse, 0xe ;  /* 0x0000000efa007804 */ /* 0x040fe40000000000 */
[----:B------:R-:W-:-:S04]  /*18b30*/  LOP3.LUT R2, R250, 0x1, RZ, 0xc0, !PT ;  /* 0x00000001fa027812 */ /* 0x000fc800078ec0ff */
[----:B------:R-:W-:-:S07]  /*18b40*/  ISETP.NE.U32.AND P0, PT, R2, 0x1, PT ;  /* 0x000000010200780c */ /* 0x000fce0003f05070 */
[-C--:B------:R-:W-:Y:S01]  /*18b50*/  @P1 MOV R4, R188.reuse ;  /* 0x000000bc00041202 */ /* 0x080fe20000000f00 */
[C---:B-1----:R-:W-:Y:S01]  /*18b60*/  @P3 IMAD.WIDE.U32 R6, R70.reuse, 0x60, R188 ;  /* 0x0000006046063825 */ /* 0x042fe200078e00bc */
[-C--:B------:R-:W-:Y:S02]  /*18b70*/  @P1 MOV R5, R189.reuse ;  /* 0x000000bd00051202 */ /* 0x080fe40000000f00 */
[----:B------:R-:W-:Y:S02]  /*18b80*/  @P2 MOV R2, R188 ;  /* 0x000000bc00022202 */ /* 0x000fe40000000f00 */
[----:B------:R-:W-:Y:S01]  /*18b90*/  @P2 MOV R3, R189 ;  /* 0x000000bd00032202 */ /* 0x000fe20000000f00 */
[----:B------:R-:W-:-:S04]  /*18ba0*/  @P1 IMAD.WIDE.U32 R10, R70, 0x60, R4 ;  /* 0x00000060460a1825 */ /* 0x000fc800078e0004 */
[----:B------:R-:W-:-:S04]  /*18bb0*/  @P2 IMAD.WIDE.U32 R8, R70, 0x60, R2 ;  /* 0x0000006046082825 */ /* 0x000fc800078e0002 */
[C---:B------:R-:W-:Y:S02]  /*18bc0*/  @P1 IMAD R4, R71.reuse, 0x60, RZ ;  /* 0x0000006047041824 */ /* 0x040fe400078e02ff */
[C---:B------:R-:W-:Y:S02]  /*18bd0*/  @P2 IMAD R3, R71.reuse, 0x60, RZ ;  /* 0x0000006047032824 */ /* 0x040fe400078e02ff */
[----:B------:R-:W-:Y:S02]  /*18be0*/  @P3 IMAD R2, R71, 0x60, RZ ;  /* 0x0000006047023824 */ /* 0x000fe400078e02ff */
[----:B------:R-:W-:Y:S01]  /*18bf0*/  @!P0 IMAD.WIDE.U32 R12, R70, 0x60, R188 ;  /* 0x00000060460c8825 */ /* 0x000fe200078e00bc */
[----:B------:R-:W-:Y:S02]  /*18c00*/  @P2 IADD3 R3, R3, R9, RZ ;  /* 0x0000000903032210 */ /* 0x000fe40007ffe0ff */
[----:B------:R-:W-:Y:S01]  /*18c10*/  @P3 IADD3 R7, R2, R7, RZ ;  /* 0x0000000702073210 */ /* 0x000fe20007ffe0ff */
[----:B------:R-:W-:Y:S01]  /*18c20*/  @!P0 IMAD R71, R71, 0x60, RZ ;  /* 0x0000006047478824 */ /* 0x000fe200078e02ff */
[----:B------:R-:W-:Y:S01]  /*18c30*/  @P2 MOV R2, R8 ;  /* 0x0000000800022202 */ /* 0x000fe20000000f00 */
[----:B------:R-:W-:Y:S01]  /*18c40*/  @P1 IMAD.IADD R5, R4, 0x1, R11 ;  /* 0x0000000104051824 */ /* 0x000fe200078e020b */
[----:B------:R-:W-:Y:S01]  /*18c50*/  @P1 MOV R4, R10 ;  /* 0x0000000a00041202 */ /* 0x000fe20000000f00 */
[----:B------:R-:W-:-:S05]  /*18c60*/  @!P0 IMAD.IADD R13, R71, 0x1, R13 ;  /* 0x00000001470d8824 */ /* 0x000fca00078e020d */
        /* <DEDUP_REMOVED lines=20> */
.L_x_1099:
[----:B------:R-:W-:Y:S05]  /*18db0*/  BSYNC B0 ;  /* 0x0000000000007941 */ /* 0x000fea0003800000 */
.L_x_1098:
[C---:B-1----:R-:W-:Y:S01]  /*18dc0*/  IMAD.SHL.U32 R2, R73.reuse, 0x40, RZ ;  /* 0x0000004049027824 */ /* 0x042fe200078e00ff */
[----:B------:R-:W-:Y:S01]  /*18dd0*/  R2P PR, R73, 0x6 ;  /* 0x0000000649007804 */ /* 0x000fe20000000000 */
[----:B------:R-:W-:Y:S01]  /*18de0*/  IMAD.SHL.U32 R184, R184, 0x8, RZ ;  /* 0x00000008b8b87824 */ /* 0x000fe200078e00ff */
[----:B------:R-:W0:Y:S01]  /*18df0*/  LDGDEPBAR ;  /* 0x00000000000079af */ /* 0x000e220000000000 */
[----:B------:R-:W-:Y:S01]  /*18e00*/  IMAD R229, R72, 0x400, R55 ;  /* 0x0000040048e57824 */ /* 0x000fe200078e0237 */
[----:B------:R-:W-:Y:S01]  /*18e10*/  LOP3.LUT R3, R2, 0x1c0, RZ, 0xc0, !PT ;  /* 0x000001c002037812 */ /* 0x000fe200078ec0ff */
[----:B------:R-:W-:Y:S01]  /*18e20*/  IMAD R72, R72, 0x10, R53 ;  /* 0x0000001048487824 */ /* 0x000fe200078e0235 */
[----:B------:R-:W-:Y:S01]  /*18e30*/  ISETP.GE.AND P5, PT, R165, 0x2, PT ;  /* 0x00000002a500780c */ /* 0x000fe20003fa6270 */
[----:B------:R-:W-:Y:S01]  /*18e40*/  IMAD.SHL.U32 R229, R229, 0x2, RZ ;  /* 0x00000002e5e57824 */ /* 0x000fe200078e00ff */
[----:B------:R-:W-:Y:S01]  /*18e50*/  LOP3.LUT R184, R3, 0x8, R184, 0xf8, !PT ;  /* 0x0000000803b87812 */ /* 0x000fe200078ef8b8 */
[----:B------:R-:W-:Y:S01]  /*18e60*/  BSSY B1, `(.L_x_1100) ;  /* 0x00001b9000017945 */ /* 0x000fe20003800000 */
[----:B------:R-:W-:Y:S01]  /*18e70*/  SHF.R.U32.HI R3, RZ, 0x3, R3 ;  /* 0x00000003ff037819 */ /* 0x000fe20000011603 */
[--C-:B------:R-:W-:Y:S01]  /*18e80*/  IMAD R227, R58, 0x2, R229.reuse ;  /* 0x000000023ae37824 */ /* 0x100fe200078e02e5 */
[----:B---3--:R-:W-:Y:S01]  /*18e90*/  LDSM.16.M88.4 R44, [R229] ;  /* 0x00000000e52c783b */ /* 0x008fe20000000200 */
[----:B------:R-:W-:Y:S01]  /*18ea0*/  IMAD R225, R56, 0x2, R229 ;  /* 0x0000000238e17824 */ /* 0x000fe200078e02e5 */
[----:B------:R-:W-:Y:S01]  /*18eb0*/  LOP3.LUT R3, R184, R3, RZ, 0x3c, !PT ;  /* 0x00000003b8037212 */ /* 0x000fe200078e3cff */
[----:B------:R-:W-:Y:S01]  /*18ec0*/  IMAD R224, R56, 0x2, R227 ;  /* 0x0000000238e07824 */ /* 0x000fe200078e02e3 */
[----:B------:R-:W-:Y:S01]  /*18ed0*/  LDSM.16.M88.4 R64, [R227] ;  /* 0x00000000e340783b */ /* 0x000fe20000000200 */
[----:B------:R-:W-:-:S02]  /*18ee0*/  IADD3 R57, R72, 0x1, R57 ;  /* 0x0000000148397810 */ /* 0x000fc40007ffe039 */
[----:B------:R-:W-:Y:S01]  /*18ef0*/  IMAD R228, R74, 0x200, R3 ;  /* 0x000002004ae47824 */ /* 0x000fe200078e0203 */
[----:B------:R-:W-:Y:S01]  /*18f00*/  LDSM.16.M88.4 R40, [R225] ;  /* 0x00000000e128783b */ /* 0x000fe20000000200 */
[----:B------:R-:W-:Y:S01]  /*18f10*/  IMAD.MOV.U32 R3, RZ, RZ, 0x40 ;  /* 0x00000040ff037424 */ /* 0x000fe200078e00ff */
[----:B------:R-:W-:Y:S01]  /*18f20*/  IADD3 R57, R59, R57, -R244 ;  /* 0x000000393b397210 */ /* 0x000fe20007ffe8f4 */
[----:B------:R-:W-:Y:S01]  /*18f30*/  IMAD.SHL.U32 R228, R228, 0x2, RZ ;  /* 0x00000002e4e47824 */ /* 0x000fe200078e00ff */
[----:B------:R-:W-:Y:S02]  /*18f40*/  ISETP.NE.U32.AND P0, PT, R248, RZ, PT ;  /* 0x000000fff800720c */ /* 0x000fe40003f05070 */
[----:B------:R-:W-:Y:S01]  /*18f50*/  SEL R3, R3, 0xffffffc0, !P2 ;  /* 0xffffffc003037807 */ /* 0x000fe20005000000 */
[----:B-----5:R-:W-:Y:S01]  /*18f60*/  IMAD.IADD R0, R0, 0x1, R57 ;  /* 0x0000000100007824 */ /* 0x020fe200078e0239 */
[----:B------:R-:W1:Y:S01]  /*18f70*/  LDSM.16.M88.4 R8, [R228+0x8800] ;  /* 0x00880000e408783b */ /* 0x000e620000000200 */
[----:B------:R-:W-:-:S02]  /*18f80*/  IADD3 R2, R228, 0x8000, RZ ;  /* 0x00008000e4027810 */ /* 0x000fc40007ffe0ff */
[----:B------:R-:W-:Y:S01]  /*18f90*/  IADD3 R226, R228, 0x8020, RZ ;  /* 0x00008020e4e27810 */ /* 0x000fe20007ffe0ff */
[----:B------:R-:W3:Y:S01]  /*18fa0*/  LDSM.16.M88.4 R16, [R228+0x8000] ;  /* 0x00800000e410783b */ /* 0x000ee20000000200 */
[----:B------:R-:W-:Y:S01]  /*18fb0*/  @P1 IADD3 R226, R2, -0x20, RZ ;  /* 0xffffffe002e21810 */ /* 0x000fe20007ffe0ff */
[----:B------:R-:W-:Y:S01]  /*18fc0*/  IMAD.IADD R223, R228, 0x1, R3 ;  /* 0x00000001e4df7824 */ /* 0x000fe200078e0203 */
[C---:B------:R-:W-:Y:S01]  /*18fd0*/  IADD3 R2, R0.reuse, 0x8, RZ ;  /* 0x0000000800027810 */ /* 0x040fe20007ffe0ff */
[----:B------:R-:W2:Y:S01]  /*18fe0*/  LDSM.16.M88.4 R88, [R228+0x9000] ;  /* 0x00900000e458783b */ /* 0x000ea20000000200 */
[-C--:B------:R-:W-:Y:S01]  /*18ff0*/  IMNMX R0, R0, R59.reuse, PT ;  /* 0x0000003b00007217 */ /* 0x080fe20003800200 */
[----:B------:R-:W-:Y:S01]  /*19000*/  IMAD.IADD R219, R3, 0x1, R226 ;  /* 0x0000000103db7824 */ /* 0x000fe200078e02e2 */
[----:B------:R-:W-:Y:S01]  /*19010*/  IMNMX R2, R2, R59, PT ;  /* 0x0000003b02027217 */ /* 0x000fe20003800200 */
[----:B------:R-:W4:Y:S01]  /*19020*/  LDSM.16.M88.4 R84, [R228+0x9800] ;  /* 0x00980000e454783b */ /* 0x000f220000000200 */
[----:B------:R-:W-:-:S02]  /*19030*/  ISETP.NE.AND.EX P0, PT, R249, RZ, PT, P0 ;  /* 0x000000fff900720c */ /* 0x000fc40003f05300 */
[C---:B------:R-:W-:Y:S01]  /*19040*/  IADD3 R222, R226.reuse, 0x800, RZ ;  /* 0x00000800e2de7810 */ /* 0x040fe20007ffe0ff */
[----:B------:R-:W2:Y:S01]  /*19050*/  LDSM.16.M88.4 R76, [R226+0x800] ;  /* 0x00080000e24c783b */ /* 0x000ea20000000200 */
[C---:B------:R-:W-:Y:S02]  /*19060*/  IADD3 R221, R226.reuse, 0x1000, RZ ;  /* 0x00001000e2dd7810 */ /* 0x040fe40007ffe0ff */
[C---:B------:R-:W-:Y:S01]  /*19070*/  IADD3 R220, R226.reuse, 0x1800, RZ ;  /* 0x00001800e2dc7810 */ /* 0x040fe20007ffe0ff */
[----:B------:R-:W2:Y:S01]  /*19080*/  LDSM.16.M88.4 R80, [R226] ;  /* 0x00000000e250783b */ /* 0x000ea20000000200 */
[C---:B------:R-:W-:Y:S02]  /*19090*/  IADD3 R218, R226.reuse, 0x2000, RZ ;  /* 0x00002000e2da7810 */ /* 0x040fe40007ffe0ff */
[C---:B------:R-:W-:Y:S01]  /*190a0*/  IADD3 R217, R226.reuse, 0x2800, RZ ;  /* 0x00002800e2d97810 */ /* 0x040fe20007ffe0ff */
[----:B------:R-:W2:Y:S01]  /*190b0*/  LDSM.16.M88.4 R68, [R226+0x1000] ;  /* 0x00100000e244783b */ /* 0x000ea20000000200 */
[----:B------:R-:W-:-:S02]  /*190c0*/  IADD3 R216, R226, 0x3000, RZ ;  /* 0x00003000e2d87810 */ /* 0x000fc40007ffe0ff */
[C---:B------:R-:W-:Y:S01]  /*190d0*/  IADD3 R215, R226.reuse, 0x3800, RZ ;  /* 0x00003800e2d77810 */ /* 0x040fe20007ffe0ff */
[----:B------:R-:W2:Y:S01]  /*190e0*/  LDSM.16.M88.4 R60, [R226+0x1800] ;  /* 0x00180000e23c783b */ /* 0x000ea20000000200 */
[C---:B------:R-:W-:Y:S02]  /*190f0*/  IADD3 R214, R226.reuse, 0x4000, RZ ;  /* 0x00004000e2d67810 */ /* 0x040fe40007ffe0ff */
[C---:B------:R-:W-:Y:S01]  /*19100*/  IADD3 R213, R226.reuse, 0x4800, RZ ;  /* 0x00004800e2d57810 */ /* 0x040fe20007ffe0ff */
[----:B------:R-:W2:Y:S01]  /*19110*/  LDSM.16.M88.4 R32, [R223+0x8800] ;  /* 0x00880000df20783b */ /* 0x000ea20000000200 */
[C---:B------:R-:W-:Y:S02]  /*19120*/  IADD3 R212, R226.reuse, 0x5000, RZ ;  /* 0x00005000e2d47810 */ /* 0x040fe40007ffe0ff */
[C---:B------:R-:W-:Y:S01]  /*19130*/  IADD3 R211, R226.reuse, 0x5800, RZ ;  /* 0x00005800e2d37810 */ /* 0x040fe20007ffe0ff */
[----:B------:R-:W4:Y:S01]  /*19140*/  LDSM.16.M88.4 R36, [R223+0x8000] ;  /* 0x00800000df24783b */ /* 0x000f220000000200 */
[----:B------:R-:W-:-:S02]  /*19150*/  IADD3 R210, R226, 0x6000, RZ ;  /* 0x00006000e2d27810 */ /* 0x000fc40007ffe0ff */
[C---:B------:R-:W-:Y:S01]  /*19160*/  IADD3 R209, R226.reuse, 0x6800, RZ ;  /* 0x00006800e2d17810 */ /* 0x040fe20007ffe0ff */
[C---:B-1----:R-:W-:Y:S01]  /*19170*/  HMMA.16816.F32.BF16 R12, R44.reuse, R8, RZ ;  /* 0x000000082c0c723c */ /* 0x042fe200000418ff */
[----:B------:R-:W1:Y:S01]  /*19180*/  LDSM.16.M88.4 R28, [R223+0x9000] ;  /* 0x00900000df1c783b */ /* 0x000e620000000200 */
[C---:B------:R-:W-:Y:S02]  /*19190*/  IADD3 R208, R226.reuse, 0x7000, RZ ;  /* 0x00007000e2d07810 */ /* 0x040fe40007ffe0ff */
[----:B------:R-:W-:Y:S01]  /*191a0*/  IADD3 R167, R226, 0x7800, RZ ;  /* 0x00007800e2a77810 */ /* 0x000fe20007ffe0ff */
[----:B------:R-:W1:Y:S03]  /*191b0*/  LDSM.16.M88.4 R92, [R223+0x9800] ;  /* 0x00980000df5c783b */ /* 0x000e660000000200 */
[C---:B------:R-:W-:Y:S08]  /*191c0*/  HMMA.16816.F32.BF16 R8, R44.reuse, R10, RZ ;  /* 0x0000000a2c08723c */ /* 0x040ff000000418ff */
[C---:B---3--:R-:W-:Y:S08]  /*191d0*/  HMMA.16816.F32.BF16 R24, R44.reuse, R16, RZ ;  /* 0x000000102c18723c */ /* 0x048ff000000418ff */
[C---:B------:R-:W-:Y:S08]  /*191e0*/  HMMA.16816.F32.BF16 R16, R44.reuse, R18, RZ ;  /* 0x000000122c10723c */ /* 0x040ff000000418ff */
[C---:B--2---:R-:W-:Y:S08]  /*191f0*/  HMMA.16816.F32.BF16 R4, R44.reuse, R88, RZ ;  /* 0x000000582c04723c */ /* 0x044ff000000418ff */
[C---:B------:R-:W-:Y:S08]  /*19200*/  HMMA.16816.F32.BF16 R88, R44.reuse, R90, RZ ;  /* 0x0000005a2c58723c */ /* 0x040ff000000418ff */
[C---:B----4-:R-:W-:Y:S08]  /*19210*/  HMMA.16816.F32.BF16 R48, R44.reuse, R84, RZ ;  /* 0x000000542c30723c */ /* 0x050ff000000418ff */
[----:B------:R-:W-:Y:S01]  /*19220*/  HMMA.16816.F32.BF16 R44, R44, R86, RZ ;  /* 0x000000562c2c723c */ /* 0x000fe200000418ff */
[----:B------:R-:W-:Y:S07]  /*19230*/  LDSM.16.M88.4 R84, [R224] ;  /* 0x00000000e054783b */ /* 0x000fee0000000200 */
[C---:B------:R-:W-:Y:S08]  /*19240*/  HMMA.16816.F32.BF16 R12, R64.reuse, R76, R12 ;  /* 0x0000004c400c723c */ /* 0x040ff0000004180c */
[C---:B------:R-:W-:Y:S01]  /*19250*/  HMMA.16816.F32.BF16 R8, R64.reuse, R78, R8 ;  /* 0x0000004e4008723c */ /* 0x040fe20000041808 */
[----:B------:R-:W2:Y:S07]  /*19260*/  LDSM.16.M88.4 R76, [R219+0x800] ;  /* 0x00080000db4c783b */ /* 0x000eae0000000200 */
[C---:B------:R-:W-:Y:S08]  /*19270*/  HMMA.16816.F32.BF16 R24, R64.reuse, R80, R24 ;  /* 0x000000504018723c */ /* 0x040ff00000041818 */
[C---:B------:R-:W-:Y:S01]  /*19280*/  HMMA.16816.F32.BF16 R16, R64.reuse, R82, R16 ;  /* 0x000000524010723c */ /* 0x040fe20000041810 */
[----:B------:R-:W3:Y:S07]  /*19290*/  LDSM.16.M88.4 R80, [R219] ;  /* 0x00000000db50783b */ /* 0x000eee0000000200 */
[C---:B------:R-:W-:Y:S08]  /*192a0*/  HMMA.16816.F32.BF16 R4, R64.reuse, R68, R4 ;  /* 0x000000444004723c */ /* 0x040ff00000041804 */
[C---:B------:R-:W-:Y:S01]  /*192b0*/  HMMA.16816.F32.BF16 R88, R64.reuse, R70, R88 ;  /* 0x000000464058723c */ /* 0x040fe20000041858 */
[----:B------:R-:W4:Y:S07]  /*192c0*/  LDSM.16.M88.4 R68, [R219+0x1000] ;  /* 0x00100000db44783b */ /* 0x000f2e0000000200 */
[C---:B------:R-:W-:Y:S08]  /*192d0*/  HMMA.16816.F32.BF16 R48, R64.reuse, R60, R48 ;  /* 0x0000003c4030723c */ /* 0x040ff00000041830 */
[----:B------:R-:W-:Y:S01]  /*192e0*/  HMMA.16816.F32.BF16 R44, R64, R62, R44 ;  /* 0x0000003e402c723c */ /* 0x000fe2000004182c */
[----:B------:R-:W2:Y:S07]  /*192f0*/  LDSM.16.M88.4 R64, [R219+0x1800] ;  /* 0x00180000db40783b */ /* 0x000eae0000000200 */
[C---:B------:R-:W-:Y:S08]  /*19300*/  HMMA.16816.F32.BF16 R12, R40.reuse, R32, R12 ;  /* 0x00000020280c723c */ /* 0x040ff0000004180c */
[C---:B------:R-:W-:Y:S01]  /*19310*/  HMMA.16816.F32.BF16 R8, R40.reuse, R34, R8 ;  /* 0x000000222808723c */ /* 0x040fe20000041808 */
[----:B------:R-:W-:Y:S07]  /*19320*/  LDSM.16.M88.4 R32, [R228+0xa000] ;  /* 0x00a00000e420783b */ /* 0x000fee0000000200 */
[C---:B------:R-:W-:Y:S08]  /*19330*/  HMMA.16816.F32.BF16 R24, R40.reuse, R36, R24 ;  /* 0x000000242818723c */ /* 0x040ff00000041818 */
[C---:B------:R-:W-:Y:S01]  /*19340*/  HMMA.16816.F32.BF16 R16, R40.reuse, R38, R16 ;  /* 0x000000262810723c */ /* 0x040fe20000041810 */
[----:B------:R-:W-:Y:S07]  /*19350*/  LDSM.16.M88.4 R36, [R229+0x2000] ;  /* 0x00200000e524783b */ /* 0x000fee0000000200 */
[C---:B-1----:R-:W-:Y:S01]  /*19360*/  HMMA.16816.F32.BF16 R60, R40.reuse, R28, R4 ;  /* 0x0000001c283c723c */ /* 0x042fe20000041804 */
[----:B------:R-:W1:Y:S07]  /*19370*/  LDSM.16.M88.4 R4, [R228+0xa800] ;  /* 0x00a80000e404783b */ /* 0x000e6e0000000200 */
[C---:B------:R-:W-:Y:S01]  /*19380*/  HMMA.16816.F32.BF16 R88, R40.reuse, R30, R88 ;  /* 0x0000001e2858723c */ /* 0x040fe20000041858 */
[----:B------:R-:W1:Y:S07]  /*19390*/  LDSM.16.M88.4 R28, [R228+0xb000] ;  /* 0x00b00000e41c783b */ /* 0x000e6e0000000200 */
[C---:B------:R-:W-:Y:S08]  /*193a0*/  HMMA.16816.F32.BF16 R48, R40.reuse, R92, R48 ;  /* 0x0000005c2830723c */ /* 0x040ff00000041830 */
[----:B------:R-:W-:Y:S01]  /*193b0*/  HMMA.16816.F32.BF16 R44, R40, R94, R44 ;  /* 0x0000005e282c723c */ /* 0x000fe2000004182c */
[----:B------:R-:W1:Y:S04]  /*193c0*/  LDSM.16.M88.4 R92, [R228+0xb800] ;  /* 0x00b80000e45c783b */ /* 0x000e680000000200 */
[----:B------:R-:W-:Y:S03]  /*193d0*/  LDSM.16.M88.4 R40, [R226+0x2800] ;  /* 0x00280000e228783b */ /* 0x000fe60000000200 */
[C---:B--2---:R-:W-:Y:S08]  /*193e0*/  HMMA.16816.F32.BF16 R12, R84.reuse, R76, R12 ;  /* 0x0000004c540c723c */ /* 0x044ff0000004180c */
[C---:B------:R-:W-:Y:S01]  /*193f0*/  HMMA.16816.F32.BF16 R8, R84.reuse, R78, R8 ;  /* 0x0000004e5408723c */ /* 0x040fe20000041808 */
[----:B------:R-:W2:Y:S07]  /*19400*/  LDSM.16.M88.4 R76, [R227+0x2000] ;  /* 0x00200000e34c783b */ /* 0x000eae0000000200 */
[C---:B---3--:R-:W-:Y:S08]  /*19410*/  HMMA.16816.F32.BF16 R24, R84.reuse, R80, R24 ;  /* 0x000000505418723c */ /* 0x048ff00000041818 */
[C---:B------:R-:W-:Y:S08]  /*19420*/  HMMA.16816.F32.BF16 R16, R84.reuse, R82, R16 ;  /* 0x000000525410723c */ /* 0x040ff00000041810 */
[C---:B----4-:R-:W-:Y:S01]  /*19430*/  HMMA.16816.F32.BF16 R80, R84.reuse, R68, R60 ;  /* 0x000000445450723c */ /* 0x050fe2000004183c */
[----:B------:R-:W3:Y:S07]  /*19440*/  LDSM.16.M88.4 R60, [R226+0x2000] ;  /* 0x00200000e23c783b */ /* 0x000eee0000000200 */
[C---:B------:R-:W-:Y:S01]  /*19450*/  HMMA.16816.F32.BF16 R88, R84.reuse, R70, R88 ;  /* 0x000000465458723c */ /* 0x040fe20000041858 */
[----:B------:R-:W4:Y:S07]  /*19460*/  LDSM.16.M88.4 R68, [R226+0x3000] ;  /* 0x00300000e244783b */ /* 0x000f2e0000000200 */
[C---:B------:R-:W-:Y:S08]  /*19470*/  HMMA.16816.F32.BF16 R48, R84.reuse, R64, R48 ;  /* 0x000000405430723c */ /* 0x040ff00000041830 */
[----:B------:R-:W-:Y:S01]  /*19480*/  HMMA.16816.F32.BF16 R44, R84, R66, R44 ;  /* 0x00000042542c723c */ /* 0x000fe2000004182c */
[----:B------:R-:W2:Y:S04]  /*19490*/  LDSM.16.M88.4 R84, [R226+0x3800] ;  /* 0x00380000e254783b */ /* 0x000ea80000000200 */
[----:B------:R-:W-:Y:S03]  /*194a0*/  LDSM.16.M88.4 R64, [R225+0x2000] ;  /* 0x00200000e140783b */ /* 0x000fe60000000200 */
[C---:B-1----:R-:W-:Y:S08]  /*194b0*/  HMMA.16816.F32.BF16 R12, R36.reuse, R4, R12 ;  /* 0x00000004240c723c */ /* 0x042ff0000004180c */
[C---:B------:R-:W-:Y:S01]  /*194c0*/  HMMA.16816.F32.BF16 R8, R36.reuse, R6, R8 ;  /* 0x000000062408723c */ /* 0x040fe20000041808 */
[----:B------:R-:W1:Y:S07]  /*194d0*/  LDSM.16.M88.4 R4, [R223+0xa800] ;  /* 0x00a80000df04783b */ /* 0x000e6e0000000200 */
[C---:B------:R-:W-:Y:S08]  /*194e0*/  HMMA.16816.F32.BF16 R24, R36.reuse, R32, R24 ;  /* 0x000000202418723c */ /* 0x040ff00000041818 */
[C---:B------:R-:W-:Y:S01]  /*194f0*/  HMMA.16816.F32.BF16 R16, R36.reuse, R34, R16 ;  /* 0x000000222410723c */ /* 0x040fe20000041810 */
[----:B------:R-:W1:Y:S07]  /*19500*/  LDSM.16.M88.4 R32, [R223+0xa000] ;  /* 0x00a00000df20783b */ /* 0x000e6e0000000200 */
[C---:B------:R-:W-:Y:S08]  /*19510*/  HMMA.16816.F32.BF16 R80, R36.reuse, R28, R80 ;  /* 0x0000001c2450723c */ /* 0x040ff00000041850 */
        /* <DEDUP_REMOVED lines=35> */
[C---:B------:R-:W-:Y:S08]  /*19750*/  HMMA.16816.F32.BF16 R24, R60.reuse, R40, R24 ;  /* 0x000000283c18723c */ /* 0x040ff00000041818 */
[C---:B------:R-:W-:Y:S01]  /*19760*/  HMMA.16816.F32.BF16 R16, R60.reuse, R42, R16 ;  /* 0x0000002a3c10723c */ /* 0x040fe20000041810 */
[----:B------:R-:W2:Y:S07]  /*19770*/  LDSM.16.M88.4 R40, [R226+0x4000] ;  /* 0x00400000e228783b */ /* 0x000eae0000000200 */
[C---:B---3--:R-:W-:Y:S08]  /*19780*/  HMMA.16816.F32.BF16 R80, R60.reuse, R68, R80 ;  /* 0x000000443c50723c */ /* 0x048ff00000041850 */
[C---:B------:R-:W-:Y:S01]  /*19790*/  HMMA.16816.F32.BF16 R88, R60.reuse, R70, R88 ;  /* 0x000000463c58723c */ /* 0x040fe20000041858 */
[----:B------:R-:W3:Y:S07]  /*197a0*/  LDSM.16.M88.4 R68, [R226+0x5000] ;  /* 0x00500000e244783b */ /* 0x000eee0000000200 */
[C---:B----4-:R-:W-:Y:S08]  /*197b0*/  HMMA.16816.F32.BF16 R48, R60.reuse, R84, R48 ;  /* 0x000000543c30723c */ /* 0x050ff00000041830 */
        /* <DEDUP_REMOVED lines=78> */
[----:B------:R-:W-:Y:S08]  /*19ca0*/  HMMA.16816.F32.BF16 R44, R60, R86, R44 ;  /* 0x000000563c2c723c */ /* 0x000ff0000004182c */
[C---:B-1----:R-:W-:Y:S08]  /*19cb0*/  HMMA.16816.F32.BF16 R12, R76.reuse, R4, R12 ;  /* 0x000000044c0c723c */ /* 0x042ff0000004180c */
[----:B------:R-:W-:Y:S01]  /*19cc0*/  HMMA.16816.F32.BF16 R8, R76, R6, R8 ;  /* 0x000000064c08723c */ /* 0x000fe20000041808 */
[----:B------:R-:W1:Y:S01]  /*19cd0*/  LDSM.16.M88.4 R4, [R219+0x7800] ;  /* 0x00780000db04783b */ /* 0x000e620000000200 */
[----:B------:R-:W-:-:S06]  /*19ce0*/  DEPBAR.LE SB0, 0x0 ;  /* 0x000080000000791a */ /* 0x000fcc0000000000 */
[C---:B------:R-:W-:Y:S08]  /*19cf0*/  HMMA.16816.F32.BF16 R24, R76.reuse, R32, R24 ;  /* 0x000000204c18723c */ /* 0x040ff00000041818 */
[C---:B------:R-:W-:Y:S08]  /*19d00*/  HMMA.16816.F32.BF16 R16, R76.reuse, R34, R16 ;  /* 0x000000224c10723c */ /* 0x040ff00000041810 */
[C---:B------:R-:W-:Y:S08]  /*19d10*/  HMMA.16816.F32.BF16 R80, R76.reuse, R28, R80 ;  /* 0x0000001c4c50723c */ /* 0x040ff00000041850 */
[C---:B------:R-:W-:Y:S08]  /*19d20*/  HMMA.16816.F32.BF16 R88, R76.reuse, R30, R88 ;  /* 0x0000001e4c58723c */ /* 0x040ff00000041858 */
[C---:B------:R-:W-:Y:S08]  /*19d30*/  HMMA.16816.F32.BF16 R48, R76.reuse, R92, R48 ;  /* 0x0000005c4c30723c */ /* 0x040ff00000041830 */
[----:B------:R-:W-:Y:S08]  /*19d40*/  HMMA.16816.F32.BF16 R44, R76, R94, R44 ;  /* 0x0000005e4c2c723c */ /* 0x000ff0000004182c */
[C---:B--2---:R-:W-:Y:S08]  /*19d50*/  HMMA.16816.F32.BF16 R24, R36.reuse, R64, R24 ;  /* 0x000000402418723c */ /* 0x044ff00000041818 */
[C---:B------:R-:W-:Y:S08]  /*19d60*/  HMMA.16816.F32.BF16 R16, R36.reuse, R66, R16 ;  /* 0x000000422410723c */ /* 0x040ff00000041810 */
[C---:B------:R-:W-:Y:S08]  /*19d70*/  HMMA.16816.F32.BF16 R12, R36.reuse, R40, R12 ;  /* 0x00000028240c723c */ /* 0x040ff0000004180c */
[C---:B------:R-:W-:Y:S08]  /*19d80*/  HMMA.16816.F32.BF16 R8, R36.reuse, R42, R8 ;  /* 0x0000002a2408723c */ /* 0x040ff00000041808 */
[C---:B---3--:R-:W-:Y:S08]  /*19d90*/  HMMA.16816.F32.BF16 R80, R36.reuse, R68, R80 ;  /* 0x000000442450723c */ /* 0x048ff00000041850 */
[C---:B------:R-:W-:Y:S08]  /*19da0*/  HMMA.16816.F32.BF16 R88, R36.reuse, R70, R88 ;  /* 0x000000462458723c */ /* 0x040ff00000041858 */
[C---:B-1----:R-:W-:Y:S08]  /*19db0*/  HMMA.16816.F32.BF16 R48, R36.reuse, R4, R48 ;  /* 0x000000042430723c */ /* 0x042ff00000041830 */
[----:B------:R-:W-:Y:S01]  /*19dc0*/  HMMA.16816.F32.BF16 R44, R36, R6, R44 ;  /* 0x00000006242c723c */ /* 0x000fe2000004182c */
[----:B------:R-:W-:Y:S06]  /*19dd0*/  BAR.SYNC.DEFER_BLOCKING 0x0 ;  /* 0x0000000000007b1d */ /* 0x000fec0000010000 */
[----:B------:R-:W-:Y:S01]  /*19de0*/  @!UPT UIADD3 URZ, URZ, URZ, URZ ;  /* 0x0000003f3f3ff290 */ /* 0x000fe2000fffe03f */
[----:B------:R-:W-:Y:S11]  /*19df0*/  @!P5 BRA `(.L_x_1101) ;  /* 0x00000bf00000d947 */ /* 0x000ff60003800000 */
[----:B------:R-:W-:Y:S01]  /*19e00*/  BSSY B0, `(.L_x_1102) ;  /* 0x0000041000007945 */ /* 0x000fe20003800000 */
[----:B------:R-:W-:Y:S05]  /*19e10*/  @!P0 BRA `(.L_x_1103) ;  /* 0x000003c000008947 */ /* 0x000fea0003800000 */
[----:B------:R-:W2:Y:S01]  /*19e20*/  LD.E R5, [R20.64+0x170] ;  /* 0x0001700614057980 */ /* 0x000ea2000c101900 */
[----:B------:R-:W-:-:S02]  /*19e30*/  IADD3 R30, R22, -0x40, RZ ;  /* 0xffffffc0161e7810 */ /* 0x000fc40007ffe0ff */
[----:B------:R-:W-:Y:S02]  /*19e40*/  IABS R7, R22 ;  /* 0x0000001600077213 */ /* 0x000fe40000000000 */
[-C--:B--2---:R-:W-:Y:S02]  /*19e50*/  IABS R6, R5.reuse ;  /* 0x0000000500067213 */ /* 0x084fe40000000000 */
        /* <DEDUP_REMOVED lines=8> */
[----:B------:R-:W-:Y:S01]  /*19ee0*/  IMAD R32, R3, R6, RZ ;  /* 0x0000000603207224 */ /* 0x000fe200078e02ff */
[----:B------:R-:W-:Y:S02]  /*19ef0*/  IABS R3, R30 ;  /* 0x0000001e00037213 */ /* 0x000fe40000000000 */
[----:B------:R-:W-:Y:S01]  /*19f00*/  LOP3.LUT R30, R30, R5, RZ, 0x3c, !PT ;  /* 0x000000051e1e7212 */ /* 0x000fe200078e3cff */
[----:B------:R-:W-:-:S03]  /*19f10*/  IMAD.HI.U32 R32, R29, R32, R28 ;  /* 0x000000201d207227 */ /* 0x000fc600078e001c */
[----:B------:R-:W-:Y:S02]  /*19f20*/  ISETP.GE.AND P1, PT, R30, RZ, PT ;  /* 0x000000ff1e00720c */ /* 0x000fe40003f26270 */
[----:B------:R-:W2:Y:S01]  /*19f30*/  LD.E.64 R30, [R20.64+0x20] ;  /* 0x00002006141e7980 */ /* 0x000ea2000c101b00 */
[----:B------:R-:W-:-:S04]  /*19f40*/  IMAD.HI.U32 R28, R32, R3, RZ ;  /* 0x00000003201c7227 */ /* 0x000fc800078e00ff */
[----:B------:R-:W-:-:S04]  /*19f50*/  IMAD.HI.U32 R29, R32, R7, RZ ;  /* 0x00000007201d7227 */ /* 0x000fc800078e00ff */
[-C--:B------:R-:W-:Y:S02]  /*19f60*/  IMAD R3, R28, R4.reuse, R3 ;  /* 0x000000041c037224 */ /* 0x080fe400078e0203 */
[----:B------:R-:W-:-:S03]  /*19f70*/  IMAD R7, R29, R4, R7 ;  /* 0x000000041d077224 */ /* 0x000fc600078e0207 */
[C---:B------:R-:W-:Y:S02]  /*19f80*/  ISETP.GT.U32.AND P2, PT, R6.reuse, R3, PT ;  /* 0x000000030600720c */ /* 0x040fe40003f44070 */
[----:B------:R-:W-:-:S11]  /*19f90*/  ISETP.GT.U32.AND P3, PT, R6, R7, PT ;  /* 0x000000070600720c */ /* 0x000fd60003f64070 */
[----:B------:R-:W-:Y:S01]  /*19fa0*/  @!P2 IMAD.IADD R3, R3, 0x1, -R6 ;  /* 0x000000010303a824 */ /* 0x000fe200078e0a06 */
[----:B------:R-:W-:Y:S02]  /*19fb0*/  @!P2 IADD3 R28, R28, 0x1, RZ ;  /* 0x000000011c1ca810 */ /* 0x000fe40007ffe0ff */
[-C--:B------:R-:W-:Y:S02]  /*19fc0*/  @!P3 IADD3 R7, R7, -R6.reuse, RZ ;  /* 0x800000060707b210 */ /* 0x080fe40007ffe0ff */
[-C--:B------:R-:W-:Y:S02]  /*19fd0*/  ISETP.GE.U32.AND P4, PT, R3, R6.reuse, PT ;  /* 0x000000060300720c */ /* 0x080fe40003f86070 */
[----:B------:R-:W-:Y:S02]  /*19fe0*/  ISETP.GE.U32.AND P6, PT, R7, R6, PT ;  /* 0x000000060700720c */ /* 0x000fe40003fc6070 */
[----:B------:R-:W-:Y:S02]  /*19ff0*/  LOP3.LUT R3, R22, R5, RZ, 0x3c, !PT ;  /* 0x0000000516037212 */ /* 0x000fe400078e3cff */
[----:B------:R-:W-:-:S02]  /*1a000*/  @!P3 IADD3 R29, R29, 0x1, RZ ;  /* 0x000000011d1db810 */ /* 0x000fc40007ffe0ff */
[----:B------:R-:W-:Y:S02]  /*1a010*/  ISETP.GE.AND P3, PT, R3, RZ, PT ;  /* 0x000000ff0300720c */ /* 0x000fe40003f66270 */
[----:B------:R-:W-:Y:S02]  /*1a020*/  ISETP.NE.AND P2, PT, R5, RZ, PT ;  /* 0x000000ff0500720c */ /* 0x000fe40003f45270 */
[----:B------:R-:W-:Y:S02]  /*1a030*/  LOP3.LUT R3, RZ, R5, RZ, 0x33, !PT ;  /* 0x00000005ff037212 */ /* 0x000fe400078e33ff */
[----:B------:R-:W-:Y:S02]  /*1a040*/  @P4 IADD3 R28, R28, 0x1, RZ ;  /* 0x000000011c1c4810 */ /* 0x000fe40007ffe0ff */
[----:B------:R-:W-:-:S03]  /*1a050*/  @P6 IADD3 R29, R29, 0x1, RZ ;  /* 0x000000011d1d6810 */ /* 0x000fc60007ffe0ff */
[----:B------:R-:W-:Y:S02]  /*1a060*/  @!P1 IMAD.MOV R28, RZ, RZ, -R28 ;  /* 0x000000ffff1c9224 */ /* 0x000fe400078e0a1c */
[----:B------:R-:W-:-:S03]  /*1a070*/  @!P3 IMAD.MOV R29, RZ, RZ, -R29 ;  /* 0x000000ffff1db224 */ /* 0x000fc600078e0a1d */
[C---:B------:R-:W-:Y:S02]  /*1a080*/  SEL R4, R3.reuse, R28, !P2 ;  /* 0x0000001c03047207 */ /* 0x040fe40005000000 */
[----:B------:R-:W-:Y:S02]  /*1a090*/  SEL R3, R3, R29, !P2 ;  /* 0x0000001d03037207 */ /* 0x000fe40005000000 */
[----:B------:R-:W3:Y:S01]  /*1a0a0*/  LD.E.64 R28, [R20.64+0x38] ;  /* 0x00003806141c7980 */ /* 0x000ee2000c101b00 */
[----:B------:R-:W-:-:S04]  /*1a0b0*/  IMAD.WIDE R36, R4, 0x4, R248 ;  /* 0x0000000404247825 */ /* 0x000fc800078e02f8 */
[C---:B------:R-:W-:Y:S01]  /*1a0c0*/  IMAD.WIDE R34, R3.reuse, 0x4, R248 ;  /* 0x0000000403227825 */ /* 0x040fe200078e02f8 */
[----:B------:R-:W4:Y:S04]  /*1a0d0*/  LD.E R6, [R36.64] ;  /* 0x0000000624067980 */ /* 0x000f28000c101900 */
[----:B------:R-:W4:Y:S01]  /*1a0e0*/  LD.E R7, [R34.64] ;  /* 0x0000000622077980 */ /* 0x000f22000c101900 */
[----:B------:R-:W-:-:S05]  /*1a0f0*/  IADD3 R4, R3, -R4, RZ ;  /* 0x8000000403047210 */ /* 0x000fca0007ffe0ff */
[----:B------:R-:W-:-:S05]  /*1a100*/  IMAD R5, R5, R4, -0x40 ;  /* 0xffffffc005057424 */ /* 0x000fca00078e0204 */
[----:B------:R-:W-:Y:S01]  /*1a110*/  SHF.R.S32.HI R4, RZ, 0x1f, R5 ;  /* 0x0000001fff047819 */ /* 0x000fe20000011405 */
[-C--:B---3--:R-:W-:Y:S02]  /*1a120*/  IMAD R3, R29, R5.reuse, RZ ;  /* 0x000000051d037224 */ /* 0x088fe400078e02ff */
[----:B------:R-:W-:-:S04]  /*1a130*/  IMAD.WIDE.U32 R32, R28, R5, RZ ;  /* 0x000000051c207225 */ /* 0x000fc800078e00ff */
[----:B------:R-:W-:Y:S02]  /*1a140*/  IMAD R4, R28, R4, R3 ;  /* 0x000000041c047224 */ /* 0x000fe400078e0203 */
[----:B----4-:R-:W-:Y:S02]  /*1a150*/  IMAD.IADD R7, R6, 0x1, -R7 ;  /* 0x0000000106077824 */ /* 0x010fe400078e0a07 */
[----:B------:R-:W-:Y:S02]  /*1a160*/  IMAD.IADD R33, R33, 0x1, R4 ;  /* 0x0000000121217824 */ /* 0x000fe400078e0204 */
[----:B--2---:R-:W-:Y:S01]  /*1a170*/  IMAD R3, R31, R7, RZ ;  /* 0x000000071f037224 */ /* 0x004fe200078e02ff */
[----:B------:R-:W-:-:S05]  /*1a180*/  SHF.R.S32.HI R5, RZ, 0x1f, R7 ;  /* 0x0000001fff057819 */ /* 0x000fca0000011407 */
[----:B------:R-:W-:Y:S02]  /*1a190*/  IMAD R3, R30, R5, R3 ;  /* 0x000000051e037224 */ /* 0x000fe400078e0203 */
[----:B------:R-:W-:-:S04]  /*1a1a0*/  IMAD.WIDE.U32 R30, R7, R30, R32 ;  /* 0x0000001e071e7225 */ /* 0x000fc800078e0020 */
[----:B------:R-:W-:Y:S01]  /*1a1b0*/  IMAD.MOV.U32 R5, RZ, RZ, R30 ;  /* 0x000000ffff057224 */ /* 0x000fe200078e001e */
[----:B------:R-:W-:Y:S01]  /*1a1c0*/  IADD3 R4, R31, R3, RZ ;  /* 0x000000031f047210 */ /* 0x000fe20007ffe0ff */
[----:B------:R-:W-:Y:S05]  /*1a1d0*/  BRA `(.L_x_1104) ;  /* 0x0000003000007947 */ /* 0x000fea0003800000 */
.L_x_1103:
[----:B------:R-:W2:Y:S02]  /*1a1e0*/  LD.E R5, [R20.64+0x38] ;  /* 0x0000380614057980 */ /* 0x000ea4000c101900 */
[----:B--2---:R-:W-:-:S04]  /*1a1f0*/  LEA R5, -R5, RZ, 0x6 ;  /* 0x000000ff05057211 */ /* 0x004fc800078e31ff */
[----:B------:R-:W-:Y:S02]  /*1a200*/  SHF.R.S32.HI R4, RZ, 0x1f, R5 ;  /* 0x0000001fff047819 */ /* 0x000fe40000011405 */
.L_x_1104:
[----:B------:R-:W-:Y:S05]  /*1a210*/  BSYNC B0 ;  /* 0x0000000000007941 */ /* 0x000fea0003800000 */
.L_x_1102:
[C---:B------:R-:W-:Y:S02]  /*1a220*/  LOP3.LUT P6, RZ, R250.reuse, 0x1, RZ, 0xc0, !PT ;  /* 0x00000001faff7812 */ /* 0x040fe400078cc0ff */
[C---:B------:R-:W-:Y:S02]  /*1a230*/  LOP3.LUT P4, RZ, R250.reuse, 0x2, RZ, 0xc0, !PT ;  /* 0x00000002faff7812 */ /* 0x040fe4000788c0ff */
[C---:B------:R-:W-:Y:S02]  /*1a240*/  LEA R42, P2, R5.reuse, R238, 0x1 ;  /* 0x000000ee052a7211 */ /* 0x040fe400078408ff */
[C---:B------:R-:W-:Y:S02]  /*1a250*/  IADD3 R3, P1, R5.reuse, R236, RZ ;  /* 0x000000ec05037210 */ /* 0x040fe40007f3e0ff */
[----:B------:R-:W-:Y:S02]  /*1a260*/  LOP3.LUT P3, RZ, R250, 0x4, RZ, 0xc0, !PT ;  /* 0x00000004faff7812 */ /* 0x000fe4000786c0ff */
[----:B------:R-:W-:Y:S01]  /*1a270*/  LEA.HI.X R43, R5, R239, R4, 0x1, P2 ;  /* 0x000000ef052b7211 */ /* 0x000fe200010f0c04 */
[----:B------:R-:W-:Y:S01]  /*1a280*/  IMAD.X R4, R4, 0x1, R237, P1 ;  /* 0x0000000104047824 */ /* 0x000fe200008e06ed */
[----:B------:R-:W-:-:S02]  /*1a290*/  LOP3.LUT P2, RZ, R250, 0x8, RZ, 0xc0, !PT ;  /* 0x00000008faff7812 */ /* 0x000fc4000784c0ff */
[CC--:B------:R-:W-:Y:S01]  /*1a2a0*/  @P6 LEA R40, P1, R3.reuse, R238.reuse, 0x1 ;  /* 0x000000ee03286211 */ /* 0x0c0fe200078208ff */
[----:B------:R-:W-:Y:S01]  /*1a2b0*/  @P4 IMAD.MOV.U32 R5, RZ, RZ, R43 ;  /* 0x000000ffff054224 */ /* 0x000fe200078e002b */
[----:B------:R-:W-:Y:S01]  /*1a2c0*/  @!PT LDS RZ, [RZ] ;  /* 0x00000000fffff984 */ /* 0x000fe20000000800 */
[----:B------:R-:W-:Y:S01]  /*1a2d0*/  @!PT LDS RZ, [RZ] ;  /* 0x00000000fffff984 */ /* 0x000fe20000000800 */
[----:B------:R-:W-:Y:S01]  /*1a2e0*/  @!PT LDS RZ, [RZ] ;  /* 0x00000000fffff984 */ /* 0x000fe20000000800 */
[----:B------:R1:W-:Y:S02]  /*1a2f0*/  @P6 LDGSTS.E.BYPASS.LTC128B.128 [R245+0x8000], [R42.64] ;  /* 0x080000002af56fae */ /* 0x0003e4000b901d46 */
[CCC-:B------:R-:W-:Y:S02]  /*1a300*/  @P6 LEA.HI.X R41, R3.reuse, R239.reuse, R4.reuse, 0x1, P1 ;  /* 0x000000ef03296211 */ /* 0x1c0fe400008f0c04 */
[C---:B------:R-:W-:Y:S01]  /*1a310*/  @P4 LEA R36, P1, R3.reuse, R238, 0x1 ;  /* 0x000000ee03244211 */ /* 0x040fe200078208ff */
[----:B------:R1:W-:Y:S03]  /*1a320*/  @!P6 STS.128 [R245+0x8000], RZ ;  /* 0x008000fff500e388 */ /* 0x0003e60000000c00 */
[----:B------:R-:W-:-:S02]  /*1a330*/  @P4 LEA.HI.X R37, R3, R239, R4, 0x1, P1 ;  /* 0x000000ef03254211 */ /* 0x000fc400008f0c04 */
[----:B------:R-:W-:-:S04]  /*1a340*/  @P3 LEA R34, P1, R3, R238, 0x1 ;  /* 0x000000ee03223211 */ /* 0x000fc800078208ff */
[C---:B------:R-:W-:Y:S02]  /*1a350*/  @P3 LEA.HI.X R35, R3.reuse, R239, R4, 0x1, P1 ;  /* 0x000000ef03233211 */ /* 0x040fe400008f0c04 */
[----:B------:R-:W-:-:S04]  /*1a360*/  @P2 LEA R32, P1, R3, R238, 0x1 ;  /* 0x000000ee03202211 */ /* 0x000fc800078208ff */
[C---:B------:R-:W-:Y:S02]  /*1a370*/  @P2 LEA.HI.X R33, R3.reuse, R239, R4, 0x1, P1 ;  /* 0x000000ef03212211 */ /* 0x040fe400008f0c04 */
[----:B------:R-:W-:-:S05]  /*1a380*/  IADD3 R3, P1, R3, R236, RZ ;  /* 0x000000ec03037210 */ /* 0x000fca0007f3e0ff */
[----:B------:R-:W-:Y:S01]  /*1a390*/  IMAD.X R4, R4, 0x1, R237, P1 ;  /* 0x0000000104047824 */ /* 0x000fe200008e06ed */
[----:B------:R-:W-:-:S04]  /*1a3a0*/  @P6 LEA R38, P1, R3, R238, 0x1 ;  /* 0x000000ee03266211 */ /* 0x000fc800078208ff */
[C---:B------:R-:W-:Y:S02]  /*1a3b0*/  @P6 LEA.HI.X R39, R3.reuse, R239, R4, 0x1, P1 ;  /* 0x000000ef03276211 */ /* 0x040fe400008f0c04 */
[----:B------:R-:W-:-:S04]  /*1a3c0*/  @P4 LEA R30, P1, R3, R238, 0x1 ;  /* 0x000000ee031e4211 */ /* 0x000fc800078208ff */
[C---:B------:R-:W-:Y:S02]  /*1a3d0*/  @P4 LEA.HI.X R31, R3.reuse, R239, R4, 0x1, P1 ;  /* 0x000000ef031f4211 */ /* 0x040fe400008f0c04 */
        /* <DEDUP_REMOVED lines=12> */
[----:B------:R-:W-:Y:S01]  /*1a4a0*/  @P2 LEA R64, P1, R3, R238, 0x1 ;  /* 0x000000ee03402211 */ /* 0x000fe200078208ff */
[----:B------:R-:W-:-:S03]  /*1a4b0*/  IMAD.MOV.U32 R238, RZ, RZ, R42 ;  /* 0x000000ffffee7224 */ /* 0x000fc600078e002a */
[----:B------:R-:W-:Y:S01]  /*1a4c0*/  @P2 LEA.HI.X R65, R3, R239, R4, 0x1, P1 ;  /* 0x000000ef03412211 */ /* 0x000fe200008f0c04 */
[----:B------:R-:W-:Y:S02]  /*1a4d0*/  @P4 IMAD.MOV.U32 R4, RZ, RZ, R42 ;  /* 0x000000ffff044224 */ /* 0x000fe400078e002a */
[----:B------:R-:W-:-:S03]  /*1a4e0*/  IMAD.MOV.U32 R239, RZ, RZ, R43 ;  /* 0x000000ffffef7224 */ /* 0x000fc600078e002b */
[----:B------:R-:W-:Y:S01]  /*1a4f0*/  @!PT LDS RZ, [RZ] ;  /* 0x00000000fffff984 */ /* 0x000fe20000000800 */
[----:B------:R-:W-:Y:S01]  /*1a500*/  @!PT LDS RZ, [RZ] ;  /* 0x00000000fffff984 */ /* 0x000fe20000000800 */
[----:B------:R-:W-:Y:S01]  /*1a510*/  @!PT LDS RZ, [RZ] ;  /* 0x00000000fffff984 */ /* 0x000fe20000000800 */
[----:B------:R2:W-:Y:S04]  /*1a520*/  @P4 LDGSTS.E.BYPASS.LTC128B.128 [R245+0xa000], [R4.64+0x80] ;  /* 0x0a00008004f54fae */ /* 0x0005e8000b901d46 */
[----:B------:R1:W-:Y:S01]  /*1a530*/  @!P4 STS.128 [R245+0xa000], RZ ;  /* 0x00a000fff500c388 */ /* 0x0003e20000000c00 */
[----:B--2---:R-:W-:Y:S02]  /*1a540*/  @P3 IMAD.MOV.U32 R4, RZ, RZ, R42 ;  /* 0x000000ffff043224 */ /* 0x004fe400078e002a */
[----:B------:R-:W-:-:S05]  /*1a550*/  @P3 IMAD.MOV.U32 R5, RZ, RZ, R43 ;  /* 0x000000ffff053224 */ /* 0x000fca00078e002b */
        /* <DEDUP_REMOVED lines=15> */
[----:B------:R1:W-:Y:S04]  /*1a650*/  @P6 LDGSTS.E.BYPASS.LTC128B.128 [R245+0x8800], [R40.64] ;  /* 0x0880000028f56fae */ /* 0x0003e8000b901d46 */
        /* <DEDUP_REMOVED lines=56> */
[----:B------:R-:W0:Y:S02]  /*1a9e0*/  LDGDEPBAR ;  /* 0x00000000000079af */ /* 0x000e240000000000 */
.L_x_1101:
[----:B------:R-:W-:Y:S05]  /*1a9f0*/  BSYNC B1 ;  /* 0x0000000000017941 */ /* 0x000fea0003800000 */
.L_x_1100:
[----:B-1----:R1:W2:Y:S01]  /*1aa00*/  LD.E R29, [R20.64+0xdc] ;  /* 0x0000dc06141d7980 */ /* 0x0022a2000c101900 */
[----:B------:R-:W-:-:S02]  /*1aa10*/  IMAD.IADD R23, R22, 0x1, R23 ;  /* 0x0000000116177824 */ /* 0x000fc400078e0217 */
[----:B------:R-:W-:-:S03]  /*1aa20*/  IMAD.SHL.U32 R233, R55, 0x2, RZ ;  /* 0x0000000237e97824 */ /* 0x000fc600078e00ff */
[C---:B------:R-:W-:Y:S01]  /*1aa30*/  IADD3 R3, R23.reuse, 0x1, RZ ;  /* 0x0000000117037810 */ /* 0x040fe20007ffe0ff */
[--C-:B------:R-:W-:Y:S01]  /*1aa40*/  IMAD R232, R58, 0x2, R233.reuse ;  /* 0x000000023ae87824 */ /* 0x100fe200078e02e9 */
[----:B------:R-:W-:Y:S01]  /*1aa50*/  IADD3 R5, R23, 0x8, RZ ;  /* 0x0000000817057810 */ /* 0x000fe20007ffe0ff */
[C---:B------:R-:W-:Y:S01]  /*1aa60*/  IMAD R231, R56.reuse, 0x2, R233 ;  /* 0x0000000238e77824 */ /* 0x040fe200078e02e9 */
[C---:B------:R-:W-:Y:S01]  /*1aa70*/  ISETP.GE.AND P6, PT, R3.reuse, R0, PT ;  /* 0x000000000300720c */ /* 0x040fe20003fc6270 */
[----:B------:R-:W-:Y:S01]  /*1aa80*/  IMAD R230, R56, 0x2, R232 ;  /* 0x0000000238e67824 */ /* 0x000fe200078e02e8 */
[----:B------:R-:W-:Y:S01]  /*1aa90*/  ISETP.GE.AND P2, PT, R3, R2, PT ;  /* 0x000000020300720c */ /* 0x000fe20003f46270 */
[----:B------:R-:W-:Y:S01]  /*1aaa0*/  LDSM.16.MT88.4 R40, [R232+0x10000] ;  /* 0x01000000e828783b */ /* 0x000fe20000004200 */
[----:B------:R-:W-:Y:S02]  /*1aab0*/  ISETP.GE.AND P1, PT, R5, R0, PT ;  /* 0x000000000500720c */ /* 0x000fe40003f26270 */
[----:B------:R-:W-:Y:S01]  /*1aac0*/  IADD3 R3, R23, 0x9, RZ ;  /* 0x0000000917037810 */ /* 0x000fe20007ffe0ff */
[----:B------:R-:W-:Y:S01]  /*1aad0*/  LDSM.16.MT88.4 R156, [R233+0x10000] ;  /* 0x01000000e99c783b */ /* 0x000fe20000004200 */
[----:B------:R-:W-:-:S02]  /*1aae0*/  FSEL R16, R16, -INF , !P1 ;  /* 0xff80000010107808 */ /* 0x000fc40004800000 */
[----:B------:R-:W-:Y:S01]  /*1aaf0*/  ISETP.GE.AND P3, PT, R5, R2, PT ;  /* 0x000000020500720c */ /* 0x000fe20003f66270 */
[----:B------:R-:W-:Y:S01]  /*1ab00*/  LDSM.16.MT88.4 R56, [R230+0x10000] ;  /* 0x01000000e638783b */ /* 0x000fe20000004200 */
[C---:B------:R-:W-:Y:S02]  /*1ab10*/  ISETP.GE.AND P4, PT, R3.reuse, R0, PT ;  /* 0x000000000300720c */ /* 0x040fe40003f86270 */
[----:B------:R-:W-:Y:S01]  /*1ab20*/  ISETP.GE.AND P1, PT, R3, R2, PT ;  /* 0x000000020300720c */ /* 0x000fe20003f26270 */
[----:B------:R-:W-:Y:S01]  /*1ab30*/  LDSM.16.MT88.4 R64, [R233+0x12000] ;  /* 0x01200000e940783b */ /* 0x000fe20000004200 */
[C---:B------:R-:W-:Y:S02]  /*1ab40*/  IADD3 R5, R23.reuse, 0x10, RZ ;  /* 0x0000001017057810 */ /* 0x040fe40007ffe0ff */
[----:B------:R-:W-:Y:S01]  /*1ab50*/  IADD3 R3, R23, 0x11, RZ ;  /* 0x0000001117037810 */ /* 0x000fe20007ffe0ff */
[----:B------:R-:W-:Y:S01]  /*1ab60*/  LDSM.16.MT88.4 R72, [R232+0x12000] ;  /* 0x01200000e848783b */ /* 0x000fe20000004200 */
[----:B------:R-:W-:-:S02]  /*1ab70*/  FSEL R18, R18, -INF , !P3 ;  /* 0xff80000012127808 */ /* 0x000fc40005800000 */
[----:B------:R-:W-:Y:S01]  /*1ab80*/  FSEL R17, R17, -INF , !P4 ;  /* 0xff80000011117808 */ /* 0x000fe20006000000 */
[----:B------:R-:W-:Y:S01]  /*1ab90*/  LDSM.16.MT88.4 R96, [R233+0x14000] ;  /* 0x01400000e960783b */ /* 0x000fe20000004200 */
[----:B------:R-:W-:Y:S02]  /*1aba0*/  FSEL R19, R19, -INF , !P1 ;  /* 0xff80000013137808 */ /* 0x000fe40004800000 */
[C---:B------:R-:W-:Y:S01]  /*1abb0*/  ISETP.GE.AND P3, PT, R5.reuse, R0, PT ;  /* 0x000000000500720c */ /* 0x040fe20003f66270 */
[----:B------:R-:W-:Y:S01]  /*1abc0*/  LDSM.16.MT88.4 R104, [R232+0x14000] ;  /* 0x01400000e868783b */ /* 0x000fe20000004200 */
[----:B------:R-:W-:Y:S02]  /*1abd0*/  ISETP.GE.AND P4, PT, R5, R2, PT ;  /* 0x000000020500720c */ /* 0x000fe40003f86270 */
        /* <DEDUP_REMOVED lines=9> */
[C---:B------:R-:W-:Y:S01]  /*1ac70*/  ISETP.GE.AND P4, PT, R5.reuse, R0, PT ;  /* 0x000000000500720c */ /* 0x040fe20003f86270 */
[----:B------:R-:W-:Y:S01]  /*1ac80*/  LDSM.16.MT88.4 R152, [R232+0x16000] ;  /* 0x01600000e898783b */ /* 0x000fe20000004200 */
[----:B------:R-:W-:-:S02]  /*1ac90*/  ISETP.GE.AND P1, PT, R5, R2, PT ;  /* 0x000000020500720c */ /* 0x000fc40003f26270 */
[----:B------:R-:W-:Y:S01]  /*1aca0*/  FSEL R4, R12, -INF , !P3 ;  /* 0xff8000000c047808 */ /* 0x000fe20005800000 */
[----:B------:R-:W-:Y:S01]  /*1acb0*/  LDSM.16.MT88.4 R140, [R231+0x16000] ;  /* 0x01600000e78c783b */ /* 0x000fe20000004200 */
[----:B------:R-:W-:Y:S02]  /*1acc0*/  IADD3 R5, R23, 0x20, RZ ;  /* 0x0000002017057810 */ /* 0x000fe40007ffe0ff */
[----:B------:R-:W-:Y:S02]  /*1acd0*/  ISETP.GE.AND P3, PT, R3, R2, PT ;  /* 0x000000020300720c */ /* 0x000fe40003f66270 */
[----:B------:R-:W-:Y:S02]  /*1ace0*/  FSEL R24, R24, -INF , !P6 ;  /* 0xff80000018187808 */ /* 0x000fe40007000000 */
[----:B------:R-:W-:Y:S02]  /*1acf0*/  IADD3 R3, R23, 0x19, RZ ;  /* 0x0000001917037810 */ /* 0x000fe40007ffe0ff */
[----:B------:R-:W-:-:S02]  /*1ad00*/  FSEL R8, R8, -INF , !P4 ;  /* 0xff80000008087808 */ /* 0x000fc40006000000 */
[----:B------:R-:W-:Y:S02]  /*1ad10*/  FSEL R10, R10, -INF , !P1 ;  /* 0xff8000000a0a7808 */ /* 0x000fe40004800000 */
[C---:B------:R-:W-:Y:S02]  /*1ad20*/  ISETP.GE.AND P4, PT, R5.reuse, R0, PT ;  /* 0x000000000500720c */ /* 0x040fe40003f86270 */
[----:B------:R-:W-:Y:S02]  /*1ad30*/  ISETP.GE.AND P1, PT, R5, R2, PT ;  /* 0x000000020500720c */ /* 0x000fe40003f26270 */
[----:B------:R-:W-:Y:S02]  /*1ad40*/  FSEL R15, R15, -INF , !P3 ;  /* 0xff8000000f0f7808 */ /* 0x000fe40005800000 */
[----:B------:R-:W-:Y:S02]  /*1ad50*/  FSEL R27, R27, -INF , !P2 ;  /* 0xff8000001b1b7808 */ /* 0x000fe40005000000 */
[----:B------:R-:W-:-:S02]  /*1ad60*/  FMNMX.FTZ R5, R24, R25, !PT ;  /* 0x0000001918057209 */ /* 0x000fc40007810000 */
[C---:B------:R-:W-:Y:S02]  /*1ad70*/  ISETP.GE.AND P2, PT, R3.reuse, R0, PT ;  /* 0x000000000300720c */ /* 0x040fe40003f46270 */
[----:B------:R-:W-:Y:S02]  /*1ad80*/  ISETP.GE.AND P3, PT, R3, R2, PT ;  /* 0x000000020300720c */ /* 0x000fe40003f66270 */
[----:B------:R-:W-:Y:S02]  /*1ad90*/  IADD3 R3, R23, 0x21, RZ ;  /* 0x0000002117037810 */ /* 0x000fe40007ffe0ff */
[----:B------:R-:W-:Y:S02]  /*1ada0*/  FMNMX.FTZ R6, R16, R5, !PT ;  /* 0x0000000510067209 */ /* 0x000fe40007810000 */
[----:B------:R-:W-:Y:S02]  /*1adb0*/  FSEL R9, R9, -INF , !P2 ;  /* 0xff80000009097808 */ /* 0x000fe40005000000 */
[----:B------:R-:W-:-:S02]  /*1adc0*/  ISETP.GE.AND P6, PT, R3, R0, PT ;  /* 0x000000000300720c */ /* 0x000fc40003fc6270 */
[----:B------:R-:W-:Y:S02]  /*1add0*/  ISETP.GE.AND P2, PT, R3, R2, PT ;  /* 0x000000020300720c */ /* 0x000fe40003f46270 */
[----:B------:R-:W-:Y:S02]  /*1ade0*/  IADD3 R3, R23, 0x28, RZ ;  /* 0x0000002817037810 */ /* 0x000fe40007ffe0ff */
[----:B------:R-:W-:Y:S02]  /*1adf0*/  FSEL R12, R11, -INF , !P3 ;  /* 0xff8000000b0c7808 */ /* 0x000fe40005800000 */
[----:B------:R-:W-:Y:S02]  /*1ae00*/  FMNMX.FTZ R5, R17, R6, !PT ;  /* 0x0000000611057209 */ /* 0x000fe40007810000 */
[----:B------:R-:W-:Y:S02]  /*1ae10*/  ISETP.GE.AND P3, PT, R23, R2, PT ;  /* 0x000000021700720c */ /* 0x000fe40003f66270 */
[----:B------:R-:W-:-:S02]  /*1ae20*/  FSEL R178, R80, -INF , !P4 ;  /* 0xff80000050b27808 */ /* 0x000fc40006000000 */
[----:B------:R-:W-:Y:S02]  /*1ae30*/  FSEL R182, R82, -INF , !P1 ;  /* 0xff80000052b67808 */ /* 0x000fe40004800000 */
[C---:B------:R-:W-:Y:S02]  /*1ae40*/  ISETP.GE.AND P4, PT, R3.reuse, R0, PT ;  /* 0x000000000300720c */ /* 0x040fe40003f86270 */
[----:B------:R-:W-:Y:S02]  /*1ae50*/  ISETP.GE.AND P1, PT, R3, R2, PT ;  /* 0x000000020300720c */ /* 0x000fe40003f26270 */
[----:B------:R-:W-:Y:S02]  /*1ae60*/  FMNMX.FTZ R6, R4, R5, !PT ;  /* 0x0000000504067209 */ /* 0x000fe40007810000 */
[----:B------:R-:W-:Y:S02]  /*1ae70*/  IADD3 R3, R23, 0x29, RZ ;  /* 0x0000002917037810 */ /* 0x000fe40007ffe0ff */
[----:B------:R-:W-:-:S02]  /*1ae80*/  FSEL R26, R26, -INF , !P3 ;  /* 0xff8000001a1a7808 */ /* 0x000fc40005800000 */
[----:B------:R-:W-:Y:S02]  /*1ae90*/  FSEL R181, R81, -INF , !P6 ;  /* 0xff80000051b57808 */ /* 0x000fe40007000000 */
[----:B------:R-:W-:Y:S02]  /*1aea0*/  FMNMX.FTZ R5, R13, R6, !PT ;  /* 0x000000060d057209 */ /* 0x000fe40007810000 */
[C---:B------:R-:W-:Y:S02]  /*1aeb0*/  ISETP.GE.AND P6, PT, R3.reuse, R0, PT ;  /* 0x000000000300720c */ /* 0x040fe40003fc6270 */
[----:B------:R-:W-:Y:S02]  /*1aec0*/  ISETP.GE.AND P3, PT, R3, R2, PT ;  /* 0x000000020300720c */ /* 0x000fe40003f66270 */
[----:B------:R-:W-:Y:S02]  /*1aed0*/  FMNMX.FTZ R3, R26, R27, !PT ;  /* 0x0000001b1a037209 */ /* 0x000fe40007810000 */
[----:B-1----:R-:W-:-:S02]  /*1aee0*/  FMNMX.FTZ R20, R8, R5, !PT ;  /* 0x0000000508147209 */ /* 0x002fc40007810000 */
[----:B------:R-:W-:Y:S02]  /*1aef0*/  FMNMX.FTZ R6, R18, R3, !PT ;  /* 0x0000000312067209 */ /* 0x000fe40007810000 */
[----:B------:R-:W-:Y:S02]  /*1af00*/  FMNMX.FTZ R21, R9, R20, !PT ;  /* 0x0000001409157209 */ /* 0x000fe40007810000 */
[----:B------:R-:W-:Y:S02]  /*1af10*/  FMNMX.FTZ R11, R19, R6, !PT ;  /* 0x00000006130b7209 */ /* 0x000fe40007810000 */
[----:B------:R-:W-:Y:S02]  /*1af20*/  FMNMX.FTZ R6, R178, R21, !PT ;  /* 0x00000015b2067209 */ /* 0x000fe40007810000 */
[----:B------:R-:W-:Y:S02]  /*1af30*/  FMNMX.FTZ R20, R14, R11, !PT ;  /* 0x0000000b0e147209 */ /* 0x000fe40007810000 */
[----:B------:R-:W-:-:S02]  /*1af40*/  IADD3 R7, R23, 0x30, RZ ;  /* 0x0000003017077810 */ /* 0x000fc40007ffe0ff */
[----:B------:R-:W-:Y:S02]  /*1af50*/  FSEL R180, R88, -INF , !P4 ;  /* 0xff80000058b47808 */ /* 0x000fe40006000000 */
[----:B------:R-:W-:Y:S02]  /*1af60*/  FMNMX.FTZ R11, R181, R6, !PT ;  /* 0x00000006b50b7209 */ /* 0x000fe40007810000 */
[----:B------:R-:W-:Y:S02]  /*1af70*/  FMNMX.FTZ R21, R15, R20, !PT ;  /* 0x000000140f157209 */ /* 0x000fe40007810000 */
[----:B------:R-:W-:Y:S02]  /*1af80*/  FSEL R185, R83, -INF , !P2 ;  /* 0xff80000053b97808 */ /* 0x000fe40005000000 */
[----:B------:R-:W-:Y:S01]  /*1af90*/  IADD3 R5, R23, 0x31, RZ ;  /* 0x0000003117057810 */ /* 0x000fe20007ffe0ff */
[----:B------:R-:W-:Y:S01]  /*1afa0*/  LDSM.16.MT88.4 R80, [R231+0x12000] ;  /* 0x01200000e750783b */ /* 0x000fe20000004200 */
[----:B------:R-:W-:-:S02]  /*1afb0*/  ISETP.GE.AND P2, PT, R7, R0, PT ;  /* 0x000000000700720c */ /* 0x000fc40003f46270 */
[----:B------:R-:W-:Y:S02]  /*1afc0*/  FSEL R183, R89, -INF , !P6 ;  /* 0xff80000059b77808 */ /* 0x000fe40007000000 */
[----:B------:R-:W-:Y:S02]  /*1afd0*/  FMNMX.FTZ R6, R180, R11, !PT ;  /* 0x0000000bb4067209 */ /* 0x000fe40007810000 */
[----:B------:R-:W-:Y:S02]  /*1afe0*/  FMNMX.FTZ R21, R10, R21, !PT ;  /* 0x000000150a157209 */ /* 0x000fe40007810000 */
[----:B------:R-:W-:Y:S02]  /*1aff0*/  IADD3 R3, R23, 0x38, RZ ;  /* 0x0000003817037810 */ /* 0x000fe40007ffe0ff */
[----:B------:R-:W-:Y:S02]  /*1b000*/  ISETP.GE.AND P4, PT, R5, R0, PT ;  /* 0x000000000500720c */ /* 0x000fe40003f86270 */
[----:B------:R-:W-:-:S02]  /*1b010*/  FSEL R195, R48, -INF , !P2 ;  /* 0xff80000030c37808 */ /* 0x000fc40005000000 */
[----:B------:R-:W-:Y:S02]  /*1b020*/  FMNMX.FTZ R6, R183, R6, !PT ;  /* 0x00000006b7067209 */ /* 0x000fe40007810000 */
[----:B------:R-:W-:Y:S02]  /*1b030*/  FMNMX.FTZ R21, R12, R21, !PT ;  /* 0x000000150c157209 */ /* 0x000fe40007810000 */
[----:B------:R-:W-:Y:S02]  /*1b040*/  ISETP.GE.AND P2, PT, R3, R0, PT ;  /* 0x000000000300720c */ /* 0x000fe40003f46270 */
[----:B------:R-:W-:Y:S02]  /*1b050*/  FSEL R194, R49, -INF , !P4 ;  /* 0xff80000031c27808 */ /* 0x000fe40006000000 */
[----:B------:R-:W-:Y:S02]  /*1b060*/  FMNMX.FTZ R11, R195, R6, !PT ;  /* 0x00000006c30b7209 */ /* 0x000fe40007810000 */
[----:B------:R-:W-:-:S02]  /*1b070*/  FMNMX.FTZ R6, R182, R21, !PT ;  /* 0x00000015b6067209 */ /* 0x000fc40007810000 */
[----:B------:R-:W-:Y:S02]  /*1b080*/  FSEL R193, R44, -INF , !P2 ;  /* 0xff8000002cc17808 */ /* 0x000fe40005000000 */
[----:B------:R-:W-:Y:S02]  /*1b090*/  FMNMX.FTZ R20, R194, R11, !PT ;  /* 0x0000000bc2147209 */ /* 0x000fe40007810000 */
[----:B------:R-:W-:Y:S02]  /*1b0a0*/  FSEL R184, R90, -INF , !P1 ;  /* 0xff8000005ab87808 */ /* 0x000fe40004800000 */
[----:B------:R-:W-:Y:S02]  /*1b0b0*/  FMNMX.FTZ R11, R185, R6, !PT ;  /* 0x00000006b90b7209 */ /* 0x000fe40007810000 */
[----:B------:R-:W-:Y:S02]  /*1b0c0*/  FMNMX.FTZ R6, R193, R20, !PT ;  /* 0x00000014c1067209 */ /* 0x000fe40007810000 */
[----:B------:R-:W-:-:S02]  /*1b0d0*/  ISETP.GE.AND P1, PT, R7, R2, PT ;  /* 0x000000020700720c */ /* 0x000fc40003f26270 */
[----:B------:R-:W-:Y:S02]  /*1b0e0*/  FSEL R187, R91, -INF , !P3 ;  /* 0xff8000005bbb7808 */ /* 0x000fe40005800000 */
[----:B------:R-:W-:Y:S01]  /*1b0f0*/  FMNMX.FTZ R20, R184, R11, !PT ;  /* 0x0000000bb8147209 */ /* 0x000fe20007810000 */
[----:B------:R-:W-:Y:S01]  /*1b100*/  LDSM.16.MT88.4 R88, [R230+0x12000] ;  /* 0x01200000e658783b */ /* 0x000fe20000004200 */
[----:B------:R-:W-:Y:S02]  /*1b110*/  IADD3 R23, R23, 0x39, RZ ;  /* 0x0000003917177810 */ /* 0x000fe40007ffe0ff */
[----:B------:R-:W-:Y:S02]  /*1b120*/  ISETP.GE.AND P2, PT, R5, R2, PT ;  /* 0x000000020500720c */ /* 0x000fe40003f46270 */
[----:B------:R-:W-:Y:S02]  /*1b130*/  FSEL R190, R50, -INF , !P1 ;  /* 0xff80000032be7808 */ /* 0x000fe40004800000 */
[----:B------:R-:W-:-:S02]  /*1b140*/  FMNMX.FTZ R7, R187, R20, !PT ;  /* 0x00000014bb077209 */ /* 0x000fc40007810000 */
[----:B------:R-:W-:Y:S02]  /*1b150*/  ISETP.GE.AND P4, PT, R23, R0, PT ;  /* 0x000000001700720c */ /* 0x000fe40003f86270 */
[-C--:B------:R-:W-:Y:S02]  /*1b160*/  ISETP.GE.AND P1, PT, R3, R2.reuse, PT ;  /* 0x000000020300720c */ /* 0x080fe40003f26270 */
[----:B------:R-:W-:Y:S02]  /*1b170*/  FSEL R186, R51, -INF , !P2 ;  /* 0xff80000033ba7808 */ /* 0x000fe40005000000 */
[----:B------:R-:W-:Y:S01]  /*1b180*/  FMNMX.FTZ R7, R190, R7, !PT ;  /* 0x00000007be077209 */ /* 0x000fe20007810000 */
[----:B------:R-:W-:Y:S01]  /*1b190*/  LDSM.16.MT88.4 R48, [R231+0x10000] ;  /* 0x01000000e730783b */ /* 0x000fe20000004200 */
[----:B------:R-:W-:Y:S02]  /*1b1a0*/  FSEL R191, R45, -INF , !P4 ;  /* 0xff8000002dbf7808 */ /* 0x000fe40006000000 */
[----:B------:R-:W-:-:S02]  /*1b1b0*/  ISETP.GE.AND P2, PT, R23, R2, PT ;  /* 0x000000021700720c */ /* 0x000fc40003f46270 */
[----:B------:R-:W-:Y:S02]  /*1b1c0*/  FSEL R31, R46, -INF , !P1 ;  /* 0xff8000002e1f7808 */ /* 0x000fe40004800000 */
[----:B------:R-:W-:Y:S02]  /*1b1d0*/  FMNMX.FTZ R20, R186, R7, !PT ;  /* 0x00000007ba147209 */ /* 0x000fe40007810000 */
[----:B------:R-:W-:Y:S02]  /*1b1e0*/  FMNMX.FTZ R6, R191, R6, !PT ;  /* 0x00000006bf067209 */ /* 0x000fe40007810000 */
[----:B------:R-:W-:Y:S02]  /*1b1f0*/  FSEL R30, R47, -INF , !P2 ;  /* 0xff8000002f1e7808 */ /* 0x000fe40005000000 */
[----:B------:R-:W-:Y:S01]  /*1b200*/  FMNMX.FTZ R3, R31, R20, !PT ;  /* 0x000000141f037209 */ /* 0x000fe20007810000 */
[----:B------:R-:W1:Y:S03]  /*1b210*/  SHFL.BFLY PT, R5, R6, 0x2, 0x1f ;  /* 0x0c401f0006057f89 */ /* 0x000e6600000e0000 */
[----:B------:R-:W-:-:S05]  /*1b220*/  FMNMX.FTZ R20, R30, R3, !PT ;  /* 0x000000031e147209 */ /* 0x000fca0007810000 */
[----:B------:R-:W3:Y:S01]  /*1b230*/  SHFL.BFLY PT, R3, R20, 0x2, 0x1f ;  /* 0x0c401f0014037f89 */ /* 0x000ee200000e0000 */
[----:B-1----:R-:W-:-:S05]  /*1b240*/  FMNMX.FTZ R5, R6, R5, !PT ;  /* 0x0000000506057209 */ /* 0x002fca0007810000 */
[----:B------:R-:W1:Y:S01]  /*1b250*/  SHFL.BFLY PT, R164, R5, 0x1, 0x1f ;  /* 0x0c201f0005a47f89 */ /* 0x000e6200000e0000 */
[----:B---3--:R-:W-:-:S03]  /*1b260*/  FMNMX.FTZ R6, R20, R3, !PT ;  /* 0x0000000314067209 */ /* 0x008fc60007810000 */
[----:B------:R-:W-:Y:S04]  /*1b270*/  LDSM.16.MT88.4 R20, [R230+0x10800] ;  /* 0x01080000e614783b */ /* 0x000fe80000004200 */
[----:B------:R-:W3:Y:S01]  /*1b280*/  SHFL.BFLY PT, R3, R6, 0x1, 0x1f ;  /* 0x0c201f0006037f89 */ /* 0x000ee200000e0000 */
[----:B-1----:R-:W-:-:S04]  /*1b290*/  FMNMX.FTZ R164, R5, R164, !PT ;  /* 0x000000a405a47209 */ /* 0x002fc80007810000 */
[----:B------:R-:W-:Y:S02]  /*1b2a0*/  FSETP.NEU.FTZ.AND P1, PT, R164, -INF , PT ;  /* 0xff800000a400780b */ /* 0x000fe40003f3d000 */
[----:B---3--:R-:W-:Y:S01]  /*1b2b0*/  FMNMX.FTZ R3, R6, R3, !PT ;  /* 0x0000000306037209 */ /* 0x008fe20007810000 */
[----:B--2---:R-:W-:-:S04]  /*1b2c0*/  FMUL.FTZ R192, R29, R164 ;  /* 0x000000a41dc07220 */ /* 0x004fc80000410000 */
[----:B------:R-:W-:Y:S01]  /*1b2d0*/  FMUL.FTZ R28, R29, R3 ;  /* 0x000000031d1c7220 */ /* 0x000fe20000410000 */
[----:B------:R-:W-:Y:S02]  /*1b2e0*/  FSEL R192, R192, RZ, P1 ;  /* 0x000000ffc0c07208 */ /* 0x000fe40000800000 */
[----:B------:R-:W-:-:S03]  /*1b2f0*/  FSETP.NEU.FTZ.AND P1, PT, R3, -INF , PT ;  /* 0xff8000000300780b */ /* 0x000fc60003f3d000 */
[-CC-:B------:R-:W-:Y:S01]  /*1b300*/  FFMA.FTZ R175, R24, R29.reuse, -R192.reuse ;  /* 0x0000001d18af7223 */ /* 0x180fe200000108c0 */
[----:B------:R-:W-:Y:S01]  /*1b310*/  FSEL R28, R28, RZ, P1 ;  /* 0x000000ff1c1c7208 */ /* 0x000fe20000800000 */
[-CC-:B------:R-:W-:Y:S02]  /*1b320*/  FFMA.FTZ R174, R25, R29.reuse, -R192.reuse ;  /* 0x0000001d19ae7223 */ /* 0x180fe400000108c0 */
[-CC-:B------:R-:W-:Y:S02]  /*1b330*/  FFMA.FTZ R172, R16, R29.reuse, -R192.reuse ;  /* 0x0000001d10ac7223 */ /* 0x180fe400000108c0 */
[-C--:B------:R-:W-:Y:S01]  /*1b340*/  FFMA.FTZ R169, R17, R29.reuse, -R192 ;  /* 0x0000001d11a97223 */ /* 0x080fe200000108c0 */
[----:B------:R-:W-:Y:S01]  /*1b350*/  MUFU.EX2 R175, R175 ;  /* 0x000000af00af7308 */ /* 0x000fe20000000800 */
[-CC-:B------:R-:W-:Y:S02]  /*1b360*/  FFMA.FTZ R177, R26, R29.reuse, -R28.reuse ;  /* 0x0000001d1ab17223 */ /* 0x180fe4000001081c */
[----:B------:R-:W-:-:S02]  /*1b370*/  FFMA.FTZ R176, R27, R29, -R28 ;  /* 0x0000001d1bb07223 */ /* 0x000fc4000001081c */
[-CC-:B------:R-:W-:Y:S01]  /*1b380*/  FFMA.FTZ R179, R18, R29.reuse, -R28.reuse ;  /* 0x0000001d12b37223 */ /* 0x180fe2000001081c */
[----:B------:R-:W-:Y:S01]  /*1b390*/  LDSM.16.MT88.4 R24, [R230+0x12800] ;  /* 0x01280000e618783b */ /* 0x000fe20000004200 */
[-C--:B------:R-:W-:Y:S01]  /*1b3a0*/  FFMA.FTZ R170, R19, R29.reuse, -R28 ;  /* 0x0000001d13aa7223 */ /* 0x080fe2000001081c */
[----:B------:R-:W1:Y:S01]  /*1b3b0*/  MUFU.EX2 R174, R174 ;  /* 0x000000ae00ae7308 */ /* 0x000e620000000800 */
[-CC-:B------:R-:W-:Y:S01]  /*1b3c0*/  FFMA.FTZ R173, R4, R29.reuse, -R192.reuse ;  /* 0x0000001d04ad7223 */ /* 0x180fe200000108c0 */
[----:B------:R-:W-:Y:S01]  /*1b3d0*/  LDSM.16.MT88.4 R16, [R233+0x10800] ;  /* 0x01080000e910783b */ /* 0x000fe20000004200 */
[-CC-:B------:R-:W-:Y:S02]  /*1b3e0*/  FFMA.FTZ R166, R8, R29.reuse, -R192.reuse ;  /* 0x0000001d08a67223 */ /* 0x180fe400000108c0 */
[-C--:B------:R-:W-:Y:S01]  /*1b3f0*/  FFMA.FTZ R33, R9, R29.reuse, -R192 ;  /* 0x0000001d09217223 */ /* 0x080fe200000108c0 */
[----:B------:R-:W2:Y:S01]  /*1b400*/  LDSM.16.MT88.4 R4, [R230+0x16000] ;  /* 0x01600000e604783b */ /* 0x000ea20000004200 */
[-C--:B------:R-:W-:Y:S01]  /*1b410*/  FFMA.FTZ R35, R10, R29.reuse, -R28 ;  /* 0x0000001d0a237223 */ /* 0x080fe2000001081c */
[----:B------:R-:W-:Y:S01]  /*1b420*/  MUFU.EX2 R172, R172 ;  /* 0x000000ac00ac7308 */ /* 0x000fe20000000800 */
[-C--:B------:R-:W-:Y:S01]  /*1b430*/  FFMA.FTZ R168, R13, R29.reuse, -R192 ;  /* 0x0000001d0da87223 */ /* 0x080fe200000108c0 */
[----:B------:R-:W3:Y:S01]  /*1b440*/  LDSM.16.MT88.4 R8, [R232+0x10800] ;  /* 0x01080000e808783b */ /* 0x000ee20000004200 */
[----:B------:R-:W-:-:S02]  /*1b450*/  FFMA.FTZ R171, R14, R29, -R28 ;  /* 0x0000001d0eab7223 */ /* 0x000fc4000001081c */
[-CC-:B------:R-:W-:Y:S02]  /*1b460*/  FFMA.FTZ R34, R15, R29.reuse, -R28.reuse ;  /* 0x0000001d0f227223 */ /* 0x180fe4000001081c */
[----:B------:R-:W-:Y:S01]  /*1b470*/  FFMA.FTZ R32, R12, R29, -R28 ;  /* 0x0000001d0c207223 */ /* 0x000fe2000001081c */
[----:B------:R-:W4:Y:S01]  /*1b480*/  MUFU.EX2 R169, R169 ;  /* 0x000000a900a97308 */ /* 0x000f220000000800 */
[----:B-1----:R-:W-:Y:S01]  /*1b490*/  F2FP.BF16.PACK_AB R144, R174, R175 ;  /* 0x000000afae90723e */ /* 0x002fe200000010ff */
[----:B------:R-:W1:Y:S01]  /*1b4a0*/  LDSM.16.MT88.4 R12, [R231+0x10800] ;  /* 0x01080000e70c783b */ /* 0x000e620000004200 */
[-CC-:B------:R-:W-:Y:S02]  /*1b4b0*/  FFMA.FTZ R178, R178, R29.reuse, -R192.reuse ;  /* 0x0000001db2b27223 */ /* 0x180fe400000108c0 */
[-CC-:B------:R-:W-:Y:S02]  /*1b4c0*/  FFMA.FTZ R181, R181, R29.reuse, -R192.reuse ;  /* 0x0000001db5b57223 */ /* 0x180fe400000108c0 */
[-CC-:B------:R-:W-:Y:S01]  /*1b4d0*/  FFMA.FTZ R180, R180, R29.reuse, -R192.reuse ;  /* 0x0000001db4b47223 */ /* 0x180fe200000108c0 */
[----:B------:R-:W-:Y:S01]  /*1b4e0*/  MUFU.EX2 R177, R177 ;  /* 0x000000b100b17308 */ /* 0x000fe20000000800 */
[----:B------:R-:W-:-:S02]  /*1b4f0*/  FFMA.FTZ R183, R183, R29, -R192 ;  /* 0x0000001db7b77223 */ /* 0x000fc400000108c0 */
[-CC-:B------:R-:W-:Y:S02]  /*1b500*/  FFMA.FTZ R182, R182, R29.reuse, -R28.reuse ;  /* 0x0000001db6b67223 */ /* 0x180fe4000001081c */
[-CC-:B------:R-:W-:Y:S02]  /*1b510*/  FFMA.FTZ R185, R185, R29.reuse, -R28.reuse ;  /* 0x0000001db9b97223 */ /* 0x180fe4000001081c */
[-CC-:B------:R-:W-:Y:S01]  /*1b520*/  FFMA.FTZ R184, R184, R29.reuse, -R28.reuse ;  /* 0x0000001db8b87223 */ /* 0x180fe2000001081c */
[----:B------:R-:W5:Y:S01]  /*1b530*/  MUFU.EX2 R176, R176 ;  /* 0x000000b000b07308 */ /* 0x000f620000000800 */
[----:B----4-:R-:W-:Y:S01]  /*1b540*/  F2FP.BF16.PACK_AB R146, R169, R172 ;  /* 0x000000aca992723e */ /* 0x010fe200000010ff */
[-C--:B------:R-:W-:Y:S02]  /*1b550*/  FFMA.FTZ R187, R187, R29.reuse, -R28 ;  /* 0x0000001dbbbb7223 */ /* 0x080fe4000001081c */
[-C--:B------:R-:W-:Y:S02]  /*1b560*/  FFMA.FTZ R252, R191, R29.reuse, -R192 ;  /* 0x0000001dbffc7223 */ /* 0x080fe400000108c0 */
[----:B------:R-:W-:-:S02]  /*1b570*/  FFMA.FTZ R191, R186, R29, -R28 ;  /* 0x0000001dbabf7223 */ /* 0x000fc4000001081c */
[----:B------:R-:W-:Y:S01]  /*1b580*/  MUFU.EX2 R179, R179 ;  /* 0x000000b300b37308 */ /* 0x000fe20000000800 */
[-CC-:B------:R-:W-:Y:S02]  /*1b590*/  FFMA.FTZ R195, R195, R29.reuse, -R192.reuse ;  /* 0x0000001dc3c37223 */ /* 0x180fe400000108c0 */
[-CC-:B------:R-:W-:Y:S02]  /*1b5a0*/  FFMA.FTZ R194, R194, R29.reuse, -R192.reuse ;  /* 0x0000001dc2c27223 */ /* 0x180fe400000108c0 */
[-C--:B------:R-:W-:Y:S02]  /*1b5b0*/  FFMA.FTZ R193, R193, R29.reuse, -R192 ;  /* 0x0000001dc1c17223 */ /* 0x080fe400000108c0 */
[--C-:B------:R-:W-:Y:S01]  /*1b5c0*/  FFMA.FTZ R190, R190, R29, -R28.reuse ;  /* 0x0000001dbebe7223 */ /* 0x100fe2000001081c */
[----:B------:R-:W4:Y:S01]  /*1b5d0*/  MUFU.EX2 R170, R170 ;  /* 0x000000aa00aa7308 */ /* 0x000f220000000800 */
[----:B-----5:R-:W-:Y:S01]  /*1b5e0*/  F2FP.BF16.PACK_AB R145, R176, R177 ;  /* 0x000000b1b091723e */ /* 0x020fe200000010ff */
[----:B------:R-:W-:-:S02]  /*1b5f0*/  FFMA.FTZ R186, R31, R29, -R28 ;  /* 0x0000001d1fba7223 */ /* 0x000fc4000001081c */
[----:B------:R-:W-:Y:S02]  /*1b600*/  FFMA.FTZ R251, R30, R29, -R28 ;  /* 0x0000001d1efb7223 */ /* 0x000fe4000001081c */
[----:B------:R-:W-:Y:S01]  /*1b610*/  FADD.FTZ R175, R175, R174 ;  /* 0x000000aeafaf7221 */ /* 0x000fe20000010000 */
[----:B------:R-:W-:Y:S01]  /*1b620*/  LDSM.16.MT88.4 R28, [R233+0x15800] ;  /* 0x01580000e91c783b */ /* 0x000fe20000004200 */
[----:B------:R-:W-:Y:S01]  /*1b630*/  MUFU.EX2 R173, R173 ;  /* 0x000000ad00ad7308 */ /* 0x000fe20000000800 */
[----:B------:R-:W-:Y:S02]  /*1b640*/  FADD.FTZ R176, R177, R176 ;  /* 0x000000b0b1b07221 */ /* 0x000fe40000010000 */
[----:B------:R-:W-:-:S04]  /*1b650*/  FADD.FTZ R172, R172, R175 ;  /* 0x000000afacac7221 */ /* 0x000fc80000010000 */
[----:B------:R-:W-:Y:S01]  /*1b660*/  FADD.FTZ R172, R169, R172 ;  /* 0x000000aca9ac7221 */ /* 0x000fe20000010000 */
[----:B----4-:R-:W-:Y:S01]  /*1b670*/  F2FP.BF16.PACK_AB R147, R170, R179 ;  /* 0x000000b3aa93723e */ /* 0x010fe200000010ff */
[----:B------:R-:W4:Y:S01]  /*1b680*/  MUFU.EX2 R168, R168 ;  /* 0x000000a800a87308 */ /* 0x000f220000000800 */
        /* <DEDUP_REMOVED lines=9> */
[----:B------:R-:W5:Y:S06]  /*1b720*/  MUFU.EX2 R34, R34 ;  /* 0x0000002200227308 */ /* 0x000f6c0000000800 */
        /* <DEDUP_REMOVED lines=45> */
[----:B----4-:R-:W-:Y:S01]  /*1ba00*/  F2FP.BF16.PACK_AB R4, R168, R173 ;  /* 0x000000ada804723e */ /* 0x010fe200000010ff */
[----:B------:R-:W-:Y:S01]  /*1ba10*/  HMMA.16816.F32.BF16 R144, R144, R6, RZ ;  /* 0x000000069090723c */ /* 0x000fe200000418ff */
[----:B-----5:R-:W-:Y:S01]  /*1ba20*/  F2FP.BF16.PACK_AB R5, R34, R171 ;  /* 0x000000ab2205723e */ /* 0x020fe200000010ff */
[----:B------:R-:W-:-:S02]  /*1ba30*/  FADD.FTZ R173, R173, R172 ;  /* 0x000000acadad7221 */ /* 0x000fc40000010000 */
[----:B------:R-:W-:Y:S02]  /*1ba40*/  FADD.FTZ R171, R171, R170 ;  /* 0x000000aaabab7221 */ /* 0x000fe40000010000 */
[----:B------:R-:W-:Y:S01]  /*1ba50*/  FADD.FTZ R173, R168, R173 ;  /* 0x000000ada8ad7221 */ /* 0x000fe20000010000 */
[----:B------:R-:W-:Y:S01]  /*1ba60*/  F2FP.BF16.PACK_AB R6, R33, R166 ;  /* 0x000000a62106723e */ /* 0x000fe200000010ff */
[----:B------:R-:W-:Y:S01]  /*1ba70*/  FADD.FTZ R34, R34, R171 ;  /* 0x000000ab22227221 */ /* 0x000fe20000010000 */
[----:B-1----:R-:W-:Y:S01]  /*1ba80*/  F2FP.BF16.PACK_AB R7, R32, R35 ;  /* 0x000000232007723e */ /* 0x002fe200000010ff */
[----:B------:R-:W-:Y:S02]  /*1ba90*/  FADD.FTZ R166, R166, R173 ;  /* 0x000000ada6a67221 */ /* 0x000fe40000010000 */
[----:B------:R-:W-:Y:S02]  /*1baa0*/  FADD.FTZ R35, R35, R34 ;  /* 0x0000002223237221 */ /* 0x000fe40000010000 */
[----:B------:R-:W-:-:S02]  /*1bab0*/  FADD.FTZ R33, R33, R166 ;  /* 0x000000a621217221 */ /* 0x000fc40000010000 */
[----:B---3--:R-:W-:Y:S01]  /*1bac0*/  HMMA.16816.F32.BF16 R36, R4, R8, R36 ;  /* 0x000000080424723c */ /* 0x008fe20000041824 */
[----:B------:R-:W-:-:S07]  /*1bad0*/  FADD.FTZ R35, R32, R35 ;  /* 0x0000002320237221 */ /* 0x000fce0000010000 */
[C---:B------:R-:W-:Y:S01]  /*1bae0*/  HMMA.16816.F32.BF16 R40, R4.reuse, R10, R40 ;  /* 0x0000000a0428723c */ /* 0x040fe20000041828 */
[----:B------:R-:W1:Y:S07]  /*1baf0*/  LDSM.16.MT88.4 R8, [R232+0x12800] ;  /* 0x01280000e808783b */ /* 0x000e6e0000004200 */
[C---:B------:R-:W-:Y:S08]  /*1bb00*/  HMMA.16816.F32.BF16 R160, R4.reuse, R16, R160 ;  /* 0x0000001004a0723c */ /* 0x040ff000000418a0 */
[C---:B------:R-:W-:Y:S01]  /*1bb10*/  HMMA.16816.F32.BF16 R156, R4.reuse, R18, R156 ;  /* 0x00000012049c723c */ /* 0x040fe2000004189c */
[----:B------:R-:W2:Y:S07]  /*1bb20*/  LDSM.16.MT88.4 R16, [R233+0x12800] ;  /* 0x01280000e910783b */ /* 0x000eae0000004200 */
[C---:B------:R-:W-:Y:S08]  /*1bb30*/  HMMA.16816.F32.BF16 R44, R4.reuse, R12, R44 ;  /* 0x0000000c042c723c */ /* 0x040ff0000004182c */
[C---:B------:R-:W-:Y:S01]  /*1bb40*/  HMMA.16816.F32.BF16 R48, R4.reuse, R14, R48 ;  /* 0x0000000e0430723c */ /* 0x040fe20000041830 */
[----:B------:R-:W3:Y:S07]  /*1bb50*/  LDSM.16.MT88.4 R12, [R231+0x12800] ;  /* 0x01280000e70c783b */ /* 0x000eee0000004200 */
[C---:B------:R-:W-:Y:S08]  /*1bb60*/  HMMA.16816.F32.BF16 R52, R4.reuse, R20, R52 ;  /* 0x000000140434723c */ /* 0x040ff00000041834 */
[C---:B-1----:R-:W-:Y:S08]  /*1bb70*/  HMMA.16816.F32.BF16 R68, R4.reuse, R8, R68 ;  /* 0x000000080444723c */ /* 0x042ff00000041844 */
[C---:B------:R-:W-:Y:S01]  /*1bb80*/  HMMA.16816.F32.BF16 R72, R4.reuse, R10, R72 ;  /* 0x0000000a0448723c */ /* 0x040fe20000041848 */
[----:B------:R-:W1:Y:S07]  /*1bb90*/  LDSM.16.MT88.4 R8, [R232+0x14800] ;  /* 0x01480000e808783b */ /* 0x000e6e0000004200 */
        /* <DEDUP_REMOVED lines=12> */
[C---:B--2---:R-:W-:Y:S08]  /*1bc60*/  HMMA.16816.F32.BF16 R92, R4.reuse, R16, R92 ;  /* 0x00000010045c723c */ /* 0x044ff0000004185c */
[C---:B------:R-:W-:Y:S01]  /*1bc70*/  HMMA.16816.F32.BF16 R96, R4.reuse, R18, R96 ;  /* 0x000000120460723c */ /* 0x040fe20000041860 */
[----:B------:R-:W2:Y:S07]  /*1bc80*/  LDSM.16.MT88.4 R16, [R233+0x16800] ;  /* 0x01680000e910783b */ /* 0x000eae0000004200 */
[C---:B---3--:R-:W-:Y:S08]  /*1bc90*/  HMMA.16816.F32.BF16 R108, R4.reuse, R12, R108 ;  /* 0x0000000c046c723c */ /* 0x048ff0000004186c */
[C---:B------:R-:W-:Y:S01]  /*1bca0*/  HMMA.16816.F32.BF16 R112, R4.reuse, R14, R112 ;  /* 0x0000000e0470723c */ /* 0x040fe20000041870 */
[----:B------:R-:W3:Y:S07]  /*1bcb0*/  LDSM.16.MT88.4 R12, [R231+0x16800] ;  /* 0x01680000e70c783b */ /* 0x000eee0000004200 */
[C---:B------:R-:W-:Y:S01]  /*1bcc0*/  HMMA.16816.F32.BF16 R120, R4.reuse, R22, R120 ;  /* 0x000000160478723c */ /* 0x040fe20000041878 */
[----:B------:R-:W4:Y:S07]  /*1bcd0*/  LDSM.16.MT88.4 R20, [R230+0x16800] ;  /* 0x01680000e614783b */ /* 0x000f2e0000004200 */
[C---:B-1----:R-:W-:Y:S08]  /*1bce0*/  HMMA.16816.F32.BF16 R132, R4.reuse, R8, R132 ;  /* 0x000000080484723c */ /* 0x042ff00000041884 */
[C---:B------:R-:W-:Y:S01]  /*1bcf0*/  HMMA.16816.F32.BF16 R152, R4.reuse, R10, R152 ;  /* 0x0000000a0498723c */ /* 0x040fe20000041898 */
[----:B------:R-:W1:Y:S07]  /*1bd00*/  LDSM.16.MT88.4 R8, [R232+0x11000] ;  /* 0x01100000e808783b */ /* 0x000e6e0000004200 */
[C---:B------:R-:W-:Y:S08]  /*1bd10*/  HMMA.16816.F32.BF16 R84, R4.reuse, R24, R84 ;  /* 0x000000180454723c */ /* 0x040ff00000041854 */
[C---:B------:R-:W-:Y:S01]  /*1bd20*/  HMMA.16816.F32.BF16 R88, R4.reuse, R26, R88 ;  /* 0x0000001a0458723c */ /* 0x040fe20000041858 */
[----:B------:R-:W-:Y:S07]  /*1bd30*/  LDSM.16.MT88.4 R24, [R230+0x11000] ;  /* 0x01100000e618783b */ /* 0x000fee0000004200 */
[C---:B--2---:R-:W-:Y:S08]  /*1bd40*/  HMMA.16816.F32.BF16 R124, R4.reuse, R16, R124 ;  /* 0x00000010047c723c */ /* 0x044ff0000004187c */
[C---:B------:R-:W-:Y:S01]  /*1bd50*/  HMMA.16816.F32.BF16 R128, R4.reuse, R18, R128 ;  /* 0x000000120480723c */ /* 0x040fe20000041880 */
[----:B------:R-:W-:Y:S07]  /*1bd60*/  LDSM.16.MT88.4 R16, [R233+0x11000] ;  /* 0x01100000e910783b */ /* 0x000fee0000004200 */
[C---:B---3--:R-:W-:Y:S08]  /*1bd70*/  HMMA.16816.F32.BF16 R136, R4.reuse, R12, R136 ;  /* 0x0000000c0488723c */ /* 0x048ff00000041888 */
[C---:B------:R-:W-:Y:S01]  /*1bd80*/  HMMA.16816.F32.BF16 R140, R4.reuse, R14, R140 ;  /* 0x0000000e048c723c */ /* 0x040fe2000004188c */
[----:B------:R-:W2:Y:S07]  /*1bd90*/  LDSM.16.MT88.4 R12, [R231+0x11000] ;  /* 0x01100000e70c783b */ /* 0x000eae0000004200 */
        /* <DEDUP_REMOVED lines=8> */
[----:B------:R-:W-:Y:S01]  /*1be20*/  F2FP.BF16.PACK_AB R7, R187, R184 ;  /* 0x000000b8bb07723e */ /* 0x000fe200000010ff */
[----:B------:R-:W-:Y:S02]  /*1be30*/  FADD.FTZ R181, R181, R178 ;  /* 0x000000b2b5b57221 */ /* 0x000fe40000010000 */
[----:B------:R-:W-:Y:S02]  /*1be40*/  FADD.FTZ R185, R185, R182 ;  /* 0x000000b6b9b97221 */ /* 0x000fe40000010000 */
[----:B------:R-:W-:Y:S02]  /*1be50*/  FADD.FTZ R180, R180, R181 ;  /* 0x000000b5b4b47221 */ /* 0x000fe40000010000 */
[----:B-1----:R-:W-:Y:S01]  /*1be60*/  HMMA.16816.F32.BF16 R36, R4, R8, R36 ;  /* 0x000000080424723c */ /* 0x002fe20000041824 */
[----:B------:R-:W-:-:S02]  /*1be70*/  FADD.FTZ R184, R184, R185 ;  /* 0x000000b9b8b87221 */ /* 0x000fc40000010000 */
[----:B------:R-:W-:Y:S02]  /*1be80*/  FADD.FTZ R180, R183, R180 ;  /* 0x000000b4b7b47221 */ /* 0x000fe40000010000 */
[----:B------:R-:W-:-:S03]  /*1be90*/  FADD.FTZ R187, R187, R184 ;  /* 0x000000b8bbbb7221 */ /* 0x000fc60000010000 */
[C---:B------:R-:W-:Y:S01]  /*1bea0*/  HMMA.16816.F32.BF16 R40, R4.reuse, R10, R40 ;  /* 0x0000000a0428723c */ /* 0x040fe20000041828 */
[----:B------:R-:W1:Y:S07]  /*1beb0*/  LDSM.16.MT88.4 R8, [R232+0x13000] ;  /* 0x01300000e808783b */ /* 0x000e6e0000004200 */
[C---:B--2---:R-:W-:Y:S08]  /*1bec0*/  HMMA.16816.F32.BF16 R44, R4.reuse, R12, R44 ;  /* 0x0000000c042c723c */ /* 0x044ff0000004182c */
[C---:B------:R-:W-:Y:S01]  /*1bed0*/  HMMA.16816.F32.BF16 R48, R4.reuse, R14, R48 ;  /* 0x0000000e0430723c */ /* 0x040fe20000041830 */
[----:B------:R-:W2:Y:S07]  /*1bee0*/  LDSM.16.MT88.4 R12, [R230+0x13000] ;  /* 0x01300000e60c783b */ /* 0x000eae0000004200 */
[C---:B------:R-:W-:Y:S08]  /*1bef0*/  HMMA.16816.F32.BF16 R160, R4.reuse, R16, R160 ;  /* 0x0000001004a0723c */ /* 0x040ff000000418a0 */
[C---:B------:R-:W-:Y:S01]  /*1bf00*/  HMMA.16816.F32.BF16 R156, R4.reuse, R18, R156 ;  /* 0x00000012049c723c */ /* 0x040fe2000004189c */
[----:B------:R-:W-:Y:S07]  /*1bf10*/  LDSM.16.MT88.4 R16, [R231+0x13000] ;  /* 0x01300000e710783b */ /* 0x000fee0000004200 */
[C---:B------:R-:W-:Y:S08]  /*1bf20*/  HMMA.16816.F32.BF16 R52, R4.reuse, R24, R52 ;  /* 0x000000180434723c */ /* 0x040ff00000041834 */
[C---:B-1----:R-:W-:Y:S08]  /*1bf30*/  HMMA.16816.F32.BF16 R68, R4.reuse, R8, R68 ;  /* 0x000000080444723c */ /* 0x042ff00000041844 */
[C---:B------:R-:W-:Y:S01]  /*1bf40*/  HMMA.16816.F32.BF16 R72, R4.reuse, R10, R72 ;  /* 0x0000000a0448723c */ /* 0x040fe20000041848 */
[----:B------:R-:W1:Y:S07]  /*1bf50*/  LDSM.16.MT88.4 R8, [R232+0x15000] ;  /* 0x01500000e808783b */ /* 0x000e6e0000004200 */
        /* <DEDUP_REMOVED lines=44> */
[----:B--2---:R-:W-:Y:S01]  /*1c220*/  HMMA.16816.F32.BF16 R160, R4, R12, R160 ;  /* 0x0000000c04a0723c */ /* 0x004fe200000418a0 */
[----:B------:R-:W-:-:S02]  /*1c230*/  FADD.FTZ R186, R186, R191 ;  /* 0x000000bfbaba7221 */ /* 0x000fc40000010000 */
[----:B------:R-:W-:Y:S02]  /*1c240*/  FADD.FTZ R252, R252, R193 ;  /* 0x000000c1fcfc7221 */ /* 0x000fe40000010000 */
[----:B------:R-:W-:-:S03]  /*1c250*/  FADD.FTZ R251, R251, R186 ;  /* 0x000000bafbfb7221 */ /* 0x000fc60000010000 */
[C---:B------:R-:W-:Y:S01]  /*1c260*/  HMMA.16816.F32.BF16 R156, R4.reuse, R14, R156 ;  /* 0x0000000e049c723c */ /* 0x040fe2000004189c */
[----:B------:R-:W2:Y:S07]  /*1c270*/  LDSM.16.MT88.4 R12, [R233+0x13800] ;  /* 0x01380000e90c783b */ /* 0x000eae0000004200 */
[C---:B-1----:R-:W-:Y:S08]  /*1c280*/  HMMA.16816.F32.BF16 R44, R4.reuse, R8, R44 ;  /* 0x00000008042c723c */ /* 0x042ff0000004182c */
[C---:B------:R-:W-:Y:S01]  /*1c290*/  HMMA.16816.F32.BF16 R48, R4.reuse, R10, R48 ;  /* 0x0000000a0430723c */ /* 0x040fe20000041830 */
[----:B------:R-:W1:Y:S07]  /*1c2a0*/  LDSM.16.MT88.4 R8, [R230+0x13800] ;  /* 0x01380000e608783b */ /* 0x000e6e0000004200 */
[C---:B-----5:R-:W-:Y:S08]  /*1c2b0*/  HMMA.16816.F32.BF16 R36, R4.reuse, R16, R36 ;  /* 0x000000100424723c */ /* 0x060ff00000041824 */
[C---:B------:R-:W-:Y:S01]  /*1c2c0*/  HMMA.16816.F32.BF16 R40, R4.reuse, R18, R40 ;  /* 0x000000120428723c */ /* 0x040fe20000041828 */
[----:B------:R-:W4:Y:S07]  /*1c2d0*/  LDSM.16.MT88.4 R16, [R231+0x13800] ;  /* 0x01380000e710783b */ /* 0x000f2e0000004200 */
[C---:B---3--:R-:W-:Y:S08]  /*1c2e0*/  HMMA.16816.F32.BF16 R52, R4.reuse, R24, R52 ;  /* 0x000000180434723c */ /* 0x048ff00000041834 */
[C---:B--2---:R-:W-:Y:S08]  /*1c2f0*/  HMMA.16816.F32.BF16 R60, R4.reuse, R12, R60 ;  /* 0x0000000c043c723c */ /* 0x044ff0000004183c */
[C---:B------:R-:W-:Y:S01]  /*1c300*/  HMMA.16816.F32.BF16 R64, R4.reuse, R14, R64 ;  /* 0x0000000e0440723c */ /* 0x040fe20000041840 */
[----:B------:R-:W2:Y:S07]  /*1c310*/  LDSM.16.MT88.4 R12, [R232+0x15800] ;  /* 0x01580000e80c783b */ /* 0x000eae0000004200 */
[C---:B-1----:R-:W-:Y:S08]  /*1c320*/  HMMA.16816.F32.BF16 R84, R4.reuse, R8, R84 ;  /* 0x000000080454723c */ /* 0x042ff00000041854 */
[C---:B------:R-:W-:Y:S01]  /*1c330*/  HMMA.16816.F32.BF16 R88, R4.reuse, R10, R88 ;  /* 0x0000000a0458723c */ /* 0x040fe20000041858 */
[----:B------:R-:W1:Y:S07]  /*1c340*/  LDSM.16.MT88.4 R8, [R233+0x17800] ;  /* 0x01780000e908783b */ /* 0x000e6e0000004200 */
[C---:B------:R-:W-:Y:S01]  /*1c350*/  HMMA.16816.F32.BF16 R56, R4.reuse, R26, R56 ;  /* 0x0000001a0438723c */ /* 0x040fe20000041838 */
[----:B------:R-:W3:Y:S07]  /*1c360*/  LDSM.16.MT88.4 R24, [R231+0x15800] ;  /* 0x01580000e718783b */ /* 0x000eee0000004200 */
[C---:B------:R-:W-:Y:S08]  /*1c370*/  HMMA.16816.F32.BF16 R68, R4.reuse, R20, R68 ;  /* 0x000000140444723c */ /* 0x040ff00000041844 */
[C---:B------:R-:W-:Y:S01]  /*1c380*/  HMMA.16816.F32.BF16 R72, R4.reuse, R22, R72 ;  /* 0x000000160448723c */ /* 0x040fe20000041848 */
[----:B------:R-:W5:Y:S07]  /*1c390*/  LDSM.16.MT88.4 R20, [R230+0x15800] ;  /* 0x01580000e614783b */ /* 0x000f6e0000004200 */
        /* <DEDUP_REMOVED lines=10> */
[C---:B------:R-:W-:Y:S08]  /*1c440*/  HMMA.16816.F32.BF16 R96, R4.reuse, R30, R96 ;  /* 0x0000001e0460723c */ /* 0x040ff00000041860 */
[C---:B---3--:R-:W-:Y:S08]  /*1c450*/  HMMA.16816.F32.BF16 R108, R4.reuse, R24, R108 ;  /* 0x00000018046c723c */ /* 0x048ff0000004186c */
[C---:B------:R-:W-:Y:S08]  /*1c460*/  HMMA.16816.F32.BF16 R112, R4.reuse, R26, R112 ;  /* 0x0000001a0470723c */ /* 0x040ff00000041870 */
[C---:B-----5:R-:W-:Y:S08]  /*1c470*/  HMMA.16816.F32.BF16 R116, R4.reuse, R20, R116 ;  /* 0x000000140474723c */ /* 0x060ff00000041874 */
[C---:B------:R-:W-:Y:S08]  /*1c480*/  HMMA.16816.F32.BF16 R120, R4.reuse, R22, R120 ;  /* 0x000000160478723c */ /* 0x040ff00000041878 */
[C---:B----4-:R-:W-:Y:S08]  /*1c490*/  HMMA.16816.F32.BF16 R132, R4.reuse, R16, R132 ;  /* 0x000000100484723c */ /* 0x050ff00000041884 */
[C---:B------:R-:W-:Y:S08]  /*1c4a0*/  HMMA.16816.F32.BF16 R152, R4.reuse, R18, R152 ;  /* 0x000000120498723c */ /* 0x040ff00000041898 */
[C---:B--2---:R-:W-:Y:S08]  /*1c4b0*/  HMMA.16816.F32.BF16 R136, R4.reuse, R12, R136 ;  /* 0x0000000c0488723c */ /* 0x044ff00000041888 */
[C---:B------:R-:W-:Y:S08]  /*1c4c0*/  HMMA.16816.F32.BF16 R140, R4.reuse, R14, R140 ;  /* 0x0000000e048c723c */ /* 0x040ff0000004188c */
[C---:B-1----:R-:W-:Y:S08]  /*1c4d0*/  HMMA.16816.F32.BF16 R148, R4.reuse, R8, R148 ;  /* 0x000000080494723c */ /* 0x042ff00000041894 */
[----:B------:R-:W-:Y:S01]  /*1c4e0*/  HMMA.16816.F32.BF16 R144, R4, R10, R144 ;  /* 0x0000000a0490723c */ /* 0x000fe20000041890 */
[----:B------:R-:W-:Y:S07]  /*1c4f0*/  @!P5 BRA `(.L_x_1105) ;  /* 0x00004a100000d947 */ /* 0x000fee0003800000 */
[----:B------:R-:W-:Y:S01]  /*1c500*/  ULDC.64 UR4, c[0x0][0x40] ;  /* 0x0000100000047ab9 */ /* 0x000fe20000000a00 */
[----:B------:R-:W-:-:S04]  /*1c510*/  DEPBAR.LE SB0, 0x0 ;  /* 0x000080000000791a */ /* 0x000fc80000000000 */
[----:B------:R-:W-:Y:S01]  /*1c520*/  UIADD3 UR4, UP0, UR4, 0x160, URZ ;  /* 0x0000016004047890 */ /* 0x000fe2000ff1e03f */
[----:B------:R-:W-:-:S03]  /*1c530*/  IADD3 R247, R165, -0x2, RZ ;  /* 0xfffffffea5f77810 */ /* 0x000fc60007ffe0ff */
[----:B------:R-:W-:Y:S02]  /*1c540*/  UIADD3.X UR5, URZ, UR5, URZ, UP0, !UPT ;  /* 0x000000053f057290 */ /* 0x000fe400087fe43f */
[----:B------:R-:W-:-:S04]  /*1c550*/  IMAD.U32 R196, RZ, RZ, UR4 ;  /* 0x00000004ffc47e24 */ /* 0x000fc8000f8e00ff */
[----:B------:R-:W-:Y:S01]  /*1c560*/  MOV R197, UR5 ;  /* 0x0000000500c57c02 */ /* 0x000fe20008000f00 */
[----:B------:R-:W-:Y:S01]  /*1c570*/  WARPSYNC 0xffffffff ;  /* 0xffffffff00007948 */ /* 0x000fe20003800000 */
[----:B------:R-:W-:Y:S01]  /*1c580*/  BSSY B0, `(.L_x_1106) ;  /* 0x0000045000007945 */ /* 0x000fe20003800000 */
[----:B------:R-:W-:Y:S06]  /*1c590*/  BAR.SYNC.DEFER_BLOCKING 0x0 ;  /* 0x0000000000007b1d */ /* 0x000fec0000010000 */
[----:B------:R-:W-:Y:S05]  /*1c5a0*/  @!P0 BRA `(.L_x_1107) ;  /* 0x000003e000008947 */ /* 0x000fea0003800000 */
[----:B------:R-:W-:Y:S02]  /*1c5b0*/  ULDC.64 UR4, c[0x0][0x118] ;  /* 0x0000460000047ab9 */ /* 0x000fe40000000a00 */
[----:B------:R-:W2:Y:S01]  /*1c5c0*/  LD.E R11, [R196.64+0x170] ;  /* 0x00017004c40b7980 */ /* 0x000ea2000c101900 */
[----:B------:R-:W-:-:S05]  /*1c5d0*/  IMAD.SHL.U32 R4, R247, 0x40, RZ ;  /* 0x00000040f7047824 */ /* 0x000fca00078e00ff */
[C---:B------:R-:W-:Y:S02]  /*1c5e0*/  IADD3 R12, R4.reuse, 0x40, RZ ;  /* 0x00000040040c7810 */ /* 0x040fe40007ffe0ff */
[----:B------:R-:W-:Y:S02]  /*1c5f0*/  IABS R5, R4 ;  /* 0x0000000400057213 */ /* 0x000fe40000000000 */
[-C--:B--2---:R-:W-:Y:S02]  /*1c600*/  IABS R8, R11.reuse ;  /* 0x0000000b00087213 */ /* 0x084fe40000000000 */
[-C--:B------:R-:W-:Y:S02]  /*1c610*/  IABS R6, R11.reuse ;  /* 0x0000000b00067213 */ /* 0x080fe40000000000 */
[----:B------:R-:W1:Y:S01]  /*1c620*/  I2F.RP R9, R8 ;  /* 0x0000000800097306 */ /* 0x000e620000209400 */
[----:B------:R-:W-:Y:S02]  /*1c630*/  LOP3.LUT R4, R4, R11, RZ, 0x3c, !PT ;  /* 0x0000000b04047212 */ /* 0x000fe400078e3cff */
[----:B------:R-:W-:-:S02]  /*1c640*/  IMAD.MOV R6, RZ, RZ, -R6 ;  /* 0x000000ffff067224 */ /* 0x000fc400078e0a06 */
[----:B------:R-:W-:Y:S02]  /*1c650*/  ISETP.GE.AND P1, PT, R4, RZ, PT ;  /* 0x000000ff0400720c */ /* 0x000fe40003f26270 */
[----:B------:R-:W-:Y:S01]  /*1c660*/  LOP3.LUT R4, RZ, R11, RZ, 0x33, !PT ;  /* 0x0000000bff047212 */ /* 0x000fe200078e33ff */
        /* <DEDUP_REMOVED lines=22> */
[----:B------:R-:W-:Y:S02]  /*1c7d0*/  @!P2 IADD3 R9, R9, 0x1, RZ ;  /* 0x000000010909a810 */ /* 0x000fe40007ffe0ff */
[----:B------:R-:W-:-:S07]  /*1c7e0*/  ISETP.NE.AND P2, PT, R11, RZ, PT ;  /* 0x000000ff0b00720c */ /* 0x000fce0003f45270 */
        /* <DEDUP_REMOVED lines=8> */
[----:B------:R-:W-:Y:S01]  /*1c870*/  IMAD.WIDE R16, R6, 0x4, R248 ;  /* 0x0000000406107825 */ /* 0x000fe200078e02f8 */
        /* <DEDUP_REMOVED lines=11> */
[----:B------:R-:W-:Y:S01]  /*1c930*/  SHF.R.S32.HI R4, RZ, 0x1f, R5 ;  /* 0x0000001fff047819 */ /* 0x000fe20000011405 */
[----:B------:R-:W-:-:S04]  /*1c940*/  IMAD.WIDE.U32 R10, R5, R12, R10 ;  /* 0x0000000c050a7225 */ /* 0x000fc800078e000a */
[----:B------:R-:W-:Y:S02]  /*1c950*/  IMAD R4, R12, R4, R7 ;  /* 0x000000040c047224 */ /* 0x000fe400078e0207 */
[----:B------:R-:W-:-:S03]  /*1c960*/  IMAD.MOV.U32 R5, RZ, RZ, R10 ;  /* 0x000000ffff057224 */ /* 0x000fc600078e000a */
[----:B------:R-:W-:Y:S01]  /*1c970*/  IADD3 R4, R11, R4, RZ ;  /* 0x000000040b047210 */ /* 0x000fe20007ffe0ff */
[----:B------:R-:W-:Y:S05]  /*1c980*/  BRA `(.L_x_1108) ;  /* 0x0000004000007947 */ /* 0x000fea0003800000 */
.L_x_1107:
[----:B------:R-:W-:Y:S02]  /*1c990*/  ULDC.64 UR4, c[0x0][0x118] ;  /* 0x0000460000047ab9 */ /* 0x000fe40000000a00 */
[----:B------:R-:W2:Y:S02]  /*1c9a0*/  LD.E R5, [R196.64+0x40] ;  /* 0x00004004c4057980 */ /* 0x000ea4000c101900 */
[----:B--2---:R-:W-:-:S04]  /*1c9b0*/  LEA R5, -R5, RZ, 0x6 ;  /* 0x000000ff05057211 */ /* 0x004fc800078e31ff */
[----:B------:R-:W-:Y:S02]  /*1c9c0*/  SHF.R.S32.HI R4, RZ, 0x1f, R5 ;  /* 0x0000001fff047819 */ /* 0x000fe40000011405 */
.L_x_1108:
[----:B------:R-:W-:Y:S05]  /*1c9d0*/  BSYNC B0 ;  /* 0x0000000000007941 */ /* 0x000fea0003800000 */
.L_x_1106:
[C---:B------:R-:W-:Y:S01]  /*1c9e0*/  LOP3.LUT P3, RZ, R250.reuse, 0x1, RZ, 0xc0, !PT ;  /* 0x00000001faff7812 */ /* 0x040fe2000786c0ff */
[----:B------:R-:W-:Y:S01]  /*1c9f0*/  ULDC.64 UR4, c[0x0][0x118] ;  /* 0x0000460000047ab9 */ /* 0x000fe20000000a00 */
[C---:B------:R-:W-:Y:S01]  /*1ca00*/  LOP3.LUT P6, RZ, R250.reuse, 0x2, RZ, 0xc0, !PT ;  /* 0x00000002faff7812 */ /* 0x040fe200078cc0ff */
[----:B------:R-:W-:Y:S01]  /*1ca10*/  BSSY B1, `(.L_x_1109) ;  /* 0x0000265000017945 */ /* 0x000fe20003800000 */
[C---:B------:R-:W-:Y:S02]  /*1ca20*/  LOP3.LUT P5, RZ, R250.reuse, 0x4, RZ, 0xc0, !PT ;  /* 0x00000004faff7812 */ /* 0x040fe400078ac0ff */
[C---:B------:R-:W-:Y:S02]  /*1ca30*/  IADD3 R7, P1, R5.reuse, R234, RZ ;  /* 0x000000ea05077210 */ /* 0x040fe40007f3e0ff */
[C---:B------:R-:W-:Y:S02]  /*1ca40*/  LEA R198, P2, R5.reuse, R188, 0x1 ;  /* 0x000000bc05c67211 */ /* 0x040fe400078408ff */
[----:B------:R-:W-:Y:S01]  /*1ca50*/  LOP3.LUT P4, RZ, R250, 0x8, RZ, 0xc0, !PT ;  /* 0x00000008faff7812 */ /* 0x000fe2000788c0ff */
[----:B------:R-:W-:Y:S01]  /*1ca60*/  IMAD.X R6, R4, 0x1, R235, P1 ;  /* 0x0000000104067824 */ /* 0x000fe200008e06eb */
[----:B------:R-:W-:-:S02]  /*1ca70*/  LEA.HI.X R199, R5, R189, R4, 0x1, P2 ;  /* 0x000000bd05c77211 */ /* 0x000fc400010f0c04 */
[CC--:B------:R-:W-:Y:S02]  /*1ca80*/  @P3 LEA R14, P2, R7.reuse, R188.reuse, 0x1 ;  /* 0x000000bc070e3211 */ /* 0x0c0fe400078408ff */
[CC--:B------:R-:W-:Y:S01]  /*1ca90*/  @P6 LEA R12, P1, R7.reuse, R188.reuse, 0x1 ;  /* 0x000000bc070c6211 */ /* 0x0c0fe200078208ff */
[----:B------:R-:W-:Y:S01]  /*1caa0*/  @!PT LDS RZ, [RZ] ;  /* 0x00000000fffff984 */ /* 0x000fe20000000800 */
[----:B------:R-:W-:Y:S01]  /*1cab0*/  @!PT LDS RZ, [RZ] ;  /* 0x00000000fffff984 */ /* 0x000fe20000000800 */
[----:B------:R-:W-:Y:S01]  /*1cac0*/  @!PT LDS RZ, [RZ] ;  /* 0x00000000fffff984 */ /* 0x000fe20000000800 */
[----:B------:R1:W-:Y:S01]  /*1cad0*/  @P3 LDGSTS.E.BYPASS.LTC128B.128 [R245+0x10000], [R198.64] ;  /* 0x10000000c6f53fae */ /* 0x0003e2000b901d44 */
[CCC-:B------:R-:W-:Y:S02]  /*1cae0*/  @P3 LEA.HI.X R15, R7.reuse, R189.reuse, R6.reuse, 0x1, P2 ;  /* 0x000000bd070f3211 */ /* 0x1c0fe400010f0c06 */
[C---:B------:R-:W-:Y:S01]  /*1caf0*/  @P5 LEA R10, P2, R7.reuse, R188, 0x1 ;  /* 0x000000bc070a5211 */ /* 0x040fe200078408ff */
[----:B------:R-:W-:Y:S01]  /*1cb00*/  @!P3 STS.128 [R245+0x10000], RZ ;  /* 0x010000fff500b388 */ /* 0x000fe20000000c00 */
[CCC-:B------:R-:W-:Y:S02]  /*1cb10*/  @P6 LEA.HI.X R13, R7.reuse, R189.reuse, R6.reuse, 0x1, P1 ;  /* 0x000000bd070d6211 */ /* 0x1c0fe400008f0c06 */
[----:B------:R-:W-:-:S02]  /*1cb20*/  @P5 LEA.HI.X R11, R7, R189, R6, 0x1, P2 ;  /* 0x000000bd070b5211 */ /* 0x000fc400010f0c06 */
[C---:B------:R-:W-:Y:S02]  /*1cb30*/  @P4 LEA R8, P1, R7.reuse, R188, 0x1 ;  /* 0x000000bc07084211 */ /* 0x040fe400078208ff */
[C---:B------:R-:W-:Y:S02]  /*1cb40*/  IADD3 R5, P2, R7.reuse, R234, RZ ;  /* 0x000000ea07057210 */ /* 0x040fe40007f5e0ff */
[----:B------:R-:W-:Y:S02]  /*1cb50*/  @P4 LEA.HI.X R9, R7, R189, R6, 0x1, P1 ;  /* 0x000000bd07094211 */ /* 0x000fe400008f0c06 */
[CC--:B------:R-:W-:Y:S01]  /*1cb60*/  @P6 LEA R20, P1, R5.reuse, R188.reuse, 0x1 ;  /* 0x000000bc05146211 */ /* 0x0c0fe200078208ff */
[----:B------:R-:W-:Y:S01]  /*1cb70*/  IMAD.X R6, R6, 0x1, R235, P2 ;  /* 0x0000000106067824 */ /* 0x000fe200010e06eb */
[----:B------:R-:W-:-:S04]  /*1cb80*/  @P3 LEA R22, P2, R5, R188, 0x1 ;  /* 0x000000bc05163211 */ /* 0x000fc800078408ff */
[CCC-:B------:R-:W-:Y:S02]  /*1cb90*/  @P3 LEA.HI.X R23, R5.reuse, R189.reuse, R6.reuse, 0x1, P2 ;  /* 0x000000bd05173211 */ /* 0x1c0fe400010f0c06 */
[CC--:B------:R-:W-:Y:S02]  /*1cba0*/  @P5 LEA R18, P2, R5.reuse, R188.reuse, 0x1 ;  /* 0x000000bc05125211 */ /* 0x0c0fe400078408ff */
[CCC-:B------:R-:W-:Y:S02]  /*1cbb0*/  @P6 LEA.HI.X R21, R5.reuse, R189.reuse, R6.reuse, 0x1, P1 ;  /* 0x000000bd05156211 */ /* 0x1c0fe400008f0c06 */
[C---:B------:R-:W-:Y:S02]  /*1cbc0*/  @P5 LEA.HI.X R19, R5.reuse, R189, R6, 0x1, P2 ;  /* 0x000000bd05135211 */ /* 0x040fe400010f0c06 */
[C---:B------:R-:W-:Y:S02]  /*1cbd0*/  @P4 LEA R16, P1, R5.reuse, R188, 0x1 ;  /* 0x000000bc05104211 */ /* 0x040fe400078208ff */
[----:B------:R-:W-:-:S02]  /*1cbe0*/  IADD3 R4, P2, R5, R234, RZ ;  /* 0x000000ea05047210 */ /* 0x000fc40007f5e0ff */
[----:B------:R-:W-:Y:S01]  /*1cbf0*/  @P4 LEA.HI.X R17, R5, R189, R6, 0x1, P1 ;  /* 0x000000bd05114211 */ /* 0x000fe200008f0c06 */
[----:B------:R-:W-:Y:S01]  /*1cc00*/  @P6 IMAD.MOV.U32 R5, RZ, RZ, R199 ;  /* 0x000000ffff056224 */ /* 0x000fe200078e00c7 */
[-C--:B------:R-:W-:Y:S01]  /*1cc10*/  @P6 LEA R30, P1, R4, R188.reuse, 0x1 ;  /* 0x000000bc041e6211 */ /* 0x080fe200078208ff */
[----:B------:R-:W-:Y:S01]  /*1cc20*/  IMAD.X R6, R6, 0x1, R235, P2 ;  /* 0x0000000106067824 */ /* 0x000fe200010e06eb */
[----:B------:R-:W-:-:S04]  /*1cc30*/  @P3 LEA R32, P2, R4, R188, 0x1 ;  /* 0x000000bc04203211 */ /* 0x000fc800078408ff */
[CCC-:B------:R-:W-:Y:S02]  /*1cc40*/  @P3 LEA.HI.X R33, R4.reuse, R189.reuse, R6.reuse, 0x1, P2 ;  /* 0x000000bd04213211 */ /* 0x1c0fe400010f0c06 */
[CCC-:B------:R-:W-:Y:S02]  /*1cc50*/  @P6 LEA.HI.X R31, R4.reuse, R189.reuse, R6.reuse, 0x1, P1 ;  /* 0x000000bd041f6211 */ /* 0x1c0fe400008f0c06 */
[CC--:B------:R-:W-:Y:S02]  /*1cc60*/  @P5 LEA R28, P2, R4.reuse, R188.reuse, 0x1 ;  /* 0x000000bc041c5211 */ /* 0x0c0fe400078408ff */
[C---:B------:R-:W-:Y:S02]  /*1cc70*/  @P4 LEA R168, P1, R4.reuse, R188, 0x1 ;  /* 0x000000bc04a84211 */ /* 0x040fe400078208ff */
[CCC-:B------:R-:W-:Y:S02]  /*1cc80*/  @P5 LEA.HI.X R29, R4.reuse, R189.reuse, R6.reuse, 0x1, P2 ;  /* 0x000000bd041d5211 */ /* 0x1c0fe400010f0c06 */
[----:B------:R-:W-:Y:S01]  /*1cc90*/  @P4 LEA.HI.X R169, R4, R189, R6, 0x1, P1 ;  /* 0x000000bd04a94211 */ /* 0x000fe200008f0c06 */
[----:B------:R-:W-:-:S05]  /*1cca0*/  @P6 IMAD.MOV.U32 R4, RZ, RZ, R198 ;  /* 0x000000ffff046224 */ /* 0x000fca00078e00c6 */
[----:B------:R-:W-:Y:S01]  /*1ccb0*/  @!PT LDS RZ, [RZ] ;  /* 0x00000000fffff984 */ /* 0x000fe20000000800 */
[----:B------:R-:W-:Y:S01]  /*1ccc0*/  @!PT LDS RZ, [RZ] ;  /* 0x00000000fffff984 */ /* 0x000fe20000000800 */
[----:B------:R-:W-:Y:S01]  /*1ccd0*/  @!PT LDS RZ, [RZ] ;  /* 0x00000000fffff984 */ /* 0x000fe20000000800 */
[----:B------:R2:W-:Y:S04]  /*1cce0*/  @P6 LDGSTS.E.BYPASS.LTC128B.128 [R245+0x12000], [R4.64+0x80] ;  /* 0x1200008004f56fae */ /* 0x0005e8000b901d44 */
[----:B------:R-:W-:Y:S01]  /*1ccf0*/  @!P6 STS.128 [R245+0x12000], RZ ;  /* 0x012000fff500e388 */ /* 0x000fe20000000c00 */
[----:B--2---:R-:W-:Y:S02]  /*1cd00*/  @P5 IMAD.MOV.U32 R4, RZ, RZ, R198 ;  /* 0x000000ffff045224 */ /* 0x004fe400078e00c6 */
        /* <DEDUP_REMOVED lines=12> */
[----:B------:R-:W-:Y:S04]  /*1cdd0*/  @!P4 STS.128 [R245+0x16000], RZ ;  /* 0x016000fff500c388 */ /* 0x000fe80000000c00 */
[----:B------:R-:W-:Y:S01]  /*1cde0*/  @!PT LDS RZ, [RZ] ;  /* 0x00000000fffff984 */ /* 0x000fe20000000800 */
[----:B------:R-:W-:Y:S01]  /*1cdf0*/  @!PT LDS RZ, [RZ] ;  /* 0x00000000fffff984 */ /* 0x000fe20000000800 */
[----:B------:R-:W-:Y:S01]  /*1ce00*/  @!PT LDS RZ, [RZ] ;  /* 0x00000000fffff984 */ /* 0x000fe20000000800 */
[----:B------:R3:W-:Y:S04]  /*1ce10*/  @P3 LDGSTS.E.BYPASS.LTC128B.128 [R245+0x10800], [R14.64] ;  /* 0x108000000ef53fae */ /* 0x0007e8000b901d44 */
[----:B------:R-:W-:Y:S04]  /*1ce20*/  @!P3 STS.128 [R245+0x10800], RZ ;  /* 0x010800fff500b388 */ /* 0x000fe80000000c00 */
        /* <DEDUP_REMOVED lines=55> */
[----:B------:R-:W-:Y:S04]  /*1d1a0*/  LDSM.16.M88.4 R24, [R229] ;  /* 0x00000000e518783b */ /* 0x000fe80000000200 */
[----:B--2---:R-:W4:Y:S04]  /*1d1b0*/  LDSM.16.M88.4 R4, [R228+0x8000] ;  /* 0x00800000e404783b */ /* 0x004f280000000200 */
[----:B------:R-:W2:Y:S04]  /*1d1c0*/  LDSM.16.M88.4 R172, [R228+0x8800] ;  /* 0x00880000e4ac783b */ /* 0x000ea80000000200 */
[----:B-1----:R-:W1:Y:S04]  /*1d1d0*/  LDSM.16.M88.4 R32, [R228+0x9000] ;  /* 0x00900000e420783b */ /* 0x002e680000000200 */
[----:B------:R-:W1:Y:S04]  /*1d1e0*/  LDSM.16.M88.4 R16, [R228+0x9800] ;  /* 0x00980000e410783b */ /* 0x000e680000000200 */
[----:B------:R-:W-:Y:S04]  /*1d1f0*/  LDSM.16.M88.4 R180, [R227] ;  /* 0x00000000e3b4783b */ /* 0x000fe80000000200 */
[----:B---3--:R-:W3:Y:S04]  /*1d200*/  LDSM.16.M88.4 R12, [R226] ;  /* 0x00000000e20c783b */ /* 0x008ee80000000200 */
[----:B------:R-:W1:Y:S04]  /*1d210*/  LDSM.16.M88.4 R192, [R222] ;  /* 0x00000000dec0783b */ /* 0x000e680000000200 */
[----:B------:R-:W1:Y:S04]  /*1d220*/  LDSM.16.M88.4 R188, [R221] ;  /* 0x00000000ddbc783b */ /* 0x000e680000000200 */
[----:B------:R-:W1:Y:S04]  /*1d230*/  LDSM.16.M88.4 R184, [R220] ;  /* 0x00000000dcb8783b */ /* 0x000e680000000200 */
[----:B-----5:R-:W-:Y:S01]  /*1d240*/  LDSM.16.M88.4 R20, [R225] ;  /* 0x00000000e114783b */ /* 0x020fe20000000200 */
[C---:B----4-:R-:W-:Y:S03]  /*1d250*/  HMMA.16816.F32.BF16 R8, R24.reuse, R4, RZ ;  /* 0x000000041808723c */ /* 0x050fe600000418ff */
[----:B------:R-:W0:Y:S05]  /*1d260*/  LDGDEPBAR ;  /* 0x00000000000079af */ /* 0x000e2a0000000000 */
[C---:B------:R-:W-:Y:S08]  /*1d270*/  HMMA.16816.F32.BF16 R4, R24.reuse, R6, RZ ;  /* 0x000000061804723c */ /* 0x040ff000000418ff */
[C---:B--2---:R-:W-:Y:S08]  /*1d280*/  HMMA.16816.F32.BF16 R176, R24.reuse, R172, RZ ;  /* 0x000000ac18b0723c */ /* 0x044ff000000418ff */
[C---:B------:R-:W-:Y:S08]  /*1d290*/  HMMA.16816.F32.BF16 R172, R24.reuse, R174, RZ ;  /* 0x000000ae18ac723c */ /* 0x040ff000000418ff */
[C---:B-1----:R-:W-:Y:S08]  /*1d2a0*/  HMMA.16816.F32.BF16 R168, R24.reuse, R32, RZ ;  /* 0x0000002018a8723c */ /* 0x042ff000000418ff */
[C---:B------:R-:W-:Y:S08]  /*1d2b0*/  HMMA.16816.F32.BF16 R32, R24.reuse, R34, RZ ;  /* 0x000000221820723c */ /* 0x040ff000000418ff */
[C---:B------:R-:W-:Y:S08]  /*1d2c0*/  HMMA.16816.F32.BF16 R28, R24.reuse, R16, RZ ;  /* 0x00000010181c723c */ /* 0x040ff000000418ff */
[----:B------:R-:W-:Y:S01]  /*1d2d0*/  HMMA.16816.F32.BF16 R24, R24, R18, RZ ;  /* 0x000000121818723c */ /* 0x000fe200000418ff */
[----:B------:R-:W1:Y:S07]  /*1d2e0*/  LDSM.16.M88.4 R16, [R223+0x8000] ;  /* 0x00800000df10783b */ /* 0x000e6e0000000200 */
[C---:B---3--:R-:W-:Y:S08]  /*1d2f0*/  HMMA.16816.F32.BF16 R8, R180.reuse, R12, R8 ;  /* 0x0000000cb408723c */ /* 0x048ff00000041808 */
[C---:B------:R-:W-:Y:S01]  /*1d300*/  HMMA.16816.F32.BF16 R4, R180.reuse, R14, R4 ;  /* 0x0000000eb404723c */ /* 0x040fe20000041804 */
[----:B------:R-:W2:Y:S07]  /*1d310*/  LDSM.16.M88.4 R12, [R223+0x8800] ;  /* 0x00880000df0c783b */ /* 0x000eae0000000200 */
[C---:B------:R-:W-:Y:S08]  /*1d320*/  HMMA.16816.F32.BF16 R176, R180.reuse, R192, R176 ;  /* 0x000000c0b4b0723c */ /* 0x040ff000000418b0 */
[C---:B------:R-:W-:Y:S01]  /*1d330*/  HMMA.16816.F32.BF16 R172, R180.reuse, R194, R172 ;  /* 0x000000c2b4ac723c */ /* 0x040fe200000418ac */
[----:B------:R-:W-:Y:S07]  /*1d340*/  LDSM.16.M88.4 R192, [R219+0x1000] ;  /* 0x00100000dbc0783b */ /* 0x000fee0000000200 */
[C---:B------:R-:W-:Y:S08]  /*1d350*/  HMMA.16816.F32.BF16 R168, R180.reuse, R188, R168 ;  /* 0x000000bcb4a8723c */ /* 0x040ff000000418a8 */
[C---:B------:R-:W-:Y:S01]  /*1d360*/  HMMA.16816.F32.BF16 R32, R180.reuse, R190, R32 ;  /* 0x000000beb420723c */ /* 0x040fe20000041820 */
[----:B------:R-:W3:Y:S07]  /*1d370*/  LDSM.16.M88.4 R188, [R223+0x9000] ;  /* 0x00900000dfbc783b */ /* 0x000eee0000000200 */
[C---:B------:R-:W-:Y:S08]  /*1d380*/  HMMA.16816.F32.BF16 R28, R180.reuse, R184, R28 ;  /* 0x000000b8b41c723c */ /* 0x040ff0000004181c */
[----:B------:R-:W-:Y:S01]  /*1d390*/  HMMA.16816.F32.BF16 R24, R180, R186, R24 ;  /* 0x000000bab418723c */ /* 0x000fe20000041818 */
[----:B------:R-:W4:Y:S04]  /*1d3a0*/  LDSM.16.M88.4 R184, [R223+0x9800] ;  /* 0x00980000dfb8783b */ /* 0x000f280000000200 */
[----:B------:R-:W-:Y:S03]  /*1d3b0*/  LDSM.16.M88.4 R180, [R224] ;  /* 0x00000000e0b4783b */ /* 0x000fe60000000200 */
[C---:B-1----:R-:W-:Y:S08]  /*1d3c0*/  HMMA.16816.F32.BF16 R8, R20.reuse, R16, R8 ;  /* 0x000000101408723c */ /* 0x042ff00000041808 */
[C---:B------:R-:W-:Y:S01]  /*1d3d0*/  HMMA.16816.F32.BF16 R4, R20.reuse, R18, R4 ;  /* 0x000000121404723c */ /* 0x040fe20000041804 */
[----:B------:R-:W1:Y:S07]  /*1d3e0*/  LDSM.16.M88.4 R16, [R219] ;  /* 0x00000000db10783b */ /* 0x000e6e0000000200 */
        /* <DEDUP_REMOVED lines=8> */
[----:B------:R-:W-:Y:S04]  /*1d470*/  LDSM.16.M88.4 R184, [R229+0x2000] ;  /* 0x00200000e5b8783b */ /* 0x000fe80000000200 */
[----:B------:R-:W4:Y:S03]  /*1d480*/  LDSM.16.M88.4 R20, [R228+0xa000] ;  /* 0x00a00000e414783b */ /* 0x000f260000000200 */
[C---:B-1----:R-:W-:Y:S08]  /*1d490*/  HMMA.16816.F32.BF16 R8, R180.reuse, R16, R8 ;  /* 0x00000010b408723c */ /* 0x042ff00000041808 */
[C---:B------:R-:W-:Y:S01]  /*1d4a0*/  HMMA.16816.F32.BF16 R4, R180.reuse, R18, R4 ;  /* 0x00000012b404723c */ /* 0x040fe20000041804 */
[----:B------:R-:W1:Y:S07]  /*1d4b0*/  LDSM.16.M88.4 R16, [R228+0xa800] ;  /* 0x00a80000e410783b */ /* 0x000e6e0000000200 */
[C---:B--2---:R-:W-:Y:S08]  /*1d4c0*/  HMMA.16816.F32.BF16 R176, R180.reuse, R12, R176 ;  /* 0x0000000cb4b0723c */ /* 0x044ff000000418b0 */
[C---:B------:R-:W-:Y:S01]  /*1d4d0*/  HMMA.16816.F32.BF16 R172, R180.reuse, R14, R172 ;  /* 0x0000000eb4ac723c */ /* 0x040fe200000418ac */
[----:B------:R-:W2:Y:S07]  /*1d4e0*/  LDSM.16.M88.4 R12, [R228+0xb000] ;  /* 0x00b00000e40c783b */ /* 0x000eae0000000200 */
[C---:B------:R-:W-:Y:S08]  /*1d4f0*/  HMMA.16816.F32.BF16 R168, R180.reuse, R192, R168 ;  /* 0x000000c0b4a8723c */ /* 0x040ff000000418a8 */
[C---:B------:R-:W-:Y:S01]  /*1d500*/  HMMA.16816.F32.BF16 R32, R180.reuse, R194, R32 ;  /* 0x000000c2b420723c */ /* 0x040fe20000041820 */
[----:B------:R-:W5:Y:S07]  /*1d510*/  LDSM.16.M88.4 R192, [R228+0xb800] ;  /* 0x00b80000e4c0783b */ /* 0x000f6e0000000200 */
[C---:B---3--:R-:W-:Y:S08]  /*1d520*/  HMMA.16816.F32.BF16 R28, R180.reuse, R188, R28 ;  /* 0x000000bcb41c723c */ /* 0x048ff0000004181c */
[----:B------:R-:W-:Y:S01]  /*1d530*/  HMMA.16816.F32.BF16 R24, R180, R190, R24 ;  /* 0x000000beb418723c */ /* 0x000fe20000041818 */
[----:B------:R-:W-:Y:S04]  /*1d540*/  LDSM.16.M88.4 R180, [R227+0x2000] ;  /* 0x00200000e3b4783b */ /* 0x000fe80000000200 */
[----:B------:R-:W-:Y:S03]  /*1d550*/  LDSM.16.M88.4 R188, [R215] ;  /* 0x00000000d7bc783b */ /* 0x000fe60000000200 */
[C---:B----4-:R-:W-:Y:S08]  /*1d560*/  HMMA.16816.F32.BF16 R8, R184.reuse, R20, R8 ;  /* 0x00000014b808723c */ /* 0x050ff00000041808 */
[C---:B------:R-:W-:Y:S01]  /*1d570*/  HMMA.16816.F32.BF16 R4, R184.reuse, R22, R4 ;  /* 0x00000016b804723c */ /* 0x040fe20000041804 */
[----:B------:R-:W3:Y:S07]  /*1d580*/  LDSM.16.M88.4 R20, [R218] ;  /* 0x00000000da14783b */ /* 0x000eee0000000200 */
[C---:B-1----:R-:W-:Y:S08]  /*1d590*/  HMMA.16816.F32.BF16 R176, R184.reuse, R16, R176 ;  /* 0x00000010b8b0723c */ /* 0x042ff000000418b0 */
[C---:B------:R-:W-:Y:S01]  /*1d5a0*/  HMMA.16816.F32.BF16 R172, R184.reuse, R18, R172 ;  /* 0x00000012b8ac723c */ /* 0x040fe200000418ac */
[----:B------:R-:W1:Y:S07]  /*1d5b0*/  LDSM.16.M88.4 R16, [R217] ;  /* 0x00000000d910783b */ /* 0x000e6e0000000200 */
[C---:B--2---:R-:W-:Y:S08]  /*1d5c0*/  HMMA.16816.F32.BF16 R168, R184.reuse, R12, R168 ;  /* 0x0000000cb8a8723c */ /* 0x044ff000000418a8 */
[C---:B------:R-:W-:Y:S01]  /*1d5d0*/  HMMA.16816.F32.BF16 R32, R184.reuse, R14, R32 ;  /* 0x0000000eb820723c */ /* 0x040fe20000041820 */
[----:B------:R-:W2:Y:S07]  /*1d5e0*/  LDSM.16.M88.4 R12, [R216] ;  /* 0x00000000d80c783b */ /* 0x000eae0000000200 */
[C---:B-----5:R-:W-:Y:S08]  /*1d5f0*/  HMMA.16816.F32.BF16 R28, R184.reuse, R192, R28 ;  /* 0x000000c0b81c723c */ /* 0x060ff0000004181c */
[----:B------:R-:W-:Y:S01]  /*1d600*/  HMMA.16816.F32.BF16 R24, R184, R194, R24 ;  /* 0x000000c2b818723c */ /* 0x000fe20000041818 */
[----:B------:R-:W-:Y:S04]  /*1d610*/  LDSM.16.M88.4 R184, [R223+0xb000] ;  /* 0x00b00000dfb8783b */ /* 0x000fe80000000200 */
[----:B------:R-:W-:Y:S03]  /*1d620*/  LDSM.16.M88.4 R192, [R227+0x4000] ;  /* 0x00400000e3c0783b */ /* 0x000fe60000000200 */
[C---:B---3--:R-:W-:Y:S08]  /*1d630*/  HMMA.16816.F32.BF16 R8, R180.reuse, R20, R8 ;  /* 0x00000014b408723c */ /* 0x048ff00000041808 */
[C---:B------:R-:W-:Y:S01]  /*1d640*/  HMMA.16816.F32.BF16 R4, R180.reuse, R22, R4 ;  /* 0x00000016b404723c */ /* 0x040fe20000041804 */
[----:B------:R-:W-:Y:S07]  /*1d650*/  LDSM.16.M88.4 R20, [R223+0xa000] ;  /* 0x00a00000df14783b */ /* 0x000fee0000000200 */
[C---:B-1----:R-:W-:Y:S08]  /*1d660*/  HMMA.16816.F32.BF16 R176, R180.reuse, R16, R176 ;  /* 0x00000010b4b0723c */ /* 0x042ff000000418b0 */
[C---:B------:R-:W-:Y:S01]  /*1d670*/  HMMA.16816.F32.BF16 R172, R180.reuse, R18, R172 ;  /* 0x00000012b4ac723c */ /* 0x040fe200000418ac */
[----:B------:R-:W1:Y:S07]  /*1d680*/  LDSM.16.M88.4 R16, [R225+0x2000] ;  /* 0x00200000e110783b */ /* 0x000e6e0000000200 */
[C---:B--2---:R-:W-:Y:S08]  /*1d690*/  HMMA.16816.F32.BF16 R168, R180.reuse, R12, R168 ;  /* 0x0000000cb4a8723c */ /* 0x044ff000000418a8 */
[C---:B------:R-:W-:Y:S01]  /*1d6a0*/  HMMA.16816.F32.BF16 R32, R180.reuse, R14, R32 ;  /* 0x0000000eb420723c */ /* 0x040fe20000041820 */
[----:B------:R-:W2:Y:S07]  /*1d6b0*/  LDSM.16.M88.4 R12, [R223+0xa800] ;  /* 0x00a80000df0c783b */ /* 0x000eae0000000200 */
[C---:B------:R-:W-:Y:S08]  /*1d6c0*/  HMMA.16816.F32.BF16 R28, R180.reuse, R188, R28 ;  /* 0x000000bcb41c723c */ /* 0x040ff0000004181c */
[----:B------:R-:W-:Y:S01]  /*1d6d0*/  HMMA.16816.F32.BF16 R24, R180, R190, R24 ;  /* 0x000000beb418723c */ /* 0x000fe20000041818 */
[----:B------:R-:W3:Y:S04]  /*1d6e0*/  LDSM.16.M88.4 R180, [R223+0xb800] ;  /* 0x00b80000dfb4783b */ /* 0x000ee80000000200 */
[----:B------:R-:W-:Y:S03]  /*1d6f0*/  LDSM.16.M88.4 R188, [R219+0x2800] ;  /* 0x00280000dbbc783b */ /* 0x000fe60000000200 */
        /* <DEDUP_REMOVED lines=8> */
[----:B------:R-:W4:Y:S07]  /*1d780*/  LDSM.16.M88.4 R184, [R219+0x3000] ;  /* 0x00300000dbb8783b */ /* 0x000f2e0000000200 */
[C---:B---3--:R-:W-:Y:S08]  /*1d790*/  HMMA.16816.F32.BF16 R28, R16.reuse, R180, R28 ;  /* 0x000000b4101c723c */ /* 0x048ff0000004181c */
[----:B------:R-:W-:Y:S01]  /*1d7a0*/  HMMA.16816.F32.BF16 R24, R16, R182, R24 ;  /* 0x000000b61018723c */ /* 0x000fe20000041818 */
[----:B------:R-:W3:Y:S04]  /*1d7b0*/  LDSM.16.M88.4 R180, [R219+0x3800] ;  /* 0x00380000dbb4783b */ /* 0x000ee80000000200 */
[----:B------:R-:W-:Y:S03]  /*1d7c0*/  LDSM.16.M88.4 R16, [R229+0x4000] ;  /* 0x00400000e510783b */ /* 0x000fe60000000200 */
[C---:B-1----:R-:W-:Y:S08]  /*1d7d0*/  HMMA.16816.F32.BF16 R176, R20.reuse, R188, R176 ;  /* 0x000000bc14b0723c */ /* 0x042ff000000418b0 */
[C---:B--2---:R-:W-:Y:S08]  /*1d7e0*/  HMMA.16816.F32.BF16 R8, R20.reuse, R12, R8 ;  /* 0x0000000c1408723c */ /* 0x044ff00000041808 */
[C---:B------:R-:W-:Y:S01]  /*1d7f0*/  HMMA.16816.F32.BF16 R4, R20.reuse, R14, R4 ;  /* 0x0000000e1404723c */ /* 0x040fe20000041804 */
[----:B------:R-:W1:Y:S07]  /*1d800*/  LDSM.16.M88.4 R12, [R228+0xc000] ;  /* 0x00c00000e40c783b */ /* 0x000e6e0000000200 */
[C---:B----4-:R-:W-:Y:S08]  /*1d810*/  HMMA.16816.F32.BF16 R168, R20.reuse, R184, R168 ;  /* 0x000000b814a8723c */ /* 0x050ff000000418a8 */
[C---:B------:R-:W-:Y:S01]  /*1d820*/  HMMA.16816.F32.BF16 R32, R20.reuse, R186, R32 ;  /* 0x000000ba1420723c */ /* 0x040fe20000041820 */
[----:B------:R-:W2:Y:S07]  /*1d830*/  LDSM.16.M88.4 R184, [R228+0xc800] ;  /* 0x00c80000e4b8783b */ /* 0x000eae0000000200 */
[C---:B---3--:R-:W-:Y:S08]  /*1d840*/  HMMA.16816.F32.BF16 R28, R20.reuse, R180, R28 ;  /* 0x000000b4141c723c */ /* 0x048ff0000004181c */
[C---:B------:R-:W-:Y:S01]  /*1d850*/  HMMA.16816.F32.BF16 R24, R20.reuse, R182, R24 ;  /* 0x000000b61418723c */ /* 0x040fe20000041818 */
[----:B------:R-:W3:Y:S07]  /*1d860*/  LDSM.16.M88.4 R180, [R228+0xd000] ;  /* 0x00d00000e4b4783b */ /* 0x000eee0000000200 */
        /* <DEDUP_REMOVED lines=8> */
[----:B------:R-:W2:Y:S07]  /*1d8f0*/  LDSM.16.M88.4 R184, [R212] ;  /* 0x00000000d4b8783b */ /* 0x000eae0000000200 */
[C---:B---3--:R-:W-:Y:S08]  /*1d900*/  HMMA.16816.F32.BF16 R168, R16.reuse, R180, R168 ;  /* 0x000000b410a8723c */ /* 0x048ff000000418a8 */
[C---:B------:R-:W-:Y:S01]  /*1d910*/  HMMA.16816.F32.BF16 R32, R16.reuse, R182, R32 ;  /* 0x000000b61020723c */ /* 0x040fe20000041820 */
[----:B------:R-:W3:Y:S07]  /*1d920*/  LDSM.16.M88.4 R180, [R211] ;  /* 0x00000000d3b4783b */ /* 0x000eee0000000200 */
        /* <DEDUP_REMOVED lines=15> */
[----:B------:R-:W-:Y:S04]  /*1da20*/  LDSM.16.M88.4 R192, [R224+0x4000] ;  /* 0x00400000e0c0783b */ /* 0x000fe80000000200 */
[----:B------:R-:W-:Y:S03]  /*1da30*/  LDSM.16.M88.4 R188, [R219+0x4000] ;  /* 0x00400000dbbc783b */ /* 0x000fe60000000200 */
[C---:B----4-:R-:W-:Y:S08]  /*1da40*/  HMMA.16816.F32.BF16 R8, R20.reuse, R16, R8 ;  /* 0x000000101408723c */ /* 0x050ff00000041808 */
[C---:B------:R-:W-:Y:S01]  /*1da50*/  HMMA.16816.F32.BF16 R4, R20.reuse, R18, R4 ;  /* 0x000000121404723c */ /* 0x040fe20000041804 */
[----:B------:R-:W4:Y:S07]  /*1da60*/  LDSM.16.M88.4 R16, [R219+0x4800] ;  /* 0x00480000db10783b */ /* 0x000f2e0000000200 */
[C---:B-1----:R-:W-:Y:S08]  /*1da70*/  HMMA.16816.F32.BF16 R176, R20.reuse, R12, R176 ;  /* 0x0000000c14b0723c */ /* 0x042ff000000418b0 */
[C---:B------:R-:W-:Y:S01]  /*1da80*/  HMMA.16816.F32.BF16 R172, R20.reuse, R14, R172 ;  /* 0x0000000e14ac723c */ /* 0x040fe200000418ac */
[----:B------:R-:W1:Y:S07]  /*1da90*/  LDSM.16.M88.4 R12, [R219+0x5800] ;  /* 0x00580000db0c783b */ /* 0x000e6e0000000200 */
        /* <DEDUP_REMOVED lines=10> */
[C---:B------:R-:W-:Y:S08]  /*1db40*/  HMMA.16816.F32.BF16 R8, R192.reuse, R188, R8 ;  /* 0x000000bcc008723c */ /* 0x040ff00000041808 */
[C---:B------:R-:W-:Y:S01]  /*1db50*/  HMMA.16816.F32.BF16 R4, R192.reuse, R190, R4 ;  /* 0x000000bec004723c */ /* 0x040fe20000041804 */
[----:B------:R-:W-:Y:S07]  /*1db60*/  LDSM.16.M88.4 R188, [R227+0x6000] ;  /* 0x00600000e3bc783b */ /* 0x000fee0000000200 */
[C---:B-1----:R-:W-:Y:S08]  /*1db70*/  HMMA.16816.F32.BF16 R28, R192.reuse, R12, R28 ;  /* 0x0000000cc01c723c */ /* 0x042ff0000004181c */
[C---:B--2---:R-:W-:Y:S08]  /*1db80*/  HMMA.16816.F32.BF16 R168, R192.reuse, R20, R168 ;  /* 0x00000014c0a8723c */ /* 0x044ff000000418a8 */
[C---:B------:R-:W-:Y:S01]  /*1db90*/  HMMA.16816.F32.BF16 R32, R192.reuse, R22, R32 ;  /* 0x00000016c020723c */ /* 0x040fe20000041820 */
[----:B------:R-:W1:Y:S07]  /*1dba0*/  LDSM.16.M88.4 R20, [R228+0xf000] ;  /* 0x00f00000e414783b */ /* 0x000e6e0000000200 */
[----:B------:R-:W-:Y:S01]  /*1dbb0*/  HMMA.16816.F32.BF16 R24, R192, R14, R24 ;  /* 0x0000000ec018723c */ /* 0x000fe20000041818 */
[----:B------:R-:W2:Y:S07]  /*1dbc0*/  LDSM.16.M88.4 R12, [R228+0xf800] ;  /* 0x00f80000e40c783b */ /* 0x000eae0000000200 */
[C---:B---3--:R-:W-:Y:S08]  /*1dbd0*/  HMMA.16816.F32.BF16 R8, R184.reuse, R180, R8 ;  /* 0x000000b4b808723c */ /* 0x048ff00000041808 */
[C---:B------:R-:W-:Y:S01]  /*1dbe0*/  HMMA.16816.F32.BF16 R4, R184.reuse, R182, R4 ;  /* 0x000000b6b804723c */ /* 0x040fe20000041804 */
[----:B------:R-:W3:Y:S07]  /*1dbf0*/  LDSM.16.M88.4 R180, [R210] ;  /* 0x00000000d2b4783b */ /* 0x000eee0000000200 */
[C---:B----4-:R-:W-:Y:S08]  /*1dc00*/  HMMA.16816.F32.BF16 R176, R184.reuse, R16, R176 ;  /* 0x00000010b8b0723c */ /* 0x050ff000000418b0 */
[C---:B------:R-:W-:Y:S01]  /*1dc10*/  HMMA.16816.F32.BF16 R172, R184.reuse, R18, R172 ;  /* 0x00000012b8ac723c */ /* 0x040fe200000418ac */
[----:B------:R-:W4:Y:S07]  /*1dc20*/  LDSM.16.M88.4 R16, [R209] ;  /* 0x00000000d110783b */ /* 0x000f2e0000000200 */
[C---:B-1----:R-:W-:Y:S08]  /*1dc30*/  HMMA.16816.F32.BF16 R168, R184.reuse, R20, R168 ;  /* 0x00000014b8a8723c */ /* 0x042ff000000418a8 */
[C---:B------:R-:W-:Y:S01]  /*1dc40*/  HMMA.16816.F32.BF16 R32, R184.reuse, R22, R32 ;  /* 0x00000016b820723c */ /* 0x040fe20000041820 */
[----:B------:R-:W1:Y:S07]  /*1dc50*/  LDSM.16.M88.4 R20, [R208] ;  /* 0x00000000d014783b */ /* 0x000e6e0000000200 */
[C---:B--2---:R-:W-:Y:S08]  /*1dc60*/  HMMA.16816.F32.BF16 R28, R184.reuse, R12, R28 ;  /* 0x0000000cb81c723c */ /* 0x044ff0000004181c */
[----:B------:R-:W-:Y:S01]  /*1dc70*/  HMMA.16816.F32.BF16 R24, R184, R14, R24 ;  /* 0x0000000eb818723c */ /* 0x000fe20000041818 */
[----:B------:R-:W2:Y:S04]  /*1dc80*/  LDSM.16.M88.4 R12, [R167] ;  /* 0x00000000a70c783b */ /* 0x000ea80000000200 */
[----:B------:R-:W-:Y:S03]  /*1dc90*/  LDSM.16.M88.4 R184, [R225+0x6000] ;  /* 0x00600000e1b8783b */ /* 0x000fe60000000200 */
[C---:B---3--:R-:W-:Y:S08]  /*1dca0*/  HMMA.16816.F32.BF16 R8, R188.reuse, R180, R8 ;  /* 0x000000b4bc08723c */ /* 0x048ff00000041808 */
[C---:B------:R-:W-:Y:S01]  /*1dcb0*/  HMMA.16816.F32.BF16 R4, R188.reuse, R182, R4 ;  /* 0x000000b6bc04723c */ /* 0x040fe20000041804 */
[----:B------:R-:W3:Y:S07]  /*1dcc0*/  LDSM.16.M88.4 R180, [R223+0xe000] ;  /* 0x00e00000dfb4783b */ /* 0x000eee0000000200 */
[C---:B----4-:R-:W-:Y:S08]  /*1dcd0*/  HMMA.16816.F32.BF16 R176, R188.reuse, R16, R176 ;  /* 0x00000010bcb0723c */ /* 0x050ff000000418b0 */
[C---:B------:R-:W-:Y:S01]  /*1dce0*/  HMMA.16816.F32.BF16 R172, R188.reuse, R18, R172 ;  /* 0x00000012bcac723c */ /* 0x040fe200000418ac */
[----:B------:R-:W4:Y:S07]  /*1dcf0*/  LDSM.16.M88.4 R16, [R223+0xe800] ;  /* 0x00e80000df10783b */ /* 0x000f2e0000000200 */
[C---:B-1----:R-:W-:Y:S08]  /*1dd00*/  HMMA.16816.F32.BF16 R168, R188.reuse, R20, R168 ;  /* 0x00000014bca8723c */ /* 0x042ff000000418a8 */
[C---:B------:R-:W-:Y:S01]  /*1dd10*/  HMMA.16816.F32.BF16 R32, R188.reuse, R22, R32 ;  /* 0x00000016bc20723c */ /* 0x040fe20000041820 */
[----:B------:R-:W1:Y:S07]  /*1dd20*/  LDSM.16.M88.4 R20, [R223+0xf000] ;  /* 0x00f00000df14783b */ /* 0x000e6e0000000200 */
[C---:B--2---:R-:W-:Y:S08]  /*1dd30*/  HMMA.16816.F32.BF16 R28, R188.reuse, R12, R28 ;  /* 0x0000000cbc1c723c */ /* 0x044ff0000004181c */
[----:B------:R-:W-:Y:S01]  /*1dd40*/  HMMA.16816.F32.BF16 R24, R188, R14, R24 ;  /* 0x0000000ebc18723c */ /* 0x000fe20000041818 */
[----:B------:R-:W-:Y:S04]  /*1dd50*/  LDSM.16.M88.4 R12, [R219+0x6000] ;  /* 0x00600000db0c783b */ /* 0x000fe80000000200 */
[----:B------:R-:W-:Y:S03]  /*1dd60*/  LDSM.16.M88.4 R188, [R219+0x6800] ;  /* 0x00680000dbbc783b */ /* 0x000fe60000000200 */
[C---:B---3--:R-:W-:Y:S08]  /*1dd70*/  HMMA.16816.F32.BF16 R8, R184.reuse, R180, R8 ;  /* 0x000000b4b808723c */ /* 0x048ff00000041808 */
[C---:B------:R-:W-:Y:S01]  /*1dd80*/  HMMA.16816.F32.BF16 R4, R184.reuse, R182, R4 ;  /* 0x000000b6b804723c */ /* 0x040fe20000041804 */
[----:B------:R-:W2:Y:S07]  /*1dd90*/  LDSM.16.M88.4 R180, [R224+0x6000] ;  /* 0x00600000e0b4783b */ /* 0x000eae0000000200 */
[C---:B----4-:R-:W-:Y:S08]  /*1dda0*/  HMMA.16816.F32.BF16 R176, R184.reuse, R16, R176 ;  /* 0x00000010b8b0723c */ /* 0x050ff000000418b0 */
[C---:B------:R-:W-:Y:S01]  /*1ddb0*/  HMMA.16816.F32.BF16 R172, R184.reuse, R18, R172 ;  /* 0x00000012b8ac723c */ /* 0x040fe200000418ac */
[----:B------:R-:W3:Y:S07]  /*1ddc0*/  LDSM.16.M88.4 R16, [R223+0xf800] ;  /* 0x00f80000df10783b */ /* 0x000eee0000000200 */
[C---:B-1----:R-:W-:Y:S01]  /*1ddd0*/  HMMA.16816.F32.BF16 R168, R184.reuse, R20, R168 ;  /* 0x00000014b8a8723c */ /* 0x042fe200000418a8 */
[----:B------:R-:W1:Y:S07]  /*1dde0*/  S2R R20, SR_TID.X ;  /* 0x0000000000147919 */ /* 0x000e6e0000002100 */
[----:B------:R-:W-:Y:S08]  /*1ddf0*/  HMMA.16816.F32.BF16 R32, R184, R22, R32 ;  /* 0x00000016b820723c */ /* 0x000ff00000041820 */
[C---:B--2---:R-:W-:Y:S08]  /*1de00*/  HMMA.16816.F32.BF16 R8, R180.reuse, R12, R8 ;  /* 0x0000000cb408723c */ /* 0x044ff00000041808 */
[----:B------:R-:W-:Y:S01]  /*1de10*/  HMMA.16816.F32.BF16 R4, R180, R14, R4 ;  /* 0x0000000eb404723c */ /* 0x000fe20000041804 */
[----:B------:R-:W2:Y:S07]  /*1de20*/  LDSM.16.M88.4 R12, [R219+0x7000] ;  /* 0x00700000db0c783b */ /* 0x000eae0000000200 */
[C---:B---3--:R-:W-:Y:S07]  /*1de30*/  HMMA.16816.F32.BF16 R28, R184.reuse, R16, R28 ;  /* 0x00000010b81c723c */ /* 0x048fee000004181c */
[----:B-1----:R-:W-:Y:S01]  /*1de40*/  IMAD.SHL.U32 R16, R20, 0x2, RZ ;  /* 0x0000000214107824 */ /* 0x002fe200078e00ff */
[----:B------:R-:W-:Y:S04]  /*1de50*/  HMMA.16816.F32.BF16 R24, R184, R18, R24 ;  /* 0x00000012b818723c */ /* 0x000fe80000041818 */
[----:B------:R-:W-:-:S04]  /*1de60*/  LOP3.LUT R16, R16, 0x6, RZ, 0xc0, !PT ;  /* 0x0000000610107812 */ /* 0x000fc800078ec0ff */
[----:B------:R-:W-:Y:S01]  /*1de70*/  HMMA.16816.F32.BF16 R176, R180, R188, R176 ;  /* 0x000000bcb4b0723c */ /* 0x000fe200000418b0 */
[----:B------:R-:W-:Y:S02]  /*1de80*/  IMAD R23, R247, 0x40, R16 ;  /* 0x00000040f7177824 */ /* 0x000fe400078e0210 */
[----:B------:R-:W1:Y:S01]  /*1de90*/  LDSM.16.M88.4 R16, [R219+0x7800] ;  /* 0x00780000db10783b */ /* 0x000e620000000200 */
[----:B------:R-:W-:-:S04]  /*1dea0*/  DEPBAR.LE SB0, 0x0 ;  /* 0x000080000000791a */ /* 0x000fc80000000000 */
[C---:B------:R-:W-:Y:S01]  /*1deb0*/  IADD3 R21, R23.reuse, 0x1, RZ ;  /* 0x0000000117157810 */ /* 0x040fe20007ffe0ff */
[C---:B------:R-:W-:Y:S01]  /*1dec0*/  HMMA.16816.F32.BF16 R172, R180.reuse, R190, R172 ;  /* 0x000000beb4ac723c */ /* 0x040fe200000418ac */
[----:B------:R-:W-:Y:S01]  /*1ded0*/  IADD3 R185, R23, 0x8, RZ ;  /* 0x0000000817b97810 */ /* 0x000fe20007ffe0ff */
[----:B------:R-:W-:Y:S01]  /*1dee0*/  IMAD.MOV.U32 R188, RZ, RZ, R198 ;  /* 0x000000ffffbc7224 */ /* 0x000fe200078e00c6 */
[C---:B------:R-:W-:Y:S01]  /*1def0*/  ISETP.GE.AND P1, PT, R21.reuse, R0, PT ;  /* 0x000000001500720c */ /* 0x040fe20003f26270 */
[----:B------:R-:W-:Y:S01]  /*1df00*/  IMAD.MOV.U32 R189, RZ, RZ, R199 ;  /* 0x000000ffffbd7224 */ /* 0x000fe200078e00c7 */
[----:B------:R-:W-:Y:S01]  /*1df10*/  BAR.SYNC.DEFER_BLOCKING 0x0 ;  /* 0x0000000000007b1d */ /* 0x000fe20000010000 */
[----:B------:R-:W-:Y:S02]  /*1df20*/  ISETP.GE.AND P3, PT, R21, R2, PT ;  /* 0x000000021500720c */ /* 0x000fe40003f66270 */
[----:B------:R-:W-:Y:S01]  /*1df30*/  ISETP.GE.AND P2, PT, R185, R0, PT ;  /* 0x00000000b900720c */ /* 0x000fe20003f46270 */
[----:B--2---:R-:W-:Y:S01]  /*1df40*/  HMMA.16816.F32.BF16 R168, R180, R12, R168 ;  /* 0x0000000cb4a8723c */ /* 0x004fe200000418a8 */
[----:B------:R-:W-:-:S02]  /*1df50*/  IADD3 R21, R23, 0x9, RZ ;  /* 0x0000000917157810 */ /* 0x000fc40007ffe0ff */
[----:B------:R-:W-:Y:S02]  /*1df60*/  FSEL R9, R9, -INF , !P1 ;  /* 0xff80000009097808 */ /* 0x000fe40004800000 */
[----:B------:R-:W-:Y:S02]  /*1df70*/  FSEL R11, R11, -INF , !P3 ;  /* 0xff8000000b0b7808 */ /* 0x000fe40005800000 */
[----:B------:R-:W-:Y:S01]  /*1df80*/  FSEL R4, R4, -INF , !P2 ;  /* 0xff80000004047808 */ /* 0x000fe20005000000 */
[----:B------:R-:W-:Y:S01]  /*1df90*/  HMMA.16816.F32.BF16 R32, R180, R14, R32 ;  /* 0x0000000eb420723c */ /* 0x000fe20000041820 */
[----:B------:R-:W-:Y:S02]  /*1dfa0*/  ISETP.GE.AND P1, PT, R185, R2, PT ;  /* 0x00000002b900720c */ /* 0x000fe40003f26270 */
[C---:B------:R-:W-:Y:S02]  /*1dfb0*/  ISETP.GE.AND P3, PT, R21.reuse, R0, PT ;  /* 0x000000001500720c */ /* 0x040fe40003f66270 */
[----:B------:R-:W-:-:S02]  /*1dfc0*/  ISETP.GE.AND P2, PT, R21, R2, PT ;  /* 0x000000021500720c */ /* 0x000fc40003f46270 */
[C---:B------:R-:W-:Y:S02]  /*1dfd0*/  IADD3 R185, R23.reuse, 0x10, RZ ;  /* 0x0000001017b97810 */ /* 0x040fe40007ffe0ff */
[----:B------:R-:W-:Y:S02]  /*1dfe0*/  IADD3 R21, R23, 0x11, RZ ;  /* 0x0000001117157810 */ /* 0x000fe40007ffe0ff */
[----:B------:R-:W-:Y:S02]  /*1dff0*/  FSEL R6, R6, -INF , !P1 ;  /* 0xff80000006067808 */ /* 0x000fe40004800000 */
[----:B------:R-:W-:Y:S02]  /*1e000*/  FSEL R5, R5, -INF , !P3 ;  /* 0xff80000005057808 */ /* 0x000fe40005800000 */
[----:B------:R-:W-:Y:S02]  /*1e010*/  FSEL R7, R7, -INF , !P2 ;  /* 0xff80000007077808 */ /* 0x000fe40005000000 */
[C---:B------:R-:W-:Y:S01]  /*1e020*/  ISETP.GE.AND P1, PT, R185.reuse, R0, PT ;  /* 0x00000000b900720c */ /* 0x040fe20003f26270 */
[----:B-1----:R-:W-:Y:S01]  /*1e030*/  HMMA.16816.F32.BF16 R28, R180, R16, R28 ;  /* 0x00000010b41c723c */ /* 0x002fe2000004181c */
[----:B------:R-:W-:-:S02]  /*1e040*/  ISETP.GE.AND P3, PT, R185, R2, PT ;  /* 0x00000002b900720c */ /* 0x000fc40003f66270 */
[----:B------:R-:W-:Y:S02]  /*1e050*/  ISETP.GE.AND P2, PT, R21, R0, PT ;  /* 0x000000001500720c */ /* 0x000fe40003f46270 */
[----:B------:R-:W-:Y:S02]  /*1e060*/  IADD3 R13, R23, 0x18, RZ ;  /* 0x00000018170d7810 */ /* 0x000fe40007ffe0ff */
[----:B------:R-:W-:Y:S01]  /*1e070*/  FSEL R176, R176, -INF , !P1 ;  /* 0xff800000b0b07808 */ /* 0x000fe20004800000 */
[----:B------:R-:W-:Y:S01]  /*1e080*/  HMMA.16816.F32.BF16 R24, R180, R18, R24 ;  /* 0x00000012b418723c */ /* 0x000fe20000041818 */
[----:B------:R-:W-:Y:S02]  /*1e090*/  FSEL R178, R178, -INF , !P3 ;  /* 0xff800000b2b27808 */ /* 0x000fe40005800000 */
[----:B------:R-:W-:Y:S02]  /*1e0a0*/  FSEL R22, R177, -INF , !P2 ;  /* 0xff800000b1167808 */ /* 0x000fe40005000000 */
[----:B------:R-:W-:-:S02]  /*1e0b0*/  ISETP.GE.AND P1, PT, R21, R2, PT ;  /* 0x000000021500720c */ /* 0x000fc40003f26270 */
[C---:B------:R-:W-:Y:S02]  /*1e0c0*/  ISETP.GE.AND P3, PT, R13.reuse, R0, PT ;  /* 0x000000000d00720c */ /* 0x040fe40003f66270 */
[----:B------:R-:W-:Y:S02]  /*1e0d0*/  ISETP.GE.AND P2, PT, R13, R2, PT ;  /* 0x000000020d00720c */ /* 0x000fe40003f46270 */
[----:B------:R-:W-:Y:S02]  /*1e0e0*/  IADD3 R13, R23, 0x19, RZ ;  /* 0x00000019170d7810 */ /* 0x000fe40007ffe0ff */
[----:B------:R-:W-:Y:S02]  /*1e0f0*/  FSEL R185, R179, -INF , !P1 ;  /* 0xff800000b3b97808 */ /* 0x000fe40004800000 */
[----:B------:R-:W-:Y:S02]  /*1e100*/  ISETP.GE.AND P1, PT, R13, R0, PT ;  /* 0x000000000d00720c */ /* 0x000fe40003f26270 */
[----:B------:R-:W-:-:S02]  /*1e110*/  IADD3 R15, R23, 0x20, RZ ;  /* 0x00000020170f7810 */ /* 0x000fc40007ffe0ff */
[----:B------:R-:W-:Y:S02]  /*1e120*/  FSEL R21, R172, -INF , !P3 ;  /* 0xff800000ac157808 */ /* 0x000fe40005800000 */
[----:B------:R-:W-:Y:S02]  /*1e130*/  FSEL R195, R174, -INF , !P2 ;  /* 0xff800000aec37808 */ /* 0x000fe40005000000 */
[----:B------:R-:W-:Y:S02]  /*1e140*/  FSEL R20, R173, -INF , !P1 ;  /* 0xff800000ad147808 */ /* 0x000fe40004800000 */
        /* <DEDUP_REMOVED lines=14> */
[----:B------:R-:W-:-:S02]  /*1e230*/  FSEL R194, R32, -INF , !P1 ;  /* 0xff80000020c27808 */ /* 0x000fc40004800000 */
[----:B------:R-:W-:Y:S02]  /*1e240*/  ISETP.GE.AND P3, PT, R15, R2, PT ;  /* 0x000000020f00720c */ /* 0x000fe40003f66270 */
[C---:B------:R-:W-:Y:S02]  /*1e250*/  ISETP.GE.AND P2, PT, R13.reuse, R0, PT ;  /* 0x000000000d00720c */ /* 0x040fe40003f46270 */
[----:B------:R-:W-:Y:S02]  /*1e260*/  ISETP.GE.AND P1, PT, R13, R2, PT ;  /* 0x000000020d00720c */ /* 0x000fe40003f26270 */
[C---:B------:R-:W-:Y:S02]  /*1e270*/  IADD3 R15, R23.reuse, 0x30, RZ ;  /* 0x00000030170f7810 */ /* 0x040fe40007ffe0ff */
[----:B------:R-:W-:Y:S02]  /*1e280*/  IADD3 R13, R23, 0x31, RZ ;  /* 0x00000031170d7810 */ /* 0x000fe40007ffe0ff */
[----:B------:R-:W-:-:S02]  /*1e290*/  FSEL R190, R34, -INF , !P3 ;  /* 0xff80000022be7808 */ /* 0x000fc40005800000 */
[----:B------:R-:W-:Y:S02]  /*1e2a0*/  FSEL R192, R33, -INF , !P2 ;  /* 0xff80000021c07808 */ /* 0x000fe40005000000 */
[----:B------:R-:W-:Y:S02]  /*1e2b0*/  FSEL R182, R35, -INF , !P1 ;  /* 0xff80000023b67808 */ /* 0x000fe40004800000 */
[C---:B------:R-:W-:Y:S02]  /*1e2c0*/  ISETP.GE.AND P3, PT, R15.reuse, R0, PT ;  /* 0x000000000f00720c */ /* 0x040fe40003f66270 */
[----:B------:R-:W-:Y:S02]  /*1e2d0*/  ISETP.GE.AND P2, PT, R15, R2, PT ;  /* 0x000000020f00720c */ /* 0x000fe40003f46270 */
[----:B------:R-:W-:Y:S02]  /*1e2e0*/  ISETP.GE.AND P1, PT, R13, R0, PT ;  /* 0x000000000d00720c */ /* 0x000fe40003f26270 */
[----:B------:R-:W-:-:S02]  /*1e2f0*/  IADD3 R15, R23, 0x38, RZ ;  /* 0x00000038170f7810 */ /* 0x000fc40007ffe0ff */
[----:B------:R-:W-:Y:S02]  /*1e300*/  FSEL R177, R29, -INF , !P1 ;  /* 0xff8000001db17808 */ /* 0x000fe40004800000 */
[----:B------:R-:W-:Y:S02]  /*1e310*/  ISETP.GE.AND P1, PT, R15, R2, PT ;  /* 0x000000020f00720c */ /* 0x000fe40003f26270 */
[----:B------:R-:W-:Y:S02]  /*1e320*/  FSEL R172, R28, -INF , !P3 ;  /* 0xff8000001cac7808 */ /* 0x000fe40005800000 */
[----:B------:R-:W-:Y:S02]  /*1e330*/  FSEL R28, R26, -INF , !P1 ;  /* 0xff8000001a1c7808 */ /* 0x000fe40004800000 */
[----:B------:R-:W-:Y:S02]  /*1e340*/  FSEL R171, R30, -INF , !P2 ;  /* 0xff8000001eab7808 */ /* 0x000fe40005000000 */
[----:B------:R-:W-:-:S02]  /*1e350*/  ISETP.GE.AND P1, PT, R165, 0x3, PT ;  /* 0x00000003a500780c */ /* 0x000fc40003f26270 */
[----:B------:R-:W-:Y:S02]  /*1e360*/  ISETP.GE.AND P3, PT, R13, R2, PT ;  /* 0x000000020d00720c */ /* 0x000fe40003f66270 */
[-C--:B------:R-:W-:Y:S02]  /*1e370*/  ISETP.GE.AND P2, PT, R15, R0.reuse, PT ;  /* 0x000000000f00720c */ /* 0x080fe40003f46270 */
        /* <DEDUP_REMOVED lines=12> */
[----:B------:R-:W-:Y:S01]  /*1e440*/  BSSY B0, `(.L_x_1111) ;  /* 0x0000045000007945 */ /* 0x000fe20003800000 */
[----:B------:R-:W-:Y:S05]  /*1e450*/  @!P0 BRA `(.L_x_1112) ;  /* 0x000003f000008947 */ /* 0x000fea0003800000 */
[----:B------:R-:W-:Y:S02]  /*1e460*/  ULDC.64 UR4, c[0x0][0x118] ;  /* 0x0000460000047ab9 */ /* 0x000fe40000000a00 */
[----:B------:R-:W2:Y:S01]  /*1e470*/  LD.E R17, [R196.64+0x170] ;  /* 0x00017004c4117980 */ /* 0x000ea2000c101900 */
[----:B------:R-:W-:-:S03]  /*1e480*/  IMAD.SHL.U32 R2, R247, 0x40, RZ ;  /* 0x00000040f7027824 */ /* 0x000fc600078e00ff */
[----:B------:R-:W3:Y:S02]  /*1e490*/  LD.E.64 R26, [R196.64+0x20] ;  /* 0x00002004c41a7980 */ /* 0x000ee4000c101b00 */
[----:B------:R-:W-:Y:S02]  /*1e4a0*/  IADD3 R14, R2, -0x40, RZ ;  /* 0xffffffc0020e7810 */ /* 0x000fe40007ffe0ff */
[-C--:B--2---:R-:W-:Y:S02]  /*1e4b0*/  IABS R12, R17.reuse ;  /* 0x00000011000c7213 */ /* 0x084fe40000000000 */
[----:B------:R-:W-:Y:S02]  /*1e4c0*/  IABS R8, R17 ;  /* 0x0000001100087213 */ /* 0x000fe40000000000 */
[----:B------:R-:W1:Y:S02]  /*1e4d0*/  I2F.RP R0, R12 ;  /* 0x0000000c00007306 */ /* 0x000e640000209400 */
[----:B------:R-:W-:-:S06]  /*1e4e0*/  IADD3 R8, RZ, -R8, RZ ;  /* 0x80000008ff087210 */ /* 0x000fcc0007ffe0ff */
[----:B-1----:R-:W1:Y:S02]  /*1e4f0*/  MUFU.RCP R24, R0 ;  /* 0x0000000000187308 */ /* 0x002e640000001000 */
[----:B-1----:R-:W-:Y:S02]  /*1e500*/  IADD3 R24, R24, 0xffffffe, RZ ;  /* 0x0ffffffe18187810 */ /* 0x002fe40007ffe0ff */
[----:B------:R-:W-:-:S04]  /*1e510*/  IABS R0, R14 ;  /* 0x0000000e00007213 */ /* 0x000fc80000000000 */
[----:B------:R-:W1:Y:S01]  /*1e520*/  F2I.FTZ.U32.TRUNC.NTZ R25, R24 ;  /* 0x0000001800197305 */ /* 0x000e62000021f000 */
[-C--:B------:R-:W-:Y:S01]  /*1e530*/  LOP3.LUT R14, R14, R17.reuse, RZ, 0x3c, !PT ;  /* 0x000000110e0e7212 */ /* 0x080fe200078e3cff */
[--C-:B-1----:R-:W-:Y:S02]  /*1e540*/  IMAD.MOV R15, RZ, RZ, -R25.reuse ;  /* 0x000000ffff0f7224 */ /* 0x102fe400078e0a19 */
[----:B------:R-:W-:Y:S02]  /*1e550*/  IMAD.MOV.U32 R24, RZ, RZ, RZ ;  /* 0x000000ffff187224 */ /* 0x000fe400078e00ff */
[----:B------:R-:W-:Y:S01]  /*1e560*/  IMAD R18, R15, R12, RZ ;  /* 0x0000000c0f127224 */ /* 0x000fe200078e02ff */
[----:B------:R-:W-:Y:S02]  /*1e570*/  IABS R15, R2 ;  /* 0x00000002000f7213 */ /* 0x000fe40000000000 */
[----:B------:R-:W-:Y:S01]  /*1e580*/  LOP3.LUT R2, R2, R17, RZ, 0x3c, !PT ;  /* 0x0000001102027212 */ /* 0x000fe200078e3cff */
[----:B------:R-:W-:-:S02]  /*1e590*/  IMAD.HI.U32 R18, R25, R18, R24 ;  /* 0x0000001219127227 */ /* 0x000fc400078e0018 */
[----:B------:R-:W2:Y:S04]  /*1e5a0*/  LD.E.64 R24, [R196.64+0x38] ;  /* 0x00003804c4187980 */ /* 0x000ea8000c101b00 */
[----:B------:R-:W-:-:S04]  /*1e5b0*/  IMAD.HI.U32 R16, R18, R15, RZ ;  /* 0x0000000f12107227 */ /* 0x000fc800078e00ff */
[----:B------:R-:W-:Y:S02]  /*1e5c0*/  IMAD R15, R16, R8, R15 ;  /* 0x00000008100f7224 */ /* 0x000fe400078e020f */
[----:B------:R-:W-:-:S03]  /*1e5d0*/  IMAD.HI.U32 R19, R18, R0, RZ ;  /* 0x0000000012137227 */ /* 0x000fc600078e00ff */
[----:B------:R-:W-:Y:S01]  /*1e5e0*/  ISETP.GT.U32.AND P2, PT, R12, R15, PT ;  /* 0x0000000f0c00720c */ /* 0x000fe20003f44070 */
[----:B------:R-:W-:-:S05]  /*1e5f0*/  IMAD R23, R19, R8, R0 ;  /* 0x0000000813177224 */ /* 0x000fca00078e0200 */
[----:B------:R-:W-:-:S07]  /*1e600*/  ISETP.GT.U32.AND P1, PT, R12, R23, PT ;  /* 0x000000170c00720c */ /* 0x000fce0003f24070 */
[--C-:B------:R-:W-:Y:S01]  /*1e610*/  @!P2 IMAD.IADD R15, R15, 0x1, -R12.reuse ;  /* 0x000000010f0fa824 */ /* 0x100fe200078e0a0c */
[----:B------:R-:W-:Y:S02]  /*1e620*/  @!P2 IADD3 R16, R16, 0x1, RZ ;  /* 0x000000011010a810 */ /* 0x000fe40007ffe0ff */
[----:B------:R-:W-:Y:S02]  /*1e630*/  ISETP.GE.AND P2, PT, R2, RZ, PT ;  /* 0x000000ff0200720c */ /* 0x000fe40003f46270 */
[-C--:B------:R-:W-:Y:S01]  /*1e640*/  ISETP.GE.U32.AND P0, PT, R15, R12.reuse, PT ;  /* 0x0000000c0f00720c */ /* 0x080fe20003f06070 */
[----:B------:R-:W-:Y:S01]  /*1e650*/  @!P1 IMAD.IADD R23, R23, 0x1, -R12 ;  /* 0x0000000117179824 */ /* 0x000fe200078e0a0c */
[----:B------:R-:W-:Y:S02]  /*1e660*/  @!P1 IADD3 R19, R19, 0x1, RZ ;  /* 0x0000000113139810 */ /* 0x000fe40007ffe0ff */
[----:B------:R-:W-:Y:S02]  /*1e670*/  ISETP.NE.AND P1, PT, R17, RZ, PT ;  /* 0x000000ff1100720c */ /* 0x000fe40003f25270 */
[----:B------:R-:W-:-:S02]  /*1e680*/  ISETP.GE.U32.AND P3, PT, R23, R12, PT ;  /* 0x0000000c1700720c */ /* 0x000fc40003f66070 */
[----:B------:R-:W-:-:S05]  /*1e690*/  LOP3.LUT R15, RZ, R17, RZ, 0x33, !PT ;  /* 0x00000011ff0f7212 */ /* 0x000fca00078e33ff */
[----:B------:R-:W-:Y:S02]  /*1e6a0*/  @P0 IADD3 R16, R16, 0x1, RZ ;  /* 0x0000000110100810 */ /* 0x000fe40007ffe0ff */
[----:B------:R-:W-:-:S03]  /*1e6b0*/  ISETP.GE.AND P0, PT, R14, RZ, PT ;  /* 0x000000ff0e00720c */ /* 0x000fc60003f06270 */
[----:B------:R-:W-:Y:S01]  /*1e6c0*/  @!P2 IMAD.MOV R16, RZ, RZ, -R16 ;  /* 0x000000ffff10a224 */ /* 0x000fe200078e0a10 */
[----:B------:R-:W-:-:S04]  /*1e6d0*/  @P3 IADD3 R19, R19, 0x1, RZ ;  /* 0x0000000113133810 */ /* 0x000fc80007ffe0ff */
[----:B------:R-:W-:Y:S02]  /*1e6e0*/  MOV R2, R19 ;  /* 0x0000001300027202 */ /* 0x000fe40000000f00 */
[----:B------:R-:W-:-:S03]  /*1e6f0*/  SEL R19, R15, R16, !P1 ;  /* 0x000000100f137207 */ /* 0x000fc60004800000 */
[----:B------:R-:W-:Y:S02]  /*1e700*/  @!P0 IMAD.MOV R2, RZ, RZ, -R2 ;  /* 0x000000ffff028224 */ /* 0x000fe400078e0a02 */
[----:B------:R-:W-:-:S03]  /*1e710*/  IMAD.WIDE R34, R19, 0x4, R248 ;  /* 0x0000000413227825 */ /* 0x000fc600078e02f8 */
[----:B------:R-:W-:Y:S02]  /*1e720*/  SEL R2, R15, R2, !P1 ;  /* 0x000000020f027207 */ /* 0x000fe40004800000 */
[----:B------:R-:W4:Y:S03]  /*1e730*/  LD.E R15, [R34.64] ;  /* 0x00000004220f7980 */ /* 0x000f26000c101900 */
[----:B------:R-:W-:-:S05]  /*1e740*/  IMAD.WIDE R32, R2, 0x4, R248 ;  /* 0x0000000402207825 */ /* 0x000fca00078e02f8 */
[----:B------:R-:W4:Y:S01]  /*1e750*/  LD.E R0, [R32.64] ;  /* 0x0000000420007980 */ /* 0x000f22000c101900 */
[----:B------:R-:W-:-:S05]  /*1e760*/  IADD3 R8, R19, -R2, RZ ;  /* 0x8000000213087210 */ /* 0x000fca0007ffe0ff */
[----:B------:R-:W-:-:S05]  /*1e770*/  IMAD R8, R17, R8, -0x40 ;  /* 0xffffffc011087424 */ /* 0x000fca00078e0208 */
[----:B------:R-:W-:Y:S01]  /*1e780*/  SHF.R.S32.HI R17, RZ, 0x1f, R8 ;  /* 0x0000001fff117819 */ /* 0x000fe20000011408 */
[-C--:B--2---:R-:W-:Y:S02]  /*1e790*/  IMAD R2, R25, R8.reuse, RZ ;  /* 0x0000000819027224 */ /* 0x084fe400078e02ff */
[----:B------:R-:W-:-:S04]  /*1e7a0*/  IMAD.WIDE.U32 R18, R24, R8, RZ ;  /* 0x0000000818127225 */ /* 0x000fc800078e00ff */
[----:B------:R-:W-:-:S04]  /*1e7b0*/  IMAD R2, R24, R17, R2 ;  /* 0x0000001118027224 */ /* 0x000fc800078e0202 */
[----:B------:R-:W-:Y:S02]  /*1e7c0*/  IMAD.IADD R19, R19, 0x1, R2 ;  /* 0x0000000113137824 */ /* 0x000fe400078e0202 */
[----:B----4-:R-:W-:-:S04]  /*1e7d0*/  IMAD.IADD R15, R0, 0x1, -R15 ;  /* 0x00000001000f7824 */ /* 0x010fc800078e0a0f */
[----:B---3--:R-:W-:Y:S01]  /*1e7e0*/  IMAD R17, R27, R15, RZ ;  /* 0x0000000f1b117224 */ /* 0x008fe200078e02ff */
[----:B------:R-:W-:Y:S01]  /*1e7f0*/  SHF.R.S32.HI R0, RZ, 0x1f, R15 ;  /* 0x0000001fff007819 */ /* 0x000fe2000001140f */
[----:B------:R-:W-:-:S04]  /*1e800*/  IMAD.WIDE.U32 R18, R15, R26, R18 ;  /* 0x0000001a0f127225 */ /* 0x000fc800078e0012 */
[----:B------:R-:W-:Y:S02]  /*1e810*/  IMAD R0, R26, R0, R17 ;  /* 0x000000001a007224 */ /* 0x000fe400078e0211 */
[----:B------:R-:W-:-:S03]  /*1e820*/  IMAD.MOV.U32 R17, RZ, RZ, R18 ;  /* 0x000000ffff117224 */ /* 0x000fc600078e0012 */
[----:B------:R-:W-:Y:S01]  /*1e830*/  IADD3 R8, R19, R0, RZ ;  /* 0x0000000013087210 */ /* 0x000fe20007ffe0ff */
[----:B------:R-:W-:Y:S05]  /*1e840*/  BRA `(.L_x_1113) ;  /* 0x0000004000007947 */ /* 0x000fea0003800000 */
.L_x_1112:
[----:B------:R-:W-:Y:S02]  /*1e850*/  ULDC.64 UR4, c[0x0][0x118] ;  /* 0x0000460000047ab9 */ /* 0x000fe40000000a00 */
[----:B------:R-:W2:Y:S02]  /*1e860*/  LD.E R17, [R196.64+0x38] ;  /* 0x00003804c4117980 */ /* 0x000ea4000c101900 */
[----:B--2---:R-:W-:-:S04]  /*1e870*/  LEA R17, -R17, RZ, 0x6 ;  /* 0x000000ff11117211 */ /* 0x004fc800078e31ff */
[----:B------:R-:W-:Y:S02]  /*1e880*/  SHF.R.S32.HI R8, RZ, 0x1f, R17 ;  /* 0x0000001fff087819 */ /* 0x000fe40000011411 */
.L_x_1113:
[----:B------:R-:W-:Y:S05]  /*1e890*/  BSYNC B0 ;  /* 0x0000000000007941 */ /* 0x000fea0003800000 */
.L_x_1111:
[----:B------:R-:W-:Y:S01]  /*1e8a0*/  @P6 IADD3 R23, P0, R17, R236, RZ ;  /* 0x000000ec11176210 */ /* 0x000fe20007f1e0ff */
[----:B------:R-:W-:Y:S01]  /*1e8b0*/  ULDC.64 UR4, c[0x0][0x118] ;  /* 0x0000460000047ab9 */ /* 0x000fe20000000a00 */
[----:B------:R-:W-:Y:S02]  /*1e8c0*/  LOP3.LUT R2, R250, 0x1, RZ, 0xc0, !PT ;  /* 0x00000001fa027812 */ /* 0x000fe400078ec0ff */
[----:B------:R-:W-:Y:S01]  /*1e8d0*/  @P6 LEA R34, P2, R23, R238, 0x1 ;  /* 0x000000ee17226211 */ /* 0x000fe200078408ff */
[--C-:B------:R-:W-:Y:S01]  /*1e8e0*/  @P6 IMAD.X R0, R8, 0x1, R237.reuse, P0 ;  /* 0x0000000108006824 */ /* 0x100fe200000e06ed */
[CC--:B------:R-:W-:Y:S02]  /*1e8f0*/  @P5 IADD3 R15, P0, R17.reuse, R236.reuse, RZ ;  /* 0x000000ec110f5210 */ /* 0x0c0fe40007f1e0ff */
[----:B------:R-:W-:Y:S02]  /*1e900*/  ISETP.NE.U32.AND P3, PT, R2, 0x1, PT ;  /* 0x000000010200780c */ /* 0x000fe40003f65070 */
[----:B------:R-:W-:Y:S01]  /*1e910*/  @P4 IADD3 R19, P1, R17, R236, RZ ;  /* 0x000000ec11134210 */ /* 0x000fe20007f3e0ff */
[----:B------:R-:W-:Y:S01]  /*1e920*/  @P5 IMAD.X R2, R8, 0x1, R237, P0 ;  /* 0x0000000108025824 */ /* 0x000fe200000e06ed */
[----:B------:R-:W-:-:S02]  /*1e930*/  @P5 LEA R32, P0, R15, R238, 0x1 ;  /* 0x000000ee0f205211 */ /* 0x000fc400078008ff */
[-C--:B------:R-:W-:Y:S01]  /*1e940*/  @P6 LEA.HI.X R35, R23, R239.reuse, R0, 0x1, P2 ;  /* 0x000000ef17236211 */ /* 0x080fe200010f0c00 */
[----:B------:R-:W-:Y:S01]  /*1e950*/  @P4 IMAD.X R0, R8, 0x1, R237, P1 ;  /* 0x0000000108004824 */ /* 0x000fe200008e06ed */
[----:B------:R-:W-:Y:S02]  /*1e960*/  @P4 LEA R26, P1, R19, R238, 0x1 ;  /* 0x000000ee131a4211 */ /* 0x000fe400078208ff */
[-C--:B------:R-:W-:Y:S02]  /*1e970*/  @P5 LEA.HI.X R33, R15, R239.reuse, R2, 0x1, P0 ;  /* 0x000000ef0f215211 */ /* 0x080fe400000f0c02 */
[----:B------:R-:W-:Y:S02]  /*1e980*/  IADD3 R15, P2, P0, R236, R236, R17 ;  /* 0x000000ecec0f7210 */ /* 0x000fe4000785e011 */
[----:B------:R-:W-:Y:S02]  /*1e990*/  @P4 LEA.HI.X R27, R19, R239, R0, 0x1, P1 ;  /* 0x000000ef131b4211 */ /* 0x000fe400008f0c00 */
[----:B------:R-:W-:-:S02]  /*1e9a0*/  LEA R180, P1, R17, R238, 0x1 ;  /* 0x000000ee11b47211 */ /* 0x000fc400078208ff */
[--C-:B------:R-:W-:Y:S02]  /*1e9b0*/  IADD3.X R2, R237, R237, R8.reuse, P2, P0 ;  /* 0x000000eded027210 */ /* 0x100fe400017e0408 */
[CC--:B------:R-:W-:Y:S02]  /*1e9c0*/  @!P3 LEA R168, P0, R15.reuse, R238.reuse, 0x1 ;  /* 0x000000ee0fa8b211 */ /* 0x0c0fe400078008ff */
[-C--:B------:R-:W-:Y:S02]  /*1e9d0*/  @P6 LEA R24, P2, R15, R238.reuse, 0x1 ;  /* 0x000000ee0f186211 */ /* 0x080fe400078408ff */
[-C--:B------:R-:W-:Y:S02]  /*1e9e0*/  LEA.HI.X R181, R17, R239.reuse, R8, 0x1, P1 ;  /* 0x000000ef11b57211 */ /* 0x080fe400008f0c08 */
[C---:B------:R-:W-:Y:S02]  /*1e9f0*/  @P5 LEA R18, P1, R15.reuse, R238, 0x1 ;  /* 0x000000ee0f125211 */ /* 0x040fe400078208ff */
[CCC-:B------:R-:W-:Y:S01]  /*1ea00*/  @!P3 LEA.HI.X R169, R15.reuse, R239.reuse, R2.reuse, 0x1, P0 ;  /* 0x000000ef0fa9b211 */ /* 0x1c0fe200000f0c02 */
[----:B------:R-:W-:Y:S01]  /*1ea10*/  @!PT LDS RZ, [RZ] ;  /* 0x00000000fffff984 */ /* 0x000fe20000000800 */
[----:B------:R-:W-:Y:S01]  /*1ea20*/  @!PT LDS RZ, [RZ] ;  /* 0x00000000fffff984 */ /* 0x000fe20000000800 */
[----:B------:R-:W-:Y:S01]  /*1ea30*/  @!PT LDS RZ, [RZ] ;  /* 0x00000000fffff984 */ /* 0x000fe20000000800 */
[----:B------:R1:W-:Y:S01]  /*1ea40*/  @!P3 LDGSTS.E.BYPASS.LTC128B.128 [R245+0x8000], [R180.64] ;  /* 0x08000000b4f5bfae */ /* 0x0003e2000b901d44 */
[----:B------:R-:W-:-:S02]  /*1ea50*/  @P6 LEA.HI.X R25, R15, R239, R2, 0x1, P2 ;  /* 0x000000ef0f196211 */ /* 0x000fc400010f0c02 */
[C---:B------:R-:W-:Y:S01]  /*1ea60*/  @P4 LEA R14, P0, R15.reuse, R238, 0x1 ;  /* 0x000000ee0f0e4211 */ /* 0x040fe200078008ff */
[----:B------:R1:W-:Y:S01]  /*1ea70*/  @P3 STS.128 [R245+0x8000], RZ ;  /* 0x008000fff5003388 */ /* 0x0003e20000000c00 */
[CC--:B------:R-:W-:Y:S02]  /*1ea80*/  IADD3 R0, P2, R15.reuse, R236.reuse, RZ ;  /* 0x000000ec0f007210 */ /* 0x0c0fe40007f5e0ff */
[CCC-:B------:R-:W-:Y:S01]  /*1ea90*/  @P5 LEA.HI.X R19, R15.reuse, R239.reuse, R2.reuse, 0x1, P1 ;  /* 0x000000ef0f135211 */ /* 0x1c0fe200008f0c02 */
[----:B------:R-:W-:Y:S01]  /*1eaa0*/  @!PT LDS RZ, [RZ] ;  /* 0x00000000fffff984 */ /* 0x000fe20000000800 */
[----:B------:R-:W-:Y:S01]  /*1eab0*/  @!PT LDS RZ, [RZ] ;  /* 0x00000000fffff984 */ /* 0x000fe20000000800 */
[----:B------:R-:W-:Y:S01]  /*1eac0*/  @!PT LDS RZ, [RZ] ;  /* 0x00000000fffff984 */ /* 0x000fe20000000800 */
[----:B------:R1:W-:Y:S01]  /*1ead0*/  @P6 LDGSTS.E.BYPASS.LTC128B.128 [R245+0xa000], [R180.64+0x80] ;  /* 0x0a000080b4f56fae */ /* 0x0003e2000b901d44 */
[----:B------:R-:W-:Y:S01]  /*1eae0*/  @P4 LEA.HI.X R15, R15, R239, R2, 0x1, P0 ;  /* 0x000000ef0f0f4211 */ /* 0x000fe200000f0c02 */
[----:B------:R-:W-:Y:S01]  /*1eaf0*/  IMAD.X R2, R2, 0x1, R237, P2 ;  /* 0x0000000102027824 */ /* 0x000fe200010e06ed */
[----:B------:R-:W-:Y:S01]  /*1eb00*/  @!P3 IADD3 R17, P1, R17, R236, RZ ;  /* 0x000000ec1111b210 */ /* 0x000fe20007f3e0ff */
[----:B------:R1:W-:Y:S01]  /*1eb10*/  @!P6 STS.128 [R245+0xa000], RZ ;  /* 0x00a000fff500e388 */ /* 0x0003e20000000c00 */
[----:B------:R-:W-:-:S02]  /*1eb20*/  @P6 LEA R204, P2, R0, R238, 0x1 ;  /* 0x000000ee00cc6211 */ /* 0x000fc400078408ff */
[-C--:B------:R-:W-:Y:S01]  /*1eb30*/  @!P3 LEA R198, P0, R0, R238.reuse, 0x1 ;  /* 0x000000ee00c6b211 */ /* 0x080fe200078008ff */
[----:B------:R-:W-:Y:S01]  /*1eb40*/  @!P3 IMAD.X R8, R8, 0x1, R237, P1 ;  /* 0x000000010808b824 */ /* 0x000fe200008e06ed */
[CC--:B------:R-:W-:Y:S01]  /*1eb50*/  @P6 LEA.HI.X R205, R0.reuse, R239.reuse, R2, 0x1, P2 ;  /* 0x000000ef00cd6211 */ /* 0x0c0fe200010f0c02 */
[----:B------:R-:W-:Y:S01]  /*1eb60*/  @!PT LDS RZ, [RZ] ;  /* 0x00000000fffff984 */ /* 0x000fe20000000800 */
[----:B------:R-:W-:Y:S01]  /*1eb70*/  @!PT LDS RZ, [RZ] ;  /* 0x00000000fffff984 */ /* 0x000fe20000000800 */
[----:B------:R-:W-:Y:S01]  /*1eb80*/  @!PT LDS RZ, [RZ] ;  /* 0x00000000fffff984 */ /* 0x000fe20000000800 */
[----:B------:R1:W-:Y:S01]  /*1eb90*/  @P5 LDGSTS.E.BYPASS.LTC128B.128 [R245+0xc000], [R180.64+0x100] ;  /* 0x0c000100b4f55fae */ /* 0x0003e2000b901d44 */
[CC--:B------:R-:W-:Y:S02]  /*1eba0*/  @!P3 LEA R16, P2, R17.reuse, R238.reuse, 0x1 ;  /* 0x000000ee1110b211 */ /* 0x0c0fe400078408ff */
[CC--:B------:R-:W-:Y:S01]  /*1ebb0*/  @P5 LEA R202, P1, R0.reuse, R238.reuse, 0x1 ;  /* 0x000000ee00ca5211 */ /* 0x0c0fe200078208ff */
[----:B------:R1:W-:Y:S01]  /*1ebc0*/  @!P5 STS.128 [R245+0xc000], RZ ;  /* 0x00c000fff500d388 */ /* 0x0003e20000000c00 */
[-C--:B------:R-:W-:Y:S02]  /*1ebd0*/  @!P3 LEA.HI.X R17, R17, R239.reuse, R8, 0x1, P2 ;  /* 0x000000ef1111b211 */ /* 0x080fe400010f0c08 */
[CC--:B------:R-:W-:Y:S01]  /*1ebe0*/  @!P3 LEA.HI.X R199, R0.reuse, R239.reuse, R2, 0x1, P0 ;  /* 0x000000ef00c7b211 */ /* 0x0c0fe200000f0c02 */
[----:B------:R-:W-:Y:S01]  /*1ebf0*/  @!PT LDS RZ, [RZ] ;  /* 0x00000000fffff984 */ /* 0x000fe20000000800 */
[----:B------:R-:W-:Y:S01]  /*1ec00*/  @!PT LDS RZ, [RZ] ;  /* 0x00000000fffff984 */ /* 0x000fe20000000800 */
[----:B------:R-:W-:Y:S01]  /*1ec10*/  @!PT LDS RZ, [RZ] ;  /* 0x00000000fffff984 */ /* 0x000fe20000000800 */
[----:B------:R1:W-:Y:S01]  /*1ec20*/  @P4 LDGSTS.E.BYPASS.LTC128B.128 [R245+0xe000], [R180.64+0x180] ;  /* 0x0e000180b4f54fae */ /* 0x0003e2000b901d44 */
[C---:B------:R-:W-:Y:S01]  /*1ec30*/  @P4 LEA R200, P0, R0.reuse, R238, 0x1 ;  /* 0x000000ee00c84211 */ /* 0x040fe200078008ff */
[----:B------:R-:W-:Y:S01]  /*1ec40*/  IMAD.MOV.U32 R238, RZ, RZ, R180 ;  /* 0x000000ffffee7224 */ /* 0x000fe200078e00b4 */
[CCC-:B------:R-:W-:Y:S01]  /*1ec50*/  @P5 LEA.HI.X R203, R0.reuse, R239.reuse, R2.reuse, 0x1, P1 ;  /* 0x000000ef00cb5211 */ /* 0x1c0fe200008f0c02 */
[----:B------:R1:W-:Y:S01]  /*1ec60*/  @!P4 STS.128 [R245+0xe000], RZ ;  /* 0x00e000fff500c388 */ /* 0x0003e20000000c00 */
[----:B------:R-:W-:Y:S01]  /*1ec70*/  @P4 LEA.HI.X R201, R0, R239, R2, 0x1, P0 ;  /* 0x000000ef00c94211 */ /* 0x000fe200000f0c02 */
[----:B------:R-:W-:-:S02]  /*1ec80*/  IMAD.MOV.U32 R239, RZ, RZ, R181 ;  /* 0x000000ffffef7224 */ /* 0x000fc400078e00b5 */
        /* <DEDUP_REMOVED lines=61> */
.L_x_1110:
[----:B------:R-:W-:Y:S05]  /*1f060*/  BSYNC B1 ;  /* 0x0000000000017941 */ /* 0x000fea0003800000 */
.L_x_1109:
[----:B------:R-:W-:Y:S01]  /*1f070*/  ULDC.64 UR4, c[0x0][0x118] ;  /* 0x0000460000047ab9 */ /* 0x000fe20000000a00 */
[----:B------:R-:W-:Y:S01]  /*1f080*/  FMNMX.FTZ R0, R164, R13, !PT ;  /* 0x0000000da4007209 */ /* 0x000fe20007810000 */
[----:B------:R-:W2:Y:S01]  /*1f090*/  LD.E R170, [R196.64+0xdc] ;  /* 0x0000dc04c4aa7980 */ /* 0x000ea2000c101900 */
[----:B------:R-:W-:-:S02]  /*1f0a0*/  FMNMX.FTZ R2, R3, R10, !PT ;  /* 0x0000000a03027209 */ /* 0x000fc40007810000 */
[----:B-1----:R-:W-:Y:S01]  /*1f0b0*/  FMNMX.FTZ R15, R9, R0, !PT ;  /* 0x00000000090f7209 */ /* 0x002fe20007810000 */
[----:B------:R-:W-:Y:S01]  /*1f0c0*/  LDSM.16.MT88.4 R24, [R230+0x11000] ;  /* 0x01100000e618783b */ /* 0x000fe20000004200 */
[----:B------:R-:W-:Y:S02]  /*1f0d0*/  FMNMX.FTZ R17, R11, R2, !PT ;  /* 0x000000020b117209 */ /* 0x000fe40007810000 */
[----:B------:R-:W-:-:S04]  /*1f0e0*/  FMNMX.FTZ R0, R4, R15, !PT ;  /* 0x0000000f04007209 */ /* 0x000fc80007810000 */
[----:B------:R-:W-:-:S04]  /*1f0f0*/  FMNMX.FTZ R15, R5, R0, !PT ;  /* 0x00000000050f7209 */ /* 0x000fc80007810000 */
[----:B------:R-:W-:-:S04]  /*1f100*/  FMNMX.FTZ R15, R176, R15, !PT ;  /* 0x0000000fb00f7209 */ /* 0x000fc80007810000 */
[----:B------:R-:W-:-:S04]  /*1f110*/  FMNMX.FTZ R0, R22, R15, !PT ;  /* 0x0000000f16007209 */ /* 0x000fc80007810000 */
        /* <DEDUP_REMOVED lines=20> */
[----:B------:R-:W1:Y:S01]  /*1f260*/  SHFL.BFLY PT, R17, R2, 0x2, 0x1f ;  /* 0x0c401f0002117f89 */ /* 0x000e6200000e0000 */
[----:B------:R-:W-:-:S04]  /*1f270*/  FMNMX.FTZ R15, R171, R0, !PT ;  /* 0x00000000ab0f7209 */ /* 0x000fc80007810000 */
[----:B------:R-:W-:-:S04]  /*1f280*/  FMNMX.FTZ R15, R30, R15, !PT ;  /* 0x0000000f1e0f7209 */ /* 0x000fc80007810000 */
[----:B------:R-:W-:-:S04]  /*1f290*/  FMNMX.FTZ R0, R28, R15, !PT ;  /* 0x0000000f1c007209 */ /* 0x000fc80007810000 */
[----:B------:R-:W-:-:S05]  /*1f2a0*/  FMNMX.FTZ R0, R29, R0, !PT ;  /* 0x000000001d007209 */ /* 0x000fca0007810000 */
[----:B------:R-:W3:Y:S01]  /*1f2b0*/  SHFL.BFLY PT, R15, R0, 0x2, 0x1f ;  /* 0x0c401f00000f7f89 */ /* 0x000ee200000e0000 */
[----:B-1----:R-:W-:-:S05]  /*1f2c0*/  FMNMX.FTZ R17, R2, R17, !PT ;  /* 0x0000001102117209 */ /* 0x002fca0007810000 */
[----:B------:R-:W1:Y:S01]  /*1f2d0*/  SHFL.BFLY PT, R168, R17, 0x1, 0x1f ;  /* 0x0c201f0011a87f89 */ /* 0x000e6200000e0000 */
[----:B---3--:R-:W-:-:S05]  /*1f2e0*/  FMNMX.FTZ R15, R0, R15, !PT ;  /* 0x0000000f000f7209 */ /* 0x008fca0007810000 */
[----:B------:R-:W3:Y:S01]  /*1f2f0*/  SHFL.BFLY PT, R166, R15, 0x1, 0x1f ;  /* 0x0c201f000fa67f89 */ /* 0x000ee200000e0000 */
[----:B-1----:R-:W-:-:S03]  /*1f300*/  FMNMX.FTZ R168, R17, R168, !PT ;  /* 0x000000a811a87209 */ /* 0x002fc60007810000 */
[----:B------:R-:W-:Y:S01]  /*1f310*/  LDSM.16.MT88.4 R16, [R233+0x10000] ;  /* 0x01000000e910783b */ /* 0x000fe20000004200 */
[----:B------:R-:W-:Y:S02]  /*1f320*/  FSETP.NEU.FTZ.AND P1, PT, R168, -INF , PT ;  /* 0xff800000a800780b */ /* 0x000fe40003f3d000 */
[----:B---3--:R-:W-:-:S04]  /*1f330*/  FMNMX.FTZ R166, R15, R166, !PT ;  /* 0x000000a60fa67209 */ /* 0x008fc80007810000 */
[----:B------:R-:W-:Y:S01]  /*1f340*/  FSETP.NEU.FTZ.AND P0, PT, R166, -INF , PT ;  /* 0xff800000a600780b */ /* 0x000fe20003f1d000 */
[C---:B--2---:R-:W-:Y:S02]  /*1f350*/  FMUL.FTZ R179, R170.reuse, R168 ;  /* 0x000000a8aab37220 */ /* 0x044fe40000410000 */
[----:B------:R-:W-:-:S03]  /*1f360*/  FMUL.FTZ R31, R170, R166 ;  /* 0x000000a6aa1f7220 */ /* 0x000fc60000410000 */
[----:B------:R-:W-:Y:S02]  /*1f370*/  FSEL R179, R179, RZ, P1 ;  /* 0x000000ffb3b37208 */ /* 0x000fe40000800000 */
[----:B------:R-:W-:-:S03]  /*1f380*/  FSEL R31, R31, RZ, P0 ;  /* 0x000000ff1f1f7208 */ /* 0x000fc60000000000 */
[-CC-:B------:R-:W-:Y:S02]  /*1f390*/  FFMA.FTZ R165, R13, R170.reuse, -R179.reuse ;  /* 0x000000aa0da57223 */ /* 0x180fe400000108b3 */
[-C--:B------:R-:W-:Y:S01]  /*1f3a0*/  FFMA.FTZ R35, R9, R170.reuse, -R179 ;  /* 0x000000aa09237223 */ /* 0x080fe200000108b3 */
[----:B------:R-:W1:Y:S01]  /*1f3b0*/  LDSM.16.MT88.4 R12, [R232+0x10000] ;  /* 0x01000000e80c783b */ /* 0x000e620000004200 */
[-CC-:B------:R-:W-:Y:S02]  /*1f3c0*/  FFMA.FTZ R32, R10, R170.reuse, -R31.reuse ;  /* 0x000000aa0a207223 */ /* 0x180fe4000001081f */
[-C--:B------:R-:W-:Y:S01]  /*1f3d0*/  FFMA.FTZ R2, R11, R170.reuse, -R31 ;  /* 0x000000aa0b027223 */ /* 0x080fe2000001081f */
[----:B------:R-:W-:Y:S01]  /*1f3e0*/  MUFU.EX2 R165, R165 ;  /* 0x000000a500a57308 */ /* 0x000fe20000000800 */
[----:B------:R-:W2:Y:S01]  /*1f3f0*/  LDSM.16.MT88.4 R8, [R231+0x10000] ;  /* 0x01000000e708783b */ /* 0x000ea20000004200 */
[-CC-:B------:R-:W-:Y:S01]  /*1f400*/  FFMA.FTZ R34, R4, R170.reuse, -R179.reuse ;  /* 0x000000aa04227223 */ /* 0x180fe200000108b3 */
[----:B------:R-:W-:Y:S01]  /*1f410*/  FSEL R4, R166, RZ, P0 ;  /* 0x000000ffa6047208 */ /* 0x000fe20000000000 */
[-C--:B------:R-:W-:Y:S01]  /*1f420*/  FFMA.FTZ R33, R5, R170.reuse, -R179 ;  /* 0x000000aa05217223 */ /* 0x080fe200000108b3 */
[----:B------:R-:W-:Y:S01]  /*1f430*/  FSEL R5, R168, RZ, P1 ;  /* 0x000000ffa8057208 */ /* 0x000fe20000800000 */
[----:B------:R-:W-:-:S02]  /*1f440*/  FFMA.FTZ R0, R6, R170, -R31 ;  /* 0x000000aa06007223 */ /* 0x000fc4000001081f */
[----:B------:R-:W-:Y:S01]  /*1f450*/  FADD.FTZ R3, R3, -R4 ;  /* 0x8000000403037221 */ /* 0x000fe20000010000 */
[----:B------:R-:W3:Y:S01]  /*1f460*/  MUFU.EX2 R35, R35 ;  /* 0x0000002300237308 */ /* 0x000ee20000000800 */
[----:B------:R-:W-:Y:S02]  /*1f470*/  FADD.FTZ R5, R164, -R5 ;  /* 0x80000005a4057221 */ /* 0x000fe40000010000 */
[-C--:B------:R-:W-:Y:S02]  /*1f480*/  FFMA.FTZ R169, R7, R170.reuse, -R31 ;  /* 0x000000aa07a97223 */ /* 0x080fe4000001081f */
[C---:B------:R-:W-:Y:S02]  /*1f490*/  FMUL.FTZ R164, R170.reuse, R5 ;  /* 0x00000005aaa47220 */ /* 0x040fe40000410000 */
[----:B------:R-:W-:Y:S01]  /*1f4a0*/  FMUL.FTZ R3, R170, R3 ;  /* 0x00000003aa037220 */ /* 0x000fe20000410000 */
[----:B------:R-:W-:Y:S01]  /*1f4b0*/  MUFU.EX2 R34, R34 ;  /* 0x0000002200227308 */ /* 0x000fe20000000800 */
[----:B------:R-:W-:-:S02]  /*1f4c0*/  FFMA.FTZ R174, R176, R170, -R179 ;  /* 0x000000aab0ae7223 */ /* 0x000fc400000108b3 */
[-CC-:B------:R-:W-:Y:S02]  /*1f4d0*/  FFMA.FTZ R181, R22, R170.reuse, -R179.reuse ;  /* 0x000000aa16b57223 */ /* 0x180fe400000108b3 */
[-CC-:B------:R-:W-:Y:S02]  /*1f4e0*/  FFMA.FTZ R176, R21, R170.reuse, -R179.reuse ;  /* 0x000000aa15b07223 */ /* 0x180fe400000108b3 */
[-C--:B------:R-:W-:Y:S01]  /*1f4f0*/  FFMA.FTZ R183, R20, R170.reuse, -R179 ;  /* 0x000000aa14b77223 */ /* 0x080fe200000108b3 */
[----:B------:R-:W4:Y:S01]  /*1f500*/  MUFU.EX2 R33, R33 ;  /* 0x0000002100217308 */ /* 0x000f220000000800 */
[----:B---3--:R-:W-:Y:S01]  /*1f510*/  F2FP.BF16.PACK_AB R4, R35, R165 ;  /* 0x000000a52304723e */ /* 0x008fe200000010ff */
[----:B------:R-:W-:Y:S01]  /*1f520*/  LDSM.16.MT88.4 R20, [R230+0x16000] ;  /* 0x01600000e614783b */ /* 0x000fe20000004200 */
[-CC-:B------:R-:W-:Y:S02]  /*1f530*/  FFMA.FTZ R178, R178, R170.reuse, -R31.reuse ;  /* 0x000000aab2b27223 */ /* 0x180fe4000001081f */
[----:B------:R-:W-:-:S02]  /*1f540*/  FFMA.FTZ R185, R185, R170, -R31 ;  /* 0x000000aab9b97223 */ /* 0x000fc4000001081f */
[-CC-:B------:R-:W-:Y:S01]  /*1f550*/  FFMA.FTZ R180, R195, R170.reuse, -R31.reuse ;  /* 0x000000aac3b47223 */ /* 0x180fe2000001081f */
[----:B------:R-:W-:Y:S01]  /*1f560*/  MUFU.EX2 R32, R32 ;  /* 0x0000002000207308 */ /* 0x000fe20000000800 */
[-C--:B------:R-:W-:Y:S02]  /*1f570*/  FFMA.FTZ R187, R187, R170.reuse, -R31 ;  /* 0x000000aabbbb7223 */ /* 0x080fe4000001081f */
[-C--:B------:R-:W-:Y:S02]  /*1f580*/  FFMA.FTZ R196, R191, R170.reuse, -R179 ;  /* 0x000000aabfc47223 */ /* 0x080fe400000108b3 */
[-C--:B------:R-:W-:Y:S02]  /*1f590*/  FFMA.FTZ R195, R186, R170.reuse, -R31 ;  /* 0x000000aabac37223 */ /* 0x080fe4000001081f */
[--C-:B------:R-:W-:Y:S01]  /*1f5a0*/  FFMA.FTZ R193, R193, R170, -R179.reuse ;  /* 0x000000aac1c17223 */ /* 0x100fe200000108b3 */
[----:B------:R-:W3:Y:S01]  /*1f5b0*/  MUFU.EX2 R2, R2 ;  /* 0x0000000200027308 */ /* 0x000ee20000000800 */
[----:B----4-:R-:W-:Y:S01]  /*1f5c0*/  F2FP.BF16.PACK_AB R6, R33, R34 ;  /* 0x000000222106723e */ /* 0x010fe200000010ff */
[----:B------:R-:W-:-:S02]  /*1f5d0*/  FFMA.FTZ R191, R194, R170, -R179 ;  /* 0x000000aac2bf7223 */ /* 0x000fc400000108b3 */
[-C--:B------:R-:W-:Y:S02]  /*1f5e0*/  FFMA.FTZ R192, R192, R170.reuse, -R179 ;  /* 0x000000aac0c07223 */ /* 0x080fe400000108b3 */
[-CC-:B------:R-:W-:Y:S02]  /*1f5f0*/  FFMA.FTZ R184, R184, R170.reuse, -R31.reuse ;  /* 0x000000aab8b87223 */ /* 0x180fe4000001081f */
[----:B------:R-:W-:Y:S01]  /*1f600*/  MUFU.EX2 R0, R0 ;  /* 0x0000000000007308 */ /* 0x000fe20000000800 */
[-CC-:B------:R-:W-:Y:S02]  /*1f610*/  FFMA.FTZ R186, R190, R170.reuse, -R31.reuse ;  /* 0x000000aabeba7223 */ /* 0x180fe4000001081f */
[-C--:B------:R-:W-:Y:S02]  /*1f620*/  FFMA.FTZ R197, R182, R170.reuse, -R31 ;  /* 0x000000aab6c57223 */ /* 0x080fe4000001081f */
[-CC-:B------:R-:W-:Y:S02]  /*1f630*/  FFMA.FTZ R182, R173, R170.reuse, -R179.reuse ;  /* 0x000000aaadb67223 */ /* 0x180fe400000108b3 */
[--C-:B------:R-:W-:Y:S01]  /*1f640*/  FFMA.FTZ R172, R172, R170, -R179.reuse ;  /* 0x000000aaacac7223 */ /* 0x100fe200000108b3 */
[----:B------:R-:W4:Y:S01]  /*1f650*/  MUFU.EX2 R169, R169 ;  /* 0x000000a900a97308 */ /* 0x000f220000000800 */
[----:B---3--:R-:W-:Y:S01]  /*1f660*/  F2FP.BF16.PACK_AB R5, R2, R32 ;  /* 0x000000200205723e */ /* 0x008fe200000010ff */
[----:B------:R-:W-:-:S02]  /*1f670*/  FFMA.FTZ R177, R177, R170, -R179 ;  /* 0x000000aab1b17223 */ /* 0x000fc400000108b3 */
[-C--:B------:R-:W-:Y:S02]  /*1f680*/  FFMA.FTZ R175, R175, R170.reuse, -R179 ;  /* 0x000000aaafaf7223 */ /* 0x080fe400000108b3 */
[-CC-:B------:R-:W-:Y:S02]  /*1f690*/  FFMA.FTZ R171, R171, R170.reuse, -R31.reuse ;  /* 0x000000aaabab7223 */ /* 0x180fe4000001081f */
[----:B------:R-:W3:Y:S01]  /*1f6a0*/  MUFU.EX2 R164, R164 ;  /* 0x000000a400a47308 */ /* 0x000ee20000000800 */
[-CC-:B------:R-:W-:Y:S02]  /*1f6b0*/  FFMA.FTZ R190, R30, R170.reuse, -R31.reuse ;  /* 0x000000aa1ebe7223 */ /* 0x180fe4000001081f */
[-CC-:B------:R-:W-:Y:S02]  /*1f6c0*/  FFMA.FTZ R173, R28, R170.reuse, -R31.reuse ;  /* 0x000000aa1cad7223 */ /* 0x180fe4000001081f */
[----:B------:R-:W-:Y:S02]  /*1f6d0*/  FFMA.FTZ R170, R29, R170, -R31 ;  /* 0x000000aa1daa7223 */ /* 0x000fe4000001081f */
[----:B------:R-:W-:Y:S01]  /*1f6e0*/  LDSM.16.MT88.4 R28, [R230+0x11800] ;  /* 0x01180000e61c783b */ /* 0x000fe20000004200 */
[----:B------:R-:W5:Y:S01]  /*1f6f0*/  MUFU.EX2 R3, R3 ;  /* 0x0000000300037308 */ /* 0x000f620000000800 */
[----:B----4-:R-:W-:Y:S01]  /*1f700*/  F2FP.BF16.PACK_AB R7, R169, R0 ;  /* 0x00000000a907723e */ /* 0x010fe200000010ff */
[----:B---3--:R-:W-:-:S06]  /*1f710*/  FMUL.FTZ R36, R36, R164 ;  /* 0x000000a424247220 */ /* 0x008fcc0000410000 */
[----:B------:R-:W-:Y:S01]  /*1f720*/  MUFU.EX2 R174, R174 ;  /* 0x000000ae00ae7308 */ /* 0x000fe20000000800 */
[-C--:B------:R-:W-:Y:S02]  /*1f730*/  FMUL.FTZ R37, R37, R164.reuse ;  /* 0x000000a425257220 */ /* 0x080fe40000410000 */
[-C--:B------:R-:W-:Y:S02]  /*1f740*/  FMUL.FTZ R40, R40, R164.reuse ;  /* 0x000000a428287220 */ /* 0x080fe40000410000 */
[----:B------:R-:W-:Y:S02]  /*1f750*/  FMUL.FTZ R41, R41, R164 ;  /* 0x000000a429297220 */ /* 0x000fe40000410000 */
[-C--:B-----5:R-:W-:Y:S01]  /*1f760*/  FMUL.FTZ R38, R38, R3.reuse ;  /* 0x0000000326267220 */ /* 0x0a0fe20000410000 */
[----:B------:R-:W3:Y:S01]  /*1f770*/  MUFU.EX2 R181, R181 ;  /* 0x000000b500b57308 */ /* 0x000ee20000000800 */
[-C--:B------:R-:W-:Y:S02]  /*1f780*/  FMUL.FTZ R39, R39, R3.reuse ;  /* 0x0000000327277220 */ /* 0x080fe40000410000 */
[----:B------:R-:W-:-:S02]  /*1f790*/  FMUL.FTZ R42, R42, R3 ;  /* 0x000000032a2a7220 */ /* 0x000fc40000410000 */
[-C--:B------:R-:W-:Y:S02]  /*1f7a0*/  FMUL.FTZ R43, R43, R3.reuse ;  /* 0x000000032b2b7220 */ /* 0x080fe40000410000 */
[-C--:B------:R-:W-:Y:S01]  /*1f7b0*/  FMUL.FTZ R44, R44, R164.reuse ;  /* 0x000000a42c2c7220 */ /* 0x080fe20000410000 */
[C---:B-1----:R-:W-:Y:S01]  /*1f7c0*/  HMMA.16816.F32.BF16 R36, R4.reuse, R12, R36 ;  /* 0x0000000c0424723c */ /* 0x042fe20000041824 */
[-C--:B------:R-:W-:Y:S01]  /*1f7d0*/  FMUL.FTZ R45, R45, R164.reuse ;  /* 0x000000a42d2d7220 */ /* 0x080fe20000410000 */
[----:B------:R-:W-:Y:S01]  /*1f7e0*/  MUFU.EX2 R176, R176 ;  /* 0x000000b000b07308 */ /* 0x000fe20000000800 */
[-C--:B------:R-:W-:Y:S02]  /*1f7f0*/  FMUL.FTZ R46, R46, R3.reuse ;  /* 0x000000032e2e7220 */ /* 0x080fe40000410000 */
[-C--:B------:R-:W-:Y:S02]  /*1f800*/  FMUL.FTZ R47, R47, R3.reuse ;  /* 0x000000032f2f7220 */ /* 0x080fe40000410000 */
[-C--:B------:R-:W-:Y:S01]  /*1f810*/  FMUL.FTZ R48, R48, R164.reuse ;  /* 0x000000a430307220 */ /* 0x080fe20000410000 */
[----:B------:R-:W-:Y:S01]  /*1f820*/  HMMA.16816.F32.BF16 R40, R4, R14, R40 ;  /* 0x0000000e0428723c */ /* 0x000fe20000041828 */
[----:B------:R-:W-:Y:S01]  /*1f830*/  FMUL.FTZ R49, R49, R164 ;  /* 0x000000a431317220 */ /* 0x000fe20000410000 */
[----:B------:R-:W1:Y:S01]  /*1f840*/  LDSM.16.MT88.4 R12, [R233+0x12000] ;  /* 0x01200000e90c783b */ /* 0x000e620000004200 */
[-C--:B------:R-:W-:Y:S01]  /*1f850*/  FMUL.FTZ R50, R50, R3.reuse ;  /* 0x0000000332327220 */ /* 0x080fe20000410000 */
[----:B------:R-:W-:Y:S01]  /*1f860*/  MUFU.EX2 R183, R183 ;  /* 0x000000b700b77308 */ /* 0x000fe20000000800 */
[----:B------:R-:W-:-:S02]  /*1f870*/  FMUL.FTZ R51, R51, R3 ;  /* 0x0000000333337220 */ /* 0x000fc40000410000 */
[-C--:B------:R-:W-:Y:S01]  /*1f880*/  FMUL.FTZ R160, R160, R164.reuse ;  /* 0x000000a4a0a07220 */ /* 0x080fe20000410000 */
[C---:B--2---:R-:W-:Y:S01]  /*1f890*/  HMMA.16816.F32.BF16 R44, R4.reuse, R8, R44 ;  /* 0x00000008042c723c */ /* 0x044fe2000004182c */
[-C--:B------:R-:W-:Y:S02]  /*1f8a0*/  FMUL.FTZ R161, R161, R164.reuse ;  /* 0x000000a4a1a17220 */ /* 0x080fe40000410000 */
[-C--:B------:R-:W-:Y:S01]  /*1f8b0*/  FMUL.FTZ R162, R162, R3.reuse ;  /* 0x00000003a2a27220 */ /* 0x080fe20000410000 */
[----:B------:R-:W-:Y:S01]  /*1f8c0*/  MUFU.EX2 R178, R178 ;  /* 0x000000b200b27308 */ /* 0x000fe20000000800 */
[-C--:B------:R-:W-:Y:S02]  /*1f8d0*/  FMUL.FTZ R163, R163, R3.reuse ;  /* 0x00000003a3a37220 */ /* 0x080fe40000410000 */
[-C--:B------:R-:W-:Y:S01]  /*1f8e0*/  FMUL.FTZ R156, R156, R164.reuse ;  /* 0x000000a49c9c7220 */ /* 0x080fe20000410000 */
[----:B------:R-:W-:Y:S01]  /*1f8f0*/  HMMA.16816.F32.BF16 R48, R4, R10, R48 ;  /* 0x0000000a0430723c */ /* 0x000fe20000041830 */
[----:B------:R-:W-:Y:S01]  /*1f900*/  FMUL.FTZ R157, R157, R164 ;  /* 0x000000a49d9d7220 */ /* 0x000fe20000410000 */
[----:B------:R-:W2:Y:S01]  /*1f910*/  LDSM.16.MT88.4 R8, [R232+0x12000] ;  /* 0x01200000e808783b */ /* 0x000ea20000004200 */
[-C--:B------:R-:W-:Y:S01]  /*1f920*/  FMUL.FTZ R158, R158, R3.reuse ;  /* 0x000000039e9e7220 */ /* 0x080fe20000410000 */
[----:B------:R-:W4:Y:S01]  /*1f930*/  MUFU.EX2 R185, R185 ;  /* 0x000000b900b97308 */ /* 0x000f220000000800 */
[----:B------:R-:W-:-:S02]  /*1f940*/  FMUL.FTZ R159, R159, R3 ;  /* 0x000000039f9f7220 */ /* 0x000fc40000410000 */
[-C--:B------:R-:W-:Y:S01]  /*1f950*/  FMUL.FTZ R60, R60, R164.reuse ;  /* 0x000000a43c3c7220 */ /* 0x080fe20000410000 */
[C---:B------:R-:W-:Y:S01]  /*1f960*/  HMMA.16816.F32.BF16 R160, R4.reuse, R16, R160 ;  /* 0x0000001004a0723c */ /* 0x040fe200000418a0 */
[-C--:B------:R-:W-:Y:S02]  /*1f970*/  FMUL.FTZ R61, R61, R164.reuse ;  /* 0x000000a43d3d7220 */ /* 0x080fe40000410000 */
[-C--:B------:R-:W-:Y:S01]  /*1f980*/  FMUL.FTZ R62, R62, R3.reuse ;  /* 0x000000033e3e7220 */ /* 0x080fe20000410000 */
[----:B------:R-:W-:Y:S01]  /*1f990*/  MUFU.EX2 R180, R180 ;  /* 0x000000b400b47308 */ /* 0x000fe20000000800 */
[----:B------:R-:W-:Y:S02]  /*1f9a0*/  FMUL.FTZ R63, R63, R3 ;  /* 0x000000033f3f7220 */ /* 0x000fe40000410000 */
[-C--:B------:R-:W-:Y:S01]  /*1f9b0*/  FMUL.FTZ R64, R64, R164.reuse ;  /* 0x000000a440407220 */ /* 0x080fe20000410000 */
[----:B------:R-:W-:Y:S01]  /*1f9c0*/  HMMA.16816.F32.BF16 R156, R4, R18, R156 ;  /* 0x00000012049c723c */ /* 0x000fe2000004189c */
[----:B------:R-:W5:Y:S01]  /*1f9d0*/  LDSM.16.MT88.4 R16, [R230+0x10000] ;  /* 0x01000000e610783b */ /* 0x000f620000004200 */
[----:B------:R-:W-:-:S02]  /*1f9e0*/  FMUL.FTZ R65, R65, R164 ;  /* 0x000000a441417220 */ /* 0x000fc40000410000 */
[-C--:B------:R-:W-:Y:S01]  /*1f9f0*/  FMUL.FTZ R66, R66, R3.reuse ;  /* 0x0000000342427220 */ /* 0x080fe20000410000 */
[----:B------:R-:W2:Y:S01]  /*1fa00*/  MUFU.EX2 R187, R187 ;  /* 0x000000bb00bb7308 */ /* 0x000ea20000000800 */
[-C--:B------:R-:W-:Y:S02]  /*1fa10*/  FMUL.FTZ R67, R67, R3.reuse ;  /* 0x0000000343437220 */ /* 0x080fe40000410000 */
[-C--:B------:R-:W-:Y:S02]  /*1fa20*/  FMUL.FTZ R68, R68, R164.reuse ;  /* 0x000000a444447220 */ /* 0x080fe40000410000 */
[----:B------:R-:W-:Y:S01]  /*1fa30*/  FMUL.FTZ R69, R69, R164 ;  /* 0x000000a445457220 */ /* 0x000fe20000410000 */
[----:B-1----:R-:W-:Y:S01]  /*1fa40*/  HMMA.16816.F32.BF16 R60, R4, R12, R60 ;  /* 0x0000000c043c723c */ /* 0x002fe2000004183c */
[-C--:B------:R-:W-:Y:S01]  /*1fa50*/  FMUL.FTZ R70, R70, R3.reuse ;  /* 0x0000000346467220 */ /* 0x080fe20000410000 */
[----:B------:R-:W-:Y:S01]  /*1fa60*/  MUFU.EX2 R193, R193 ;  /* 0x000000c100c17308 */ /* 0x000fe20000000800 */
[----:B------:R-:W-:-:S02]  /*1fa70*/  FMUL.FTZ R71, R71, R3 ;  /* 0x0000000347477220 */ /* 0x000fc40000410000 */
[-C--:B------:R-:W-:Y:S02]  /*1fa80*/  FMUL.FTZ R72, R72, R164.reuse ;  /* 0x000000a448487220 */ /* 0x080fe40000410000 */
[-C--:B------:R-:W-:Y:S01]  /*1fa90*/  FMUL.FTZ R73, R73, R164.reuse ;  /* 0x000000a449497220 */ /* 0x080fe20000410000 */
[C---:B------:R-:W-:Y:S01]  /*1faa0*/  HMMA.16816.F32.BF16 R64, R4.reuse, R14, R64 ;  /* 0x0000000e0440723c */ /* 0x040fe20000041840 */
[-C--:B------:R-:W-:Y:S01]  /*1fab0*/  FMUL.FTZ R74, R74, R3.reuse ;  /* 0x000000034a4a7220 */ /* 0x080fe20000410000 */
[----:B------:R-:W1:Y:S01]  /*1fac0*/  LDSM.16.MT88.4 R12, [R230+0x12000] ;  /* 0x01200000e60c783b */ /* 0x000e620000004200 */
[-C--:B------:R-:W-:Y:S01]  /*1fad0*/  FMUL.FTZ R75, R75, R3.reuse ;  /* 0x000000034b4b7220 */ /* 0x080fe20000410000 */
[----:B------:R-:W1:Y:S01]  /*1fae0*/  MUFU.EX2 R196, R196 ;  /* 0x000000c400c47308 */ /* 0x000e620000000800 */
[-C--:B------:R-:W-:Y:S02]  /*1faf0*/  FMUL.FTZ R52, R52, R164.reuse ;  /* 0x000000a434347220 */ /* 0x080fe40000410000 */
[----:B------:R-:W-:Y:S01]  /*1fb00*/  FMUL.FTZ R53, R53, R164 ;  /* 0x000000a435357220 */ /* 0x000fe20000410000 */
[----:B--2---:R-:W-:Y:S01]  /*1fb10*/  HMMA.16816.F32.BF16 R68, R4, R8, R68 ;  /* 0x000000080444723c */ /* 0x004fe20000041844 */
[----:B------:R-:W-:-:S02]  /*1fb20*/  FMUL.FTZ R54, R54, R3 ;  /* 0x0000000336367220 */ /* 0x000fc40000410000 */
[-C--:B------:R-:W-:Y:S01]  /*1fb30*/  FMUL.FTZ R55, R55, R3.reuse ;  /* 0x0000000337377220 */ /* 0x080fe20000410000 */
[----:B------:R-:W-:Y:S01]  /*1fb40*/  MUFU.EX2 R191, R191 ;  /* 0x000000bf00bf7308 */ /* 0x000fe20000000800 */
[-C--:B------:R-:W-:Y:S02]  /*1fb50*/  FMUL.FTZ R56, R56, R164.reuse ;  /* 0x000000a438387220 */ /* 0x080fe40000410000 */
[-C--:B------:R-:W-:Y:S01]  /*1fb60*/  FMUL.FTZ R57, R57, R164.reuse ;  /* 0x000000a439397220 */ /* 0x080fe20000410000 */
[----:B------:R-:W-:Y:S01]  /*1fb70*/  HMMA.16816.F32.BF16 R72, R4, R10, R72 ;  /* 0x0000000a0448723c */ /* 0x000fe20000041848 */
[-C--:B------:R-:W-:Y:S01]  /*1fb80*/  FMUL.FTZ R58, R58, R3.reuse ;  /* 0x000000033a3a7220 */ /* 0x080fe20000410000 */
[----:B------:R-:W2:Y:S01]  /*1fb90*/  LDSM.16.MT88.4 R8, [R233+0x14000] ;  /* 0x01400000e908783b */ /* 0x000ea20000004200 */
[----:B------:R-:W-:Y:S01]  /*1fba0*/  FMUL.FTZ R59, R59, R3 ;  /* 0x000000033b3b7220 */ /* 0x000fe20000410000 */
[----:B------:R-:W-:Y:S01]  /*1fbb0*/  MUFU.EX2 R192, R192 ;  /* 0x000000c000c07308 */ /* 0x000fe20000000800 */
[----:B------:R-:W-:-:S02]  /*1fbc0*/  FMUL.FTZ R84, R84, R164 ;  /* 0x000000a454547220 */ /* 0x000fc40000410000 */
[-C--:B------:R-:W-:Y:S01]  /*1fbd0*/  FMUL.FTZ R85, R85, R164.reuse ;  /* 0x000000a455557220 */ /* 0x080fe20000410000 */
[C---:B-----5:R-:W-:Y:S01]  /*1fbe0*/  HMMA.16816.F32.BF16 R52, R4.reuse, R16, R52 ;  /* 0x000000100434723c */ /* 0x060fe20000041834 */
[-C--:B------:R-:W-:Y:S02]  /*1fbf0*/  FMUL.FTZ R86, R86, R3.reuse ;  /* 0x0000000356567220 */ /* 0x080fe40000410000 */
[-C--:B------:R-:W-:Y:S01]  /*1fc00*/  FMUL.FTZ R87, R87, R3.reuse ;  /* 0x0000000357577220 */ /* 0x080fe20000410000 */
[----:B------:R-:W-:Y:S01]  /*1fc10*/  MUFU.EX2 R184, R184 ;  /* 0x000000b800b87308 */ /* 0x000fe20000000800 */
[-C--:B------:R-:W-:Y:S02]  /*1fc20*/  FMUL.FTZ R88, R88, R164.reuse ;  /* 0x000000a458587220 */ /* 0x080fe40000410000 */
[----:B------:R-:W-:Y:S01]  /*1fc30*/  FMUL.FTZ R89, R89, R164 ;  /* 0x000000a459597220 */ /* 0x000fe20000410000 */
[----:B------:R-:W-:Y:S01]  /*1fc40*/  HMMA.16816.F32.BF16 R56, R4, R18, R56 ;  /* 0x000000120438723c */ /* 0x000fe20000041838 */
[----:B------:R-:W5:Y:S01]  /*1fc50*/  LDSM.16.MT88.4 R16, [R231+0x12000] ;  /* 0x01200000e710783b */ /* 0x000f620000004200 */
[----:B------:R-:W-:-:S02]  /*1fc60*/  FMUL.FTZ R90, R90, R3 ;  /* 0x000000035a5a7220 */ /* 0x000fc40000410000 */
[-C--:B------:R-:W-:Y:S01]  /*1fc70*/  FMUL.FTZ R91, R91, R3.reuse ;  /* 0x000000035b5b7220 */ /* 0x080fe20000410000 */
[----:B------:R-:W2:Y:S01]  /*1fc80*/  MUFU.EX2 R195, R195 ;  /* 0x000000c300c37308 */ /* 0x000ea20000000800 */
[-C--:B------:R-:W-:Y:S02]  /*1fc90*/  FMUL.FTZ R92, R92, R164.reuse ;  /* 0x000000a45c5c7220 */ /* 0x080fe40000410000 */
[-C--:B------:R-:W-:Y:S02]  /*1fca0*/  FMUL.FTZ R93, R93, R164.reuse ;  /* 0x000000a45d5d7220 */ /* 0x080fe40000410000 */
[-C--:B------:R-:W-:Y:S01]  /*1fcb0*/  FMUL.FTZ R94, R94, R3.reuse ;  /* 0x000000035e5e7220 */ /* 0x080fe20000410000 */
[----:B-1----:R-:W-:Y:S01]  /*1fcc0*/  HMMA.16816.F32.BF16 R84, R4, R12, R84 ;  /* 0x0000000c0454723c */ /* 0x002fe20000041854 */
[----:B------:R-:W-:Y:S01]  /*1fcd0*/  FMUL.FTZ R95, R95, R3 ;  /* 0x000000035f5f7220 */ /* 0x000fe20000410000 */
        /* <DEDUP_REMOVED lines=9> */
[----:B------:R-:W-:Y:S02]  /*1fd70*/  FMUL.FTZ R77, R77, R164 ;  /* 0x000000a44d4d7220 */ /* 0x000fe40000410000 */
[-C--:B------:R-:W-:Y:S01]  /*1fd80*/  FMUL.FTZ R78, R78, R3.reuse ;  /* 0x000000034e4e7220 */ /* 0x080fe20000410000 */
[----:B--2---:R-:W-:Y:S01]  /*1fd90*/  HMMA.16816.F32.BF16 R92, R4, R8, R92 ;  /* 0x00000008045c723c */ /* 0x004fe2000004185c */
[----:B------:R-:W-:-:S02]  /*1fda0*/  FMUL.FTZ R79, R79, R3 ;  /* 0x000000034f4f7220 */ /* 0x000fc40000410000 */
        /* <DEDUP_REMOVED lines=8> */
[----:B------:R-:W1:Y:S01]  /*1fe30*/  MUFU.EX2 R177, R177 ;  /* 0x000000b100b17308 */ /* 0x000e620000000800 */
[----:B------:R-:W-:-:S02]  /*1fe40*/  FMUL.FTZ R109, R109, R164 ;  /* 0x000000a46d6d7220 */ /* 0x000fc40000410000 */
[-C--:B------:R-:W-:Y:S01]  /*1fe50*/  FMUL.FTZ R110, R110, R3.reuse ;  /* 0x000000036e6e7220 */ /* 0x080fe20000410000 */
[C---:B-----5:R-:W-:Y:S01]  /*1fe60*/  HMMA.16816.F32.BF16 R76, R4.reuse, R16, R76 ;  /* 0x00000010044c723c */ /* 0x060fe2000004184c */
        /* <DEDUP_REMOVED lines=9> */
[----:B------:R-:W-:Y:S01]  /*1ff00*/  MUFU.EX2 R182, R182 ;  /* 0x000000b600b67308 */ /* 0x000fe20000000800 */
        /* <DEDUP_REMOVED lines=23> */
[----:B------:R-:W2:Y:S01]  /*20080*/  LDSM.16.MT88.4 R8, [R231+0x16000] ;  /* 0x01600000e708783b */ /* 0x000ea20000004200 */
[-C--:B------:R-:W-:Y:S02]  /*20090*/  FMUL.FTZ R132, R132, R164.reuse ;  /* 0x000000a484847220 */ /* 0x080fe40000410000 */
[----:B------:R-:W-:Y:S01]  /*200a0*/  FMUL.FTZ R133, R133, R164 ;  /* 0x000000a485857220 */ /* 0x000fe20000410000 */
[----:B------:R-:W1:Y:S01]  /*200b0*/  MUFU.EX2 R170, R170 ;  /* 0x000000aa00aa7308 */ /* 0x000e620000000800 */
[----:B------:R-:W-:-:S02]  /*200c0*/  FMUL.FTZ R134, R134, R3 ;  /* 0x0000000386867220 */ /* 0x000fc40000410000 */
[C---:B-----5:R-:W-:Y:S01]  /*200d0*/  HMMA.16816.F32.BF16 R100, R4.reuse, R16, R100 ;  /* 0x000000100464723c */ /* 0x060fe20000041864 */
[-C--:B------:R-:W-:Y:S02]  /*200e0*/  FMUL.FTZ R135, R135, R3.reuse ;  /* 0x0000000387877220 */ /* 0x080fe40000410000 */
[-C--:B------:R-:W-:Y:S02]  /*200f0*/  FMUL.FTZ R152, R152, R164.reuse ;  /* 0x000000a498987220 */ /* 0x080fe40000410000 */
[----:B------:R-:W-:Y:S02]  /*20100*/  FMUL.FTZ R153, R153, R164 ;  /* 0x000000a499997220 */ /* 0x000fe40000410000 */
[-C--:B------:R-:W-:Y:S01]  /*20110*/  FMUL.FTZ R154, R154, R3.reuse ;  /* 0x000000039a9a7220 */ /* 0x080fe20000410000 */
[----:B------:R-:W-:Y:S01]  /*20120*/  HMMA.16816.F32.BF16 R104, R4, R18, R104 ;  /* 0x000000120468723c */ /* 0x000fe20000041868 */
[----:B------:R-:W5:Y:S01]  /*20130*/  LDSM.16.MT88.4 R16, [R233+0x16000] ;  /* 0x01600000e910783b */ /* 0x000f620000004200 */
[----:B------:R-:W-:-:S02]  /*20140*/  FMUL.FTZ R155, R155, R3 ;  /* 0x000000039b9b7220 */ /* 0x000fc40000410000 */
[-C--:B------:R-:W-:Y:S02]  /*20150*/  FMUL.FTZ R136, R136, R164.reuse ;  /* 0x000000a488887220 */ /* 0x080fe40000410000 */
[-C--:B------:R-:W-:Y:S02]  /*20160*/  FMUL.FTZ R137, R137, R164.reuse ;  /* 0x000000a489897220 */ /* 0x080fe40000410000 */
[-C--:B------:R-:W-:Y:S02]  /*20170*/  FMUL.FTZ R138, R138, R3.reuse ;  /* 0x000000038a8a7220 */ /* 0x080fe40000410000 */
[----:B------:R-:W-:Y:S01]  /*20180*/  FMUL.FTZ R139, R139, R3 ;  /* 0x000000038b8b7220 */ /* 0x000fe20000410000 */
[----:B-1----:R-:W-:Y:S01]  /*20190*/  HMMA.16816.F32.BF16 R132, R4, R12, R132 ;  /* 0x0000000c0484723c */ /* 0x002fe20000041884 */
[-C--:B------:R-:W-:Y:S02]  /*201a0*/  FMUL.FTZ R140, R140, R164.reuse ;  /* 0x000000a48c8c7220 */ /* 0x080fe40000410000 */
[----:B------:R-:W-:-:S02]  /*201b0*/  FMUL.FTZ R141, R141, R164 ;  /* 0x000000a48d8d7220 */ /* 0x000fc40000410000 */
[-C--:B------:R-:W-:Y:S02]  /*201c0*/  FMUL.FTZ R142, R142, R3.reuse ;  /* 0x000000038e8e7220 */ /* 0x080fe40000410000 */
[-C--:B------:R-:W-:Y:S01]  /*201d0*/  FMUL.FTZ R143, R143, R3.reuse ;  /* 0x000000038f8f7220 */ /* 0x080fe20000410000 */
[C---:B------:R-:W-:Y:S01]  /*201e0*/  HMMA.16816.F32.BF16 R152, R4.reuse, R14, R152 ;  /* 0x0000000e0498723c */ /* 0x040fe20000041898 */
[-C--:B------:R-:W-:Y:S01]  /*201f0*/  FMUL.FTZ R124, R124, R164.reuse ;  /* 0x000000a47c7c7220 */ /* 0x080fe20000410000 */
[----:B------:R-:W1:Y:S01]  /*20200*/  LDSM.16.MT88.4 R12, [R233+0x10800] ;  /* 0x01080000e90c783b */ /* 0x000e620000004200 */
[-C--:B------:R-:W-:Y:S02]  /*20210*/  FMUL.FTZ R125, R125, R164.reuse ;  /* 0x000000a47d7d7220 */ /* 0x080fe40000410000 */
[-C--:B------:R-:W-:Y:S02]  /*20220*/  FMUL.FTZ R126, R126, R3.reuse ;  /* 0x000000037e7e7220 */ /* 0x080fe40000410000 */
[----:B------:R-:W-:Y:S01]  /*20230*/  FMUL.FTZ R127, R127, R3 ;  /* 0x000000037f7f7220 */ /* 0x000fe20000410000 */
[----:B--2---:R-:W-:Y:S01]  /*20240*/  HMMA.16816.F32.BF16 R136, R4, R8, R136 ;  /* 0x000000080488723c */ /* 0x004fe20000041888 */
[----:B------:R-:W-:-:S02]  /*20250*/  FMUL.FTZ R128, R128, R164 ;  /* 0x000000a480807220 */ /* 0x000fc40000410000 */
[-C--:B------:R-:W-:Y:S02]  /*20260*/  FMUL.FTZ R129, R129, R164.reuse ;  /* 0x000000a481817220 */ /* 0x080fe40000410000 */
[-C--:B------:R-:W-:Y:S02]  /*20270*/  FMUL.FTZ R130, R130, R3.reuse ;  /* 0x0000000382827220 */ /* 0x080fe40000410000 */
[-C--:B------:R-:W-:Y:S01]  /*20280*/  FMUL.FTZ R131, R131, R3.reuse ;  /* 0x0000000383837220 */ /* 0x080fe20000410000 */
[----:B------:R-:W-:Y:S01]  /*20290*/  HMMA.16816.F32.BF16 R140, R4, R10, R140 ;  /* 0x0000000a048c723c */ /* 0x000fe2000004188c */
[----:B------:R-:W2:Y:S01]  /*202a0*/  LDSM.16.MT88.4 R8, [R232+0x10800] ;  /* 0x01080000e808783b */ /* 0x000ea20000004200 */
[-C--:B------:R-:W-:Y:S02]  /*202b0*/  FMUL.FTZ R148, R148, R164.reuse ;  /* 0x000000a494947220 */ /* 0x080fe40000410000 */
[----:B------:R-:W-:Y:S02]  /*202c0*/  FMUL.FTZ R149, R149, R164 ;  /* 0x000000a495957220 */ /* 0x000fe40000410000 */
        /* <DEDUP_REMOVED lines=9> */
[----:B------:R-:W-:Y:S02]  /*20360*/  FFMA.FTZ R164, R252, R164, R165 ;  /* 0x000000a4fca47223 */ /* 0x000fe400000100a5 */
[----:B------:R-:W-:Y:S02]  /*20370*/  FFMA.FTZ R3, R251, R3, R32 ;  /* 0x00000003fb037223 */ /* 0x000fe40000010020 */
[C---:B------:R-:W-:Y:S01]  /*20380*/  HMMA.16816.F32.BF16 R148, R4.reuse, R20, R148 ;  /* 0x000000140494723c */ /* 0x040fe20000041894 */
[----:B------:R-:W-:Y:S01]  /*20390*/  FADD.FTZ R35, R35, R164 ;  /* 0x000000a423237221 */ /* 0x000fe20000010000 */
[----:B------:R-:W-:Y:S01]  /*203a0*/  MOV R164, R168 ;  /* 0x000000a800a47202 */ /* 0x000fe20000000f00 */
[----:B------:R-:W-:Y:S02]  /*203b0*/  FADD.FTZ R3, R2, R3 ;  /* 0x0000000302037221 */ /* 0x000fe40000010000 */
[----:B------:R-:W-:Y:S02]  /*203c0*/  FADD.FTZ R34, R34, R35 ;  /* 0x0000002322227221 */ /* 0x000fe40000010000 */
[----:B------:R-:W-:Y:S01]  /*203d0*/  FADD.FTZ R0, R0, R3 ;  /* 0x0000000300007221 */ /* 0x000fe20000010000 */
[----:B------:R-:W-:Y:S01]  /*203e0*/  HMMA.16816.F32.BF16 R144, R4, R22, R144 ;  /* 0x000000160490723c */ /* 0x000fe20000041890 */
[----:B------:R-:W5:Y:S01]  /*203f0*/  LDSM.16.MT88.4 R20, [R230+0x10800] ;  /* 0x01080000e614783b */ /* 0x000f620000004200 */
[----:B------:R-:W-:-:S02]  /*20400*/  FADD.FTZ R33, R33, R34 ;  /* 0x0000002221217221 */ /* 0x000fc40000010000 */
[----:B------:R-:W-:-:S03]  /*20410*/  FADD.FTZ R169, R169, R0 ;  /* 0x00000000a9a97221 */ /* 0x000fc60000010000 */
[----:B---3--:R-:W-:Y:S01]  /*20420*/  F2FP.BF16.PACK_AB R4, R181, R174 ;  /* 0x000000aeb504723e */ /* 0x008fe200000010ff */
[----:B------:R-:W-:Y:S01]  /*20430*/  FADD.FTZ R174, R174, R33 ;  /* 0x00000021aeae7221 */ /* 0x000fe20000010000 */
[----:B----4-:R-:W-:Y:S01]  /*20440*/  F2FP.BF16.PACK_AB R5, R185, R178 ;  /* 0x000000b2b905723e */ /* 0x010fe200000010ff */
[----:B------:R-:W-:Y:S01]  /*20450*/  FADD.FTZ R178, R178, R169 ;  /* 0x000000a9b2b27221 */ /* 0x000fe20000010000 */
[----:B------:R-:W-:Y:S01]  /*20460*/  F2FP.BF16.PACK_AB R6, R183, R176 ;  /* 0x000000b0b706723e */ /* 0x000fe200000010ff */
[----:B------:R-:W-:Y:S01]  /*20470*/  FADD.FTZ R181, R181, R174 ;  /* 0x000000aeb5b57221 */ /* 0x000fe20000010000 */
[----:B------:R-:W-:Y:S01]  /*20480*/  F2FP.BF16.PACK_AB R7, R187, R180 ;  /* 0x000000b4bb07723e */ /* 0x000fe200000010ff */
[----:B------:R-:W-:Y:S02]  /*20490*/  FADD.FTZ R185, R185, R178 ;  /* 0x000000b2b9b97221 */ /* 0x000fe40000010000 */
[----:B------:R-:W-:Y:S02]  /*204a0*/  FADD.FTZ R0, R176, R181 ;  /* 0x000000b5b0007221 */ /* 0x000fe40000010000 */
[----:B------:R-:W-:-:S02]  /*204b0*/  FADD.FTZ R180, R180, R185 ;  /* 0x000000b9b4b47221 */ /* 0x000fc40000010000 */
[----:B-1----:R-:W-:Y:S01]  /*204c0*/  HMMA.16816.F32.BF16 R160, R4, R12, R160 ;  /* 0x0000000c04a0723c */ /* 0x002fe200000418a0 */
[----:B------:R-:W-:Y:S02]  /*204d0*/  FADD.FTZ R0, R183, R0 ;  /* 0x00000000b7007221 */ /* 0x000fe40000010000 */
[----:B------:R-:W-:-:S05]  /*204e0*/  FADD.FTZ R187, R187, R180 ;  /* 0x000000b4bbbb7221 */ /* 0x000fca0000010000 */
[C---:B------:R-:W-:Y:S01]  /*204f0*/  HMMA.16816.F32.BF16 R156, R4.reuse, R14, R156 ;  /* 0x0000000e049c723c */ /* 0x040fe2000004189c */
[----:B------:R-:W1:Y:S07]  /*20500*/  LDSM.16.MT88.4 R12, [R233+0x12800] ;  /* 0x01280000e90c783b */ /* 0x000e6e0000004200 */
[C---:B--2---:R-:W-:Y:S08]  /*20510*/  HMMA.16816.F32.BF16 R36, R4.reuse, R8, R36 ;  /* 0x000000080424723c */ /* 0x044ff00000041824 */
[C---:B------:R-:W-:Y:S01]  /*20520*/  HMMA.16816.F32.BF16 R40, R4.reuse, R10, R40 ;  /* 0x0000000a0428723c */ /* 0x040fe20000041828 */
[----:B------:R-:W2:Y:S07]  /*20530*/  LDSM.16.MT88.4 R8, [R232+0x12800] ;  /* 0x01280000e808783b */ /* 0x000eae0000004200 */
[C---:B-----5:R-:W-:Y:S08]  /*20540*/  HMMA.16816.F32.BF16 R44, R4.reuse, R16, R44 ;  /* 0x00000010042c723c */ /* 0x060ff0000004182c */
        /* <DEDUP_REMOVED lines=14> */
[C---:B----4-:R-:W-:Y:S08]  /*20630*/  HMMA.16816.F32.BF16 R84, R4.reuse, R20, R84 ;  /* 0x000000140454723c */ /* 0x050ff00000041854 */
        /* <DEDUP_REMOVED lines=24> */
[----:B------:R-:W-:Y:S01]  /*207c0*/  HMMA.16816.F32.BF16 R144, R4, R22, R144 ;  /* 0x000000160490723c */ /* 0x000fe20000041890 */
[----:B------:R-:W4:Y:S06]  /*207d0*/  LDSM.16.MT88.4 R20, [R231+0x13000] ;  /* 0x01300000e714783b */ /* 0x000f2c0000004200 */
[----:B------:R-:W-:Y:S01]  /*207e0*/  F2FP.BF16.PACK_AB R4, R196, R193 ;  /* 0x000000c1c404723e */ /* 0x000fe200000010ff */
[----:B------:R-:W-:Y:S01]  /*207f0*/  FADD.FTZ R193, R193, R0 ;  /* 0x00000000c1c17221 */ /* 0x000fe20000010000 */
[----:B------:R-:W-:Y:S01]  /*20800*/  F2FP.BF16.PACK_AB R5, R195, R184 ;  /* 0x000000b8c305723e */ /* 0x000fe200000010ff */
[----:B------:R-:W-:Y:S01]  /*20810*/  FADD.FTZ R184, R184, R187 ;  /* 0x000000bbb8b87221 */ /* 0x000fe20000010000 */
[----:B------:R-:W-:Y:S01]  /*20820*/  F2FP.BF16.PACK_AB R6, R192, R191 ;  /* 0x000000bfc006723e */ /* 0x000fe200000010ff */
[----:B------:R-:W-:Y:S01]  /*20830*/  FADD.FTZ R196, R196, R193 ;  /* 0x000000c1c4c47221 */ /* 0x000fe20000010000 */
[----:B------:R-:W-:Y:S01]  /*20840*/  F2FP.BF16.PACK_AB R7, R197, R186 ;  /* 0x000000bac507723e */ /* 0x000fe200000010ff */
        /* <DEDUP_REMOVED lines=15> */
[C---:B-1----:R-:W-:Y:S08]  /*20940*/  HMMA.16816.F32.BF16 R60, R4.reuse, R12, R60 ;  /* 0x0000000c043c723c */ /* 0x042ff0000004183c */
[C---:B------:R-:W-:Y:S01]  /*20950*/  HMMA.16816.F32.BF16 R64, R4.reuse, R14, R64 ;  /* 0x0000000e0440723c */ /* 0x040fe20000041840 */
[----:B------:R-:W1:Y:S07]  /*20960*/  LDSM.16.MT88.4 R12, [R233+0x15000] ;  /* 0x01500000e90c783b */ /* 0x000e6e0000004200 */
[C---:B--2---:R-:W-:Y:S08]  /*20970*/  HMMA.16816.F32.BF16 R68, R4.reuse, R8, R68 ;  /* 0x000000080444723c */ /* 0x044ff00000041844 */
[C---:B------:R-:W-:Y:S01]  /*20980*/  HMMA.16816.F32.BF16 R72, R4.reuse, R10, R72 ;  /* 0x0000000a0448723c */ /* 0x040fe20000041848 */
[----:B------:R-:W2:Y:S07]  /*20990*/  LDSM.16.MT88.4 R8, [R232+0x15000] ;  /* 0x01500000e808783b */ /* 0x000eae0000004200 */
[C---:B------:R-:W-:Y:S01]  /*209a0*/  HMMA.16816.F32.BF16 R80, R4.reuse, R22, R80 ;  /* 0x000000160450723c */ /* 0x040fe20000041850 */
[----:B------:R-:W4:Y:S07]  /*209b0*/  LDSM.16.MT88.4 R20, [R231+0x15000] ;  /* 0x01500000e714783b */ /* 0x000f2e0000004200 */
[C---:B---3--:R-:W-:Y:S08]  /*209c0*/  HMMA.16816.F32.BF16 R84, R4.reuse, R16, R84 ;  /* 0x000000100454723c */ /* 0x048ff00000041854 */
[C---:B------:R-:W-:Y:S01]  /*209d0*/  HMMA.16816.F32.BF16 R88, R4.reuse, R18, R88 ;  /* 0x000000120458723c */ /* 0x040fe20000041858 */
[----:B------:R-:W3:Y:S07]  /*209e0*/  LDSM.16.MT88.4 R16, [R230+0x15000] ;  /* 0x01500000e610783b */ /* 0x000eee0000004200 */
[C---:B------:R-:W-:Y:S08]  /*209f0*/  HMMA.16816.F32.BF16 R52, R4.reuse, R24, R52 ;  /* 0x000000180434723c */ /* 0x040ff00000041834 */
[C---:B------:R-:W-:Y:S01]  /*20a00*/  HMMA.16816.F32.BF16 R56, R4.reuse, R26, R56 ;  /* 0x0000001a0438723c */ /* 0x040fe20000041838 */
[----:B------:R-:W-:Y:S07]  /*20a10*/  LDSM.16.MT88.4 R24, [R231+0x17000] ;  /* 0x01700000e718783b */ /* 0x000fee0000004200 */
[C---:B-1----:R-:W-:Y:S08]  /*20a20*/  HMMA.16816.F32.BF16 R92, R4.reuse, R12, R92 ;  /* 0x0000000c045c723c */ /* 0x042ff0000004185c */
[C---:B------:R-:W-:Y:S01]  /*20a30*/  HMMA.16816.F32.BF16 R96, R4.reuse, R14, R96 ;  /* 0x0000000e0460723c */ /* 0x040fe20000041860 */
[----:B------:R-:W1:Y:S07]  /*20a40*/  LDSM.16.MT88.4 R12, [R233+0x17000] ;  /* 0x01700000e90c783b */ /* 0x000e6e0000004200 */
[C---:B--2---:R-:W-:Y:S08]  /*20a50*/  HMMA.16816.F32.BF16 R100, R4.reuse, R8, R100 ;  /* 0x000000080464723c */ /* 0x044ff00000041864 */
[C---:B------:R-:W-:Y:S01]  /*20a60*/  HMMA.16816.F32.BF16 R104, R4.reuse, R10, R104 ;  /* 0x0000000a0468723c */ /* 0x040fe20000041868 */
[----:B------:R-:W2:Y:S07]  /*20a70*/  LDSM.16.MT88.4 R8, [R232+0x17000] ;  /* 0x01700000e808783b */ /* 0x000eae0000004200 */
[C---:B----4-:R-:W-:Y:S08]  /*20a80*/  HMMA.16816.F32.BF16 R108, R4.reuse, R20, R108 ;  /* 0x00000014046c723c */ /* 0x050ff0000004186c */
[C---:B------:R-:W-:Y:S01]  /*20a90*/  HMMA.16816.F32.BF16 R112, R4.reuse, R22, R112 ;  /* 0x000000160470723c */ /* 0x040fe20000041870 */
[----:B------:R-:W4:Y:S07]  /*20aa0*/  LDSM.16.MT88.4 R20, [R230+0x17000] ;  /* 0x01700000e614783b */ /* 0x000f2e0000004200 */
[C---:B---3--:R-:W-:Y:S08]  /*20ab0*/  HMMA.16816.F32.BF16 R116, R4.reuse, R16, R116 ;  /* 0x000000100474723c */ /* 0x048ff00000041874 */
        /* <DEDUP_REMOVED lines=11> */
[C---:B----4-:R-:W-:Y:S08]  /*20b70*/  HMMA.16816.F32.BF16 R148, R4.reuse, R20, R148 ;  /* 0x000000140494723c */ /* 0x050ff00000041894 */
        /* <DEDUP_REMOVED lines=8> */
[----:B------:R-:W-:Y:S01]  /*20c00*/  F2FP.BF16.PACK_AB R7, R170, R173 ;  /* 0x000000adaa07723e */ /* 0x000fe200000010ff */
[----:B------:R-:W-:Y:S01]  /*20c10*/  FADD.FTZ R190, R190, R171 ;  /* 0x000000abbebe7221 */ /* 0x000fe20000010000 */
[----:B------:R-:W-:Y:S01]  /*20c20*/  MOV R3, R166 ;  /* 0x000000a600037202 */ /* 0x000fe20000000f00 */
[----:B------:R-:W-:-:S02]  /*20c30*/  FADD.FTZ R175, R175, R172 ;  /* 0x000000acafaf7221 */ /* 0x000fc40000010000 */
[----:B------:R-:W-:Y:S02]  /*20c40*/  FADD.FTZ R173, R173, R190 ;  /* 0x000000beadad7221 */ /* 0x000fe40000010000 */
[----:B---3--:R-:W-:Y:S01]  /*20c50*/  HMMA.16816.F32.BF16 R160, R4, R16, R160 ;  /* 0x0000001004a0723c */ /* 0x008fe200000418a0 */
[----:B------:R-:W-:Y:S02]  /*20c60*/  FADD.FTZ R252, R182, R175 ;  /* 0x000000afb6fc7221 */ /* 0x000fe40000010000 */
[----:B------:R-:W-:-:S05]  /*20c70*/  FADD.FTZ R251, R170, R173 ;  /* 0x000000adaafb7221 */ /* 0x000fca0000010000 */
        /* <DEDUP_REMOVED lines=9> */
[C---:B---3--:R-:W-:Y:S08]  /*20d10*/  HMMA.16816.F32.BF16 R76, R4.reuse, R16, R76 ;  /* 0x00000010044c723c */ /* 0x048ff0000004184c */
[C---:B------:R-:W-:Y:S01]  /*20d20*/  HMMA.16816.F32.BF16 R80, R4.reuse, R18, R80 ;  /* 0x000000120450723c */ /* 0x040fe20000041850 */
[----:B------:R-:W3:Y:S07]  /*20d30*/  LDSM.16.MT88.4 R16, [R233+0x17800] ;  /* 0x01780000e910783b */ /* 0x000eee0000004200 */
[C---:B------:R-:W-:Y:S01]  /*20d40*/  HMMA.16816.F32.BF16 R56, R4.reuse, R30, R56 ;  /* 0x0000001e0438723c */ /* 0x040fe20000041838 */
[----:B------:R-:W-:Y:S07]  /*20d50*/  LDSM.16.MT88.4 R28, [R231+0x15800] ;  /* 0x01580000e71c783b */ /* 0x000fee0000004200 */
[C---:B------:R-:W-:Y:S08]  /*20d60*/  HMMA.16816.F32.BF16 R60, R4.reuse, R24, R60 ;  /* 0x00000018043c723c */ /* 0x040ff0000004183c */
[C---:B------:R-:W-:Y:S01]  /*20d70*/  HMMA.16816.F32.BF16 R64, R4.reuse, R26, R64 ;  /* 0x0000001a0440723c */ /* 0x040fe20000041840 */
[----:B------:R-:W4:Y:S07]  /*20d80*/  LDSM.16.MT88.4 R24, [R232+0x15800] ;  /* 0x01580000e818783b */ /* 0x000f2e0000004200 */
[C---:B------:R-:W-:Y:S08]  /*20d90*/  HMMA.16816.F32.BF16 R68, R4.reuse, R20, R68 ;  /* 0x000000140444723c */ /* 0x040ff00000041844 */
[C---:B------:R-:W-:Y:S01]  /*20da0*/  HMMA.16816.F32.BF16 R72, R4.reuse, R22, R72 ;  /* 0x000000160448723c */ /* 0x040fe20000041848 */
[----:B------:R-:W5:Y:S07]  /*20db0*/  LDSM.16.MT88.4 R20, [R230+0x15800] ;  /* 0x01580000e614783b */ /* 0x000f6e0000004200 */
        /* <DEDUP_REMOVED lines=10> */
[C---:B------:R-:W-:Y:S08]  /*20e60*/  HMMA.16816.F32.BF16 R104, R4.reuse, R26, R104 ;  /* 0x0000001a0468723c */ /* 0x040ff00000041868 */
[C---:B------:R-:W-:Y:S08]  /*20e70*/  HMMA.16816.F32.BF16 R108, R4.reuse, R28, R108 ;  /* 0x0000001c046c723c */ /* 0x040ff0000004186c */
[C---:B------:R-:W-:Y:S08]  /*20e80*/  HMMA.16816.F32.BF16 R112, R4.reuse, R30, R112 ;  /* 0x0000001e0470723c */ /* 0x040ff00000041870 */
[C---:B-----5:R-:W-:Y:S08]  /*20e90*/  HMMA.16816.F32.BF16 R116, R4.reuse, R20, R116 ;  /* 0x000000140474723c */ /* 0x060ff00000041874 */
[C---:B------:R-:W-:Y:S08]  /*20ea0*/  HMMA.16816.F32.BF16 R120, R4.reuse, R22, R120 ;  /* 0x000000160478723c */ /* 0x040ff00000041878 */
[C---:B-1----:R-:W-:Y:S08]  /*20eb0*/  HMMA.16816.F32.BF16 R132, R4.reuse, R12, R132 ;  /* 0x0000000c0484723c */ /* 0x042ff00000041884 */
[C---:B------:R-:W-:Y:S08]  /*20ec0*/  HMMA.16816.F32.BF16 R152, R4.reuse, R14, R152 ;  /* 0x0000000e0498723c */ /* 0x040ff00000041898 */
[C---:B--2---:R-:W-:Y:S08]  /*20ed0*/  HMMA.16816.F32.BF16 R136, R4.reuse, R8, R136 ;  /* 0x000000080488723c */ /* 0x044ff00000041888 */
[C---:B------:R-:W-:Y:S08]  /*20ee0*/  HMMA.16816.F32.BF16 R140, R4.reuse, R10, R140 ;  /* 0x0000000a048c723c */ /* 0x040ff0000004188c */
[C---:B---3--:R-:W-:Y:S08]  /*20ef0*/  HMMA.16816.F32.BF16 R148, R4.reuse, R16, R148 ;  /* 0x000000100494723c */ /* 0x048ff00000041894 */
[----:B------:R-:W-:Y:S08]  /*20f00*/  HMMA.16816.F32.BF16 R144, R4, R18, R144 ;  /* 0x000000120490723c */ /* 0x000ff00000041890 */
.L_x_1105:
[----:B------:R-:W-:-:S13]  /*20f10*/  ISETP.GE.AND P0, PT, R247, 0x1, PT ;  /* 0x00000001f700780c */ /* 0x000fda0003f06270 */
[----:B------:R-:W-:Y:S05]  /*20f20*/  @!P0 BRA `(.L_x_1114) ;  /* 0x0000455000008947 */ /* 0x000fea0003800000 */
[----:B------:R-:W-:Y:S02]  /*20f30*/  MOV R0, R3 ;  /* 0x0000000300007202 */ /* 0x000fe40000000f00 */
[----:B------:R-:W-:Y:S02]  /*20f40*/  MOV R165, R164 ;  /* 0x000000a400a57202 */ /* 0x000fe40000000f00 */
.L_x_1123:
[----:B------:R-:W-:Y:S01]  /*20f50*/  ULDC.64 UR4, c[0x0][0x40] ;  /* 0x0000100000047ab9 */ /* 0x000fe20000000a00 */
[----:B------:R-:W-:Y:S04]  /*20f60*/  DEPBAR.LE SB0, 0x0 ;  /* 0x000080000000791a */ /* 0x000fe80000000000 */
[----:B------:R-:W-:Y:S01]  /*20f70*/  ISETP.NE.U32.AND P0, PT, R248, RZ, PT ;  /* 0x000000fff800720c */ /* 0x000fe20003f05070 */
[----:B------:R-:W-:Y:S03]  /*20f80*/  UIADD3 UR4, UP0, UR4, 0x160, URZ ;  /* 0x0000016004047890 */ /* 0x000fe6000ff1e03f */
[----:B------:R-:W-:Y:S01]  /*20f90*/  ISETP.NE.AND.EX P0, PT, R249, RZ, PT, P0 ;  /* 0x000000fff900720c */ /* 0x000fe20003f05300 */
[----:B------:R-:W-:Y:S02]  /*20fa0*/  UIADD3.X UR5, URZ, UR5, URZ, UP0, !UPT ;  /* 0x000000053f057290 */ /* 0x000fe400087fe43f */
[----:B------:R-:W-:Y:S04]  /*20fb0*/  IMAD.U32 R2, RZ, RZ, UR4 ;  /* 0x00000004ff027e24 */ /* 0x000fe8000f8e00ff */
[----:B------:R-:W-:Y:S01]  /*20fc0*/  IMAD.U32 R3, RZ, RZ, UR5 ;  /* 0x00000005ff037e24 */ /* 0x000fe2000f8e00ff */
[----:B------:R-:W-:Y:S01]  /*20fd0*/  WARPSYNC 0xffffffff ;  /* 0xffffffff00007948 */ /* 0x000fe20003800000 */
[----:B------:R-:W-:Y:S06]  /*20fe0*/  BAR.SYNC.DEFER_BLOCKING 0x0 ;  /* 0x0000000000007b1d */ /* 0x000fec0000010000 */
[----:B------:R-:W-:Y:S01]  /*20ff0*/  BSSY B0, `(.L_x_1115) ;  /* 0x0000046000007945 */ /* 0x000fe20003800000 */
[----:B------:R-:W-:-:S05]  /*21000*/  @!P0 BRA `(.L_x_1116) ;  /* 0x0000040000008947 */ /* 0x000fca0003800000 */
[----:B------:R-:W-:Y:S01]  /*21010*/  IMAD.SHL.U32 R12, R247, 0x40, RZ ;  /* 0x00000040f70c7824 */ /* 0x000fe200078e00ff */
[----:B------:R-:W-:Y:S02]  /*21020*/  ULDC.64 UR4, c[0x0][0x118] ;  /* 0x0000460000047ab9 */ /* 0x000fe40000000a00 */
[----:B------:R-:W2:Y:S02]  /*21030*/  LD.E R11, [R2.64+0x170] ;  /* 0x00017004020b7980 */ /* 0x000ea4000c101900 */
[----:B------:R-:W-:Y:S02]  /*21040*/  IABS R7, R12 ;  /* 0x0000000c00077213 */ /* 0x000fe40000000000 */
[-C--:B--2---:R-:W-:Y:S02]  /*21050*/  IABS R8, R11.reuse ;  /* 0x0000000b00087213 */ /* 0x084fe40000000000 */
[-C--:B------:R-:W-:Y:S02]  /*21060*/  IABS R6, R11.reuse ;  /* 0x0000000b00067213 */ /* 0x080fe40000000000 */
[----:B------:R-:W1:Y:S03]  /*21070*/  I2F.RP R9, R8 ;  /* 0x0000000800097306 */ /* 0x000e660000209400 */
[----:B------:R-:W-:Y:S07]  /*21080*/  IMAD.MOV R6, RZ, RZ, -R6 ;  /* 0x000000ffff067224 */ /* 0x000fee00078e0a06 */
[----:B-1----:R-:W1:Y:S02]  /*21090*/  MUFU.RCP R4, R9 ;  /* 0x0000000900047308 */ /* 0x002e640000001000 */
[----:B-1----:R-:W-:Y:S02]  /*210a0*/  IADD3 R14, R4, 0xffffffe, RZ ;  /* 0x0ffffffe040e7810 */ /* 0x002fe40007ffe0ff */
[C---:B------:R-:W-:Y:S06]  /*210b0*/  IADD3 R4, R12.reuse, -0x40, RZ ;  /* 0xffffffc00c047810 */ /* 0x040fec0007ffe0ff */
[----:B------:R-:W1:Y:S01]  /*210c0*/  F2I.FTZ.U32.TRUNC.NTZ R15, R14 ;  /* 0x0000000e000f7305 */ /* 0x000e62000021f000 */
[-C--:B------:R-:W-:Y:S04]  /*210d0*/  LOP3.LUT R12, R12, R11.reuse, RZ, 0x3c, !PT ;  /* 0x0000000b0c0c7212 */ /* 0x080fe800078e3cff */
[----:B------:R-:W-:Y:S01]  /*210e0*/  ISETP.GE.AND P2, PT, R12, RZ, PT ;  /* 0x000000ff0c00720c */ /* 0x000fe20003f46270 */
[--C-:B-1----:R-:W-:Y:S02]  /*210f0*/  IMAD.MOV R5, RZ, RZ, -R15.reuse ;  /* 0x000000ffff057224 */ /* 0x102fe400078e0a0f */
[----:B------:R-:W-:Y:S02]  /*21100*/  IMAD.MOV.U32 R14, RZ, RZ, RZ ;  /* 0x000000ffff0e7224 */ /* 0x000fe400078e00ff */
[----:B------:R-:W-:Y:S01]  /*21110*/  IMAD R10, R5, R8, RZ ;  /* 0x00000008050a7224 */ /* 0x000fe200078e02ff */
[----:B------:R-:W-:Y:S02]  /*21120*/  IABS R5, R4 ;  /* 0x0000000400057213 */ /* 0x000fe40000000000 */
[----:B------:R-:W-:Y:S01]  /*21130*/  LOP3.LUT R4, R4, R11, RZ, 0x3c, !PT ;  /* 0x0000000b04047212 */ /* 0x000fe200078e3cff */
[----:B------:R-:W-:Y:S02]  /*21140*/  IMAD.HI.U32 R10, R15, R10, R14 ;  /* 0x0000000a0f0a7227 */ /* 0x000fe400078e000e */
[----:B------:R-:W2:Y:S01]  /*21150*/  LD.E.64 R14, [R2.64+0x28] ;  /* 0x00002804020e7980 */ /* 0x000ea2000c101b00 */
[----:B------:R-:W-:Y:S03]  /*21160*/  ISETP.GE.AND P0, PT, R4, RZ, PT ;  /* 0x000000ff0400720c */ /* 0x000fe60003f06270 */
        /* <DEDUP_REMOVED lines=12> */
[----:B------:R-:W-:Y:S02]  /*21230*/  ISETP.NE.AND P1, PT, R11, RZ, PT ;  /* 0x000000ff0b00720c */ /* 0x000fe40003f25270 */
[----:B------:R-:W-:Y:S07]  /*21240*/  LOP3.LUT R7, RZ, R11, RZ, 0x33, !PT ;  /* 0x0000000bff077212 */ /* 0x000fee00078e33ff */
[----:B------:R-:W-:Y:S02]  /*21250*/  @P4 IADD3 R9, R9, 0x1, RZ ;  /* 0x0000000109094810 */ /* 0x000fe40007ffe0ff */
[----:B------:R-:W-:Y:S03]  /*21260*/  @P5 IADD3 R10, R10, 0x1, RZ ;  /* 0x000000010a0a5810 */ /* 0x000fe60007ffe0ff */
[----:B------:R-:W-:Y:S02]  /*21270*/  @!P0 IMAD.MOV R9, RZ, RZ, -R9 ;  /* 0x000000ffff098224 */ /* 0x000fe400078e0a09 */
[----:B------:R-:W-:Y:S03]  /*21280*/  @!P2 IMAD.MOV R10, RZ, RZ, -R10 ;  /* 0x000000ffff0aa224 */ /* 0x000fe600078e0a0a */
[C---:B------:R-:W-:Y:S02]  /*21290*/  SEL R13, R7.reuse, R9, !P1 ;  /* 0x00000009070d7207 */ /* 0x040fe40004800000 */
[----:B------:R-:W-:Y:S01]  /*212a0*/  SEL R7, R7, R10, !P1 ;  /* 0x0000000a07077207 */ /* 0x000fe20004800000 */
[----:B------:R-:W3:Y:S01]  /*212b0*/  LD.E.64 R8, [R2.64+0x40] ;  /* 0x0000400402087980 */ /* 0x000ee2000c101b00 */
[-C--:B------:R-:W-:Y:S02]  /*212c0*/  LEA R18, P1, R13, R248.reuse, 0x2 ;  /* 0x000000f80d127211 */ /* 0x080fe400078210ff */
[C---:B------:R-:W-:Y:S01]  /*212d0*/  LEA R16, P0, R7.reuse, R248, 0x2 ;  /* 0x000000f807107211 */ /* 0x040fe200078010ff */
[----:B------:R-:W-:Y:S01]  /*212e0*/  IMAD.IADD R6, R7, 0x1, -R13 ;  /* 0x0000000107067824 */ /* 0x000fe200078e0a0d */
[-C--:B------:R-:W-:Y:S02]  /*212f0*/  LEA.HI.X.SX32 R19, R13, R249.reuse, 0x2, P1 ;  /* 0x000000f90d137211 */ /* 0x080fe400008f16ff */
[----:B------:R-:W-:Y:S01]  /*21300*/  LEA.HI.X.SX32 R17, R7, R249, 0x2, P0 ;  /* 0x000000f907117211 */ /* 0x000fe200000f16ff */
[----:B------:R-:W-:Y:S02]  /*21310*/  IMAD R11, R11, R6, -0x40 ;  /* 0xffffffc00b0b7424 */ /* 0x000fe400078e0206 */
[----:B------:R-:W4:Y:S03]  /*21320*/  LD.E R4, [R18.64] ;  /* 0x0000000412047980 */ /* 0x000f26000c101900 */
[----:B------:R-:W-:Y:S01]  /*21330*/  SHF.R.S32.HI R7, RZ, 0x1f, R11 ;  /* 0x0000001fff077819 */ /* 0x000fe2000001140b */
[----:B------:R-:W4:Y:S01]  /*21340*/  LD.E R5, [R16.64] ;  /* 0x0000000410057980 */ /* 0x000f22000c101900 */
[-C--:B---3--:R-:W-:Y:S02]  /*21350*/  IMAD R6, R9, R11.reuse, RZ ;  /* 0x0000000b09067224 */ /* 0x088fe400078e02ff */
[C---:B------:R-:W-:Y:S04]  /*21360*/  IMAD.WIDE.U32 R10, R8.reuse, R11, RZ ;  /* 0x0000000b080a7225 */ /* 0x040fe800078e00ff */
[----:B------:R-:W-:Y:S04]  /*21370*/  IMAD R6, R8, R7, R6 ;  /* 0x0000000708067224 */ /* 0x000fe800078e0206 */
[----:B------:R-:W-:Y:S02]  /*21380*/  IMAD.IADD R11, R11, 0x1, R6 ;  /* 0x000000010b0b7824 */ /* 0x000fe400078e0206 */
[----:B----4-:R-:W-:Y:S04]  /*21390*/  IMAD.IADD R5, R4, 0x1, -R5 ;  /* 0x0000000104057824 */ /* 0x010fe800078e0a05 */
[----:B--2---:R-:W-:Y:S01]  /*213a0*/  IMAD R7, R15, R5, RZ ;  /* 0x000000050f077224 */ /* 0x004fe200078e02ff */
[----:B------:R-:W-:Y:S01]  /*213b0*/  SHF.R.S32.HI R4, RZ, 0x1f, R5 ;  /* 0x0000001fff047819 */ /* 0x000fe20000011405 */
[----:B------:R-:W-:Y:S04]  /*213c0*/  IMAD.WIDE.U32 R10, R5, R14, R10 ;  /* 0x0000000e050a7225 */ /* 0x000fe800078e000a */
[----:B------:R-:W-:Y:S02]  /*213d0*/  IMAD R7, R14, R4, R7 ;  /* 0x000000040e077224 */ /* 0x000fe400078e0207 */
[----:B------:R-:W-:Y:S02]  /*213e0*/  IMAD.MOV.U32 R9, RZ, RZ, R10 ;  /* 0x000000ffff097224 */ /* 0x000fe400078e000a */
[----:B------:R-:W-:Y:S01]  /*213f0*/  IMAD.IADD R4, R11, 0x1, R7 ;  /* 0x000000010b047824 */ /* 0x000fe200078e0207 */
[----:B------:R-:W-:-:S05]  /*21400*/  BRA `(.L_x_1117) ;  /* 0x0000004000007947 */ /* 0x000fca0003800000 */
.L_x_1116:
[----:B------:R-:W-:Y:S02]  /*21410*/  ULDC.64 UR4, c[0x0][0x118] ;  /* 0x0000460000047ab9 */ /* 0x000fe40000000a00 */
[----:B------:R-:W2:Y:S02]  /*21420*/  LD.E R9, [R2.64+0x40] ;  /* 0x0000400402097980 */ /* 0x000ea4000c101900 */
[----:B--2---:R-:W-:Y:S04]  /*21430*/  LEA R9, -R9, RZ, 0x6 ;  /* 0x000000ff09097211 */ /* 0x004fe800078e31ff */
[----:B------:R-:W-:Y:S02]  /*21440*/  SHF.R.S32.HI R4, RZ, 0x1f, R9 ;  /* 0x0000001fff047819 */ /* 0x000fe40000011409 */
.L_x_1117:
[----:B------:R-:W-:Y:S05]  /*21450*/  BSYNC B0 ;  /* 0x0000000000007941 */ /* 0x000fea0003800000 */
.L_x_1115:
[----:B------:R1:W-:Y:S01]  /*21460*/  STL.64 [R1], R2 ;  /* 0x0000000201007387 */ /* 0x0003e20000100a00 */
[C---:B------:R-:W-:Y:S01]  /*21470*/  LOP3.LUT P6, RZ, R250.reuse, 0x1, RZ, 0xc0, !PT ;  /* 0x00000001faff7812 */ /* 0x040fe200078cc0ff */
[----:B------:R-:W-:Y:S01]  /*21480*/  ULDC.64 UR4, c[0x0][0x118] ;  /* 0x0000460000047ab9 */ /* 0x000fe20000000a00 */
[C---:B------:R-:W-:Y:S01]  /*21490*/  LOP3.LUT P4, RZ, R250.reuse, 0x4, RZ, 0xc0, !PT ;  /* 0x00000004faff7812 */ /* 0x040fe2000788c0ff */
[----:B------:R-:W-:Y:S01]  /*214a0*/  BSSY B1, `(.L_x_1118) ;  /* 0x0000210000017945 */ /* 0x000fe20003800000 */
[C---:B------:R-:W-:Y:S02]  /*214b0*/  LOP3.LUT P5, RZ, R250.reuse, 0x2, RZ, 0xc0, !PT ;  /* 0x00000002faff7812 */ /* 0x040fe400078ac0ff */
[----:B------:R-:W-:Y:S02]  /*214c0*/  LOP3.LUT P3, RZ, R250, 0x8, RZ, 0xc0, !PT ;  /* 0x00000008faff7812 */ /* 0x000fe4000786c0ff */
[-C--:B------:R-:W-:Y:S04]  /*214d0*/  IADD3 R7, P1, R9, R234.reuse, RZ ;  /* 0x000000ea09077210 */ /* 0x080fe80007f3e0ff */
[C---:B------:R-:W-:Y:S01]  /*214e0*/  IADD3 R5, P2, R7.reuse, R234, RZ ;  /* 0x000000ea07057210 */ /* 0x040fe20007f5e0ff */
[--C-:B------:R-:W-:Y:S01]  /*214f0*/  IMAD.X R6, R4, 0x1, R235.reuse, P1 ;  /* 0x0000000104067824 */ /* 0x100fe200008e06eb */
[CC--:B------:R-:W-:Y:S04]  /*21500*/  @P6 LEA R16, P1, R7.reuse, R188.reuse, 0x1 ;  /* 0x000000bc07106211 */ /* 0x0c0fe800078208ff */
[CC--:B------:R-:W-:Y:S02]  /*21510*/  @P6 LEA.HI.X R17, R7.reuse, R189.reuse, R6, 0x1, P1 ;  /* 0x000000bd07116211 */ /* 0x0c0fe400008f0c06 */
[-C--:B------:R-:W-:Y:S02]  /*21520*/  @P3 LEA R8, P1, R7, R188.reuse, 0x1 ;  /* 0x000000bc07083211 */ /* 0x080fe400078208ff */
[CC--:B-1----:R-:W-:Y:S04]  /*21530*/  LEA R2, P0, R9.reuse, R188.reuse, 0x1 ;  /* 0x000000bc09027211 */ /* 0x0c2fe800078008ff */
[-C--:B------:R-:W-:Y:S01]  /*21540*/  LEA.HI.X R3, R9, R189.reuse, R4, 0x1, P0 ;  /* 0x000000bd09037211 */ /* 0x080fe200000f0c04 */
[--C-:B------:R-:W-:Y:S01]  /*21550*/  IMAD.X R4, R6, 0x1, R235.reuse, P2 ;  /* 0x0000000106047824 */ /* 0x100fe200010e06eb */
[CC--:B------:R-:W-:Y:S02]  /*21560*/  @P4 LEA R10, P2, R7.reuse, R188.reuse, 0x1 ;  /* 0x000000bc070a4211 */ /* 0x0c0fe400078408ff */
[CC--:B------:R-:W-:Y:S01]  /*21570*/  @P5 LEA R12, P0, R7.reuse, R188.reuse, 0x1 ;  /* 0x000000bc070c5211 */ /* 0x0c0fe200078008ff */
[----:B------:R-:W-:Y:S01]  /*21580*/  @!PT LDS RZ, [RZ] ;  /* 0x00000000fffff984 */ /* 0x000fe20000000800 */
[----:B------:R-:W-:Y:S01]  /*21590*/  @!PT LDS RZ, [RZ] ;  /* 0x00000000fffff984 */ /* 0x000fe20000000800 */
[----:B------:R-:W-:Y:S01]  /*215a0*/  @!PT LDS RZ, [RZ] ;  /* 0x00000000fffff984 */ /* 0x000fe20000000800 */
[----:B------:R1:W-:Y:S01]  /*215b0*/  @P6 LDGSTS.E.BYPASS.LTC128B.128 [R245+0x10000], [R2.64] ;  /* 0x1000000002f56fae */ /* 0x0003e2000b901d44 */
[-CC-:B------:R-:W-:Y:S02]  /*215c0*/  @P4 LEA.HI.X R11, R7, R189.reuse, R6.reuse, 0x1, P2 ;  /* 0x000000bd070b4211 */ /* 0x180fe400010f0c06 */
[-C--:B------:R-:W-:Y:S01]  /*215d0*/  @P5 LEA R22, P2, R5, R188.reuse, 0x1 ;  /* 0x000000bc05165211 */ /* 0x080fe200078408ff */
[----:B------:R-:W-:Y:S01]  /*215e0*/  @!P6 STS.128 [R245+0x10000], RZ ;  /* 0x010000fff500e388 */ /* 0x000fe20000000c00 */
[-CC-:B------:R-:W-:Y:S02]  /*215f0*/  @P5 LEA.HI.X R13, R7, R189.reuse, R6.reuse, 0x1, P0 ;  /* 0x000000bd070d5211 */ /* 0x180fe400000f0c06 */
[----:B------:R-:W-:Y:S02]  /*21600*/  @P6 LEA R14, P0, R5, R188, 0x1 ;  /* 0x000000bc050e6211 */ /* 0x000fe400078008ff */
[-C--:B------:R-:W-:Y:S02]  /*21610*/  @P3 LEA.HI.X R9, R7, R189.reuse, R6, 0x1, P1 ;  /* 0x000000bd07093211 */ /* 0x080fe400008f0c06 */
[CCC-:B------:R-:W-:Y:S02]  /*21620*/  @P5 LEA.HI.X R23, R5.reuse, R189.reuse, R4.reuse, 0x1, P2 ;  /* 0x000000bd05175211 */ /* 0x1c0fe400010f0c04 */
[C---:B------:R-:W-:Y:S02]  /*21630*/  IADD3 R6, P2, R5.reuse, R234, RZ ;  /* 0x000000ea05067210 */ /* 0x040fe40007f5e0ff */
[CC--:B------:R-:W-:Y:S02]  /*21640*/  @P4 LEA R20, P1, R5.reuse, R188.reuse, 0x1 ;  /* 0x000000bc05144211 */ /* 0x0c0fe400078208ff */
[CCC-:B------:R-:W-:Y:S02]  /*21650*/  @P6 LEA.HI.X R15, R5.reuse, R189.reuse, R4.reuse, 0x1, P0 ;  /* 0x000000bd050f6211 */ /* 0x1c0fe400000f0c04 */
[CC--:B------:R-:W-:Y:S02]  /*21660*/  @P3 LEA R18, P0, R5.reuse, R188.reuse, 0x1 ;  /* 0x000000bc05123211 */ /* 0x0c0fe400078008ff */
[CCC-:B------:R-:W-:Y:S02]  /*21670*/  @P4 LEA.HI.X R21, R5.reuse, R189.reuse, R4.reuse, 0x1, P1 ;  /* 0x000000bd05154211 */ /* 0x1c0fe400008f0c04 */
[-C--:B------:R-:W-:Y:S01]  /*21680*/  @P3 LEA.HI.X R19, R5, R189.reuse, R4, 0x1, P0 ;  /* 0x000000bd05133211 */ /* 0x080fe200000f0c04 */
[----:B------:R-:W-:Y:S01]  /*21690*/  IMAD.X R4, R4, 0x1, R235, P2 ;  /* 0x0000000104047824 */ /* 0x000fe200010e06eb */
[CC--:B------:R-:W-:Y:S01]  /*216a0*/  @P6 LEA R24, P0, R6.reuse, R188.reuse, 0x1 ;  /* 0x000000bc06186211 */ /* 0x0c0fe200078008ff */
[--C-:B------:R-:W-:Y:S01]  /*216b0*/  @P5 IMAD.MOV.U32 R5, RZ, RZ, R3.reuse ;  /* 0x000000ffff055224 */ /* 0x100fe200078e0003 */
[CC--:B------:R-:W-:Y:S02]  /*216c0*/  @P5 LEA R30, P2, R6.reuse, R188.reuse, 0x1 ;  /* 0x000000bc061e5211 */ /* 0x0c0fe400078408ff */
[CC--:B------:R-:W-:Y:S02]  /*216d0*/  @P4 LEA R28, P1, R6.reuse, R188.reuse, 0x1 ;  /* 0x000000bc061c4211 */ /* 0x0c0fe400078208ff */
[CCC-:B------:R-:W-:Y:S02]  /*216e0*/  @P6 LEA.HI.X R25, R6.reuse, R189.reuse, R4.reuse, 0x1, P0 ;  /* 0x000000bd06196211 */ /* 0x1c0fe400000f0c04 */
[C---:B------:R-:W-:Y:S02]  /*216f0*/  @P3 LEA R188, P0, R6.reuse, R188, 0x1 ;  /* 0x000000bc06bc3211 */ /* 0x040fe400078008ff */
[CCC-:B------:R-:W-:Y:S02]  /*21700*/  @P5 LEA.HI.X R31, R6.reuse, R189.reuse, R4.reuse, 0x1, P2 ;  /* 0x000000bd061f5211 */ /* 0x1c0fe400010f0c04 */
[CCC-:B------:R-:W-:Y:S02]  /*21710*/  @P4 LEA.HI.X R29, R6.reuse, R189.reuse, R4.reuse, 0x1, P1 ;  /* 0x000000bd061d4211 */ /* 0x1c0fe400008f0c04 */
[----:B------:R-:W-:Y:S01]  /*21720*/  @P3 LEA.HI.X R189, R6, R189, R4, 0x1, P0 ;  /* 0x000000bd06bd3211 */ /* 0x000fe200000f0c04 */
[--C-:B------:R-:W-:Y:S01]  /*21730*/  @P5 IMAD.MOV.U32 R4, RZ, RZ, R2.reuse ;  /* 0x000000ffff045224 */ /* 0x100fe200078e0002 */
[----:B------:R-:W-:Y:S04]  /*21740*/  ISETP.GE.AND P0, PT, R247, 0x2, PT ;  /* 0x00000002f700780c */ /* 0x000fe80003f06270 */
[----:B------:R-:W-:Y:S01]  /*21750*/  @!PT LDS RZ, [RZ] ;  /* 0x00000000fffff984 */ /* 0x000fe20000000800 */
[----:B------:R-:W-:Y:S01]  /*21760*/  @!PT LDS RZ, [RZ] ;  /* 0x00000000fffff984 */ /* 0x000fe20000000800 */
[----:B------:R-:W-:Y:S01]  /*21770*/  @!PT LDS RZ, [RZ] ;  /* 0x00000000fffff984 */ /* 0x000fe20000000800 */
[----:B------:R2:W-:Y:S04]  /*21780*/  @P5 LDGSTS.E.BYPASS.LTC128B.128 [R245+0x12000], [R4.64+0x80] ;  /* 0x1200008004f55fae */ /* 0x0005e8000b901d44 */
[----:B------:R-:W-:Y:S01]  /*21790*/  @!P5 STS.128 [R245+0x12000], RZ ;  /* 0x012000fff500d388 */ /* 0x000fe20000000c00 */
[--C-:B--2---:R-:W-:Y:S02]  /*217a0*/  @P4 IMAD.MOV.U32 R4, RZ, RZ, R2.reuse ;  /* 0x000000ffff044224 */ /* 0x104fe400078e0002 */
[--C-:B------:R-:W-:Y:S05]  /*217b0*/  @P4 IMAD.MOV.U32 R5, RZ, RZ, R3.reuse ;  /* 0x000000ffff054224 */ /* 0x100fea00078e0003 */
        /* <DEDUP_REMOVED lines=73> */
[----:B-1----:R-:W1:Y:S04]  /*21c50*/  LDSM.16.M88.4 R8, [R228+0x8000] ;  /* 0x00800000e408783b */ /* 0x002e680000000200 */
[----:B---3--:R-:W4:Y:S04]  /*21c60*/  LDSM.16.M88.4 R16, [R228+0x8800] ;  /* 0x00880000e410783b */ /* 0x008f280000000200 */
[----:B------:R-:W3:Y:S04]  /*21c70*/  LDSM.16.M88.4 R24, [R228+0x9000] ;  /* 0x00900000e418783b */ /* 0x000ee80000000200 */
[----:B------:R-:W0:Y:S04]  /*21c80*/  LDGDEPBAR ;  /* 0x00000000000079af */ /* 0x000e280000000000 */
[----:B------:R-:W3:Y:S04]  /*21c90*/  LDSM.16.M88.4 R168, [R228+0x9800] ;  /* 0x00980000e4a8783b */ /* 0x000ee80000000200 */
[----:B------:R-:W-:Y:S04]  /*21ca0*/  LDSM.16.M88.4 R172, [R227] ;  /* 0x00000000e3ac783b */ /* 0x000fe80000000200 */
[----:B------:R-:W3:Y:S04]  /*21cb0*/  LDSM.16.M88.4 R176, [R226] ;  /* 0x00000000e2b0783b */ /* 0x000ee80000000200 */
[----:B------:R-:W3:Y:S04]  /*21cc0*/  LDSM.16.M88.4 R180, [R222] ;  /* 0x00000000deb4783b */ /* 0x000ee80000000200 */
[----:B------:R-:W3:Y:S04]  /*21cd0*/  LDSM.16.M88.4 R184, [R221] ;  /* 0x00000000ddb8783b */ /* 0x000ee80000000200 */
[----:B--2---:R-:W2:Y:S01]  /*21ce0*/  LDSM.16.M88.4 R188, [R220] ;  /* 0x00000000dcbc783b */ /* 0x004ea20000000200 */
[C---:B-1----:R-:W-:Y:S03]  /*21cf0*/  HMMA.16816.F32.BF16 R4, R32.reuse, R8, RZ ;  /* 0x000000082004723c */ /* 0x042fe600000418ff */
[----:B------:R-:W-:Y:S04]  /*21d00*/  LDSM.16.M88.4 R192, [R225] ;  /* 0x00000000e1c0783b */ /* 0x000fe80000000200 */
[----:B------:R-:W1:Y:S01]  /*21d10*/  LDSM.16.M88.4 R196, [R223+0x8000] ;  /* 0x00800000dfc4783b */ /* 0x000e620000000200 */
[C---:B------:R-:W-:Y:S03]  /*21d20*/  HMMA.16816.F32.BF16 R8, R32.reuse, R10, RZ ;  /* 0x0000000a2008723c */ /* 0x040fe600000418ff */
[----:B------:R-:W1:Y:S04]  /*21d30*/  LDSM.16.M88.4 R200, [R223+0x8800] ;  /* 0x00880000dfc8783b */ /* 0x000e680000000200 */
[----:B------:R-:W-:Y:S01]  /*21d40*/  LDSM.16.M88.4 R204, [R223+0x9800] ;  /* 0x00980000dfcc783b */ /* 0x000fe20000000200 */
[C---:B----4-:R-:W-:Y:S08]  /*21d50*/  HMMA.16816.F32.BF16 R12, R32.reuse, R16, RZ ;  /* 0x00000010200c723c */ /* 0x050ff000000418ff */
[C---:B------:R-:W-:Y:S08]  /*21d60*/  HMMA.16816.F32.BF16 R16, R32.reuse, R18, RZ ;  /* 0x000000122010723c */ /* 0x040ff000000418ff */
[C---:B---3--:R-:W-:Y:S08]  /*21d70*/  HMMA.16816.F32.BF16 R20, R32.reuse, R24, RZ ;  /* 0x000000182014723c */ /* 0x048ff000000418ff */
[C---:B------:R-:W-:Y:S08]  /*21d80*/  HMMA.16816.F32.BF16 R24, R32.reuse, R26, RZ ;  /* 0x0000001a2018723c */ /* 0x040ff000000418ff */
[C---:B------:R-:W-:Y:S08]  /*21d90*/  HMMA.16816.F32.BF16 R28, R32.reuse, R168, RZ ;  /* 0x000000a8201c723c */ /* 0x040ff000000418ff */
[----:B------:R-:W-:Y:S01]  /*21da0*/  HMMA.16816.F32.BF16 R32, R32, R170, RZ ;  /* 0x000000aa2020723c */ /* 0x000fe200000418ff */
[----:B------:R-:W3:Y:S07]  /*21db0*/  LDSM.16.M88.4 R168, [R223+0x9000] ;  /* 0x00900000dfa8783b */ /* 0x000eee0000000200 */
[C---:B------:R-:W-:Y:S08]  /*21dc0*/  HMMA.16816.F32.BF16 R4, R172.reuse, R176, R4 ;  /* 0x000000b0ac04723c */ /* 0x040ff00000041804 */
[C---:B------:R-:W-:Y:S01]  /*21dd0*/  HMMA.16816.F32.BF16 R8, R172.reuse, R178, R8 ;  /* 0x000000b2ac08723c */ /* 0x040fe20000041808 */
[----:B------:R-:W-:Y:S07]  /*21de0*/  LDSM.16.M88.4 R176, [R224] ;  /* 0x00000000e0b0783b */ /* 0x000fee0000000200 */
[C---:B------:R-:W-:Y:S08]  /*21df0*/  HMMA.16816.F32.BF16 R12, R172.reuse, R180, R12 ;  /* 0x000000b4ac0c723c */ /* 0x040ff0000004180c */
[C---:B------:R-:W-:Y:S01]  /*21e00*/  HMMA.16816.F32.BF16 R16, R172.reuse, R182, R16 ;  /* 0x000000b6ac10723c */ /* 0x040fe20000041810 */
[----:B------:R-:W4:Y:S07]  /*21e10*/  LDSM.16.M88.4 R180, [R219] ;  /* 0x00000000dbb4783b */ /* 0x000f2e0000000200 */
[C---:B------:R-:W-:Y:S08]  /*21e20*/  HMMA.16816.F32.BF16 R20, R172.reuse, R184, R20 ;  /* 0x000000b8ac14723c */ /* 0x040ff00000041814 */
[C---:B------:R-:W-:Y:S01]  /*21e30*/  HMMA.16816.F32.BF16 R24, R172.reuse, R186, R24 ;  /* 0x000000baac18723c */ /* 0x040fe20000041818 */
[----:B------:R-:W3:Y:S07]  /*21e40*/  LDSM.16.M88.4 R184, [R219+0x800] ;  /* 0x00080000dbb8783b */ /* 0x000eee0000000200 */
[C---:B--2---:R-:W-:Y:S08]  /*21e50*/  HMMA.16816.F32.BF16 R28, R172.reuse, R188, R28 ;  /* 0x000000bcac1c723c */ /* 0x044ff0000004181c */
[----:B------:R-:W-:Y:S01]  /*21e60*/  HMMA.16816.F32.BF16 R32, R172, R190, R32 ;  /* 0x000000beac20723c */ /* 0x000fe20000041820 */
[----:B------:R-:W2:Y:S04]  /*21e70*/  LDSM.16.M88.4 R172, [R219+0x1000] ;  /* 0x00100000dbac783b */ /* 0x000ea80000000200 */
[----:B------:R-:W2:Y:S03]  /*21e80*/  LDSM.16.M88.4 R188, [R219+0x1800] ;  /* 0x00180000dbbc783b */ /* 0x000ea60000000200 */
[C---:B-1----:R-:W-:Y:S08]  /*21e90*/  HMMA.16816.F32.BF16 R4, R192.reuse, R196, R4 ;  /* 0x000000c4c004723c */ /* 0x042ff00000041804 */
[C---:B------:R-:W-:Y:S01]  /*21ea0*/  HMMA.16816.F32.BF16 R8, R192.reuse, R198, R8 ;  /* 0x000000c6c008723c */ /* 0x040fe20000041808 */
[----:B------:R-:W-:Y:S07]  /*21eb0*/  LDSM.16.M88.4 R196, [R228+0xa000] ;  /* 0x00a00000e4c4783b */ /* 0x000fee0000000200 */
[C---:B------:R-:W-:Y:S08]  /*21ec0*/  HMMA.16816.F32.BF16 R12, R192.reuse, R200, R12 ;  /* 0x000000c8c00c723c */ /* 0x040ff0000004180c */
[C---:B------:R-:W-:Y:S01]  /*21ed0*/  HMMA.16816.F32.BF16 R16, R192.reuse, R202, R16 ;  /* 0x000000cac010723c */ /* 0x040fe20000041810 */
[----:B------:R-:W-:Y:S07]  /*21ee0*/  LDSM.16.M88.4 R200, [R228+0xa800] ;  /* 0x00a80000e4c8783b */ /* 0x000fee0000000200 */
[C---:B---3--:R-:W-:Y:S08]  /*21ef0*/  HMMA.16816.F32.BF16 R20, R192.reuse, R168, R20 ;  /* 0x000000a8c014723c */ /* 0x048ff00000041814 */
[C---:B------:R-:W-:Y:S01]  /*21f00*/  HMMA.16816.F32.BF16 R24, R192.reuse, R170, R24 ;  /* 0x000000aac018723c */ /* 0x040fe20000041818 */
[----:B------:R-:W1:Y:S07]  /*21f10*/  LDSM.16.M88.4 R168, [R229+0x2000] ;  /* 0x00200000e5a8783b */ /* 0x000e6e0000000200 */
[C---:B------:R-:W-:Y:S08]  /*21f20*/  HMMA.16816.F32.BF16 R28, R192.reuse, R204, R28 ;  /* 0x000000ccc01c723c */ /* 0x040ff0000004181c */
[----:B------:R-:W-:Y:S01]  /*21f30*/  HMMA.16816.F32.BF16 R32, R192, R206, R32 ;  /* 0x000000cec020723c */ /* 0x000fe20000041820 */
[----:B------:R-:W3:Y:S04]  /*21f40*/  LDSM.16.M88.4 R192, [R228+0xb000] ;  /* 0x00b00000e4c0783b */ /* 0x000ee80000000200 */
[----:B------:R-:W1:Y:S03]  /*21f50*/  LDSM.16.M88.4 R204, [R228+0xb800] ;  /* 0x00b80000e4cc783b */ /* 0x000e660000000200 */
[C---:B----4-:R-:W-:Y:S08]  /*21f60*/  HMMA.16816.F32.BF16 R4, R176.reuse, R180, R4 ;  /* 0x000000b4b004723c */ /* 0x050ff00000041804 */
[C---:B------:R-:W-:Y:S01]  /*21f70*/  HMMA.16816.F32.BF16 R8, R176.reuse, R182, R8 ;  /* 0x000000b6b008723c */ /* 0x040fe20000041808 */
[----:B------:R-:W-:Y:S07]  /*21f80*/  LDSM.16.M88.4 R180, [R218] ;  /* 0x00000000dab4783b */ /* 0x000fee0000000200 */
[C---:B------:R-:W-:Y:S08]  /*21f90*/  HMMA.16816.F32.BF16 R12, R176.reuse, R184, R12 ;  /* 0x000000b8b00c723c */ /* 0x040ff0000004180c */
[C---:B------:R-:W-:Y:S01]  /*21fa0*/  HMMA.16816.F32.BF16 R16, R176.reuse, R186, R16 ;  /* 0x000000bab010723c */ /* 0x040fe20000041810 */
[----:B------:R-:W-:Y:S07]  /*21fb0*/  LDSM.16.M88.4 R184, [R217] ;  /* 0x00000000d9b8783b */ /* 0x000fee0000000200 */
[C---:B--2---:R-:W-:Y:S08]  /*21fc0*/  HMMA.16816.F32.BF16 R20, R176.reuse, R172, R20 ;  /* 0x000000acb014723c */ /* 0x044ff00000041814 */
[C---:B------:R-:W-:Y:S01]  /*21fd0*/  HMMA.16816.F32.BF16 R24, R176.reuse, R174, R24 ;  /* 0x000000aeb018723c */ /* 0x040fe20000041818 */
[----:B------:R-:W2:Y:S07]  /*21fe0*/  LDSM.16.M88.4 R172, [R227+0x2000] ;  /* 0x00200000e3ac783b */ /* 0x000eae0000000200 */
[C---:B------:R-:W-:Y:S08]  /*21ff0*/  HMMA.16816.F32.BF16 R28, R176.reuse, R188, R28 ;  /* 0x000000bcb01c723c */ /* 0x040ff0000004181c */
[----:B------:R-:W-:Y:S01]  /*22000*/  HMMA.16816.F32.BF16 R32, R176, R190, R32 ;  /* 0x000000beb020723c */ /* 0x000fe20000041820 */
[----:B------:R-:W4:Y:S04]  /*22010*/  LDSM.16.M88.4 R176, [R216] ;  /* 0x00000000d8b0783b */ /* 0x000f280000000200 */
[----:B------:R-:W2:Y:S03]  /*22020*/  LDSM.16.M88.4 R188, [R215] ;  /* 0x00000000d7bc783b */ /* 0x000ea60000000200 */
        /* <DEDUP_REMOVED lines=13> */
[C---:B--2---:R-:W-:Y:S08]  /*22100*/  HMMA.16816.F32.BF16 R4, R172.reuse, R180, R4 ;  /* 0x000000b4ac04723c */ /* 0x044ff00000041804 */
[C---:B------:R-:W-:Y:S01]  /*22110*/  HMMA.16816.F32.BF16 R8, R172.reuse, R182, R8 ;  /* 0x000000b6ac08723c */ /* 0x040fe20000041808 */
[----:B------:R-:W-:Y:S07]  /*22120*/  LDSM.16.M88.4 R180, [R219+0x2000] ;  /* 0x00200000dbb4783b */ /* 0x000fee0000000200 */
[C---:B------:R-:W-:Y:S08]  /*22130*/  HMMA.16816.F32.BF16 R12, R172.reuse, R184, R12 ;  /* 0x000000b8ac0c723c */ /* 0x040ff0000004180c */
[C---:B------:R-:W-:Y:S01]  /*22140*/  HMMA.16816.F32.BF16 R16, R172.reuse, R186, R16 ;  /* 0x000000baac10723c */ /* 0x040fe20000041810 */
[----:B------:R-:W-:Y:S07]  /*22150*/  LDSM.16.M88.4 R184, [R219+0x2800] ;  /* 0x00280000dbb8783b */ /* 0x000fee0000000200 */
[C---:B----4-:R-:W-:Y:S08]  /*22160*/  HMMA.16816.F32.BF16 R20, R172.reuse, R176, R20 ;  /* 0x000000b0ac14723c */ /* 0x050ff00000041814 */
[C---:B------:R-:W-:Y:S01]  /*22170*/  HMMA.16816.F32.BF16 R24, R172.reuse, R178, R24 ;  /* 0x000000b2ac18723c */ /* 0x040fe20000041818 */
[----:B------:R-:W2:Y:S07]  /*22180*/  LDSM.16.M88.4 R176, [R224+0x2000] ;  /* 0x00200000e0b0783b */ /* 0x000eae0000000200 */
[C---:B------:R-:W-:Y:S08]  /*22190*/  HMMA.16816.F32.BF16 R28, R172.reuse, R188, R28 ;  /* 0x000000bcac1c723c */ /* 0x040ff0000004181c */
[----:B------:R-:W-:Y:S01]  /*221a0*/  HMMA.16816.F32.BF16 R32, R172, R190, R32 ;  /* 0x000000beac20723c */ /* 0x000fe20000041820 */
[----:B------:R-:W4:Y:S04]  /*221b0*/  LDSM.16.M88.4 R172, [R219+0x3000] ;  /* 0x00300000dbac783b */ /* 0x000f280000000200 */
        /* <DEDUP_REMOVED lines=16> */
[----:B------:R-:W-:Y:S07]  /*222c0*/  LDSM.16.M88.4 R180, [R214] ;  /* 0x00000000d6b4783b */ /* 0x000fee0000000200 */
[C---:B------:R-:W-:Y:S08]  /*222d0*/  HMMA.16816.F32.BF16 R12, R176.reuse, R184, R12 ;  /* 0x000000b8b00c723c */ /* 0x040ff0000004180c */
[C---:B------:R-:W-:Y:S01]  /*222e0*/  HMMA.16816.F32.BF16 R16, R176.reuse, R186, R16 ;  /* 0x000000bab010723c */ /* 0x040fe20000041810 */
[----:B------:R-:W-:Y:S07]  /*222f0*/  LDSM.16.M88.4 R184, [R213] ;  /* 0x00000000d5b8783b */ /* 0x000fee0000000200 */
[C---:B----4-:R-:W-:Y:S08]  /*22300*/  HMMA.16816.F32.BF16 R20, R176.reuse, R172, R20 ;  /* 0x000000acb014723c */ /* 0x050ff00000041814 */
        /* <DEDUP_REMOVED lines=84> */
[C---:B-1----:R-:W-:Y:S01]  /*22850*/  HMMA.16816.F32.BF16 R4, R192.reuse, R196, R4 ;  /* 0x000000c4c004723c */ /* 0x042fe20000041804 */
[----:B------:R-:W-:Y:S04]  /*22860*/  DEPBAR.LE SB0, 0x0 ;  /* 0x000080000000791a */ /* 0x000fe80000000000 */
[----:B------:R-:W-:Y:S03]  /*22870*/  BAR.SYNC.DEFER_BLOCKING 0x0 ;  /* 0x0000000000007b1d */ /* 0x000fe60000010000 */
[C---:B------:R-:W-:Y:S08]  /*22880*/  HMMA.16816.F32.BF16 R8, R192.reuse, R198, R8 ;  /* 0x000000c6c008723c */ /* 0x040ff00000041808 */
[C---:B------:R-:W-:Y:S08]  /*22890*/  HMMA.16816.F32.BF16 R12, R192.reuse, R200, R12 ;  /* 0x000000c8c00c723c */ /* 0x040ff0000004180c */
[C---:B------:R-:W-:Y:S08]  /*228a0*/  HMMA.16816.F32.BF16 R16, R192.reuse, R202, R16 ;  /* 0x000000cac010723c */ /* 0x040ff00000041810 */
[C---:B---3--:R-:W-:Y:S08]  /*228b0*/  HMMA.16816.F32.BF16 R20, R192.reuse, R168, R20 ;  /* 0x000000a8c014723c */ /* 0x048ff00000041814 */
[C---:B------:R-:W-:Y:S08]  /*228c0*/  HMMA.16816.F32.BF16 R24, R192.reuse, R170, R24 ;  /* 0x000000aac018723c */ /* 0x040ff00000041818 */
[C---:B------:R-:W-:Y:S08]  /*228d0*/  HMMA.16816.F32.BF16 R28, R192.reuse, R204, R28 ;  /* 0x000000ccc01c723c */ /* 0x040ff0000004181c */
[----:B------:R-:W-:Y:S08]  /*228e0*/  HMMA.16816.F32.BF16 R32, R192, R206, R32 ;  /* 0x000000cec020723c */ /* 0x000ff00000041820 */
[C---:B--2---:R-:W-:Y:S08]  /*228f0*/  HMMA.16816.F32.BF16 R4, R176.reuse, R180, R4 ;  /* 0x000000b4b004723c */ /* 0x044ff00000041804 */
[C---:B------:R-:W-:Y:S08]  /*22900*/  HMMA.16816.F32.BF16 R8, R176.reuse, R182, R8 ;  /* 0x000000b6b008723c */ /* 0x040ff00000041808 */
[C---:B------:R-:W-:Y:S08]  /*22910*/  HMMA.16816.F32.BF16 R12, R176.reuse, R184, R12 ;  /* 0x000000b8b00c723c */ /* 0x040ff0000004180c */
[C---:B------:R-:W-:Y:S08]  /*22920*/  HMMA.16816.F32.BF16 R16, R176.reuse, R186, R16 ;  /* 0x000000bab010723c */ /* 0x040ff00000041810 */
[C---:B----4-:R-:W-:Y:S08]  /*22930*/  HMMA.16816.F32.BF16 R20, R176.reuse, R172, R20 ;  /* 0x000000acb014723c */ /* 0x050ff00000041814 */
[C---:B------:R-:W-:Y:S08]  /*22940*/  HMMA.16816.F32.BF16 R24, R176.reuse, R174, R24 ;  /* 0x000000aeb018723c */ /* 0x040ff00000041818 */
[C---:B------:R-:W-:Y:S07]  /*22950*/  HMMA.16816.F32.BF16 R28, R176.reuse, R188, R28 ;  /* 0x000000bcb01c723c */ /* 0x040fee000004181c */
[----:B------:R-:W-:Y:S01]  /*22960*/  IMAD.MOV.U32 R188, RZ, RZ, R2 ;  /* 0x000000ffffbc7224 */ /* 0x000fe200078e0002 */
[----:B------:R-:W-:Y:S04]  /*22970*/  HMMA.16816.F32.BF16 R32, R176, R190, R32 ;  /* 0x000000beb020723c */ /* 0x000fe80000041820 */
[----:B------:R-:W-:Y:S02]  /*22980*/  IMAD.MOV.U32 R189, RZ, RZ, R3 ;  /* 0x000000ffffbd7224 */ /* 0x000fe400078e0003 */
[----:B------:R1:W5:Y:S02]  /*22990*/  LDL.LU.64 R2, [R1] ;  /* 0x0000000001027983 */ /* 0x0003640000300a00 */
[----:B------:R-:W-:-:S11]  /*229a0*/  @!P0 BRA `(.L_x_1119) ;  /* 0x00000bf000008947 */ /* 0x000fd60003800000 */
[----:B------:R-:W-:Y:S01]  /*229b0*/  ISETP.NE.U32.AND P0, PT, R248, RZ, PT ;  /* 0x000000fff800720c */ /* 0x000fe20003f05070 */
[----:B------:R-:W-:Y:S03]  /*229c0*/  BSSY B0, `(.L_x_1120) ;  /* 0x0000049000007945 */ /* 0x000fe60003800000 */
[----:B------:R-:W-:Y:S11]  /*229d0*/  ISETP.NE.AND.EX P0, PT, R249, RZ, PT, P0 ;  /* 0x000000fff900720c */ /* 0x000ff60003f05300 */
[----:B------:R-:W-:Y:S02]  /*229e0*/  @!UPT UIADD3 URZ, URZ, URZ, URZ ;  /* 0x0000003f3f3ff290 */ /* 0x000fe4000fffe03f */
[----:B------:R-:W-:-:S05]  /*229f0*/  @!P0 BRA `(.L_x_1121) ;  /* 0x0000041000008947 */ /* 0x000fca0003800000 */
[----:B------:R-:W-:Y:S01]  /*22a00*/  IMAD.MOV.U32 R172, RZ, RZ, RZ ;  /* 0x000000ffffac7224 */ /* 0x000fe200078e00ff */
[----:B------:R-:W-:Y:S02]  /*22a10*/  ULDC.64 UR4, c[0x0][0x118] ;  /* 0x0000460000047ab9 */ /* 0x000fe40000000a00 */
[----:B-----5:R-:W2:Y:S04]  /*22a20*/  LD.E R175, [R2.64+0x170] ;  /* 0x0001700402af7980 */ /* 0x020ea8000c101900 */
[----:B------:R-:W3:Y:S01]  /*22a30*/  LD.E.64 R178, [R2.64+0x20] ;  /* 0x0000200402b27980 */ /* 0x000ee2000c101b00 */
[-C--:B--2---:R-:W-:Y:S02]  /*22a40*/  IABS R171, R175.reuse ;  /* 0x000000af00ab7213 */ /* 0x084fe40000000000 */
[----:B------:R-:W-:Y:S02]  /*22a50*/  IABS R169, R175 ;  /* 0x000000af00a97213 */ /* 0x000fe40000000000 */
[----:B------:R-:W2:Y:S03]  /*22a60*/  I2F.RP R174, R171 ;  /* 0x000000ab00ae7306 */ /* 0x000ea60000209400 */
[----:B------:R-:W-:Y:S07]  /*22a70*/  IMAD.MOV R169, RZ, RZ, -R169 ;  /* 0x000000ffffa97224 */ /* 0x000fee00078e0aa9 */
[----:B--2---:R-:W2:Y:S02]  /*22a80*/  MUFU.RCP R164, R174 ;  /* 0x000000ae00a47308 */ /* 0x004ea40000001000 */
[----:B--2---:R-:W-:Y:S01]  /*22a90*/  IADD3 R168, R164, 0xffffffe, RZ ;  /* 0x0ffffffea4a87810 */ /* 0x004fe20007ffe0ff */
[----:B------:R-:W-:Y:S07]  /*22aa0*/  IMAD.SHL.U32 R164, R247, 0x40, RZ ;  /* 0x00000040f7a47824 */ /* 0x000fee00078e00ff */
[----:B------:R-:W2:Y:S01]  /*22ab0*/  F2I.FTZ.U32.TRUNC.NTZ R173, R168 ;  /* 0x000000a800ad7305 */ /* 0x000ea2000021f000 */
[----:B------:R-:W-:Y:S01]  /*22ac0*/  IADD3 R170, R164, -0x80, RZ ;  /* 0xffffff80a4aa7810 */ /* 0x000fe20007ffe0ff */
[--C-:B--2---:R-:W-:Y:S04]  /*22ad0*/  IMAD.MOV R166, RZ, RZ, -R173.reuse ;  /* 0x000000ffffa67224 */ /* 0x104fe800078e0aad */
[----:B------:R-:W-:Y:S01]  /*22ae0*/  IMAD R177, R166, R171, RZ ;  /* 0x000000aba6b17224 */ /* 0x000fe200078e02ff */
[----:B------:R-:W-:Y:S02]  /*22af0*/  IABS R166, R170 ;  /* 0x000000aa00a67213 */ /* 0x000fe40000000000 */
[----:B------:R-:W-:Y:S01]  /*22b00*/  LOP3.LUT R170, R170, R175, RZ, 0x3c, !PT ;  /* 0x000000afaaaa7212 */ /* 0x000fe200078e3cff */
[----:B------:R-:W-:Y:S01]  /*22b10*/  IMAD.HI.U32 R173, R173, R177, R172 ;  /* 0x000000b1adad7227 */ /* 0x000fe200078e00ac */
[----:B------:R-:W-:Y:S01]  /*22b20*/  IADD3 R172, R164, -0x40, RZ ;  /* 0xffffffc0a4ac7810 */ /* 0x000fe20007ffe0ff */
[----:B------:R-:W2:Y:S03]  /*22b30*/  LD.E.64 R176, [R2.64+0x38] ;  /* 0x0000380402b07980 */ /* 0x000ea6000c101b00 */
[----:B------:R-:W-:Y:S01]  /*22b40*/  IABS R164, R172 ;  /* 0x000000ac00a47213 */ /* 0x000fe20000000000 */
[C---:B------:R-:W-:Y:S01]  /*22b50*/  IMAD.HI.U32 R168, R173.reuse, R166, RZ ;  /* 0x000000a6ada87227 */ /* 0x040fe200078e00ff */
[----:B------:R-:W-:Y:S03]  /*22b60*/  LOP3.LUT R172, R172, R175, RZ, 0x3c, !PT ;  /* 0x000000afacac7212 */ /* 0x000fe600078e3cff */
[CC--:B------:R-:W-:Y:S02]  /*22b70*/  IMAD R166, R168.reuse, R169.reuse, R166 ;  /* 0x000000a9a8a67224 */ /* 0x0c0fe400078e02a6 */
[----:B------:R-:W-:Y:S03]  /*22b80*/  IMAD.HI.U32 R173, R173, R164, RZ ;  /* 0x000000a4adad7227 */ /* 0x000fe600078e00ff */
[----:B------:R-:W-:Y:S01]  /*22b90*/  ISETP.GT.U32.AND P2, PT, R171, R166, PT ;  /* 0x000000a6ab00720c */ /* 0x000fe20003f44070 */
[----:B------:R-:W-:Y:S05]  /*22ba0*/  IMAD R164, R173, R169, R164 ;  /* 0x000000a9ada47224 */ /* 0x000fea00078e02a4 */
[----:B------:R-:W-:Y:S07]  /*22bb0*/  ISETP.GT.U32.AND P0, PT, R171, R164, PT ;  /* 0x000000a4ab00720c */ /* 0x000fee0003f04070 */
[----:B------:R-:W-:Y:S01]  /*22bc0*/  @!P2 IADD3 R168, R168, 0x1, RZ ;  /* 0x00000001a8a8a810 */ /* 0x000fe20007ffe0ff */
[--C-:B------:R-:W-:Y:S05]  /*22bd0*/  @!P2 IMAD.IADD R166, R166, 0x1, -R171.reuse ;  /* 0x00000001a6a6a824 */ /* 0x100fea00078e0aab */
[-C--:B------:R-:W-:Y:S01]  /*22be0*/  ISETP.GE.U32.AND P1, PT, R166, R171.reuse, PT ;  /* 0x000000aba600720c */ /* 0x080fe20003f26070 */
[----:B------:R-:W-:Y:S01]  /*22bf0*/  @!P0 IMAD.IADD R164, R164, 0x1, -R171 ;  /* 0x00000001a4a48824 */ /* 0x000fe200078e0aab */
[----:B------:R-:W-:Y:S02]  /*22c00*/  @!P0 IADD3 R173, R173, 0x1, RZ ;  /* 0x00000001adad8810 */ /* 0x000fe40007ffe0ff */
[----:B------:R-:W-:Y:S02]  /*22c10*/  ISETP.GE.AND P0, PT, R170, RZ, PT ;  /* 0x000000ffaa00720c */ /* 0x000fe40003f06270 */
[----:B------:R-:W-:Y:S02]  /*22c20*/  ISETP.GE.U32.AND P2, PT, R164, R171, PT ;  /* 0x000000aba400720c */ /* 0x000fe40003f46070 */
[----:B------:R-:W-:Y:S05]  /*22c30*/  LOP3.LUT R164, RZ, R175, RZ, 0x33, !PT ;  /* 0x000000afffa47212 */ /* 0x000fea00078e33ff */
[----:B------:R-:W-:Y:S02]  /*22c40*/  @P1 IADD3 R168, R168, 0x1, RZ ;  /* 0x00000001a8a81810 */ /* 0x000fe40007ffe0ff */
[----:B------:R-:W-:Y:S03]  /*22c50*/  ISETP.GE.AND P1, PT, R172, RZ, PT ;  /* 0x000000ffac00720c */ /* 0x000fe60003f26270 */
[----:B------:R-:W-:Y:S01]  /*22c60*/  @!P0 IMAD.MOV R168, RZ, RZ, -R168 ;  /* 0x000000ffffa88224 */ /* 0x000fe200078e0aa8 */
[----:B------:R-:W-:Y:S02]  /*22c70*/  @P2 IADD3 R173, R173, 0x1, RZ ;  /* 0x00000001adad2810 */ /* 0x000fe40007ffe0ff */
[----:B------:R-:W-:Y:S04]  /*22c80*/  ISETP.NE.AND P2, PT, R175, RZ, PT ;  /* 0x000000ffaf00720c */ /* 0x000fe80003f45270 */
[C---:B------:R-:W-:Y:S03]  /*22c90*/  SEL R171, R164.reuse, R168, !P2 ;  /* 0x000000a8a4ab7207 */ /* 0x040fe60005000000 */
[----:B------:R-:W-:Y:S01]  /*22ca0*/  @!P1 IMAD.MOV R173, RZ, RZ, -R173 ;  /* 0x000000ffffad9224 */ /* 0x000fe200078e0aad */
[CC--:B------:R-:W-:Y:S04]  /*22cb0*/  LEA R182, P1, R171.reuse, R248.reuse, 0x2 ;  /* 0x000000f8abb67211 */ /* 0x0c0fe800078210ff */
[----:B------:R-:W-:Y:S02]  /*22cc0*/  SEL R173, R164, R173, !P2 ;  /* 0x000000ada4ad7207 */ /* 0x000fe40005000000 */
[-C--:B------:R-:W-:Y:S02]  /*22cd0*/  LEA.HI.X.SX32 R183, R171, R249.reuse, 0x2, P1 ;  /* 0x000000f9abb77211 */ /* 0x080fe400008f16ff */
[C---:B------:R-:W-:Y:S01]  /*22ce0*/  LEA R180, P0, R173.reuse, R248, 0x2 ;  /* 0x000000f8adb47211 */ /* 0x040fe200078010ff */
[C---:B------:R-:W-:Y:S02]  /*22cf0*/  IMAD.IADD R166, R173.reuse, 0x1, -R171 ;  /* 0x00000001ada67824 */ /* 0x040fe400078e0aab */
[----:B------:R-:W4:Y:S01]  /*22d00*/  LD.E R164, [R182.64] ;  /* 0x00000004b6a47980 */ /* 0x000f22000c101900 */
[----:B------:R-:W-:Y:S01]  /*22d10*/  LEA.HI.X.SX32 R181, R173, R249, 0x2, P0 ;  /* 0x000000f9adb57211 */ /* 0x000fe200000f16ff */
[----:B------:R-:W-:Y:S04]  /*22d20*/  IMAD R175, R175, R166, -0x40 ;  /* 0xffffffc0afaf7424 */ /* 0x000fe800078e02a6 */
[----:B------:R-:W4:Y:S01]  /*22d30*/  LD.E R169, [R180.64] ;  /* 0x00000004b4a97980 */ /* 0x000f22000c101900 */
[----:B------:R-:W-:Y:S01]  /*22d40*/  SHF.R.S32.HI R171, RZ, 0x1f, R175 ;  /* 0x0000001fffab7819 */ /* 0x000fe200000114af */
[-C--:B--2---:R-:W-:Y:S02]  /*22d50*/  IMAD R166, R177, R175.reuse, RZ ;  /* 0x000000afb1a67224 */ /* 0x084fe400078e02ff */
[C---:B------:R-:W-:Y:S04]  /*22d60*/  IMAD.WIDE.U32 R172, R176.reuse, R175, RZ ;  /* 0x000000afb0ac7225 */ /* 0x040fe800078e00ff */
[----:B------:R-:W-:Y:S04]  /*22d70*/  IMAD R166, R176, R171, R166 ;  /* 0x000000abb0a67224 */ /* 0x000fe800078e02a6 */
[----:B------:R-:W-:Y:S02]  /*22d80*/  IMAD.IADD R173, R173, 0x1, R166 ;  /* 0x00000001adad7824 */ /* 0x000fe400078e02a6 */
[----:B----4-:R-:W-:Y:S04]  /*22d90*/  IMAD.IADD R169, R164, 0x1, -R169 ;  /* 0x00000001a4a97824 */ /* 0x010fe800078e0aa9 */
[----:B---3--:R-:W-:Y:S01]  /*22da0*/  IMAD R171, R179, R169, RZ ;  /* 0x000000a9b3ab7224 */ /* 0x008fe200078e02ff */
[----:B------:R-:W-:Y:S01]  /*22db0*/  SHF.R.S32.HI R164, RZ, 0x1f, R169 ;  /* 0x0000001fffa47819 */ /* 0x000fe200000114a9 */
[----:B------:R-:W-:Y:S04]  /*22dc0*/  IMAD.WIDE.U32 R172, R169, R178, R172 ;  /* 0x000000b2a9ac7225 */ /* 0x000fe800078e00ac */
[----:B------:R-:W-:Y:S04]  /*22dd0*/  IMAD R171, R178, R164, R171 ;  /* 0x000000a4b2ab7224 */ /* 0x000fe800078e02ab */
[----:B------:R-:W-:Y:S02]  /*22de0*/  IMAD.IADD R164, R173, 0x1, R171 ;  /* 0x00000001ada47824 */ /* 0x000fe400078e02ab */
[----:B------:R-:W-:Y:S01]  /*22df0*/  IMAD.MOV.U32 R173, RZ, RZ, R172 ;  /* 0x000000ffffad7224 */ /* 0x000fe200078e00ac */
[----:B------:R-:W-:-:S05]  /*22e00*/  BRA `(.L_x_1122) ;  /* 0x0000004000007947 */ /* 0x000fca0003800000 */
.L_x_1121:
[----:B------:R-:W-:Y:S02]  /*22e10*/  ULDC.64 UR4, c[0x0][0x118] ;  /* 0x0000460000047ab9 */ /* 0x000fe40000000a00 */
[----:B-----5:R-:W2:Y:S02]  /*22e20*/  LD.E R173, [R2.64+0x38] ;  /* 0x0000380402ad7980 */ /* 0x020ea4000c101900 */
[----:B--2---:R-:W-:Y:S04]  /*22e30*/  LEA R173, -R173, RZ, 0x6 ;  /* 0x000000ffadad7211 */ /* 0x004fe800078e31ff */
[----:B------:R-:W-:Y:S02]  /*22e40*/  SHF.R.S32.HI R164, RZ, 0x1f, R173 ;  /* 0x0000001fffa47819 */ /* 0x000fe400000114ad */
.L_x_1122:
[----:B------:R-:W-:Y:S05]  /*22e50*/  BSYNC B0 ;  /* 0x0000000000007941 */ /* 0x000fea0003800000 */
.L_x_1120:
[C---:B------:R-:W-:Y:S01]  /*22e60*/  LEA R180, P0, R173.reuse, R238, 0x1 ;  /* 0x000000eeadb47211 */ /* 0x040fe200078008ff */
[----:B------:R-:W-:Y:S01]  /*22e70*/  ULDC.64 UR4, c[0x0][0x118] ;  /* 0x0000460000047ab9 */ /* 0x000fe20000000a00 */
[C---:B------:R-:W-:Y:S02]  /*22e80*/  IADD3 R171, P1, R173.reuse, R236, RZ ;  /* 0x000000ecadab7210 */ /* 0x040fe40007f3e0ff */
[-C--:B------:R-:W-:Y:S02]  /*22e90*/  LEA.HI.X R181, R173, R239.reuse, R164, 0x1, P0 ;  /* 0x000000efadb57211 */ /* 0x080fe400000f0ca4 */
[CC--:B------:R-:W-:Y:S01]  /*22ea0*/  @P5 LEA R174, P0, R171.reuse, R238.reuse, 0x1 ;  /* 0x000000eeabae5211 */ /* 0x0c0fe200078008ff */
[--C-:B------:R-:W-:Y:S01]  /*22eb0*/  IMAD.X R166, R164, 0x1, R237.reuse, P1 ;  /* 0x00000001a4a67824 */ /* 0x100fe200008e06ed */
[C---:B------:R-:W-:Y:S01]  /*22ec0*/  @P6 LEA R178, P1, R171.reuse, R238, 0x1 ;  /* 0x000000eeabb26211 */ /* 0x040fe200078208ff */
[----:B------:R-:W-:Y:S01]  /*22ed0*/  @!PT LDS RZ, [RZ] ;  /* 0x00000000fffff984 */ /* 0x000fe20000000800 */
[----:B------:R-:W-:Y:S01]  /*22ee0*/  @!PT LDS RZ, [RZ] ;  /* 0x00000000fffff984 */ /* 0x000fe20000000800 */
[----:B------:R-:W-:Y:S01]  /*22ef0*/  @!PT LDS RZ, [RZ] ;  /* 0x00000000fffff984 */ /* 0x000fe20000000800 */
[----:B------:R2:W-:Y:S01]  /*22f00*/  @P6 LDGSTS.E.BYPASS.LTC128B.128 [R245+0x8000], [R180.64] ;  /* 0x08000000b4f56fae */ /* 0x0005e2000b901d44 */
[C---:B------:R-:W-:Y:S02]  /*22f10*/  IADD3 R169, P2, R171.reuse, R236, RZ ;  /* 0x000000ecaba97210 */ /* 0x040fe40007f5e0ff */
[CCC-:B------:R-:W-:Y:S01]  /*22f20*/  @P6 LEA.HI.X R179, R171.reuse, R239.reuse, R166.reuse, 0x1, P1 ;  /* 0x000000efabb36211 */ /* 0x1c0fe200008f0ca6 */
[----:B------:R2:W-:Y:S01]  /*22f30*/  @!P6 STS.128 [R245+0x8000], RZ ;  /* 0x008000fff500e388 */ /* 0x0005e20000000c00 */
[CCC-:B------:R-:W-:Y:S01]  /*22f40*/  @P5 LEA.HI.X R175, R171.reuse, R239.reuse, R166.reuse, 0x1, P0 ;  /* 0x000000efabaf5211 */ /* 0x1c0fe200000f0ca6 */
[--C-:B------:R-:W-:Y:S01]  /*22f50*/  IMAD.X R164, R166, 0x1, R237.reuse, P2 ;  /* 0x00000001a6a47824 */ /* 0x100fe200010e06ed */
[CC--:B------:R-:W-:Y:S01]  /*22f60*/  @P4 LEA R172, P2, R171.reuse, R238.reuse, 0x1 ;  /* 0x000000eeabac4211 */ /* 0x0c0fe200078408ff */
[----:B------:R-:W-:Y:S01]  /*22f70*/  @!PT LDS RZ, [RZ] ;  /* 0x00000000fffff984 */ /* 0x000fe20000000800 */
[----:B------:R-:W-:Y:S01]  /*22f80*/  @!PT LDS RZ, [RZ] ;  /* 0x00000000fffff984 */ /* 0x000fe20000000800 */
[----:B------:R-:W-:Y:S01]  /*22f90*/  @!PT LDS RZ, [RZ] ;  /* 0x00000000fffff984 */ /* 0x000fe20000000800 */
[----:B------:R2:W-:Y:S01]  /*22fa0*/  @P5 LDGSTS.E.BYPASS.LTC128B.128 [R245+0xa000], [R180.64+0x80] ;  /* 0x0a000080b4f55fae */ /* 0x0005e2000b901d44 */
[CC--:B------:R-:W-:Y:S02]  /*22fb0*/  @P3 LEA R170, P1, R171.reuse, R238.reuse, 0x1 ;  /* 0x000000eeabaa3211 */ /* 0x0c0fe400078208ff */
[CCC-:B------:R-:W-:Y:S01]  /*22fc0*/  @P4 LEA.HI.X R173, R171.reuse, R239.reuse, R166.reuse, 0x1, P2 ;  /* 0x000000efabad4211 */ /* 0x1c0fe200010f0ca6 */
[----:B------:R2:W-:Y:S01]  /*22fd0*/  @!P5 STS.128 [R245+0xa000], RZ ;  /* 0x00a000fff500d388 */ /* 0x0005e20000000c00 */
[-C--:B------:R-:W-:Y:S02]  /*22fe0*/  @P3 LEA.HI.X R171, R171, R239.reuse, R166, 0x1, P1 ;  /* 0x000000efabab3211 */ /* 0x080fe400008f0ca6 */
        /* <DEDUP_REMOVED lines=8> */
[CCC-:B------:R-:W-:Y:S02]  /*23070*/  @P5 LEA.HI.X R185, R169.reuse, R239.reuse, R164.reuse, 0x1, P2 ;  /* 0x000000efa9b95211 */ /* 0x1c0fe400010f0ca4 */
[CC--:B------:R-:W-:Y:S01]  /*23080*/  @P4 LEA R182, P1, R169.reuse, R238.reuse, 0x1 ;  /* 0x000000eea9b64211 */ /* 0x0c0fe200078208ff */
[----:B------:R-:W-:Y:S01]  /*23090*/  @!PT LDS RZ, [RZ] ;  /* 0x00000000fffff984 */ /* 0x000fe20000000800 */
[----:B------:R-:W-:Y:S01]  /*230a0*/  @!PT LDS RZ, [RZ] ;  /* 0x00000000fffff984 */ /* 0x000fe20000000800 */
[----:B------:R-:W-:Y:S01]  /*230b0*/  @!PT LDS RZ, [RZ] ;  /* 0x00000000fffff984 */ /* 0x000fe20000000800 */
[----:B------:R2:W-:Y:S01]  /*230c0*/  @P3 LDGSTS.E.BYPASS.LTC128B.128 [R245+0xe000], [R180.64+0x180] ;  /* 0x0e000180b4f53fae */ /* 0x0005e2000b901d44 */
[C---:B------:R-:W-:Y:S02]  /*230d0*/  @P3 LEA R168, P0, R169.reuse, R238, 0x1 ;  /* 0x000000eea9a83211 */ /* 0x040fe400078008ff */
[CCC-:B------:R-:W-:Y:S01]  /*230e0*/  @P4 LEA.HI.X R183, R169.reuse, R239.reuse, R164.reuse, 0x1, P1 ;  /* 0x000000efa9b74211 */ /* 0x1c0fe200008f0ca4 */
[----:B------:R2:W-:Y:S01]  /*230f0*/  @!P3 STS.128 [R245+0xe000], RZ ;  /* 0x00e000fff500b388 */ /* 0x0005e20000000c00 */
[C---:B------:R-:W-:Y:S02]  /*23100*/  IADD3 R166, P2, R169.reuse, R236, RZ ;  /* 0x000000eca9a67210 */ /* 0x040fe40007f5e0ff */
[-C--:B------:R-:W-:Y:S01]  /*23110*/  @P3 LEA.HI.X R169, R169, R239.reuse, R164, 0x1, P0 ;  /* 0x000000efa9a93211 */ /* 0x080fe200000f0ca4 */
[----:B------:R-:W-:Y:S01]  /*23120*/  @!PT LDS RZ, [RZ] ;  /* 0x00000000fffff984 */ /* 0x000fe20000000800 */
[----:B------:R-:W-:Y:S01]  /*23130*/  @!PT LDS RZ, [RZ] ;  /* 0x00000000fffff984 */ /* 0x000fe20000000800 */
[----:B------:R-:W-:Y:S01]  /*23140*/  @!PT LDS RZ, [RZ] ;  /* 0x00000000fffff984 */ /* 0x000fe20000000800 */
[----:B------:R2:W-:Y:S01]  /*23150*/  @P6 LDGSTS.E.BYPASS.LTC128B.128 [R245+0x8800], [R178.64] ;  /* 0x08800000b2f56fae */ /* 0x0005e2000b901d44 */
[-C--:B------:R-:W-:Y:S01]  /*23160*/  @P6 LEA R192, P0, R166, R238.reuse, 0x1 ;  /* 0x000000eea6c06211 */ /* 0x080fe200078008ff */
[----:B------:R-:W-:Y:S01]  /*23170*/  IMAD.X R164, R164, 0x1, R237, P2 ;  /* 0x00000001a4a47824 */ /* 0x000fe200010e06ed */
[CC--:B------:R-:W-:Y:S01]  /*23180*/  @P5 LEA R190, P2, R166.reuse, R238.reuse, 0x1 ;  /* 0x000000eea6be5211 */ /* 0x0c0fe200078408ff */
[----:B------:R2:W-:Y:S01]  /*23190*/  @!P6 STS.128 [R245+0x8800], RZ ;  /* 0x008800fff500e388 */ /* 0x0005e20000000c00 */
[CC--:B------:R-:W-:Y:S02]  /*231a0*/  @P4 LEA R186, P1, R166.reuse, R238.reuse, 0x1 ;  /* 0x000000eea6ba4211 */ /* 0x0c0fe400078208ff */
[CCC-:B------:R-:W-:Y:S01]  /*231b0*/  @P6 LEA.HI.X R193, R166.reuse, R239.reuse, R164.reuse, 0x1, P0 ;  /* 0x000000efa6c16211 */ /* 0x1c0fe200000f0ca4 */
[----:B------:R-:W-:Y:S01]  /*231c0*/  @!PT LDS RZ, [RZ] ;  /* 0x00000000fffff984 */ /* 0x000fe20000000800 */
[----:B------:R-:W-:Y:S01]  /*231d0*/  @!PT LDS RZ, [RZ] ;  /* 0x00000000fffff984 */ /* 0x000fe20000000800 */
[----:B------:R-:W-:Y:S01]  /*231e0*/  @!PT LDS RZ, [RZ] ;  /* 0x00000000fffff984 */ /* 0x000fe20000000800 */
[----:B------:R2:W-:Y:S01]  /*231f0*/  @P5 LDGSTS.E.BYPASS.LTC128B.128 [R245+0xa800], [R174.64+0x80] ;  /* 0x0a800080aef55fae */ /* 0x0005e2000b901d44 */
[CCC-:B------:R-:W-:Y:S02]  /*23200*/  @P5 LEA.HI.X R191, R166.reuse, R239.reuse, R164.reuse, 0x1, P2 ;  /* 0x000000efa6bf5211 */ /* 0x1c0fe400010f0ca4 */
[CC--:B------:R-:W-:Y:S01]  /*23210*/  @P4 LEA.HI.X R187, R166.reuse, R239.reuse, R164, 0x1, P1 ;  /* 0x000000efa6bb4211 */ /* 0x0c0fe200008f0ca4 */
[----:B------:R2:W-:Y:S01]  /*23220*/  @!P5 STS.128 [R245+0xa800], RZ ;  /* 0x00a800fff500d388 */ /* 0x0005e20000000c00 */
[C---:B------:R-:W-:Y:S01]  /*23230*/  @P3 LEA R194, P0, R166.reuse, R238, 0x1 ;  /* 0x000000eea6c23211 */ /* 0x040fe200078008ff */
[----:B------:R-:W-:Y:S02]  /*23240*/  IMAD.MOV.U32 R238, RZ, RZ, R180 ;  /* 0x000000ffffee7224 */ /* 0x000fe400078e00b4 */
[----:B------:R-:W-:Y:S01]  /*23250*/  @!PT LDS RZ, [RZ] ;  /* 0x00000000fffff984 */ /* 0x000fe20000000800 */
[----:B------:R-:W-:Y:S01]  /*23260*/  @!PT LDS RZ, [RZ] ;  /* 0x00000000fffff984 */ /* 0x000fe20000000800 */
[----:B------:R-:W-:Y:S01]  /*23270*/  @!PT LDS RZ, [RZ] ;  /* 0x00000000fffff984 */ /* 0x000fe20000000800 */
[----:B------:R2:W-:Y:S01]  /*23280*/  @P4 LDGSTS.E.BYPASS.LTC128B.128 [R245+0xc800], [R172.64+0x100] ;  /* 0x0c800100acf54fae */ /* 0x0005e2000b901d44 */
[----:B------:R-:W-:Y:S01]  /*23290*/  @P3 LEA.HI.X R195, R166, R239, R164, 0x1, P0 ;  /* 0x000000efa6c33211 */ /* 0x000fe200000f0ca4 */
[----:B------:R-:W-:Y:S02]  /*232a0*/  IMAD.MOV.U32 R239, RZ, RZ, R181 ;  /* 0x000000ffffef7224 */ /* 0x000fe400078e00b5 */
        /* <DEDUP_REMOVED lines=47> */
.L_x_1119:
[----:B------:R-:W-:Y:S05]  /*235a0*/  BSYNC B1 ;  /* 0x0000000000017941 */ /* 0x000fea0003800000 */
.L_x_1118:
[----:B------:R-:W-:Y:S01]  /*235b0*/  ULDC.64 UR4, c[0x0][0x118] ;  /* 0x0000460000047ab9 */ /* 0x000fe20000000a00 */
[----:B------:R-:W-:Y:S01]  /*235c0*/  FMNMX.FTZ R164, R4, R165, !PT ;  /* 0x000000a504a47209 */ /* 0x000fe20007810000 */
[----:B-----5:R3:W4:Y:S01]  /*235d0*/  LD.E R166, [R2.64+0xdc] ;  /* 0x0000dc0402a67980 */ /* 0x020722000c101900 */
[----:B--2---:R-:W-:Y:S02]  /*235e0*/  FMNMX.FTZ R168, R6, R0, !PT ;  /* 0x0000000006a87209 */ /* 0x004fe40007810000 */
        /* <DEDUP_REMOVED lines=8> */
[----:B------:R-:W-:Y:S04]  /*23670*/  FMNMX.FTZ R164, R12, R169, !PT ;  /* 0x000000a90ca47209 */ /* 0x000fe80007810000 */
[----:B------:R-:W-:Y:S01]  /*23680*/  FMNMX.FTZ R169, R13, R164, !PT ;  /* 0x000000a40da97209 */ /* 0x000fe20007810000 */
[----:B------:R-:W-:Y:S01]  /*23690*/  LDSM.16.MT88.4 R180, [R231+0x12800] ;  /* 0x01280000e7b4783b */ /* 0x000fe20000004200 */
[----:B------:R-:W-:Y:S02]  /*236a0*/  FMNMX.FTZ R164, R14, R171, !PT ;  /* 0x000000ab0ea47209 */ /* 0x000fe40007810000 */
[----:B---3--:R-:W-:Y:S02]  /*236b0*/  FMNMX.FTZ R2, R16, R169, !PT ;  /* 0x000000a910027209 */ /* 0x008fe40007810000 */
[----:B------:R-:W-:Y:S03]  /*236c0*/  FMNMX.FTZ R169, R15, R164, !PT ;  /* 0x000000a40fa97209 */ /* 0x000fe60007810000 */
        /* <DEDUP_REMOVED lines=19> */
[----:B------:R-:W2:Y:S01]  /*23800*/  SHFL.BFLY PT, R164, R171, 0x2, 0x1f ;  /* 0x0c401f00aba47f89 */ /* 0x000ea200000e0000 */
[----:B------:R-:W-:Y:S07]  /*23810*/  FMNMX.FTZ R170, R35, R2, !PT ;  /* 0x0000000223aa7209 */ /* 0x000fee0007810000 */
[----:B------:R-:W3:Y:S01]  /*23820*/  SHFL.BFLY PT, R3, R170, 0x2, 0x1f ;  /* 0x0c401f00aa037f89 */ /* 0x000ee200000e0000 */
[----:B--2---:R-:W-:Y:S07]  /*23830*/  FMNMX.FTZ R169, R171, R164, !PT ;  /* 0x000000a4aba97209 */ /* 0x004fee0007810000 */
[----:B------:R-:W2:Y:S01]  /*23840*/  SHFL.BFLY PT, R164, R169, 0x1, 0x1f ;  /* 0x0c201f00a9a47f89 */ /* 0x000ea200000e0000 */
[----:B---3--:R-:W-:Y:S07]  /*23850*/  FMNMX.FTZ R168, R170, R3, !PT ;  /* 0x00000003aaa87209 */ /* 0x008fee0007810000 */
[----:B------:R-:W3:Y:S01]  /*23860*/  SHFL.BFLY PT, R3, R168, 0x1, 0x1f ;  /* 0x0c201f00a8037f89 */ /* 0x000ee200000e0000 */
[----:B--2---:R-:W-:Y:S04]  /*23870*/  FMNMX.FTZ R164, R169, R164, !PT ;  /* 0x000000a4a9a47209 */ /* 0x004fe80007810000 */
[C---:B------:R-:W-:Y:S01]  /*23880*/  FSETP.NEU.FTZ.AND P0, PT, R164.reuse, -INF , PT ;  /* 0xff800000a400780b */ /* 0x040fe20003f1d000 */
[----:B------:R-:W-:Y:S01]  /*23890*/  FADD.FTZ R165, -R164, R165 ;  /* 0x000000a5a4a57221 */ /* 0x000fe20000010100 */
[----:B---3--:R-:W-:Y:S02]  /*238a0*/  FMNMX.FTZ R3, R168, R3, !PT ;  /* 0x00000003a8037209 */ /* 0x008fe40007810000 */
[----:B------:R-:W2:Y:S01]  /*238b0*/  LDSM.16.MT88.4 R168, [R233+0x10000] ;  /* 0x01000000e9a8783b */ /* 0x000ea20000004200 */
[C---:B----4-:R-:W-:Y:S02]  /*238c0*/  FMUL.FTZ R201, R166.reuse, R164 ;  /* 0x000000a4a6c97220 */ /* 0x050fe40000410000 */
[C---:B------:R-:W-:Y:S02]  /*238d0*/  FMUL.FTZ R199, R166.reuse, R3 ;  /* 0x00000003a6c77220 */ /* 0x040fe40000410000 */
[C---:B------:R-:W-:Y:S01]  /*238e0*/  FMUL.FTZ R2, R166.reuse, R165 ;  /* 0x000000a5a6027220 */ /* 0x040fe20000410000 */
[----:B------:R-:W-:Y:S01]  /*238f0*/  FSEL R201, R201, RZ, P0 ;  /* 0x000000ffc9c97208 */ /* 0x000fe20000000000 */
[C---:B------:R-:W-:Y:S01]  /*23900*/  FADD.FTZ R165, -R3.reuse, R0 ;  /* 0x0000000003a57221 */ /* 0x040fe20000010100 */
[----:B------:R-:W-:Y:S03]  /*23910*/  FSETP.NEU.FTZ.AND P0, PT, R3, -INF , PT ;  /* 0xff8000000300780b */ /* 0x000fe60003f1d000 */
[----:B------:R-:W-:Y:S01]  /*23920*/  FMUL.FTZ R0, R166, R165 ;  /* 0x000000a5a6007220 */ /* 0x000fe20000410000 */
[----:B------:R-:W-:Y:S01]  /*23930*/  FSEL R199, R199, RZ, P0 ;  /* 0x000000ffc7c77208 */ /* 0x000fe20000000000 */
[-CC-:B------:R-:W-:Y:S01]  /*23940*/  FFMA.FTZ R193, R4, R166.reuse, -R201.reuse ;  /* 0x000000a604c17223 */ /* 0x180fe200000108c9 */
[----:B------:R-:W3:Y:S01]  /*23950*/  MUFU.EX2 R2, R2 ;  /* 0x0000000200027308 */ /* 0x000ee20000000800 */
[-C--:B------:R-:W-:Y:S01]  /*23960*/  FFMA.FTZ R165, R5, R166.reuse, -R201 ;  /* 0x000000a605a57223 */ /* 0x080fe200000108c9 */
[----:B------:R-:W-:Y:S01]  /*23970*/  ISETP.GT.AND P0, PT, R247, 0x1, PT ;  /* 0x00000001f700780c */ /* 0x000fe20003f04270 */
[-CC-:B------:R-:W-:Y:S02]  /*23980*/  FFMA.FTZ R190, R6, R166.reuse, -R199.reuse ;  /* 0x000000a606be7223 */ /* 0x180fe400000108c7 */
[-C--:B------:R-:W-:Y:S02]  /*23990*/  FFMA.FTZ R191, R7, R166.reuse, -R199 ;  /* 0x000000a607bf7223 */ /* 0x080fe400000108c7 */
[-CC-:B------:R-:W-:Y:S02]  /*239a0*/  FFMA.FTZ R192, R8, R166.reuse, -R201.reuse ;  /* 0x000000a608c07223 */ /* 0x180fe400000108c9 */
[-C--:B------:R-:W-:Y:S01]  /*239b0*/  FFMA.FTZ R195, R9, R166.reuse, -R201 ;  /* 0x000000a609c37223 */ /* 0x080fe200000108c9 */
[----:B------:R-:W4:Y:S01]  /*239c0*/  MUFU.EX2 R0, R0 ;  /* 0x0000000000007308 */ /* 0x000f220000000800 */
[-CC-:B------:R-:W-:Y:S02]  /*239d0*/  FFMA.FTZ R194, R10, R166.reuse, -R199.reuse ;  /* 0x000000a60ac27223 */ /* 0x180fe400000108c7 */
[-C--:B------:R-:W-:Y:S02]  /*239e0*/  FFMA.FTZ R197, R11, R166.reuse, -R199 ;  /* 0x000000a60bc57223 */ /* 0x080fe400000108c7 */
[-CC-:B------:R-:W-:Y:S02]  /*239f0*/  FFMA.FTZ R206, R32, R166.reuse, -R201.reuse ;  /* 0x000000a620ce7223 */ /* 0x180fe400000108c9 */
[-CC-:B------:R-:W-:Y:S02]  /*23a00*/  FFMA.FTZ R196, R12, R166.reuse, -R201.reuse ;  /* 0x000000a60cc47223 */ /* 0x180fe400000108c9 */
[-C--:B------:R-:W-:Y:S01]  /*23a10*/  FFMA.FTZ R203, R13, R166.reuse, -R201 ;  /* 0x000000a60dcb7223 */ /* 0x080fe200000108c9 */
[----:B------:R-:W-:Y:S01]  /*23a20*/  MUFU.EX2 R193, R193 ;  /* 0x000000c100c17308 */ /* 0x000fe20000000800 */
[-CC-:B------:R-:W-:Y:S02]  /*23a30*/  FFMA.FTZ R198, R14, R166.reuse, -R199.reuse ;  /* 0x000000a60ec67223 */ /* 0x180fe400000108c7 */
[----:B------:R-:W-:Y:S02]  /*23a40*/  FFMA.FTZ R205, R15, R166, -R199 ;  /* 0x000000a60fcd7223 */ /* 0x000fe400000108c7 */
[C---:B---3--:R-:W-:Y:S02]  /*23a50*/  FMUL.FTZ R4, R2.reuse, R160 ;  /* 0x000000a002047220 */ /* 0x048fe40000410000 */
[C---:B------:R-:W-:Y:S02]  /*23a60*/  FMUL.FTZ R5, R2.reuse, R161 ;  /* 0x000000a102057220 */ /* 0x040fe40000410000 */
[C---:B------:R-:W-:Y:S01]  /*23a70*/  FMUL.FTZ R8, R2.reuse, R156 ;  /* 0x0000009c02087220 */ /* 0x040fe20000410000 */
[----:B------:R-:W3:Y:S01]  /*23a80*/  MUFU.EX2 R165, R165 ;  /* 0x000000a500a57308 */ /* 0x000ee20000000800 */
[C---:B------:R-:W-:Y:S02]  /*23a90*/  FMUL.FTZ R9, R2.reuse, R157 ;  /* 0x0000009d02097220 */ /* 0x040fe40000410000 */
[----:B------:R-:W-:Y:S02]  /*23aa0*/  FMUL.FTZ R36, R2, R36 ;  /* 0x0000002402247220 */ /* 0x000fe40000410000 */
[C---:B----4-:R-:W-:Y:S02]  /*23ab0*/  FMUL.FTZ R6, R0.reuse, R162 ;  /* 0x000000a200067220 */ /* 0x050fe40000410000 */
[C---:B------:R-:W-:Y:S02]  /*23ac0*/  FMUL.FTZ R7, R0.reuse, R163 ;  /* 0x000000a300077220 */ /* 0x040fe40000410000 */
[C---:B------:R-:W-:Y:S01]  /*23ad0*/  FMUL.FTZ R10, R0.reuse, R158 ;  /* 0x0000009e000a7220 */ /* 0x040fe20000410000 */
[----:B------:R-:W-:Y:S01]  /*23ae0*/  MUFU.EX2 R190, R190 ;  /* 0x000000be00be7308 */ /* 0x000fe20000000800 */
[----:B------:R-:W-:Y:S02]  /*23af0*/  FMUL.FTZ R11, R0, R159 ;  /* 0x0000009f000b7220 */ /* 0x000fe40000410000 */
[----:B------:R-:W4:Y:S01]  /*23b00*/  LDSM.16.MT88.4 R156, [R230+0x10000] ;  /* 0x01000000e69c783b */ /* 0x000f220000004200 */
[----:B------:R-:W-:Y:S02]  /*23b10*/  FMUL.FTZ R37, R2, R37 ;  /* 0x0000002502257220 */ /* 0x000fe40000410000 */
[C---:B------:R-:W-:Y:S02]  /*23b20*/  FMUL.FTZ R38, R0.reuse, R38 ;  /* 0x0000002600267220 */ /* 0x040fe40000410000 */
[----:B------:R-:W-:Y:S02]  /*23b30*/  FMUL.FTZ R39, R0, R39 ;  /* 0x0000002700277220 */ /* 0x000fe40000410000 */
        /* <DEDUP_REMOVED lines=11> */
[----:B------:R-:W-:Y:S01]  /*23bf0*/  LDSM.16.MT88.4 R152, [R230+0x16000] ;  /* 0x01600000e698783b */ /* 0x000fe20000004200 */
[C---:B------:R-:W-:Y:S02]  /*23c00*/  FMUL.FTZ R44, R2.reuse, R44 ;  /* 0x0000002c022c7220 */ /* 0x040fe40000410000 */
[----:B------:R-:W3:Y:S01]  /*23c10*/  MUFU.EX2 R195, R195 ;  /* 0x000000c300c37308 */ /* 0x000ee20000000800 */
[----:B------:R-:W-:Y:S02]  /*23c20*/  FMUL.FTZ R45, R2, R45 ;  /* 0x0000002d022d7220 */ /* 0x000fe40000410000 */
[C---:B------:R-:W-:Y:S01]  /*23c30*/  FMUL.FTZ R46, R0.reuse, R46 ;  /* 0x0000002e002e7220 */ /* 0x040fe20000410000 */
[----:B-1----:R-:W-:Y:S01]  /*23c40*/  F2FP.BF16.PACK_AB R161, R191, R190 ;  /* 0x000000bebfa1723e */ /* 0x002fe200000010ff */
[----:B------:R-:W-:Y:S02]  /*23c50*/  FMUL.FTZ R47, R0, R47 ;  /* 0x0000002f002f7220 */ /* 0x000fe40000410000 */
[C---:B------:R-:W-:Y:S02]  /*23c60*/  FMUL.FTZ R48, R2.reuse, R48 ;  /* 0x0000003002307220 */ /* 0x040fe40000410000 */
[----:B------:R-:W-:Y:S01]  /*23c70*/  FMUL.FTZ R49, R2, R49 ;  /* 0x0000003102317220 */ /* 0x000fe20000410000 */
        /* <DEDUP_REMOVED lines=8> */
[C---:B------:R-:W-:Y:S01]  /*23d00*/  FMUL.FTZ R56, R2.reuse, R56 ;  /* 0x0000003802387220 */ /* 0x040fe20000410000 */
[----:B---3--:R-:W-:Y:S01]  /*23d10*/  F2FP.BF16.PACK_AB R162, R195, R192 ;  /* 0x000000c0c3a2723e */ /* 0x008fe200000010ff */
        /* <DEDUP_REMOVED lines=17> */
[C---:B--2---:R-:W-:Y:S05]  /*23e30*/  HMMA.16816.F32.BF16 R4, R160.reuse, R168, R4 ;  /* 0x000000a8a004723c */ /* 0x044fea0000041804 */
[C---:B------:R-:W-:Y:S02]  /*23e40*/  FMUL.FTZ R70, R0.reuse, R70 ;  /* 0x0000004600467220 */ /* 0x040fe40000410000 */
[----:B------:R-:W-:Y:S01]  /*23e50*/  FMUL.FTZ R71, R0, R71 ;  /* 0x0000004700477220 */ /* 0x000fe20000410000 */
[C---:B------:R-:W-:Y:S01]  /*23e60*/  HMMA.16816.F32.BF16 R8, R160.reuse, R170, R8 ;  /* 0x000000aaa008723c */ /* 0x040fe20000041808 */
[----:B------:R-:W1:Y:S01]  /*23e70*/  LDSM.16.MT88.4 R168, [R233+0x12000] ;  /* 0x01200000e9a8783b */ /* 0x000e620000004200 */
[----:B------:R-:W2:Y:S02]  /*23e80*/  MUFU.EX2 R205, R205 ;  /* 0x000000cd00cd7308 */ /* 0x000ea40000000800 */
[C---:B------:R-:W-:Y:S02]  /*23e90*/  FMUL.FTZ R72, R2.reuse, R72 ;  /* 0x0000004802487220 */ /* 0x040fe40000410000 */
[----:B------:R-:W-:Y:S02]  /*23ea0*/  FMUL.FTZ R73, R2, R73 ;  /* 0x0000004902497220 */ /* 0x000fe40000410000 */
[C---:B------:R-:W-:Y:S04]  /*23eb0*/  HMMA.16816.F32.BF16 R36, R160.reuse, R172, R36 ;  /* 0x000000aca024723c */ /* 0x040fe80000041824 */
[C---:B------:R-:W-:Y:S01]  /*23ec0*/  FMUL.FTZ R74, R0.reuse, R74 ;  /* 0x0000004a004a7220 */ /* 0x040fe20000410000 */
[----:B------:R-:W-:Y:S01]  /*23ed0*/  MUFU.EX2 R206, R206 ;  /* 0x000000ce00ce7308 */ /* 0x000fe20000000800 */
[----:B------:R-:W-:Y:S02]  /*23ee0*/  FMUL.FTZ R75, R0, R75 ;  /* 0x0000004b004b7220 */ /* 0x000fe40000410000 */
[C---:B------:R-:W-:Y:S01]  /*23ef0*/  HMMA.16816.F32.BF16 R40, R160.reuse, R174, R40 ;  /* 0x000000aea028723c */ /* 0x040fe20000041828 */
[----:B------:R-:W2:Y:S03]  /*23f00*/  LDSM.16.MT88.4 R172, [R232+0x12000] ;  /* 0x01200000e8ac783b */ /* 0x000ea60000004200 */
[C---:B------:R-:W-:Y:S02]  /*23f10*/  FMUL.FTZ R76, R2.reuse, R76 ;  /* 0x0000004c024c7220 */ /* 0x040fe40000410000 */
[----:B------:R-:W-:Y:S02]  /*23f20*/  FMUL.FTZ R77, R2, R77 ;  /* 0x0000004d024d7220 */ /* 0x000fe40000410000 */
[C---:B------:R-:W-:Y:S04]  /*23f30*/  HMMA.16816.F32.BF16 R44, R160.reuse, R176, R44 ;  /* 0x000000b0a02c723c */ /* 0x040fe8000004182c */
[C---:B------:R-:W-:Y:S02]  /*23f40*/  FMUL.FTZ R78, R0.reuse, R78 ;  /* 0x0000004e004e7220 */ /* 0x040fe40000410000 */
[----:B------:R-:W-:Y:S02]  /*23f50*/  FMUL.FTZ R79, R0, R79 ;  /* 0x0000004f004f7220 */ /* 0x000fe40000410000 */
        /* <DEDUP_REMOVED lines=11> */
[C---:B-1----:R-:W-:Y:S04]  /*24010*/  HMMA.16816.F32.BF16 R60, R160.reuse, R168, R60 ;  /* 0x000000a8a03c723c */ /* 0x042fe8000004183c */
[C---:B------:R-:W-:Y:S02]  /*24020*/  FMUL.FTZ R86, R0.reuse, R86 ;  /* 0x0000005600567220 */ /* 0x040fe40000410000 */
[----:B------:R-:W-:Y:S02]  /*24030*/  FMUL.FTZ R87, R0, R87 ;  /* 0x0000005700577220 */ /* 0x000fe40000410000 */
[C---:B------:R-:W-:Y:S01]  /*24040*/  HMMA.16816.F32.BF16 R64, R160.reuse, R170, R64 ;  /* 0x000000aaa040723c */ /* 0x040fe20000041840 */
[----:B------:R-:W1:Y:S03]  /*24050*/  LDSM.16.MT88.4 R168, [R230+0x12000] ;  /* 0x01200000e6a8783b */ /* 0x000e660000004200 */
[C---:B------:R-:W-:Y:S02]  /*24060*/  FMUL.FTZ R88, R2.reuse, R88 ;  /* 0x0000005802587220 */ /* 0x040fe40000410000 */
[----:B------:R-:W-:Y:S02]  /*24070*/  FMUL.FTZ R89, R2, R89 ;  /* 0x0000005902597220 */ /* 0x000fe40000410000 */
[C---:B--2---:R-:W-:Y:S04]  /*24080*/  HMMA.16816.F32.BF16 R68, R160.reuse, R172, R68 ;  /* 0x000000aca044723c */ /* 0x044fe80000041844 */
[C---:B------:R-:W-:Y:S02]  /*24090*/  FMUL.FTZ R90, R0.reuse, R90 ;  /* 0x0000005a005a7220 */ /* 0x040fe40000410000 */
[----:B------:R-:W-:Y:S02]  /*240a0*/  FMUL.FTZ R91, R0, R91 ;  /* 0x0000005b005b7220 */ /* 0x000fe40000410000 */
[C---:B------:R-:W-:Y:S01]  /*240b0*/  HMMA.16816.F32.BF16 R72, R160.reuse, R174, R72 ;  /* 0x000000aea048723c */ /* 0x040fe20000041848 */
[----:B------:R-:W2:Y:S03]  /*240c0*/  LDSM.16.MT88.4 R172, [R233+0x14000] ;  /* 0x01400000e9ac783b */ /* 0x000ea60000004200 */
[C---:B------:R-:W-:Y:S02]  /*240d0*/  FMUL.FTZ R92, R2.reuse, R92 ;  /* 0x0000005c025c7220 */ /* 0x040fe40000410000 */
[----:B------:R-:W-:Y:S02]  /*240e0*/  FMUL.FTZ R93, R2, R93 ;  /* 0x0000005d025d7220 */ /* 0x000fe40000410000 */
[C---:B------:R-:W-:Y:S01]  /*240f0*/  FMUL.FTZ R94, R0.reuse, R94 ;  /* 0x0000005e005e7220 */ /* 0x040fe20000410000 */
[C---:B----4-:R-:W-:Y:S03]  /*24100*/  HMMA.16816.F32.BF16 R76, R160.reuse, R156, R76 ;  /* 0x0000009ca04c723c */ /* 0x050fe6000004184c */
[----:B------:R-:W-:Y:S02]  /*24110*/  FMUL.FTZ R95, R0, R95 ;  /* 0x0000005f005f7220 */ /* 0x000fe40000410000 */
[C---:B------:R-:W-:Y:S02]  /*24120*/  FMUL.FTZ R96, R2.reuse, R96 ;  /* 0x0000006002607220 */ /* 0x040fe40000410000 */
[----:B------:R-:W-:Y:S01]  /*24130*/  FMUL.FTZ R97, R2, R97 ;  /* 0x0000006102617220 */ /* 0x000fe20000410000 */
        /* <DEDUP_REMOVED lines=30> */
[C---:B------:R-:W-:Y:S04]  /*24320*/  FMUL.FTZ R116, R2.reuse, R116 ;  /* 0x0000007402747220 */ /* 0x040fe80000410000 */
[----:B------:R-:W-:Y:S01]  /*24330*/  FMUL.FTZ R117, R2, R117 ;  /* 0x0000007502757220 */ /* 0x000fe20000410000 */
[C---:B------:R-:W-:Y:S01]  /*24340*/  HMMA.16816.F32.BF16 R112, R160.reuse, R170, R112 ;  /* 0x000000aaa070723c */ /* 0x040fe20000041870 */
[----:B------:R-:W1:Y:S02]  /*24350*/  LDSM.16.MT88.4 R168, [R232+0x16000] ;  /* 0x01600000e8a8783b */ /* 0x000e640000004200 */
        /* <DEDUP_REMOVED lines=18> */
[C---:B------:R-:W-:Y:S02]  /*24480*/  FMUL.FTZ R132, R2.reuse, R132 ;  /* 0x0000008402847220 */ /* 0x040fe40000410000 */
[----:B------:R-:W-:Y:S03]  /*24490*/  FMUL.FTZ R133, R2, R133 ;  /* 0x0000008502857220 */ /* 0x000fe60000410000 */
[C---:B------:R-:W-:Y:S01]  /*244a0*/  HMMA.16816.F32.BF16 R128, R160.reuse, R158, R128 ;  /* 0x0000009ea080723c */ /* 0x040fe20000041880 */
[----:B------:R-:W4:Y:S02]  /*244b0*/  LDSM.16.MT88.4 R156, [R233+0x10800] ;  /* 0x01080000e99c783b */ /* 0x000f240000004200 */
[C---:B------:R-:W-:Y:S02]  /*244c0*/  FMUL.FTZ R134, R0.reuse, R134 ;  /* 0x0000008600867220 */ /* 0x040fe40000410000 */
[----:B------:R-:W-:Y:S02]  /*244d0*/  FMUL.FTZ R135, R0, R135 ;  /* 0x0000008700877220 */ /* 0x000fe40000410000 */
[C---:B------:R-:W-:Y:S02]  /*244e0*/  FMUL.FTZ R136, R2.reuse, R136 ;  /* 0x0000008802887220 */ /* 0x040fe40000410000 */
[----:B------:R-:W-:Y:S03]  /*244f0*/  FMUL.FTZ R137, R2, R137 ;  /* 0x0000008902897220 */ /* 0x000fe60000410000 */
[C---:B-1----:R-:W-:Y:S03]  /*24500*/  HMMA.16816.F32.BF16 R132, R160.reuse, R168, R132 ;  /* 0x000000a8a084723c */ /* 0x042fe60000041884 */
[C---:B------:R-:W-:Y:S02]  /*24510*/  FMUL.FTZ R138, R0.reuse, R138 ;  /* 0x0000008a008a7220 */ /* 0x040fe40000410000 */
[----:B------:R-:W-:Y:S02]  /*24520*/  FMUL.FTZ R139, R0, R139 ;  /* 0x0000008b008b7220 */ /* 0x000fe40000410000 */
[-CC-:B------:R-:W-:Y:S01]  /*24530*/  FFMA.FTZ R200, R16, R166.reuse, -R201.reuse ;  /* 0x000000a610c87223 */ /* 0x180fe200000108c9 */
[C---:B------:R-:W-:Y:S01]  /*24540*/  HMMA.16816.F32.BF16 R12, R160.reuse, R170, R12 ;  /* 0x000000aaa00c723c */ /* 0x040fe2000004180c */
[----:B------:R-:W1:Y:S03]  /*24550*/  LDSM.16.MT88.4 R168, [R232+0x10800] ;  /* 0x01080000e8a8783b */ /* 0x000e660000004200 */
[-C--:B------:R-:W-:Y:S01]  /*24560*/  FFMA.FTZ R207, R17, R166.reuse, -R201 ;  /* 0x000000a611cf7223 */ /* 0x080fe200000108c9 */
[----:B------:R-:W-:Y:S01]  /*24570*/  MUFU.EX2 R200, R200 ;  /* 0x000000c800c87308 */ /* 0x000fe20000000800 */
[-CC-:B------:R-:W-:Y:S02]  /*24580*/  FFMA.FTZ R202, R18, R166.reuse, -R199.reuse ;  /* 0x000000a612ca7223 */ /* 0x180fe400000108c7 */
[C---:B--2---:R-:W-:Y:S04]  /*24590*/  HMMA.16816.F32.BF16 R136, R160.reuse, R172, R136 ;  /* 0x000000aca088723c */ /* 0x044fe80000041888 */
[----:B------:R-:W-:Y:S02]  /*245a0*/  FFMA.FTZ R204, R19, R166, -R199 ;  /* 0x000000a613cc7223 */ /* 0x000fe400000108c7 */
[C---:B------:R-:W-:Y:S01]  /*245b0*/  FMUL.FTZ R140, R2.reuse, R140 ;  /* 0x0000008c028c7220 */ /* 0x040fe20000410000 */
[----:B------:R-:W2:Y:S01]  /*245c0*/  MUFU.EX2 R207, R207 ;  /* 0x000000cf00cf7308 */ /* 0x000ea20000000800 */
[----:B------:R-:W-:Y:S04]  /*245d0*/  FMUL.FTZ R141, R2, R141 ;  /* 0x0000008d028d7220 */ /* 0x000fe80000410000 */
[C---:B------:R-:W-:Y:S02]  /*245e0*/  FMUL.FTZ R142, R0.reuse, R142 ;  /* 0x0000008e008e7220 */ /* 0x040fe40000410000 */
[----:B------:R-:W-:Y:S02]  /*245f0*/  FMUL.FTZ R143, R0, R143 ;  /* 0x0000008f008f7220 */ /* 0x000fe40000410000 */
[C---:B------:R-:W-:Y:S01]  /*24600*/  FMUL.FTZ R16, R2.reuse, R148 ;  /* 0x0000009402107220 */ /* 0x040fe20000410000 */
[----:B------:R-:W-:Y:S01]  /*24610*/  MUFU.EX2 R202, R202 ;  /* 0x000000ca00ca7308 */ /* 0x000fe20000000800 */
[----:B---3--:R-:W-:Y:S01]  /*24620*/  F2FP.BF16.PACK_AB R148, R203, R196 ;  /* 0x000000c4cb94723e */ /* 0x008fe200000010ff */
[----:B------:R-:W-:Y:S01]  /*24630*/  FMUL.FTZ R17, R2, R149 ;  /* 0x0000009502117220 */ /* 0x000fe20000410000 */
[----:B------:R-:W-:Y:S01]  /*24640*/  F2FP.BF16.PACK_AB R149, R205, R198 ;  /* 0x000000c6cd95723e */ /* 0x000fe200000010ff */
[C---:B------:R-:W-:Y:S01]  /*24650*/  HMMA.16816.F32.BF16 R140, R160.reuse, R174, R140 ;  /* 0x000000aea08c723c */ /* 0x040fe2000004188c */
[----:B------:R-:W3:Y:S02]  /*24660*/  LDSM.16.MT88.4 R172, [R231+0x10800] ;  /* 0x01080000e7ac783b */ /* 0x000ee40000004200 */
[C---:B------:R-:W-:Y:S02]  /*24670*/  FMUL.FTZ R18, R0.reuse, R150 ;  /* 0x0000009600127220 */ /* 0x040fe40000410000 */
[----:B------:R-:W-:Y:S01]  /*24680*/  FMUL.FTZ R19, R0, R151 ;  /* 0x0000009700137220 */ /* 0x000fe20000410000 */
[----:B------:R-:W1:Y:S01]  /*24690*/  MUFU.EX2 R204, R204 ;  /* 0x000000cc00cc7308 */ /* 0x000e620000000800 */
[C---:B------:R-:W-:Y:S02]  /*246a0*/  FMUL.FTZ R144, R2.reuse, R144 ;  /* 0x0000009002907220 */ /* 0x040fe40000410000 */
[----:B------:R-:W-:Y:S03]  /*246b0*/  FMUL.FTZ R145, R2, R145 ;  /* 0x0000009102917220 */ /* 0x000fe60000410000 */
[C---:B------:R-:W-:Y:S03]  /*246c0*/  HMMA.16816.F32.BF16 R16, R160.reuse, R152, R16 ;  /* 0x00000098a010723c */ /* 0x040fe60000041810 */
[C---:B------:R-:W-:Y:S01]  /*246d0*/  FMUL.FTZ R146, R0.reuse, R146 ;  /* 0x0000009200927220 */ /* 0x040fe20000410000 */
[----:B--2---:R-:W-:Y:S01]  /*246e0*/  F2FP.BF16.PACK_AB R150, R207, R200 ;  /* 0x000000c8cf96723e */ /* 0x004fe200000010ff */
[----:B------:R-:W-:Y:S02]  /*246f0*/  FMUL.FTZ R147, R0, R147 ;  /* 0x0000009300937220 */ /* 0x000fe40000410000 */
[----:B------:R-:W-:Y:S02]  /*24700*/  FFMA.FTZ R193, R2, R252, R193 ;  /* 0x000000fc02c17223 */ /* 0x000fe400000100c1 */
[----:B------:R-:W-:Y:S03]  /*24710*/  FFMA.FTZ R190, R0, R251, R190 ;  /* 0x000000fb00be7223 */ /* 0x000fe600000100be */
[----:B------:R-:W-:Y:S01]  /*24720*/  HMMA.16816.F32.BF16 R144, R160, R154, R144 ;  /* 0x0000009aa090723c */ /* 0x000fe20000041890 */
[----:B------:R-:W2:Y:S02]  /*24730*/  LDSM.16.MT88.4 R152, [R230+0x10800] ;  /* 0x01080000e698783b */ /* 0x000ea40000004200 */
[----:B------:R-:W-:Y:S01]  /*24740*/  IADD3 R0, R247, -0x1, RZ ;  /* 0xfffffffff7007810 */ /* 0x000fe20007ffe0ff */
[----:B------:R-:W-:Y:S01]  /*24750*/  FADD.FTZ R193, R165, R193 ;  /* 0x000000c1a5c17221 */ /* 0x000fe20000010000 */
[----:B------:R-:W-:Y:S01]  /*24760*/  MOV R165, R164 ;  /* 0x000000a400a57202 */ /* 0x000fe20000000f00 */
[----:B------:R-:W-:Y:S01]  /*24770*/  FADD.FTZ R191, R191, R190 ;  /* 0x000000bebfbf7221 */ /* 0x000fe20000010000 */
[----:B-1----:R-:W-:Y:S01]  /*24780*/  F2FP.BF16.PACK_AB R151, R204, R202 ;  /* 0x000000cacc97723e */ /* 0x002fe200000010ff */
[----:B------:R-:W-:Y:S01]  /*24790*/  FADD.FTZ R192, R192, R193 ;  /* 0x000000c1c0c07221 */ /* 0x000fe20000010000 */
[----:B------:R-:W1:Y:S03]  /*247a0*/  LDSM.16.MT88.4 R160, [R233+0x12800] ;  /* 0x01280000e9a0783b */ /* 0x000e660000004200 */
[----:B------:R-:W-:Y:S01]  /*247b0*/  MOV R247, R0 ;  /* 0x0000000000f77202 */ /* 0x000fe20000000f00 */
[----:B------:R-:W-:Y:S01]  /*247c0*/  FADD.FTZ R194, R194, R191 ;  /* 0x000000bfc2c27221 */ /* 0x000fe20000010000 */
[C---:B----4-:R-:W-:Y:S05]  /*247d0*/  HMMA.16816.F32.BF16 R4, R148.reuse, R156, R4 ;  /* 0x0000009c9404723c */ /* 0x050fea0000041804 */
[----:B------:R-:W-:Y:S01]  /*247e0*/  FADD.FTZ R195, R195, R192 ;  /* 0x000000c0c3c37221 */ /* 0x000fe20000010000 */
[----:B------:R-:W-:Y:S01]  /*247f0*/  MOV R0, R3 ;  /* 0x0000000300007202 */ /* 0x000fe20000000f00 */
[----:B------:R-:W-:Y:S01]  /*24800*/  FADD.FTZ R197, R197, R194 ;  /* 0x000000c2c5c57221 */ /* 0x000fe20000010000 */
[C---:B------:R-:W-:Y:S01]  /*24810*/  HMMA.16816.F32.BF16 R8, R148.reuse, R158, R8 ;  /* 0x0000009e9408723c */ /* 0x040fe20000041808 */
[----:B------:R-:W4:Y:S03]  /*24820*/  LDSM.16.MT88.4 R156, [R230+0x12800] ;  /* 0x01280000e69c783b */ /* 0x000f260000004200 */
[----:B------:R-:W-:Y:S02]  /*24830*/  FADD.FTZ R196, R196, R195 ;  /* 0x000000c3c4c47221 */ /* 0x000fe40000010000 */
[----:B------:R-:W-:Y:S02]  /*24840*/  FADD.FTZ R198, R198, R197 ;  /* 0x000000c5c6c67221 */ /* 0x000fe40000010000 */
[C---:B------:R-:W-:Y:S04]  /*24850*/  HMMA.16816.F32.BF16 R36, R148.reuse, R168, R36 ;  /* 0x000000a89424723c */ /* 0x040fe80000041824 */
[----:B------:R-:W-:Y:S02]  /*24860*/  FADD.FTZ R203, R203, R196 ;  /* 0x000000c4cbcb7221 */ /* 0x000fe40000010000 */
[----:B------:R-:W-:Y:S02]  /*24870*/  FADD.FTZ R205, R205, R198 ;  /* 0x000000c6cdcd7221 */ /* 0x000fe40000010000 */
[C---:B------:R-:W-:Y:S01]  /*24880*/  HMMA.16816.F32.BF16 R40, R148.reuse, R170, R40 ;  /* 0x000000aa9428723c */ /* 0x040fe20000041828 */
[----:B------:R-:W4:Y:S03]  /*24890*/  LDSM.16.MT88.4 R168, [R233+0x14800] ;  /* 0x01480000e9a8783b */ /* 0x000f260000004200 */
[----:B------:R-:W-:Y:S04]  /*248a0*/  FADD.FTZ R200, R200, R203 ;  /* 0x000000cbc8c87221 */ /* 0x000fe80000010000 */
[C---:B---3--:R-:W-:Y:S04]  /*248b0*/  HMMA.16816.F32.BF16 R44, R148.reuse, R172, R44 ;  /* 0x000000ac942c723c */ /* 0x048fe8000004182c */
[----:B------:R-:W-:Y:S04]  /*248c0*/  FADD.FTZ R207, R207, R200 ;  /* 0x000000c8cfcf7221 */ /* 0x000fe80000010000 */
[C---:B------:R-:W-:Y:S01]  /*248d0*/  HMMA.16816.F32.BF16 R48, R148.reuse, R174, R48 ;  /* 0x000000ae9430723c */ /* 0x040fe20000041830 */
[----:B------:R-:W-:Y:S07]  /*248e0*/  LDSM.16.MT88.4 R172, [R233+0x13000] ;  /* 0x01300000e9ac783b */ /* 0x000fee0000004200 */
        /* <DEDUP_REMOVED lines=8> */
[----:B------:R-:W-:Y:S07]  /*24970*/  LDSM.16.MT88.4 R176, [R230+0x13000] ;  /* 0x01300000e6b0783b */ /* 0x000fee0000004200 */
[C---:B------:R-:W-:Y:S07]  /*24980*/  HMMA.16816.F32.BF16 R76, R148.reuse, R180, R76 ;  /* 0x000000b4944c723c */ /* 0x040fee000004184c */
[-CC-:B------:R-:W-:Y:S01]  /*24990*/  FFMA.FTZ R180, R20, R166.reuse, -R201.reuse ;  /* 0x000000a614b47223 */ /* 0x180fe200000108c9 */
[C---:B------:R-:W-:Y:S04]  /*249a0*/  HMMA.16816.F32.BF16 R80, R148.reuse, R182, R80 ;  /* 0x000000b69450723c */ /* 0x040fe80000041850 */
[-C--:B------:R-:W-:Y:S01]  /*249b0*/  FFMA.FTZ R181, R21, R166.reuse, -R201 ;  /* 0x000000a615b57223 */ /* 0x080fe200000108c9 */
[----:B------:R-:W-:Y:S02]  /*249c0*/  MUFU.EX2 R180, R180 ;  /* 0x000000b400b47308 */ /* 0x000fe40000000800 */
[-CC-:B------:R-:W-:Y:S01]  /*249d0*/  FFMA.FTZ R182, R22, R166.reuse, -R199.reuse ;  /* 0x000000a616b67223 */ /* 0x180fe200000108c7 */
[C---:B----4-:R-:W-:Y:S04]  /*249e0*/  HMMA.16816.F32.BF16 R84, R148.reuse, R156, R84 ;  /* 0x0000009c9454723c */ /* 0x050fe80000041854 */
[-C--:B------:R-:W-:Y:S02]  /*249f0*/  FFMA.FTZ R183, R23, R166.reuse, -R199 ;  /* 0x000000a617b77223 */ /* 0x080fe400000108c7 */
[----:B------:R-:W-:Y:S01]  /*24a00*/  LDSM.16.MT88.4 R20, [R231+0x16800] ;  /* 0x01680000e714783b */ /* 0x000fe20000004200 */
[----:B------:R-:W3:Y:S01]  /*24a10*/  MUFU.EX2 R181, R181 ;  /* 0x000000b500b57308 */ /* 0x000ee20000000800 */
[C---:B------:R-:W-:Y:S06]  /*24a20*/  HMMA.16816.F32.BF16 R88, R148.reuse, R158, R88 ;  /* 0x0000009e9458723c */ /* 0x040fec0000041858 */
[----:B------:R-:W4:Y:S02]  /*24a30*/  LDSM.16.MT88.4 R156, [R233+0x16800] ;  /* 0x01680000e99c783b */ /* 0x000f240000004200 */
[C---:B------:R-:W-:Y:S01]  /*24a40*/  HMMA.16816.F32.BF16 R92, R148.reuse, R168, R92 ;  /* 0x000000a8945c723c */ /* 0x040fe2000004185c */
[----:B------:R-:W-:Y:S07]  /*24a50*/  MUFU.EX2 R182, R182 ;  /* 0x000000b600b67308 */ /* 0x000fee0000000800 */
[C---:B------:R-:W-:Y:S01]  /*24a60*/  HMMA.16816.F32.BF16 R96, R148.reuse, R170, R96 ;  /* 0x000000aa9460723c */ /* 0x040fe20000041860 */
[----:B------:R-:W3:Y:S02]  /*24a70*/  LDSM.16.MT88.4 R168, [R232+0x16800] ;  /* 0x01680000e8a8783b */ /* 0x000ee40000004200 */
[----:B------:R-:W1:Y:S05]  /*24a80*/  MUFU.EX2 R183, R183 ;  /* 0x000000b700b77308 */ /* 0x000e6a0000000800 */
[C---:B------:R-:W-:Y:S07]  /*24a90*/  HMMA.16816.F32.BF16 R100, R148.reuse, R184, R100 ;  /* 0x000000b89464723c */ /* 0x040fee0000041864 */
[-CC-:B------:R-:W-:Y:S01]  /*24aa0*/  FFMA.FTZ R184, R24, R166.reuse, -R201.reuse ;  /* 0x000000a618b87223 */ /* 0x180fe200000108c9 */
[C---:B------:R-:W-:Y:S04]  /*24ab0*/  HMMA.16816.F32.BF16 R104, R148.reuse, R186, R104 ;  /* 0x000000ba9468723c */ /* 0x040fe80000041868 */
[-C--:B------:R-:W-:Y:S01]  /*24ac0*/  FFMA.FTZ R185, R25, R166.reuse, -R201 ;  /* 0x000000a619b97223 */ /* 0x080fe200000108c9 */
[----:B------:R-:W-:Y:S02]  /*24ad0*/  MUFU.EX2 R184, R184 ;  /* 0x000000b800b87308 */ /* 0x000fe40000000800 */
[-CC-:B------:R-:W-:Y:S01]  /*24ae0*/  FFMA.FTZ R186, R26, R166.reuse, -R199.reuse ;  /* 0x000000a61aba7223 */ /* 0x180fe200000108c7 */
[C---:B--2---:R-:W-:Y:S04]  /*24af0*/  HMMA.16816.F32.BF16 R108, R148.reuse, R152, R108 ;  /* 0x00000098946c723c */ /* 0x044fe8000004186c */
[----:B------:R-:W-:Y:S02]  /*24b00*/  FFMA.FTZ R187, R27, R166, -R199 ;  /* 0x000000a61bbb7223 */ /* 0x000fe400000108c7 */
[----:B------:R-:W-:Y:S01]  /*24b10*/  LDSM.16.MT88.4 R24, [R232+0x11000] ;  /* 0x01100000e818783b */ /* 0x000fe20000004200 */
[----:B------:R-:W2:Y:S01]  /*24b20*/  MUFU.EX2 R185, R185 ;  /* 0x000000b900b97308 */ /* 0x000ea20000000800 */
[C---:B------:R-:W-:Y:S06]  /*24b30*/  HMMA.16816.F32.BF16 R112, R148.reuse, R154, R112 ;  /* 0x0000009a9470723c */ /* 0x040fec0000041870 */
[----:B------:R-:W2:Y:S02]  /*24b40*/  LDSM.16.MT88.4 R152, [R230+0x16800] ;  /* 0x01680000e698783b */ /* 0x000ea40000004200 */
[C---:B-1----:R-:W-:Y:S01]  /*24b50*/  HMMA.16816.F32.BF16 R116, R148.reuse, R160, R116 ;  /* 0x000000a09474723c */ /* 0x042fe20000041874 */
[----:B------:R-:W-:Y:S07]  /*24b60*/  MUFU.EX2 R186, R186 ;  /* 0x000000ba00ba7308 */ /* 0x000fee0000000800 */
[C---:B------:R-:W-:Y:S01]  /*24b70*/  HMMA.16816.F32.BF16 R120, R148.reuse, R162, R120 ;  /* 0x000000a29478723c */ /* 0x040fe20000041878 */
[----:B------:R-:W-:Y:S02]  /*24b80*/  LDSM.16.MT88.4 R160, [R231+0x11000] ;  /* 0x01100000e7a0783b */ /* 0x000fe40000004200 */
[----:B------:R-:W1:Y:S05]  /*24b90*/  MUFU.EX2 R187, R187 ;  /* 0x000000bb00bb7308 */ /* 0x000e6a0000000800 */
[C---:B----4-:R-:W-:Y:S08]  /*24ba0*/  HMMA.16816.F32.BF16 R124, R148.reuse, R156, R124 ;  /* 0x0000009c947c723c */ /* 0x050ff0000004187c */
[C---:B------:R-:W-:Y:S01]  /*24bb0*/  HMMA.16816.F32.BF16 R128, R148.reuse, R158, R128 ;  /* 0x0000009e9480723c */ /* 0x040fe20000041880 */
[----:B------:R-:W4:Y:S07]  /*24bc0*/  LDSM.16.MT88.4 R156, [R233+0x11000] ;  /* 0x01100000e99c783b */ /* 0x000f2e0000004200 */
[C---:B---3--:R-:W-:Y:S08]  /*24bd0*/  HMMA.16816.F32.BF16 R132, R148.reuse, R168, R132 ;  /* 0x000000a89484723c */ /* 0x048ff00000041884 */
[C---:B------:R-:W-:Y:S01]  /*24be0*/  HMMA.16816.F32.BF16 R12, R148.reuse, R170, R12 ;  /* 0x000000aa940c723c */ /* 0x040fe2000004180c */
[----:B------:R-:W3:Y:S07]  /*24bf0*/  LDSM.16.MT88.4 R168, [R230+0x11000] ;  /* 0x01100000e6a8783b */ /* 0x000eee0000004200 */
[C---:B------:R-:W-:Y:S07]  /*24c00*/  HMMA.16816.F32.BF16 R136, R148.reuse, R20, R136 ;  /* 0x000000149488723c */ /* 0x040fee0000041888 */
[----:B------:R-:W-:Y:S01]  /*24c10*/  F2FP.BF16.PACK_AB R20, R181, R180 ;  /* 0x000000b4b514723e */ /* 0x000fe200000010ff */
[C---:B------:R-:W-:Y:S04]  /*24c20*/  HMMA.16816.F32.BF16 R140, R148.reuse, R22, R140 ;  /* 0x00000016948c723c */ /* 0x040fe8000004188c */
[----:B------:R-:W-:Y:S01]  /*24c30*/  F2FP.BF16.PACK_AB R21, R183, R182 ;  /* 0x000000b6b715723e */ /* 0x000fe200000010ff */
[----:B------:R-:W-:Y:S02]  /*24c40*/  FADD.FTZ R180, R180, R207 ;  /* 0x000000cfb4b47221 */ /* 0x000fe40000010000 */
[----:B--2---:R-:W-:Y:S01]  /*24c50*/  F2FP.BF16.PACK_AB R22, R185, R184 ;  /* 0x000000b8b916723e */ /* 0x004fe200000010ff */
[C---:B------:R-:W-:Y:S04]  /*24c60*/  HMMA.16816.F32.BF16 R16, R148.reuse, R152, R16 ;  /* 0x000000989410723c */ /* 0x040fe80000041810 */
[----:B-1----:R-:W-:Y:S01]  /*24c70*/  F2FP.BF16.PACK_AB R23, R187, R186 ;  /* 0x000000babb17723e */ /* 0x002fe200000010ff */
[----:B------:R-:W-:Y:S03]  /*24c80*/  FADD.FTZ R181, R181, R180 ;  /* 0x000000b4b5b57221 */ /* 0x000fe60000010000 */
[----:B------:R-:W-:Y:S01]  /*24c90*/  HMMA.16816.F32.BF16 R144, R148, R154, R144 ;  /* 0x0000009a9490723c */ /* 0x000fe20000041890 */
[----:B------:R-:W1:Y:S03]  /*24ca0*/  LDSM.16.MT88.4 R148, [R232+0x13000] ;  /* 0x01300000e894783b */ /* 0x000e660000004200 */
[----:B------:R-:W-:Y:S04]  /*24cb0*/  FADD.FTZ R184, R184, R181 ;  /* 0x000000b5b8b87221 */ /* 0x000fe80000010000 */
[C---:B----4-:R-:W-:Y:S01]  /*24cc0*/  HMMA.16816.F32.BF16 R4, R20.reuse, R156, R4 ;  /* 0x0000009c1404723c */ /* 0x050fe20000041804 */
[----:B------:R-:W2:Y:S04]  /*24cd0*/  LDSM.16.MT88.4 R152, [R231+0x13000] ;  /* 0x01300000e798783b */ /* 0x000ea80000004200 */
[----:B------:R-:W-:Y:S03]  /*24ce0*/  FADD.FTZ R185, R185, R184 ;  /* 0x000000b8b9b97221 */ /* 0x000fe60000010000 */
[C---:B------:R-:W-:Y:S01]  /*24cf0*/  HMMA.16816.F32.BF16 R8, R20.reuse, R158, R8 ;  /* 0x0000009e1408723c */ /* 0x040fe20000041808 */
[----:B------:R-:W-:Y:S07]  /*24d00*/  LDSM.16.MT88.4 R156, [R230+0x15000] ;  /* 0x01500000e69c783b */ /* 0x000fee0000004200 */
[C---:B------:R-:W-:Y:S08]  /*24d10*/  HMMA.16816.F32.BF16 R36, R20.reuse, R24, R36 ;  /* 0x000000181424723c */ /* 0x040ff00000041824 */
[C---:B------:R-:W-:Y:S01]  /*24d20*/  HMMA.16816.F32.BF16 R40, R20.reuse, R26, R40 ;  /* 0x0000001a1428723c */ /* 0x040fe20000041828 */
[----:B------:R-:W4:Y:S07]  /*24d30*/  LDSM.16.MT88.4 R24, [R233+0x15000] ;  /* 0x01500000e918783b */ /* 0x000f2e0000004200 */
[C---:B------:R-:W-:Y:S08]  /*24d40*/  HMMA.16816.F32.BF16 R44, R20.reuse, R160, R44 ;  /* 0x000000a0142c723c */ /* 0x040ff0000004182c */
[C---:B------:R-:W-:Y:S01]  /*24d50*/  HMMA.16816.F32.BF16 R48, R20.reuse, R162, R48 ;  /* 0x000000a21430723c */ /* 0x040fe20000041830 */
[----:B------:R-:W-:Y:S07]  /*24d60*/  LDSM.16.MT88.4 R160, [R231+0x17000] ;  /* 0x01700000e7a0783b */ /* 0x000fee0000004200 */
[C---:B---3--:R-:W-:Y:S08]  /*24d70*/  HMMA.16816.F32.BF16 R52, R20.reuse, R168, R52 ;  /* 0x000000a81434723c */ /* 0x048ff00000041834 */
[C---:B------:R-:W-:Y:S01]  /*24d80*/  HMMA.16816.F32.BF16 R56, R20.reuse, R170, R56 ;  /* 0x000000aa1438723c */ /* 0x040fe20000041838 */
[----:B------:R-:W-:Y:S07]  /*24d90*/  LDSM.16.MT88.4 R168, [R232+0x11800] ;  /* 0x01180000e8a8783b */ /* 0x000fee0000004200 */
[C---:B------:R-:W-:Y:S07]  /*24da0*/  HMMA.16816.F32.BF16 R60, R20.reuse, R172, R60 ;  /* 0x000000ac143c723c */ /* 0x040fee000004183c */
[-C--:B------:R-:W-:Y:S01]  /*24db0*/  FFMA.FTZ R172, R34, R166.reuse, -R199 ;  /* 0x000000a622ac7223 */ /* 0x080fe200000108c7 */
[C---:B------:R-:W-:Y:S03]  /*24dc0*/  HMMA.16816.F32.BF16 R64, R20.reuse, R174, R64 ;  /* 0x000000ae1440723c */ /* 0x040fe60000041840 */
[----:B------:R-:W3:Y:S05]  /*24dd0*/  MUFU.EX2 R173, R172 ;  /* 0x000000ac00ad7308 */ /* 0x000eea0000000800 */
[C---:B-1----:R-:W-:Y:S08]  /*24de0*/  HMMA.16816.F32.BF16 R68, R20.reuse, R148, R68 ;  /* 0x000000941444723c */ /* 0x042ff00000041844 */
[C---:B------:R-:W-:Y:S01]  /*24df0*/  HMMA.16816.F32.BF16 R72, R20.reuse, R150, R72 ;  /* 0x000000961448723c */ /* 0x040fe20000041848 */
[----:B------:R-:W1:Y:S07]  /*24e00*/  LDSM.16.MT88.4 R148, [R232+0x15000] ;  /* 0x01500000e894783b */ /* 0x000e6e0000004200 */
[C---:B--2---:R-:W-:Y:S08]  /*24e10*/  HMMA.16816.F32.BF16 R76, R20.reuse, R152, R76 ;  /* 0x00000098144c723c */ /* 0x044ff0000004184c */
[C---:B------:R-:W-:Y:S01]  /*24e20*/  HMMA.16816.F32.BF16 R80, R20.reuse, R154, R80 ;  /* 0x0000009a1450723c */ /* 0x040fe20000041850 */
[----:B------:R-:W2:Y:S07]  /*24e30*/  LDSM.16.MT88.4 R152, [R231+0x15000] ;  /* 0x01500000e798783b */ /* 0x000eae0000004200 */
[C---:B------:R-:W-:Y:S07]  /*24e40*/  HMMA.16816.F32.BF16 R84, R20.reuse, R176, R84 ;  /* 0x000000b01454723c */ /* 0x040fee0000041854 */
[-CC-:B------:R-:W-:Y:S01]  /*24e50*/  FFMA.FTZ R176, R28, R166.reuse, -R201.reuse ;  /* 0x000000a61cb07223 */ /* 0x180fe200000108c9 */
[C---:B------:R-:W-:Y:S04]  /*24e60*/  HMMA.16816.F32.BF16 R88, R20.reuse, R178, R88 ;  /* 0x000000b21458723c */ /* 0x040fe80000041858 */
[-CC-:B------:R-:W-:Y:S01]  /*24e70*/  FFMA.FTZ R177, R29, R166.reuse, -R201.reuse ;  /* 0x000000a61db17223 */ /* 0x180fe200000108c9 */
[----:B------:R-:W-:Y:S01]  /*24e80*/  MUFU.EX2 R176, R176 ;  /* 0x000000b000b07308 */ /* 0x000fe20000000800 */
[-C--:B------:R-:W-:Y:S02]  /*24e90*/  FFMA.FTZ R201, R33, R166.reuse, -R201 ;  /* 0x000000a621c97223 */ /* 0x080fe400000108c9 */
[C---:B----4-:R-:W-:Y:S04]  /*24ea0*/  HMMA.16816.F32.BF16 R92, R20.reuse, R24, R92 ;  /* 0x00000018145c723c */ /* 0x050fe8000004185c */
[-CC-:B------:R-:W-:Y:S02]  /*24eb0*/  FFMA.FTZ R178, R30, R166.reuse, -R199.reuse ;  /* 0x000000a61eb27223 */ /* 0x180fe400000108c7 */
[-CC-:B------:R-:W-:Y:S01]  /*24ec0*/  FFMA.FTZ R179, R31, R166.reuse, -R199.reuse ;  /* 0x000000a61fb37223 */ /* 0x180fe200000108c7 */
[----:B------:R-:W4:Y:S01]  /*24ed0*/  MUFU.EX2 R177, R177 ;  /* 0x000000b100b17308 */ /* 0x000f220000000800 */
[C---:B------:R-:W-:Y:S01]  /*24ee0*/  HMMA.16816.F32.BF16 R96, R20.reuse, R26, R96 ;  /* 0x0000001a1460723c */ /* 0x040fe20000041860 */
[----:B------:R-:W4:Y:S03]  /*24ef0*/  LDSM.16.MT88.4 R24, [R233+0x17000] ;  /* 0x01700000e918783b */ /* 0x000f260000004200 */
[----:B------:R-:W-:Y:S01]  /*24f00*/  FFMA.FTZ R199, R35, R166, -R199 ;  /* 0x000000a623c77223 */ /* 0x000fe200000108c7 */
[----:B---3--:R-:W-:Y:S03]  /*24f10*/  MOV R166, R173 ;  /* 0x000000ad00a67202 */ /* 0x008fe60000000f00 */
[C---:B-1----:R-:W-:Y:S01]  /*24f20*/  HMMA.16816.F32.BF16 R100, R20.reuse, R148, R100 ;  /* 0x000000941464723c */ /* 0x042fe20000041864 */
[----:B------:R-:W1:Y:S01]  /*24f30*/  LDSM.16.MT88.4 R28, [R232+0x17000] ;  /* 0x01700000e81c783b */ /* 0x000e620000004200 */
[----:B------:R-:W-:Y:S06]  /*24f40*/  MUFU.EX2 R178, R178 ;  /* 0x000000b200b27308 */ /* 0x000fec0000000800 */
[C---:B------:R-:W-:Y:S01]  /*24f50*/  HMMA.16816.F32.BF16 R104, R20.reuse, R150, R104 ;  /* 0x000000961468723c */ /* 0x040fe20000041868 */
[----:B------:R-:W3:Y:S03]  /*24f60*/  LDSM.16.MT88.4 R148, [R230+0x17000] ;  /* 0x01700000e694783b */ /* 0x000ee60000004200 */
[----:B------:R-:W1:Y:S04]  /*24f70*/  MUFU.EX2 R179, R179 ;  /* 0x000000b300b37308 */ /* 0x000e680000000800 */
[C---:B--2---:R-:W-:Y:S01]  /*24f80*/  HMMA.16816.F32.BF16 R108, R20.reuse, R152, R108 ;  /* 0x00000098146c723c */ /* 0x044fe2000004186c */
[----:B------:R-:W-:Y:S05]  /*24f90*/  LDSM.16.MT88.4 R32, [R231+0x11800] ;  /* 0x01180000e720783b */ /* 0x000fea0000004200 */
[----:B------:R-:W2:Y:S02]  /*24fa0*/  MUFU.EX2 R201, R201 ;  /* 0x000000c900c97308 */ /* 0x000ea40000000800 */
[C---:B------:R-:W-:Y:S01]  /*24fb0*/  HMMA.16816.F32.BF16 R112, R20.reuse, R154, R112 ;  /* 0x0000009a1470723c */ /* 0x040fe20000041870 */
[----:B------:R-:W2:Y:S07]  /*24fc0*/  LDSM.16.MT88.4 R152, [R233+0x11800] ;  /* 0x01180000e998783b */ /* 0x000eae0000004200 */
[C---:B------:R-:W-:Y:S01]  /*24fd0*/  HMMA.16816.F32.BF16 R116, R20.reuse, R156, R116 ;  /* 0x0000009c1474723c */ /* 0x040fe20000041874 */
[----:B------:R-:W-:Y:S01]  /*24fe0*/  LDSM.16.MT88.4 R172, [R233+0x17800] ;  /* 0x01780000e9ac783b */ /* 0x000fe20000004200 */
[----:B------:R-:W1:Y:S06]  /*24ff0*/  MUFU.EX2 R199, R199 ;  /* 0x000000c700c77308 */ /* 0x000e6c0000000800 */
[C---:B------:R-:W-:Y:S08]  /*25000*/  HMMA.16816.F32.BF16 R120, R20.reuse, R158, R120 ;  /* 0x0000009e1478723c */ /* 0x040ff00000041878 */
[C---:B----4-:R-:W-:Y:S08]  /*25010*/  HMMA.16816.F32.BF16 R124, R20.reuse, R24, R124 ;  /* 0x00000018147c723c */ /* 0x050ff0000004187c */
[C---:B------:R-:W-:Y:S01]  /*25020*/  HMMA.16816.F32.BF16 R128, R20.reuse, R26, R128 ;  /* 0x0000001a1480723c */ /* 0x040fe20000041880 */
[----:B------:R-:W4:Y:S07]  /*25030*/  LDSM.16.MT88.4 R24, [R230+0x11800] ;  /* 0x01180000e618783b */ /* 0x000f2e0000004200 */
[C---:B-1----:R-:W-:Y:S08]  /*25040*/  HMMA.16816.F32.BF16 R132, R20.reuse, R28, R132 ;  /* 0x0000001c1484723c */ /* 0x042ff00000041884 */
[C---:B------:R-:W-:Y:S01]  /*25050*/  HMMA.16816.F32.BF16 R12, R20.reuse, R30, R12 ;  /* 0x0000001e140c723c */ /* 0x040fe2000004180c */
[----:B------:R-:W1:Y:S07]  /*25060*/  LDSM.16.MT88.4 R28, [R233+0x13800] ;  /* 0x01380000e91c783b */ /* 0x000e6e0000004200 */
[C---:B------:R-:W-:Y:S08]  /*25070*/  HMMA.16816.F32.BF16 R136, R20.reuse, R160, R136 ;  /* 0x000000a01488723c */ /* 0x040ff00000041888 */
[C---:B------:R-:W-:Y:S08]  /*25080*/  HMMA.16816.F32.BF16 R140, R20.reuse, R162, R140 ;  /* 0x000000a2148c723c */ /* 0x040ff0000004188c */
[C---:B---3--:R-:W-:Y:S08]  /*25090*/  HMMA.16816.F32.BF16 R16, R20.reuse, R148, R16 ;  /* 0x000000941410723c */ /* 0x048ff00000041810 */
[----:B------:R-:W-:Y:S01]  /*250a0*/  HMMA.16816.F32.BF16 R144, R20, R150, R144 ;  /* 0x000000961490723c */ /* 0x000fe20000041890 */
[----:B------:R-:W-:Y:S06]  /*250b0*/  LDSM.16.MT88.4 R148, [R230+0x13800] ;  /* 0x01380000e694783b */ /* 0x000fec0000004200 */
[----:B------:R-:W-:Y:S01]  /*250c0*/  F2FP.BF16.PACK_AB R20, R177, R176 ;  /* 0x000000b0b114723e */ /* 0x000fe200000010ff */
[----:B------:R-:W-:Y:S01]  /*250d0*/  FADD.FTZ R176, R176, R185 ;  /* 0x000000b9b0b07221 */ /* 0x000fe20000010000 */
[----:B------:R-:W-:Y:S03]  /*250e0*/  F2FP.BF16.PACK_AB R21, R179, R178 ;  /* 0x000000b2b315723e */ /* 0x000fe600000010ff */
[----:B--2---:R-:W-:Y:S01]  /*250f0*/  F2FP.BF16.PACK_AB R22, R201, R206 ;  /* 0x000000cec916723e */ /* 0x004fe200000010ff */
[----:B------:R-:W-:Y:S01]  /*25100*/  FADD.FTZ R177, R177, R176 ;  /* 0x000000b0b1b17221 */ /* 0x000fe20000010000 */
[----:B------:R-:W-:Y:S03]  /*25110*/  F2FP.BF16.PACK_AB R23, R199, R166 ;  /* 0x000000a6c717723e */ /* 0x000fe600000010ff */
[----:B------:R-:W-:Y:S04]  /*25120*/  FADD.FTZ R206, R206, R177 ;  /* 0x000000b1cece7221 */ /* 0x000fe80000010000 */
[C---:B------:R-:W-:Y:S01]  /*25130*/  HMMA.16816.F32.BF16 R160, R20.reuse, R152, R4 ;  /* 0x0000009814a0723c */ /* 0x040fe20000041804 */
[----:B------:R-:W2:Y:S02]  /*25140*/  LDSM.16.MT88.4 R4, [R232+0x13800] ;  /* 0x01380000e804783b */ /* 0x000ea40000004200 */
[----:B------:R-:W-:Y:S05]  /*25150*/  FADD.FTZ R252, R201, R206 ;  /* 0x000000cec9fc7221 */ /* 0x000fea0000010000 */
[C---:B------:R-:W-:Y:S01]  /*25160*/  HMMA.16816.F32.BF16 R156, R20.reuse, R154, R8 ;  /* 0x0000009a149c723c */ /* 0x040fe20000041808 */
[----:B------:R-:W3:Y:S07]  /*25170*/  LDSM.16.MT88.4 R8, [R231+0x13800] ;  /* 0x01380000e708783b */ /* 0x000eee0000004200 */
[C---:B------:R-:W-:Y:S01]  /*25180*/  HMMA.16816.F32.BF16 R36, R20.reuse, R168, R36 ;  /* 0x000000a81424723c */ /* 0x040fe20000041824 */
[----:B------:R-:W1:Y:S07]  /*25190*/  LDSM.16.MT88.4 R152, [R233+0x15800] ;  /* 0x01580000e998783b */ /* 0x000e6e0000004200 */
[C---:B------:R-:W-:Y:S01]  /*251a0*/  HMMA.16816.F32.BF16 R40, R20.reuse, R170, R40 ;  /* 0x000000aa1428723c */ /* 0x040fe20000041828 */
[----:B------:R-:W-:Y:S07]  /*251b0*/  LDSM.16.MT88.4 R168, [R230+0x15800] ;  /* 0x01580000e6a8783b */ /* 0x000fee0000004200 */
[C---:B------:R-:W-:Y:S08]  /*251c0*/  HMMA.16816.F32.BF16 R44, R20.reuse, R32, R44 ;  /* 0x00000020142c723c */ /* 0x040ff0000004182c */
        /* <DEDUP_REMOVED lines=14> */
[C---:B------:R-:W-:Y:S08]  /*252b0*/  HMMA.16816.F32.BF16 R84, R20.reuse, R148, R84 ;  /* 0x000000941454723c */ /* 0x040ff00000041854 */
[C---:B------:R-:W-:Y:S08]  /*252c0*/  HMMA.16816.F32.BF16 R88, R20.reuse, R150, R88 ;  /* 0x000000961458723c */ /* 0x040ff00000041858 */
[C---:B------:R-:W-:Y:S08]  /*252d0*/  HMMA.16816.F32.BF16 R92, R20.reuse, R152, R92 ;  /* 0x00000098145c723c */ /* 0x040ff0000004185c */
        /* <DEDUP_REMOVED lines=9> */
[C---:B-1----:R-:W-:Y:S08]  /*25370*/  HMMA.16816.F32.BF16 R132, R20.reuse, R28, R132 ;  /* 0x0000001c1484723c */ /* 0x042ff00000041884 */
[C---:B------:R-:W-:Y:S08]  /*25380*/  HMMA.16816.F32.BF16 R152, R20.reuse, R30, R12 ;  /* 0x0000001e1498723c */ /* 0x040ff0000004180c */
[C---:B--2---:R-:W-:Y:S07]  /*25390*/  HMMA.16816.F32.BF16 R136, R20.reuse, R4, R136 ;  /* 0x000000041488723c */ /* 0x044fee0000041888 */
[----:B------:R-:W-:Y:S01]  /*253a0*/  FADD.FTZ R5, R202, R205 ;  /* 0x000000cdca057221 */ /* 0x000fe20000010000 */
[C---:B------:R-:W-:Y:S04]  /*253b0*/  HMMA.16816.F32.BF16 R140, R20.reuse, R6, R140 ;  /* 0x00000006148c723c */ /* 0x040fe8000004188c */
[----:B------:R-:W-:Y:S04]  /*253c0*/  FADD.FTZ R5, R204, R5 ;  /* 0x00000005cc057221 */ /* 0x000fe80000010000 */
[C---:B---3--:R-:W-:Y:S04]  /*253d0*/  HMMA.16816.F32.BF16 R148, R20.reuse, R8, R16 ;  /* 0x000000081494723c */ /* 0x048fe80000041810 */
[----:B------:R-:W-:Y:S04]  /*253e0*/  FADD.FTZ R182, R182, R5 ;  /* 0x00000005b6b67221 */ /* 0x000fe80000010000 */
[----:B------:R-:W-:Y:S01]  /*253f0*/  FADD.FTZ R183, R183, R182 ;  /* 0x000000b6b7b77221 */ /* 0x000fe20000010000 */
[----:B------:R-:W-:Y:S03]  /*25400*/  HMMA.16816.F32.BF16 R144, R20, R10, R144 ;  /* 0x0000000a1490723c */ /* 0x000fe60000041890 */
[----:B------:R-:W-:Y:S04]  /*25410*/  FADD.FTZ R186, R186, R183 ;  /* 0x000000b7baba7221 */ /* 0x000fe80000010000 */
[----:B------:R-:W-:Y:S05]  /*25420*/  FADD.FTZ R187, R187, R186 ;  /* 0x000000babbbb7221 */ /* 0x000fea0000010000 */
[----:B------:R-:W-:Y:S04]  /*25430*/  FADD.FTZ R178, R178, R187 ;  /* 0x000000bbb2b27221 */ /* 0x000fe80000010000 */
[----:B------:R-:W-:Y:S04]  /*25440*/  FADD.FTZ R178, R179, R178 ;  /* 0x000000b2b3b27221 */ /* 0x000fe80000010000 */
[----:B------:R-:W-:Y:S04]  /*25450*/  FADD.FTZ R178, R166, R178 ;  /* 0x000000b2a6b27221 */ /* 0x000fe80000010000 */
[----:B------:R-:W-:Y:S01]  /*25460*/  FADD.FTZ R251, R199, R178 ;  /* 0x000000b2c7fb7221 */ /* 0x000fe20000010000 */
[----:B------:R-:W-:-:S05]  /*25470*/  @P0 BRA `(.L_x_1123) ;  /* 0xffffbad000000947 */ /* 0x000fca000383ffff */
.L_x_1114:
[----:B------:R-:W-:Y:S02]  /*25480*/  ULDC.64 UR4, c[0x0][0x40] ;  /* 0x0000100000047ab9 */ /* 0x000fe40000000a00 */
[----:B------:R-:W-:-:S04]  /*25490*/  UIADD3 UR4, UP0, UR4, 0x160, URZ ;  /* 0x0000016004047890 */ /* 0x000fc8000ff1e03f */
[----:B------:R-:W-:Y:S02]  /*254a0*/  UIADD3.X UR5, URZ, UR5, URZ, UP0, !UPT ;  /* 0x000000053f057290 */ /* 0x000fe400087fe43f */
[----:B------:R-:W-:-:S04]  /*254b0*/  IMAD.U32 R8, RZ, RZ, UR4 ;  /* 0x00000004ff087e24 */ /* 0x000fc8000f8e00ff */
[----:B------:R-:W-:Y:S01]  /*254c0*/  IMAD.U32 R9, RZ, RZ, UR5 ;  /* 0x00000005ff097e24 */ /* 0x000fe2000f8e00ff */
[----:B------:R-:W-:Y:S01]  /*254d0*/  ULDC.64 UR4, c[0x0][0x118] ;  /* 0x0000460000047ab9 */ /* 0x000fe20000000a00 */
[----:B------:R-:W-:-:S03]  /*254e0*/  MOV R5, 0x1f ;  /* 0x0000001f00057802 */ /* 0x000fc60000000f00 */
[----:B------:R1:W5:Y:S01]  /*254f0*/  LD.E R2, [R8.64+0xd8] ;  /* 0x0000d80408027980 */ /* 0x000362000c101900 */
[----:B------:R-:W-:Y:S01]  /*25500*/  MOV R0, 0xffffffff ;  /* 0xffffffff00007802 */ /* 0x000fe20000000f00 */
[----:B------:R-:W-:Y:S05]  /*25510*/  BRA.DIV ~URZ, `(.L_x_1124) ;  /* 0x000020a27f007947 */ /* 0x000fea000b800000 */
[----:B------:R2:W3:Y:S02]  /*25520*/  SHFL.BFLY PT, R6, R252, 0x2, 0x1f ;  /* 0x0c401f00fc067f89 */ /* 0x0004e400000e0000 */
.L_x_1137:
[----:B--23--:R-:W-:Y:S01]  /*25530*/  FADD.FTZ R252, R6, R252 ;  /* 0x000000fc06fc7221 */ /* 0x00cfe20000010000 */
[----:B------:R-:W-:Y:S05]  /*25540*/  BRA.DIV ~URZ, `(.L_x_1125) ;  /* 0x000020b27f007947 */ /* 0x000fea000b800000 */
[----:B------:R-:W2:Y:S04]  /*25550*/  SHFL.BFLY PT, R0, R251, 0x2, 0x1f ;  /* 0x0c401f00fb007f89 */ /* 0x000ea800000e0000 */
[----:B------:R-:W3:Y:S01]  /*25560*/  SHFL.BFLY PT, R5, R252, 0x1, 0x1f ;  /* 0x0c201f00fc057f89 */ /* 0x000ee200000e0000 */
[----:B--2---:R-:W-:Y:S02]  /*25570*/  FADD.FTZ R7, R0, R251 ;  /* 0x000000fb00077221 */ /* 0x004fe40000010000 */
[----:B---3--:R-:W-:-:S03]  /*25580*/  FADD.FTZ R10, R252, R5 ;  /* 0x00000005fc0a7221 */ /* 0x008fc60000010000 */
[----:B------:R2:W3:Y:S04]  /*25590*/  SHFL.BFLY PT, R6, R7, 0x1, 0x1f ;  /* 0x0c201f0007067f89 */ /* 0x0004e800000e0000 */
.L_x_1138:
[----:B------:R-:W4:Y:S01]  /*255a0*/  S2R R4, SR_TID.X ;  /* 0x0000000000047919 */ /* 0x000f220000002100 */
[----:B------:R-:W-:Y:S01]  /*255b0*/  FSETP.NE.FTZ.AND P4, PT, R10, RZ, PT ;  /* 0x000000ff0a00720b */ /* 0x000fe20003f95000 */
[----:B---3--:R-:W-:Y:S01]  /*255c0*/  FADD.FTZ R6, R6, R7 ;  /* 0x0000000706067221 */ /* 0x008fe20000010000 */
[----:B------:R-:W-:Y:S01]  /*255d0*/  MOV R0, 0x3f800000 ;  /* 0x3f80000000007802 */ /* 0x000fe20000000f00 */
[----:B------:R-:W-:-:S03]  /*255e0*/  ULDC.64 UR4, c[0x0][0x118] ;  /* 0x0000460000047ab9 */ /* 0x000fc60000000a00 */
[----:B------:R-:W-:-:S07]  /*255f0*/  FSETP.NE.FTZ.AND P3, PT, R6, RZ, PT ;  /* 0x000000ff0600720b */ /* 0x000fce0003f75000 */
[----:B------:R-:W3:Y:S01]  /*25600*/  @P4 MUFU.RCP R0, R10 ;  /* 0x0000000a00004308 */ /* 0x000ee20000001000 */
[----:B----4-:R-:W-:-:S04]  /*25610*/  SHF.R.S32.HI R5, RZ, 0x1f, R4 ;  /* 0x0000001fff057819 */ /* 0x010fc80000011404 */
[----:B--2---:R-:W-:Y:S01]  /*25620*/  LEA.HI R7, R5, R4, RZ, 0x2 ;  /* 0x0000000405077211 */ /* 0x004fe200078f10ff */
[----:B---3--:R-:W-:-:S03]  /*25630*/  FMUL.FTZ R160, R0, R160 ;  /* 0x000000a000a07220 */ /* 0x008fc60000410000 */
[--C-:B------:R-:W-:Y:S01]  /*25640*/  SHF.R.S32.HI R12, RZ, 0x2, R7.reuse ;  /* 0x00000002ff0c7819 */ /* 0x100fe20000011407 */
[C---:B------:R-:W-:Y:S01]  /*25650*/  FMUL.FTZ R161, R0.reuse, R161 ;  /* 0x000000a100a17220 */ /* 0x040fe20000410000 */
[----:B------:R-:W-:Y:S01]  /*25660*/  SHF.R.S32.HI R11, RZ, 0x1f, R7 ;  /* 0x0000001fff0b7819 */ /* 0x000fe20000011407 */
[C---:B------:R-:W-:Y:S01]  /*25670*/  FMUL.FTZ R156, R0.reuse, R156 ;  /* 0x0000009c009c7220 */ /* 0x040fe20000410000 */
[----:B------:R-:W-:Y:S01]  /*25680*/  LOP3.LUT R7, R7, 0x3ffffffc, RZ, 0xc0, !PT ;  /* 0x3ffffffc07077812 */ /* 0x000fe200078ec0ff */
[C---:B------:R-:W-:Y:S01]  /*25690*/  FMUL.FTZ R157, R0.reuse, R157 ;  /* 0x0000009d009d7220 */ /* 0x040fe20000410000 */
[----:B------:R-:W-:Y:S01]  /*256a0*/  LEA.HI R11, R11, R12, RZ, 0x3 ;  /* 0x0000000c0b0b7211 */ /* 0x000fe200078f18ff */
[C---:B------:R-:W-:Y:S01]  /*256b0*/  FMUL.FTZ R36, R0.reuse, R36 ;  /* 0x0000002400247220 */ /* 0x040fe20000410000 */
[----:B------:R-:W-:Y:S01]  /*256c0*/  IADD3 R16, -R7, R4, RZ ;  /* 0x0000000407107210 */ /* 0x000fe20007ffe1ff */
[C---:B------:R-:W-:Y:S01]  /*256d0*/  FMUL.FTZ R37, R0.reuse, R37 ;  /* 0x0000002500257220 */ /* 0x040fe20000410000 */
[----:B------:R-:W-:Y:S01]  /*256e0*/  LOP3.LUT R11, R11, 0xfffffff8, RZ, 0xc0, !PT ;  /* 0xfffffff80b0b7812 */ /* 0x000fe200078ec0ff */
[C---:B------:R-:W-:Y:S01]  /*256f0*/  FMUL.FTZ R40, R0.reuse, R40 ;  /* 0x0000002800287220 */ /* 0x040fe20000410000 */
[----:B------:R-:W-:Y:S01]  /*25700*/  F2FP.BF16.PACK_AB R160, R161, R160 ;  /* 0x000000a0a1a0723e */ /* 0x000fe200000010ff */
[----:B------:R-:W-:Y:S01]  /*25710*/  FMUL.FTZ R41, R0, R41 ;  /* 0x0000002900297220 */ /* 0x000fe20000410000 */
[----:B------:R-:W-:Y:S01]  /*25720*/  IADD3 R12, R12, -R11, RZ ;  /* 0x8000000b0c0c7210 */ /* 0x000fe20007ffe0ff */
[C---:B------:R-:W-:Y:S01]  /*25730*/  FMUL.FTZ R44, R0.reuse, R44 ;  /* 0x0000002c002c7220 */ /* 0x040fe20000410000 */
[----:B------:R-:W-:Y:S01]  /*25740*/  LEA.HI R11, R5, R4, RZ, 0x5 ;  /* 0x00000004050b7211 */ /* 0x000fe200078f28ff */
[----:B------:R-:W-:Y:S01]  /*25750*/  FMUL.FTZ R45, R0, R45 ;  /* 0x0000002d002d7220 */ /* 0x000fe20000410000 */
[----:B------:R-:W-:Y:S01]  /*25760*/  SHF.L.U32 R14, R12, 0x6, RZ ;  /* 0x000000060c0e7819 */ /* 0x000fe200000006ff */
[C---:B------:R-:W-:Y:S01]  /*25770*/  FMUL.FTZ R48, R0.reuse, R48 ;  /* 0x0000003000307220 */ /* 0x040fe20000410000 */
[----:B------:R-:W-:Y:S01]  /*25780*/  SHF.R.S32.HI R13, RZ, 0x5, R11 ;  /* 0x00000005ff0d7819 */ /* 0x000fe2000001140b */
[----:B------:R-:W-:Y:S01]  /*25790*/  FMUL.FTZ R49, R0, R49 ;  /* 0x0000003100317220 */ /* 0x000fe20000410000 */
[----:B------:R-:W-:Y:S01]  /*257a0*/  LOP3.LUT R14, R14, 0x1c0, RZ, 0xc0, !PT ;  /* 0x000001c00e0e7812 */ /* 0x000fe200078ec0ff */
[----:B------:R-:W-:Y:S01]  /*257b0*/  FMUL.FTZ R52, R0, R52 ;  /* 0x0000003400347220 */ /* 0x000fe20000410000 */
[----:B------:R-:W-:Y:S01]  /*257c0*/  LOP3.LUT R7, R12, 0x1, RZ, 0xc0, !PT ;  /* 0x000000010c077812 */ /* 0x000fe200078ec0ff */
[C---:B------:R-:W-:Y:S01]  /*257d0*/  FMUL.FTZ R53, R0.reuse, R53 ;  /* 0x0000003500357220 */ /* 0x040fe20000410000 */
[----:B------:R-:W-:Y:S01]  /*257e0*/  LEA R16, R13, R16, 0x9 ;  /* 0x000000100d107211 */ /* 0x000fe200078e48ff */
[----:B------:R-:W-:Y:S01]  /*257f0*/  FMUL.FTZ R56, R0, R56 ;  /* 0x0000003800387220 */ /* 0x000fe20000410000 */
[----:B------:R-:W-:Y:S01]  /*25800*/  LEA.HI R15, R14, R14, RZ, 0x1d ;  /* 0x0000000e0e0f7211 */ /* 0x000fe200078fe8ff */
[C---:B------:R-:W-:Y:S01]  /*25810*/  FMUL.FTZ R57, R0.reuse, R57 ;  /* 0x0000003900397220 */ /* 0x040fe20000410000 */
[----:B------:R-:W-:Y:S01]  /*25820*/  ISETP.NE.U32.AND P0, PT, R7, 0x1, PT ;  /* 0x000000010700780c */ /* 0x000fe20003f05070 */
[----:B------:R-:W-:Y:S01]  /*25830*/  FMUL.FTZ R60, R0, R60 ;  /* 0x0000003c003c7220 */ /* 0x000fe20000410000 */
[----:B------:R-:W-:Y:S01]  /*25840*/  LEA R15, R16, R15, 0x1 ;  /* 0x0000000f100f7211 */ /* 0x000fe200078e08ff */
[----:B------:R-:W-:Y:S01]  /*25850*/  FMUL.FTZ R61, R0, R61 ;  /* 0x0000003d003d7220 */ /* 0x000fe20000410000 */
[----:B------:R-:W-:Y:S01]  /*25860*/  R2P PR, R12, 0x6 ;  /* 0x000000060c007804 */ /* 0x000fe20000000000 */
[C---:B------:R-:W-:Y:S01]  /*25870*/  FMUL.FTZ R64, R0.reuse, R64 ;  /* 0x0000004000407220 */ /* 0x040fe20000410000 */
[----:B------:R-:W-:Y:S01]  /*25880*/  MOV R7, 0x20 ;  /* 0x0000002000077802 */ /* 0x000fe20000000f00 */
[C---:B------:R-:W-:Y:S01]  /*25890*/  FMUL.FTZ R65, R0.reuse, R65 ;  /* 0x0000004100417220 */ /* 0x040fe20000410000 */
[----:B------:R-:W-:Y:S01]  /*258a0*/  SHF.L.U32 R15, R15, 0x1, RZ ;  /* 0x000000010f0f7819 */ /* 0x000fe200000006ff */
[C---:B------:R-:W-:Y:S01]  /*258b0*/  FMUL.FTZ R68, R0.reuse, R68 ;  /* 0x0000004400447220 */ /* 0x040fe20000410000 */
[----:B------:R-:W-:Y:S01]  /*258c0*/  SEL R12, R7, 0xffffffe0, !P1 ;  /* 0xffffffe0070c7807 */ /* 0x000fe20004800000 */
[C---:B------:R-:W-:Y:S01]  /*258d0*/  FMUL.FTZ R69, R0.reuse, R69 ;  /* 0x0000004500457220 */ /* 0x040fe20000410000 */
[----:B------:R-:W-:Y:S01]  /*258e0*/  MOV R7, 0x40 ;  /* 0x0000004000077802 */ /* 0x000fe20000000f00 */
[C---:B------:R-:W-:Y:S01]  /*258f0*/  FMUL.FTZ R72, R0.reuse, R72 ;  /* 0x0000004800487220 */ /* 0x040fe20000410000 */
[C---:B------:R-:W-:Y:S01]  /*25900*/  IADD3 R17, R15.reuse, -0x10, RZ ;  /* 0xfffffff00f117810 */ /* 0x040fe20007ffe0ff */
[C---:B------:R-:W-:Y:S01]  /*25910*/  FMUL.FTZ R73, R0.reuse, R73 ;  /* 0x0000004900497220 */ /* 0x040fe20000410000 */
[----:B------:R-:W-:Y:S01]  /*25920*/  @P0 IADD3 R17, R15, 0x10, RZ ;  /* 0x000000100f110810 */ /* 0x000fe20007ffe0ff */
[C---:B------:R-:W-:Y:S01]  /*25930*/  FMUL.FTZ R76, R0.reuse, R76 ;  /* 0x0000004c004c7220 */ /* 0x040fe20000410000 */
[----:B------:R-:W-:Y:S01]  /*25940*/  SEL R14, R7, 0xffffffc0, !P2 ;  /* 0xffffffc0070e7807 */ /* 0x000fe20005000000 */
[C---:B------:R-:W-:Y:S01]  /*25950*/  FMUL.FTZ R77, R0.reuse, R77 ;  /* 0x0000004d004d7220 */ /* 0x040fe20000410000 */
[----:B------:R-:W-:Y:S01]  /*25960*/  F2FP.BF16.PACK_AB R156, R157, R156 ;  /* 0x0000009c9d9c723e */ /* 0x000fe200000010ff */
[C---:B------:R-:W-:Y:S01]  /*25970*/  FMUL.FTZ R80, R0.reuse, R80 ;  /* 0x0000005000507220 */ /* 0x040fe20000410000 */
[----:B------:R-:W-:Y:S01]  /*25980*/  F2FP.BF16.PACK_AB R36, R37, R36 ;  /* 0x000000242524723e */ /* 0x000fe200000010ff */
[C---:B------:R-:W-:Y:S01]  /*25990*/  FMUL.FTZ R81, R0.reuse, R81 ;  /* 0x0000005100517220 */ /* 0x040fe20000410000 */
[----:B------:R-:W-:Y:S01]  /*259a0*/  IADD3 R19, R15, R12, RZ ;  /* 0x0000000c0f137210 */ /* 0x000fe20007ffe0ff */
[C---:B------:R-:W-:Y:S01]  /*259b0*/  FMUL.FTZ R84, R0.reuse, R84 ;  /* 0x0000005400547220 */ /* 0x040fe20000410000 */
[----:B------:R-:W-:Y:S01]  /*259c0*/  F2FP.BF16.PACK_AB R40, R41, R40 ;  /* 0x000000282928723e */ /* 0x000fe200000010ff */
[----:B------:R-:W-:Y:S01]  /*259d0*/  FMUL.FTZ R85, R0, R85 ;  /* 0x0000005500557220 */ /* 0x000fe20000410000 */
[----:B------:R-:W-:Y:S01]  /*259e0*/  IADD3 R7, R12, R17, RZ ;  /* 0x000000110c077210 */ /* 0x000fe20007ffe0ff */
[C---:B------:R-:W-:Y:S01]  /*259f0*/  FMUL.FTZ R88, R0.reuse, R88 ;  /* 0x0000005800587220 */ /* 0x040fe20000410000 */
[----:B------:R-:W-:Y:S01]  /*25a00*/  F2FP.BF16.PACK_AB R44, R45, R44 ;  /* 0x0000002c2d2c723e */ /* 0x000fe200000010ff */
[C---:B------:R-:W-:Y:S01]  /*25a10*/  FMUL.FTZ R89, R0.reuse, R89 ;  /* 0x0000005900597220 */ /* 0x040fe20000410000 */
[----:B------:R-:W-:Y:S01]  /*25a20*/  IADD3 R21, R15, R14, RZ ;  /* 0x0000000e0f157210 */ /* 0x000fe20007ffe0ff */
[C---:B------:R-:W-:Y:S01]  /*25a30*/  FMUL.FTZ R92, R0.reuse, R92 ;  /* 0x0000005c005c7220 */ /* 0x040fe20000410000 */
[----:B------:R-:W-:Y:S01]  /*25a40*/  F2FP.BF16.PACK_AB R48, R49, R48 ;  /* 0x000000303130723e */ /* 0x000fe200000010ff */
[C---:B------:R-:W-:Y:S01]  /*25a50*/  FMUL.FTZ R93, R0.reuse, R93 ;  /* 0x0000005d005d7220 */ /* 0x040fe20000410000 */
[----:B------:R-:W-:Y:S01]  /*25a60*/  STS [R15], R160 ;  /* 0x000000a00f007388 */ /* 0x000fe20000000800 */
        /* <DEDUP_REMOVED lines=52> */
[----:B------:R-:W-:Y:S01]  /*25db0*/  FMUL.FTZ R148, R0, R148 ;  /* 0x0000009400947220 */ /* 0x000fe20000410000 */
[----:B------:R-:W-:Y:S01]  /*25dc0*/  ISETP.NE.AND P0, PT, R246, -0x1, PT ;  /* 0xfffffffff600780c */ /* 0x000fe20003f05270 */
[C---:B------:R-:W-:Y:S01]  /*25dd0*/  FMUL.FTZ R149, R0.reuse, R149 ;  /* 0x0000009500957220 */ /* 0x040fe20000410000 */
[----:B------:R-:W-:Y:S01]  /*25de0*/  F2FP.BF16.PACK_AB R140, R141, R140 ;  /* 0x0000008c8d8c723e */ /* 0x000fe200000010ff */
[----:B------:R-:W-:-:S02]  /*25df0*/  FMUL.FTZ R144, R0, R144 ;  /* 0x0000009000907220 */ /* 0x000fc40000410000 */
[----:B------:R-:W-:Y:S01]  /*25e00*/  FMUL.FTZ R145, R0, R145 ;  /* 0x0000009100917220 */ /* 0x000fe20000410000 */
[----:B------:R-:W-:Y:S02]  /*25e10*/  MOV R0, 0x3f800000 ;  /* 0x3f80000000007802 */ /* 0x000fe40000000f00 */
[----:B------:R-:W-:Y:S02]  /*25e20*/  F2FP.BF16.PACK_AB R148, R149, R148 ;  /* 0x000000949594723e */ /* 0x000fe400000010ff */
[----:B------:R-:W-:Y:S02]  /*25e30*/  F2FP.BF16.PACK_AB R144, R145, R144 ;  /* 0x000000909190723e */ /* 0x000fe400000010ff */
[----:B------:R-:W2:Y:S02]  /*25e40*/  @P3 MUFU.RCP R0, R6 ;  /* 0x0000000600003308 */ /* 0x000ea40000001000 */
[C---:B--2---:R-:W-:Y:S02]  /*25e50*/  FMUL.FTZ R163, R0.reuse, R163 ;  /* 0x000000a300a37220 */ /* 0x044fe40000410000 */
[----:B------:R-:W-:-:S02]  /*25e60*/  FMUL.FTZ R162, R0, R162 ;  /* 0x000000a200a27220 */ /* 0x000fc40000410000 */
[C---:B------:R-:W-:Y:S02]  /*25e70*/  FMUL.FTZ R159, R0.reuse, R159 ;  /* 0x0000009f009f7220 */ /* 0x040fe40000410000 */
[C---:B------:R-:W-:Y:S01]  /*25e80*/  FMUL.FTZ R158, R0.reuse, R158 ;  /* 0x0000009e009e7220 */ /* 0x040fe20000410000 */
[----:B------:R-:W-:Y:S01]  /*25e90*/  F2FP.BF16.PACK_AB R162, R163, R162 ;  /* 0x000000a2a3a2723e */ /* 0x000fe200000010ff */
[C---:B------:R-:W-:Y:S02]  /*25ea0*/  FMUL.FTZ R39, R0.reuse, R39 ;  /* 0x0000002700277220 */ /* 0x040fe40000410000 */
[C---:B------:R-:W-:Y:S01]  /*25eb0*/  FMUL.FTZ R38, R0.reuse, R38 ;  /* 0x0000002600267220 */ /* 0x040fe20000410000 */
[----:B------:R-:W-:Y:S01]  /*25ec0*/  F2FP.BF16.PACK_AB R158, R159, R158 ;  /* 0x0000009e9f9e723e */ /* 0x000fe200000010ff */
[C---:B------:R-:W-:Y:S01]  /*25ed0*/  FMUL.FTZ R43, R0.reuse, R43 ;  /* 0x0000002b002b7220 */ /* 0x040fe20000410000 */
[----:B------:R-:W-:Y:S01]  /*25ee0*/  STS [R15+0x400], R162 ;  /* 0x000400a20f007388 */ /* 0x000fe20000000800 */
[C---:B------:R-:W-:Y:S01]  /*25ef0*/  FMUL.FTZ R42, R0.reuse, R42 ;  /* 0x0000002a002a7220 */ /* 0x040fe20000410000 */
[----:B------:R-:W-:Y:S01]  /*25f00*/  F2FP.BF16.PACK_AB R38, R39, R38 ;  /* 0x000000262726723e */ /* 0x000fe200000010ff */
[C---:B------:R-:W-:Y:S01]  /*25f10*/  FMUL.FTZ R47, R0.reuse, R47 ;  /* 0x0000002f002f7220 */ /* 0x040fe20000410000 */
[----:B------:R-:W-:Y:S01]  /*25f20*/  STS [R17], R156 ;  /* 0x0000009c11007388 */ /* 0x000fe20000000800 */
        /* <DEDUP_REMOVED lines=108> */
[----:B------:R-:W-:Y:S01]  /*265f0*/  FMUL.FTZ R0, R0, R146 ;  /* 0x0000009200007220 */ /* 0x000fe20000410000 */
[----:B------:R-:W-:-:S02]  /*26600*/  F2FP.BF16.PACK_AB R150, R151, R150 ;  /* 0x000000969796723e */ /* 0x000fc400000010ff */
[----:B------:R-:W-:Y:S02]  /*26610*/  STS [R27+0x2000], R88 ;  /* 0x002000581b007388 */ /* 0x000fe40000000800 */
[----:B------:R-:W-:Y:S02]  /*26620*/  F2FP.BF16.PACK_AB R0, R147, R0 ;  /* 0x000000009300723e */ /* 0x000fe400000010ff */
        /* <DEDUP_REMOVED lines=33> */
[----:B--2---:R-:W2:Y:S04]  /*26840*/  LD.E.U8 R7, [R8.64+0x1c8] ;  /* 0x0001c80408077980 */ /* 0x004ea8000c101100 */
[----:B------:R-:W4:Y:S04]  /*26850*/  @!P0 LD.E.64 R16, [R8.64+0x80] ;  /* 0x0000800408108980 */ /* 0x000f28000c101b00 */
[----:B------:R-:W3:Y:S01]  /*26860*/  LD.E.64 R82, [R8.64+0x88] ;  /* 0x0000880408527980 */ /* 0x000ee2000c101b00 */
[----:B------:R-:W1:Y:S01]  /*26870*/  @P4 MUFU.LG2 R15, R10 ;  /* 0x0000000a000f4308 */ /* 0x000e620000000c00 */
[----:B------:R-:W-:Y:S01]  /*26880*/  @!P0 SHF.R.S32.HI R14, RZ, 0x1f, R242 ;  /* 0x0000001fff0e8819 */ /* 0x000fe200000114f2 */
[----:B------:R-:W-:Y:S01]  /*26890*/  BSSY B0, `(.L_x_1126) ;  /* 0x0000020000007945 */ /* 0x000fe20003800000 */
[----:B------:R2:W5:Y:S05]  /*268a0*/  LD.E.64 R80, [R8.64+0x90] ;  /* 0x0000900408507980 */ /* 0x00056a000c101b00 */
[----:B------:R-:W1:Y:S01]  /*268b0*/  @P3 MUFU.LG2 R6, R6 ;  /* 0x0000000600063308 */ /* 0x000e620000000c00 */
[----:B------:R-:W-:Y:S01]  /*268c0*/  MOV R12, 0x7f800000 ;  /* 0x7f800000000c7802 */ /* 0x000fe20000000f00 */
[----:B-1----:R-:W-:-:S02]  /*268d0*/  @P4 FMUL.FTZ R15, R15, 0.69314718246459960938 ;  /* 0x3f3172180f0f4820 */ /* 0x002fc40000410000 */
[----:B------:R-:W-:-:S04]  /*268e0*/  @P3 FMUL.FTZ R10, R6, 0.69314718246459960938 ;  /* 0x3f317218060a3820 */ /* 0x000fc80000410000 */
[----:B-----5:R-:W-:Y:S01]  /*268f0*/  @P3 FFMA.FTZ R12, R3, R2, R10 ;  /* 0x00000002030c3223 */ /* 0x020fe2000001000a */
[----:B--2---:R-:W-:Y:S01]  /*26900*/  ISETP.NE.AND P1, PT, R7, RZ, PT ;  /* 0x000000ff0700720c */ /* 0x004fe20003f25270 */
[----:B----4-:R-:W-:-:S04]  /*26910*/  @!P0 IMAD R17, R17, R242, RZ ;  /* 0x000000f211118224 */ /* 0x010fc800078e02ff */
[----:B------:R-:W-:Y:S02]  /*26920*/  @!P0 IMAD R14, R16, R14, R17 ;  /* 0x0000000e100e8224 */ /* 0x000fe400078e0211 */
[-C--:B---3--:R-:W-:Y:S02]  /*26930*/  @P0 IMAD R0, R83, R246.reuse, RZ ;  /* 0x000000f653000224 */ /* 0x088fe400078e02ff */
[----:B------:R-:W-:-:S04]  /*26940*/  @P0 IMAD.WIDE.U32 R18, R82, R246, RZ ;  /* 0x000000f652120225 */ /* 0x000fc800078e00ff */
[----:B------:R-:W-:Y:S01]  /*26950*/  @!P0 IMAD.WIDE.U32 R16, R16, R242, RZ ;  /* 0x000000f210108225 */ /* 0x000fe200078e00ff */
[----:B------:R-:W-:Y:S02]  /*26960*/  MOV R7, 0x7f800000 ;  /* 0x7f80000000077802 */ /* 0x000fe40000000f00 */
[----:B------:R-:W-:Y:S01]  /*26970*/  @P0 IADD3 R0, R19, R0, RZ ;  /* 0x0000000013000210 */ /* 0x000fe20007ffe0ff */
[----:B------:R-:W-:Y:S01]  /*26980*/  @P4 FFMA.FTZ R7, R164, R2, R15 ;  /* 0x00000002a4074223 */ /* 0x000fe2000001000f */
[----:B------:R-:W-:Y:S02]  /*26990*/  @P0 MOV R6, R18 ;  /* 0x0000001200060202 */ /* 0x000fe40000000f00 */
[----:B------:R-:W-:Y:S02]  /*269a0*/  @!P0 IADD3 R0, R17, R14, RZ ;  /* 0x0000000e11008210 */ /* 0x000fe40007ffe0ff */
[----:B------:R-:W-:Y:S01]  /*269b0*/  @!P0 MOV R6, R16 ;  /* 0x0000001000068202 */ /* 0x000fe20000000f00 */
[----:B------:R-:W-:Y:S05]  /*269c0*/  @!P1 BRA `(.L_x_1127) ;  /* 0x0000007000009947 */ /* 0x000fea0003800000 */
[----:B------:R-:W-:Y:S01]  /*269d0*/  ISETP.NE.AND P0, PT, R246, -0x1, PT ;  /* 0xfffffffff600780c */ /* 0x000fe20003f05270 */
[----:B------:R-:W-:-:S02]  /*269e0*/  ULDC.64 UR4, c[0x0][0x118] ;  /* 0x0000460000047ab9 */ /* 0x000fc40000000a00 */
[----:B------:R-:W2:Y:S10]  /*269f0*/  LD.E R2, [R8.64+0xd4] ;  /* 0x0000d40408027980 */ /* 0x000eb4000c101900 */
[----:B------:R-:W3:Y:S02]  /*26a00*/  @!P0 LD.E R3, [R8.64+0xb4] ;  /* 0x0000b40408038980 */ /* 0x000ee4000c101900 */
[----:B---3--:R-:W-:-:S04]  /*26a10*/  @!P0 IMAD R246, R3, R242, RZ ;  /* 0x000000f203f68224 */ /* 0x008fc800078e02ff */
[----:B--2---:R-:W-:Y:S01]  /*26a20*/  IMAD R246, R2, R241, R246 ;  /* 0x000000f102f67224 */ /* 0x004fe200078e02f6 */
[----:B------:R-:W-:Y:S05]  /*26a30*/  BRA `(.L_x_1128) ;  /* 0x0000005000007947 */ /* 0x000fea0003800000 */
.L_x_1127:
[----:B------:R-:W-:Y:S02]  /*26a40*/  ULDC.64 UR4, c[0x0][0x118] ;  /* 0x0000460000047ab9 */ /* 0x000fe40000000a00 */
[----:B------:R-:W2:Y:S04]  /*26a50*/  LD.E R2, [R8.64+0x60] ;  /* 0x0000600408027980 */ /* 0x000ea8000c101900 */
[----:B------:R-:W3:Y:S01]  /*26a60*/  LD.E R246, [R8.64+0xb4] ;  /* 0x0000b40408f67980 */ /* 0x000ee2000c101900 */
[----:B--2---:R-:W-:-:S04]  /*26a70*/  IMAD R3, R2, R242, R241 ;  /* 0x000000f202037224 */ /* 0x004fc800078e02f1 */
[----:B---3--:R-:W-:Y:S02]  /*26a80*/  IMAD R246, R246, R3, RZ ;  /* 0x00000003f6f67224 */ /* 0x008fe400078e02ff */
.L_x_1128:
[----:B------:R-:W-:Y:S05]  /*26a90*/  BSYNC B0 ;  /* 0x0000000000007941 */ /* 0x000fea0003800000 */
.L_x_1126:
[----:B------:R-:W-:Y:S02]  /*26aa0*/  ULDC.64 UR4, c[0x0][0x118] ;  /* 0x0000460000047ab9 */ /* 0x000fe40000000a00 */
[----:B------:R1:W5:Y:S04]  /*26ab0*/  LD.E.64 R84, [R8.64+0x70] ;  /* 0x0000700408547980 */ /* 0x000368000c101b00 */
[----:B------:R1:W5:Y:S01]  /*26ac0*/  LD.E.64 R86, [R8.64+0xa0] ;  /* 0x0000a00408567980 */ /* 0x000362000c101b00 */
[----:B------:R-:W-:Y:S01]  /*26ad0*/  WARPSYNC 0xffffffff ;  /* 0xffffffff00007948 */ /* 0x000fe20003800000 */
[----:B------:R-:W-:Y:S01]  /*26ae0*/  LOP3.LUT R11, R11, 0xffffffe0, RZ, 0xc0, !PT ;  /* 0xffffffe00b0b7812 */ /* 0x000fe200078ec0ff */
[----:B------:R-:W-:Y:S01]  /*26af0*/  BSSY B0, `(.L_x_1129) ;  /* 0x000002f000007945 */ /* 0x000fe20003800000 */
[----:B------:R-:W-:Y:S01]  /*26b00*/  BAR.SYNC.DEFER_BLOCKING 0x0 ;  /* 0x0000000000007b1d */ /* 0x000fe20000010000 */
[----:B------:R-:W-:-:S02]  /*26b10*/  SHF.R.S32.HI R14, RZ, 0x1f, R13 ;  /* 0x0000001fff0e7819 */ /* 0x000fc4000001140d */
[----:B------:R-:W-:Y:S02]  /*26b20*/  IMAD.IADD R11, R4, 0x1, -R11 ;  /* 0x00000001040b7824 */ /* 0x000fe400078e0a0b */
[----:B------:R-:W-:Y:S01]  /*26b30*/  LEA.HI R14, R14, R13, RZ, 0x2 ;  /* 0x0000000d0e0e7211 */ /* 0x000fe200078f10ff */
[----:B------:R-:W2:Y:S02]  /*26b40*/  S2R R2, SR_TID.X ;  /* 0x0000000000027919 */ /* 0x000ea40000002100 */
[----:B------:R-:W-:Y:S02]  /*26b50*/  LOP3.LUT P0, RZ, R11, 0x3, RZ, 0xc0, !PT ;  /* 0x000000030bff7812 */ /* 0x000fe4000780c0ff */
[----:B------:R-:W-:Y:S01]  /*26b60*/  LOP3.LUT R14, R14, 0xffffffc, RZ, 0xc0, !PT ;  /* 0x0ffffffc0e0e7812 */ /* 0x000fe200078ec0ff */
[----:B------:R1:W3:Y:S04]  /*26b70*/  LDS.128 R72, [R245] ;  /* 0x00000000f5487984 */ /* 0x0002e80000000c00 */
[----:B------:R1:W4:Y:S01]  /*26b80*/  LDS.128 R68, [R245+0x800] ;  /* 0x00080000f5447984 */ /* 0x0003220000000c00 */
[----:B--2---:R-:W-:-:S03]  /*26b90*/  SHF.R.S32.HI R15, RZ, 0x1f, R2 ;  /* 0x0000001fff0f7819 */ /* 0x004fc60000011402 */
[----:B------:R1:W2:Y:S01]  /*26ba0*/  LDS.128 R64, [R245+0x1000] ;  /* 0x00100000f5407984 */ /* 0x0002a20000000c00 */
[----:B------:R-:W-:-:S03]  /*26bb0*/  LEA.HI R3, R15, R2, RZ, 0x5 ;  /* 0x000000020f037211 */ /* 0x000fc600078f28ff */
[----:B------:R1:W1:Y:S01]  /*26bc0*/  LDS.128 R60, [R245+0x1800] ;  /* 0x00180000f53c7984 */ /* 0x0002620000000c00 */
[----:B------:R-:W-:-:S03]  /*26bd0*/  LOP3.LUT R3, R3, 0xffffffe0, RZ, 0xc0, !PT ;  /* 0xffffffe003037812 */ /* 0x000fc600078ec0ff */
[----:B------:R1:W1:Y:S02]  /*26be0*/  LDS.128 R56, [R245+0x2000] ;  /* 0x00200000f5387984 */ /* 0x0002640000000c00 */
[----:B------:R-:W-:Y:S02]  /*26bf0*/  IMAD.IADD R3, R2, 0x1, -R3 ;  /* 0x0000000102037824 */ /* 0x000fe400078e0a03 */
[----:B------:R1:W1:Y:S04]  /*26c00*/  LDS.128 R52, [R245+0x2800] ;  /* 0x00280000f5347984 */ /* 0x0002680000000c00 */
[----:B------:R1:W1:Y:S01]  /*26c10*/  LDS.128 R48, [R245+0x3000] ;  /* 0x00300000f5307984 */ /* 0x0002620000000c00 */
[----:B------:R-:W-:-:S03]  /*26c20*/  SHF.R.S32.HI R10, RZ, 0x1f, R3 ;  /* 0x0000001fff0a7819 */ /* 0x000fc60000011403 */
[----:B------:R1:W1:Y:S01]  /*26c30*/  LDS.128 R44, [R245+0x3800] ;  /* 0x00380000f52c7984 */ /* 0x0002620000000c00 */
[----:B------:R-:W-:Y:S01]  /*26c40*/  LEA.HI R10, R10, R3, RZ, 0x2 ;  /* 0x000000030a0a7211 */ /* 0x000fe200078f10ff */
[----:B------:R-:W-:Y:S02]  /*26c50*/  IMAD.IADD R3, R13, 0x1, -R14 ;  /* 0x000000010d037824 */ /* 0x000fe400078e0a0e */
[----:B------:R1:W1:Y:S01]  /*26c60*/  LDS.128 R40, [R245+0x4000] ;  /* 0x00400000f5287984 */ /* 0x0002620000000c00 */
[----:B------:R-:W-:-:S03]  /*26c70*/  SHF.R.S32.HI R10, RZ, 0x2, R10 ;  /* 0x00000002ff0a7819 */ /* 0x000fc6000001140a */
[----:B------:R1:W1:Y:S02]  /*26c80*/  LDS.128 R36, [R245+0x4800] ;  /* 0x00480000f5247984 */ /* 0x0002640000000c00 */
[----:B------:R-:W-:Y:S02]  /*26c90*/  IMAD R3, R3, 0x10, R10 ;  /* 0x0000001003037824 */ /* 0x000fe400078e020a */
[----:B------:R1:W1:Y:S04]  /*26ca0*/  LDS.128 R32, [R245+0x5000] ;  /* 0x00500000f5207984 */ /* 0x0002680000000c00 */
[----:B------:R1:W1:Y:S04]  /*26cb0*/  LDS.128 R28, [R245+0x5800] ;  /* 0x00580000f51c7984 */ /* 0x0002680000000c00 */
[----:B------:R1:W1:Y:S04]  /*26cc0*/  LDS.128 R24, [R245+0x6000] ;  /* 0x00600000f5187984 */ /* 0x0002680000000c00 */
[----:B------:R1:W1:Y:S04]  /*26cd0*/  LDS.128 R20, [R245+0x6800] ;  /* 0x00680000f5147984 */ /* 0x0002680000000c00 */
[----:B------:R1:W1:Y:S04]  /*26ce0*/  LDS.128 R16, [R245+0x7000] ;  /* 0x00700000f5107984 */ /* 0x0002680000000c00 */
[----:B------:R1:W1:Y:S01]  /*26cf0*/  LDS.128 R76, [R245+0x7800] ;  /* 0x00780000f54c7984 */ /* 0x0002620000000c00 */
[----:B------:R-:W-:Y:S05]  /*26d00*/  @P0 BRA `(.L_x_1130) ;  /* 0x000000d000000947 */ /* 0x000fea0003800000 */
[----:B--234-:R-:W-:Y:S01]  /*26d10*/  IMAD R246, R243, 0x40, R246 ;  /* 0x00000040f3f67824 */ /* 0x01cfe200078e02f6 */
[----:B------:R-:W-:Y:S01]  /*26d20*/  IADD3 R13, R3, 0x8, RZ ;  /* 0x00000008030d7810 */ /* 0x000fe20007ffe0ff */
[----:B------:R-:W-:Y:S01]  /*26d30*/  IMAD R10, R243, -0x40, R244 ;  /* 0xffffffc0f30a7824 */ /* 0x000fe200078e02f4 */
[----:B------:R-:W-:-:S02]  /*26d40*/  ULDC.64 UR4, c[0x0][0x118] ;  /* 0x0000460000047ab9 */ /* 0x000fc40000000a00 */
[----:B------:R-:W-:Y:S02]  /*26d50*/  SHF.R.S32.HI R14, RZ, 0x1f, R246 ;  /* 0x0000001fff0e7819 */ /* 0x000fe400000114f6 */
[C---:B------:R-:W-:Y:S02]  /*26d60*/  IADD3 R11, P0, R3.reuse, R246, RZ ;  /* 0x000000f6030b7210 */ /* 0x040fe40007f1e0ff */
[-C--:B------:R-:W-:Y:S02]  /*26d70*/  ISETP.GE.AND P2, PT, R3, R10.reuse, PT ;  /* 0x0000000a0300720c */ /* 0x080fe40003f46270 */
[----:B------:R-:W-:Y:S02]  /*26d80*/  ISETP.GE.AND P1, PT, R13, R10, PT ;  /* 0x0000000a0d00720c */ /* 0x000fe40003f26270 */
[----:B------:R-:W-:Y:S02]  /*26d90*/  LEA.HI.X.SX32 R14, R3, R14, 0x1, P0 ;  /* 0x0000000e030e7211 */ /* 0x000fe400000f0eff */
[----:B-----5:R-:W-:-:S04]  /*26da0*/  LEA R10, P0, R11, R86, 0x2 ;  /* 0x000000560b0a7211 */ /* 0x020fc800078010ff */
[----:B------:R-:W-:-:S05]  /*26db0*/  LEA.HI.X R11, R11, R87, R14, 0x2, P0 ;  /* 0x000000570b0b7211 */ /* 0x000fca00000f140e */
[----:B------:R2:W-:Y:S04]  /*26dc0*/  @!P2 ST.E [R10.64], R7 ;  /* 0x000000070a00a985 */ /* 0x0005e8000c101904 */
[----:B------:R2:W-:Y:S02]  /*26dd0*/  @!P1 ST.E [R10.64+0x20], R12 ;  /* 0x0000200c0a009985 */ /* 0x0005e4000c101904 */
.L_x_1130:
[----:B--234-:R-:W-:Y:S05]  /*26de0*/  BSYNC B0 ;  /* 0x0000000000007941 */ /* 0x01cfea0003800000 */
.L_x_1129:
[----:B------:R-:W-:Y:S01]  /*26df0*/  LEA.HI R3, R5, R4, RZ, 0x3 ;  /* 0x0000000405037211 */ /* 0x000fe200078f18ff */
[----:B------:R-:W-:Y:S01]  /*26e00*/  ULDC.64 UR4, c[0x0][0x118] ;  /* 0x0000460000047ab9 */ /* 0x000fe20000000a00 */
[----:B------:R-:W-:Y:S01]  /*26e10*/  IMAD.SHL.U32 R243, R243, 0x40, RZ ;  /* 0x00000040f3f37824 */ /* 0x000fe200078e00ff */
[----:B------:R-:W-:Y:S01]  /*26e20*/  LEA.HI R15, R15, R2, RZ, 0x3 ;  /* 0x000000020f0f7211 */ /* 0x000fe200078f18ff */
[----:B------:R-:W-:Y:S01]  /*26e30*/  IMAD R7, R81, R241, RZ ;  /* 0x000000f151077224 */ /* 0x000fe200078e02ff */
[----:B------:R-:W-:Y:S01]  /*26e40*/  LOP3.LUT R3, R3, 0xfffffff8, RZ, 0xc0, !PT ;  /* 0xfffffff803037812 */ /* 0x000fe200078ec0ff */
[----:B-1----:R1:W5:Y:S01]  /*26e50*/  LD.E R8, [R8.64+0xc0] ;  /* 0x0000c00408087980 */ /* 0x002362000c101900 */
[----:B------:R-:W-:Y:S01]  /*26e60*/  IMAD R5, R83, R243, RZ ;  /* 0x000000f353057224 */ /* 0x000fe200078e02ff */
[----:B------:R-:W-:Y:S02]  /*26e70*/  BSSY B0, `(.L_x_1131) ;  /* 0x0000028000007945 */ /* 0x000fe40003800000 */
[----:B------:R-:W-:Y:S01]  /*26e80*/  IMAD.IADD R3, R4, 0x1, -R3 ;  /* 0x0000000104037824 */ /* 0x000fe200078e0a03 */
[----:B------:R-:W-:-:S03]  /*26e90*/  SHF.R.S32.HI R4, RZ, 0x1f, R243 ;  /* 0x0000001fff047819 */ /* 0x000fc600000114f3 */
[----:B------:R-:W-:Y:S01]  /*26ea0*/  IMAD.SHL.U32 R12, R3, 0x8, RZ ;  /* 0x00000008030c7824 */ /* 0x000fe200078e00ff */
[----:B------:R-:W-:Y:S01]  /*26eb0*/  LOP3.LUT R3, R15, 0xfffffff8, RZ, 0xc0, !PT ;  /* 0xfffffff80f037812 */ /* 0x000fe200078ec0ff */
[----:B------:R-:W-:Y:S01]  /*26ec0*/  IMAD R5, R82, R4, R5 ;  /* 0x0000000452057224 */ /* 0x000fe200078e0205 */
[----:B------:R-:W-:Y:S02]  /*26ed0*/  SHF.R.S32.HI R15, RZ, 0x3, R15 ;  /* 0x00000003ff0f7819 */ /* 0x000fe4000001140f */
[----:B------:R-:W-:Y:S01]  /*26ee0*/  SHF.R.S32.HI R13, RZ, 0x1f, R12 ;  /* 0x0000001fff0d7819 */ /* 0x000fe2000001140c */
[----:B------:R-:W-:Y:S01]  /*26ef0*/  IMAD.IADD R3, R2, 0x1, -R3 ;  /* 0x0000000102037824 */ /* 0x000fe200078e0a03 */
[----:B------:R-:W-:-:S03]  /*26f00*/  SHF.R.S32.HI R2, RZ, 0x1f, R241 ;  /* 0x0000001fff027819 */ /* 0x000fc600000114f1 */
[----:B------:R-:W-:-:S04]  /*26f10*/  IMAD.WIDE.U32 R10, R82, R243, R12 ;  /* 0x000000f3520a7225 */ /* 0x000fc800078e000c */
[----:B------:R-:W-:Y:S01]  /*26f20*/  IMAD.IADD R243, R244, 0x1, -R243 ;  /* 0x00000001f4f37824 */ /* 0x000fe200078e0af3 */
[----:B------:R-:W-:Y:S01]  /*26f30*/  IADD3 R4, P0, R6, R10, RZ ;  /* 0x0000000a06047210 */ /* 0x000fe20007f1e0ff */
[----:B------:R-:W-:Y:S01]  /*26f40*/  IMAD.SHL.U32 R3, R3, 0x8, RZ ;  /* 0x0000000803037824 */ /* 0x000fe200078e00ff */
[----:B-1----:R-:W-:Y:S01]  /*26f50*/  SHF.R.S32.HI R9, RZ, 0x1f, R15 ;  /* 0x0000001fff097819 */ /* 0x002fe2000001140f */
[----:B------:R-:W-:Y:S01]  /*26f60*/  IMAD R2, R80, R2, R7 ;  /* 0x0000000250027224 */ /* 0x000fe200078e0207 */
[----:B------:R-:W-:Y:S02]  /*26f70*/  IADD3.X R5, R0, R11, R5, P0, !PT ;  /* 0x0000000b00057210 */ /* 0x000fe400007fe405 */
[----:B------:R-:W-:Y:S02]  /*26f80*/  ISETP.GE.AND P0, PT, R15, R243, PT ;  /* 0x000000f30f00720c */ /* 0x000fe40003f06270 */
[C---:B------:R-:W-:Y:S01]  /*26f90*/  IADD3 R7, R3.reuse, 0xc0, RZ ;  /* 0x000000c003077810 */ /* 0x040fe20007ffe0ff */
[----:B------:R-:W-:Y:S01]  /*26fa0*/  IMAD.WIDE.U32 R80, R80, R241, R4 ;  /* 0x000000f150507225 */ /* 0x000fe200078e0004 */
[----:B------:R-:W-:-:S02]  /*26fb0*/  IADD3 R5, R3, 0x40, RZ ;  /* 0x0000004003057810 */ /* 0x000fc40007ffe0ff */
[----:B------:R-:W-:Y:S01]  /*26fc0*/  IADD3 R3, R3, 0x80, RZ ;  /* 0x0000008003037810 */ /* 0x000fe20007ffe0ff */
[----:B-----5:R-:W-:-:S06]  /*26fd0*/  IMAD.IADD R87, R81, 0x1, R2 ;  /* 0x0000000151577824 */ /* 0x020fcc00078e0202 */
[----:B------:R-:W-:Y:S05]  /*26fe0*/  @P0 BRA `(.L_x_1132) ;  /* 0x0000010000000947 */ /* 0x000fea0003800000 */
[----:B------:R-:W-:Y:S01]  /*26ff0*/  IMAD R0, R83, R15, RZ ;  /* 0x0000000f53007224 */ /* 0x000fe200078e02ff */
[-C--:B------:R-:W-:Y:S01]  /*27000*/  ISETP.GE.AND P4, PT, R12, R8.reuse, PT ;  /* 0x000000080c00720c */ /* 0x080fe20003f86270 */
[----:B------:R-:W-:Y:S01]  /*27010*/  IMAD.MOV.U32 R86, RZ, RZ, R80 ;  /* 0x000000ffff567224 */ /* 0x000fe200078e0050 */
[-C--:B------:R-:W-:Y:S01]  /*27020*/  ISETP.GE.AND P3, PT, R5, R8.reuse, PT ;  /* 0x000000080500720c */ /* 0x080fe20003f66270 */
[----:B------:R-:W-:Y:S01]  /*27030*/  IMAD R0, R82, R9, R0 ;  /* 0x0000000952007224 */ /* 0x000fe200078e0200 */
[----:B------:R-:W-:Y:S01]  /*27040*/  ISETP.GE.AND P2, PT, R3, R8, PT ;  /* 0x000000080300720c */ /* 0x000fe20003f46270 */
[----:B------:R-:W-:Y:S01]  /*27050*/  IMAD.WIDE.U32 R10, R15, R82, R86 ;  /* 0x000000520f0a7225 */ /* 0x000fe200078e0056 */
[----:B------:R-:W-:Y:S01]  /*27060*/  ISETP.GE.AND P1, PT, R7, R8, PT ;  /* 0x000000080700720c */ /* 0x000fe20003f26270 */
[----:B------:R-:W-:Y:S02]  /*27070*/  ULDC.64 UR4, c[0x0][0x118] ;  /* 0x0000460000047ab9 */ /* 0x000fe40000000a00 */
[----:B------:R-:W-:Y:S01]  /*27080*/  IMAD.IADD R11, R11, 0x1, R0 ;  /* 0x000000010b0b7824 */ /* 0x000fe200078e0200 */
[----:B------:R-:W-:-:S04]  /*27090*/  LEA R88, P0, R10, R84, 0x1 ;  /* 0x000000540a587211 */ /* 0x000fc800078008ff */
[----:B------:R-:W-:-:S05]  /*270a0*/  LEA.HI.X R89, R10, R85, R11, 0x1, P0 ;  /* 0x000000550a597211 */ /* 0x000fca00000f0c0b */
[----:B------:R1:W-:Y:S04]  /*270b0*/  @!P4 ST.E.128 [R88.64], R72 ;  /* 0x000000485800c985 */ /* 0x0003e8000c101d04 */
[----:B------:R1:W-:Y:S04]  /*270c0*/  @!P3 ST.E.128 [R88.64+0x80], R56 ;  /* 0x000080385800b985 */ /* 0x0003e8000c101d04 */
[----:B------:R1:W-:Y:S04]  /*270d0*/  @!P2 ST.E.128 [R88.64+0x100], R40 ;  /* 0x000100285800a985 */ /* 0x0003e8000c101d04 */
[----:B------:R1:W-:Y:S02]  /*270e0*/  @!P1 ST.E.128 [R88.64+0x180], R24 ;  /* 0x0001801858009985 */ /* 0x0003e4000c101d04 */
.L_x_1132:
[----:B------:R-:W-:Y:S05]  /*270f0*/  BSYNC B0 ;  /* 0x0000000000007941 */ /* 0x000fea0003800000 */
.L_x_1131:
[----:B------:R-:W-:Y:S01]  /*27100*/  IADD3 R0, R15, 0x10, RZ ;  /* 0x000000100f007810 */ /* 0x000fe20007ffe0ff */
[----:B------:R-:W-:Y:S03]  /*27110*/  BSSY B0, `(.L_x_1133) ;  /* 0x0000016000007945 */ /* 0x000fe60003800000 */
[----:B------:R-:W-:-:S13]  /*27120*/  ISETP.GE.AND P0, PT, R0, R243, PT ;  /* 0x000000f30000720c */ /* 0x000fda0003f06270 */
[----:B------:R-:W-:Y:S05]  /*27130*/  @P0 BRA `(.L_x_1134) ;  /* 0x0000013000000947 */ /* 0x000fea0003800000 */
[----:B-1----:R-:W-:Y:S01]  /*27140*/  IADD3 R25, P0, R15, 0x10, RZ ;  /* 0x000000100f197810 */ /* 0x002fe20007f1e0ff */
[----:B------:R-:W-:Y:S01]  /*27150*/  IMAD.MOV.U32 R26, RZ, RZ, R80 ;  /* 0x000000ffff1a7224 */ /* 0x000fe200078e0050 */
[-C--:B------:R-:W-:Y:S01]  /*27160*/  ISETP.GE.AND P3, PT, R12, R8.reuse, PT ;  /* 0x000000080c00720c */ /* 0x080fe20003f66270 */
[----:B------:R-:W-:Y:S01]  /*27170*/  IMAD.MOV.U32 R27, RZ, RZ, R87 ;  /* 0x000000ffff1b7224 */ /* 0x000fe200078e0057 */
[-C--:B------:R-:W-:Y:S01]  /*27180*/  ISETP.GE.AND P2, PT, R5, R8.reuse, PT ;  /* 0x000000080500720c */ /* 0x080fe20003f46270 */
[----:B------:R-:W-:Y:S01]  /*27190*/  IMAD.X R11, RZ, RZ, R9, P0 ;  /* 0x000000ffff0b7224 */ /* 0x000fe200000e0609 */
[-C--:B------:R-:W-:Y:S01]  /*271a0*/  ISETP.GE.AND P1, PT, R3, R8.reuse, PT ;  /* 0x000000080300720c */ /* 0x080fe20003f26270 */
[----:B------:R-:W-:Y:S01]  /*271b0*/  IMAD.WIDE.U32 R26, R82, R25, R26 ;  /* 0x00000019521a7225 */ /* 0x000fe200078e001a */
[----:B------:R-:W-:Y:S01]  /*271c0*/  ISETP.GE.AND P0, PT, R7, R8, PT ;  /* 0x000000080700720c */ /* 0x000fe20003f06270 */
[----:B------:R-:W-:Y:S02]  /*271d0*/  ULDC.64 UR4, c[0x0][0x118] ;  /* 0x0000460000047ab9 */ /* 0x000fe40000000a00 */
[----:B------:R-:W-:Y:S01]  /*271e0*/  IMAD R11, R11, R82, RZ ;  /* 0x000000520b0b7224 */ /* 0x000fe200078e02ff */
[----:B------:R-:W-:-:S03]  /*271f0*/  LEA R10, P4, R26, R84, 0x1 ;  /* 0x000000541a0a7211 */ /* 0x000fc600078808ff */
[----:B------:R-:W-:-:S04]  /*27200*/  IMAD R11, R83, R25, R11 ;  /* 0x00000019530b7224 */ /* 0x000fc800078e020b */
[----:B------:R-:W-:-:S05]  /*27210*/  IMAD.IADD R11, R27, 0x1, R11 ;  /* 0x000000011b0b7824 */ /* 0x000fca00078e020b */
[----:B------:R-:W-:-:S05]  /*27220*/  LEA.HI.X R11, R26, R85, R11, 0x1, P4 ;  /* 0x000000551a0b7211 */ /* 0x000fca00020f0c0b */
[----:B------:R1:W-:Y:S04]  /*27230*/  @!P3 ST.E.128 [R10.64], R68 ;  /* 0x000000440a00b985 */ /* 0x0003e8000c101d04 */
[----:B------:R1:W-:Y:S04]  /*27240*/  @!P2 ST.E.128 [R10.64+0x80], R52 ;  /* 0x000080340a00a985 */ /* 0x0003e8000c101d04 */
[----:B------:R1:W-:Y:S04]  /*27250*/  @!P1 ST.E.128 [R10.64+0x100], R36 ;  /* 0x000100240a009985 */ /* 0x0003e8000c101d04 */
[----:B------:R1:W-:Y:S02]  /*27260*/  @!P0 ST.E.128 [R10.64+0x180], R20 ;  /* 0x000180140a008985 */ /* 0x0003e4000c101d04 */
.L_x_1134:
[----:B------:R-:W-:Y:S05]  /*27270*/  BSYNC B0 ;  /* 0x0000000000007941 */ /* 0x000fea0003800000 */
.L_x_1133:
        /* <DEDUP_REMOVED lines=23> */
.L_x_1136:
[----:B------:R-:W-:Y:S05]  /*273f0*/  BSYNC B0 ;  /* 0x0000000000007941 */ /* 0x000fea0003800000 */
.L_x_1135:
[----:B------:R-:W-:Y:S01]  /*27400*/  IADD3 R0, R15, 0x30, RZ ;  /* 0x000000300f007810 */ /* 0x000fe20007ffe0ff */
[----:B------:R-:W-:-:S03]  /*27410*/  IMAD.MOV.U32 R241, RZ, RZ, 0x0 ;  /* 0x00000000fff17424 */ /* 0x000fc600078e00ff */
[----:B------:R-:W-:-:S13]  /*27420*/  ISETP.GE.AND P0, PT, R0, R243, PT ;  /* 0x000000f30000720c */ /* 0x000fda0003f06270 */
[----:B------:R-:W-:Y:S05]  /*27430*/  @P0 RET.REL.NODEC R240 `(_ZN5flash24flash_fwd_splitkv_kernelI23Flash_fwd_kernel_traitsILi256ELi64ELi64ELi4ELb0ELb0EN7cutlass10bfloat16_tE19Flash_kernel_traitsILi256ELi64ELi64ELi4ES3_EELb1ELb0ELb0ELb0ELb0ELb0ELb0ELb1EEEvNS_16Flash_fwd_paramsE) ;  /* 0xfffd8bc0f0000950 */ /* 0x000fea0003c3ffff */
[----:B------:R-:W-:Y:S01]  /*27440*/  IADD3 R15, P0, R15, 0x30, RZ ;  /* 0x000000300f0f7810 */ /* 0x000fe20007f1e0ff */
[----:B-1----:R-:W-:Y:S01]  /*27450*/  IMAD.MOV.U32 R10, RZ, RZ, R80 ;  /* 0x000000ffff0a7224 */ /* 0x002fe200078e0050 */
[----:B------:R-:W-:Y:S01]  /*27460*/  MOV R11, R87 ;  /* 0x00000057000b7202 */ /* 0x000fe20000000f00 */
[----:B------:R-:W-:Y:S01]  /*27470*/  ULDC.64 UR4, c[0x0][0x118] ;  /* 0x0000460000047ab9 */ /* 0x000fe20000000a00 */
[-C--:B------:R-:W-:Y:S01]  /*27480*/  ISETP.GE.AND P2, PT, R12, R8.reuse, PT ;  /* 0x000000080c00720c */ /* 0x080fe20003f46270 */
[----:B------:R-:W-:Y:S01]  /*27490*/  IMAD.X R9, RZ, RZ, R9, P0 ;  /* 0x000000ffff097224 */ /* 0x000fe200000e0609 */
[-C--:B------:R-:W-:Y:S01]  /*274a0*/  ISETP.GE.AND P0, PT, R3, R8.reuse, PT ;  /* 0x000000080300720c */ /* 0x080fe20003f06270 */
[----:B------:R-:W-:Y:S01]  /*274b0*/  IMAD.WIDE.U32 R10, R82, R15, R10 ;  /* 0x0000000f520a7225 */ /* 0x000fe200078e000a */
[----:B------:R-:W-:Y:S02]  /*274c0*/  ISETP.GE.AND P1, PT, R5, R8, PT ;  /* 0x000000080500720c */ /* 0x000fe40003f26270 */
[----:B------:R-:W-:Y:S01]  /*274d0*/  MOV R241, 0x0 ;  /* 0x0000000000f17802 */ /* 0x000fe20000000f00 */
[----:B------:R-:W-:Y:S01]  /*274e0*/  IMAD R9, R9, R82, RZ ;  /* 0x0000005209097224 */ /* 0x000fe200078e02ff */
[----:B------:R-:W-:-:S03]  /*274f0*/  LEA R2, P3, R10, R84, 0x1 ;  /* 0x000000540a027211 */ /* 0x000fc600078608ff */
[----:B------:R-:W-:-:S04]  /*27500*/  IMAD R9, R83, R15, R9 ;  /* 0x0000000f53097224 */ /* 0x000fc800078e0209 */
[----:B------:R-:W-:-:S05]  /*27510*/  IMAD.IADD R9, R11, 0x1, R9 ;  /* 0x000000010b097824 */ /* 0x000fca00078e0209 */
[----:B------:R-:W-:-:S05]  /*27520*/  LEA.HI.X R3, R10, R85, R9, 0x1, P3 ;  /* 0x000000550a037211 */ /* 0x000fca00018f0c09 */
[----:B------:R1:W-:Y:S01]  /*27530*/  @!P0 ST.E.128 [R2.64+0x100], R28 ;  /* 0x0001001c02008985 */ /* 0x0003e2000c101d04 */
[----:B------:R-:W-:-:S03]  /*27540*/  ISETP.GE.AND P0, PT, R7, R8, PT ;  /* 0x000000080700720c */ /* 0x000fc60003f06270 */
[----:B------:R1:W-:Y:S04]  /*27550*/  @!P2 ST.E.128 [R2.64], R60 ;  /* 0x0000003c0200a985 */ /* 0x0003e8000c101d04 */
[----:B------:R1:W-:Y:S06]  /*27560*/  @!P1 ST.E.128 [R2.64+0x80], R44 ;  /* 0x0000802c02009985 */ /* 0x0003ec000c101d04 */
[----:B------:R-:W-:Y:S05]  /*27570*/  @P0 RET.REL.NODEC R240 `(_ZN5flash24flash_fwd_splitkv_kernelI23Flash_fwd_kernel_traitsILi256ELi64ELi64ELi4ELb0ELb0EN7cutlass10bfloat16_tE19Flash_kernel_traitsILi256ELi64ELi64ELi4ES3_EELb1ELb0ELb0ELb0ELb0ELb0ELb0ELb1EEEvNS_16Flash_fwd_paramsE) ;  /* 0xfffd8a80f0000950 */ /* 0x000fea0003c3ffff */
[----:B------:R-:W-:Y:S01]  /*27580*/  MOV R241, 0x0 ;  /* 0x0000000000f17802 */ /* 0x000fe20000000f00 */
[----:B------:R-:W-:-:S02]  /*27590*/  ULDC.64 UR4, c[0x0][0x118] ;  /* 0x0000460000047ab9 */ /* 0x000fc40000000a00 */
[----:B------:R2:W-:Y:S01]  /*275a0*/  ST.E.128 [R2.64+0x180], R76 ;  /* 0x0001804c02007985 */ /* 0x0005e2000c101d04 */
[----:B------:R-:W-:Y:S05]  /*275b0*/  RET.REL.NODEC R240 `(_ZN5flash24flash_fwd_splitkv_kernelI23Flash_fwd_kernel_traitsILi256ELi64ELi64ELi4ELb0ELb0EN7cutlass10bfloat16_tE19Flash_kernel_traitsILi256ELi64ELi64ELi4ES3_EELb1ELb0ELb0ELb0ELb0ELb0ELb0ELb1EEEvNS_16Flash_fwd_paramsE) ;  /* 0xfffd8a40f0007950 */ /* 0x000fea0003c3ffff */
.L_x_1124:
[----:B------:R-:W-:Y:S02]  /*275c0*/  MOV R6, 0x2 ;  /* 0x0000000200067802 */ /* 0x000fe40000000f00 */
[----:B------:R-:W-:Y:S02]  /*275d0*/  MOV R4, 0x275f0 ;  /* 0x000275f000047802 */ /* 0x000fe40000000f00 */
[----:B-1---5:R-:W-:Y:S05]  /*275e0*/  CALL.REL.NOINC `($__internal_14_$__cuda_sm70_shflsync_bfly_p) ;  /* 0x000000f000007944 */ /* 0x022fea0003c00000 */
[----:B-12---:R-:W-:Y:S05]  /*275f0*/  BRA `(.L_x_1137) ;  /* 0xffffdf3000007947 */ /* 0x006fea000383ffff */
.L_x_1125:
[----:B------:R-:W-:Y:S02]  /*27600*/  MOV R6, 0x1 ;  /* 0x0000000100067802 */ /* 0x000fe40000000f00 */
[----:B------:R-:W-:Y:S02]  /*27610*/  MOV R4, 0x27630 ;  /* 0x0002763000047802 */ /* 0x000fe40000000f00 */
[----:B-1---5:R-:W-:Y:S05]  /*27620*/  CALL.REL.NOINC `($__internal_14_$__cuda_sm70_shflsync_bfly_p) ;  /* 0x000000b000007944 */ /* 0x022fea0003c00000 */
[----:B--2---:R-:W-:Y:S01]  /*27630*/  FADD.FTZ R10, R252, R6 ;  /* 0x00000006fc0a7221 */ /* 0x004fe20000010000 */
[----:B-1----:R-:W-:Y:S02]  /*27640*/  MOV R252, R251 ;  /* 0x000000fb00fc7202 */ /* 0x002fe40000000f00 */
[----:B------:R-:W-:Y:S02]  /*27650*/  MOV R6, 0x2 ;  /* 0x0000000200067802 */ /* 0x000fe40000000f00 */
[----:B------:R-:W-:-:S02]  /*27660*/  MOV R4, 0x27680 ;  /* 0x0002768000047802 */ /* 0x000fc40000000f00 */
[----:B------:R-:W-:Y:S05]  /*27670*/  CALL.REL.NOINC `($__internal_14_$__cuda_sm70_shflsync_bfly_p) ;  /* 0x0000006000007944 */ /* 0x000fea0003c00000 */
[----:B--2---:R-:W-:Y:S01]  /*27680*/  FADD.FTZ R7, R251, R6 ;  /* 0x00000006fb077221 */ /* 0x004fe20000010000 */
[----:B------:R-:W-:-:S02]  /*27690*/  MOV R6, 0x1 ;  /* 0x0000000100067802 */ /* 0x000fc40000000f00 */
[----:B------:R-:W-:Y:S02]  /*276a0*/  MOV R4, 0x276d0 ;  /* 0x000276d000047802 */ /* 0x000fe40000000f00 */
[----:B-1----:R-:W-:Y:S02]  /*276b0*/  MOV R252, R7 ;  /* 0x0000000700fc7202 */ /* 0x002fe40000000f00 */
[----:B------:R-:W-:Y:S05]  /*276c0*/  CALL.REL.NOINC `($__internal_14_$__cuda_sm70_shflsync_bfly_p) ;  /* 0x0000001000007944 */ /* 0x000fea0003c00000 */
[----:B-12---:R-:W-:Y:S05]  /*276d0*/  BRA `(.L_x_1138) ;  /* 0xffffdec000007947 */ /* 0x006fea000383ffff */
        .weak           $__internal_14_$__cuda_sm70_shflsync_bfly_p
        .type           $__internal_14_$__cuda_sm70_shflsync_bfly_p,@function
        .size           $__internal_14_$__cuda_sm70_shflsync_bfly_p,(.L_x_4875 - $__internal_14_$__cuda_sm70_shflsync_bfly_p)
$__internal_14_$__cuda_sm70_shflsync_bfly_p:
[----:B------:R-:W-:Y:S01]  /*276e0*/  MOV R12, R4 ;  /* 0x00000004000c7202 */ /* 0x000fe20000000f00 */
[----:B------:R-:W-:Y:S04]  /*276f0*/  WARPSYNC R0 ;  /* 0x0000000000007348 */ /* 0x000fe80003800000 */
[----:B------:R-:W-:Y:S01]  /*27700*/  MOV R13, 0x0 ;  /* 0x00000000000d7802 */ /* 0x000fe20000000f00 */
[----:B------:R1:W2:Y:S03]  /*27710*/  SHFL.BFLY PT, R6, R252, R6, R5 ;  /* 0x0c000006fc067389 */ /* 0x0002a600000e0005 */
[----:B------:R-:W-:Y:S05]  /*27720*/  RET.REL.NODEC R12 `(_ZN5flash24flash_fwd_splitkv_kernelI23Flash_fwd_kernel_traitsILi256ELi64ELi64ELi4ELb0ELb0EN7cutlass10bfloat16_tE19Flash_kernel_traitsILi256ELi64ELi64ELi4ES3_EELb1ELb0ELb0ELb0ELb0ELb0ELb0ELb1EEEvNS_16Flash_fwd_paramsE) ;  /* 0xfffd88d00c007950 */ /* 0x000fea0003c3ffff */
.L_x_1139:
        /* <DEDUP_REMOVED lines=13> */
.L_x_4875:


//--------------------- .text._ZN5flash24flash_fwd_splitkv_kernelI23Flash_fwd_kernel_traitsILi256ELi64ELi64ELi4ELb0ELb0EN7cutlass10bfloat16_tE19Flash_kernel_traitsILi256ELi64ELi64ELi4ES3_EELb1ELb0ELb0ELb0ELb0ELb1ELb0ELb1EEEvNS_16Flash_fwd_paramsE --------------------------
	.section	.text._ZN5flash24flash_fwd_splitkv_kernelI23Flash_fwd_kernel_traitsILi256ELi64ELi64ELi4ELb0ELb0EN7cutlass10bfloat16_tE19Flash_kernel_traitsILi256ELi64ELi64ELi4ES3_EELb1ELb0ELb0ELb0ELb0ELb1ELb0ELb1EEEvNS_16Flash_fwd_paramsE,"ax",@progbits
	.sectioninfo	@"SHI_REGISTERS=255"
	.align	128
        .global         _ZN5flash24flash_fwd_splitkv_kernelI23Flash_fwd_kernel_traitsILi256ELi64ELi64ELi4ELb0ELb0EN7cutlass10bfloat16_tE19Flash_kernel_traitsILi256ELi64ELi64ELi4ES3_EELb1ELb0ELb0ELb0ELb0ELb1ELb0ELb1EEEvNS_16Flash_fwd_paramsE
        .type           _ZN5flash24flash_fwd_splitkv_kernelI23Flash_fwd_kernel_traitsILi256ELi64ELi64ELi4ELb0ELb0EN7cutlass10bfloat16_tE19Flash_kernel_traitsILi256ELi64ELi64ELi4ES3_EELb1ELb0ELb0ELb0ELb0ELb1ELb0ELb1EEEvNS_16Flash_fwd_paramsE,@function
        .size           _ZN5flash24flash_fwd_splitkv_kernelI23Flash_fwd_kernel_traitsILi256ELi64ELi64ELi4ELb0ELb0EN7cutlass10bfloat16_tE19Flash_kernel_traitsILi256ELi64ELi64ELi4ES3_EELb1ELb0ELb0ELb0ELb0ELb1ELb0ELb1EEEvNS_16Flash_fwd_paramsE,(.L_x_4877 - _ZN5flash24flash_fwd_splitkv_kernelI23Flash_fwd_kernel_traitsILi256ELi64ELi64ELi4ELb0ELb0EN7cutlass10bfloat16_tE19Flash_kernel_traitsILi256ELi64ELi64ELi4ES3_EELb1ELb0ELb0ELb0ELb0ELb1ELb0ELb1EEEvNS_16Flash_fwd_paramsE)
        .other          _ZN5flash24flash_fwd_splitkv_kernelI23Flash_fwd_kernel_traitsILi256ELi64ELi64ELi4ELb0ELb0EN7cutlass10bfloat16_tE19Flash_kernel_traitsILi256ELi64ELi64ELi4ES3_EELb1ELb0ELb0ELb0ELb0ELb1ELb0ELb1EEEvNS_16Flash_fwd_paramsE,@"STO_CUDA_ENTRY STV_DEFAULT"
_ZN5flash24flash_fwd_splitkv_kernelI23Flash_fwd_kernel_traitsILi256ELi64ELi64ELi4ELb0ELb0EN7cutlass10bfloat16_tE19Flash_kernel_traitsILi256ELi64ELi64ELi4ES3_EELb1ELb0ELb0ELb0ELb0ELb1ELb0ELb1EEEvNS_16Flash_fwd_paramsE:
.text._ZN5flash24flash_fwd_splitkv_kernelI23Flash_fwd_kernel_traitsILi256ELi64ELi64ELi4ELb0ELb0EN7cutlass10bfloat16_tE19Flash_kernel_traitsILi256ELi64ELi64ELi4ES3_EELb1ELb0ELb0ELb0ELb0ELb1ELb0ELb1EEEvNS_16Flash_fwd_paramsE:
        /* <DEDUP_REMOVED lines=10> */
[----:B-123--:R-:W-:Y:S05]  /*00a0*/  CALL.REL.NOINC `($_ZN5flash24flash_fwd_splitkv_kernelI23Flash_fwd_kernel_traitsILi256ELi64ELi64ELi4ELb0ELb0EN7cutlass10bfloat16_tE19Flash_kernel_traitsILi256ELi64ELi64ELi4ES3_EELb1ELb0ELb0ELb0ELb0ELb1ELb0ELb1EEEvNS_16Flash_fwd_paramsE$_ZN5flash30compute_attn_1rowblock_splitkvI23Flash_fwd_kernel_traitsILi256ELi64ELi64ELi4ELb0ELb0EN7cutlass10bfloat16_tE19Flash_kernel_traitsILi256ELi64ELi64ELi4ES3_EELb1ELb0ELb0ELb0ELb0ELb1ELb0ELb1ENS_16Flash_fwd_paramsEEEvRKT8_iiiii) ;  /* 0x0000002000007944 */ /* 0x00efea0003c00000 */
[----:B------:R-:W-:Y:S05]  /*00b0*/  BSYNC B4 ;  /* 0x0000000000047941 */ /* 0x000fea0003800000 */
.L_x_1140:
[----:B------:R-:W-:Y:S05]  /*00c0*/  EXIT ;  /* 0x000000000000794d */ /* 0x000fea0003800000 */
        .type           $_ZN5flash24flash_fwd_splitkv_kernelI23Flash_fwd_kernel_traitsILi256ELi64ELi64ELi4ELb0ELb0EN7cutlass10bfloat16_tE19Flash_kernel_traitsILi256ELi64ELi64ELi4ES3_EELb1ELb0ELb0ELb0ELb0ELb1ELb0ELb1EEEvNS_16Flash_fwd_paramsE$_ZN5flash30compute_attn_1rowblock_splitkvI23Flash_fwd_kernel_traitsILi256ELi64ELi64ELi4ELb0ELb0EN7cutlass10bfloat16_tE19Flash_kernel_traitsILi256ELi64ELi64ELi4ES3_EELb1ELb0ELb0ELb0ELb0ELb1ELb0ELb1ENS_16Flash_fwd_paramsEEEvRKT8_iiiii,@function
        .size           $_ZN5flash24flash_fwd_splitkv_kernelI23Flash_fwd_kernel_traitsILi256ELi64ELi64ELi4ELb0ELb0EN7cutlass10bfloat16_tE19Flash_kernel_traitsILi256ELi64ELi64ELi4ES3_EELb1ELb0ELb0ELb0ELb0ELb1ELb0ELb1EEEvNS_16Flash_fwd_paramsE$_ZN5flash30compute_attn_1rowblock_splitkvI23Flash_fwd_kernel_traitsILi256ELi64ELi64ELi4ELb0ELb0EN7cutlass10bfloat16_tE19Flash_kernel_traitsILi256ELi64ELi64ELi4ES3_EELb1ELb0ELb0ELb0ELb0ELb1ELb0ELb1ENS_16Flash_fwd_paramsEEEvRKT8_iiiii,($__internal_15_$__cuda_sm70_shflsync_bfly_p - $_ZN5flash24flash_fwd_splitkv_kernelI23Flash_fwd_kernel_traitsILi256ELi64ELi64ELi4ELb0ELb0EN7cutlass10bfloat16_tE19Flash_kernel_traitsILi256ELi64ELi64ELi4ES3_EELb1ELb0ELb0ELb0ELb0ELb1ELb0ELb1EEEvNS_16Flash_fwd_paramsE$_ZN5flash30compute_attn_1rowblock_splitkvI23Flash_fwd_kernel_traitsILi256ELi64ELi64ELi4ELb0ELb0EN7cutlass10bfloat16_tE19Flash_kernel_traitsILi256ELi64ELi64ELi4ES3_EELb1ELb0ELb0ELb0ELb0ELb1ELb0ELb1ENS_16Flash_fwd_paramsEEEvRKT8_iiiii)
$_ZN5flash24flash_fwd_splitkv_kernelI23Flash_fwd_kernel_traitsILi256ELi64ELi64ELi4ELb0ELb0EN7cutlass10bfloat16_tE19Flash_kernel_traitsILi256ELi64ELi64ELi4ES3_EELb1ELb0ELb0ELb0ELb0ELb1ELb0ELb1EEEvNS_16Flash_fwd_paramsE$_ZN5flash30compute_attn_1rowblock_splitkvI23Flash_fwd_kernel_traitsILi256ELi64ELi64ELi4ELb0ELb0EN7cutlass10bfloat16_tE19Flash_kernel_traitsILi256ELi64ELi64ELi4ES3_EELb1ELb0ELb0ELb0ELb0ELb1ELb0ELb1ENS_16Flash_fwd_paramsEEEvRKT8_iiiii:
        /* <DEDUP_REMOVED lines=20> */
.L_x_1142:
[----:B------:R-:W-:Y:S05]  /*0210*/  BSYNC B0 ;  /* 0x0000000000007941 */ /* 0x000fea0003800000 */
.L_x_1141:
[----:B------:R-:W3:Y:S04]  /*0220*/  LD.E.64 R18, [R20.64+0xf0] ;  /* 0x0000f00614127980 */ /* 0x000ee8000c101b00 */
[----:B------:R-:W4:Y:S01]  /*0230*/  @P1 LD.E R245, [R4.64+0x4] ;  /* 0x0000040604f51980 */ /* 0x000f22000c101900 */
        /* <DEDUP_REMOVED lines=9> */
[----:B------:R-:W4:Y:S02]  /*02d0*/  LD.E.U8 R0, [R20.64+0x1b2] ;  /* 0x0001b20614007980 */ /* 0x000f24000c101100 */
[----:B----4-:R-:W-:-:S13]  /*02e0*/  ISETP.NE.AND P0, PT, R0, RZ, PT ;  /* 0x000000ff0000720c */ /* 0x010fda0003f05270 */
[----:B------:R-:W4:Y:S02]  /*02f0*/  @P0 LD.E R0, [R2.64+0x4] ;  /* 0x0000040602000980 */ /* 0x000f24000c101900 */
[----:B----4-:R-:W-:-:S06]  /*0300*/  @P0 IADD3 R77, R0, -R13, RZ ;  /* 0x8000000d004d0210 */ /* 0x010fcc0007ffe0ff */
[----:B------:R4:W5:Y:S01]  /*0310*/  @!P0 LD.E R77, [R2.64] ;  /* 0x00000006024d8980 */ /* 0x000962000c101900 */
[----:B------:R-:W-:Y:S05]  /*0320*/  BRA `(.L_x_1145) ;  /* 0x0000001000007947 */ /* 0x000fea0003800000 */
.L_x_1144:
[----:B------:R4:W5:Y:S02]  /*0330*/  LD.E R77, [R20.64+0xb8] ;  /* 0x0000b806144d7980 */ /* 0x000964000c101900 */
.L_x_1145:
[----:B------:R-:W-:Y:S05]  /*0340*/  BSYNC B0 ;  /* 0x0000000000007941 */ /* 0x000fea0003800000 */
.L_x_1143:
[----:B--2-4-:R-:W2:Y:S01]  /*0350*/  LD.E.64 R2, [R20.64+0xf8] ;  /* 0x0000f80614027980 */ /* 0x014ea2000c101b00 */
[----:B------:R-:W-:Y:S01]  /*0360*/  BSSY B1, `(.L_x_1146) ;  /* 0x0000012000017945 */ /* 0x000fe20003800000 */
[----:B-----5:R-:W-:Y:S01]  /*0370*/  IMAD.IADD R77, R77, 0x1, -R12 ;  /* 0x000000014d4d7824 */ /* 0x020fe200078e0a0c */
[----:B--2---:R-:W-:-:S04]  /*0380*/  ISETP.NE.U32.AND P0, PT, R2, RZ, PT ;  /* 0x000000ff0200720c */ /* 0x004fc80003f05070 */
[----:B------:R-:W-:-:S13]  /*0390*/  ISETP.NE.AND.EX P0, PT, R3, RZ, PT, P0 ;  /* 0x000000ff0300720c */ /* 0x000fda0003f05300 */
[----:B------:R-:W-:Y:S05]  /*03a0*/  @!P0 BRA `(.L_x_1147) ;  /* 0x0000004000008947 */ /* 0x000fea0003800000 */
[----:B------:R-:W-:-:S06]  /*03b0*/  IMAD.WIDE R2, R243, 0x4, R2 ;  /* 0x00000004f3027825 */ /* 0x000fcc00078e0202 */
[----:B------:R-:W2:Y:S02]  /*03c0*/  LD.E R3, [R2.64] ;  /* 0x0000000602037980 */ /* 0x000ea4000c101900 */
[----:B--2---:R-:W-:Y:S01]  /*03d0*/  IADD3 R70, R3, -R12, RZ ;  /* 0x8000000c03467210 */ /* 0x004fe20007ffe0ff */
[----:B------:R-:W-:Y:S05]  /*03e0*/  BRA `(.L_x_1148) ;  /* 0x0000009000007947 */ /* 0x000fea0003800000 */
.L_x_1147:
[----:B------:R-:W2:Y:S01]  /*03f0*/  LD.E.64 R2, [R20.64+0x108] ;  /* 0x0001080614027980 */ /* 0x000ea2000c101b00 */
[----:B------:R-:W-:Y:S01]  /*0400*/  BSSY B0, `(.L_x_1149) ;  /* 0x0000006000007945 */ /* 0x000fe20003800000 */
[----:B------:R-:W-:Y:S01]  /*0410*/  IMAD.MOV.U32 R70, RZ, RZ, RZ ;  /* 0x000000ffff467224 */ /* 0x000fe200078e00ff */
[----:B--2---:R-:W-:-:S04]  /*0420*/  ISETP.NE.U32.AND P0, PT, R2, RZ, PT ;  /* 0x000000ff0200720c */ /* 0x004fc80003f05070 */
[----:B------:R-:W-:-:S13]  /*0430*/  ISETP.NE.AND.EX P0, PT, R3, RZ, PT, P0 ;  /* 0x000000ff0300720c */ /* 0x000fda0003f05300 */
[----:B------:R-:W-:Y:S05]  /*0440*/  @!P0 BRA `(.L_x_1150) ;  /* 0x0000001000008947 */ /* 0x000fea0003800000 */
[----:B------:R2:W5:Y:S02]  /*0450*/  LD.E R70, [R20.64+0xbc] ;  /* 0x0000bc0614467980 */ /* 0x000564000c101900 */
.L_x_1150:
[----:B------:R-:W-:Y:S05]  /*0460*/  BSYNC B0 ;  /* 0x0000000000007941 */ /* 0x000fea0003800000 */
.L_x_1149:
[----:B-----5:R-:W-:Y:S02]  /*0470*/  IADD3 R70, R77, R70, RZ ;  /* 0x000000464d467210 */ /* 0x020fe40007ffe0ff */
.L_x_1148:
[----:B------:R-:W-:Y:S05]  /*0480*/  BSYNC B1 ;  /* 0x0000000000017941 */ /* 0x000fea0003800000 */
.L_x_1146:
[----:B------:R-:W-:Y:S01]  /*0490*/  IMAD.SHL.U32 R68, R244, 0x40, RZ ;  /* 0x00000040f4447824 */ /* 0x000fe200078e00ff */
[----:B------:R-:W-:Y:S01]  /*04a0*/  MOV R2, R242 ;  /* 0x000000f200027202 */ /* 0x000fe20000000f00 */
[----:B------:R-:W-:-:S03]  /*04b0*/  IMAD.MOV.U32 R3, RZ, RZ, 0x0 ;  /* 0x00000000ff037424 */ /* 0x000fc600078e00ff */
[----:B------:R-:W-:-:S13]  /*04c0*/  ISETP.GT.AND P0, PT, R245, R68, PT ;  /* 0x00000044f500720c */ /* 0x000fda0003f04270 */
[----:B------:R-:W-:Y:S05]  /*04d0*/  @!P0 RET.REL.NODEC R2 `(_ZN5flash24flash_fwd_splitkv_kernelI23Flash_fwd_kernel_traitsILi256ELi64ELi64ELi4ELb0ELb0EN7cutlass10bfloat16_tE19Flash_kernel_traitsILi256ELi64ELi64ELi4ES3_EELb1ELb0ELb0ELb0ELb0ELb1ELb0ELb1EEEvNS_16Flash_fwd_paramsE) ;  /* 0xfffffb2002008950 */ /* 0x000fea0003c3ffff */
[----:B------:R-:W4:Y:S04]  /*04e0*/  LD.E R7, [R20.64+0xb8] ;  /* 0x0000b80614077980 */ /* 0x000f28000c101900 */
[----:B------:R-:W5:Y:S01]  /*04f0*/  LD.E R3, [R20.64+0x188] ;  /* 0x0001880614037980 */ /* 0x000f62000c101900 */
[----:B------:R-:W-:Y:S02]  /*0500*/  IADD3 R0, -R245, 0x7f, R68 ;  /* 0x0000007ff5007810 */ /* 0x000fe40007ffe144 */
[----:B-1----:R-:W-:Y:S01]  /*0510*/  IADD3 R5, R70, 0x3f, RZ ;  /* 0x0000003f46057810 */ /* 0x002fe20007ffe0ff */
[----:B------:R-:W1:Y:S03]  /*0520*/  S2R R73, SR_TID.X ;  /* 0x0000000000497919 */ /* 0x000e660000002100 */
[----:B------:R-:W-:-:S04]  /*0530*/  SHF.R.S32.HI R2, RZ, 0x1f, R5 ;  /* 0x0000001fff027819 */ /* 0x000fc80000011405 */
[----:B------:R-:W-:-:S04]  /*0540*/  LEA.HI R2, R2, R5, RZ, 0x6 ;  /* 0x0000000502027211 */ /* 0x000fc800078f30ff */
[----:B------:R-:W-:Y:S02]  /*0550*/  SHF.R.S32.HI R2, RZ, 0x6, R2 ;  /* 0x00000006ff027819 */ /* 0x000fe40000011402 */
[----:B----4-:R-:W-:Y:S02]  /*0560*/  IADD3 R7, R7, 0x3f, RZ ;  /* 0x0000003f07077810 */ /* 0x010fe40007ffe0ff */
[----:B-----5:R-:W-:Y:S02]  /*0570*/  IADD3 R3, R3, R0, R70 ;  /* 0x0000000003037210 */ /* 0x020fe40007ffe046 */
        /* <DEDUP_REMOVED lines=11> */
[----:B------:R-:W4:Y:S04]  /*0630*/  LD.E.64 R4, [R20.64+0x88] ;  /* 0x0000880614047980 */ /* 0x000f28000c101b00 */
[----:B--2---:R1:W2:Y:S04]  /*0640*/  LD.E.64 R16, [R20.64+0x90] ;  /* 0x0000900614107980 */ /* 0x0042a8000c101b00 */
[----:B---3--:R1:W3:Y:S04]  /*0650*/  LD.E R12, [R20.64+0x60] ;  /* 0x00006006140c7980 */ /* 0x0082e8000c101900 */
[----:B------:R-:W2:Y:S04]  /*0660*/  @!P0 LD.E.64 R22, [R20.64+0x80] ;  /* 0x0000800614168980 */ /* 0x000ea8000c101b00 */
[----:B------:R1:W3:Y:S01]  /*0670*/  LD.E R9, [R20.64+0xb4] ;  /* 0x0000b40614097980 */ /* 0x0002e2000c101900 */
        /* <DEDUP_REMOVED lines=11> */
[----:B------:R-:W-:Y:S01]  /*0730*/  BSSY B0, `(.L_x_1152) ;  /* 0x000002c000007945 */ /* 0x000fe20003800000 */
[-C--:B----4-:R-:W-:Y:S02]  /*0740*/  @P0 IMAD R15, R5, R246.reuse, RZ ;  /* 0x000000f6050f0224 */ /* 0x090fe400078e02ff */
[----:B------:R-:W-:-:S04]  /*0750*/  @P0 IMAD.WIDE.U32 R18, R4, R246, RZ ;  /* 0x000000f604120225 */ /* 0x000fc800078e00ff */
[-C--:B--2---:R-:W-:Y:S02]  /*0760*/  @!P0 IMAD R11, R23, R243.reuse, RZ ;  /* 0x000000f3170b8224 */ /* 0x084fe400078e02ff */
[----:B-1----:R-:W-:-:S04]  /*0770*/  @!P0 IMAD.WIDE.U32 R20, R22, R243, RZ ;  /* 0x000000f316148225 */ /* 0x002fc800078e00ff */
[----:B------:R-:W-:Y:S01]  /*0780*/  @!P0 IMAD R14, R22, R14, R11 ;  /* 0x0000000e160e8224 */ /* 0x000fe200078e020b */
[----:B------:R-:W-:Y:S02]  /*0790*/  SHF.R.S32.HI R11, RZ, 0x1f, R10 ;  /* 0x0000001fff0b7819 */ /* 0x000fe4000001140a */
        /* <DEDUP_REMOVED lines=10> */
[----:B------:R-:W-:Y:S01]  /*0840*/  IMAD R25, R17, R241, RZ ;  /* 0x000000f111197224 */ /* 0x000fe200078e02ff */
[----:B------:R-:W-:Y:S01]  /*0850*/  SHF.R.S32.HI R14, RZ, 0x1f, R241 ;  /* 0x0000001fff0e7819 */ /* 0x000fe200000114f1 */
[----:B------:R-:W-:-:S04]  /*0860*/  IMAD.WIDE.U32 R20, R241, R16, R18 ;  /* 0x00000010f1147225 */ /* 0x000fc800078e0012 */
[----:B------:R-:W-:Y:S02]  /*0870*/  IMAD R25, R16, R14, R25 ;  /* 0x0000000e10197224 */ /* 0x000fe400078e0219 */
[----:B---3--:R-:W-:Y:S01]  /*0880*/  IMAD R243, R243, R12, R241 ;  /* 0x0000000cf3f37224 */ /* 0x008fe200078e02f1 */
[----:B------:R-:W-:Y:S02]  /*0890*/  SHF.R.S32.HI R13, RZ, 0x1f, R8 ;  /* 0x0000001fff0d7819 */ /* 0x000fe40000011408 */
[C---:B------:R-:W-:Y:S01]  /*08a0*/  IADD3 R19, R10.reuse, 0x40, RZ ;  /* 0x000000400a137810 */ /* 0x040fe20007ffe0ff */
[----:B------:R-:W-:Y:S01]  /*08b0*/  IMAD R68, R9, R243, R68 ;  /* 0x000000f309447224 */ /* 0x000fe200078e0244 */
[C---:B------:R-:W-:Y:S02]  /*08c0*/  IADD3 R17, R10.reuse, 0x80, RZ ;  /* 0x000000800a117810 */ /* 0x040fe40007ffe0ff */
        /* <DEDUP_REMOVED lines=8> */
[----:B------:R-:W-:Y:S01]  /*0950*/  ISETP.GE.AND P2, PT, R17, R0, PT ;  /* 0x000000001100720c */ /* 0x000fe20003f46270 */
        /* <DEDUP_REMOVED lines=9> */
.L_x_1153:
[----:B------:R-:W-:Y:S05]  /*09f0*/  BSYNC B0 ;  /* 0x0000000000007941 */ /* 0x000fea0003800000 */
.L_x_1152:
[----:B------:R-:W-:Y:S01]  /*0a00*/  IADD3 R16, R8, 0x10, RZ ;  /* 0x0000001008107810 */ /* 0x000fe20007ffe0ff */
[----:B------:R-:W-:Y:S03]  /*0a10*/  BSSY B0, `(.L_x_1154) ;  /* 0x0000015000007945 */ /* 0x000fe60003800000 */
[----:B------:R-:W-:-:S13]  /*0a20*/  ISETP.GE.AND P0, PT, R16, R245, PT ;  /* 0x000000f51000720c */ /* 0x000fda0003f06270 */
[----:B------:R-:W-:Y:S05]  /*0a30*/  @P0 BRA `(.L_x_1155) ;  /* 0x0000012000000947 */ /* 0x000fea0003800000 */
[----:B------:R-:W-:Y:S01]  /*0a40*/  IADD3 R23, P0, R8, 0x10, RZ ;  /* 0x0000001008177810 */ /* 0x000fe20007f1e0ff */
[----:B-1----:R-:W-:Y:S01]  /*0a50*/  IMAD.MOV.U32 R26, RZ, RZ, R20 ;  /* 0x000000ffff1a7224 */ /* 0x002fe200078e0014 */
        /* <DEDUP_REMOVED lines=16> */
.L_x_1155:
[----:B------:R-:W-:Y:S05]  /*0b60*/  BSYNC B0 ;  /* 0x0000000000007941 */ /* 0x000fea0003800000 */
.L_x_1154:
        /* <DEDUP_REMOVED lines=22> */
.L_x_1157:
[----:B------:R-:W-:Y:S05]  /*0cd0*/  BSYNC B0 ;  /* 0x0000000000007941 */ /* 0x000fea0003800000 */
.L_x_1156:
[----:B------:R-:W-:Y:S01]  /*0ce0*/  IADD3 R12, R8, 0x30, RZ ;  /* 0x00000030080c7810 */ /* 0x000fe20007ffe0ff */
[----:B------:R-:W-:Y:S03]  /*0cf0*/  BSSY B0, `(.L_x_1158) ;  /* 0x0000014000007945 */ /* 0x000fe60003800000 */
[----:B------:R-:W-:-:S13]  /*0d00*/  ISETP.GE.AND P0, PT, R12, R245, PT ;  /* 0x000000f50c00720c */ /* 0x000fda0003f06270 */
[----:B------:R-:W-:Y:S05]  /*0d10*/  @P0 BRA `(.L_x_1159) ;  /* 0x0000011000000947 */ /* 0x000fea0003800000 */
[----:B------:R-:W-:Y:S01]  /*0d20*/  IADD3 R11, P0, R8, 0x30, RZ ;  /* 0x00000030080b7810 */ /* 0x000fe20007f1e0ff */
[----:B------:R-:W-:Y:S01]  /*0d30*/  IMAD.MOV.U32 R21, RZ, RZ, R25 ;  /* 0x000000ffff157224 */ /* 0x000fe200078e0019 */
[-C--:B-----5:R-:W-:Y:S02]  /*0d40*/  ISETP.GE.AND P3, PT, R10, R0.reuse, PT ;  /* 0x000000000a00720c */ /* 0x0a0fe40003f66270 */
        /* <DEDUP_REMOVED lines=14> */
.L_x_1159:
[----:B------:R-:W-:Y:S05]  /*0e30*/  BSYNC B0 ;  /* 0x0000000000007941 */ /* 0x000fea0003800000 */
.L_x_1158:
[----:B------:R-:W-:Y:S01]  /*0e40*/  ISETP.NE.AND P4, PT, R73, RZ, PT ;  /* 0x000000ff4900720c */ /* 0x000fe20003f85270 */
[----:B------:R-:W-:Y:S01]  /*0e50*/  IMAD.MOV.U32 R243, RZ, RZ, 0x0 ;  /* 0x00000000fff37424 */ /* 0x000fe200078e00ff */
[----:B--2--5:R-:W-:-:S02]  /*0e60*/  IADD3 R3, P0, R68, R8, RZ ;  /* 0x0000000844037210 */ /* 0x024fc40007f1e0ff */
[-C--:B------:R-:W-:Y:S02]  /*0e70*/  ISETP.GE.OR P3, PT, R8, R245.reuse, P4 ;  /* 0x000000f50800720c */ /* 0x080fe40002766670 */
[-C--:B------:R-:W-:Y:S02]  /*0e80*/  ISETP.GE.OR P2, PT, R16, R245.reuse, P4 ;  /* 0x000000f51000720c */ /* 0x080fe40002746670 */
[-C--:B------:R-:W-:Y:S02]  /*0e90*/  ISETP.GE.OR P1, PT, R14, R245.reuse, P4 ;  /* 0x000000f50e00720c */ /* 0x080fe40002726670 */
[----:B------:R-:W-:Y:S02]  /*0ea0*/  ISETP.GE.OR P4, PT, R12, R245, P4 ;  /* 0x000000f50c00720c */ /* 0x000fe40002786670 */
[----:B------:R-:W-:Y:S02]  /*0eb0*/  LEA.HI.X.SX32 R13, R68, R13, 0x1, P0 ;  /* 0x0000000d440d7211 */ /* 0x000fe400000f0eff */
[----:B------:R-:W-:-:S03]  /*0ec0*/  LEA R2, P0, R3, R6, 0x2 ;  /* 0x0000000603027211 */ /* 0x000fc600078010ff */
[----:B------:R-:W-:Y:S01]  /*0ed0*/  @!P3 IMAD.MOV.U32 R9, RZ, RZ, 0x7f800000 ;  /* 0x7f800000ff09b424 */ /* 0x000fe200078e00ff */
[----:B------:R-:W-:Y:S01]  /*0ee0*/  LEA.HI.X R3, R3, R7, R13, 0x2, P0 ;  /* 0x0000000703037211 */ /* 0x000fe200000f140d */
[----:B------:R-:W-:Y:S02]  /*0ef0*/  @!P2 IMAD.MOV.U32 R7, RZ, RZ, 0x7f800000 ;  /* 0x7f800000ff07a424 */ /* 0x000fe400078e00ff */
[----:B------:R-:W-:Y:S02]  /*0f00*/  @!P1 IMAD.MOV.U32 R5, RZ, RZ, 0x7f800000 ;  /* 0x7f800000ff059424 */ /* 0x000fe400078e00ff */
[----:B------:R2:W-:Y:S04]  /*0f10*/  @!P3 ST.E [R2.64], R9 ;  /* 0x000000090200b985 */ /* 0x0005e8000c101906 */
[----:B------:R2:W-:Y:S04]  /*0f20*/  @!P2 ST.E [R2.64+0x40], R7 ;  /* 0x000040070200a985 */ /* 0x0005e8000c101906 */
[----:B------:R2:W-:Y:S01]  /*0f30*/  @!P1 ST.E [R2.64+0x80], R5 ;  /* 0x0000800502009985 */ /* 0x0005e2000c101906 */
[----:B------:R-:W-:Y:S05]  /*0f40*/  @P4 RET.REL.NODEC R242 `(_ZN5flash24flash_fwd_splitkv_kernelI23Flash_fwd_kernel_traitsILi256ELi64ELi64ELi4ELb0ELb0EN7cutlass10bfloat16_tE19Flash_kernel_traitsILi256ELi64ELi64ELi4ES3_EELb1ELb0ELb0ELb0ELb0ELb1ELb0ELb1EEEvNS_16Flash_fwd_paramsE) ;  /* 0xfffff0b0f2004950 */ /* 0x000fea0003c3ffff */
[----:B--2---:R-:W-:Y:S02]  /*0f50*/  MOV R5, 0x7f800000 ;  /* 0x7f80000000057802 */ /* 0x004fe40000000f00 */
[----:B------:R-:W-:-:S03]  /*0f60*/  MOV R243, 0x0 ;  /* 0x0000000000f37802 */ /* 0x000fc60000000f00 */
[----:B------:R2:W-:Y:S01]  /*0f70*/  ST.E [R2.64+0xc0], R5 ;  /* 0x0000c00502007985 */ /* 0x0005e2000c101906 */
[----:B------:R-:W-:Y:S05]  /*0f80*/  RET.REL.NODEC R242 `(_ZN5flash24flash_fwd_splitkv_kernelI23Flash_fwd_kernel_traitsILi256ELi64ELi64ELi4ELb0ELb0EN7cutlass10bfloat16_tE19Flash_kernel_traitsILi256ELi64ELi64ELi4ES3_EELb1ELb0ELb0ELb0ELb0ELb1ELb0ELb1EEEvNS_16Flash_fwd_paramsE) ;  /* 0xfffff070f2007950 */ /* 0x000fea0003c3ffff */
.L_x_1151:
[----:B-1----:R-:W4:Y:S04]  /*0f90*/  LD.E.64 R6, [R20.64+0x160] ;  /* 0x0001600614067980 */ /* 0x002f28000c101b00 */
[----:B--2---:R-:W2:Y:S01]  /*0fa0*/  LD.E.64 R10, [R20.64+0x158] ;  /* 0x00015806140a7980 */ /* 0x004ea2000c101b00 */
[----:B----4-:R-:W-:-:S04]  /*0fb0*/  ISETP.NE.U32.AND P1, PT, R6, RZ, PT ;  /* 0x000000ff0600720c */ /* 0x010fc80003f25070 */
[----:B------:R-:W-:-:S13]  /*0fc0*/  ISETP.NE.AND.EX P1, PT, R7, RZ, PT, P1 ;  /* 0x000000ff0700720c */ /* 0x000fda0003f25310 */
[----:B------:R-:W4:Y:S01]  /*0fd0*/  @P1 LD.E.64 R4, [R20.64+0x168] ;  /* 0x0001680614041980 */ /* 0x000f22000c101b00 */
[----:B--2---:R-:W-:Y:S01]  /*0fe0*/  ISETP.NE.U32.AND P0, PT, R10, RZ, PT ;  /* 0x000000ff0a00720c */ /* 0x004fe20003f05070 */
[----:B------:R-:W-:-:S03]  /*0ff0*/  IMAD.MOV.U32 R8, RZ, RZ, R243 ;  /* 0x000000ffff087224 */ /* 0x000fc600078e00f3 */
[----:B------:R-:W-:Y:S02]  /*1000*/  ISETP.NE.AND.EX P0, PT, R11, RZ, PT, P0 ;  /* 0x000000ff0b00720c */ /* 0x000fe40003f05300 */
[----:B------:R-:W-:Y:S01]  /*1010*/  @P1 SHF.R.S32.HI R0, RZ, 0x1f, R243 ;  /* 0x0000001fff001819 */ /* 0x000fe200000114f3 */
[----:B------:R-:W-:-:S10]  /*1020*/  CS2R R248, SRZ ;  /* 0x0000000000f87805 */ /* 0x000fd4000001ff00 */
[----:B------:R-:W-:-:S05]  /*1030*/  @P0 IMAD.WIDE R10, R243, 0x4, R10 ;  /* 0x00000004f30a0825 */ /* 0x000fca00078e020a */
[----:B------:R1:W5:Y:S01]  /*1040*/  @P0 LD.E R8, [R10.64] ;  /* 0x000000060a080980 */ /* 0x000362000c101900 */
[----:B------:R-:W-:Y:S01]  /*1050*/  BSSY B0, `(.L_x_1160) ;  /* 0x00000ac000007945 */ /* 0x000fe20003800000 */
[-C--:B----4-:R-:W-:Y:S02]  /*1060*/  @P1 IMAD R5, R5, R243.reuse, RZ ;  /* 0x000000f305051224 */ /* 0x090fe400078e02ff */
        /* <DEDUP_REMOVED lines=8> */
[----:B-1----:R-:W2:Y:S04]  /*10f0*/  LD.E R6, [R20.64+0x170] ;  /* 0x0001700614067980 */ /* 0x002ea8000c101900 */
[----:B------:R-:W4:Y:S01]  /*1100*/  LD.E R4, [R20.64+0x68] ;  /* 0x0000680614047980 */ /* 0x000f22000c101900 */
[----:B------:R-:W-:-:S03]  /*1110*/  LEA R5, R165, 0xffffffc0, 0x6 ;  /* 0xffffffc0a5057811 */ /* 0x000fc600078e30ff */
[----:B---3--:R-:W3:Y:S01]  /*1120*/  LD.E.64 R24, [R20.64+0x20] ;  /* 0x0000200614187980 */ /* 0x008ee2000c101b00 */
[----:B------:R-:W-:-:S03]  /*1130*/  IABS R2, R5 ;  /* 0x0000000500027213 */ /* 0x000fc60000000000 */
[----:B------:R-:W3:Y:S04]  /*1140*/  LD.E.64 R64, [R20.64+0x38] ;  /* 0x0000380614407980 */ /* 0x000ee8000c101b00 */
[----:B------:R-:W3:Y:S04]  /*1150*/  LD.E.64 R12, [R20.64+0x50] ;  /* 0x00005006140c7980 */ /* 0x000ee8000c101b00 */
[----:B------:R1:W5:Y:S04]  /*1160*/  LD.E.64 R22, [R20.64+0x58] ;  /* 0x0000580614167980 */ /* 0x000368000c101b00 */
[----:B------:R1:W5:Y:S01]  /*1170*/  LD.E.64 R66, [R20.64+0x40] ;  /* 0x0000400614427980 */ /* 0x000362000c101b00 */
[----:B--2---:R-:W-:-:S04]  /*1180*/  IABS R3, R6 ;  /* 0x0000000600037213 */ /* 0x004fc80000000000 */
[----:B------:R-:W2:Y:S08]  /*1190*/  I2F.RP R10, R3 ;  /* 0x00000003000a7306 */ /* 0x000eb00000209400 */
[----:B--2--5:R-:W2:Y:S02]  /*11a0*/  MUFU.RCP R8, R10 ;  /* 0x0000000a00087308 */ /* 0x024ea40000001000 */
[----:B--2---:R-:W-:Y:S01]  /*11b0*/  IADD3 R8, R8, 0xffffffe, RZ ;  /* 0x0ffffffe08087810 */ /* 0x004fe20007ffe0ff */
[----:B------:R-:W2:Y:S05]  /*11c0*/  LD.E.64 R10, [R20.64+0x28] ;  /* 0x00002806140a7980 */ /* 0x000eaa000c101b00 */
[----:B------:R-:W1:Y:S02]  /*11d0*/  F2I.FTZ.U32.TRUNC.NTZ R9, R8 ;  /* 0x0000000800097305 */ /* 0x000e64000021f000 */
[----:B-1----:R-:W-:-:S02]  /*11e0*/  IMAD.MOV R0, RZ, RZ, -R9 ;  /* 0x000000ffff007224 */ /* 0x002fc400078e0a09 */
        /* <DEDUP_REMOVED lines=25> */
[----:B-1----:R-:W-:Y:S02]  /*1380*/  IABS R3, R4 ;  /* 0x0000000400037213 */ /* 0x002fe40000000000 */
        /* <DEDUP_REMOVED lines=13> */
[----:B------:R-:W-:Y:S02]  /*1460*/  ISETP.GE.AND P0, PT, R7, RZ, PT ;  /* 0x000000ff0700720c */ /* 0x000fe40003f06270 */
[----:B------:R-:W-:Y:S01]  /*1470*/  ISETP.NE.AND P1, PT, R4, RZ, PT ;  /* 0x000000ff0400720c */ /* 0x000fe20003f25270 */
[----:B------:R-:W-:-:S04]  /*1480*/  IMAD R7, R6, R9, R5 ;  /* 0x0000000906077224 */ /* 0x000fc800078e0205 */
[----:B------:R-:W-:Y:S01]  /*1490*/  @P2 IADD3 R16, R16, 0x1, RZ ;  /* 0x0000000110102810 */ /* 0x000fe20007ffe0ff */
[----:B---3--:R-:W-:Y:S01]  /*14a0*/  IMAD R6, R65, R7, RZ ;  /* 0x0000000741067224 */ /* 0x008fe200078e02ff */
[----:B------:R-:W-:-:S04]  /*14b0*/  SHF.R.S32.HI R9, RZ, 0x1f, R7 ;  /* 0x0000001fff097819 */ /* 0x000fc80000011407 */
[----:B------:R-:W-:Y:S02]  /*14c0*/  @!P0 IMAD.MOV R16, RZ, RZ, -R16 ;  /* 0x000000ffff108224 */ /* 0x000fe400078e0a10 */
[----:B------:R-:W-:Y:S01]  /*14d0*/  IMAD R6, R64, R9, R6 ;  /* 0x0000000940067224 */ /* 0x000fe200078e0206 */
[----:B------:R-:W-:-:S04]  /*14e0*/  @!P1 LOP3.LUT R16, RZ, R4, RZ, 0x33, !PT ;  /* 0x00000004ff109212 */ /* 0x000fc800078e33ff */
[----:B------:R-:W-:Y:S02]  /*14f0*/  SHF.R.S32.HI R8, RZ, 0x1f, R16 ;  /* 0x0000001fff087819 */ /* 0x000fe40000011410 */
[----:B--2---:R-:W-:Y:S01]  /*1500*/  SHF.R.S32.HI R0, RZ, 0x1f, R2 ;  /* 0x0000001fff007819 */ /* 0x004fe20000011402 */
[-C--:B------:R-:W-:Y:S02]  /*1510*/  IMAD R3, R25, R2.reuse, RZ ;  /* 0x0000000219037224 */ /* 0x080fe400078e02ff */
[----:B------:R-:W-:-:S04]  /*1520*/  IMAD.WIDE.U32 R14, R24, R2, RZ ;  /* 0x00000002180e7225 */ /* 0x000fc800078e00ff */
[----:B------:R-:W-:-:S05]  /*1530*/  IMAD R3, R24, R0, R3 ;  /* 0x0000000018037224 */ /* 0x000fca00078e0203 */
[----:B------:R-:W-:Y:S01]  /*1540*/  IADD3 R15, R15, R3, RZ ;  /* 0x000000030f0f7210 */ /* 0x000fe20007ffe0ff */
[----:B------:R-:W-:-:S04]  /*1550*/  IMAD R3, R11, R2, RZ ;  /* 0x000000020b037224 */ /* 0x000fc800078e02ff */
[----:B------:R-:W-:-:S04]  /*1560*/  IMAD.WIDE.U32 R14, R7, R64, R14 ;  /* 0x00000040070e7225 */ /* 0x000fc800078e000e */
[----:B------:R-:W-:Y:S01]  /*1570*/  IMAD R11, R13, R16, RZ ;  /* 0x000000100d0b7224 */ /* 0x000fe200078e02ff */
[----:B------:R-:W-:Y:S01]  /*1580*/  IADD3 R15, R15, R6, RZ ;  /* 0x000000060f0f7210 */ /* 0x000fe20007ffe0ff */
[C---:B------:R-:W-:Y:S02]  /*1590*/  IMAD R3, R10.reuse, R0, R3 ;  /* 0x000000000a037224 */ /* 0x040fe400078e0203 */
[----:B------:R-:W-:-:S04]  /*15a0*/  IMAD.WIDE.U32 R24, R10, R2, RZ ;  /* 0x000000020a187225 */ /* 0x000fc800078e00ff */
[----:B------:R-:W-:Y:S02]  /*15b0*/  IMAD R0, R12, R8, R11 ;  /* 0x000000080c007224 */ /* 0x000fe400078e020b */
[----:B------:R-:W-:Y:S01]  /*15c0*/  IMAD.WIDE.U32 R12, R16, R12, R14 ;  /* 0x0000000c100c7225 */ /* 0x000fe200078e000e */
[----:B------:R-:W-:-:S03]  /*15d0*/  IADD3 R11, R25, R3, RZ ;  /* 0x00000003190b7210 */ /* 0x000fc60007ffe0ff */
[----:B------:R-:W-:Y:S01]  /*15e0*/  IMAD.MOV.U32 R10, RZ, RZ, R24 ;  /* 0x000000ffff0a7224 */ /* 0x000fe200078e0018 */
[----:B------:R-:W-:Y:S01]  /*15f0*/  MOV R2, R12 ;  /* 0x0000000c00027202 */ /* 0x000fe20000000f00 */
[----:B------:R-:W-:Y:S01]  /*1600*/  IMAD.IADD R3, R13, 0x1, R0 ;  /* 0x000000010d037824 */ /* 0x000fe200078e0200 */
[----:B------:R-:W-:Y:S05]  /*1610*/  BRA `(.L_x_1162) ;  /* 0x000004f000007947 */ /* 0x000fea0003800000 */
.L_x_1161:
[----:B-1----:R-:W2:Y:S01]  /*1620*/  LD.E R4, [R20.64+0x68] ;  /* 0x0000680614047980 */ /* 0x002ea2000c101900 */
[----:B------:R-:W-:-:S03]  /*1630*/  ISETP.NE.AND P3, PT, R13, -0x1, PT ;  /* 0xffffffff0d00780c */ /* 0x000fc60003f65270 */
[----:B------:R-:W4:Y:S04]  /*1640*/  LD.E.64 R64, [R20.64+0x38] ;  /* 0x0000380614407980 */ /* 0x000f28000c101b00 */
[----:B---3--:R-:W3:Y:S04]  /*1650*/  LD.E.64 R66, [R20.64+0x40] ;  /* 0x0000400614427980 */ /* 0x008ee8000c101b00 */
[----:B------:R-:W3:Y:S04]  /*1660*/  LD.E.64 R14, [R20.64+0x50] ;  /* 0x00005006140e7980 */ /* 0x000ee8000c101b00 */
[----:B------:R-:W3:Y:S04]  /*1670*/  @!P3 LD.E.64 R16, [R20.64+0x20] ;  /* 0x000020061410b980 */ /* 0x000ee8000c101b00 */
[----:B------:R-:W3:Y:S04]  /*1680*/  @!P3 LD.E.64 R24, [R20.64+0x28] ;  /* 0x000028061418b980 */ /* 0x000ee8000c101b00 */
[----:B------:R1:W5:Y:S01]  /*1690*/  LD.E.64 R22, [R20.64+0x58] ;  /* 0x0000580614167980 */ /* 0x000362000c101b00 */
[----:B------:R-:W-:Y:S01]  /*16a0*/  IMAD.MOV.U32 R10, RZ, RZ, RZ ;  /* 0x000000ffff0a7224 */ /* 0x000fe200078e00ff */
[----:B--2---:R-:W-:-:S04]  /*16b0*/  IABS R3, R4 ;  /* 0x0000000400037213 */ /* 0x004fc80000000000 */
[----:B------:R-:W2:Y:S08]  /*16c0*/  I2F.RP R6, R3 ;  /* 0x0000000300067306 */ /* 0x000eb00000209400 */
[----:B--2---:R-:W2:Y:S02]  /*16d0*/  MUFU.RCP R2, R6 ;  /* 0x0000000600027308 */ /* 0x004ea40000001000 */
[----:B--2---:R-:W-:-:S06]  /*16e0*/  IADD3 R2, R2, 0xffffffe, RZ ;  /* 0x0ffffffe02027810 */ /* 0x004fcc0007ffe0ff */
[----:B------:R-:W2:Y:S01]  /*16f0*/  F2I.FTZ.U32.TRUNC.NTZ R11, R2 ;  /* 0x00000002000b7305 */ /* 0x000ea2000021f000 */
[----:B------:R-:W-:Y:S02]  /*1700*/  IABS R7, R4 ;  /* 0x0000000400077213 */ /* 0x000fe40000000000 */
[----:B--2---:R-:W-:-:S05]  /*1710*/  IADD3 R0, RZ, -R11, RZ ;  /* 0x8000000bff007210 */ /* 0x004fca0007ffe0ff */
[----:B------:R-:W-:Y:S01]  /*1720*/  IMAD R5, R0, R3, RZ ;  /* 0x0000000300057224 */ /* 0x000fe200078e02ff */
[----:B------:R-:W-:-:S03]  /*1730*/  IABS R0, R241 ;  /* 0x000000f100007213 */ /* 0x000fc60000000000 */
[----:B------:R-:W-:Y:S01]  /*1740*/  IMAD.HI.U32 R5, R11, R5, R10 ;  /* 0x000000050b057227 */ /* 0x000fe200078e000a */
[----:B------:R-:W-:-:S05]  /*1750*/  IADD3 R7, RZ, -R7, RZ ;  /* 0x80000007ff077210 */ /* 0x000fca0007ffe0ff */
[----:B------:R-:W-:-:S04]  /*1760*/  IMAD.HI.U32 R2, R5, R0, RZ ;  /* 0x0000000005027227 */ /* 0x000fc800078e00ff */
[----:B------:R-:W-:-:S05]  /*1770*/  IMAD R0, R2, R7, R0 ;  /* 0x0000000702007224 */ /* 0x000fca00078e0200 */
[----:B------:R-:W-:Y:S01]  /*1780*/  ISETP.GT.U32.AND P0, PT, R3, R0, PT ;  /* 0x000000000300720c */ /* 0x000fe20003f04070 */
[-C--:B----4-:R-:W-:Y:S01]  /*1790*/  @!P3 IMAD R5, R65, R12.reuse, RZ ;  /* 0x0000000c4105b224 */ /* 0x090fe200078e02ff */
[----:B------:R-:W-:Y:S01]  /*17a0*/  @!P3 SHF.R.S32.HI R6, RZ, 0x1f, R12 ;  /* 0x0000001fff06b819 */ /* 0x000fe2000001140c */
[----:B------:R-:W-:-:S04]  /*17b0*/  @!P3 IMAD.WIDE.U32 R26, R64, R12, RZ ;  /* 0x0000000c401ab225 */ /* 0x000fc800078e00ff */
[----:B------:R-:W-:Y:S01]  /*17c0*/  @!P3 IMAD R5, R6, R64, R5 ;  /* 0x000000400605b224 */ /* 0x000fe200078e0205 */
[----:B-----5:R-:W-:-:S05]  /*17d0*/  @!P3 SHF.R.S32.HI R6, RZ, 0x1f, R8 ;  /* 0x0000001fff06b819 */ /* 0x020fca0000011408 */
[----:B------:R-:W-:Y:S01]  /*17e0*/  @!P0 IADD3 R0, R0, -R3, RZ ;  /* 0x8000000300008210 */ /* 0x000fe20007ffe0ff */
[----:B------:R-:W-:Y:S01]  /*17f0*/  @P3 IMAD.IADD R7, R12, 0x1, R13 ;  /* 0x000000010c073824 */ /* 0x000fe200078e020d */
[----:B------:R-:W-:Y:S02]  /*1800*/  @!P3 IADD3 R27, R27, R5, RZ ;  /* 0x000000051b1bb210 */ /* 0x000fe40007ffe0ff */
[----:B------:R-:W-:Y:S01]  /*1810*/  ISETP.GE.U32.AND P2, PT, R0, R3, PT ;  /* 0x000000030000720c */ /* 0x000fe20003f46070 */
[----:B---3--:R-:W-:Y:S01]  /*1820*/  @!P3 IMAD R5, R17, R8, RZ ;  /* 0x000000081105b224 */ /* 0x008fe200078e02ff */
[----:B------:R-:W-:Y:S01]  /*1830*/  LOP3.LUT R0, R241, R4, RZ, 0x3c, !PT ;  /* 0x00000004f1007212 */ /* 0x000fe200078e3cff */
[-C--:B------:R-:W-:Y:S02]  /*1840*/  @P3 IMAD R11, R65, R7.reuse, RZ ;  /* 0x00000007410b3224 */ /* 0x080fe400078e02ff */
[----:B------:R-:W-:Y:S01]  /*1850*/  @P3 IMAD.WIDE.U32 R28, R64, R7, RZ ;  /* 0x00000007401c3225 */ /* 0x000fe200078e00ff */
[----:B------:R-:W-:-:S03]  /*1860*/  ISETP.GE.AND P1, PT, R0, RZ, PT ;  /* 0x000000ff0000720c */ /* 0x000fc60003f26270 */
[----:B------:R-:W-:Y:S01]  /*1870*/  @!P3 IMAD R5, R16, R6, R5 ;  /* 0x000000061005b224 */ /* 0x000fe200078e0205 */
[----:B------:R-:W-:Y:S01]  /*1880*/  @!P0 IADD3 R2, R2, 0x1, RZ ;  /* 0x0000000102028810 */ /* 0x000fe20007ffe0ff */
[----:B------:R-:W-:Y:S01]  /*1890*/  @!P3 IMAD.WIDE.U32 R16, R16, R8, R26 ;  /* 0x000000081010b225 */ /* 0x000fe200078e001a */
[----:B------:R-:W-:Y:S02]  /*18a0*/  @!P3 SHF.R.S32.HI R3, RZ, 0x1f, R12 ;  /* 0x0000001fff03b819 */ /* 0x000fe4000001140c */
[----:B------:R-:W-:Y:S01]  /*18b0*/  ISETP.NE.AND P0, PT, R4, RZ, PT ;  /* 0x000000ff0400720c */ /* 0x000fe20003f05270 */
[----:B------:R-:W-:Y:S02]  /*18c0*/  @P3 IMAD.IADD R11, R29, 0x1, R11 ;  /* 0x000000011d0b3824 */ /* 0x000fe400078e020b */
[----:B------:R-:W-:Y:S02]  /*18d0*/  @!P3 IMAD R6, R67, R12, RZ ;  /* 0x0000000c4306b224 */ /* 0x000fe400078e02ff */
[----:B------:R-:W-:Y:S01]  /*18e0*/  @!P3 IMAD.IADD R11, R17, 0x1, R5 ;  /* 0x00000001110bb824 */ /* 0x000fe200078e0205 */
[----:B------:R-:W-:Y:S01]  /*18f0*/  LEA R5, R165, 0xffffffc0, 0x6 ;  /* 0xffffffc0a5057811 */ /* 0x000fe200078e30ff */
[----:B------:R-:W-:Y:S01]  /*1900*/  @!P3 IMAD R3, R3, R66, R6 ;  /* 0x000000420303b224 */ /* 0x000fe200078e0206 */
[----:B------:R-:W-:Y:S01]  /*1910*/  @P2 IADD3 R2, R2, 0x1, RZ ;  /* 0x0000000102022810 */ /* 0x000fe20007ffe0ff */
[----:B------:R-:W-:Y:S01]  /*1920*/  @!P3 IMAD.WIDE.U32 R26, R66, R12, RZ ;  /* 0x0000000c421ab225 */ /* 0x000fe200078e00ff */
[----:B------:R-:W-:-:S02]  /*1930*/  @P3 MOV R10, R28 ;  /* 0x0000001c000a3202 */ /* 0x000fc40000000f00 */
[----:B------:R-:W-:Y:S01]  /*1940*/  @!P3 MOV R10, R16 ;  /* 0x00000010000ab202 */ /* 0x000fe20000000f00 */
[-C--:B------:R-:W-:Y:S01]  /*1950*/  IMAD R7, R65, R5.reuse, RZ ;  /* 0x0000000541077224 */ /* 0x080fe200078e02ff */
[----:B------:R-:W-:Y:S01]  /*1960*/  SHF.R.S32.HI R9, RZ, 0x1f, R5 ;  /* 0x0000001fff097819 */ /* 0x000fe20000011405 */
[----:B------:R-:W-:Y:S01]  /*1970*/  @!P3 IMAD.IADD R27, R27, 0x1, R3 ;  /* 0x000000011b1bb824 */ /* 0x000fe200078e0203 */
[----:B------:R-:W-:Y:S01]  /*1980*/  MOV R16, R2 ;  /* 0x0000000200107202 */ /* 0x000fe20000000f00 */
[----:B------:R-:W-:Y:S01]  /*1990*/  @!P3 IMAD R0, R25, R8, RZ ;  /* 0x000000081900b224 */ /* 0x000fe200078e02ff */
[----:B------:R-:W-:Y:S01]  /*19a0*/  @!P3 SHF.R.S32.HI R3, RZ, 0x1f, R8 ;  /* 0x0000001fff03b819 */ /* 0x000fe20000011408 */
[----:B------:R-:W-:Y:S01]  /*19b0*/  IMAD R7, R9, R64, R7 ;  /* 0x0000004009077224 */ /* 0x000fe200078e0207 */
[----:B------:R-:W-:Y:S01]  /*19c0*/  @!P1 IADD3 R16, -R16, RZ, RZ ;  /* 0x000000ff10109210 */ /* 0x000fe20007ffe1ff */
[----:B------:R-:W-:Y:S01]  /*19d0*/  IMAD.WIDE.U32 R10, R64, R5, R10 ;  /* 0x00000005400a7225 */ /* 0x000fe200078e000a */
[----:B------:R-:W-:-:S02]  /*19e0*/  @!P0 LOP3.LUT R16, RZ, R4, RZ, 0x33, !PT ;  /* 0x00000004ff108212 */ /* 0x000fc400078e33ff */
[----:B------:R-:W-:Y:S01]  /*19f0*/  @P3 IADD3 R12, R12, R13, RZ ;  /* 0x0000000d0c0c3210 */ /* 0x000fe20007ffe0ff */
[C---:B------:R-:W-:Y:S01]  /*1a00*/  @!P3 IMAD R0, R24.reuse, R3, R0 ;  /* 0x000000031800b224 */ /* 0x040fe200078e0200 */
[----:B------:R-:W-:Y:S01]  /*1a10*/  IADD3 R7, R11, R7, RZ ;  /* 0x000000070b077210 */ /* 0x000fe20007ffe0ff */
[----:B------:R-:W-:Y:S01]  /*1a20*/  @!P3 IMAD.WIDE.U32 R24, R24, R8, R26 ;  /* 0x000000081818b225 */ /* 0x000fe200078e001a */
[----:B------:R-:W-:-:S03]  /*1a30*/  SHF.R.S32.HI R8, RZ, 0x1f, R16 ;  /* 0x0000001fff087819 */ /* 0x000fc60000011410 */
[----:B------:R-:W-:Y:S02]  /*1a40*/  IMAD.MOV.U32 R6, RZ, RZ, R10 ;  /* 0x000000ffff067224 */ /* 0x000fe400078e000a */
[----:B------:R-:W-:Y:S02]  /*1a50*/  IMAD R3, R15, R16, RZ ;  /* 0x000000100f037224 */ /* 0x000fe400078e02ff */
[-C--:B------:R-:W-:Y:S02]  /*1a60*/  @P3 IMAD R11, R67, R12.reuse, RZ ;  /* 0x0000000c430b3224 */ /* 0x080fe400078e02ff */
[----:B------:R-:W-:-:S04]  /*1a70*/  @P3 IMAD.WIDE.U32 R12, R66, R12, RZ ;  /* 0x0000000c420c3225 */ /* 0x000fc800078e00ff */
[----:B------:R-:W-:-:S04]  /*1a80*/  IMAD.WIDE.U32 R6, R14, R16, R6 ;  /* 0x000000100e067225 */ /* 0x000fc800078e0006 */
[----:B------:R-:W-:Y:S01]  /*1a90*/  IMAD R3, R14, R8, R3 ;  /* 0x000000080e037224 */ /* 0x000fe200078e0203 */
[----:B------:R-:W-:Y:S01]  /*1aa0*/  @P3 IADD3 R11, R13, R11, RZ ;  /* 0x0000000b0d0b3210 */ /* 0x000fe20007ffe0ff */
[----:B------:R-:W-:Y:S01]  /*1ab0*/  @P3 IMAD.MOV.U32 R10, RZ, RZ, R12 ;  /* 0x000000ffff0a3224 */ /* 0x000fe200078e000c */
[----:B------:R-:W-:Y:S01]  /*1ac0*/  @!P3 IADD3 R11, R25, R0, RZ ;  /* 0x00000000190bb210 */ /* 0x000fe20007ffe0ff */
[----:B------:R-:W-:Y:S01]  /*1ad0*/  IMAD.MOV.U32 R2, RZ, RZ, R6 ;  /* 0x000000ffff027224 */ /* 0x000fe200078e0006 */
[----:B------:R-:W-:Y:S02]  /*1ae0*/  IADD3 R3, R7, R3, RZ ;  /* 0x0000000307037210 */ /* 0x000fe40007ffe0ff */
[----:B------:R-:W-:Y:S02]  /*1af0*/  @!P3 MOV R10, R24 ;  /* 0x00000018000ab202 */ /* 0x000fe40000000f00 */
[----:B------:R-:W-:Y:S02]  /*1b00*/  MOV R7, R5 ;  /* 0x0000000500077202 */ /* 0x000fe40000000f00 */
.L_x_1162:
[----:B-1----:R-:W-:Y:S05]  /*1b10*/  BSYNC B0 ;  /* 0x0000000000007941 */ /* 0x002fea0003800000 */
.L_x_1160:
        /* <DEDUP_REMOVED lines=10> */
[----:B------:R-:W-:-:S04]  /*1bc0*/  LEA.HI R4, R0, R73, RZ, 0x3 ;  /* 0x0000004900047211 */ /* 0x000fc800078f18ff */
[----:B------:R-:W-:Y:S02]  /*1bd0*/  SHF.R.S32.HI R182, RZ, 0x3, R4 ;  /* 0x00000003ffb67819 */ /* 0x000fe40000011404 */
[----:B------:R-:W-:Y:S02]  /*1be0*/  LOP3.LUT R4, R4, 0xfffffff8, RZ, 0xc0, !PT ;  /* 0xfffffff804047812 */ /* 0x000fe400078ec0ff */
[----:B------:R-:W-:Y:S01]  /*1bf0*/  LEA.HI R72, R0, R73, RZ, 0x4 ;  /* 0x0000004900487211 */ /* 0x000fe200078f20ff */
[----:B------:R-:W-:Y:S02]  /*1c00*/  IMAD.SHL.U32 R17, R182, 0x40, RZ ;  /* 0x00000040b6117824 */ /* 0x000fe400078e00ff */
[----:B------:R-:W-:Y:S01]  /*1c10*/  IMAD.IADD R71, R73, 0x1, -R4 ;  /* 0x0000000149477824 */ /* 0x000fe200078e0a04 */
[----:B------:R-:W-:Y:S02]  /*1c20*/  LOP3.LUT R6, R72, 0xfffffff0, RZ, 0xc0, !PT ;  /* 0xfffffff048067812 */ /* 0x000fe400078ec0ff */
[----:B------:R-:W-:Y:S01]  /*1c30*/  LOP3.LUT R17, R17, 0x1c0, RZ, 0xc0, !PT ;  /* 0x000001c011117812 */ /* 0x000fe200078ec0ff */
[----:B------:R-:W-:-:S02]  /*1c40*/  IMAD.SHL.U32 R14, R71, 0x8, RZ ;  /* 0x00000008470e7824 */ /* 0x000fc400078e00ff */
[----:B------:R-:W-:Y:S01]  /*1c50*/  IMAD.IADD R6, R73, 0x1, -R6 ;  /* 0x0000000149067824 */ /* 0x000fe200078e0a06 */
[----:B------:R-:W-:Y:S02]  /*1c60*/  SHF.R.U32.HI R174, RZ, 0x3, R17 ;  /* 0x00000003ffae7819 */ /* 0x000fe40000011611 */
[----:B------:R-:W-:Y:S02]  /*1c70*/  LOP3.LUT R15, R17, 0x38, R14, 0xf8, !PT ;  /* 0x00000038110f7812 */ /* 0x000fe400078ef80e */
[----:B------:R-:W-:Y:S02]  /*1c80*/  SHF.R.S32.HI R27, RZ, 0x4, R72 ;  /* 0x00000004ff1b7819 */ /* 0x000fe40000011448 */
[----:B-1----:R-:W-:Y:S02]  /*1c90*/  SHF.R.S32.HI R19, RZ, 0x1f, R6 ;  /* 0x0000001fff137819 */ /* 0x002fe40000011406 */
[----:B------:R-:W-:Y:S02]  /*1ca0*/  LOP3.LUT R174, R15, R174, RZ, 0x3c, !PT ;  /* 0x000000ae0fae7212 */ /* 0x000fe400078e3cff */
[----:B------:R-:W-:-:S02]  /*1cb0*/  LEA.HI R72, R72, R27, RZ, 0x1 ;  /* 0x0000001b48487211 */ /* 0x000fc400078f08ff */
[----:B------:R-:W-:Y:S02]  /*1cc0*/  IADD3 R10, P1, R14, R10, RZ ;  /* 0x0000000a0e0a7210 */ /* 0x000fe40007f3e0ff */
[----:B------:R-:W-:Y:S02]  /*1cd0*/  SHF.R.S32.HI R15, RZ, 0x1f, R14 ;  /* 0x0000001fff0f7819 */ /* 0x000fe4000001140e */
[----:B------:R-:W-:Y:S02]  /*1ce0*/  LEA.HI R19, R19, R6, RZ, 0x3 ;  /* 0x0000000613137211 */ /* 0x000fe400078f18ff */
[----:B------:R-:W-:Y:S01]  /*1cf0*/  LOP3.LUT R72, R72, 0xfffffffe, RZ, 0xc0, !PT ;  /* 0xfffffffe48487812 */ /* 0x000fe200078ec0ff */
[----:B------:R-:W-:Y:S01]  /*1d00*/  IMAD R4, R9, R66, RZ ;  /* 0x0000004209047224 */ /* 0x000fe200078e02ff */
[----:B------:R-:W-:Y:S01]  /*1d10*/  LOP3.LUT R17, R19, 0xfffffff8, RZ, 0xc0, !PT ;  /* 0xfffffff813117812 */ /* 0x000fe200078ec0ff */
[----:B------:R-:W-:Y:S01]  /*1d20*/  IMAD.X R11, R15, 0x1, R11, P1 ;  /* 0x000000010f0b7824 */ /* 0x000fe200008e060b */
[----:B------:R-:W-:Y:S01]  /*1d30*/  LEA.HI R9, R0, R73, RZ, 0x6 ;  /* 0x0000004900097211 */ /* 0x000fe200078f30ff */
[----:B------:R-:W-:Y:S01]  /*1d40*/  IMAD.IADD R72, R27, 0x1, -R72 ;  /* 0x000000011b487824 */ /* 0x000fe200078e0a48 */
[----:B------:R-:W-:Y:S01]  /*1d50*/  SHF.R.S32.HI R76, RZ, 0x1f, R243 ;  /* 0x0000001fff4c7819 */ /* 0x000fe200000114f3 */
[----:B------:R-:W-:-:S02]  /*1d60*/  IMAD R4, R7, R67, R4 ;  /* 0x0000004307047224 */ /* 0x000fc400078e0204 */
[----:B------:R-:W-:-:S04]  /*1d70*/  IMAD.WIDE.U32 R26, R7, R66, R10 ;  /* 0x00000042071a7225 */ /* 0x000fc800078e000a */
[----:B------:R-:W-:Y:S02]  /*1d80*/  IMAD.IADD R17, R6, 0x1, -R17 ;  /* 0x0000000106117824 */ /* 0x000fe400078e0a11 */
[----:B------:R-:W-:-:S05]  /*1d90*/  IMAD.SHL.U32 R9, R9, 0x8, RZ ;  /* 0x0000000809097824 */ /* 0x000fca00078e00ff */
[----:B------:R-:W-:Y:S01]  /*1da0*/  LOP3.LUT R174, R174, 0xfffffe00, R9, 0xf8, !PT ;  /* 0xfffffe00aeae7812 */ /* 0x000fe200078ef809 */
[----:B------:R-:W-:Y:S02]  /*1db0*/  IMAD R23, R23, R16, RZ ;  /* 0x0000001017177224 */ /* 0x000fe400078e02ff */
[----:B------:R-:W-:Y:S02]  /*1dc0*/  IMAD.IADD R27, R27, 0x1, R4 ;  /* 0x000000011b1b7824 */ /* 0x000fe400078e0204 */
[----:B------:R-:W-:Y:S01]  /*1dd0*/  IMAD.SHL.U32 R19, R19, 0x40, RZ ;  /* 0x0000004013137824 */ /* 0x000fe200078e00ff */
[----:B------:R-:W-:Y:S01]  /*1de0*/  SHF.R.S32.HI R4, RZ, 0x1f, R241 ;  /* 0x0000001fff047819 */ /* 0x000fe200000114f1 */
[----:B------:R-:W-:Y:S01]  /*1df0*/  IMAD R189, R67, R182, RZ ;  /* 0x000000b643bd7224 */ /* 0x000fe200078e02ff */
[----:B------:R-:W-:Y:S02]  /*1e00*/  SHF.R.S32.HI R183, RZ, 0x1f, R182 ;  /* 0x0000001fffb77819 */ /* 0x000fe400000114b6 */
[----:B------:R-:W-:-:S03]  /*1e10*/  SHF.R.S32.HI R106, RZ, 0x1f, R77 ;  /* 0x0000001fff6a7819 */ /* 0x000fc6000001144d */
[----:B------:R-:W-:Y:S01]  /*1e20*/  IMAD R189, R183, R66, R189 ;  /* 0x00000042b7bd7224 */ /* 0x000fe200078e02bd */
[----:B------:R-:W-:-:S04]  /*1e30*/  LEA.HI R106, R106, R77, RZ, 0x6 ;  /* 0x0000004d6a6a7211 */ /* 0x000fc800078f30ff */
[----:B------:R-:W-:-:S04]  /*1e40*/  SHF.R.S32.HI R106, RZ, 0x6, R106 ;  /* 0x00000006ff6a7819 */ /* 0x000fc8000001146a */
[----:B------:R-:W-:Y:S01]  /*1e50*/  IMNMX R106, RZ, R106, !PT ;  /* 0x0000006aff6a7217 */ /* 0x000fe20007800200 */
[----:B------:R-:W-:Y:S01]  /*1e60*/  IMAD R181, R65, R182, RZ ;  /* 0x000000b641b57224 */ /* 0x000fe200078e02ff */
[----:B------:R-:W-:-:S03]  /*1e70*/  LEA.HI R69, R0, R73, RZ, 0x5 ;  /* 0x0000004900457211 */ /* 0x000fc600078f28ff */
[----:B------:R-:W-:Y:S01]  /*1e80*/  IMAD R181, R183, R64, R181 ;  /* 0x00000040b7b57224 */ /* 0x000fe200078e02b5 */
[----:B------:R-:W-:Y:S01]  /*1e90*/  LOP3.LUT R74, R69, 0xffffffe0, RZ, 0xc0, !PT ;  /* 0xffffffe0454a7812 */ /* 0x000fe200078ec0ff */
[----:B------:R-:W-:Y:S01]  /*1ea0*/  IMAD.MOV.U32 R57, RZ, RZ, 0x10 ;  /* 0x00000010ff397424 */ /* 0x000fe200078e00ff */
[C---:B------:R-:W-:Y:S01]  /*1eb0*/  LOP3.LUT P3, RZ, R17.reuse, 0x4, RZ, 0xc0, !PT ;  /* 0x0000000411ff7812 */ /* 0x040fe2000786c0ff */
[----:B------:R-:W-:Y:S01]  /*1ec0*/  IMAD.MOV.U32 R55, RZ, RZ, 0x20 ;  /* 0x00000020ff377424 */ /* 0x000fe200078e00ff */
[----:B------:R-:W-:Y:S01]  /*1ed0*/  LOP3.LUT P2, RZ, R17, 0x2, RZ, 0xc0, !PT ;  /* 0x0000000211ff7812 */ /* 0x000fe2000784c0ff */
[C---:B------:R-:W-:Y:S01]  /*1ee0*/  IMAD.SHL.U32 R237, R64.reuse, 0x10, RZ ;  /* 0x0000001040ed7824 */ /* 0x040fe200078e00ff */
[----:B------:R-:W-:Y:S01]  /*1ef0*/  SHF.L.U64.HI R238, R64, 0x4, R65 ;  /* 0x0000000440ee7819 */ /* 0x000fe20000010241 */
[C---:B------:R-:W-:Y:S01]  /*1f00*/  IMAD.SHL.U32 R235, R66.reuse, 0x10, RZ ;  /* 0x0000001042eb7824 */ /* 0x040fe200078e00ff */
[----:B------:R-:W-:Y:S01]  /*1f10*/  SHF.L.U64.HI R236, R66, 0x4, R67 ;  /* 0x0000000442ec7819 */ /* 0x000fe20000010243 */
[----:B------:R-:W-:Y:S01]  /*1f20*/  IMAD.IADD R74, R73, 0x1, -R74 ;  /* 0x00000001494a7824 */ /* 0x000fe200078e0a4a */
[----:B------:R-:W-:Y:S01]  /*1f30*/  SHF.R.S32.HI R69, RZ, 0x5, R69 ;  /* 0x00000005ff457819 */ /* 0x000fe20000011445 */
[----:B------:R-:W-:Y:S01]  /*1f40*/  IMAD.SHL.U32 R78, R71, 0x4, RZ ;  /* 0x00000004474e7824 */ /* 0x000fe200078e00ff */
[----:B------:R-:W-:-:S02]  /*1f50*/  SEL R57, R57, 0xfffffff0, !P2 ;  /* 0xfffffff039397807 */ /* 0x000fc40005000000 */
[----:B------:R-:W-:Y:S01]  /*1f60*/  SEL R55, R55, 0xffffffe0, !P3 ;  /* 0xffffffe037377807 */ /* 0x000fe20005800000 */
[----:B--2---:R-:W-:-:S04]  /*1f70*/  @P0 IMAD.WIDE.U32 R10, R192, R246, RZ ;  /* 0x000000f6c00a0225 */ /* 0x004fc800078e00ff */
[----:B------:R-:W-:Y:S02]  /*1f80*/  @P0 IMAD R6, R193, R246, RZ ;  /* 0x000000f6c1060224 */ /* 0x000fe400078e02ff */
[-C--:B---3--:R-:W-:Y:S02]  /*1f90*/  @!P0 IMAD R7, R29, R243.reuse, RZ ;  /* 0x000000f31d078224 */ /* 0x088fe400078e02ff */
[----:B------:R-:W-:-:S04]  /*1fa0*/  @!P0 IMAD.WIDE.U32 R30, R28, R243, RZ ;  /* 0x000000f31c1e8225 */ /* 0x000fc800078e00ff */
[----:B------:R-:W-:Y:S02]  /*1fb0*/  @!P0 IMAD R28, R28, R76, R7 ;  /* 0x0000004c1c1c8224 */ /* 0x000fe400078e0207 */
[----:B------:R-:W-:Y:S02]  /*1fc0*/  @P0 IMAD.IADD R7, R11, 0x1, R6 ;  /* 0x000000010b070824 */ /* 0x000fe400078e0206 */
[----:B------:R-:W-:Y:S02]  /*1fd0*/  IMAD.SHL.U32 R11, R17, 0x40, RZ ;  /* 0x00000040110b7824 */ /* 0x000fe400078e00ff */
[----:B------:R-:W-:Y:S02]  /*1fe0*/  @P0 IMAD.MOV.U32 R9, RZ, RZ, R10 ;  /* 0x000000ffff090224 */ /* 0x000fe400078e000a */
[----:B------:R-:W-:Y:S01]  /*1ff0*/  IMAD.SHL.U32 R10, R72, 0x8, RZ ;  /* 0x00000008480a7824 */ /* 0x000fe200078e00ff */
[----:B------:R-:W-:Y:S01]  /*2000*/  LOP3.LUT R11, R11, 0x1c0, RZ, 0xc0, !PT ;  /* 0x000001c00b0b7812 */ /* 0x000fe200078ec0ff */
[----:B------:R-:W-:-:S03]  /*2010*/  @!P0 IMAD.MOV.U32 R9, RZ, RZ, R30 ;  /* 0x000000ffff098224 */ /* 0x000fc600078e001e */
[----:B------:R-:W-:Y:S02]  /*2020*/  LOP3.LUT R10, R11, 0x8, R10, 0xf8, !PT ;  /* 0x000000080b0a7812 */ /* 0x000fe400078ef80a */
[----:B------:R-:W-:Y:S01]  /*2030*/  SHF.R.U32.HI R11, RZ, 0x3, R11 ;  /* 0x00000003ff0b7819 */ /* 0x000fe2000001160b */
[----:B------:R-:W-:Y:S01]  /*2040*/  @!P0 IMAD.IADD R7, R31, 0x1, R28 ;  /* 0x000000011f078824 */ /* 0x000fe200078e021c */
[----:B------:R-:W-:Y:S01]  /*2050*/  IADD3 R28, P1, R14, R9, RZ ;  /* 0x000000090e1c7210 */ /* 0x000fe20007f3e0ff */
[-C--:B------:R-:W-:Y:S01]  /*2060*/  IMAD R6, R8, R22.reuse, R23 ;  /* 0x0000001608067224 */ /* 0x080fe200078e0217 */
[----:B------:R-:W-:Y:S01]  /*2070*/  LOP3.LUT R10, R10, R11, RZ, 0x3c, !PT ;  /* 0x0000000b0a0a7212 */ /* 0x000fe200078e3cff */
[----:B------:R-:W-:Y:S01]  /*2080*/  IMAD.WIDE.U32 R22, R16, R22, R26 ;  /* 0x0000001610167225 */ /* 0x000fe200078e001a */
[----:B------:R-:W-:Y:S02]  /*2090*/  IADD3 R11, R14, 0x40, RZ ;  /* 0x000000400e0b7810 */ /* 0x000fe40007ffe0ff */
[----:B------:R-:W-:Y:S01]  /*20a0*/  LOP3.LUT R56, R10, 0xfffffe00, R19, 0xf8, !PT ;  /* 0xfffffe000a387812 */ /* 0x000fe200078ef813 */
[----:B------:R-:W-:Y:S01]  /*20b0*/  IMAD R9, R25, R241, RZ ;  /* 0x000000f119097224 */ /* 0x000fe200078e02ff */
[-C--:B----4-:R-:W-:Y:S01]  /*20c0*/  ISETP.GE.AND P0, PT, R11, R79.reuse, PT ;  /* 0x0000004f0b00720c */ /* 0x090fe20003f06270 */
[----:B------:R-:W-:Y:S01]  /*20d0*/  IMAD.X R29, R15, 0x1, R7, P1 ;  /* 0x000000010f1d7824 */ /* 0x000fe200008e0607 */
[----:B------:R-:W-:Y:S01]  /*20e0*/  IADD3 R10, R14, 0x80, RZ ;  /* 0x000000800e0a7810 */ /* 0x000fe20007ffe0ff */
[----:B------:R-:W-:Y:S01]  /*20f0*/  IMAD.IADD R23, R23, 0x1, R6 ;  /* 0x0000000117177824 */ /* 0x000fe200078e0206 */
[----:B------:R-:W-:Y:S01]  /*2100*/  SEL R6, RZ, 0xffffffff, P0 ;  /* 0xffffffffff067807 */ /* 0x000fe20000000000 */
[----:B------:R-:W-:Y:S01]  /*2110*/  IMAD R4, R24, R4, R9 ;  /* 0x0000000418047224 */ /* 0x000fe200078e0209 */
[-C--:B------:R-:W-:Y:S01]  /*2120*/  ISETP.GE.AND P0, PT, R10, R79.reuse, PT ;  /* 0x0000004f0a00720c */ /* 0x080fe20003f06270 */
[----:B------:R-:W-:Y:S01]  /*2130*/  IMAD.WIDE.U32 R186, R241, R24, R28 ;  /* 0x00000018f1ba7225 */ /* 0x000fe200078e001c */
[----:B------:R-:W-:-:S03]  /*2140*/  ISETP.GE.AND P1, PT, R14, R79, PT ;  /* 0x0000004f0e00720c */ /* 0x000fc60003f26270 */
[----:B------:R-:W-:Y:S01]  /*2150*/  IMAD.WIDE.U32 R22, R182, R66, R22 ;  /* 0x00000042b6167225 */ /* 0x000fe200078e0016 */
[----:B------:R-:W-:-:S03]  /*2160*/  IADD3 R9, R14, 0xc0, RZ ;  /* 0x000000c00e097810 */ /* 0x000fc60007ffe0ff */
[----:B------:R-:W-:Y:S01]  /*2170*/  IMAD.IADD R187, R187, 0x1, R4 ;  /* 0x00000001bbbb7824 */ /* 0x000fe200078e0204 */
[----:B------:R-:W-:Y:S01]  /*2180*/  SEL R4, RZ, 0x4, P0 ;  /* 0x00000004ff047807 */ /* 0x000fe20000000000 */
[----:B------:R-:W-:Y:S01]  /*2190*/  IMAD.IADD R189, R23, 0x1, R189 ;  /* 0x0000000117bd7824 */ /* 0x000fe200078e02bd */
[C---:B------:R-:W-:Y:S02]  /*21a0*/  LEA R188, P0, R22.reuse, R12, 0x1 ;  /* 0x0000000c16bc7211 */ /* 0x040fe400078008ff */
[----:B------:R-:W-:Y:S02]  /*21b0*/  SEL R7, RZ, 0x1, P1 ;  /* 0x00000001ff077807 */ /* 0x000fe40000800000 */
[----:B------:R-:W-:Y:S02]  /*21c0*/  ISETP.GE.AND P1, PT, R9, R79, PT ;  /* 0x0000004f0900720c */ /* 0x000fe40003f26270 */
[----:B------:R-:W-:Y:S02]  /*21d0*/  LEA.HI.X R189, R22, R13, R189, 0x1, P0 ;  /* 0x0000000d16bd7211 */ /* 0x000fe400000f0cbd */
[----:B------:R-:W-:-:S02]  /*21e0*/  IADD3 R178, P0, R14, R2, RZ ;  /* 0x000000020eb27210 */ /* 0x000fc40007f1e0ff */
[----:B------:R-:W-:Y:S02]  /*21f0*/  SEL R75, RZ, 0x8, P1 ;  /* 0x00000008ff4b7807 */ /* 0x000fe40000800000 */
[----:B------:R-:W-:Y:S01]  /*2200*/  ISETP.GT.AND P1, PT, R165, R106, PT ;  /* 0x0000006aa500720c */ /* 0x000fe20003f24270 */
[----:B------:R-:W-:Y:S02]  /*2210*/  IMAD.X R179, R15, 0x1, R3, P0 ;  /* 0x000000010fb37824 */ /* 0x000fe400000e0603 */
        /* <DEDUP_REMOVED lines=46> */
[----:B--2---:R-:W-:-:S04]  /*2500*/  IMAD R3, R33, R243, RZ ;  /* 0x000000f321037224 */ /* 0x004fc800078e02ff */
[----:B------:R-:W-:Y:S02]  /*2510*/  IMAD R0, R32, R76, R3 ;  /* 0x0000004c20007224 */ /* 0x000fe400078e0203 */
[----:B---3--:R-:W-:Y:S02]  /*2520*/  IMAD R3, R35, R243, RZ ;  /* 0x000000f323037224 */ /* 0x008fe400078e02ff */
[C---:B------:R-:W-:Y:S01]  /*2530*/  IMAD.WIDE.U32 R32, R243.reuse, R32, R14 ;  /* 0x00000020f3207225 */ /* 0x040fe200078e000e */
[C-C-:B----4-:R-:W-:Y:S02]  /*2540*/  SHF.L.U64.HI R129, R198.reuse, 0x4, R199.reuse ;  /* 0x00000004c6817819 */ /* 0x150fe400000102c7 */
[----:B------:R-:W-:Y:S01]  /*2550*/  SHF.L.U64.HI R131, R198, 0x5, R199 ;  /* 0x00000005c6837819 */ /* 0x000fe200000102c7 */
[----:B------:R-:W-:Y:S01]  /*2560*/  IMAD.WIDE.U32 R30, R243, R34, R14 ;  /* 0x00000022f31e7225 */ /* 0x000fe200078e000e */
[----:B------:R-:W-:Y:S02]  /*2570*/  SHF.L.U64.HI R107, R200, 0x4, R201 ;  /* 0x00000004c86b7819 */ /* 0x000fe400000102c9 */
[----:B------:R-:W-:Y:S01]  /*2580*/  SHF.L.U32 R132, R198, 0x5, RZ ;  /* 0x00000005c6847819 */ /* 0x000fe200000006ff */
[----:B------:R-:W-:Y:S01]  /*2590*/  IMAD R2, R34, R76, R3 ;  /* 0x0000004c22027224 */ /* 0x000fe200078e0203 */
[----:B------:R-:W-:Y:S01]  /*25a0*/  SHF.R.S32.HI R3, RZ, 0x1f, R5 ;  /* 0x0000001fff037819 */ /* 0x000fe20000011405 */
[----:B------:R-:W-:Y:S01]  /*25b0*/  IMAD.IADD R33, R33, 0x1, R0 ;  /* 0x0000000121217824 */ /* 0x000fe200078e0200 */
[----:B------:R-:W-:Y:S01]  /*25c0*/  SHF.L.U64.HI R117, R200, 0x5, R201 ;  /* 0x00000005c8757819 */ /* 0x000fe200000102c9 */
[-C--:B------:R-:W-:Y:S01]  /*25d0*/  IMAD R4, R199, R5.reuse, RZ ;  /* 0x00000005c7047224 */ /* 0x080fe200078e02ff */
[----:B------:R-:W-:Y:S01]  /*25e0*/  SHF.L.U64.HI R131, R132, 0x1, R131 ;  /* 0x0000000184837819 */ /* 0x000fe20000010283 */
[----:B------:R-:W-:-:S02]  /*25f0*/  IMAD R0, R201, R5, RZ ;  /* 0x00000005c9007224 */ /* 0x000fc400078e02ff */
        /* <DEDUP_REMOVED lines=70> */
[----:B------:R-:W-:Y:S01]  /*2a60*/  IADD3 R98, P1, R237, 0x80, RZ ;  /* 0x00000080ed627810 */ /* 0x000fe20007f3e0ff */
[C---:B------:R-:W-:Y:S01]  /*2a70*/  IMAD.X R141, R7.reuse, 0x1, R141, P2 ;  /* 0x00000001078d7824 */ /* 0x040fe200010e068d */
[----:B------:R-:W-:Y:S01]  /*2a80*/  IADD3.X R19, R7, R0, RZ, P0, !PT ;  /* 0x0000000007137210 */ /* 0x000fe200007fe4ff */
[----:B------:R-:W-:Y:S01]  /*2a90*/  IMAD.IADD R159, R175, 0x1, R162 ;  /* 0x00000001af9f7824 */ /* 0x000fe200078e02a2 */
[C---:B------:R-:W-:Y:S01]  /*2aa0*/  IADD3 R102, P2, R237.reuse, 0x40, RZ ;  /* 0x00000040ed667810 */ /* 0x040fe20007f5e0ff */
[----:B------:R-:W-:Y:S01]  /*2ab0*/  IMAD.X R99, RZ, RZ, R238, P1 ;  /* 0x000000ffff637224 */ /* 0x000fe200008e06ee */
        /* <DEDUP_REMOVED lines=13> */
[C---:B------:R-:W-:Y:S01]  /*2b90*/  IADD3 R113, P1, R108.reuse, 0x80, RZ ;  /* 0x000000806c717810 */ /* 0x040fe20007f3e0ff */
[--C-:B------:R-:W-:Y:S01]  /*2ba0*/  IMAD.X R94, R101, 0x1, R238.reuse, P4 ;  /* 0x00000001655e7824 */ /* 0x100fe200020e06ee */
        /* <DEDUP_REMOVED lines=32> */
.L_x_1281:
        /* <DEDUP_REMOVED lines=21> */
.L_x_1165:
[----:B------:R-:W-:Y:S05]  /*2f00*/  BSYNC B0 ;  /* 0x0000000000007941 */ /* 0x000fea0003800000 */
.L_x_1164:
        /* <DEDUP_REMOVED lines=21> */
.L_x_1167:
[----:B------:R-:W-:Y:S05]  /*3060*/  BSYNC B0 ;  /* 0x0000000000007941 */ /* 0x000fea0003800000 */
.L_x_1166:
        /* <DEDUP_REMOVED lines=21> */
.L_x_1169:
[----:B------:R-:W-:Y:S05]  /*31c0*/  BSYNC B0 ;  /* 0x0000000000007941 */ /* 0x000fea0003800000 */
.L_x_1168:
        /* <DEDUP_REMOVED lines=21> */
.L_x_1171:
[----:B------:R-:W-:Y:S05]  /*3320*/  BSYNC B0 ;  /* 0x0000000000007941 */ /* 0x000fea0003800000 */
.L_x_1170:
        /* <DEDUP_REMOVED lines=65> */
.L_x_1178:
[----:B------:R-:W-:Y:S05]  /*3740*/  BSYNC B0 ;  /* 0x0000000000007941 */ /* 0x000fea0003800000 */
.L_x_1177:
        /* <DEDUP_REMOVED lines=50> */
.L_x_1180:
[----:B------:R-:W-:Y:S05]  /*3a70*/  BSYNC B0 ;  /* 0x0000000000007941 */ /* 0x000fea0003800000 */
.L_x_1179:
        /* <DEDUP_REMOVED lines=50> */
.L_x_1182:
[----:B------:R-:W-:Y:S05]  /*3da0*/  BSYNC B0 ;  /* 0x0000000000007941 */ /* 0x000fea0003800000 */
.L_x_1181:
        /* <DEDUP_REMOVED lines=49> */
.L_x_1176:
[----:B------:R-:W-:Y:S05]  /*40c0*/  BSYNC B1 ;  /* 0x0000000000017941 */ /* 0x000fea0003800000 */
.L_x_1175:
        /* <DEDUP_REMOVED lines=63> */
.L_x_1186:
[----:B------:R-:W-:Y:S05]  /*44c0*/  BSYNC B0 ;  /* 0x0000000000007941 */ /* 0x000fea0003800000 */
.L_x_1185:
        /* <DEDUP_REMOVED lines=53> */
.L_x_1188:
[----:B------:R-:W-:Y:S05]  /*4820*/  BSYNC B0 ;  /* 0x0000000000007941 */ /* 0x000fea0003800000 */
.L_x_1187:
        /* <DEDUP_REMOVED lines=53> */
.L_x_1190:
[----:B------:R-:W-:Y:S05]  /*4b80*/  BSYNC B0 ;  /* 0x0000000000007941 */ /* 0x000fea0003800000 */
.L_x_1189:
        /* <DEDUP_REMOVED lines=52> */
.L_x_1184:
[----:B------:R-:W-:Y:S05]  /*4ed0*/  BSYNC B1 ;  /* 0x0000000000017941 */ /* 0x000fea0003800000 */
.L_x_1183:
        /* <DEDUP_REMOVED lines=63> */
.L_x_1194:
[----:B------:R-:W-:Y:S05]  /*52d0*/  BSYNC B0 ;  /* 0x0000000000007941 */ /* 0x000fea0003800000 */
.L_x_1193:
        /* <DEDUP_REMOVED lines=53> */
.L_x_1196:
[----:B------:R-:W-:Y:S05]  /*5630*/  BSYNC B0 ;  /* 0x0000000000007941 */ /* 0x000fea0003800000 */
.L_x_1195:
        /* <DEDUP_REMOVED lines=53> */
.L_x_1198:
[----:B------:R-:W-:Y:S05]  /*5990*/  BSYNC B0 ;  /* 0x0000000000007941 */ /* 0x000fea0003800000 */
.L_x_1197:
        /* <DEDUP_REMOVED lines=52> */
.L_x_1192:
[----:B------:R-:W-:Y:S05]  /*5ce0*/  BSYNC B1 ;  /* 0x0000000000017941 */ /* 0x000fea0003800000 */
.L_x_1191:
        /* <DEDUP_REMOVED lines=65> */
.L_x_1202:
[----:B------:R-:W-:Y:S05]  /*6100*/  BSYNC B0 ;  /* 0x0000000000007941 */ /* 0x000fea0003800000 */
.L_x_1201:
        /* <DEDUP_REMOVED lines=53> */
.L_x_1204:
[----:B------:R-:W-:Y:S05]  /*6460*/  BSYNC B0 ;  /* 0x0000000000007941 */ /* 0x000fea0003800000 */
.L_x_1203:
        /* <DEDUP_REMOVED lines=53> */
.L_x_1206:
[----:B------:R-:W-:Y:S05]  /*67c0*/  BSYNC B0 ;  /* 0x0000000000007941 */ /* 0x000fea0003800000 */
.L_x_1205:
        /* <DEDUP_REMOVED lines=52> */
.L_x_1200:
[----:B------:R-:W-:Y:S05]  /*6b10*/  BSYNC B1 ;  /* 0x0000000000017941 */ /* 0x000fea0003800000 */
.L_x_1199:
[----:B------:R-:W2:Y:S02]  /*6b20*/  LD.E R3, [R20.64+0xd0] ;  /* 0x0000d00614037980 */ /* 0x000ea4000c101900 */
[----:B--2---:R-:W-:Y:S05]  /*6b30*/  IMAD.U32 R3, R3, -0x20, RZ ;  /* 0xffffffe003037824 */ /* 0x004fea00078e00ff */
[C---:B------:R-:W-:Y:S02]  /*6b40*/  LEA R18, P1, R3.reuse, R18, 0x1 ;  /* 0x0000001203127211 */ /* 0x040fe400078208ff */
[C---:B------:R-:W-:Y:S02]  /*6b50*/  LEA R58, P0, R3.reuse, R58, 0x1 ;  /* 0x0000003a033a7211 */ /* 0x040fe400078008ff */
[C---:B------:R-:W-:Y:S02]  /*6b60*/  LEA.HI.X.SX32 R19, R3.reuse, R19, 0x1, P1 ;  /* 0x0000001303137211 */ /* 0x040fe400008f0eff */
[----:B------:R-:W-:Y:S01]  /*6b70*/  LEA.HI.X.SX32 R59, R3, R59, 0x1, P0 ;  /* 0x0000003b033b7211 */ /* 0x000fe200000f0eff */
[----:B------:R-:W-:-:S05]  /*6b80*/  BRA `(.L_x_1207) ;  /* 0x0000680000007947 */ /* 0x000fca0003800000 */
.L_x_1174:
        /* <DEDUP_REMOVED lines=89> */
.L_x_1213:
[----:B------:R-:W-:Y:S05]  /*7120*/  BSYNC B0 ;  /* 0x0000000000007941 */ /* 0x000fea0003800000 */
.L_x_1212:
[----:B-----5:R2:W-:Y:S02]  /*7130*/  ST.E.128 [R142.64], R44 ;  /* 0x0000002c8e007985 */ /* 0x0205e4000c101d06 */
.L_x_1211:
[----:B------:R-:W-:Y:S05]  /*7140*/  BSYNC B1 ;  /* 0x0000000000017941 */ /* 0x000fea0003800000 */
.L_x_1210:
        /* <DEDUP_REMOVED lines=87> */
.L_x_1217:
[----:B------:R-:W-:Y:S05]  /*76c0*/  BSYNC B0 ;  /* 0x0000000000007941 */ /* 0x000fea0003800000 */
.L_x_1216:
[----:B-----5:R3:W-:Y:S02]  /*76d0*/  ST.E.128 [R142.64+0x80], R44 ;  /* 0x0000802c8e007985 */ /* 0x0207e4000c101d06 */
.L_x_1215:
[----:B------:R-:W-:Y:S05]  /*76e0*/  BSYNC B1 ;  /* 0x0000000000017941 */ /* 0x000fea0003800000 */
.L_x_1214:
        /* <DEDUP_REMOVED lines=87> */
.L_x_1221:
[----:B------:R-:W-:Y:S05]  /*7c60*/  BSYNC B0 ;  /* 0x0000000000007941 */ /* 0x000fea0003800000 */
.L_x_1220:
[----:B-----5:R3:W-:Y:S02]  /*7c70*/  ST.E.128 [R142.64+0x100], R44 ;  /* 0x0001002c8e007985 */ /* 0x0207e4000c101d06 */
.L_x_1219:
[----:B------:R-:W-:Y:S05]  /*7c80*/  BSYNC B1 ;  /* 0x0000000000017941 */ /* 0x000fea0003800000 */
.L_x_1218:
        /* <DEDUP_REMOVED lines=86> */
.L_x_1223:
[----:B------:R-:W-:Y:S05]  /*81f0*/  BSYNC B0 ;  /* 0x0000000000007941 */ /* 0x000fea0003800000 */
.L_x_1222:
[----:B-----5:R3:W-:Y:S02]  /*8200*/  ST.E.128 [R142.64+0x180], R44 ;  /* 0x0001802c8e007985 */ /* 0x0207e4000c101d06 */
.L_x_1209:
[----:B------:R-:W-:Y:S05]  /*8210*/  BSYNC B2 ;  /* 0x0000000000027941 */ /* 0x000fea0003800000 */
.L_x_1208:
        /* <DEDUP_REMOVED lines=43> */
[----:B------:R-:W-:Y:S06]  /*84d0*/  LEA.HI.X R61, R209, R141, R54, 0x1, P0 ;  /* 0x0000008dd13d7211 */ /* 0x000fec00000f0c36 */
        /* <DEDUP_REMOVED lines=22> */
[----:B------:R-:W-:Y:S01]  /*8640*/  FMUL.FTZ R2, R31, R36 ;  /* 0x000000241f027220 */ /* 0x000fe20000410000 */
[C---:B----4-:R-:W-:Y:S01]  /*8650*/  LOP3.LUT R40, R60.reuse, 0xffff0000, RZ, 0xc0, !PT ;  /* 0xffff00003c287812 */ /* 0x050fe200078ec0ff */
[----:B------:R-:W-:Y:S01]  /*8660*/  IMAD.U32 R38, R60, 0x10000, RZ ;  /* 0x000100003c267824 */ /* 0x000fe200078e00ff */
        /* <DEDUP_REMOVED lines=28> */
.L_x_1229:
[----:B------:R-:W-:Y:S05]  /*8830*/  BSYNC B0 ;  /* 0x0000000000007941 */ /* 0x000fea0003800000 */
.L_x_1228:
[C---:B------:R-:W-:Y:S04]  /*8840*/  LEA R2, P0, R237.reuse, R142, 0x1 ;  /* 0x0000008eed027211 */ /* 0x040fe800078008ff */
[----:B------:R-:W-:Y:S05]  /*8850*/  LEA.HI.X R3, R237, R143, R238, 0x1, P0 ;  /* 0x0000008fed037211 */ /* 0x000fea00000f0cee */
[----:B-----5:R1:W-:Y:S04]  /*8860*/  ST.E.128 [R2.64], R48 ;  /* 0x0000003002007985 */ /* 0x0203e8000c101d06 */
.L_x_1227:
[----:B------:R-:W-:Y:S05]  /*8870*/  BSYNC B1 ;  /* 0x0000000000017941 */ /* 0x000fea0003800000 */
.L_x_1226:
        /* <DEDUP_REMOVED lines=92> */
.L_x_1233:
[----:B------:R-:W-:Y:S05]  /*8e40*/  BSYNC B0 ;  /* 0x0000000000007941 */ /* 0x000fea0003800000 */
.L_x_1232:
[C---:B------:R-:W-:Y:S04]  /*8e50*/  LEA R2, P0, R102.reuse, R142, 0x1 ;  /* 0x0000008e66027211 */ /* 0x040fe800078008ff */
[----:B------:R-:W-:Y:S05]  /*8e60*/  LEA.HI.X R3, R102, R143, R103, 0x1, P0 ;  /* 0x0000008f66037211 */ /* 0x000fea00000f0c67 */
[----:B-----5:R4:W-:Y:S04]  /*8e70*/  ST.E.128 [R2.64], R48 ;  /* 0x0000003002007985 */ /* 0x0209e8000c101d06 */
.L_x_1231:
[----:B------:R-:W-:Y:S05]  /*8e80*/  BSYNC B1 ;  /* 0x0000000000017941 */ /* 0x000fea0003800000 */
.L_x_1230:
[----:B------:R-:W-:Y:S01]  /*8e90*/  ISETP.GE.AND P0, PT, R10, R176, PT ;  /* 0x000000b00a00720c */ /* 0x000fe20003f06270 */
        /* <DEDUP_REMOVED lines=91> */
.L_x_1237:
[----:B------:R-:W-:Y:S05]  /*9450*/  BSYNC B0 ;  /* 0x0000000000007941 */ /* 0x000fea0003800000 */
.L_x_1236:
[C---:B------:R-:W-:Y:S04]  /*9460*/  LEA R2, P0, R98.reuse, R142, 0x1 ;  /* 0x0000008e62027211 */ /* 0x040fe800078008ff */
[----:B------:R-:W-:Y:S05]  /*9470*/  LEA.HI.X R3, R98, R143, R99, 0x1, P0 ;  /* 0x0000008f62037211 */ /* 0x000fea00000f0c63 */
[----:B-----5:R4:W-:Y:S04]  /*9480*/  ST.E.128 [R2.64], R48 ;  /* 0x0000003002007985 */ /* 0x0209e8000c101d06 */
.L_x_1235:
[----:B------:R-:W-:Y:S05]  /*9490*/  BSYNC B1 ;  /* 0x0000000000017941 */ /* 0x000fea0003800000 */
.L_x_1234:
        /* <DEDUP_REMOVED lines=91> */
.L_x_1239:
[----:B------:R-:W-:Y:S05]  /*9a50*/  BSYNC B0 ;  /* 0x0000000000007941 */ /* 0x000fea0003800000 */
.L_x_1238:
[C---:B------:R-:W-:Y:S04]  /*9a60*/  LEA R2, P0, R92.reuse, R142, 0x1 ;  /* 0x0000008e5c027211 */ /* 0x040fe800078008ff */
[----:B------:R-:W-:Y:S05]  /*9a70*/  LEA.HI.X R3, R92, R143, R93, 0x1, P0 ;  /* 0x0000008f5c037211 */ /* 0x000fea00000f0c5d */
[----:B-----5:R4:W-:Y:S04]  /*9a80*/  ST.E.128 [R2.64], R48 ;  /* 0x0000003002007985 */ /* 0x0209e8000c101d06 */
.L_x_1225:
[----:B------:R-:W-:Y:S05]  /*9a90*/  BSYNC B2 ;  /* 0x0000000000027941 */ /* 0x000fea0003800000 */
.L_x_1224:
        /* <DEDUP_REMOVED lines=97> */
.L_x_1245:
[----:B------:R-:W-:Y:S05]  /*a0b0*/  BSYNC B0 ;  /* 0x0000000000007941 */ /* 0x000fea0003800000 */
.L_x_1244:
[C---:B------:R-:W-:Y:S04]  /*a0c0*/  LEA R2, P0, R104.reuse, R142, 0x1 ;  /* 0x0000008e68027211 */ /* 0x040fe800078008ff */
[----:B------:R-:W-:Y:S05]  /*a0d0*/  LEA.HI.X R3, R104, R143, R105, 0x1, P0 ;  /* 0x0000008f68037211 */ /* 0x000fea00000f0c69 */
[----:B-----5:R4:W-:Y:S04]  /*a0e0*/  ST.E.128 [R2.64], R48 ;  /* 0x0000003002007985 */ /* 0x0209e8000c101d06 */
.L_x_1243:
[----:B------:R-:W-:Y:S05]  /*a0f0*/  BSYNC B1 ;  /* 0x0000000000017941 */ /* 0x000fea0003800000 */
.L_x_1242:
        /* <DEDUP_REMOVED lines=31> */
[C---:B------:R-:W-:Y:S01]  /*a2f0*/  LEA R212, P0, R205.reuse, R138, 0x1 ;  /* 0x0000008acdd47211 */ /* 0x040fe200078008ff */
[----:B------:R-:W2:Y:S03]  /*a300*/  LD.E.128 R24, [R22.64] ;  /* 0x0000000616187980 */ /* 0x000ea6000c101d00 */
[----:B------:R-:W-:Y:S02]  /*a310*/  LEA.HI.X R213, R205, R139, R202, 0x1, P0 ;  /* 0x0000008bcdd57211 */ /* 0x000fe400000f0cca */
[----:B-1----:R-:W-:Y:S03]  /*a320*/  IADD3 R209, P0, R164, R211, RZ ;  /* 0x000000d3a4d17210 */ /* 0x002fe60007f1e0ff */
[----:B------:R-:W3:Y:S01]  /*a330*/  LD.E.128 R204, [R212.64] ;  /* 0x00000006d4cc7980 */ /* 0x000ee2000c101d00 */
        /* <DEDUP_REMOVED lines=23> */
[----:B------:R-:W-:Y:S01]  /*a4b0*/  @!P1 FADD.FTZ R35, -R35, -RZ ;  /* 0x800000ff23239221 */ /* 0x000fe20000010100 */
[C---:B----4-:R-:W-:Y:S01]  /*a4c0*/  LOP3.LUT R40, R60.reuse, 0xffff0000, RZ, 0xc0, !PT ;  /* 0xffff00003c287812 */ /* 0x050fe200078ec0ff */
[----:B------:R-:W-:Y:S01]  /*a4d0*/  IMAD.U32 R38, R60, 0x10000, RZ ;  /* 0x000100003c267824 */ /* 0x000fe200078e00ff */
        /* <DEDUP_REMOVED lines=30> */
.L_x_1249:
[----:B------:R-:W-:Y:S05]  /*a6c0*/  BSYNC B0 ;  /* 0x0000000000007941 */ /* 0x000fea0003800000 */
.L_x_1248:
[C---:B------:R-:W-:Y:S04]  /*a6d0*/  LEA R2, P0, R100.reuse, R142, 0x1 ;  /* 0x0000008e64027211 */ /* 0x040fe800078008ff */
[----:B------:R-:W-:Y:S05]  /*a6e0*/  LEA.HI.X R3, R100, R143, R101, 0x1, P0 ;  /* 0x0000008f64037211 */ /* 0x000fea00000f0c65 */
[----:B-----5:R4:W-:Y:S04]  /*a6f0*/  ST.E.128 [R2.64], R48 ;  /* 0x0000003002007985 */ /* 0x0209e8000c101d06 */
.L_x_1247:
[----:B------:R-:W-:Y:S05]  /*a700*/  BSYNC B1 ;  /* 0x0000000000017941 */ /* 0x000fea0003800000 */
.L_x_1246:
        /* <DEDUP_REMOVED lines=92> */
.L_x_1253:
[----:B------:R-:W-:Y:S05]  /*acd0*/  BSYNC B0 ;  /* 0x0000000000007941 */ /* 0x000fea0003800000 */
.L_x_1252:
[C---:B------:R-:W-:Y:S04]  /*ace0*/  LEA R2, P0, R96.reuse, R142, 0x1 ;  /* 0x0000008e60027211 */ /* 0x040fe800078008ff */
[----:B------:R-:W-:Y:S05]  /*acf0*/  LEA.HI.X R3, R96, R143, R97, 0x1, P0 ;  /* 0x0000008f60037211 */ /* 0x000fea00000f0c61 */
[----:B-----5:R4:W-:Y:S04]  /*ad00*/  ST.E.128 [R2.64], R48 ;  /* 0x0000003002007985 */ /* 0x0209e8000c101d06 */
.L_x_1251:
[----:B------:R-:W-:Y:S05]  /*ad10*/  BSYNC B1 ;  /* 0x0000000000017941 */ /* 0x000fea0003800000 */
.L_x_1250:
        /* <DEDUP_REMOVED lines=91> */
.L_x_1255:
[----:B------:R-:W-:Y:S05]  /*b2d0*/  BSYNC B0 ;  /* 0x0000000000007941 */ /* 0x000fea0003800000 */
.L_x_1254:
[C---:B------:R-:W-:Y:S04]  /*b2e0*/  LEA R2, P0, R90.reuse, R142, 0x1 ;  /* 0x0000008e5a027211 */ /* 0x040fe800078008ff */
[----:B------:R-:W-:Y:S05]  /*b2f0*/  LEA.HI.X R3, R90, R143, R91, 0x1, P0 ;  /* 0x0000008f5a037211 */ /* 0x000fea00000f0c5b */
[----:B-----5:R4:W-:Y:S04]  /*b300*/  ST.E.128 [R2.64], R48 ;  /* 0x0000003002007985 */ /* 0x0209e8000c101d06 */
.L_x_1241:
[----:B------:R-:W-:Y:S05]  /*b310*/  BSYNC B2 ;  /* 0x0000000000027941 */ /* 0x000fea0003800000 */
.L_x_1240:
        /* <DEDUP_REMOVED lines=98> */
.L_x_1261:
[----:B------:R-:W-:Y:S05]  /*b940*/  BSYNC B0 ;  /* 0x0000000000007941 */ /* 0x000fea0003800000 */
.L_x_1260:
[----:B------:R-:W-:Y:S02]  /*b950*/  IMAD R0, R65, 0x60, RZ ;  /* 0x0000006041007824 */ /* 0x000fe400078e02ff */
[----:B------:R-:W-:Y:S05]  /*b960*/  IMAD.WIDE.U32 R2, R64, 0x60, R142 ;  /* 0x0000006040027825 */ /* 0x000fea00078e008e */
[----:B------:R-:W-:Y:S05]  /*b970*/  IADD3 R3, R3, R0, RZ ;  /* 0x0000000003037210 */ /* 0x000fea0007ffe0ff */
[----:B-----5:R4:W-:Y:S02]  /*b980*/  ST.E.128 [R2.64], R48 ;  /* 0x0000003002007985 */ /* 0x0209e4000c101d06 */
.L_x_1259:
[----:B------:R-:W-:Y:S05]  /*b990*/  BSYNC B1 ;  /* 0x0000000000017941 */ /* 0x000fea0003800000 */
.L_x_1258:
        /* <DEDUP_REMOVED lines=92> */
.L_x_1265:
[----:B------:R-:W-:Y:S05]  /*bf60*/  BSYNC B0 ;  /* 0x0000000000007941 */ /* 0x000fea0003800000 */
.L_x_1264:
[C---:B------:R-:W-:Y:S04]  /*bf70*/  LEA R2, P0, R95.reuse, R142, 0x1 ;  /* 0x0000008e5f027211 */ /* 0x040fe800078008ff */
[----:B------:R-:W-:Y:S05]  /*bf80*/  LEA.HI.X R3, R95, R143, R94, 0x1, P0 ;  /* 0x0000008f5f037211 */ /* 0x000fea00000f0c5e */
[----:B-----5:R4:W-:Y:S04]  /*bf90*/  ST.E.128 [R2.64], R48 ;  /* 0x0000003002007985 */ /* 0x0209e8000c101d06 */
.L_x_1263:
[----:B------:R-:W-:Y:S05]  /*bfa0*/  BSYNC B1 ;  /* 0x0000000000017941 */ /* 0x000fea0003800000 */
.L_x_1262:
        /* <DEDUP_REMOVED lines=92> */
.L_x_1269:
[----:B------:R-:W-:Y:S05]  /*c570*/  BSYNC B0 ;  /* 0x0000000000007941 */ /* 0x000fea0003800000 */
.L_x_1268:
[C---:B------:R-:W-:Y:S04]  /*c580*/  LEA R2, P0, R89.reuse, R142, 0x1 ;  /* 0x0000008e59027211 */ /* 0x040fe800078008ff */
[----:B------:R-:W-:Y:S05]  /*c590*/  LEA.HI.X R3, R89, R143, R88, 0x1, P0 ;  /* 0x0000008f59037211 */ /* 0x000fea00000f0c58 */
[----:B-----5:R4:W-:Y:S04]  /*c5a0*/  ST.E.128 [R2.64], R48 ;  /* 0x0000003002007985 */ /* 0x0209e8000c101d06 */
.L_x_1267:
[----:B------:R-:W-:Y:S05]  /*c5b0*/  BSYNC B1 ;  /* 0x0000000000017941 */ /* 0x000fea0003800000 */
.L_x_1266:
        /* <DEDUP_REMOVED lines=91> */
.L_x_1271:
[----:B------:R-:W-:Y:S05]  /*cb70*/  BSYNC B0 ;  /* 0x0000000000007941 */ /* 0x000fea0003800000 */
.L_x_1270:
[C---:B-1----:R-:W-:Y:S04]  /*cb80*/  LEA R2, P0, R87.reuse, R142, 0x1 ;  /* 0x0000008e57027211 */ /* 0x042fe800078008ff */
[----:B------:R-:W-:Y:S05]  /*cb90*/  LEA.HI.X R3, R87, R143, R86, 0x1, P0 ;  /* 0x0000008f57037211 */ /* 0x000fea00000f0c56 */
[----:B-----5:R1:W-:Y:S04]  /*cba0*/  ST.E.128 [R2.64], R24 ;  /* 0x0000001802007985 */ /* 0x0203e8000c101d06 */
.L_x_1257:
[----:B------:R-:W-:Y:S05]  /*cbb0*/  BSYNC B2 ;  /* 0x0000000000027941 */ /* 0x000fea0003800000 */
.L_x_1256:
[----:B-1--4-:R-:W4:Y:S02]  /*cbc0*/  LD.E R3, [R20.64+0xd0] ;  /* 0x0000d00614037980 */ /* 0x012f24000c101900 */
[----:B----4-:R-:W-:Y:S05]  /*cbd0*/  IMAD.U32 R3, R3, -0x20, RZ ;  /* 0xffffffe003037824 */ /* 0x010fea00078e00ff */
[C---:B------:R-:W-:Y:S02]  /*cbe0*/  LEA R140, P1, R3.reuse, R140, 0x1 ;  /* 0x0000008c038c7211 */ /* 0x040fe400078208ff */
[C---:B------:R-:W-:Y:S02]  /*cbf0*/  LEA R138, P0, R3.reuse, R138, 0x1 ;  /* 0x0000008a038a7211 */ /* 0x040fe400078008ff */
[C---:B------:R-:W-:Y:S02]  /*cc00*/  LEA.HI.X.SX32 R141, R3.reuse, R141, 0x1, P1 ;  /* 0x0000008d038d7211 */ /* 0x040fe400008f0eff */
[----:B------:R-:W-:Y:S01]  /*cc10*/  LEA.HI.X.SX32 R139, R3, R139, 0x1, P0 ;  /* 0x0000008b038b7211 */ /* 0x000fe200000f0eff */
[----:B------:R-:W-:-:S05]  /*cc20*/  BRA `(.L_x_1207) ;  /* 0x0000076000007947 */ /* 0x000fca0003800000 */
.L_x_1173:
        /* <DEDUP_REMOVED lines=14> */
.L_x_1273:
[----:B------:R-:W-:Y:S05]  /*cd10*/  BSYNC B0 ;  /* 0x0000000000007941 */ /* 0x000fea0003800000 */
.L_x_1272:
[C---:B------:R-:W-:Y:S01]  /*cd20*/  ISETP.GE.AND P0, PT, R82.reuse, R203, PT ;  /* 0x000000cb5200720c */ /* 0x040fe20003f06270 */
[----:B------:R-:W-:Y:S03]  /*cd30*/  BSSY B0, `(.L_x_1274) ;  /* 0x0000020000007945 */ /* 0x000fe60003800000 */
[----:B------:R-:W-:Y:S11]  /*cd40*/  ISETP.GE.AND P0, PT, R82, R177, !P0 ;  /* 0x000000b15200720c */ /* 0x000ff60004706270 */
[----:B------:R-:W-:Y:S02]  /*cd50*/  @!UPT UIADD3 URZ, URZ, URZ, URZ ;  /* 0x0000003f3f3ff290 */ /* 0x000fe4000fffe03f */
[----:B------:R-:W-:-:S05]  /*cd60*/  @!P0 BRA `(.L_x_1275) ;  /* 0x000001c000008947 */ /* 0x000fca0003800000 */
[----:B------:R-:W-:Y:S02]  /*cd70*/  ISETP.NE.AND P3, PT, R173, RZ, PT ;  /* 0x000000ffad00720c */ /* 0x000fe40003f65270 */
[----:B------:R-:W-:Y:S11]  /*cd80*/  ISETP.NE.AND P2, PT, R172, RZ, PT ;  /* 0x000000ffac00720c */ /* 0x000ff60003f45270 */
[C---:B------:R-:W-:Y:S02]  /*cd90*/  @P3 LEA R22, P0, R108.reuse, R136, 0x1 ;  /* 0x000000886c163211 */ /* 0x040fe400078008ff */
        /* <DEDUP_REMOVED lines=25> */
.L_x_1275:
[----:B------:R-:W-:Y:S05]  /*cf30*/  BSYNC B0 ;  /* 0x0000000000007941 */ /* 0x000fea0003800000 */
.L_x_1274:
        /* <DEDUP_REMOVED lines=33> */
.L_x_1277:
[----:B------:R-:W-:Y:S05]  /*d150*/  BSYNC B0 ;  /* 0x0000000000007941 */ /* 0x000fea0003800000 */
.L_x_1276:
        /* <DEDUP_REMOVED lines=35> */
.L_x_1207:
[----:B------:R-:W-:Y:S05]  /*d390*/  BSYNC B3 ;  /* 0x0000000000037941 */ /* 0x000fea0003800000 */
.L_x_1172:
        /* <DEDUP_REMOVED lines=89> */
.L_x_1279:
        /* <DEDUP_REMOVED lines=8> */
.L_x_1280:
[----:B------:R-:W-:Y:S05]  /*d9b0*/  BSYNC B0 ;  /* 0x0000000000007941 */ /* 0x000fea0003800000 */
.L_x_1278:
[----:B------:R-:W-:Y:S04]  /*d9c0*/  IADD3 R12, R12, -0x1, RZ ;  /* 0xffffffff0c0c7810 */ /* 0x000fe80007ffe0ff */
[----:B------:R-:W-:Y:S11]  /*d9d0*/  ISETP.GT.AND P0, PT, R12, R106, PT ;  /* 0x0000006a0c00720c */ /* 0x000ff60003f04270 */
[----:B------:R-:W-:Y:S02]  /*d9e0*/  @!UPT UIADD3 URZ, URZ, URZ, URZ ;  /* 0x0000003f3f3ff290 */ /* 0x000fe4000fffe03f */
[----:B------:R-:W-:-:S05]  /*d9f0*/  @P0 BRA `(.L_x_1281) ;  /* 0xffff53b000000947 */ /* 0x000fca000383ffff */
.L_x_1163:
        /* <DEDUP_REMOVED lines=108> */
.L_x_1290:
[----:B------:R-:W-:Y:S05]  /*e0c0*/  BSYNC B0 ;  /* 0x0000000000007941 */ /* 0x000fea0003800000 */
.L_x_1289:
[----:B-----5:R3:W-:Y:S02]  /*e0d0*/  STS.128 [R247], R24 ;  /* 0x00000018f7007388 */ /* 0x0207e40000000c00 */
.L_x_1288:
[----:B------:R-:W-:Y:S05]  /*e0e0*/  BSYNC B1 ;  /* 0x0000000000017941 */ /* 0x000fea0003800000 */
.L_x_1287:
        /* <DEDUP_REMOVED lines=47> */
.L_x_1294:
[----:B------:R-:W-:Y:S05]  /*e3e0*/  BSYNC B0 ;  /* 0x0000000000007941 */ /* 0x000fea0003800000 */
.L_x_1293:
[----:B-----5:R1:W-:Y:S02]  /*e3f0*/  STS.128 [R247+0x2000], R24 ;  /* 0x00200018f7007388 */ /* 0x0203e40000000c00 */
.L_x_1292:
[----:B------:R-:W-:Y:S05]  /*e400*/  BSYNC B1 ;  /* 0x0000000000017941 */ /* 0x000fea0003800000 */
.L_x_1291:
        /* <DEDUP_REMOVED lines=47> */
.L_x_1298:
[----:B------:R-:W-:Y:S05]  /*e700*/  BSYNC B0 ;  /* 0x0000000000007941 */ /* 0x000fea0003800000 */
.L_x_1297:
[----:B-----5:R3:W-:Y:S02]  /*e710*/  STS.128 [R247+0x4000], R24 ;  /* 0x00400018f7007388 */ /* 0x0207e40000000c00 */
.L_x_1296:
[----:B------:R-:W-:Y:S05]  /*e720*/  BSYNC B1 ;  /* 0x0000000000017941 */ /* 0x000fea0003800000 */
.L_x_1295:
        /* <DEDUP_REMOVED lines=47> */
.L_x_1300:
[----:B------:R-:W-:Y:S05]  /*ea20*/  BSYNC B0 ;  /* 0x0000000000007941 */ /* 0x000fea0003800000 */
.L_x_1299:
[----:B-----5:R3:W-:Y:S02]  /*ea30*/  STS.128 [R247+0x6000], R24 ;  /* 0x00600018f7007388 */ /* 0x0207e40000000c00 */
.L_x_1286:
[----:B------:R-:W-:Y:S05]  /*ea40*/  BSYNC B2 ;  /* 0x0000000000027941 */ /* 0x000fea0003800000 */
.L_x_1285:
        /* <DEDUP_REMOVED lines=60> */
.L_x_1306:
[----:B------:R-:W-:Y:S05]  /*ee10*/  BSYNC B0 ;  /* 0x0000000000007941 */ /* 0x000fea0003800000 */
.L_x_1305:
[----:B-----5:R3:W-:Y:S02]  /*ee20*/  STS.128 [R247+0x800], R24 ;  /* 0x00080018f7007388 */ /* 0x0207e40000000c00 */
.L_x_1304:
[----:B------:R-:W-:Y:S05]  /*ee30*/  BSYNC B1 ;  /* 0x0000000000017941 */ /* 0x000fea0003800000 */
.L_x_1303:
        /* <DEDUP_REMOVED lines=47> */
.L_x_1310:
[----:B------:R-:W-:Y:S05]  /*f130*/  BSYNC B0 ;  /* 0x0000000000007941 */ /* 0x000fea0003800000 */
.L_x_1309:
[----:B-----5:R3:W-:Y:S02]  /*f140*/  STS.128 [R247+0x2800], R24 ;  /* 0x00280018f7007388 */ /* 0x0207e40000000c00 */
.L_x_1308:
[----:B------:R-:W-:Y:S05]  /*f150*/  BSYNC B1 ;  /* 0x0000000000017941 */ /* 0x000fea0003800000 */
.L_x_1307:
        /* <DEDUP_REMOVED lines=47> */
.L_x_1314:
[----:B------:R-:W-:Y:S05]  /*f450*/  BSYNC B0 ;  /* 0x0000000000007941 */ /* 0x000fea0003800000 */
.L_x_1313:
[----:B-----5:R3:W-:Y:S02]  /*f460*/  STS.128 [R247+0x4800], R24 ;  /* 0x00480018f7007388 */ /* 0x0207e40000000c00 */
.L_x_1312:
[----:B------:R-:W-:Y:S05]  /*f470*/  BSYNC B1 ;  /* 0x0000000000017941 */ /* 0x000fea0003800000 */
.L_x_1311:
        /* <DEDUP_REMOVED lines=47> */
.L_x_1316:
[----:B------:R-:W-:Y:S05]  /*f770*/  BSYNC B0 ;  /* 0x0000000000007941 */ /* 0x000fea0003800000 */
.L_x_1315:
[----:B-----5:R3:W-:Y:S02]  /*f780*/  STS.128 [R247+0x6800], R24 ;  /* 0x00680018f7007388 */ /* 0x0207e40000000c00 */
.L_x_1302:
[----:B------:R-:W-:Y:S05]  /*f790*/  BSYNC B2 ;  /* 0x0000000000027941 */ /* 0x000fea0003800000 */
.L_x_1301:
        /* <DEDUP_REMOVED lines=60> */
.L_x_1322:
[----:B------:R-:W-:Y:S05]  /*fb60*/  BSYNC B0 ;  /* 0x0000000000007941 */ /* 0x000fea0003800000 */
.L_x_1321:
[----:B-----5:R3:W-:Y:S02]  /*fb70*/  STS.128 [R247+0x1000], R24 ;  /* 0x00100018f7007388 */ /* 0x0207e40000000c00 */
.L_x_1320:
[----:B------:R-:W-:Y:S05]  /*fb80*/  BSYNC B1 ;  /* 0x0000000000017941 */ /* 0x000fea0003800000 */
.L_x_1319:
        /* <DEDUP_REMOVED lines=46> */
.L_x_1326:
[----:B------:R-:W-:Y:S05]  /*fe70*/  BSYNC B0 ;  /* 0x0000000000007941 */ /* 0x000fea0003800000 */
.L_x_1325:
[----:B-----5:R3:W-:Y:S02]  /*fe80*/  STS.128 [R247+0x3000], R24 ;  /* 0x00300018f7007388 */ /* 0x0207e40000000c00 */
.L_x_1324:
[----:B------:R-:W-:Y:S05]  /*fe90*/  BSYNC B1 ;  /* 0x0000000000017941 */ /* 0x000fea0003800000 */
.L_x_1323:
        /* <DEDUP_REMOVED lines=46> */
.L_x_1330:
[----:B------:R-:W-:Y:S05]  /*10180*/  BSYNC B0 ;  /* 0x0000000000007941 */ /* 0x000fea0003800000 */
.L_x_1329:
[----:B-----5:R3:W-:Y:S02]  /*10190*/  STS.128 [R247+0x5000], R24 ;  /* 0x00500018f7007388 */ /* 0x0207e40000000c00 */
.L_x_1328:
[----:B------:R-:W-:Y:S05]  /*101a0*/  BSYNC B1 ;  /* 0x0000000000017941 */ /* 0x000fea0003800000 */
.L_x_1327:
        /* <DEDUP_REMOVED lines=45> */
.L_x_1332:
[----:B------:R-:W-:Y:S05]  /*10480*/  BSYNC B0 ;  /* 0x0000000000007941 */ /* 0x000fea0003800000 */
.L_x_1331:
[----:B-----5:R1:W-:Y:S02]  /*10490*/  STS.128 [R247+0x7000], R40 ;  /* 0x00700028f7007388 */ /* 0x0203e40000000c00 */
.L_x_1318:
[----:B------:R-:W-:Y:S05]  /*104a0*/  BSYNC B2 ;  /* 0x0000000000027941 */ /* 0x000fea0003800000 */
.L_x_1317:
        /* <DEDUP_REMOVED lines=60> */
.L_x_1337:
[----:B------:R-:W-:Y:S05]  /*10870*/  BSYNC B0 ;  /* 0x0000000000007941 */ /* 0x000fea0003800000 */
.L_x_1336:
[----:B-----5:R3:W-:Y:S02]  /*10880*/  STS.128 [R247+0x1800], R16 ;  /* 0x00180010f7007388 */ /* 0x0207e40000000c00 */
.L_x_1335:
[----:B------:R-:W-:Y:S05]  /*10890*/  BSYNC B1 ;  /* 0x0000000000017941 */ /* 0x000fea0003800000 */
.L_x_1334:
        /* <DEDUP_REMOVED lines=46> */
.L_x_1341:
[----:B------:R-:W-:Y:S05]  /*10b80*/  BSYNC B0 ;  /* 0x0000000000007941 */ /* 0x000fea0003800000 */
.L_x_1340:
[----:B-----5:R1:W-:Y:S02]  /*10b90*/  STS.128 [R247+0x3800], R16 ;  /* 0x00380010f7007388 */ /* 0x0203e40000000c00 */
.L_x_1339:
[----:B------:R-:W-:Y:S05]  /*10ba0*/  BSYNC B1 ;  /* 0x0000000000017941 */ /* 0x000fea0003800000 */
.L_x_1338:
        /* <DEDUP_REMOVED lines=47> */
.L_x_1345:
[----:B------:R-:W-:Y:S05]  /*10ea0*/  BSYNC B0 ;  /* 0x0000000000007941 */ /* 0x000fea0003800000 */
.L_x_1344:
[----:B-----5:R3:W-:Y:S02]  /*10eb0*/  STS.128 [R247+0x5800], R16 ;  /* 0x00580010f7007388 */ /* 0x0207e40000000c00 */
.L_x_1343:
[----:B------:R-:W-:Y:S05]  /*10ec0*/  BSYNC B1 ;  /* 0x0000000000017941 */ /* 0x000fea0003800000 */
.L_x_1342:
        /* <DEDUP_REMOVED lines=45> */
.L_x_1347:
[----:B------:R-:W-:Y:S05]  /*111a0*/  BSYNC B0 ;  /* 0x0000000000007941 */ /* 0x000fea0003800000 */
.L_x_1346:
[----:B-----5:R1:W-:Y:S01]  /*111b0*/  STS.128 [R247+0x7800], R36 ;  /* 0x00780024f7007388 */ /* 0x0203e20000000c00 */
[----:B------:R-:W-:Y:S05]  /*111c0*/  BRA `(.L_x_1333) ;  /* 0x000066f000007947 */ /* 0x000fea0003800000 */
.L_x_1284:
        /* <DEDUP_REMOVED lines=89> */
.L_x_1353:
[----:B------:R-:W-:Y:S05]  /*11760*/  BSYNC B0 ;  /* 0x0000000000007941 */ /* 0x000fea0003800000 */
.L_x_1352:
[----:B-----5:R3:W-:Y:S02]  /*11770*/  STS.128 [R247], R32 ;  /* 0x00000020f7007388 */ /* 0x0207e40000000c00 */
.L_x_1351:
[----:B------:R-:W-:Y:S05]  /*11780*/  BSYNC B1 ;  /* 0x0000000000017941 */ /* 0x000fea0003800000 */
.L_x_1350:
        /* <DEDUP_REMOVED lines=87> */
.L_x_1357:
[----:B------:R-:W-:Y:S05]  /*11d00*/  BSYNC B0 ;  /* 0x0000000000007941 */ /* 0x000fea0003800000 */
.L_x_1356:
[----:B-----5:R1:W-:Y:S02]  /*11d10*/  STS.128 [R247+0x2000], R32 ;  /* 0x00200020f7007388 */ /* 0x0203e40000000c00 */
.L_x_1355:
[----:B------:R-:W-:Y:S05]  /*11d20*/  BSYNC B1 ;  /* 0x0000000000017941 */ /* 0x000fea0003800000 */
.L_x_1354:
        /* <DEDUP_REMOVED lines=87> */
.L_x_1361:
[----:B------:R-:W-:Y:S05]  /*122a0*/  BSYNC B0 ;  /* 0x0000000000007941 */ /* 0x000fea0003800000 */
.L_x_1360:
[----:B-----5:R3:W-:Y:S02]  /*122b0*/  STS.128 [R247+0x4000], R32 ;  /* 0x00400020f7007388 */ /* 0x0207e40000000c00 */
.L_x_1359:
[----:B------:R-:W-:Y:S05]  /*122c0*/  BSYNC B1 ;  /* 0x0000000000017941 */ /* 0x000fea0003800000 */
.L_x_1358:
        /* <DEDUP_REMOVED lines=86> */
.L_x_1363:
[----:B------:R-:W-:Y:S05]  /*12830*/  BSYNC B0 ;  /* 0x0000000000007941 */ /* 0x000fea0003800000 */
.L_x_1362:
[----:B-----5:R3:W-:Y:S02]  /*12840*/  STS.128 [R247+0x6000], R32 ;  /* 0x00600020f7007388 */ /* 0x0207e40000000c00 */
.L_x_1349:
[----:B------:R-:W-:Y:S05]  /*12850*/  BSYNC B2 ;  /* 0x0000000000027941 */ /* 0x000fea0003800000 */
.L_x_1348:
        /* <DEDUP_REMOVED lines=94> */
.L_x_1369:
[----:B------:R-:W-:Y:S05]  /*12e40*/  BSYNC B0 ;  /* 0x0000000000007941 */ /* 0x000fea0003800000 */
.L_x_1368:
[----:B-----5:R3:W-:Y:S02]  /*12e50*/  STS.128 [R247+0x800], R32 ;  /* 0x00080020f7007388 */ /* 0x0207e40000000c00 */
.L_x_1367:
[----:B------:R-:W-:Y:S05]  /*12e60*/  BSYNC B1 ;  /* 0x0000000000017941 */ /* 0x000fea0003800000 */
.L_x_1366:
        /* <DEDUP_REMOVED lines=90> */
.L_x_1373:
[----:B------:R-:W-:Y:S05]  /*13410*/  BSYNC B0 ;  /* 0x0000000000007941 */ /* 0x000fea0003800000 */
.L_x_1372:
[----:B-----5:R3:W-:Y:S02]  /*13420*/  STS.128 [R247+0x2800], R32 ;  /* 0x00280020f7007388 */ /* 0x0207e40000000c00 */
.L_x_1371:
[----:B------:R-:W-:Y:S05]  /*13430*/  BSYNC B1 ;  /* 0x0000000000017941 */ /* 0x000fea0003800000 */
.L_x_1370:
        /* <DEDUP_REMOVED lines=90> */
.L_x_1377:
[----:B------:R-:W-:Y:S05]  /*139e0*/  BSYNC B0 ;  /* 0x0000000000007941 */ /* 0x000fea0003800000 */
.L_x_1376:
[----:B-----5:R3:W-:Y:S02]  /*139f0*/  STS.128 [R247+0x4800], R32 ;  /* 0x00480020f7007388 */ /* 0x0207e40000000c00 */
.L_x_1375:
[----:B------:R-:W-:Y:S05]  /*13a00*/  BSYNC B1 ;  /* 0x0000000000017941 */ /* 0x000fea0003800000 */
.L_x_1374:
        /* <DEDUP_REMOVED lines=90> */
.L_x_1379:
[----:B------:R-:W-:Y:S05]  /*13fb0*/  BSYNC B0 ;  /* 0x0000000000007941 */ /* 0x000fea0003800000 */
.L_x_1378:
[----:B-----5:R1:W-:Y:S02]  /*13fc0*/  STS.128 [R247+0x6800], R16 ;  /* 0x00680010f7007388 */ /* 0x0203e40000000c00 */
.L_x_1365:
[----:B------:R-:W-:Y:S05]  /*13fd0*/  BSYNC B2 ;  /* 0x0000000000027941 */ /* 0x000fea0003800000 */
.L_x_1364:
        /* <DEDUP_REMOVED lines=95> */
.L_x_1385:
[----:B------:R-:W-:Y:S05]  /*145d0*/  BSYNC B0 ;  /* 0x0000000000007941 */ /* 0x000fea0003800000 */
.L_x_1384:
[----:B-----5:R3:W-:Y:S02]  /*145e0*/  STS.128 [R247+0x1000], R32 ;  /* 0x00100020f7007388 */ /* 0x0207e40000000c00 */
.L_x_1383:
[----:B------:R-:W-:Y:S05]  /*145f0*/  BSYNC B1 ;  /* 0x0000000000017941 */ /* 0x000fea0003800000 */
.L_x_1382:
        /* <DEDUP_REMOVED lines=90> */
.L_x_1389:
[----:B------:R-:W-:Y:S05]  /*14ba0*/  BSYNC B0 ;  /* 0x0000000000007941 */ /* 0x000fea0003800000 */
.L_x_1388:
[----:B-----5:R3:W-:Y:S02]  /*14bb0*/  STS.128 [R247+0x3000], R32 ;  /* 0x00300020f7007388 */ /* 0x0207e40000000c00 */
.L_x_1387:
[----:B------:R-:W-:Y:S05]  /*14bc0*/  BSYNC B1 ;  /* 0x0000000000017941 */ /* 0x000fea0003800000 */
.L_x_1386:
        /* <DEDUP_REMOVED lines=90> */
.L_x_1393:
[----:B------:R-:W-:Y:S05]  /*15170*/  BSYNC B0 ;  /* 0x0000000000007941 */ /* 0x000fea0003800000 */
.L_x_1392:
[----:B-----5:R3:W-:Y:S02]  /*15180*/  STS.128 [R247+0x5000], R32 ;  /* 0x00500020f7007388 */ /* 0x0207e40000000c00 */
.L_x_1391:
[----:B------:R-:W-:Y:S05]  /*15190*/  BSYNC B1 ;  /* 0x0000000000017941 */ /* 0x000fea0003800000 */
.L_x_1390:
        /* <DEDUP_REMOVED lines=90> */
.L_x_1395:
[----:B------:R-:W-:Y:S05]  /*15740*/  BSYNC B0 ;  /* 0x0000000000007941 */ /* 0x000fea0003800000 */
.L_x_1394:
[----:B-----5:R1:W-:Y:S02]  /*15750*/  STS.128 [R247+0x7000], R24 ;  /* 0x00700018f7007388 */ /* 0x0203e40000000c00 */
.L_x_1381:
[----:B------:R-:W-:Y:S05]  /*15760*/  BSYNC B2 ;  /* 0x0000000000027941 */ /* 0x000fea0003800000 */
.L_x_1380:
        /* <DEDUP_REMOVED lines=96> */
.L_x_1399:
[----:B------:R-:W-:Y:S05]  /*15d70*/  BSYNC B0 ;  /* 0x0000000000007941 */ /* 0x000fea0003800000 */
.L_x_1398:
[----:B-----5:R1:W-:Y:S02]  /*15d80*/  STS.128 [R247+0x1800], R16 ;  /* 0x00180010f7007388 */ /* 0x0203e40000000c00 */
.L_x_1397:
[----:B------:R-:W-:Y:S05]  /*15d90*/  BSYNC B1 ;  /* 0x0000000000017941 */ /* 0x000fea0003800000 */
.L_x_1396:
        /* <DEDUP_REMOVED lines=92> */
.L_x_1403:
[----:B------:R-:W-:Y:S05]  /*16360*/  BSYNC B0 ;  /* 0x0000000000007941 */ /* 0x000fea0003800000 */
.L_x_1402:
[----:B-----5:R1:W-:Y:S02]  /*16370*/  STS.128 [R247+0x3800], R16 ;  /* 0x00380010f7007388 */ /* 0x0203e40000000c00 */
.L_x_1401:
[----:B------:R-:W-:Y:S05]  /*16380*/  BSYNC B1 ;  /* 0x0000000000017941 */ /* 0x000fea0003800000 */
.L_x_1400:
        /* <DEDUP_REMOVED lines=92> */
.L_x_1407:
[----:B------:R-:W-:Y:S05]  /*16950*/  BSYNC B0 ;  /* 0x0000000000007941 */ /* 0x000fea0003800000 */
.L_x_1406:
[----:B-----5:R1:W-:Y:S02]  /*16960*/  STS.128 [R247+0x5800], R16 ;  /* 0x00580010f7007388 */ /* 0x0203e40000000c00 */
.L_x_1405:
[----:B------:R-:W-:Y:S05]  /*16970*/  BSYNC B1 ;  /* 0x0000000000017941 */ /* 0x000fea0003800000 */
.L_x_1404:
        /* <DEDUP_REMOVED lines=92> */
.L_x_1409:
[----:B------:R-:W-:Y:S05]  /*16f40*/  BSYNC B0 ;  /* 0x0000000000007941 */ /* 0x000fea0003800000 */
.L_x_1408:
[----:B-----5:R1:W-:Y:S01]  /*16f50*/  STS.128 [R247+0x7800], R16 ;  /* 0x00780010f7007388 */ /* 0x0203e20000000c00 */
[----:B------:R-:W-:Y:S05]  /*16f60*/  BRA `(.L_x_1333) ;  /* 0x0000095000007947 */ /* 0x000fea0003800000 */
.L_x_1283:
        /* <DEDUP_REMOVED lines=37> */
.L_x_1411:
[----:B------:R-:W-:Y:S05]  /*171c0*/  BSYNC B0 ;  /* 0x0000000000007941 */ /* 0x000fea0003800000 */
.L_x_1410:
        /* <DEDUP_REMOVED lines=36> */
.L_x_1413:
[----:B------:R-:W-:Y:S05]  /*17410*/  BSYNC B0 ;  /* 0x0000000000007941 */ /* 0x000fea0003800000 */
.L_x_1412:
        /* <DEDUP_REMOVED lines=36> */
.L_x_1415:
[----:B------:R-:W-:Y:S05]  /*17660*/  BSYNC B0 ;  /* 0x0000000000007941 */ /* 0x000fea0003800000 */
.L_x_1414:
        /* <DEDUP_REMOVED lines=37> */
.L_x_1333:
[----:B------:R-:W-:Y:S05]  /*178c0*/  BSYNC B3 ;  /* 0x0000000000037941 */ /* 0x000fea0003800000 */
.L_x_1282:
[----:B------:R-:W-:Y:S01]  /*178d0*/  IADD3 R250, R165, -0x1, RZ ;  /* 0xffffffffa5fa7810 */ /* 0x000fe20007ffe0ff */
[----:B------:R-:W-:Y:S01]  /*178e0*/  BSSY B0, `(.L_x_1416) ;  /* 0x0000025000007945 */ /* 0x000fe20003800000 */
[----:B------:R-:W-:-:S03]  /*178f0*/  LOP3.LUT R251, R75, 0xff, RZ, 0xc0, !PT ;  /* 0x000000ff4bfb7812 */ /* 0x000fc600078ec0ff */
[----:B--2---:R-:W-:-:S04]  /*17900*/  IMAD.SHL.U32 R3, R250, 0x40, RZ ;  /* 0x00000040fa037824 */ /* 0x004fc800078e00ff */
[----:B------:R-:W-:-:S05]  /*17910*/  IMAD.IADD R5, R70, 0x1, -R3 ;  /* 0x0000000146057824 */ /* 0x000fca00078e0a03 */
[----:B------:R-:W-:-:S13]  /*17920*/  ISETP.GE.AND P0, PT, R182, R5, PT ;  /* 0x00000005b600720c */ /* 0x000fda0003f06270 */
[----:B------:R-:W-:Y:S05]  /*17930*/  @P0 BRA `(.L_x_1417) ;  /* 0x000001f000000947 */ /* 0x000fea0003800000 */
[C---:B------:R-:W-:Y:S02]  /*17940*/  LOP3.LUT R0, R251.reuse, 0x1, RZ, 0xc0, !PT ;  /* 0x00000001fb007812 */ /* 0x040fe400078ec0ff */
[----:B------:R-:W-:Y:S02]  /*17950*/  R2P PR, R251, 0xe ;  /* 0x0000000efb007804 */ /* 0x000fe40000000000 */
[----:B------:R-:W-:-:S11]  /*17960*/  ISETP.NE.U32.AND P0, PT, R0, 0x1, PT ;  /* 0x000000010000780c */ /* 0x000fd60003f05070 */
[----:B-1----:R-:W-:Y:S01]  /*17970*/  @P1 IMAD.MOV.U32 R14, RZ, RZ, R240 ;  /* 0x000000ffff0e1224 */ /* 0x002fe200078e00f0 */
[-C--:B------:R-:W-:Y:S01]  /*17980*/  @P2 MOV R10, R240.reuse ;  /* 0x000000f0000a2202 */ /* 0x080fe20000000f00 */
[--C-:B------:R-:W-:Y:S01]  /*17990*/  @!P0 IMAD.MOV.U32 R7, RZ, RZ, R239.reuse ;  /* 0x000000ffff078224 */ /* 0x100fe200078e00ef */
[-C--:B------:R-:W-:Y:S01]  /*179a0*/  @!P0 MOV R6, R240.reuse ;  /* 0x000000f000068202 */ /* 0x080fe20000000f00 */
[--C-:B------:R-:W-:Y:S02]  /*179b0*/  @P1 IMAD.MOV.U32 R15, RZ, RZ, R239.reuse ;  /* 0x000000ffff0f1224 */ /* 0x100fe400078e00ef */
[--C-:B------:R-:W-:Y:S02]  /*179c0*/  @P2 IMAD.MOV.U32 R11, RZ, RZ, R239.reuse ;  /* 0x000000ffff0b2224 */ /* 0x100fe400078e00ef */
        /* <DEDUP_REMOVED lines=14> */
[----:B------:R2:W-:Y:S01]  /*17ab0*/  @!P2 STS.128 [R247+0xc000], RZ ;  /* 0x00c000fff700a388 */ /* 0x0005e20000000c00 */
[----:B-1----:R-:W-:Y:S01]  /*17ac0*/  @P3 MOV R6, R240 ;  /* 0x000000f000063202 */ /* 0x002fe20000000f00 */
[----:B------:R-:W-:-:S05]  /*17ad0*/  @P3 IMAD.MOV.U32 R7, RZ, RZ, R239 ;  /* 0x000000ffff073224 */ /* 0x000fca00078e00ef */
[----:B------:R-:W-:Y:S01]  /*17ae0*/  @!PT LDS RZ, [RZ] ;  /* 0x00000000fffff984 */ /* 0x000fe20000000800 */
[----:B------:R-:W-:Y:S01]  /*17af0*/  @!PT LDS RZ, [RZ] ;  /* 0x00000000fffff984 */ /* 0x000fe20000000800 */
[----:B------:R-:W-:Y:S01]  /*17b00*/  @!PT LDS RZ, [RZ] ;  /* 0x00000000fffff984 */ /* 0x000fe20000000800 */
[----:B------:R2:W-:Y:S04]  /*17b10*/  @P3 LDGSTS.E.BYPASS.LTC128B.128 [R247+0xe000], [R6.64+0x180] ;  /* 0x0e00018006f73fae */ /* 0x0005e8000b901d46 */
[----:B------:R2:W-:Y:S02]  /*17b20*/  @!P3 STS.128 [R247+0xe000], RZ ;  /* 0x00e000fff700b388 */ /* 0x0005e40000000c00 */
.L_x_1417:
[----:B------:R-:W-:Y:S05]  /*17b30*/  BSYNC B0 ;  /* 0x0000000000007941 */ /* 0x000fea0003800000 */
.L_x_1416:
[----:B------:R-:W-:Y:S01]  /*17b40*/  ISETP.GE.AND P0, PT, R8, R5, PT ;  /* 0x000000050800720c */ /* 0x000fe20003f06270 */
[----:B------:R-:W-:-:S12]  /*17b50*/  BSSY B0, `(.L_x_1418) ;  /* 0x0000025000007945 */ /* 0x000fd80003800000 */
[----:B------:R-:W-:Y:S05]  /*17b60*/  @P0 BRA `(.L_x_1419) ;  /* 0x0000023000000947 */ /* 0x000fea0003800000 */
[C---:B------:R-:W-:Y:S02]  /*17b70*/  LOP3.LUT R0, R251.reuse, 0x1, RZ, 0xc0, !PT ;  /* 0x00000001fb007812 */ /* 0x040fe400078ec0ff */
[C---:B------:R-:W-:Y:S02]  /*17b80*/  LOP3.LUT P4, RZ, R251.reuse, 0x2, RZ, 0xc0, !PT ;  /* 0x00000002fbff7812 */ /* 0x040fe4000788c0ff */
[----:B------:R-:W-:Y:S02]  /*17b90*/  ISETP.NE.U32.AND P5, PT, R0, 0x1, PT ;  /* 0x000000010000780c */ /* 0x000fe40003fa5070 */
[C---:B------:R-:W-:Y:S02]  /*17ba0*/  LOP3.LUT P3, RZ, R251.reuse, 0x4, RZ, 0xc0, !PT ;  /* 0x00000004fbff7812 */ /* 0x040fe4000786c0ff */
[----:B------:R-:W-:Y:S02]  /*17bb0*/  LOP3.LUT P1, RZ, R251, 0x8, RZ, 0xc0, !PT ;  /* 0x00000008fbff7812 */ /* 0x000fe4000782c0ff */
[----:B------:R-:W-:-:S05]  /*17bc0*/  IADD3 R9, P2, R237, R178, RZ ;  /* 0x000000b2ed097210 */ /* 0x000fca0007f5e0ff */
[----:B-12---:R-:W-:Y:S01]  /*17bd0*/  IMAD.X R7, R238, 0x1, R181, P2 ;  /* 0x00000001ee077824 */ /* 0x006fe200010e06b5 */
[----:B------:R-:W-:Y:S02]  /*17be0*/  @P4 LEA R14, P6, R9, R184, 0x1 ;  /* 0x000000b8090e4211 */ /* 0x000fe400078c08ff */
[----:B---3--:R-:W-:Y:S02]  /*17bf0*/  @!P5 LEA R16, P0, R237, R240, 0x1 ;  /* 0x000000f0ed10d211 */ /* 0x008fe400078008ff */
[-C--:B------:R-:W-:Y:S02]  /*17c00*/  @P3 LEA R10, P2, R9, R184.reuse, 0x1 ;  /* 0x000000b8090a3211 */ /* 0x080fe400078408ff */
        /* <DEDUP_REMOVED lines=25> */
.L_x_1419:
[----:B------:R-:W-:Y:S05]  /*17da0*/  BSYNC B0 ;  /* 0x0000000000007941 */ /* 0x000fea0003800000 */
.L_x_1418:
[----:B------:R-:W-:Y:S01]  /*17db0*/  ISETP.GE.AND P0, PT, R12, R5, PT ;  /* 0x000000050c00720c */ /* 0x000fe20003f06270 */
[----:B------:R-:W-:-:S12]  /*17dc0*/  BSSY B0, `(.L_x_1420) ;  /* 0x0000027000007945 */ /* 0x000fd80003800000 */
[----:B------:R-:W-:Y:S05]  /*17dd0*/  @P0 BRA `(.L_x_1421) ;  /* 0x0000025000000947 */ /* 0x000fea0003800000 */
[C---:B------:R-:W-:Y:S02]  /*17de0*/  LOP3.LUT R0, R251.reuse, 0x1, RZ, 0xc0, !PT ;  /* 0x00000001fb007812 */ /* 0x040fe400078ec0ff */
[C---:B------:R-:W-:Y:S02]  /*17df0*/  LOP3.LUT P4, RZ, R251.reuse, 0x2, RZ, 0xc0, !PT ;  /* 0x00000002fbff7812 */ /* 0x040fe4000788c0ff */
[----:B------:R-:W-:Y:S01]  /*17e00*/  ISETP.NE.U32.AND P5, PT, R0, 0x1, PT ;  /* 0x000000010000780c */ /* 0x000fe20003fa5070 */
[C---:B------:R-:W-:Y:S01]  /*17e10*/  IMAD.SHL.U32 R0, R64.reuse, 0x20, RZ ;  /* 0x0000002040007824 */ /* 0x040fe200078e00ff */
[C---:B------:R-:W-:Y:S02]  /*17e20*/  LOP3.LUT P3, RZ, R251.reuse, 0x4, RZ, 0xc0, !PT ;  /* 0x00000004fbff7812 */ /* 0x040fe4000786c0ff */
[----:B------:R-:W-:Y:S02]  /*17e30*/  LOP3.LUT P1, RZ, R251, 0x8, RZ, 0xc0, !PT ;  /* 0x00000008fbff7812 */ /* 0x000fe4000782c0ff */
[----:B------:R-:W-:-:S02]  /*17e40*/  SHF.L.U64.HI R2, R64, 0x5, R65 ;  /* 0x0000000540027819 */ /* 0x000fc40000010241 */
[----:B-12---:R-:W-:-:S04]  /*17e50*/  LEA R7, P0, R64, R178, 0x5 ;  /* 0x000000b240077211 */ /* 0x006fc800078028ff */
[----:B---3--:R-:W-:Y:S02]  /*17e60*/  @P4 LEA R16, P6, R7, R184, 0x1 ;  /* 0x000000b807104211 */ /* 0x008fe400078c08ff */
        /* <DEDUP_REMOVED lines=28> */
.L_x_1421:
[----:B------:R-:W-:Y:S05]  /*18030*/  BSYNC B0 ;  /* 0x0000000000007941 */ /* 0x000fea0003800000 */
.L_x_1420:
        /* <DEDUP_REMOVED lines=8> */
[C---:B------:R-:W-:Y:S01]  /*180c0*/  LOP3.LUT P3, RZ, R251.reuse, 0x4, RZ, 0xc0, !PT ;  /* 0x00000004fbff7812 */ /* 0x040fe2000786c0ff */
[----:B------:R-:W-:Y:S01]  /*180d0*/  IMAD.WIDE.U32 R180, R64, 0x30, R180 ;  /* 0x0000003040b47825 */ /* 0x000fe200078e00b4 */
[----:B------:R-:W-:-:S07]  /*180e0*/  LOP3.LUT P1, RZ, R251, 0x8, RZ, 0xc0, !PT ;  /* 0x00000008fbff7812 */ /* 0x000fce000782c0ff */
[CC--:B-1-3--:R-:W-:Y:S02]  /*180f0*/  @P4 LEA R16, P6, R180.reuse, R184.reuse, 0x1 ;  /* 0x000000b8b4104211 */ /* 0x0cafe400078c08ff */
[----:B--2---:R-:W-:Y:S02]  /*18100*/  @!P5 IMAD.MOV.U32 R6, RZ, RZ, R240 ;  /* 0x000000ffff06d224 */ /* 0x004fe400078e00f0 */
[----:B------:R-:W-:Y:S01]  /*18110*/  @!P5 IMAD.MOV.U32 R7, RZ, RZ, R239 ;  /* 0x000000ffff07d224 */ /* 0x000fe200078e00ef */
[-C--:B------:R-:W-:Y:S01]  /*18120*/  @P3 LEA R14, P2, R180, R184.reuse, 0x1 ;  /* 0x000000b8b40e3211 */ /* 0x080fe200078408ff */
[----:B------:R-:W-:Y:S02]  /*18130*/  @!P5 IMAD R65, R65, 0x60, RZ ;  /* 0x000000604141d824 */ /* 0x000fe400078e02ff */
[----:B------:R-:W-:Y:S01]  /*18140*/  @!P5 IMAD.WIDE.U32 R10, R64, 0x60, R6 ;  /* 0x00000060400ad825 */ /* 0x000fe200078e0006 */
[----:B------:R-:W-:-:S03]  /*18150*/  @P1 LEA R6, P0, R180, R184, 0x1 ;  /* 0x000000b8b4061211 */ /* 0x000fc600078008ff */
[----:B------:R-:W-:Y:S02]  /*18160*/  IMAD.IADD R7, R181, 0x1, R0 ;  /* 0x00000001b5077824 */ /* 0x000fe400078e0200 */
[----:B------:R-:W-:-:S03]  /*18170*/  @!P5 IMAD.IADD R11, R65, 0x1, R11 ;  /* 0x00000001410bd824 */ /* 0x000fc600078e020b */
[CCC-:B------:R-:W-:Y:S02]  /*18180*/  @P4 LEA.HI.X R17, R180.reuse, R185.reuse, R7.reuse, 0x1, P6 ;  /* 0x000000b9b4114211 */ /* 0x1c0fe400030f0c07 */
[CCC-:B------:R-:W-:Y:S01]  /*18190*/  @P3 LEA.HI.X R15, R180.reuse, R185.reuse, R7.reuse, 0x1, P2 ;  /* 0x000000b9b40f3211 */ /* 0x1c0fe200010f0c07 */
[----:B------:R-:W-:Y:S01]  /*181a0*/  @!PT LDS RZ, [RZ] ;  /* 0x00000000fffff984 */ /* 0x000fe20000000800 */
[----:B------:R-:W-:Y:S01]  /*181b0*/  @!PT LDS RZ, [RZ] ;  /* 0x00000000fffff984 */ /* 0x000fe20000000800 */
[----:B------:R-:W-:Y:S01]  /*181c0*/  @!PT LDS RZ, [RZ] ;  /* 0x00000000fffff984 */ /* 0x000fe20000000800 */
[----:B------:R1:W-:Y:S01]  /*181d0*/  @!P5 LDGSTS.E.BYPASS.LTC128B.128 [R247+0x9800], [R10.64] ;  /* 0x098000000af7dfae */ /* 0x0003e2000b901d46 */
[----:B------:R-:W-:-:S03]  /*181e0*/  @P1 LEA.HI.X R7, R180, R185, R7, 0x1, P0 ;  /* 0x000000b9b4071211 */ /* 0x000fc600000f0c07 */
        /* <DEDUP_REMOVED lines=16> */
.L_x_1423:
[----:B------:R-:W-:Y:S05]  /*182f0*/  BSYNC B0 ;  /* 0x0000000000007941 */ /* 0x000fea0003800000 */
.L_x_1422:
[----:B------:R-:W0:Y:S04]  /*18300*/  LDGDEPBAR ;  /* 0x00000000000079af */ /* 0x000e280000000000 */
[----:B------:R1:W5:Y:S01]  /*18310*/  LD.E R2, [R20.64+0x188] ;  /* 0x0001880614027980 */ /* 0x000362000c101900 */
[----:B------:R-:W-:Y:S01]  /*18320*/  ISETP.GE.AND P0, PT, R182, R5, PT ;  /* 0x00000005b600720c */ /* 0x000fe20003f06270 */
[----:B------:R-:W-:Y:S01]  /*18330*/  IMAD.SHL.U32 R22, R73, 0x2, RZ ;  /* 0x0000000249167824 */ /* 0x000fe200078e00ff */
[----:B-12---:R-:W-:Y:S01]  /*18340*/  SHF.R.S32.HI R7, RZ, 0x1f, R74 ;  /* 0x0000001fff077819 */ /* 0x006fe2000001144a */
        /* <DEDUP_REMOVED lines=14> */
[----:B------:R-:W-:Y:S01]  /*18430*/  @P1 IMAD.MOV.U32 R10, RZ, RZ, R188 ;  /* 0x000000ffff0a1224 */ /* 0x000fe200078e00bc */
        /* <DEDUP_REMOVED lines=23> */
.L_x_1425:
[----:B------:R-:W-:Y:S05]  /*185b0*/  BSYNC B0 ;  /* 0x0000000000007941 */ /* 0x000fea0003800000 */
.L_x_1424:
        /* <DEDUP_REMOVED lines=12> */
[CC--:B--2---:R-:W-:Y:S02]  /*18680*/  @P5 LEA R10, P4, R235.reuse, R188.reuse, 0x1 ;  /* 0x000000bceb0a5211 */ /* 0x0c4fe400078808ff */
        /* <DEDUP_REMOVED lines=27> */
.L_x_1427:
[----:B------:R-:W-:Y:S05]  /*18840*/  BSYNC B0 ;  /* 0x0000000000007941 */ /* 0x000fea0003800000 */
.L_x_1426:
        /* <DEDUP_REMOVED lines=10> */
[C---:B------:R-:W-:Y:S01]  /*188f0*/  IMAD.SHL.U32 R0, R66.reuse, 0x20, RZ ;  /* 0x0000002042007824 */ /* 0x040fe200078e00ff */
[C---:B------:R-:W-:Y:S02]  /*18900*/  LOP3.LUT P3, RZ, R251.reuse, 0x4, RZ, 0xc0, !PT ;  /* 0x00000004fbff7812 */ /* 0x040fe4000786c0ff */
[----:B------:R-:W-:Y:S02]  /*18910*/  LOP3.LUT P1, RZ, R251, 0x8, RZ, 0xc0, !PT ;  /* 0x00000008fbff7812 */ /* 0x000fe4000782c0ff */
[----:B--2---:R-:W-:-:S05]  /*18920*/  SHF.L.U64.HI R6, R66, 0x5, R67 ;  /* 0x0000000542067819 */ /* 0x004fca0000010243 */
[CC--:B------:R-:W-:Y:S02]  /*18930*/  @P5 LEA R12, P4, R0.reuse, R188.reuse, 0x1 ;  /* 0x000000bc000c5211 */ /* 0x0c0fe400078808ff */
        /* <DEDUP_REMOVED lines=27> */
.L_x_1429:
[----:B------:R-:W-:Y:S05]  /*18af0*/  BSYNC B0 ;  /* 0x0000000000007941 */ /* 0x000fea0003800000 */
.L_x_1428:
        /* <DEDUP_REMOVED lines=11> */
[----:B------:R-:W-:Y:S01]  /*18bb0*/  @P2 IMAD.MOV.U32 R5, RZ, RZ, R189 ;  /* 0x000000ffff052224 */ /* 0x000fe200078e00bd */
[----:B--2---:R-:W-:Y:S01]  /*18bc0*/  @P1 MOV R6, R188 ;  /* 0x000000bc00061202 */ /* 0x004fe20000000f00 */
[----:B------:R-:W-:Y:S01]  /*18bd0*/  @P3 IMAD R0, R67, 0x60, RZ ;  /* 0x0000006043003824 */ /* 0x000fe200078e02ff */
[----:B------:R-:W-:Y:S01]  /*18be0*/  @P1 MOV R7, R189 ;  /* 0x000000bd00071202 */ /* 0x000fe20000000f00 */
[----:B------:R-:W-:-:S04]  /*18bf0*/  @P2 IMAD.WIDE.U32 R8, R66, 0x60, R4 ;  /* 0x0000006042082825 */ /* 0x000fc800078e0004 */
[C---:B------:R-:W-:Y:S02]  /*18c00*/  @P1 IMAD R5, R67.reuse, 0x60, RZ ;  /* 0x0000006043051824 */ /* 0x040fe400078e02ff */
[----:B------:R-:W-:Y:S02]  /*18c10*/  @P2 IMAD R4, R67, 0x60, RZ ;  /* 0x0000006043042824 */ /* 0x000fe400078e02ff */
[----:B------:R-:W-:-:S03]  /*18c20*/  @!P0 IMAD.WIDE.U32 R12, R66, 0x60, R188 ;  /* 0x00000060420c8825 */ /* 0x000fc600078e00bc */
[----:B------:R-:W-:Y:S01]  /*18c30*/  @P2 IADD3 R9, R4, R9, RZ ;  /* 0x0000000904092210 */ /* 0x000fe20007ffe0ff */
[----:B------:R-:W-:Y:S02]  /*18c40*/  @!P0 IMAD R67, R67, 0x60, RZ ;  /* 0x0000006043438824 */ /* 0x000fe400078e02ff */
[----:B------:R-:W-:-:S03]  /*18c50*/  @P1 IMAD.WIDE.U32 R10, R66, 0x60, R6 ;  /* 0x00000060420a1825 */ /* 0x000fc600078e0006 */
[----:B------:R-:W-:Y:S01]  /*18c60*/  @!P0 IADD3 R13, R67, R13, RZ ;  /* 0x0000000d430d8210 */ /* 0x000fe20007ffe0ff */
[----:B------:R-:W-:Y:S01]  /*18c70*/  @P3 IMAD.WIDE.U32 R6, R66, 0x60, R188 ;  /* 0x0000006042063825 */ /* 0x000fe200078e00bc */
[----:B------:R-:W-:Y:S02]  /*18c80*/  @P1 IADD3 R5, R5, R11, RZ ;  /* 0x0000000b05051210 */ /* 0x000fe40007ffe0ff */
[----:B------:R-:W-:Y:S01]  /*18c90*/  @P1 MOV R4, R10 ;  /* 0x0000000a00041202 */ /* 0x000fe20000000f00 */
[----:B------:R-:W-:Y:S01]  /*18ca0*/  @!PT LDS RZ, [RZ] ;  /* 0x00000000fffff984 */ /* 0x000fe20000000800 */
[----:B------:R-:W-:Y:S01]  /*18cb0*/  @!PT LDS RZ, [RZ] ;  /* 0x00000000fffff984 */ /* 0x000fe20000000800 */
[----:B------:R-:W-:Y:S01]  /*18cc0*/  @!PT LDS RZ, [RZ] ;  /* 0x00000000fffff984 */ /* 0x000fe20000000800 */
[----:B------:R2:W-:Y:S01]  /*18cd0*/  @!P0 LDGSTS.E.BYPASS.LTC128B.128 [R247+0x11800], [R12.64] ;  /* 0x118000000cf78fae */ /* 0x0005e2000b901d46 */
[----:B------:R-:W-:-:S03]  /*18ce0*/  @P3 IMAD.IADD R7, R0, 0x1, R7 ;  /* 0x0000000100073824 */ /* 0x000fc600078e0207 */
        /* <DEDUP_REMOVED lines=16> */
.L_x_1431:
[----:B------:R-:W-:Y:S05]  /*18df0*/  BSYNC B0 ;  /* 0x0000000000007941 */ /* 0x000fea0003800000 */
.L_x_1430:
[----:B------:R-:W-:Y:S01]  /*18e00*/  IMAD.SHL.U32 R0, R71, 0x40, RZ ;  /* 0x0000004047007824 */ /* 0x000fe200078e00ff */
[----:B------:R-:W-:Y:S01]  /*18e10*/  LEA R230, R69, R56, 0xa ;  /* 0x0000003845e67211 */ /* 0x000fe200078e50ff */
[----:B------:R-:W-:Y:S01]  /*18e20*/  IMAD.SHL.U32 R182, R182, 0x8, RZ ;  /* 0x00000008b6b67824 */ /* 0x000fe200078e00ff */
[----:B------:R-:W-:Y:S01]  /*18e30*/  R2P PR, R71, 0x6 ;  /* 0x0000000647007804 */ /* 0x000fe20000000000 */
[----:B--2---:R-:W2:Y:S01]  /*18e40*/  LD.E R23, [R20.64+0x18c] ;  /* 0x00018c0614177980 */ /* 0x004ea2000c101900 */
[----:B------:R-:W-:-:S02]  /*18e50*/  LOP3.LUT R5, R0, 0x1c0, RZ, 0xc0, !PT ;  /* 0x000001c000057812 */ /* 0x000fc400078ec0ff */
[----:B------:R-:W-:Y:S01]  /*18e60*/  SHF.L.U32 R230, R230, 0x1, RZ ;  /* 0x00000001e6e67819 */ /* 0x000fe200000006ff */
[----:B------:R-:W0:Y:S01]  /*18e70*/  LDGDEPBAR ;  /* 0x00000000000079af */ /* 0x000e220000000000 */
[----:B------:R-:W-:Y:S02]  /*18e80*/  LOP3.LUT R182, R5, 0x8, R182, 0xf8, !PT ;  /* 0x0000000805b67812 */ /* 0x000fe400078ef8b6 */
[----:B------:R-:W-:Y:S01]  /*18e90*/  SHF.R.U32.HI R229, RZ, 0x3, R5 ;  /* 0x00000003ffe57819 */ /* 0x000fe20000011605 */
[----:B---3--:R-:W-:Y:S01]  /*18ea0*/  LDSM.16.M88.4 R24, [R230] ;  /* 0x00000000e618783b */ /* 0x008fe20000000200 */
[-C--:B------:R-:W-:Y:S02]  /*18eb0*/  LEA R228, R57, R230.reuse, 0x1 ;  /* 0x000000e639e47211 */ /* 0x080fe400078e08ff */
[----:B------:R-:W-:Y:S02]  /*18ec0*/  LOP3.LUT R229, R182, R229, RZ, 0x3c, !PT ;  /* 0x000000e5b6e57212 */ /* 0x000fe400078e3cff */
[C---:B------:R-:W-:Y:S01]  /*18ed0*/  LEA R226, R55.reuse, R230, 0x1 ;  /* 0x000000e637e27211 */ /* 0x040fe200078e08ff */
[----:B------:R-:W-:Y:S01]  /*18ee0*/  LDSM.16.M88.4 R36, [R228] ;  /* 0x00000000e424783b */ /* 0x000fe20000000200 */
[----:B------:R-:W-:Y:S01]  /*18ef0*/  LEA R225, R55, R228, 0x1 ;  /* 0x000000e437e17211 */ /* 0x000fe200078e08ff */
[----:B------:R-:W-:-:S02]  /*18f00*/  IMAD R229, R72, 0x200, R229 ;  /* 0x0000020048e57824 */ /* 0x000fc400078e02e5 */
[----:B------:R-:W-:Y:S02]  /*18f10*/  LDSM.16.M88.4 R64, [R226] ;  /* 0x00000000e240783b */ /* 0x000fe40000000200 */
[----:B------:R-:W-:Y:S02]  /*18f20*/  IMAD.SHL.U32 R229, R229, 0x2, RZ ;  /* 0x00000002e5e57824 */ /* 0x000fe400078e00ff */
[----:B------:R-:W-:Y:S03]  /*18f30*/  LDSM.16.M88.4 R40, [R225] ;  /* 0x00000000e128783b */ /* 0x000fe60000000200 */
[C---:B------:R-:W-:Y:S01]  /*18f40*/  IADD3 R0, R229.reuse, 0x8000, RZ ;  /* 0x00008000e5007810 */ /* 0x040fe20007ffe0ff */
[----:B------:R-:W3:Y:S01]  /*18f50*/  LDSM.16.M88.4 R12, [R229+0x8000] ;  /* 0x00800000e50c783b */ /* 0x000ee20000000200 */
[----:B------:R-:W-:Y:S02]  /*18f60*/  IADD3 R227, R229, 0x8020, RZ ;  /* 0x00008020e5e37810 */ /* 0x000fe40007ffe0ff */
[----:B------:R-:W-:Y:S01]  /*18f70*/  @P1 IADD3 R227, R0, -0x20, RZ ;  /* 0xffffffe000e31810 */ /* 0x000fe20007ffe0ff */
[----:B------:R-:W1:Y:S01]  /*18f80*/  LDSM.16.M88.4 R44, [R229+0x8800] ;  /* 0x00880000e52c783b */ /* 0x000e620000000200 */
[----:B------:R-:W-:-:S03]  /*18f90*/  IMAD.MOV.U32 R0, RZ, RZ, 0x40 ;  /* 0x00000040ff007424 */ /* 0x000fc600078e00ff */
[----:B------:R-:W4:Y:S02]  /*18fa0*/  LDSM.16.M88.4 R76, [R229+0x9000] ;  /* 0x00900000e54c783b */ /* 0x000f240000000200 */
[----:B------:R-:W-:Y:S02]  /*18fb0*/  SEL R0, R0, 0xffffffc0, !P2 ;  /* 0xffffffc000007807 */ /* 0x000fe40005000000 */
[----:B------:R-:W1:Y:S03]  /*18fc0*/  LDSM.16.M88.4 R28, [R229+0x9800] ;  /* 0x00980000e51c783b */ /* 0x000e660000000200 */
[----:B------:R-:W-:Y:S01]  /*18fd0*/  IMAD.IADD R224, R229, 0x1, R0 ;  /* 0x00000001e5e07824 */ /* 0x000fe200078e0200 */
[----:B------:R-:W1:Y:S01]  /*18fe0*/  LDSM.16.M88.4 R4, [R227] ;  /* 0x00000000e304783b */ /* 0x000e620000000200 */
[----:B------:R-:W-:-:S03]  /*18ff0*/  IMAD.IADD R220, R0, 0x1, R227 ;  /* 0x0000000100dc7824 */ /* 0x000fc600078e02e3 */
[----:B------:R-:W4:Y:S04]  /*19000*/  LDSM.16.M88.4 R92, [R227+0x800] ;  /* 0x00080000e35c783b */ /* 0x000f280000000200 */
[----:B------:R-:W4:Y:S04]  /*19010*/  LDSM.16.M88.4 R88, [R227+0x1000] ;  /* 0x00100000e358783b */ /* 0x000f280000000200 */
[----:B------:R-:W4:Y:S04]  /*19020*/  LDSM.16.M88.4 R84, [R227+0x1800] ;  /* 0x00180000e354783b */ /* 0x000f280000000200 */
[----:B------:R-:W4:Y:S04]  /*19030*/  LDSM.16.M88.4 R8, [R224+0x8000] ;  /* 0x00800000e008783b */ /* 0x000f280000000200 */
[----:B------:R-:W4:Y:S01]  /*19040*/  LDSM.16.M88.4 R60, [R224+0x8800] ;  /* 0x00880000e03c783b */ /* 0x000f220000000200 */
[C---:B---3-5:R-:W-:Y:S03]  /*19050*/  HMMA.16816.F32.BF16 R16, R24.reuse, R12, RZ ;  /* 0x0000000c1810723c */ /* 0x068fe600000418ff */
[----:B------:R-:W3:Y:S04]  /*19060*/  LDSM.16.M88.4 R48, [R224+0x9000] ;  /* 0x00900000e030783b */ /* 0x000ee80000000200 */
[----:B------:R-:W-:Y:S01]  /*19070*/  LDSM.16.M88.4 R100, [R220+0x4800] ;  /* 0x00480000dc64783b */ /* 0x000fe20000000200 */
[C---:B------:R-:W-:Y:S03]  /*19080*/  HMMA.16816.F32.BF16 R12, R24.reuse, R14, RZ ;  /* 0x0000000e180c723c */ /* 0x040fe600000418ff */
[----:B------:R-:W-:Y:S05]  /*19090*/  LDSM.16.M88.4 R96, [R229+0xe800] ;  /* 0x00e80000e560783b */ /* 0x000fea0000000200 */
[C---:B-1----:R-:W-:Y:S08]  /*190a0*/  HMMA.16816.F32.BF16 R32, R24.reuse, R44, RZ ;  /* 0x0000002c1820723c */ /* 0x042ff000000418ff */
[C---:B----4-:R-:W-:Y:S08]  /*190b0*/  HMMA.16816.F32.BF16 R80, R24.reuse, R76, RZ ;  /* 0x0000004c1850723c */ /* 0x050ff000000418ff */
[C---:B------:R-:W-:Y:S08]  /*190c0*/  HMMA.16816.F32.BF16 R44, R24.reuse, R46, RZ ;  /* 0x0000002e182c723c */ /* 0x040ff000000418ff */
[C---:B------:R-:W-:Y:S08]  /*190d0*/  HMMA.16816.F32.BF16 R76, R24.reuse, R78, RZ ;  /* 0x0000004e184c723c */ /* 0x040ff000000418ff */
[C---:B------:R-:W-:Y:S08]  /*190e0*/  HMMA.16816.F32.BF16 R72, R24.reuse, R28, RZ ;  /* 0x0000001c1848723c */ /* 0x040ff000000418ff */
[----:B------:R-:W-:Y:S01]  /*190f0*/  HMMA.16816.F32.BF16 R24, R24, R30, RZ ;  /* 0x0000001e1818723c */ /* 0x000fe200000418ff */
[----:B------:R-:W1:Y:S07]  /*19100*/  LDSM.16.M88.4 R28, [R224+0x9800] ;  /* 0x00980000e01c783b */ /* 0x000e6e0000000200 */
[C---:B------:R-:W-:Y:S08]  /*19110*/  HMMA.16816.F32.BF16 R16, R36.reuse, R4, R16 ;  /* 0x000000042410723c */ /* 0x040ff00000041810 */
[C---:B------:R-:W-:Y:S01]  /*19120*/  HMMA.16816.F32.BF16 R12, R36.reuse, R6, R12 ;  /* 0x00000006240c723c */ /* 0x040fe2000004180c */
[----:B------:R-:W4:Y:S07]  /*19130*/  LDSM.16.M88.4 R4, [R220] ;  /* 0x00000000dc04783b */ /* 0x000f2e0000000200 */
[C---:B------:R-:W-:Y:S08]  /*19140*/  HMMA.16816.F32.BF16 R32, R36.reuse, R92, R32 ;  /* 0x0000005c2420723c */ /* 0x040ff00000041820 */
[C---:B------:R-:W-:Y:S01]  /*19150*/  HMMA.16816.F32.BF16 R44, R36.reuse, R94, R44 ;  /* 0x0000005e242c723c */ /* 0x040fe2000004182c */
[----:B------:R-:W-:Y:S07]  /*19160*/  LDSM.16.M88.4 R92, [R225+0x4000] ;  /* 0x00400000e15c783b */ /* 0x000fee0000000200 */
[C---:B------:R-:W-:Y:S08]  /*19170*/  HMMA.16816.F32.BF16 R80, R36.reuse, R88, R80 ;  /* 0x000000582450723c */ /* 0x040ff00000041850 */
[C---:B------:R-:W-:Y:S01]  /*19180*/  HMMA.16816.F32.BF16 R76, R36.reuse, R90, R76 ;  /* 0x0000005a244c723c */ /* 0x040fe2000004184c */
[----:B------:R-:W-:Y:S07]  /*19190*/  LDSM.16.M88.4 R88, [R229+0xb800] ;  /* 0x00b80000e558783b */ /* 0x000fee0000000200 */
[C---:B------:R-:W-:Y:S08]  /*191a0*/  HMMA.16816.F32.BF16 R72, R36.reuse, R84, R72 ;  /* 0x000000542448723c */ /* 0x040ff00000041848 */
[----:B------:R-:W-:Y:S01]  /*191b0*/  HMMA.16816.F32.BF16 R24, R36, R86, R24 ;  /* 0x000000562418723c */ /* 0x000fe20000041818 */
[----:B------:R-:W1:Y:S04]  /*191c0*/  LDSM.16.M88.4 R36, [R220+0x800] ;  /* 0x00080000dc24783b */ /* 0x000e680000000200 */
[----:B------:R-:W-:Y:S03]  /*191d0*/  LDSM.16.M88.4 R84, [R230+0x2000] ;  /* 0x00200000e654783b */ /* 0x000fe60000000200 */
[C---:B------:R-:W-:Y:S08]  /*191e0*/  HMMA.16816.F32.BF16 R16, R64.reuse, R8, R16 ;  /* 0x000000084010723c */ /* 0x040ff00000041810 */
[C---:B------:R-:W-:Y:S01]  /*191f0*/  HMMA.16816.F32.BF16 R12, R64.reuse, R10, R12 ;  /* 0x0000000a400c723c */ /* 0x040fe2000004180c */
[----:B------:R-:W4:Y:S07]  /*19200*/  LDSM.16.M88.4 R8, [R220+0x1000] ;  /* 0x00100000dc08783b */ /* 0x000f2e0000000200 */
[C---:B------:R-:W-:Y:S08]  /*19210*/  HMMA.16816.F32.BF16 R32, R64.reuse, R60, R32 ;  /* 0x0000003c4020723c */ /* 0x040ff00000041820 */
[C---:B------:R-:W-:Y:S01]  /*19220*/  HMMA.16816.F32.BF16 R44, R64.reuse, R62, R44 ;  /* 0x0000003e402c723c */ /* 0x040fe2000004182c */
[----:B------:R-:W-:Y:S07]  /*19230*/  LDSM.16.M88.4 R60, [R220+0x1800] ;  /* 0x00180000dc3c783b */ /* 0x000fee0000000200 */
[C---:B---3--:R-:W-:Y:S08]  /*19240*/  HMMA.16816.F32.BF16 R80, R64.reuse, R48, R80 ;  /* 0x000000304050723c */ /* 0x048ff00000041850 */
        /* <DEDUP_REMOVED lines=8> */
[----:B------:R-:W4:Y:S07]  /*192d0*/  LDSM.16.M88.4 R4, [R229+0xb000] ;  /* 0x00b00000e504783b */ /* 0x000f2e0000000200 */
[C---:B------:R-:W-:Y:S08]  /*192e0*/  HMMA.16816.F32.BF16 R32, R40.reuse, R36, R32 ;  /* 0x000000242820723c */ /* 0x040ff00000041820 */
[C---:B------:R-:W-:Y:S01]  /*192f0*/  HMMA.16816.F32.BF16 R44, R40.reuse, R38, R44 ;  /* 0x00000026282c723c */ /* 0x040fe2000004182c */
        /* <DEDUP_REMOVED lines=9> */
[----:B------:R-:W1:Y:S04]  /*19390*/  LDSM.16.M88.4 R60, [R227+0x3000] ;  /* 0x00300000e33c783b */ /* 0x000e680000000200 */
[----:B------:R-:W-:Y:S03]  /*193a0*/  LDSM.16.M88.4 R40, [R227+0x3800] ;  /* 0x00380000e328783b */ /* 0x000fe60000000200 */
[C---:B---3--:R-:W-:Y:S08]  /*193b0*/  HMMA.16816.F32.BF16 R32, R84.reuse, R24, R32 ;  /* 0x000000185420723c */ /* 0x048ff00000041820 */
[C---:B------:R-:W-:Y:S01]  /*193c0*/  HMMA.16816.F32.BF16 R44, R84.reuse, R26, R44 ;  /* 0x0000001a542c723c */ /* 0x040fe2000004182c */
[----:B------:R-:W-:Y:S07]  /*193d0*/  LDSM.16.M88.4 R24, [R224+0xa000] ;  /* 0x00a00000e018783b */ /* 0x000fee0000000200 */
[C---:B----4-:R-:W-:Y:S08]  /*193e0*/  HMMA.16816.F32.BF16 R80, R84.reuse, R4, R80 ;  /* 0x000000045450723c */ /* 0x050ff00000041850 */
[----:B------:R-:W-:Y:S01]  /*193f0*/  HMMA.16816.F32.BF16 R76, R84, R6, R76 ;  /* 0x00000006544c723c */ /* 0x000fe2000004184c */
[----:B------:R-:W3:Y:S07]  /*19400*/  LDSM.16.M88.4 R4, [R226+0x2000] ;  /* 0x00200000e204783b */ /* 0x000eee0000000200 */
[C---:B--2---:R-:W-:Y:S08]  /*19410*/  HMMA.16816.F32.BF16 R16, R36.reuse, R8, R16 ;  /* 0x000000082410723c */ /* 0x044ff00000041810 */
[----:B------:R-:W-:Y:S01]  /*19420*/  HMMA.16816.F32.BF16 R12, R36, R10, R12 ;  /* 0x0000000a240c723c */ /* 0x000fe2000004180c */
[----:B------:R-:W2:Y:S07]  /*19430*/  LDSM.16.M88.4 R8, [R224+0xb000] ;  /* 0x00b00000e008783b */ /* 0x000eae0000000200 */
[C---:B------:R-:W-:Y:S08]  /*19440*/  HMMA.16816.F32.BF16 R72, R84.reuse, R88, R72 ;  /* 0x000000585448723c */ /* 0x040ff00000041848 */
[----:B------:R-:W-:Y:S01]  /*19450*/  HMMA.16816.F32.BF16 R64, R84, R90, R64 ;  /* 0x0000005a5440723c */ /* 0x000fe20000041840 */
[----:B------:R-:W-:Y:S04]  /*19460*/  LDSM.16.M88.4 R84, [R220+0x2000] ;  /* 0x00200000dc54783b */ /* 0x000fe80000000200 */
[----:B------:R-:W-:Y:S03]  /*19470*/  LDSM.16.M88.4 R88, [R227+0x4000] ;  /* 0x00400000e358783b */ /* 0x000fe60000000200 */
[C---:B------:R-:W-:Y:S08]  /*19480*/  HMMA.16816.F32.BF16 R32, R36.reuse, R48, R32 ;  /* 0x000000302420723c */ /* 0x040ff00000041820 */
[C---:B------:R-:W-:Y:S01]  /*19490*/  HMMA.16816.F32.BF16 R44, R36.reuse, R50, R44 ;  /* 0x00000032242c723c */ /* 0x040fe2000004182c */
[----:B------:R-:W4:Y:S07]  /*194a0*/  LDSM.16.M88.4 R48, [R224+0xb800] ;  /* 0x00b80000e030783b */ /* 0x000f2e0000000200 */
[C---:B-1----:R-:W-:Y:S08]  /*194b0*/  HMMA.16816.F32.BF16 R80, R36.reuse, R60, R80 ;  /* 0x0000003c2450723c */ /* 0x042ff00000041850 */
[----:B------:R-:W-:Y:S01]  /*194c0*/  HMMA.16816.F32.BF16 R76, R36, R62, R76 ;  /* 0x0000003e244c723c */ /* 0x000fe2000004184c */
[----:B------:R-:W-:Y:S07]  /*194d0*/  LDSM.16.M88.4 R60, [R220+0x2800] ;  /* 0x00280000dc3c783b */ /* 0x000fee0000000200 */
[C---:B---3--:R-:W-:Y:S08]  /*194e0*/  HMMA.16816.F32.BF16 R16, R4.reuse, R24, R16 ;  /* 0x000000180410723c */ /* 0x048ff00000041810 */
        /* <DEDUP_REMOVED lines=8> */
[----:B------:R-:W-:Y:S07]  /*19570*/  LDSM.16.M88.4 R28, [R220+0x3800] ;  /* 0x00380000dc1c783b */ /* 0x000fee0000000200 */
[C---:B--2---:R-:W-:Y:S08]  /*19580*/  HMMA.16816.F32.BF16 R80, R4.reuse, R8, R80 ;  /* 0x000000080450723c */ /* 0x044ff00000041850 */
[C---:B------:R-:W-:Y:S01]  /*19590*/  HMMA.16816.F32.BF16 R76, R4.reuse, R10, R76 ;  /* 0x0000000a044c723c */ /* 0x040fe2000004184c */
[----:B------:R-:W2:Y:S07]  /*195a0*/  LDSM.16.M88.4 R8, [R229+0xc000] ;  /* 0x00c00000e508783b */ /* 0x000eae0000000200 */
[C---:B----4-:R-:W-:Y:S08]  /*195b0*/  HMMA.16816.F32.BF16 R72, R4.reuse, R48, R72 ;  /* 0x000000300448723c */ /* 0x050ff00000041848 */
[----:B------:R-:W-:Y:S01]  /*195c0*/  HMMA.16816.F32.BF16 R64, R4, R50, R64 ;  /* 0x000000320440723c */ /* 0x000fe20000041840 */
[----:B------:R-:W4:Y:S04]  /*195d0*/  LDSM.16.M88.4 R4, [R229+0xc800] ;  /* 0x00c80000e504783b */ /* 0x000f280000000200 */
[----:B------:R-:W-:Y:S03]  /*195e0*/  LDSM.16.M88.4 R48, [R229+0xd000] ;  /* 0x00d00000e530783b */ /* 0x000fe60000000200 */
[C---:B-1----:R-:W-:Y:S08]  /*195f0*/  HMMA.16816.F32.BF16 R16, R24.reuse, R84, R16 ;  /* 0x000000541810723c */ /* 0x042ff00000041810 */
[C---:B------:R-:W-:Y:S01]  /*19600*/  HMMA.16816.F32.BF16 R12, R24.reuse, R86, R12 ;  /* 0x00000056180c723c */ /* 0x040fe2000004180c */
[----:B------:R-:W-:Y:S07]  /*19610*/  LDSM.16.M88.4 R84, [R220+0x4000] ;  /* 0x00400000dc54783b */ /* 0x000fee0000000200 */
[C---:B------:R-:W-:Y:S08]  /*19620*/  HMMA.16816.F32.BF16 R32, R24.reuse, R60, R32 ;  /* 0x0000003c1820723c */ /* 0x040ff00000041820 */
[C---:B------:R-:W-:Y:S01]  /*19630*/  HMMA.16816.F32.BF16 R44, R24.reuse, R62, R44 ;  /* 0x0000003e182c723c */ /* 0x040fe2000004182c */
[----:B------:R-:W-:Y:S07]  /*19640*/  LDSM.16.M88.4 R60, [R229+0xd800] ;  /* 0x00d80000e53c783b */ /* 0x000fee0000000200 */
[C---:B---3--:R-:W-:Y:S08]  /*19650*/  HMMA.16816.F32.BF16 R80, R24.reuse, R40, R80 ;  /* 0x000000281850723c */ /* 0x048ff00000041850 */
[----:B------:R-:W-:Y:S01]  /*19660*/  HMMA.16816.F32.BF16 R76, R24, R42, R76 ;  /* 0x0000002a184c723c */ /* 0x000fe2000004184c */
[----:B------:R-:W1:Y:S07]  /*19670*/  LDSM.16.M88.4 R40, [R228+0x4000] ;  /* 0x00400000e428783b */ /* 0x000e6e0000000200 */
[C---:B--2---:R-:W-:Y:S08]  /*19680*/  HMMA.16816.F32.BF16 R16, R36.reuse, R8, R16 ;  /* 0x000000082410723c */ /* 0x044ff00000041810 */
[C---:B------:R-:W-:Y:S01]  /*19690*/  HMMA.16816.F32.BF16 R12, R36.reuse, R10, R12 ;  /* 0x0000000a240c723c */ /* 0x040fe2000004180c */
[----:B------:R-:W-:Y:S07]  /*196a0*/  LDSM.16.M88.4 R8, [R224+0xc000] ;  /* 0x00c00000e008783b */ /* 0x000fee0000000200 */
[C---:B----4-:R-:W-:Y:S08]  /*196b0*/  HMMA.16816.F32.BF16 R32, R36.reuse, R4, R32 ;  /* 0x000000042420723c */ /* 0x050ff00000041820 */
[----:B------:R-:W-:Y:S01]  /*196c0*/  HMMA.16816.F32.BF16 R44, R36, R6, R44 ;  /* 0x00000006242c723c */ /* 0x000fe2000004182c */
[----:B------:R-:W2:Y:S07]  /*196d0*/  LDSM.16.M88.4 R4, [R226+0x4000] ;  /* 0x00400000e204783b */ /* 0x000eae0000000200 */
[C---:B------:R-:W-:Y:S08]  /*196e0*/  HMMA.16816.F32.BF16 R72, R24.reuse, R28, R72 ;  /* 0x0000001c1848723c */ /* 0x040ff00000041848 */
[----:B------:R-:W-:Y:S01]  /*196f0*/  HMMA.16816.F32.BF16 R64, R24, R30, R64 ;  /* 0x0000001e1840723c */ /* 0x000fe20000041840 */
[----:B------:R-:W3:Y:S04]  /*19700*/  LDSM.16.M88.4 R28, [R227+0x4800] ;  /* 0x00480000e31c783b */ /* 0x000ee80000000200 */
[----:B------:R-:W4:Y:S03]  /*19710*/  LDSM.16.M88.4 R24, [R227+0x5000] ;  /* 0x00500000e318783b */ /* 0x000f260000000200 */
[C---:B-1----:R-:W-:Y:S08]  /*19720*/  HMMA.16816.F32.BF16 R16, R40.reuse, R88, R16 ;  /* 0x000000582810723c */ /* 0x042ff00000041810 */
[----:B------:R-:W-:Y:S01]  /*19730*/  HMMA.16816.F32.BF16 R12, R40, R90, R12 ;  /* 0x0000005a280c723c */ /* 0x000fe2000004180c */
[----:B------:R-:W-:Y:S07]  /*19740*/  LDSM.16.M88.4 R88, [R220+0x5000] ;  /* 0x00500000dc58783b */ /* 0x000fee0000000200 */
[C---:B------:R-:W-:Y:S08]  /*19750*/  HMMA.16816.F32.BF16 R80, R36.reuse, R48, R80 ;  /* 0x000000302450723c */ /* 0x040ff00000041850 */
[----:B------:R-:W-:Y:S01]  /*19760*/  HMMA.16816.F32.BF16 R76, R36, R50, R76 ;  /* 0x00000032244c723c */ /* 0x000fe2000004184c */
[----:B------:R-:W1:Y:S07]  /*19770*/  LDSM.16.M88.4 R48, [R227+0x5800] ;  /* 0x00580000e330783b */ /* 0x000e6e0000000200 */
[C---:B--2---:R-:W-:Y:S08]  /*19780*/  HMMA.16816.F32.BF16 R16, R4.reuse, R8, R16 ;  /* 0x000000080410723c */ /* 0x044ff00000041810 */
[----:B------:R-:W-:Y:S01]  /*19790*/  HMMA.16816.F32.BF16 R12, R4, R10, R12 ;  /* 0x0000000a040c723c */ /* 0x000fe2000004180c */
[----:B------:R-:W-:Y:S07]  /*197a0*/  LDSM.16.M88.4 R8, [R224+0xd800] ;  /* 0x00d80000e008783b */ /* 0x000fee0000000200 */
[C---:B------:R-:W-:Y:S08]  /*197b0*/  HMMA.16816.F32.BF16 R72, R36.reuse, R60, R72 ;  /* 0x0000003c2448723c */ /* 0x040ff00000041848 */
[----:B------:R-:W-:Y:S01]  /*197c0*/  HMMA.16816.F32.BF16 R64, R36, R62, R64 ;  /* 0x0000003e2440723c */ /* 0x000fe20000041840 */
[----:B------:R-:W-:Y:S04]  /*197d0*/  LDSM.16.M88.4 R60, [R230+0x6000] ;  /* 0x00600000e63c783b */ /* 0x000fe80000000200 */
[----:B------:R-:W2:Y:S03]  /*197e0*/  LDSM.16.M88.4 R36, [R229+0xe000] ;  /* 0x00e00000e524783b */ /* 0x000ea60000000200 */
        /* <DEDUP_REMOVED lines=9> */
[C---:B-1----:R-:W-:Y:S08]  /*19880*/  HMMA.16816.F32.BF16 R72, R40.reuse, R48, R72 ;  /* 0x000000302848723c */ /* 0x042ff00000041848 */
[----:B------:R-:W-:Y:S01]  /*19890*/  HMMA.16816.F32.BF16 R64, R40, R50, R64 ;  /* 0x000000322840723c */ /* 0x000fe20000041840 */
[----:B------:R-:W-:Y:S04]  /*198a0*/  LDSM.16.M88.4 R40, [R228+0x6000] ;  /* 0x00600000e428783b */ /* 0x000fe80000000200 */
[----:B------:R-:W1:Y:S03]  /*198b0*/  LDSM.16.M88.4 R48, [R227+0x6000] ;  /* 0x00600000e330783b */ /* 0x000e660000000200 */
[C---:B--2---:R-:W-:Y:S08]  /*198c0*/  HMMA.16816.F32.BF16 R16, R60.reuse, R36, R16 ;  /* 0x000000243c10723c */ /* 0x044ff00000041810 */
[----:B------:R-:W-:Y:S01]  /*198d0*/  HMMA.16816.F32.BF16 R12, R60, R38, R12 ;  /* 0x000000263c0c723c */ /* 0x000fe2000004180c */
[----:B------:R-:W-:Y:S07]  /*198e0*/  LDSM.16.M88.4 R36, [R227+0x6800] ;  /* 0x00680000e324783b */ /* 0x000fee0000000200 */
[C---:B---3--:R-:W-:Y:S08]  /*198f0*/  HMMA.16816.F32.BF16 R32, R4.reuse, R28, R32 ;  /* 0x0000001c0420723c */ /* 0x048ff00000041820 */
[C---:B------:R-:W-:Y:S01]  /*19900*/  HMMA.16816.F32.BF16 R44, R4.reuse, R30, R44 ;  /* 0x0000001e042c723c */ /* 0x040fe2000004182c */
[----:B------:R-:W-:Y:S07]  /*19910*/  LDSM.16.M88.4 R28, [R226+0x6000] ;  /* 0x00600000e21c783b */ /* 0x000fee0000000200 */
[C---:B----4-:R-:W-:Y:S08]  /*19920*/  HMMA.16816.F32.BF16 R80, R4.reuse, R24, R80 ;  /* 0x000000180450723c */ /* 0x050ff00000041850 */
[----:B------:R-:W-:Y:S01]  /*19930*/  HMMA.16816.F32.BF16 R76, R4, R26, R76 ;  /* 0x0000001a044c723c */ /* 0x000fe2000004184c */
[----:B------:R-:W2:Y:S07]  /*19940*/  LDSM.16.M88.4 R24, [R224+0xe000] ;  /* 0x00e00000e018783b */ /* 0x000eae0000000200 */
[C---:B-1----:R-:W-:Y:S08]  /*19950*/  HMMA.16816.F32.BF16 R16, R40.reuse, R48, R16 ;  /* 0x000000302810723c */ /* 0x042ff00000041810 */
[----:B------:R-:W-:Y:S01]  /*19960*/  HMMA.16816.F32.BF16 R12, R40, R50, R12 ;  /* 0x00000032280c723c */ /* 0x000fe2000004180c */
[----:B------:R-:W1:Y:S07]  /*19970*/  LDSM.16.M88.4 R48, [R229+0xf000] ;  /* 0x00f00000e530783b */ /* 0x000e6e0000000200 */
        /* <DEDUP_REMOVED lines=8> */
[C---:B--2---:R-:W-:Y:S08]  /*19a00*/  HMMA.16816.F32.BF16 R16, R28.reuse, R24, R16 ;  /* 0x000000181c10723c */ /* 0x044ff00000041810 */
[----:B------:R-:W-:Y:S01]  /*19a10*/  HMMA.16816.F32.BF16 R12, R28, R26, R12 ;  /* 0x0000001a1c0c723c */ /* 0x000fe2000004180c */
[----:B------:R-:W2:Y:S07]  /*19a20*/  LDSM.16.M88.4 R24, [R227+0x7000] ;  /* 0x00700000e318783b */ /* 0x000eae0000000200 */
[----:B------:R-:W-:Y:S01]  /*19a30*/  HMMA.16816.F32.BF16 R76, R92, R90, R76 ;  /* 0x0000005a5c4c723c */ /* 0x000fe2000004184c */
[----:B------:R-:W4:Y:S07]  /*19a40*/  LDSM.16.M88.4 R88, [R229+0xf800] ;  /* 0x00f80000e558783b */ /* 0x000f2e0000000200 */
[----:B-1----:R-:W-:Y:S08]  /*19a50*/  HMMA.16816.F32.BF16 R100, R60, R48, R100 ;  /* 0x000000303c64723c */ /* 0x002ff00000041864 */
[----:B---3--:R-:W-:Y:S08]  /*19a60*/  HMMA.16816.F32.BF16 R16, R8, R4, R16 ;  /* 0x000000040810723c */ /* 0x008ff00000041810 */
[C---:B------:R-:W-:Y:S08]  /*19a70*/  HMMA.16816.F32.BF16 R72, R92.reuse, R84, R72 ;  /* 0x000000545c48723c */ /* 0x040ff00000041848 */
[----:B------:R-:W-:Y:S01]  /*19a80*/  HMMA.16816.F32.BF16 R84, R92, R86, R64 ;  /* 0x000000565c54723c */ /* 0x000fe20000041840 */
[----:B------:R-:W-:Y:S07]  /*19a90*/  LDSM.16.M88.4 R64, [R220+0x6800] ;  /* 0x00680000dc40783b */ /* 0x000fee0000000200 */
[----:B------:R-:W-:Y:S01]  /*19aa0*/  HMMA.16816.F32.BF16 R76, R60, R50, R76 ;  /* 0x000000323c4c723c */ /* 0x000fe2000004184c */
[----:B------:R-:W-:-:S02]  /*19ab0*/  FMUL.FTZ R48, R16, R23 ;  /* 0x0000001710307220 */ /* 0x000fc40000410000 */
[----:B------:R-:W-:-:S05]  /*19ac0*/  FMUL.FTZ R49, R17, R23 ;  /* 0x0000001711317220 */ /* 0x000fca0000410000 */
[----:B--2---:R-:W-:Y:S07]  /*19ad0*/  HMMA.16816.F32.BF16 R100, R40, R24, R100 ;  /* 0x000000182864723c */ /* 0x004fee0000041864 */
[-C--:B------:R-:W-:Y:S01]  /*19ae0*/  FMUL.FTZ R24, R18, R23.reuse ;  /* 0x0000001712187220 */ /* 0x080fe20000410000 */
[----:B------:R-:W-:Y:S01]  /*19af0*/  HMMA.16816.F32.BF16 R12, R8, R6, R12 ;  /* 0x00000006080c723c */ /* 0x000fe2000004180c */
[-C--:B------:R-:W-:Y:S01]  /*19b00*/  FMUL.FTZ R25, R19, R23.reuse ;  /* 0x0000001713197220 */ /* 0x080fe20000410000 */
[----:B------:R-:W-:Y:S04]  /*19b10*/  LDSM.16.M88.4 R4, [R224+0xf000] ;  /* 0x00f00000e004783b */ /* 0x000fe80000000200 */
[----:B------:R-:W1:Y:S02]  /*19b20*/  LDSM.16.M88.4 R16, [R227+0x7800] ;  /* 0x00780000e310783b */ /* 0x000e640000000200 */
[C---:B------:R-:W-:Y:S08]  /*19b30*/  HMMA.16816.F32.BF16 R32, R60.reuse, R96, R32 ;  /* 0x000000603c20723c */ /* 0x040ff00000041820 */
[C---:B------:R-:W-:Y:S08]  /*19b40*/  HMMA.16816.F32.BF16 R44, R60.reuse, R98, R44 ;  /* 0x000000623c2c723c */ /* 0x040ff0000004182c */
[----:B----4-:R-:W-:Y:S01]  /*19b50*/  HMMA.16816.F32.BF16 R84, R60, R90, R84 ;  /* 0x0000005a3c54723c */ /* 0x010fe20000041854 */
[----:B------:R-:W-:-:S02]  /*19b60*/  FMUL.FTZ R50, R12, R23 ;  /* 0x000000170c327220 */ /* 0x000fc40000410000 */
[----:B------:R-:W-:-:S05]  /*19b70*/  FMUL.FTZ R51, R13, R23 ;  /* 0x000000170d337220 */ /* 0x000fca0000410000 */
[----:B------:R-:W-:Y:S08]  /*19b80*/  HMMA.16816.F32.BF16 R72, R60, R88, R72 ;  /* 0x000000583c48723c */ /* 0x000ff00000041848 */
[----:B------:R-:W-:Y:S07]  /*19b90*/  HMMA.16816.F32.BF16 R76, R40, R26, R76 ;  /* 0x0000001a284c723c */ /* 0x000fee000004184c */
[----:B------:R-:W-:-:S02]  /*19ba0*/  FMUL.FTZ R26, R14, R23 ;  /* 0x000000170e1a7220 */ /* 0x000fc40000410000 */
[----:B------:R-:W-:Y:S02]  /*19bb0*/  FMUL.FTZ R27, R15, R23 ;  /* 0x000000170f1b7220 */ /* 0x000fe40000410000 */
[----:B------:R-:W2:Y:S01]  /*19bc0*/  LDSM.16.M88.4 R12, [R224+0xf800] ;  /* 0x00f80000e00c783b */ /* 0x000ea20000000200 */
[C---:B------:R-:W-:Y:S08]  /*19bd0*/  HMMA.16816.F32.BF16 R32, R40.reuse, R36, R32 ;  /* 0x000000242820723c */ /* 0x040ff00000041820 */
[C---:B------:R-:W-:Y:S01]  /*19be0*/  HMMA.16816.F32.BF16 R44, R40.reuse, R38, R44 ;  /* 0x00000026282c723c */ /* 0x040fe2000004182c */
[----:B------:R-:W-:Y:S07]  /*19bf0*/  LDSM.16.M88.4 R36, [R220+0x7000] ;  /* 0x00700000dc24783b */ /* 0x000fee0000000200 */
[C---:B-1----:R-:W-:Y:S08]  /*19c00*/  HMMA.16816.F32.BF16 R84, R40.reuse, R18, R84 ;  /* 0x000000122854723c */ /* 0x042ff00000041854 */
[----:B------:R-:W-:Y:S08]  /*19c10*/  HMMA.16816.F32.BF16 R72, R40, R16, R72 ;  /* 0x000000102848723c */ /* 0x000ff00000041848 */
[C---:B------:R-:W-:Y:S08]  /*19c20*/  HMMA.16816.F32.BF16 R100, R28.reuse, R4, R100 ;  /* 0x000000041c64723c */ /* 0x040ff00000041864 */
[----:B------:R-:W-:Y:S01]  /*19c30*/  HMMA.16816.F32.BF16 R76, R28, R6, R76 ;  /* 0x000000061c4c723c */ /* 0x000fe2000004184c */
[----:B------:R-:W1:Y:S01]  /*19c40*/  LDSM.16.M88.4 R4, [R220+0x7800] ;  /* 0x00780000dc04783b */ /* 0x000e620000000200 */
[----:B------:R-:W-:-:S02]  /*19c50*/  LEA R69, R69, R52, 0x4 ;  /* 0x0000003445457211 */ /* 0x000fc400078e20ff */
[----:B------:R-:W-:Y:S01]  /*19c60*/  ISETP.GE.AND P5, PT, R165, 0x2, PT ;  /* 0x00000002a500780c */ /* 0x000fe20003fa6270 */
[----:B------:R-:W3:Y:S01]  /*19c70*/  MUFU.TANH R48, R48 ;  /* 0x0000003000307308 */ /* 0x000ee20000002400 */
[----:B------:R-:W-:Y:S01]  /*19c80*/  ISETP.NE.U32.AND P0, PT, R248, RZ, PT ;  /* 0x000000fff800720c */ /* 0x000fe20003f05070 */
[----:B------:R-:W-:-:S04]  /*19c90*/  DEPBAR.LE SB0, 0x0 ;  /* 0x000080000000791a */ /* 0x000fc80000000000 */
[C---:B------:R-:W-:Y:S08]  /*19ca0*/  HMMA.16816.F32.BF16 R32, R28.reuse, R80, R32 ;  /* 0x000000501c20723c */ /* 0x040ff00000041820 */
[C---:B------:R-:W-:Y:S08]  /*19cb0*/  HMMA.16816.F32.BF16 R44, R28.reuse, R82, R44 ;  /* 0x000000521c2c723c */ /* 0x040ff0000004182c */
[C---:B--2---:R-:W-:Y:S08]  /*19cc0*/  HMMA.16816.F32.BF16 R84, R28.reuse, R14, R84 ;  /* 0x0000000e1c54723c */ /* 0x044ff00000041854 */
[----:B------:R-:W-:Y:S08]  /*19cd0*/  HMMA.16816.F32.BF16 R72, R28, R12, R72 ;  /* 0x0000000c1c48723c */ /* 0x000ff00000041848 */
[C---:B------:R-:W-:Y:S08]  /*19ce0*/  HMMA.16816.F32.BF16 R32, R8.reuse, R64, R32 ;  /* 0x000000400820723c */ /* 0x040ff00000041820 */
[C---:B------:R-:W-:Y:S08]  /*19cf0*/  HMMA.16816.F32.BF16 R44, R8.reuse, R66, R44 ;  /* 0x00000042082c723c */ /* 0x040ff0000004182c */
[C---:B-1----:R-:W-:Y:S08]  /*19d00*/  HMMA.16816.F32.BF16 R84, R8.reuse, R6, R84 ;  /* 0x000000060854723c */ /* 0x042ff00000041854 */
[C---:B------:R-:W-:Y:S08]  /*19d10*/  HMMA.16816.F32.BF16 R100, R8.reuse, R36, R100 ;  /* 0x000000240864723c */ /* 0x040ff00000041864 */
[C---:B------:R-:W-:Y:S08]  /*19d20*/  HMMA.16816.F32.BF16 R76, R8.reuse, R38, R76 ;  /* 0x00000026084c723c */ /* 0x040ff0000004184c */
[----:B------:R-:W-:Y:S01]  /*19d30*/  HMMA.16816.F32.BF16 R72, R8, R4, R72 ;  /* 0x000000040848723c */ /* 0x000fe20000041848 */
[----:B------:R-:W-:-:S02]  /*19d40*/  FMUL.FTZ R16, R34, R23 ;  /* 0x0000001722107220 */ /* 0x000fc40000410000 */
[-C--:B------:R-:W-:Y:S02]  /*19d50*/  FMUL.FTZ R17, R35, R23.reuse ;  /* 0x0000001723117220 */ /* 0x080fe40000410000 */
[-C--:B------:R-:W-:Y:S02]  /*19d60*/  FMUL.FTZ R32, R32, R23.reuse ;  /* 0x0000001720207220 */ /* 0x080fe40000410000 */
[-C--:B------:R-:W-:Y:S02]  /*19d70*/  FMUL.FTZ R33, R33, R23.reuse ;  /* 0x0000001721217220 */ /* 0x080fe40000410000 */
[-C--:B------:R-:W-:Y:S02]  /*19d80*/  FMUL.FTZ R35, R44, R23.reuse ;  /* 0x000000172c237220 */ /* 0x080fe40000410000 */
[-C--:B------:R-:W-:Y:S02]  /*19d90*/  FMUL.FTZ R34, R45, R23.reuse ;  /* 0x000000172d227220 */ /* 0x080fe40000410000 */
[----:B------:R-:W-:-:S02]  /*19da0*/  FMUL.FTZ R12, R46, R23 ;  /* 0x000000172e0c7220 */ /* 0x000fc40000410000 */
[-C--:B------:R-:W-:Y:S02]  /*19db0*/  FMUL.FTZ R36, R47, R23.reuse ;  /* 0x000000172f247220 */ /* 0x080fe40000410000 */
[-C--:B------:R-:W-:Y:S02]  /*19dc0*/  FMUL.FTZ R31, R86, R23.reuse ;  /* 0x00000017561f7220 */ /* 0x080fe40000410000 */
[-C--:B------:R-:W-:Y:S01]  /*19dd0*/  FMUL.FTZ R30, R87, R23.reuse ;  /* 0x00000017571e7220 */ /* 0x080fe20000410000 */
[----:B------:R-:W-:Y:S01]  /*19de0*/  IADD3 R7, R69, 0x1, R68 ;  /* 0x0000000145077810 */ /* 0x000fe20007ffe044 */
[-C--:B------:R-:W-:Y:S02]  /*19df0*/  FMUL.FTZ R100, R100, R23.reuse ;  /* 0x0000001764647220 */ /* 0x080fe40000410000 */
[-C--:B------:R-:W-:Y:S02]  /*19e00*/  FMUL.FTZ R101, R101, R23.reuse ;  /* 0x0000001765657220 */ /* 0x080fe40000410000 */
        /* <DEDUP_REMOVED lines=9> */
[-C--:B------:R-:W-:Y:S02]  /*19ea0*/  FMUL.FTZ R75, R75, R23.reuse ;  /* 0x000000174b4b7220 */ /* 0x080fe40000410000 */
[-C--:B------:R-:W-:Y:S02]  /*19eb0*/  FMUL.FTZ R84, R84, R23.reuse ;  /* 0x0000001754547220 */ /* 0x080fe40000410000 */
[----:B------:R-:W-:Y:S01]  /*19ec0*/  FMUL.FTZ R85, R85, R23 ;  /* 0x0000001755557220 */ /* 0x000fe20000410000 */
[----:B------:R-:W1:Y:S01]  /*19ed0*/  MUFU.TANH R49, R49 ;  /* 0x0000003100317308 */ /* 0x000e620000002400 */
[----:B------:R-:W-:-:S07]  /*19ee0*/  IADD3 R7, R70, R7, -R245 ;  /* 0x0000000746077210 */ /* 0x000fce0007ffe8f5 */
[----:B------:R-:W2:Y:S01]  /*19ef0*/  MUFU.TANH R24, R24 ;  /* 0x0000001800187308 */ /* 0x000ea20000002400 */
[----:B------:R-:W-:-:S07]  /*19f00*/  IADD3 R7, R2, R7, RZ ;  /* 0x0000000702077210 */ /* 0x000fce0007ffe0ff */
[----:B------:R-:W4:Y:S08]  /*19f10*/  MUFU.TANH R25, R25 ;  /* 0x0000001900197308 */ /* 0x000f300000002400 */
[----:B------:R-:W1:Y:S08]  /*19f20*/  MUFU.TANH R50, R50 ;  /* 0x0000003200327308 */ /* 0x000e700000002400 */
        /* <DEDUP_REMOVED lines=26> */
[----:B------:R-:W1:Y:S01]  /*1a0d0*/  MUFU.TANH R30, R30 ;  /* 0x0000001e001e7308 */ /* 0x000e620000002400 */
[C---:B------:R-:W-:Y:S01]  /*1a0e0*/  IADD3 R5, R7.reuse, 0x8, RZ ;  /* 0x0000000807057810 */ /* 0x040fe20007ffe0ff */
[----:B------:R-:W-:Y:S01]  /*1a0f0*/  BSSY B1, `(.L_x_1432) ;  /* 0x00000d3000017945 */ /* 0x000fe20003800000 */
[----:B------:R-:W-:-:S02]  /*1a100*/  IMNMX R0, R7, R70, PT ;  /* 0x0000004607007217 */ /* 0x000fc40003800200 */
[----:B------:R-:W-:Y:S02]  /*1a110*/  IMNMX R2, R5, R70, PT ;  /* 0x0000004605027217 */ /* 0x000fe40003800200 */
[----:B------:R-:W-:Y:S02]  /*1a120*/  ISETP.NE.AND.EX P0, PT, R249, RZ, PT, P0 ;  /* 0x000000fff900720c */ /* 0x000fe40003f05300 */
[C---:B------:R-:W-:Y:S02]  /*1a130*/  IADD3 R223, R227.reuse, 0x800, RZ ;  /* 0x00000800e3df7810 */ /* 0x040fe40007ffe0ff */
[C---:B------:R-:W-:Y:S02]  /*1a140*/  IADD3 R222, R227.reuse, 0x1000, RZ ;  /* 0x00001000e3de7810 */ /* 0x040fe40007ffe0ff */
[C---:B------:R-:W-:Y:S02]  /*1a150*/  IADD3 R221, R227.reuse, 0x1800, RZ ;  /* 0x00001800e3dd7810 */ /* 0x040fe40007ffe0ff */
[----:B------:R-:W-:-:S02]  /*1a160*/  IADD3 R219, R227, 0x2000, RZ ;  /* 0x00002000e3db7810 */ /* 0x000fc40007ffe0ff */
[C---:B------:R-:W-:Y:S02]  /*1a170*/  IADD3 R218, R227.reuse, 0x2800, RZ ;  /* 0x00002800e3da7810 */ /* 0x040fe40007ffe0ff */
[C---:B------:R-:W-:Y:S02]  /*1a180*/  IADD3 R217, R227.reuse, 0x3000, RZ ;  /* 0x00003000e3d97810 */ /* 0x040fe40007ffe0ff */
        /* <DEDUP_REMOVED lines=8> */
[----:B------:R-:W-:Y:S01]  /*1a210*/  IADD3 R208, R227, 0x7800, RZ ;  /* 0x00007800e3d07810 */ /* 0x000fe20007ffe0ff */
[----:B------:R-:W-:Y:S06]  /*1a220*/  BAR.SYNC.DEFER_BLOCKING 0x0 ;  /* 0x0000000000007b1d */ /* 0x000fec0000010000 */
[----:B------:R-:W-:Y:S05]  /*1a230*/  @!P5 BRA `(.L_x_1433) ;  /* 0x00000be00000d947 */ /* 0x000fea0003800000 */
[----:B-1234-:R-:W-:Y:S01]  /*1a240*/  BSSY B0, `(.L_x_1434) ;  /* 0x0000040000007945 */ /* 0x01efe20003800000 */
        /* <DEDUP_REMOVED lines=16> */
[----:B------:R-:W-:-:S02]  /*1a350*/  IMAD.HI.U32 R13, R15, R13, R14 ;  /* 0x0000000d0f0d7227 */ /* 0x000fc400078e000e */
[----:B------:R-:W2:Y:S01]  /*1a360*/  LD.E.64 R14, [R20.64+0x20] ;  /* 0x00002006140e7980 */ /* 0x000ea2000c101b00 */
[----:B------:R-:W-:-:S03]  /*1a370*/  ISETP.GE.AND P1, PT, R11, RZ, PT ;  /* 0x000000ff0b00720c */ /* 0x000fc60003f26270 */
[----:B------:R-:W-:-:S04]  /*1a380*/  IMAD.HI.U32 R9, R13, R4, RZ ;  /* 0x000000040d097227 */ /* 0x000fc800078e00ff */
[----:B------:R-:W-:-:S04]  /*1a390*/  IMAD.HI.U32 R10, R13, R8, RZ ;  /* 0x000000080d0a7227 */ /* 0x000fc800078e00ff */
[-C--:B------:R-:W-:Y:S02]  /*1a3a0*/  IMAD R4, R9, R5.reuse, R4 ;  /* 0x0000000509047224 */ /* 0x080fe400078e0204 */
[----:B------:R-:W-:-:S03]  /*1a3b0*/  IMAD R8, R10, R5, R8 ;  /* 0x000000050a087224 */ /* 0x000fc600078e0208 */
[C---:B------:R-:W-:Y:S02]  /*1a3c0*/  ISETP.GT.U32.AND P2, PT, R7.reuse, R4, PT ;  /* 0x000000040700720c */ /* 0x040fe40003f44070 */
[----:B------:R-:W-:-:S11]  /*1a3d0*/  ISETP.GT.U32.AND P3, PT, R7, R8, PT ;  /* 0x000000080700720c */ /* 0x000fd60003f64070 */
[--C-:B------:R-:W-:Y:S01]  /*1a3e0*/  @!P2 IMAD.IADD R4, R4, 0x1, -R7.reuse ;  /* 0x000000010404a824 */ /* 0x100fe200078e0a07 */
[----:B------:R-:W-:Y:S01]  /*1a3f0*/  @!P2 IADD3 R9, R9, 0x1, RZ ;  /* 0x000000010909a810 */ /* 0x000fe20007ffe0ff */
[----:B------:R-:W-:Y:S01]  /*1a400*/  @!P3 IMAD.IADD R8, R8, 0x1, -R7 ;  /* 0x000000010808b824 */ /* 0x000fe200078e0a07 */
[----:B------:R-:W-:Y:S02]  /*1a410*/  @!P3 IADD3 R10, R10, 0x1, RZ ;  /* 0x000000010a0ab810 */ /* 0x000fe40007ffe0ff */
[-C--:B------:R-:W-:Y:S02]  /*1a420*/  ISETP.GE.U32.AND P4, PT, R4, R7.reuse, PT ;  /* 0x000000070400720c */ /* 0x080fe40003f86070 */
[----:B------:R-:W-:Y:S02]  /*1a430*/  ISETP.GE.U32.AND P6, PT, R8, R7, PT ;  /* 0x000000070800720c */ /* 0x000fe40003fc6070 */
[----:B------:R-:W-:Y:S02]  /*1a440*/  LOP3.LUT R4, R3, R6, RZ, 0x3c, !PT ;  /* 0x0000000603047212 */ /* 0x000fe400078e3cff */
[----:B------:R-:W-:-:S02]  /*1a450*/  ISETP.NE.AND P2, PT, R6, RZ, PT ;  /* 0x000000ff0600720c */ /* 0x000fc40003f45270 */
[----:B------:R-:W-:Y:S02]  /*1a460*/  ISETP.GE.AND P3, PT, R4, RZ, PT ;  /* 0x000000ff0400720c */ /* 0x000fe40003f66270 */
[----:B------:R-:W-:-:S03]  /*1a470*/  LOP3.LUT R8, RZ, R6, RZ, 0x33, !PT ;  /* 0x00000006ff087212 */ /* 0x000fc600078e33ff */
[----:B------:R-:W-:Y:S02]  /*1a480*/  @P4 IADD3 R9, R9, 0x1, RZ ;  /* 0x0000000109094810 */ /* 0x000fe40007ffe0ff */
[----:B------:R-:W-:Y:S02]  /*1a490*/  @P6 IADD3 R10, R10, 0x1, RZ ;  /* 0x000000010a0a6810 */ /* 0x000fe40007ffe0ff */
[----:B------:R-:W-:-:S04]  /*1a4a0*/  @!P1 IADD3 R9, -R9, RZ, RZ ;  /* 0x000000ff09099210 */ /* 0x000fc80007ffe1ff */
[----:B------:R-:W-:Y:S01]  /*1a4b0*/  @!P3 IMAD.MOV R10, RZ, RZ, -R10 ;  /* 0x000000ffff0ab224 */ /* 0x000fe200078e0a0a */
[----:B------:R-:W-:-:S04]  /*1a4c0*/  SEL R4, R8, R9, !P2 ;  /* 0x0000000908047207 */ /* 0x000fc80005000000 */
[----:B------:R-:W-:Y:S01]  /*1a4d0*/  SEL R5, R8, R10, !P2 ;  /* 0x0000000a08057207 */ /* 0x000fe20005000000 */
[--C-:B------:R-:W-:Y:S01]  /*1a4e0*/  IMAD.WIDE R28, R4, 0x4, R248.reuse ;  /* 0x00000004041c7825 */ /* 0x100fe200078e02f8 */
[----:B------:R-:W3:Y:S03]  /*1a4f0*/  LD.E.64 R10, [R20.64+0x38] ;  /* 0x00003806140a7980 */ /* 0x000ee6000c101b00 */
[C---:B------:R-:W-:Y:S01]  /*1a500*/  IMAD.WIDE R18, R5.reuse, 0x4, R248 ;  /* 0x0000000405127825 */ /* 0x040fe200078e02f8 */
[----:B------:R-:W4:Y:S04]  /*1a510*/  LD.E R7, [R28.64] ;  /* 0x000000061c077980 */ /* 0x000f28000c101900 */
[----:B------:R-:W4:Y:S01]  /*1a520*/  LD.E R8, [R18.64] ;  /* 0x0000000612087980 */ /* 0x000f22000c101900 */
[----:B------:R-:W-:-:S04]  /*1a530*/  IMAD.IADD R5, R5, 0x1, -R4 ;  /* 0x0000000105057824 */ /* 0x000fc800078e0a04 */
[----:B------:R-:W-:-:S05]  /*1a540*/  IMAD R6, R6, R5, -0x40 ;  /* 0xffffffc006067424 */ /* 0x000fca00078e0205 */
[----:B------:R-:W-:Y:S01]  /*1a550*/  SHF.R.S32.HI R5, RZ, 0x1f, R6 ;  /* 0x0000001fff057819 */ /* 0x000fe20000011406 */
[----:B---3--:R-:W-:-:S04]  /*1a560*/  IMAD R4, R11, R6, RZ ;  /* 0x000000060b047224 */ /* 0x008fc800078e02ff */
[C---:B------:R-:W-:Y:S02]  /*1a570*/  IMAD R4, R10.reuse, R5, R4 ;  /* 0x000000050a047224 */ /* 0x040fe400078e0204 */
[----:B----4-:R-:W-:Y:S02]  /*1a580*/  IMAD.IADD R7, R7, 0x1, -R8 ;  /* 0x0000000107077824 */ /* 0x010fe400078e0a08 */
[----:B------:R-:W-:-:S03]  /*1a590*/  IMAD.WIDE.U32 R8, R10, R6, RZ ;  /* 0x000000060a087225 */ /* 0x000fc600078e00ff */
[----:B------:R-:W-:Y:S01]  /*1a5a0*/  SHF.R.S32.HI R6, RZ, 0x1f, R7 ;  /* 0x0000001fff067819 */ /* 0x000fe20000011407 */
[----:B--2---:R-:W-:Y:S01]  /*1a5b0*/  IMAD R5, R15, R7, RZ ;  /* 0x000000070f057224 */ /* 0x004fe200078e02ff */
[----:B------:R-:W-:-:S03]  /*1a5c0*/  IADD3 R9, R9, R4, RZ ;  /* 0x0000000409097210 */ /* 0x000fc60007ffe0ff */
[----:B------:R-:W-:Y:S02]  /*1a5d0*/  IMAD R5, R14, R6, R5 ;  /* 0x000000060e057224 */ /* 0x000fe400078e0205 */
[----:B------:R-:W-:-:S04]  /*1a5e0*/  IMAD.WIDE.U32 R6, R7, R14, R8 ;  /* 0x0000000e07067225 */ /* 0x000fc800078e0008 */
[----:B------:R-:W-:Y:S01]  /*1a5f0*/  IMAD.IADD R4, R7, 0x1, R5 ;  /* 0x0000000107047824 */ /* 0x000fe200078e0205 */
[----:B------:R-:W-:Y:S05]  /*1a600*/  BRA `(.L_x_1436) ;  /* 0x0000003000007947 */ /* 0x000fea0003800000 */
.L_x_1435:
[----:B------:R-:W2:Y:S02]  /*1a610*/  LD.E R6, [R20.64+0x38] ;  /* 0x0000380614067980 */ /* 0x000ea4000c101900 */
[----:B--2---:R-:W-:-:S04]  /*1a620*/  LEA R6, -R6, RZ, 0x6 ;  /* 0x000000ff06067211 */ /* 0x004fc800078e31ff */
[----:B------:R-:W-:Y:S02]  /*1a630*/  SHF.R.S32.HI R4, RZ, 0x1f, R6 ;  /* 0x0000001fff047819 */ /* 0x000fe40000011406 */
.L_x_1436:
[----:B------:R-:W-:Y:S05]  /*1a640*/  BSYNC B0 ;  /* 0x0000000000007941 */ /* 0x000fea0003800000 */
.L_x_1434:
[C---:B------:R-:W-:Y:S02]  /*1a650*/  LOP3.LUT P6, RZ, R251.reuse, 0x1, RZ, 0xc0, !PT ;  /* 0x00000001fbff7812 */ /* 0x040fe400078cc0ff */
[C---:B------:R-:W-:Y:S02]  /*1a660*/  LOP3.LUT P4, RZ, R251.reuse, 0x2, RZ, 0xc0, !PT ;  /* 0x00000002fbff7812 */ /* 0x040fe4000788c0ff */
[C---:B------:R-:W-:Y:S02]  /*1a670*/  LEA R42, P2, R6.reuse, R240, 0x1 ;  /* 0x000000f0062a7211 */ /* 0x040fe400078408ff */
[C---:B------:R-:W-:Y:S02]  /*1a680*/  IADD3 R5, P1, R6.reuse, R237, RZ ;  /* 0x000000ed06057210 */ /* 0x040fe40007f3e0ff */
[C---:B------:R-:W-:Y:S02]  /*1a690*/  LOP3.LUT P3, RZ, R251.reuse, 0x4, RZ, 0xc0, !PT ;  /* 0x00000004fbff7812 */ /* 0x040fe4000786c0ff */
[----:B------:R-:W-:Y:S01]  /*1a6a0*/  LEA.HI.X R43, R6, R239, R4, 0x1, P2 ;  /* 0x000000ef062b7211 */ /* 0x000fe200010f0c04 */
[----:B------:R-:W-:Y:S01]  /*1a6b0*/  IMAD.X R4, R4, 0x1, R238, P1 ;  /* 0x0000000104047824 */ /* 0x000fe200008e06ee */
[----:B------:R-:W-:-:S02]  /*1a6c0*/  LOP3.LUT P2, RZ, R251, 0x8, RZ, 0xc0, !PT ;  /* 0x00000008fbff7812 */ /* 0x000fc4000784c0ff */
[CC--:B------:R-:W-:Y:S01]  /*1a6d0*/  @P6 LEA R40, P1, R5.reuse, R240.reuse, 0x1 ;  /* 0x000000f005286211 */ /* 0x0c0fe200078208ff */
[----:B------:R-:W-:Y:S01]  /*1a6e0*/  @!PT LDS RZ, [RZ] ;  /* 0x00000000fffff984 */ /* 0x000fe20000000800 */
[----:B------:R-:W-:Y:S01]  /*1a6f0*/  @!PT LDS RZ, [RZ] ;  /* 0x00000000fffff984 */ /* 0x000fe20000000800 */
[----:B------:R-:W-:Y:S01]  /*1a700*/  @!PT LDS RZ, [RZ] ;  /* 0x00000000fffff984 */ /* 0x000fe20000000800 */
[----:B------:R1:W-:Y:S03]  /*1a710*/  @P6 LDGSTS.E.BYPASS.LTC128B.128 [R247+0x8000], [R42.64] ;  /* 0x080000002af76fae */ /* 0x0003e6000b901d46 */
[C---:B------:R-:W-:Y:S01]  /*1a720*/  @P6 LEA.HI.X R41, R5.reuse, R239, R4, 0x1, P1 ;  /* 0x000000ef05296211 */ /* 0x040fe200008f0c04 */
[----:B------:R1:W-:Y:S01]  /*1a730*/  @!P6 STS.128 [R247+0x8000], RZ ;  /* 0x008000fff700e388 */ /* 0x0003e20000000c00 */
        /* <DEDUP_REMOVED lines=28> */
[--C-:B------:R-:W-:Y:S02]  /*1a900*/  @P4 IMAD.MOV.U32 R5, RZ, RZ, R43.reuse ;  /* 0x000000ffff054224 */ /* 0x100fe400078e002b */
        /* <DEDUP_REMOVED lines=81> */
.L_x_1433:
[----:B-1234-:R-:W-:Y:S05]  /*1ae20*/  BSYNC B1 ;  /* 0x0000000000017941 */ /* 0x01efea0003800000 */
.L_x_1432:
[----:B------:R1:W2:Y:S01]  /*1ae30*/  LD.E R29, [R20.64+0xdc] ;  /* 0x0000dc06141d7980 */ /* 0x0002a2000c101900 */
[----:B------:R-:W-:-:S02]  /*1ae40*/  IMAD.IADD R3, R3, 0x1, R22 ;  /* 0x0000000103037824 */ /* 0x000fc400078e0216 */
[----:B------:R-:W-:-:S03]  /*1ae50*/  IMAD.SHL.U32 R234, R56, 0x2, RZ ;  /* 0x0000000238ea7824 */ /* 0x000fc600078e00ff */
[----:B------:R-:W-:Y:S01]  /*1ae60*/  IADD3 R5, R3, 0x1, RZ ;  /* 0x0000000103057810 */ /* 0x000fe20007ffe0ff */
[--C-:B------:R-:W-:Y:S01]  /*1ae70*/  IMAD R233, R57, 0x2, R234.reuse ;  /* 0x0000000239e97824 */ /* 0x100fe200078e02ea */
[----:B------:R-:W-:Y:S01]  /*1ae80*/  IADD3 R7, R3, 0x8, RZ ;  /* 0x0000000803077810 */ /* 0x000fe20007ffe0ff */
[----:B------:R-:W-:Y:S01]  /*1ae90*/  IMAD R232, R55, 0x2, R234 ;  /* 0x0000000237e87824 */ /* 0x000fe200078e02ea */
[----:B------:R-:W-:Y:S01]  /*1aea0*/  ISETP.GE.AND P4, PT, R5, R0, PT ;  /* 0x000000000500720c */ /* 0x000fe20003f86270 */
[----:B------:R-:W-:Y:S01]  /*1aeb0*/  IMAD R231, R55, 0x2, R233 ;  /* 0x0000000237e77824 */ /* 0x000fe200078e02e9 */
[----:B------:R-:W-:Y:S01]  /*1aec0*/  ISETP.GE.AND P1, PT, R5, R2, PT ;  /* 0x000000020500720c */ /* 0x000fe20003f26270 */
[----:B------:R-:W-:Y:S01]  /*1aed0*/  LDSM.16.MT88.4 R148, [R233+0x10000] ;  /* 0x01000000e994783b */ /* 0x000fe20000004200 */
[----:B------:R-:W-:Y:S02]  /*1aee0*/  IADD3 R5, R3, 0x9, RZ ;  /* 0x0000000903057810 */ /* 0x000fe40007ffe0ff */
[C---:B------:R-:W-:Y:S01]  /*1aef0*/  ISETP.GE.AND P2, PT, R7.reuse, R0, PT ;  /* 0x000000000700720c */ /* 0x040fe20003f46270 */
[----:B------:R-:W-:Y:S01]  /*1af00*/  LDSM.16.MT88.4 R156, [R234+0x10000] ;  /* 0x01000000ea9c783b */ /* 0x000fe20000004200 */
[----:B------:R-:W-:-:S02]  /*1af10*/  ISETP.GE.AND P3, PT, R7, R2, PT ;  /* 0x000000020700720c */ /* 0x000fc40003f66270 */
[----:B------:R-:W-:Y:S01]  /*1af20*/  IADD3 R7, R3, 0x10, RZ ;  /* 0x0000001003077810 */ /* 0x000fe20007ffe0ff */
[----:B------:R-:W-:Y:S01]  /*1af30*/  LDSM.16.MT88.4 R140, [R232+0x10000] ;  /* 0x01000000e88c783b */ /* 0x000fe20000004200 */
[----:B------:R-:W-:Y:S02]  /*1af40*/  FSEL R49, R49, -INF , !P4 ;  /* 0xff80000031317808 */ /* 0x000fe40006000000 */
[C---:B------:R-:W-:Y:S01]  /*1af50*/  ISETP.GE.AND P6, PT, R5.reuse, R0, PT ;  /* 0x000000000500720c */ /* 0x040fe20003fc6270 */
[----:B------:R-:W-:Y:S01]  /*1af60*/  LDSM.16.MT88.4 R132, [R231+0x10000] ;  /* 0x01000000e784783b */ /* 0x000fe20000004200 */
[----:B------:R-:W-:Y:S02]  /*1af70*/  ISETP.GE.AND P4, PT, R5, R2, PT ;  /* 0x000000020500720c */ /* 0x000fe40003f86270 */
[----:B------:R-:W-:Y:S01]  /*1af80*/  IADD3 R5, R3, 0x11, RZ ;  /* 0x0000001103057810 */ /* 0x000fe20007ffe0ff */
[----:B------:R-:W-:Y:S01]  /*1af90*/  LDSM.16.MT88.4 R40, [R234+0x12000] ;  /* 0x01200000ea28783b */ /* 0x000fe20000004200 */
[----:B------:R-:W-:-:S02]  /*1afa0*/  FSEL R25, R25, -INF , !P1 ;  /* 0xff80000019197808 */ /* 0x000fc40004800000 */
[----:B------:R-:W-:Y:S01]  /*1afb0*/  ISETP.GE.AND P1, PT, R7, R0, PT ;  /* 0x000000000700720c */ /* 0x000fe20003f26270 */
[----:B------:R-:W-:Y:S01]  /*1afc0*/  LDSM.16.MT88.4 R56, [R232+0x12000] ;  /* 0x01200000e838783b */ /* 0x000fe20000004200 */
[----:B------:R-:W-:Y:S02]  /*1afd0*/  IADD3 R9, R3, 0x18, RZ ;  /* 0x0000001803097810 */ /* 0x000fe40007ffe0ff */
        /* <DEDUP_REMOVED lines=8> */
[----:B------:R-:W-:Y:S02]  /*1b060*/  FSEL R5, R32, -INF , !P1 ;  /* 0xff80000020057808 */ /* 0x000fe40004800000 */
[C---:B------:R-:W-:Y:S01]  /*1b070*/  ISETP.GE.AND P4, PT, R9.reuse, R0, PT ;  /* 0x000000000900720c */ /* 0x040fe20003f86270 */
[----:B------:R-:W-:Y:S01]  /*1b080*/  LDSM.16.MT88.4 R88, [R232+0x14000] ;  /* 0x01400000e858783b */ /* 0x000fe20000004200 */
[----:B------:R-:W-:Y:S02]  /*1b090*/  ISETP.GE.AND P1, PT, R9, R2, PT ;  /* 0x000000020900720c */ /* 0x000fe40003f26270 */
[----:B------:R-:W-:Y:S01]  /*1b0a0*/  FSEL R9, R17, -INF , !P6 ;  /* 0xff80000011097808 */ /* 0x000fe20007000000 */
[----:B------:R-:W-:Y:S01]  /*1b0b0*/  LDSM.16.MT88.4 R96, [R231+0x14000] ;  /* 0x01400000e760783b */ /* 0x000fe20000004200 */
[----:B------:R-:W-:-:S02]  /*1b0c0*/  ISETP.GE.AND P6, PT, R3, R0, PT ;  /* 0x000000000300720c */ /* 0x000fc40003fc6270 */
[----:B------:R-:W-:Y:S01]  /*1b0d0*/  FSEL R50, R50, -INF , !P2 ;  /* 0xff80000032327808 */ /* 0x000fe20005000000 */
[----:B------:R-:W-:Y:S01]  /*1b0e0*/  LDSM.16.MT88.4 R104, [R234+0x16000] ;  /* 0x01600000ea68783b */ /* 0x000fe20000004200 */
[----:B------:R-:W-:Y:S02]  /*1b0f0*/  ISETP.GE.AND P2, PT, R7, R2, PT ;  /* 0x000000020700720c */ /* 0x000fe40003f46270 */
[----:B------:R-:W-:Y:S01]  /*1b100*/  FSEL R48, R48, -INF , !P6 ;  /* 0xff80000030307808 */ /* 0x000fe20007000000 */
[----:B------:R-:W-:Y:S01]  /*1b110*/  LDSM.16.MT88.4 R112, [R233+0x16000] ;  /* 0x01600000e970783b */ /* 0x000fe20000004200 */
[----:B------:R-:W-:Y:S02]  /*1b120*/  IADD3 R7, R3, 0x19, RZ ;  /* 0x0000001903077810 */ /* 0x000fe40007ffe0ff */
[----:B------:R-:W-:Y:S01]  /*1b130*/  FSEL R10, R16, -INF , !P2 ;  /* 0xff800000100a7808 */ /* 0x000fe20005000000 */
[----:B------:R-:W-:Y:S01]  /*1b140*/  LDSM.16.MT88.4 R120, [R232+0x16000] ;  /* 0x01600000e878783b */ /* 0x000fe20000004200 */
[----:B------:R-:W-:-:S02]  /*1b150*/  FSEL R4, R33, -INF , !P3 ;  /* 0xff80000021047808 */ /* 0x000fc40005800000 */
[----:B------:R-:W-:Y:S02]  /*1b160*/  IADD3 R11, R3, 0x20, RZ ;  /* 0x00000020030b7810 */ /* 0x000fe40007ffe0ff */
[----:B------:R-:W-:Y:S02]  /*1b170*/  FMNMX.FTZ R15, R48, R49, !PT ;  /* 0x00000031300f7209 */ /* 0x000fe40007810000 */
[C---:B------:R-:W-:Y:S02]  /*1b180*/  ISETP.GE.AND P2, PT, R7.reuse, R0, PT ;  /* 0x000000000700720c */ /* 0x040fe40003f46270 */
[----:B------:R-:W-:Y:S02]  /*1b190*/  ISETP.GE.AND P3, PT, R7, R2, PT ;  /* 0x000000020700720c */ /* 0x000fe40003f66270 */
[----:B------:R-:W-:Y:S02]  /*1b1a0*/  IADD3 R7, R3, 0x21, RZ ;  /* 0x0000002103077810 */ /* 0x000fe40007ffe0ff */
[----:B------:R-:W-:-:S02]  /*1b1b0*/  FSEL R13, R35, -INF , !P4 ;  /* 0xff800000230d7808 */ /* 0x000fc40006000000 */
[----:B------:R-:W-:Y:S02]  /*1b1c0*/  FSEL R8, R12, -INF , !P1 ;  /* 0xff8000000c087808 */ /* 0x000fe40004800000 */
[C---:B------:R-:W-:Y:S02]  /*1b1d0*/  ISETP.GE.AND P4, PT, R11.reuse, R0, PT ;  /* 0x000000000b00720c */ /* 0x040fe40003f86270 */
[----:B------:R-:W-:Y:S02]  /*1b1e0*/  ISETP.GE.AND P1, PT, R11, R2, PT ;  /* 0x000000020b00720c */ /* 0x000fe40003f26270 */
        /* <DEDUP_REMOVED lines=13> */
[----:B------:R-:W-:Y:S02]  /*1b2c0*/  FSEL R24, R24, -INF , !P3 ;  /* 0xff80000018187808 */ /* 0x000fe40005800000 */
[----:B------:R-:W-:-:S02]  /*1b2d0*/  FMNMX.FTZ R14, R4, R7, !PT ;  /* 0x00000007040e7209 */ /* 0x000fc40007810000 */
[----:B------:R-:W-:Y:S02]  /*1b2e0*/  FMNMX.FTZ R7, R24, R25, !PT ;  /* 0x0000001918077209 */ /* 0x000fe40007810000 */
[----:B------:R-:W-:Y:S02]  /*1b2f0*/  FMNMX.FTZ R14, R13, R14, !PT ;  /* 0x0000000e0d0e7209 */ /* 0x000fe40007810000 */
[----:B------:R-:W-:Y:S02]  /*1b300*/  FMNMX.FTZ R6, R26, R7, !PT ;  /* 0x000000071a067209 */ /* 0x000fe40007810000 */
[----:B-1----:R-:W-:Y:S02]  /*1b310*/  FMNMX.FTZ R21, R11, R14, !PT ;  /* 0x0000000e0b157209 */ /* 0x002fe40007810000 */
[----:B------:R-:W-:Y:S02]  /*1b320*/  FMNMX.FTZ R19, R27, R6, !PT ;  /* 0x000000061b137209 */ /* 0x000fe40007810000 */
[----:B------:R-:W-:-:S02]  /*1b330*/  IADD3 R15, R3, 0x29, RZ ;  /* 0x00000029030f7810 */ /* 0x000fc40007ffe0ff */
[----:B------:R-:W-:Y:S02]  /*1b340*/  FMNMX.FTZ R14, R10, R19, !PT ;  /* 0x000000130a0e7209 */ /* 0x000fe40007810000 */
[----:B------:R-:W-:Y:S02]  /*1b350*/  FSEL R179, R179, -INF , !P6 ;  /* 0xff800000b3b37808 */ /* 0x000fe40007000000 */
[----:B------:R-:W-:Y:S02]  /*1b360*/  FMNMX.FTZ R6, R178, R21, !PT ;  /* 0x00000015b2067209 */ /* 0x000fe40007810000 */
[----:B------:R-:W-:Y:S02]  /*1b370*/  FMNMX.FTZ R19, R9, R14, !PT ;  /* 0x0000000e09137209 */ /* 0x000fe40007810000 */
[----:B------:R-:W-:Y:S02]  /*1b380*/  ISETP.GE.AND P6, PT, R15, R0, PT ;  /* 0x000000000f00720c */ /* 0x000fe40003fc6270 */
[----:B------:R-:W-:-:S02]  /*1b390*/  IADD3 R17, R3, 0x30, RZ ;  /* 0x0000003003117810 */ /* 0x000fc40007ffe0ff */
[----:B------:R-:W-:Y:S02]  /*1b3a0*/  FSEL R180, R180, -INF , !P4 ;  /* 0xff800000b4b47808 */ /* 0x000fe40006000000 */
[----:B------:R-:W-:Y:S02]  /*1b3b0*/  FMNMX.FTZ R21, R179, R6, !PT ;  /* 0x00000006b3157209 */ /* 0x000fe40007810000 */
[----:B------:R-:W-:Y:S02]  /*1b3c0*/  FMNMX.FTZ R19, R8, R19, !PT ;  /* 0x0000001308137209 */ /* 0x000fe40007810000 */
[----:B------:R-:W-:Y:S02]  /*1b3d0*/  ISETP.GE.AND P3, PT, R15, R2, PT ;  /* 0x000000020f00720c */ /* 0x000fe40003f66270 */
[----:B------:R-:W-:Y:S02]  /*1b3e0*/  FSEL R183, R183, -INF , !P2 ;  /* 0xff800000b7b77808 */ /* 0x000fe40005000000 */
[----:B------:R-:W-:-:S02]  /*1b3f0*/  IADD3 R15, R3, 0x31, RZ ;  /* 0x00000031030f7810 */ /* 0x000fc40007ffe0ff */
[-C--:B------:R-:W-:Y:S02]  /*1b400*/  ISETP.GE.AND P2, PT, R17, R0.reuse, PT ;  /* 0x000000001100720c */ /* 0x080fe40003f46270 */
[----:B------:R-:W-:Y:S02]  /*1b410*/  FSEL R181, R181, -INF , !P6 ;  /* 0xff800000b5b57808 */ /* 0x000fe40007000000 */
[----:B------:R-:W-:Y:S02]  /*1b420*/  FMNMX.FTZ R6, R180, R21, !PT ;  /* 0x00000015b4067209 */ /* 0x000fe40007810000 */
[----:B------:R-:W-:Y:S02]  /*1b430*/  FMNMX.FTZ R19, R12, R19, !PT ;  /* 0x000000130c137209 */ /* 0x000fe40007810000 */
[----:B------:R-:W-:Y:S02]  /*1b440*/  ISETP.GE.AND P4, PT, R15, R0, PT ;  /* 0x000000000f00720c */ /* 0x000fe40003f86270 */
[----:B------:R-:W-:-:S02]  /*1b450*/  FSEL R194, R194, -INF , !P2 ;  /* 0xff800000c2c27808 */ /* 0x000fc40005000000 */
[----:B------:R-:W-:Y:S02]  /*1b460*/  FMNMX.FTZ R21, R181, R6, !PT ;  /* 0x00000006b5157209 */ /* 0x000fe40007810000 */
[----:B------:R-:W-:Y:S02]  /*1b470*/  FMNMX.FTZ R6, R182, R19, !PT ;  /* 0x00000013b6067209 */ /* 0x000fe40007810000 */
[----:B------:R-:W-:Y:S02]  /*1b480*/  IADD3 R7, R3, 0x38, RZ ;  /* 0x0000003803077810 */ /* 0x000fe40007ffe0ff */
[----:B------:R-:W-:Y:S02]  /*1b490*/  FSEL R193, R193, -INF , !P4 ;  /* 0xff800000c1c17808 */ /* 0x000fe40006000000 */
[----:B------:R-:W-:Y:S02]  /*1b4a0*/  FMNMX.FTZ R14, R194, R21, !PT ;  /* 0x00000015c20e7209 */ /* 0x000fe40007810000 */
[----:B------:R-:W-:-:S02]  /*1b4b0*/  FSEL R184, R184, -INF , !P1 ;  /* 0xff800000b8b87808 */ /* 0x000fc40004800000 */
[----:B------:R-:W-:Y:S02]  /*1b4c0*/  FMNMX.FTZ R21, R183, R6, !PT ;  /* 0x00000006b7157209 */ /* 0x000fe40007810000 */
[----:B------:R-:W-:Y:S02]  /*1b4d0*/  ISETP.GE.AND P2, PT, R7, R0, PT ;  /* 0x000000000700720c */ /* 0x000fe40003f46270 */
[----:B------:R-:W-:Y:S02]  /*1b4e0*/  FMNMX.FTZ R19, R193, R14, !PT ;  /* 0x0000000ec1137209 */ /* 0x000fe40007810000 */
[----:B------:R-:W-:Y:S02]  /*1b4f0*/  ISETP.GE.AND P1, PT, R17, R2, PT ;  /* 0x000000021100720c */ /* 0x000fe40003f26270 */
[----:B------:R-:W-:Y:S02]  /*1b500*/  FSEL R185, R185, -INF , !P3 ;  /* 0xff800000b9b97808 */ /* 0x000fe40005800000 */
[----:B------:R-:W-:-:S02]  /*1b510*/  FMNMX.FTZ R14, R184, R21, !PT ;  /* 0x00000015b80e7209 */ /* 0x000fc40007810000 */
[----:B------:R-:W-:Y:S01]  /*1b520*/  IADD3 R3, R3, 0x39, RZ ;  /* 0x0000003903037810 */ /* 0x000fe20007ffe0ff */
[----:B------:R-:W-:Y:S01]  /*1b530*/  LDSM.16.MT88.4 R20, [R231+0x10800] ;  /* 0x01080000e714783b */ /* 0x000fe20000004200 */
[----:B------:R-:W-:Y:S02]  /*1b540*/  FSEL R192, R192, -INF , !P2 ;  /* 0xff800000c0c07808 */ /* 0x000fe40005000000 */
[----:B------:R-:W-:Y:S02]  /*1b550*/  ISETP.GE.AND P2, PT, R15, R2, PT ;  /* 0x000000020f00720c */ /* 0x000fe40003f46270 */
[----:B------:R-:W-:Y:S02]  /*1b560*/  FSEL R187, R187, -INF , !P1 ;  /* 0xff800000bbbb7808 */ /* 0x000fe40004800000 */
[----:B------:R-:W-:Y:S02]  /*1b570*/  FMNMX.FTZ R14, R185, R14, !PT ;  /* 0x0000000eb90e7209 */ /* 0x000fe40007810000 */
[----:B------:R-:W-:-:S02]  /*1b580*/  ISETP.GE.AND P4, PT, R3, R0, PT ;  /* 0x000000000300720c */ /* 0x000fc40003f86270 */
[----:B------:R-:W-:Y:S02]  /*1b590*/  ISETP.GE.AND P1, PT, R7, R2, PT ;  /* 0x000000020700720c */ /* 0x000fe40003f26270 */
[----:B------:R-:W-:Y:S02]  /*1b5a0*/  FSEL R186, R186, -INF , !P2 ;  /* 0xff800000baba7808 */ /* 0x000fe40005000000 */
[----:B------:R-:W-:Y:S02]  /*1b5b0*/  FMNMX.FTZ R7, R187, R14, !PT ;  /* 0x0000000ebb077209 */ /* 0x000fe40007810000 */
[----:B------:R-:W-:Y:S02]  /*1b5c0*/  FSEL R191, R191, -INF , !P4 ;  /* 0xff800000bfbf7808 */ /* 0x000fe40006000000 */
[----:B------:R-:W-:Y:S02]  /*1b5d0*/  FMNMX.FTZ R6, R192, R19, !PT ;  /* 0x00000013c0067209 */ /* 0x000fe40007810000 */
[----:B------:R-:W-:Y:S01]  /*1b5e0*/  ISETP.GE.AND P2, PT, R3, R2, PT ;  /* 0x000000020300720c */ /* 0x000fe20003f46270 */
[----:B------:R-:W-:Y:S01]  /*1b5f0*/  LDSM.16.MT88.4 R16, [R234+0x10800] ;  /* 0x01080000ea10783b */ /* 0x000fe20000004200 */
[----:B------:R-:W-:-:S02]  /*1b600*/  FSEL R31, R31, -INF , !P1 ;  /* 0xff8000001f1f7808 */ /* 0x000fc40004800000 */
        /* <DEDUP_REMOVED lines=9> */
[----:B---3--:R-:W-:-:S05]  /*1b6a0*/  FMNMX.FTZ R6, R14, R3, !PT ;  /* 0x000000030e067209 */ /* 0x008fca0007810000 */
        /* <DEDUP_REMOVED lines=14> */
[-CC-:B------:R-:W-:Y:S01]  /*1b790*/  FFMA.FTZ R176, R24, R29.reuse, -R28.reuse ;  /* 0x0000001d18b07223 */ /* 0x180fe2000001081c */
[----:B------:R-:W1:Y:S01]  /*1b7a0*/  LDSM.16.MT88.4 R48, [R233+0x12000] ;  /* 0x01200000e930783b */ /* 0x000e620000004200 */
[----:B------:R-:W-:-:S02]  /*1b7b0*/  FFMA.FTZ R175, R25, R29, -R28 ;  /* 0x0000001d19af7223 */ /* 0x000fc4000001081c */
[-CC-:B------:R-:W-:Y:S02]  /*1b7c0*/  FFMA.FTZ R177, R26, R29.reuse, -R28.reuse ;  /* 0x0000001d1ab17223 */ /* 0x180fe4000001081c */
[-C--:B------:R-:W-:Y:S01]  /*1b7d0*/  FFMA.FTZ R170, R27, R29.reuse, -R28 ;  /* 0x0000001d1baa7223 */ /* 0x080fe2000001081c */
[----:B------:R-:W2:Y:S01]  /*1b7e0*/  MUFU.EX2 R173, R173 ;  /* 0x000000ad00ad7308 */ /* 0x000ea20000000800 */
[-CC-:B------:R-:W-:Y:S01]  /*1b7f0*/  FFMA.FTZ R172, R5, R29.reuse, -R190.reuse ;  /* 0x0000001d05ac7223 */ /* 0x180fe200000108be */
[----:B------:R-:W-:Y:S01]  /*1b800*/  LDSM.16.MT88.4 R24, [R231+0x12800] ;  /* 0x01280000e718783b */ /* 0x000fe20000004200 */
[-CC-:B------:R-:W-:Y:S02]  /*1b810*/  FFMA.FTZ R167, R4, R29.reuse, -R190.reuse ;  /* 0x0000001d04a77223 */ /* 0x180fe400000108be */
[-C--:B------:R-:W-:Y:S01]  /*1b820*/  FFMA.FTZ R33, R11, R29.reuse, -R190 ;  /* 0x0000001d0b217223 */ /* 0x080fe200000108be */
[----:B------:R-:W3:Y:S01]  /*1b830*/  LDSM.16.MT88.4 R4, [R231+0x16000] ;  /* 0x01600000e704783b */ /* 0x000ee20000004200 */
[-CC-:B------:R-:W-:Y:S01]  /*1b840*/  FFMA.FTZ R169, R10, R29.reuse, -R28.reuse ;  /* 0x0000001d0aa97223 */ /* 0x180fe2000001081c */
[----:B------:R-:W-:Y:S01]  /*1b850*/  MUFU.EX2 R171, R171 ;  /* 0x000000ab00ab7308 */ /* 0x000fe20000000800 */
[----:B------:R-:W-:-:S02]  /*1b860*/  FFMA.FTZ R34, R9, R29, -R28 ;  /* 0x0000001d09227223 */ /* 0x000fc4000001081c */
[-C--:B------:R-:W-:Y:S02]  /*1b870*/  FFMA.FTZ R35, R8, R29.reuse, -R28 ;  /* 0x0000001d08237223 */ /* 0x080fe4000001081c */
[----:B------:R-:W4:Y:S01]  /*1b880*/  LDSM.16.MT88.4 R8, [R233+0x10800] ;  /* 0x01080000e908783b */ /* 0x000f220000004200 */
[-C--:B------:R-:W-:Y:S02]  /*1b890*/  FFMA.FTZ R166, R13, R29.reuse, -R190 ;  /* 0x0000001d0da67223 */ /* 0x080fe400000108be */
[----:B------:R-:W5:Y:S01]  /*1b8a0*/  MUFU.EX2 R168, R168 ;  /* 0x000000a800a87308 */ /* 0x000f620000000800 */
[----:B--2---:R-:W-:Y:S01]  /*1b8b0*/  F2FP.BF16.PACK_AB R128, R173, R174 ;  /* 0x000000aead80723e */ /* 0x004fe200000010ff */
[-C--:B------:R-:W-:Y:S02]  /*1b8c0*/  FFMA.FTZ R32, R12, R29.reuse, -R28 ;  /* 0x0000001d0c207223 */ /* 0x080fe4000001081c */
[----:B------:R-:W2:Y:S01]  /*1b8d0*/  LDSM.16.MT88.4 R12, [R232+0x10800] ;  /* 0x01080000e80c783b */ /* 0x000ea20000004200 */
[----:B------:R-:W-:-:S02]  /*1b8e0*/  FFMA.FTZ R178, R178, R29, -R190 ;  /* 0x0000001db2b27223 */ /* 0x000fc400000108be */
[-CC-:B------:R-:W-:Y:S01]  /*1b8f0*/  FFMA.FTZ R179, R179, R29.reuse, -R190.reuse ;  /* 0x0000001db3b37223 */ /* 0x180fe200000108be */
[----:B------:R-:W-:Y:S01]  /*1b900*/  MUFU.EX2 R176, R176 ;  /* 0x000000b000b07308 */ /* 0x000fe20000000800 */
[-CC-:B------:R-:W-:Y:S02]  /*1b910*/  FFMA.FTZ R180, R180, R29.reuse, -R190.reuse ;  /* 0x0000001db4b47223 */ /* 0x180fe400000108be */
[-C--:B------:R-:W-:Y:S02]  /*1b920*/  FFMA.FTZ R181, R181, R29.reuse, -R190 ;  /* 0x0000001db5b57223 */ /* 0x080fe400000108be */
[-CC-:B------:R-:W-:Y:S02]  /*1b930*/  FFMA.FTZ R182, R182, R29.reuse, -R28.reuse ;  /* 0x0000001db6b67223 */ /* 0x180fe4000001081c */
[--C-:B------:R-:W-:Y:S01]  /*1b940*/  FFMA.FTZ R183, R183, R29, -R28.reuse ;  /* 0x0000001db7b77223 */ /* 0x100fe2000001081c */
[----:B------:R-:W1:Y:S01]  /*1b950*/  MUFU.EX2 R175, R175 ;  /* 0x000000af00af7308 */ /* 0x000e620000000800 */
[----:B-----5:R-:W-:Y:S01]  /*1b960*/  F2FP.BF16.PACK_AB R130, R168, R171 ;  /* 0x000000aba882723e */ /* 0x020fe200000010ff */
[----:B------:R-:W-:-:S02]  /*1b970*/  FFMA.FTZ R184, R184, R29, -R28 ;  /* 0x0000001db8b87223 */ /* 0x000fc4000001081c */
[-C--:B------:R-:W-:Y:S02]  /*1b980*/  FFMA.FTZ R185, R185, R29.reuse, -R28 ;  /* 0x0000001db9b97223 */ /* 0x080fe4000001081c */
[-CC-:B------:R-:W-:Y:S02]  /*1b990*/  FFMA.FTZ R194, R194, R29.reuse, -R190.reuse ;  /* 0x0000001dc2c27223 */ /* 0x180fe400000108be */
[----:B------:R-:W-:Y:S01]  /*1b9a0*/  MUFU.EX2 R177, R177 ;  /* 0x000000b100b17308 */ /* 0x000fe20000000800 */
[-CC-:B------:R-:W-:Y:S02]  /*1b9b0*/  FFMA.FTZ R193, R193, R29.reuse, -R190.reuse ;  /* 0x0000001dc1c17223 */ /* 0x180fe400000108be */
[-CC-:B------:R-:W-:Y:S02]  /*1b9c0*/  FFMA.FTZ R192, R192, R29.reuse, -R190.reuse ;  /* 0x0000001dc0c07223 */ /* 0x180fe400000108be */
[-C--:B------:R-:W-:Y:S02]  /*1b9d0*/  FFMA.FTZ R191, R191, R29.reuse, -R190 ;  /* 0x0000001dbfbf7223 */ /* 0x080fe400000108be */
[-CC-:B------:R-:W-:Y:S01]  /*1b9e0*/  FFMA.FTZ R187, R187, R29.reuse, -R28.reuse ;  /* 0x0000001dbbbb7223 */ /* 0x180fe2000001081c */
[----:B------:R-:W5:Y:S01]  /*1b9f0*/  MUFU.EX2 R170, R170 ;  /* 0x000000aa00aa7308 */ /* 0x000f620000000800 */
[----:B-1----:R-:W-:Y:S01]  /*1ba00*/  F2FP.BF16.PACK_AB R129, R175, R176 ;  /* 0x000000b0af81723e */ /* 0x002fe200000010ff */
[----:B------:R-:W-:-:S02]  /*1ba10*/  FFMA.FTZ R186, R186, R29, -R28 ;  /* 0x0000001dbaba7223 */ /* 0x000fc4000001081c */
[-CC-:B------:R-:W-:Y:S02]  /*1ba20*/  FFMA.FTZ R190, R31, R29.reuse, -R28.reuse ;  /* 0x0000001d1fbe7223 */ /* 0x180fe4000001081c */
[----:B------:R-:W-:Y:S02]  /*1ba30*/  FFMA.FTZ R195, R30, R29, -R28 ;  /* 0x0000001d1ec37223 */ /* 0x000fe4000001081c */
[----:B------:R-:W-:Y:S01]  /*1ba40*/  MUFU.EX2 R172, R172 ;  /* 0x000000ac00ac7308 */ /* 0x000fe20000000800 */
[----:B------:R-:W-:Y:S01]  /*1ba50*/  FADD.FTZ R174, R174, R173 ;  /* 0x000000adaeae7221 */ /* 0x000fe20000010000 */
[----:B------:R-:W-:Y:S01]  /*1ba60*/  LDSM.16.MT88.4 R28, [R234+0x15800] ;  /* 0x01580000ea1c783b */ /* 0x000fe20000004200 */
[----:B------:R-:W-:Y:S02]  /*1ba70*/  FADD.FTZ R176, R176, R175 ;  /* 0x000000afb0b07221 */ /* 0x000fe40000010000 */
[----:B------:R-:W-:Y:S01]  /*1ba80*/  FADD.FTZ R171, R171, R174 ;  /* 0x000000aeabab7221 */ /* 0x000fe20000010000 */
[----:B-----5:R-:W-:-:S02]  /*1ba90*/  F2FP.BF16.PACK_AB R131, R170, R177 ;  /* 0x000000b1aa83723e */ /* 0x020fc400000010ff */
[----:B------:R-:W1:Y:S01]  /*1baa0*/  MUFU.EX2 R167, R167 ;  /* 0x000000a700a77308 */ /* 0x000e620000000800 */
[----:B------:R-:W-:Y:S02]  /*1bab0*/  FADD.FTZ R171, R168, R171 ;  /* 0x000000aba8ab7221 */ /* 0x000fe40000010000 */
[----:B------:R-:W-:Y:S02]  /*1bac0*/  FADD.FTZ R177, R177, R176 ;  /* 0x000000b0b1b17221 */ /* 0x000fe40000010000 */
[C---:B------:R-:W-:Y:S02]  /*1bad0*/  HMMA.16816.F32.BF16 R152, R128.reuse, R148, RZ ;  /* 0x000000948098723c */ /* 0x040fe400000418ff */
[----:B------:R-:W-:Y:S01]  /*1bae0*/  FADD.FTZ R170, R170, R177 ;  /* 0x000000b1aaaa7221 */ /* 0x000fe20000010000 */
[----:B------:R-:W-:Y:S05]  /*1baf0*/  MUFU.EX2 R166, R166 ;  /* 0x000000a600a67308 */ /* 0x000fea0000000800 */
[C---:B------:R-:W-:Y:S03]  /*1bb00*/  HMMA.16816.F32.BF16 R148, R128.reuse, R150, RZ ;  /* 0x000000968094723c */ /* 0x040fe600000418ff */
[----:B------:R-:W-:Y:S05]  /*1bb10*/  MUFU.EX2 R33, R33 ;  /* 0x0000002100217308 */ /* 0x000fea0000000800 */
[C---:B------:R-:W-:Y:S03]  /*1bb20*/  HMMA.16816.F32.BF16 R160, R128.reuse, R156, RZ ;  /* 0x0000009c80a0723c */ /* 0x040fe600000418ff */
[----:B------:R-:W-:Y:S05]  /*1bb30*/  MUFU.EX2 R169, R169 ;  /* 0x000000a900a97308 */ /* 0x000fea0000000800 */
[C---:B------:R-:W-:Y:S03]  /*1bb40*/  HMMA.16816.F32.BF16 R144, R128.reuse, R140, RZ ;  /* 0x0000008c8090723c */ /* 0x040fe600000418ff */
[----:B------:R-:W5:Y:S05]  /*1bb50*/  MUFU.EX2 R34, R34 ;  /* 0x0000002200227308 */ /* 0x000f6a0000000800 */
[C---:B------:R-:W-:Y:S03]  /*1bb60*/  HMMA.16816.F32.BF16 R136, R128.reuse, R132, RZ ;  /* 0x000000848088723c */ /* 0x040fe600000418ff */
[----:B------:R-:W-:Y:S05]  /*1bb70*/  MUFU.EX2 R35, R35 ;  /* 0x0000002300237308 */ /* 0x000fea0000000800 */
[C---:B------:R-:W-:Y:S03]  /*1bb80*/  HMMA.16816.F32.BF16 R36, R128.reuse, R40, RZ ;  /* 0x000000288024723c */ /* 0x040fe600000418ff */
[----:B------:R-:W1:Y:S05]  /*1bb90*/  MUFU.EX2 R32, R32 ;  /* 0x0000002000207308 */ /* 0x000e6a0000000800 */
        /* <DEDUP_REMOVED lines=40> */
[C---:B---3--:R-:W-:Y:S07]  /*1be20*/  HMMA.16816.F32.BF16 R124, R128.reuse, R4, RZ ;  /* 0x00000004807c723c */ /* 0x048fee00000418ff */
[----:B-1----:R-:W-:Y:S01]  /*1be30*/  F2FP.BF16.PACK_AB R4, R167, R172 ;  /* 0x000000aca704723e */ /* 0x002fe200000010ff */
[----:B------:R-:W-:Y:S01]  /*1be40*/  HMMA.16816.F32.BF16 R128, R128, R6, RZ ;  /* 0x000000068080723c */ /* 0x000fe200000418ff */
[----:B-----5:R-:W-:Y:S01]  /*1be50*/  F2FP.BF16.PACK_AB R5, R34, R169 ;  /* 0x000000a92205723e */ /* 0x020fe200000010ff */
[----:B------:R-:W-:-:S02]  /*1be60*/  FADD.FTZ R172, R172, R171 ;  /* 0x000000abacac7221 */ /* 0x000fc40000010000 */
[----:B------:R-:W-:Y:S02]  /*1be70*/  FADD.FTZ R169, R169, R170 ;  /* 0x000000aaa9a97221 */ /* 0x000fe40000010000 */
[----:B------:R-:W-:Y:S01]  /*1be80*/  FADD.FTZ R167, R167, R172 ;  /* 0x000000aca7a77221 */ /* 0x000fe20000010000 */
[----:B------:R-:W-:Y:S01]  /*1be90*/  F2FP.BF16.PACK_AB R6, R33, R166 ;  /* 0x000000a62106723e */ /* 0x000fe200000010ff */
[----:B------:R-:W-:Y:S01]  /*1bea0*/  FADD.FTZ R34, R34, R169 ;  /* 0x000000a922227221 */ /* 0x000fe20000010000 */
[----:B------:R-:W-:Y:S01]  /*1beb0*/  F2FP.BF16.PACK_AB R7, R32, R35 ;  /* 0x000000232007723e */ /* 0x000fe200000010ff */
[----:B------:R-:W-:Y:S02]  /*1bec0*/  FADD.FTZ R166, R166, R167 ;  /* 0x000000a7a6a67221 */ /* 0x000fe40000010000 */
[----:B------:R-:W-:Y:S02]  /*1bed0*/  FADD.FTZ R35, R35, R34 ;  /* 0x0000002223237221 */ /* 0x000fe40000010000 */
[----:B------:R-:W-:-:S02]  /*1bee0*/  FADD.FTZ R33, R33, R166 ;  /* 0x000000a621217221 */ /* 0x000fc40000010000 */
[----:B----4-:R-:W-:Y:S01]  /*1bef0*/  HMMA.16816.F32.BF16 R152, R4, R8, R152 ;  /* 0x000000080498723c */ /* 0x010fe20000041898 */
[----:B------:R-:W-:-:S07]  /*1bf00*/  FADD.FTZ R35, R32, R35 ;  /* 0x0000002320237221 */ /* 0x000fce0000010000 */
[C---:B------:R-:W-:Y:S01]  /*1bf10*/  HMMA.16816.F32.BF16 R148, R4.reuse, R10, R148 ;  /* 0x0000000a0494723c */ /* 0x040fe20000041894 */
[----:B------:R-:W1:Y:S07]  /*1bf20*/  LDSM.16.MT88.4 R8, [R233+0x12800] ;  /* 0x01280000e908783b */ /* 0x000e6e0000004200 */
[C---:B------:R-:W-:Y:S08]  /*1bf30*/  HMMA.16816.F32.BF16 R160, R4.reuse, R16, R160 ;  /* 0x0000001004a0723c */ /* 0x040ff000000418a0 */
        /* <DEDUP_REMOVED lines=9> */
[C---:B------:R-:W-:Y:S01]  /*1bfd0*/  HMMA.16816.F32.BF16 R132, R4.reuse, R22, R132 ;  /* 0x000000160484723c */ /* 0x040fe20000041884 */
[----:B------:R-:W4:Y:S07]  /*1bfe0*/  LDSM.16.MT88.4 R20, [R231+0x14800] ;  /* 0x01480000e714783b */ /* 0x000f2e0000004200 */
[C---:B---3--:R-:W-:Y:S08]  /*1bff0*/  HMMA.16816.F32.BF16 R36, R4.reuse, R16, R36 ;  /* 0x000000100424723c */ /* 0x048ff00000041824 */
        /* <DEDUP_REMOVED lines=8> */
[C---:B----4-:R-:W-:Y:S08]  /*1c080*/  HMMA.16816.F32.BF16 R92, R4.reuse, R20, R92 ;  /* 0x00000014045c723c */ /* 0x050ff0000004185c */
[C---:B---3--:R-:W-:Y:S08]  /*1c090*/  HMMA.16816.F32.BF16 R68, R4.reuse, R16, R68 ;  /* 0x000000100444723c */ /* 0x048ff00000041844 */
[C---:B------:R-:W-:Y:S01]  /*1c0a0*/  HMMA.16816.F32.BF16 R72, R4.reuse, R18, R72 ;  /* 0x000000120448723c */ /* 0x040fe20000041848 */
[----:B------:R-:W3:Y:S07]  /*1c0b0*/  LDSM.16.MT88.4 R16, [R234+0x16800] ;  /* 0x01680000ea10783b */ /* 0x000eee0000004200 */
[C---:B--2---:R-:W-:Y:S08]  /*1c0c0*/  HMMA.16816.F32.BF16 R84, R4.reuse, R12, R84 ;  /* 0x0000000c0454723c */ /* 0x044ff00000041854 */
[C---:B------:R-:W-:Y:S01]  /*1c0d0*/  HMMA.16816.F32.BF16 R88, R4.reuse, R14, R88 ;  /* 0x0000000e0458723c */ /* 0x040fe20000041858 */
[----:B------:R-:W2:Y:S07]  /*1c0e0*/  LDSM.16.MT88.4 R12, [R232+0x16800] ;  /* 0x01680000e80c783b */ /* 0x000eae0000004200 */
        /* <DEDUP_REMOVED lines=8> */
[C---:B---3--:R-:W-:Y:S08]  /*1c170*/  HMMA.16816.F32.BF16 R100, R4.reuse, R16, R100 ;  /* 0x000000100464723c */ /* 0x048ff00000041864 */
[C---:B------:R-:W-:Y:S01]  /*1c180*/  HMMA.16816.F32.BF16 R104, R4.reuse, R18, R104 ;  /* 0x000000120468723c */ /* 0x040fe20000041868 */
[----:B------:R-:W-:Y:S07]  /*1c190*/  LDSM.16.MT88.4 R16, [R234+0x11000] ;  /* 0x01100000ea10783b */ /* 0x000fee0000004200 */
[C---:B--2---:R-:W-:Y:S08]  /*1c1a0*/  HMMA.16816.F32.BF16 R116, R4.reuse, R12, R116 ;  /* 0x0000000c0474723c */ /* 0x044ff00000041874 */
        /* <DEDUP_REMOVED lines=16> */
[----:B------:R-:W-:-:S04]  /*1c2b0*/  FADD.FTZ R184, R184, R183 ;  /* 0x000000b7b8b87221 */ /* 0x000fc80000010000 */
[----:B------:R-:W-:Y:S01]  /*1c2c0*/  FADD.FTZ R184, R185, R184 ;  /* 0x000000b8b9b87221 */ /* 0x000fe20000010000 */
        /* <DEDUP_REMOVED lines=58> */
[----:B------:R-:W-:-:S03]  /*1c670*/  FADD.FTZ R190, R190, R187 ;  /* 0x000000bbbebe7221 */ /* 0x000fc60000010000 */
[----:B------:R-:W-:Y:S01]  /*1c680*/  STL [R1], R202 ;  /* 0x000000ca01007387 */ /* 0x000fe20000100800 */
[----:B------:R-:W-:Y:S01]  /*1c690*/  FADD.FTZ R252, R195, R190 ;  /* 0x000000bec3fc7221 */ /* 0x000fe20000010000 */
[C---:B------:R-:W-:Y:S02]  /*1c6a0*/  HMMA.16816.F32.BF16 R156, R4.reuse, R14, R156 ;  /* 0x0000000e049c723c */ /* 0x040fe4000004189c */
[----:B------:R-:W2:Y:S06]  /*1c6b0*/  LDSM.16.MT88.4 R12, [R234+0x13800] ;  /* 0x01380000ea0c783b */ /* 0x000eac0000004200 */
        /* <DEDUP_REMOVED lines=80> */
[-C--:B------:R-:W-:Y:S02]  /*1cbc0*/  @!P2 IADD3 R5, R5, -R8.reuse, RZ ;  /* 0x800000080505a210 */ /* 0x080fe40007ffe0ff */
[----:B------:R-:W-:Y:S01]  /*1cbd0*/  @!P4 IMAD.IADD R7, R7, 0x1, -R8 ;  /* 0x000000010707c824 */ /* 0x000fe200078e0a08 */
[----:B------:R-:W-:Y:S02]  /*1cbe0*/  @!P2 IADD3 R9, R9, 0x1, RZ ;  /* 0x000000010909a810 */ /* 0x000fe40007ffe0ff */
[-C--:B------:R-:W-:Y:S02]  /*1cbf0*/  ISETP.GE.U32.AND P5, PT, R5, R8.reuse, PT ;  /* 0x000000080500720c */ /* 0x080fe40003fa6070 */
[----:B------:R-:W-:Y:S02]  /*1cc00*/  ISETP.GE.U32.AND P6, PT, R7, R8, PT ;  /* 0x000000080700720c */ /* 0x000fe40003fc6070 */
[----:B------:R-:W-:Y:S02]  /*1cc10*/  @!P4 IADD3 R10, R10, 0x1, RZ ;  /* 0x000000010a0ac810 */ /* 0x000fe40007ffe0ff */
[----:B------:R-:W-:-:S07]  /*1cc20*/  ISETP.NE.AND P2, PT, R11, RZ, PT ;  /* 0x000000ff0b00720c */ /* 0x000fce0003f45270 */
[----:B------:R-:W-:Y:S02]  /*1cc30*/  @P5 IADD3 R9, R9, 0x1, RZ ;  /* 0x0000000109095810 */ /* 0x000fe40007ffe0ff */
[----:B------:R-:W-:-:S03]  /*1cc40*/  @P6 IADD3 R10, R10, 0x1, RZ ;  /* 0x000000010a0a6810 */ /* 0x000fc60007ffe0ff */
[----:B------:R-:W-:Y:S01]  /*1cc50*/  @!P1 IMAD.MOV R9, RZ, RZ, -R9 ;  /* 0x000000ffff099224 */ /* 0x000fe200078e0a09 */
[----:B------:R-:W-:-:S04]  /*1cc60*/  @!P3 IADD3 R10, -R10, RZ, RZ ;  /* 0x000000ff0a0ab210 */ /* 0x000fc80007ffe1ff */
[C---:B------:R-:W-:Y:S02]  /*1cc70*/  SEL R6, R4.reuse, R9, !P2 ;  /* 0x0000000904067207 */ /* 0x040fe40005000000 */
[----:B------:R-:W-:Y:S01]  /*1cc80*/  SEL R7, R4, R10, !P2 ;  /* 0x0000000a04077207 */ /* 0x000fe20005000000 */
[----:B------:R-:W3:Y:S02]  /*1cc90*/  LD.E.64 R8, [R166.64+0x40] ;  /* 0x00004004a6087980 */ /* 0x000ee4000c101b00 */
[----:B------:R-:W-:-:S04]  /*1cca0*/  IMAD.WIDE R16, R6, 0x4, R248 ;  /* 0x0000000406107825 */ /* 0x000fc800078e02f8 */
[C---:B------:R-:W-:Y:S01]  /*1ccb0*/  IMAD.WIDE R14, R7.reuse, 0x4, R248 ;  /* 0x00000004070e7825 */ /* 0x040fe200078e02f8 */
[----:B------:R-:W4:Y:S04]  /*1ccc0*/  LD.E R4, [R16.64] ;  /* 0x0000000410047980 */ /* 0x000f28000c101900 */
[----:B------:R-:W4:Y:S01]  /*1ccd0*/  LD.E R5, [R14.64] ;  /* 0x000000040e057980 */ /* 0x000f22000c101900 */
[----:B------:R-:W-:-:S04]  /*1cce0*/  IMAD.IADD R6, R7, 0x1, -R6 ;  /* 0x0000000107067824 */ /* 0x000fc800078e0a06 */
[----:B------:R-:W-:-:S05]  /*1ccf0*/  IMAD R11, R11, R6, -0x40 ;  /* 0xffffffc00b0b7424 */ /* 0x000fca00078e0206 */
[----:B------:R-:W-:Y:S01]  /*1cd00*/  SHF.R.S32.HI R7, RZ, 0x1f, R11 ;  /* 0x0000001fff077819 */ /* 0x000fe2000001140b */
[-C--:B---3--:R-:W-:Y:S02]  /*1cd10*/  IMAD R6, R9, R11.reuse, RZ ;  /* 0x0000000b09067224 */ /* 0x088fe400078e02ff */
[----:B------:R-:W-:-:S04]  /*1cd20*/  IMAD.WIDE.U32 R10, R8, R11, RZ ;  /* 0x0000000b080a7225 */ /* 0x000fc800078e00ff */
[----:B------:R-:W-:Y:S02]  /*1cd30*/  IMAD R6, R8, R7, R6 ;  /* 0x0000000708067224 */ /* 0x000fe400078e0206 */
[----:B----4-:R-:W-:-:S03]  /*1cd40*/  IMAD.IADD R5, R4, 0x1, -R5 ;  /* 0x0000000104057824 */ /* 0x010fc600078e0a05 */
[----:B------:R-:W-:Y:S01]  /*1cd50*/  IADD3 R11, R11, R6, RZ ;  /* 0x000000060b0b7210 */ /* 0x000fe20007ffe0ff */
[----:B--2---:R-:W-:Y:S01]  /*1cd60*/  IMAD R7, R13, R5, RZ ;  /* 0x000000050d077224 */ /* 0x004fe200078e02ff */
[----:B------:R-:W-:-:S05]  /*1cd70*/  SHF.R.S32.HI R4, RZ, 0x1f, R5 ;  /* 0x0000001fff047819 */ /* 0x000fca0000011405 */
[----:B------:R-:W-:Y:S02]  /*1cd80*/  IMAD R4, R12, R4, R7 ;  /* 0x000000040c047224 */ /* 0x000fe400078e0207 */
[----:B------:R-:W-:-:S04]  /*1cd90*/  IMAD.WIDE.U32 R6, R5, R12, R10 ;  /* 0x0000000c05067225 */ /* 0x000fc800078e000a */
[----:B------:R-:W-:Y:S01]  /*1cda0*/  IMAD.IADD R4, R7, 0x1, R4 ;  /* 0x0000000107047824 */ /* 0x000fe200078e0204 */
[----:B------:R-:W-:Y:S05]  /*1cdb0*/  BRA `(.L_x_1440) ;  /* 0x0000004000007947 */ /* 0x000fea0003800000 */
.L_x_1439:
[----:B------:R-:W-:Y:S02]  /*1cdc0*/  ULDC.64 UR4, c[0x0][0x118] ;  /* 0x0000460000047ab9 */ /* 0x000fe40000000a00 */
[----:B------:R-:W2:Y:S02]  /*1cdd0*/  LD.E R6, [R166.64+0x40] ;  /* 0x00004004a6067980 */ /* 0x000ea4000c101900 */
[----:B--2---:R-:W-:-:S04]  /*1cde0*/  LEA R6, -R6, RZ, 0x6 ;  /* 0x000000ff06067211 */ /* 0x004fc800078e31ff */
[----:B------:R-:W-:Y:S02]  /*1cdf0*/  SHF.R.S32.HI R4, RZ, 0x1f, R6 ;  /* 0x0000001fff047819 */ /* 0x000fe40000011406 */
.L_x_1440:
[----:B------:R-:W-:Y:S05]  /*1ce00*/  BSYNC B0 ;  /* 0x0000000000007941 */ /* 0x000fea0003800000 */
.L_x_1438:
[C---:B------:R-:W-:Y:S01]  /*1ce10*/  LOP3.LUT P3, RZ, R251.reuse, 0x1, RZ, 0xc0, !PT ;  /* 0x00000001fbff7812 */ /* 0x040fe2000786c0ff */
[----:B------:R-:W-:Y:S01]  /*1ce20*/  ULDC.64 UR4, c[0x0][0x118] ;  /* 0x0000460000047ab9 */ /* 0x000fe20000000a00 */
[C---:B------:R-:W-:Y:S02]  /*1ce30*/  LOP3.LUT P6, RZ, R251.reuse, 0x2, RZ, 0xc0, !PT ;  /* 0x00000002fbff7812 */ /* 0x040fe400078cc0ff */
[C---:B------:R-:W-:Y:S02]  /*1ce40*/  LOP3.LUT P5, RZ, R251.reuse, 0x4, RZ, 0xc0, !PT ;  /* 0x00000004fbff7812 */ /* 0x040fe400078ac0ff */
[C---:B------:R-:W-:Y:S02]  /*1ce50*/  LEA R196, P2, R6.reuse, R188, 0x1 ;  /* 0x000000bc06c47211 */ /* 0x040fe400078408ff */
[----:B------:R-:W-:Y:S02]  /*1ce60*/  IADD3 R7, P1, R6, R235, RZ ;  /* 0x000000eb06077210 */ /* 0x000fe40007f3e0ff */
[----:B------:R-:W-:-:S02]  /*1ce70*/  LOP3.LUT P4, RZ, R251, 0x8, RZ, 0xc0, !PT ;  /* 0x00000008fbff7812 */ /* 0x000fc4000788c0ff */
[-C--:B------:R-:W-:Y:S01]  /*1ce80*/  LEA.HI.X R197, R6, R189.reuse, R4, 0x1, P2 ;  /* 0x000000bd06c57211 */ /* 0x080fe200010f0c04 */
[----:B------:R-:W-:Y:S01]  /*1ce90*/  IMAD.X R6, R4, 0x1, R236, P1 ;  /* 0x0000000104067824 */ /* 0x000fe200008e06ec */
        /* <DEDUP_REMOVED lines=9> */
[----:B------:R-:W-:-:S02]  /*1cf30*/  @P6 LEA.HI.X R13, R7, R189, R6, 0x1, P1 ;  /* 0x000000bd070d6211 */ /* 0x000fc400008f0c06 */
[C-C-:B------:R-:W-:Y:S02]  /*1cf40*/  @P5 LEA.HI.X R11, R7.reuse, R189, R6.reuse, 0x1, P2 ;  /* 0x000000bd070b5211 */ /* 0x140fe400010f0c06 */
[CC--:B------:R-:W-:Y:S02]  /*1cf50*/  @P4 LEA R8, P1, R7.reuse, R188.reuse, 0x1 ;  /* 0x000000bc07084211 */ /* 0x0c0fe400078208ff */
        /* <DEDUP_REMOVED lines=103> */
[----:B---3--:R-:W3:Y:S04]  /*1d5d0*/  LDSM.16.M88.4 R12, [R229+0x8000] ;  /* 0x00800000e50c783b */ /* 0x008ee80000000200 */
[----:B--2---:R-:W4:Y:S04]  /*1d5e0*/  LDSM.16.M88.4 R4, [R229+0x8800] ;  /* 0x00880000e504783b */ /* 0x004f280000000200 */
[----:B------:R-:W2:Y:S04]  /*1d5f0*/  LDSM.16.M88.4 R176, [R229+0x9000] ;  /* 0x00900000e5b0783b */ /* 0x000ea80000000200 */
[----:B------:R-:W2:Y:S04]  /*1d600*/  LDSM.16.M88.4 R32, [R229+0x9800] ;  /* 0x00980000e520783b */ /* 0x000ea80000000200 */
[----:B------:R-:W-:Y:S04]  /*1d610*/  LDSM.16.M88.4 R28, [R228] ;  /* 0x00000000e41c783b */ /* 0x000fe80000000200 */
[----:B-1----:R-:W1:Y:S04]  /*1d620*/  LDSM.16.M88.4 R24, [R227] ;  /* 0x00000000e318783b */ /* 0x002e680000000200 */
[----:B-----5:R-:W5:Y:S04]  /*1d630*/  LDSM.16.M88.4 R20, [R223] ;  /* 0x00000000df14783b */ /* 0x020f680000000200 */
[----:B------:R-:W1:Y:S04]  /*1d640*/  LDSM.16.M88.4 R188, [R222] ;  /* 0x00000000debc783b */ /* 0x000e680000000200 */
[----:B------:R-:W1:Y:S04]  /*1d650*/  LDSM.16.M88.4 R184, [R221] ;  /* 0x00000000ddb8783b */ /* 0x000e680000000200 */
[----:B------:R-:W-:Y:S01]  /*1d660*/  LDSM.16.M88.4 R192, [R224+0x9000] ;  /* 0x00900000e0c0783b */ /* 0x000fe20000000200 */
[C---:B---3--:R-:W-:Y:S03]  /*1d670*/  HMMA.16816.F32.BF16 R16, R168.reuse, R12, RZ ;  /* 0x0000000ca810723c */ /* 0x048fe600000418ff */
[----:B------:R-:W3:Y:S04]  /*1d680*/  LD.E R198, [R166.64+0x18c] ;  /* 0x00018c04a6c67980 */ /* 0x000ee8000c101900 */
[----:B------:R-:W0:Y:S01]  /*1d690*/  LDGDEPBAR ;  /* 0x00000000000079af */ /* 0x000e220000000000 */
[C---:B----4-:R-:W-:Y:S08]  /*1d6a0*/  HMMA.16816.F32.BF16 R8, R168.reuse, R4, RZ ;  /* 0x00000004a808723c */ /* 0x050ff000000418ff */
[C---:B------:R-:W-:Y:S08]  /*1d6b0*/  HMMA.16816.F32.BF16 R12, R168.reuse, R14, RZ ;  /* 0x0000000ea80c723c */ /* 0x040ff000000418ff */
[C---:B------:R-:W-:Y:S08]  /*1d6c0*/  HMMA.16816.F32.BF16 R4, R168.reuse, R6, RZ ;  /* 0x00000006a804723c */ /* 0x040ff000000418ff */
[C---:B--2---:R-:W-:Y:S08]  /*1d6d0*/  HMMA.16816.F32.BF16 R180, R168.reuse, R176, RZ ;  /* 0x000000b0a8b4723c */ /* 0x044ff000000418ff */
[C---:B------:R-:W-:Y:S08]  /*1d6e0*/  HMMA.16816.F32.BF16 R176, R168.reuse, R178, RZ ;  /* 0x000000b2a8b0723c */ /* 0x040ff000000418ff */
[C---:B------:R-:W-:Y:S08]  /*1d6f0*/  HMMA.16816.F32.BF16 R172, R168.reuse, R32, RZ ;  /* 0x00000020a8ac723c */ /* 0x040ff000000418ff */
[----:B------:R-:W-:Y:S01]  /*1d700*/  HMMA.16816.F32.BF16 R168, R168, R34, RZ ;  /* 0x00000022a8a8723c */ /* 0x000fe200000418ff */
[----:B------:R-:W-:Y:S07]  /*1d710*/  LDSM.16.M88.4 R32, [R226] ;  /* 0x00000000e220783b */ /* 0x000fee0000000200 */
[C---:B-1----:R-:W-:Y:S08]  /*1d720*/  HMMA.16816.F32.BF16 R16, R28.reuse, R24, R16 ;  /* 0x000000181c10723c */ /* 0x042ff00000041810 */
[C---:B------:R-:W-:Y:S01]  /*1d730*/  HMMA.16816.F32.BF16 R12, R28.reuse, R26, R12 ;  /* 0x0000001a1c0c723c */ /* 0x040fe2000004180c */
[----:B------:R-:W1:Y:S07]  /*1d740*/  LDSM.16.M88.4 R24, [R224+0x8000] ;  /* 0x00800000e018783b */ /* 0x000e6e0000000200 */
[C---:B-----5:R-:W-:Y:S08]  /*1d750*/  HMMA.16816.F32.BF16 R8, R28.reuse, R20, R8 ;  /* 0x000000141c08723c */ /* 0x060ff00000041808 */
[C---:B------:R-:W-:Y:S01]  /*1d760*/  HMMA.16816.F32.BF16 R4, R28.reuse, R22, R4 ;  /* 0x000000161c04723c */ /* 0x040fe20000041804 */
[----:B------:R-:W2:Y:S07]  /*1d770*/  LDSM.16.M88.4 R20, [R224+0x8800] ;  /* 0x00880000e014783b */ /* 0x000eae0000000200 */
[C---:B------:R-:W-:Y:S08]  /*1d780*/  HMMA.16816.F32.BF16 R180, R28.reuse, R188, R180 ;  /* 0x000000bc1cb4723c */ /* 0x040ff000000418b4 */
[C---:B------:R-:W-:Y:S01]  /*1d790*/  HMMA.16816.F32.BF16 R176, R28.reuse, R190, R176 ;  /* 0x000000be1cb0723c */ /* 0x040fe200000418b0 */
[----:B------:R-:W-:Y:S07]  /*1d7a0*/  LDSM.16.M88.4 R188, [R225] ;  /* 0x00000000e1bc783b */ /* 0x000fee0000000200 */
[C---:B------:R-:W-:Y:S08]  /*1d7b0*/  HMMA.16816.F32.BF16 R172, R28.reuse, R184, R172 ;  /* 0x000000b81cac723c */ /* 0x040ff000000418ac */
[----:B------:R-:W-:Y:S01]  /*1d7c0*/  HMMA.16816.F32.BF16 R168, R28, R186, R168 ;  /* 0x000000ba1ca8723c */ /* 0x000fe200000418a8 */
[----:B------:R-:W4:Y:S04]  /*1d7d0*/  LDSM.16.M88.4 R184, [R224+0x9800] ;  /* 0x00980000e0b8783b */ /* 0x000f280000000200 */
[----:B------:R-:W-:Y:S03]  /*1d7e0*/  LDSM.16.M88.4 R28, [R220] ;  /* 0x00000000dc1c783b */ /* 0x000fe60000000200 */
        /* <DEDUP_REMOVED lines=9> */
[C---:B----4-:R-:W-:Y:S08]  /*1d880*/  HMMA.16816.F32.BF16 R172, R32.reuse, R184, R172 ;  /* 0x000000b820ac723c */ /* 0x050ff000000418ac */
[----:B------:R-:W-:Y:S01]  /*1d890*/  HMMA.16816.F32.BF16 R168, R32, R186, R168 ;  /* 0x000000ba20a8723c */ /* 0x000fe200000418a8 */
[----:B------:R-:W-:Y:S04]  /*1d8a0*/  LDSM.16.M88.4 R184, [R229+0xa000] ;  /* 0x00a00000e5b8783b */ /* 0x000fe80000000200 */
        /* <DEDUP_REMOVED lines=10> */
[C---:B-----5:R-:W-:Y:S08]  /*1d950*/  HMMA.16816.F32.BF16 R172, R188.reuse, R192, R172 ;  /* 0x000000c0bcac723c */ /* 0x060ff000000418ac */
[----:B------:R-:W-:Y:S01]  /*1d960*/  HMMA.16816.F32.BF16 R168, R188, R194, R168 ;  /* 0x000000c2bca8723c */ /* 0x000fe200000418a8 */
[----:B------:R-:W-:Y:S04]  /*1d970*/  LDSM.16.M88.4 R188, [R219] ;  /* 0x00000000dbbc783b */ /* 0x000fe80000000200 */
[----:B------:R-:W-:Y:S03]  /*1d980*/  LDSM.16.M88.4 R192, [R224+0xa000] ;  /* 0x00a00000e0c0783b */ /* 0x000fe60000000200 */
[C---:B-1----:R-:W-:Y:S08]  /*1d990*/  HMMA.16816.F32.BF16 R16, R24.reuse, R184, R16 ;  /* 0x000000b81810723c */ /* 0x042ff00000041810 */
[C---:B------:R-:W-:Y:S01]  /*1d9a0*/  HMMA.16816.F32.BF16 R12, R24.reuse, R186, R12 ;  /* 0x000000ba180c723c */ /* 0x040fe2000004180c */
[----:B------:R-:W-:Y:S07]  /*1d9b0*/  LDSM.16.M88.4 R184, [R218] ;  /* 0x00000000dab8783b */ /* 0x000fee0000000200 */
[C---:B--2---:R-:W-:Y:S08]  /*1d9c0*/  HMMA.16816.F32.BF16 R180, R24.reuse, R20, R180 ;  /* 0x0000001418b4723c */ /* 0x044ff000000418b4 */
[C---:B------:R-:W-:Y:S01]  /*1d9d0*/  HMMA.16816.F32.BF16 R176, R24.reuse, R22, R176 ;  /* 0x0000001618b0723c */ /* 0x040fe200000418b0 */
[----:B------:R-:W1:Y:S07]  /*1d9e0*/  LDSM.16.M88.4 R20, [R228+0x2000] ;  /* 0x00200000e414783b */ /* 0x000e6e0000000200 */
[C---:B------:R-:W-:Y:S08]  /*1d9f0*/  HMMA.16816.F32.BF16 R8, R24.reuse, R32, R8 ;  /* 0x000000201808723c */ /* 0x040ff00000041808 */
[C---:B------:R-:W-:Y:S01]  /*1da00*/  HMMA.16816.F32.BF16 R4, R24.reuse, R34, R4 ;  /* 0x000000221804723c */ /* 0x040fe20000041804 */
[----:B------:R-:W2:Y:S07]  /*1da10*/  LDSM.16.M88.4 R32, [R217] ;  /* 0x00000000d920783b */ /* 0x000eae0000000200 */
[C---:B----4-:R-:W-:Y:S08]  /*1da20*/  HMMA.16816.F32.BF16 R172, R24.reuse, R28, R172 ;  /* 0x0000001c18ac723c */ /* 0x050ff000000418ac */
[----:B------:R-:W-:Y:S01]  /*1da30*/  HMMA.16816.F32.BF16 R168, R24, R30, R168 ;  /* 0x0000001e18a8723c */ /* 0x000fe200000418a8 */
[----:B------:R-:W4:Y:S04]  /*1da40*/  LDSM.16.M88.4 R28, [R216] ;  /* 0x00000000d81c783b */ /* 0x000f280000000200 */
[----:B------:R-:W5:Y:S03]  /*1da50*/  LDSM.16.M88.4 R24, [R226+0x2000] ;  /* 0x00200000e218783b */ /* 0x000f660000000200 */
[C---:B-1----:R-:W-:Y:S08]  /*1da60*/  HMMA.16816.F32.BF16 R16, R20.reuse, R188, R16 ;  /* 0x000000bc1410723c */ /* 0x042ff00000041810 */
[C---:B------:R-:W-:Y:S01]  /*1da70*/  HMMA.16816.F32.BF16 R12, R20.reuse, R190, R12 ;  /* 0x000000be140c723c */ /* 0x040fe2000004180c */
[----:B------:R-:W1:Y:S07]  /*1da80*/  LDSM.16.M88.4 R188, [R224+0xa800] ;  /* 0x00a80000e0bc783b */ /* 0x000e6e0000000200 */
[C---:B------:R-:W-:Y:S08]  /*1da90*/  HMMA.16816.F32.BF16 R8, R20.reuse, R184, R8 ;  /* 0x000000b81408723c */ /* 0x040ff00000041808 */
[C---:B------:R-:W-:Y:S01]  /*1daa0*/  HMMA.16816.F32.BF16 R4, R20.reuse, R186, R4 ;  /* 0x000000ba1404723c */ /* 0x040fe20000041804 */
[----:B------:R-:W1:Y:S07]  /*1dab0*/  LDSM.16.M88.4 R184, [R224+0xb000] ;  /* 0x00b00000e0b8783b */ /* 0x000e6e0000000200 */
[C---:B--2---:R-:W-:Y:S08]  /*1dac0*/  HMMA.16816.F32.BF16 R180, R20.reuse, R32, R180 ;  /* 0x0000002014b4723c */ /* 0x044ff000000418b4 */
[C---:B------:R-:W-:Y:S01]  /*1dad0*/  HMMA.16816.F32.BF16 R176, R20.reuse, R34, R176 ;  /* 0x0000002214b0723c */ /* 0x040fe200000418b0 */
[----:B------:R-:W2:Y:S07]  /*1dae0*/  LDSM.16.M88.4 R32, [R224+0xb800] ;  /* 0x00b80000e020783b */ /* 0x000eae0000000200 */
[C---:B----4-:R-:W-:Y:S08]  /*1daf0*/  HMMA.16816.F32.BF16 R172, R20.reuse, R28, R172 ;  /* 0x0000001c14ac723c */ /* 0x050ff000000418ac */
[----:B------:R-:W-:Y:S01]  /*1db00*/  HMMA.16816.F32.BF16 R168, R20, R30, R168 ;  /* 0x0000001e14a8723c */ /* 0x000fe200000418a8 */
[----:B------:R-:W-:Y:S04]  /*1db10*/  LDSM.16.M88.4 R28, [R225+0x2000] ;  /* 0x00200000e11c783b */ /* 0x000fe80000000200 */
[----:B------:R-:W4:Y:S03]  /*1db20*/  LDSM.16.M88.4 R20, [R220+0x2000] ;  /* 0x00200000dc14783b */ /* 0x000f260000000200 */
        /* <DEDUP_REMOVED lines=9> */
[C---:B--2---:R-:W-:Y:S08]  /*1dbc0*/  HMMA.16816.F32.BF16 R172, R24.reuse, R32, R172 ;  /* 0x0000002018ac723c */ /* 0x044ff000000418ac */
[----:B------:R-:W-:Y:S01]  /*1dbd0*/  HMMA.16816.F32.BF16 R168, R24, R34, R168 ;  /* 0x0000002218a8723c */ /* 0x000fe200000418a8 */
[----:B------:R-:W2:Y:S04]  /*1dbe0*/  LDSM.16.M88.4 R32, [R220+0x3800] ;  /* 0x00380000dc20783b */ /* 0x000ea80000000200 */
[----:B------:R-:W2:Y:S03]  /*1dbf0*/  LDSM.16.M88.4 R24, [R229+0xc000] ;  /* 0x00c00000e518783b */ /* 0x000ea60000000200 */
[C---:B----4-:R-:W-:Y:S08]  /*1dc00*/  HMMA.16816.F32.BF16 R16, R28.reuse, R20, R16 ;  /* 0x000000141c10723c */ /* 0x050ff00000041810 */
[C---:B------:R-:W-:Y:S01]  /*1dc10*/  HMMA.16816.F32.BF16 R12, R28.reuse, R22, R12 ;  /* 0x000000161c0c723c */ /* 0x040fe2000004180c */
[----:B------:R-:W4:Y:S07]  /*1dc20*/  LDSM.16.M88.4 R20, [R229+0xc800] ;  /* 0x00c80000e514783b */ /* 0x000f2e0000000200 */
[C---:B-1----:R-:W-:Y:S08]  /*1dc30*/  HMMA.16816.F32.BF16 R8, R28.reuse, R188, R8 ;  /* 0x000000bc1c08723c */ /* 0x042ff00000041808 */
[C---:B------:R-:W-:Y:S01]  /*1dc40*/  HMMA.16816.F32.BF16 R4, R28.reuse, R190, R4 ;  /* 0x000000be1c04723c */ /* 0x040fe20000041804 */
[----:B------:R-:W1:Y:S07]  /*1dc50*/  LDSM.16.M88.4 R188, [R229+0xd000] ;  /* 0x00d00000e5bc783b */ /* 0x000e6e0000000200 */
[C---:B-----5:R-:W-:Y:S08]  /*1dc60*/  HMMA.16816.F32.BF16 R180, R28.reuse, R184, R180 ;  /* 0x000000b81cb4723c */ /* 0x060ff000000418b4 */
[C---:B------:R-:W-:Y:S01]  /*1dc70*/  HMMA.16816.F32.BF16 R176, R28.reuse, R186, R176 ;  /* 0x000000ba1cb0723c */ /* 0x040fe200000418b0 */
[----:B------:R-:W5:Y:S07]  /*1dc80*/  LDSM.16.M88.4 R184, [R229+0xd800] ;  /* 0x00d80000e5b8783b */ /* 0x000f6e0000000200 */
[C---:B--2---:R-:W-:Y:S08]  /*1dc90*/  HMMA.16816.F32.BF16 R172, R28.reuse, R32, R172 ;  /* 0x000000201cac723c */ /* 0x044ff000000418ac */
[----:B------:R-:W-:Y:S01]  /*1dca0*/  HMMA.16816.F32.BF16 R168, R28, R34, R168 ;  /* 0x000000221ca8723c */ /* 0x000fe200000418a8 */
[----:B------:R-:W-:Y:S04]  /*1dcb0*/  LDSM.16.M88.4 R32, [R228+0x4000] ;  /* 0x00400000e420783b */ /* 0x000fe80000000200 */
[----:B------:R-:W2:Y:S03]  /*1dcc0*/  LDSM.16.M88.4 R28, [R215] ;  /* 0x00000000d71c783b */ /* 0x000ea60000000200 */
[C---:B------:R-:W-:Y:S08]  /*1dcd0*/  HMMA.16816.F32.BF16 R16, R192.reuse, R24, R16 ;  /* 0x00000018c010723c */ /* 0x040ff00000041810 */
[C---:B------:R-:W-:Y:S01]  /*1dce0*/  HMMA.16816.F32.BF16 R12, R192.reuse, R26, R12 ;  /* 0x0000001ac00c723c */ /* 0x040fe2000004180c */
[----:B------:R-:W2:Y:S07]  /*1dcf0*/  LDSM.16.M88.4 R24, [R214] ;  /* 0x00000000d618783b */ /* 0x000eae0000000200 */
[C---:B----4-:R-:W-:Y:S08]  /*1dd00*/  HMMA.16816.F32.BF16 R8, R192.reuse, R20, R8 ;  /* 0x00000014c008723c */ /* 0x050ff00000041808 */
[C---:B------:R-:W-:Y:S01]  /*1dd10*/  HMMA.16816.F32.BF16 R4, R192.reuse, R22, R4 ;  /* 0x00000016c004723c */ /* 0x040fe20000041804 */
[----:B------:R-:W4:Y:S07]  /*1dd20*/  LDSM.16.M88.4 R20, [R213] ;  /* 0x00000000d514783b */ /* 0x000f2e0000000200 */
[C---:B-1----:R-:W-:Y:S08]  /*1dd30*/  HMMA.16816.F32.BF16 R180, R192.reuse, R188, R180 ;  /* 0x000000bcc0b4723c */ /* 0x042ff000000418b4 */
[C---:B------:R-:W-:Y:S01]  /*1dd40*/  HMMA.16816.F32.BF16 R176, R192.reuse, R190, R176 ;  /* 0x000000bec0b0723c */ /* 0x040fe200000418b0 */
[----:B------:R-:W-:Y:S07]  /*1dd50*/  LDSM.16.M88.4 R188, [R224+0xc000] ;  /* 0x00c00000e0bc783b */ /* 0x000fee0000000200 */
[C---:B-----5:R-:W-:Y:S08]  /*1dd60*/  HMMA.16816.F32.BF16 R172, R192.reuse, R184, R172 ;  /* 0x000000b8c0ac723c */ /* 0x060ff000000418ac */
[----:B------:R-:W-:Y:S01]  /*1dd70*/  HMMA.16816.F32.BF16 R168, R192, R186, R168 ;  /* 0x000000bac0a8723c */ /* 0x000fe200000418a8 */
[----:B------:R-:W1:Y:S04]  /*1dd80*/  LDSM.16.M88.4 R184, [R212] ;  /* 0x00000000d4b8783b */ /* 0x000e680000000200 */
[----:B------:R-:W-:Y:S03]  /*1dd90*/  LDSM.16.M88.4 R192, [R226+0x4000] ;  /* 0x00400000e2c0783b */ /* 0x000fe60000000200 */
[C---:B--2---:R-:W-:Y:S08]  /*1dda0*/  HMMA.16816.F32.BF16 R16, R32.reuse, R28, R16 ;  /* 0x0000001c2010723c */ /* 0x044ff00000041810 */
[C---:B------:R-:W-:Y:S01]  /*1ddb0*/  HMMA.16816.F32.BF16 R12, R32.reuse, R30, R12 ;  /* 0x0000001e200c723c */ /* 0x040fe2000004180c */
[----:B------:R-:W2:Y:S07]  /*1ddc0*/  LDSM.16.M88.4 R28, [R224+0xc800] ;  /* 0x00c80000e01c783b */ /* 0x000eae0000000200 */
[C---:B------:R-:W-:Y:S08]  /*1ddd0*/  HMMA.16816.F32.BF16 R8, R32.reuse, R24, R8 ;  /* 0x000000182008723c */ /* 0x040ff00000041808 */
[C---:B------:R-:W-:Y:S01]  /*1dde0*/  HMMA.16816.F32.BF16 R4, R32.reuse, R26, R4 ;  /* 0x0000001a2004723c */ /* 0x040fe20000041804 */
[----:B------:R-:W5:Y:S07]  /*1ddf0*/  LDSM.16.M88.4 R24, [R224+0xd000] ;  /* 0x00d00000e018783b */ /* 0x000f6e0000000200 */
[C---:B----4-:R-:W-:Y:S08]  /*1de00*/  HMMA.16816.F32.BF16 R180, R32.reuse, R20, R180 ;  /* 0x0000001420b4723c */ /* 0x050ff000000418b4 */
[C---:B------:R-:W-:Y:S01]  /*1de10*/  HMMA.16816.F32.BF16 R176, R32.reuse, R22, R176 ;  /* 0x0000001620b0723c */ /* 0x040fe200000418b0 */
[----:B------:R-:W4:Y:S07]  /*1de20*/  LDSM.16.M88.4 R20, [R224+0xd800] ;  /* 0x00d80000e014783b */ /* 0x000f2e0000000200 */
[C---:B-1----:R-:W-:Y:S08]  /*1de30*/  HMMA.16816.F32.BF16 R172, R32.reuse, R184, R172 ;  /* 0x000000b820ac723c */ /* 0x042ff000000418ac */
[----:B------:R-:W-:Y:S01]  /*1de40*/  HMMA.16816.F32.BF16 R168, R32, R186, R168 ;  /* 0x000000ba20a8723c */ /* 0x000fe200000418a8 */
[----:B------:R-:W-:Y:S04]  /*1de50*/  LDSM.16.M88.4 R32, [R225+0x4000] ;  /* 0x00400000e120783b */ /* 0x000fe80000000200 */
[----:B------:R-:W1:Y:S03]  /*1de60*/  LDSM.16.M88.4 R184, [R220+0x4800] ;  /* 0x00480000dcb8783b */ /* 0x000e660000000200 */
[C---:B--2---:R-:W-:Y:S08]  /*1de70*/  HMMA.16816.F32.BF16 R8, R192.reuse, R28, R8 ;  /* 0x0000001cc008723c */ /* 0x044ff00000041808 */
[C---:B------:R-:W-:Y:S01]  /*1de80*/  HMMA.16816.F32.BF16 R4, R192.reuse, R30, R4 ;  /* 0x0000001ec004723c */ /* 0x040fe20000041804 */
[----:B------:R-:W2:Y:S07]  /*1de90*/  LDSM.16.M88.4 R28, [R220+0x4000] ;  /* 0x00400000dc1c783b */ /* 0x000eae0000000200 */
[C---:B-----5:R-:W-:Y:S08]  /*1dea0*/  HMMA.16816.F32.BF16 R180, R192.reuse, R24, R180 ;  /* 0x00000018c0b4723c */ /* 0x060ff000000418b4 */
[C---:B------:R-:W-:Y:S01]  /*1deb0*/  HMMA.16816.F32.BF16 R176, R192.reuse, R26, R176 ;  /* 0x0000001ac0b0723c */ /* 0x040fe200000418b0 */
[----:B------:R-:W5:Y:S07]  /*1dec0*/  LDSM.16.M88.4 R24, [R220+0x5000] ;  /* 0x00500000dc18783b */ /* 0x000f6e0000000200 */
[C---:B----4-:R-:W-:Y:S08]  /*1ded0*/  HMMA.16816.F32.BF16 R172, R192.reuse, R20, R172 ;  /* 0x00000014c0ac723c */ /* 0x050ff000000418ac */
[C---:B------:R-:W-:Y:S01]  /*1dee0*/  HMMA.16816.F32.BF16 R168, R192.reuse, R22, R168 ;  /* 0x00000016c0a8723c */ /* 0x040fe200000418a8 */
[----:B------:R-:W4:Y:S07]  /*1def0*/  LDSM.16.M88.4 R20, [R220+0x5800] ;  /* 0x00580000dc14783b */ /* 0x000f2e0000000200 */
[C---:B------:R-:W-:Y:S08]  /*1df00*/  HMMA.16816.F32.BF16 R16, R192.reuse, R188, R16 ;  /* 0x000000bcc010723c */ /* 0x040ff00000041810 */
[----:B------:R-:W-:Y:S01]  /*1df10*/  HMMA.16816.F32.BF16 R12, R192, R190, R12 ;  /* 0x000000bec00c723c */ /* 0x000fe2000004180c */
[----:B------:R-:W-:Y:S07]  /*1df20*/  LDSM.16.M88.4 R188, [R230+0x6000] ;  /* 0x00600000e6bc783b */ /* 0x000fee0000000200 */
[C---:B-1----:R-:W-:Y:S08]  /*1df30*/  HMMA.16816.F32.BF16 R8, R32.reuse, R184, R8 ;  /* 0x000000b82008723c */ /* 0x042ff00000041808 */
[C---:B------:R-:W-:Y:S01]  /*1df40*/  HMMA.16816.F32.BF16 R4, R32.reuse, R186, R4 ;  /* 0x000000ba2004723c */ /* 0x040fe20000041804 */
[----:B------:R-:W1:Y:S07]  /*1df50*/  LDSM.16.M88.4 R184, [R229+0xe000] ;  /* 0x00e00000e5b8783b */ /* 0x000e6e0000000200 */
[C---:B--2---:R-:W-:Y:S08]  /*1df60*/  HMMA.16816.F32.BF16 R16, R32.reuse, R28, R16 ;  /* 0x0000001c2010723c */ /* 0x044ff00000041810 */
[C---:B------:R-:W-:Y:S01]  /*1df70*/  HMMA.16816.F32.BF16 R12, R32.reuse, R30, R12 ;  /* 0x0000001e200c723c */ /* 0x040fe2000004180c */
[----:B------:R-:W2:Y:S07]  /*1df80*/  LDSM.16.M88.4 R28, [R229+0xe800] ;  /* 0x00e80000e51c783b */ /* 0x000eae0000000200 */
[C---:B-----5:R-:W-:Y:S08]  /*1df90*/  HMMA.16816.F32.BF16 R180, R32.reuse, R24, R180 ;  /* 0x0000001820b4723c */ /* 0x060ff000000418b4 */
[C---:B------:R-:W-:Y:S01]  /*1dfa0*/  HMMA.16816.F32.BF16 R176, R32.reuse, R26, R176 ;  /* 0x0000001a20b0723c */ /* 0x040fe200000418b0 */
[----:B------:R-:W5:Y:S07]  /*1dfb0*/  LDSM.16.M88.4 R24, [R229+0xf000] ;  /* 0x00f00000e518783b */ /* 0x000f6e0000000200 */
[C---:B----4-:R-:W-:Y:S08]  /*1dfc0*/  HMMA.16816.F32.BF16 R172, R32.reuse, R20, R172 ;  /* 0x0000001420ac723c */ /* 0x050ff000000418ac */
        /* <DEDUP_REMOVED lines=8> */
[----:B------:R-:W2:Y:S07]  /*1e050*/  LDSM.16.M88.4 R28, [R210] ;  /* 0x00000000d21c783b */ /* 0x000eae0000000200 */
[C---:B-----5:R-:W-:Y:S08]  /*1e060*/  HMMA.16816.F32.BF16 R180, R188.reuse, R24, R180 ;  /* 0x00000018bcb4723c */ /* 0x060ff000000418b4 */
[C---:B------:R-:W-:Y:S01]  /*1e070*/  HMMA.16816.F32.BF16 R176, R188.reuse, R26, R176 ;  /* 0x0000001abcb0723c */ /* 0x040fe200000418b0 */
[----:B------:R-:W-:Y:S07]  /*1e080*/  LDSM.16.M88.4 R24, [R209] ;  /* 0x00000000d118783b */ /* 0x000fee0000000200 */
[C---:B----4-:R-:W-:Y:S08]  /*1e090*/  HMMA.16816.F32.BF16 R172, R188.reuse, R20, R172 ;  /* 0x00000014bcac723c */ /* 0x050ff000000418ac */
[----:B------:R-:W-:Y:S01]  /*1e0a0*/  HMMA.16816.F32.BF16 R168, R188, R22, R168 ;  /* 0x00000016bca8723c */ /* 0x000fe200000418a8 */
[----:B------:R-:W-:Y:S04]  /*1e0b0*/  LDSM.16.M88.4 R188, [R226+0x6000] ;  /* 0x00600000e2bc783b */ /* 0x000fe80000000200 */
[----:B------:R-:W4:Y:S03]  /*1e0c0*/  LDSM.16.M88.4 R20, [R224+0xe000] ;  /* 0x00e00000e014783b */ /* 0x000f260000000200 */
[C---:B-1----:R-:W-:Y:S08]  /*1e0d0*/  HMMA.16816.F32.BF16 R16, R184.reuse, R32, R16 ;  /* 0x00000020b810723c */ /* 0x042ff00000041810 */
[C---:B------:R-:W-:Y:S01]  /*1e0e0*/  HMMA.16816.F32.BF16 R12, R184.reuse, R34, R12 ;  /* 0x00000022b80c723c */ /* 0x040fe2000004180c */
[----:B------:R-:W1:Y:S07]  /*1e0f0*/  LDSM.16.M88.4 R32, [R208] ;  /* 0x00000000d020783b */ /* 0x000e6e0000000200 */
[C---:B--2---:R-:W-:Y:S08]  /*1e100*/  HMMA.16816.F32.BF16 R8, R184.reuse, R28, R8 ;  /* 0x0000001cb808723c */ /* 0x044ff00000041808 */
[----:B------:R-:W-:Y:S01]  /*1e110*/  HMMA.16816.F32.BF16 R4, R184, R30, R4 ;  /* 0x0000001eb804723c */ /* 0x000fe20000041804 */
[----:B------:R-:W-:Y:S07]  /*1e120*/  LDSM.16.M88.4 R28, [R225+0x6000] ;  /* 0x00600000e11c783b */ /* 0x000fee0000000200 */
[C---:B----4-:R-:W-:Y:S08]  /*1e130*/  HMMA.16816.F32.BF16 R16, R188.reuse, R20, R16 ;  /* 0x00000014bc10723c */ /* 0x050ff00000041810 */
[----:B------:R-:W-:Y:S01]  /*1e140*/  HMMA.16816.F32.BF16 R12, R188, R22, R12 ;  /* 0x00000016bc0c723c */ /* 0x000fe2000004180c */
[----:B------:R-:W2:Y:S07]  /*1e150*/  LDSM.16.M88.4 R20, [R224+0xe800] ;  /* 0x00e80000e014783b */ /* 0x000eae0000000200 */
[C---:B------:R-:W-:Y:S08]  /*1e160*/  HMMA.16816.F32.BF16 R180, R184.reuse, R24, R180 ;  /* 0x00000018b8b4723c */ /* 0x040ff000000418b4 */
[C---:B------:R-:W-:Y:S01]  /*1e170*/  HMMA.16816.F32.BF16 R176, R184.reuse, R26, R176 ;  /* 0x0000001ab8b0723c */ /* 0x040fe200000418b0 */
[----:B------:R-:W4:Y:S07]  /*1e180*/  LDSM.16.M88.4 R24, [R220+0x6000] ;  /* 0x00600000dc18783b */ /* 0x000f2e0000000200 */
[C---:B-1----:R-:W-:Y:S08]  /*1e190*/  HMMA.16816.F32.BF16 R172, R184.reuse, R32, R172 ;  /* 0x00000020b8ac723c */ /* 0x042ff000000418ac */
[----:B------:R-:W-:Y:S01]  /*1e1a0*/  HMMA.16816.F32.BF16 R168, R184, R34, R168 ;  /* 0x00000022b8a8723c */ /* 0x000fe200000418a8 */
[----:B------:R-:W1:Y:S07]  /*1e1b0*/  LDSM.16.M88.4 R32, [R220+0x6800] ;  /* 0x00680000dc20783b */ /* 0x000e6e0000000200 */
[----:B--2---:R-:W-:Y:S08]  /*1e1c0*/  HMMA.16816.F32.BF16 R8, R188, R20, R8 ;  /* 0x00000014bc08723c */ /* 0x004ff00000041808 */
[C---:B----4-:R-:W-:Y:S08]  /*1e1d0*/  HMMA.16816.F32.BF16 R16, R28.reuse, R24, R16 ;  /* 0x000000181c10723c */ /* 0x050ff00000041810 */
[----:B------:R-:W-:Y:S01]  /*1e1e0*/  HMMA.16816.F32.BF16 R12, R28, R26, R12 ;  /* 0x0000001a1c0c723c */ /* 0x000fe2000004180c */
[----:B------:R-:W2:Y:S07]  /*1e1f0*/  LDSM.16.M88.4 R24, [R224+0xf000] ;  /* 0x00f00000e018783b */ /* 0x000eae0000000200 */
[----:B------:R-:W-:Y:S08]  /*1e200*/  HMMA.16816.F32.BF16 R4, R188, R22, R4 ;  /* 0x00000016bc04723c */ /* 0x000ff00000041804 */
[----:B-1----:R-:W-:Y:S01]  /*1e210*/  HMMA.16816.F32.BF16 R8, R28, R32, R8 ;  /* 0x000000201c08723c */ /* 0x002fe20000041808 */
[----:B---3--:R-:W-:-:S02]  /*1e220*/  FMUL.FTZ R193, R16, R198 ;  /* 0x000000c610c17220 */ /* 0x008fc40000410000 */
[-C--:B------:R-:W-:Y:S02]  /*1e230*/  FMUL.FTZ R20, R17, R198.reuse ;  /* 0x000000c611147220 */ /* 0x080fe40000410000 */
[-C--:B------:R-:W-:Y:S02]  /*1e240*/  FMUL.FTZ R192, R18, R198.reuse ;  /* 0x000000c612c07220 */ /* 0x080fe40000410000 */
[-C--:B------:R-:W-:Y:S02]  /*1e250*/  FMUL.FTZ R21, R19, R198.reuse ;  /* 0x000000c613157220 */ /* 0x080fe40000410000 */
[----:B------:R-:W1:Y:S01]  /*1e260*/  LDSM.16.M88.4 R16, [R220+0x7000] ;  /* 0x00700000dc10783b */ /* 0x000e620000000200 */
[-C--:B------:R-:W-:Y:S02]  /*1e270*/  FMUL.FTZ R22, R12, R198.reuse ;  /* 0x000000c60c167220 */ /* 0x080fe40000410000 */
[-C--:B------:R-:W-:Y:S02]  /*1e280*/  FMUL.FTZ R12, R13, R198.reuse ;  /* 0x000000c60d0c7220 */ /* 0x080fe40000410000 */
[----:B------:R-:W-:-:S02]  /*1e290*/  FMUL.FTZ R13, R14, R198 ;  /* 0x000000c60e0d7220 */ /* 0x000fc40000410000 */
[-C--:B------:R-:W-:Y:S01]  /*1e2a0*/  FMUL.FTZ R14, R15, R198.reuse ;  /* 0x000000c60f0e7220 */ /* 0x080fe20000410000 */
[----:B------:R-:W-:Y:S07]  /*1e2b0*/  HMMA.16816.F32.BF16 R4, R28, R34, R4 ;  /* 0x000000221c04723c */ /* 0x000fee0000041804 */
[-C--:B------:R-:W-:Y:S01]  /*1e2c0*/  FMUL.FTZ R23, R8, R198.reuse ;  /* 0x000000c608177220 */ /* 0x080fe20000410000 */
[----:B--2---:R-:W-:Y:S01]  /*1e2d0*/  HMMA.16816.F32.BF16 R180, R188, R24, R180 ;  /* 0x00000018bcb4723c */ /* 0x004fe200000418b4 */
[----:B------:R-:W-:-:S02]  /*1e2e0*/  FMUL.FTZ R15, R9, R198 ;  /* 0x000000c6090f7220 */ /* 0x000fc40000410000 */
[----:B------:R-:W-:-:S04]  /*1e2f0*/  FMUL.FTZ R33, R11, R198 ;  /* 0x000000c60b217220 */ /* 0x000fc80000410000 */
[-C--:B------:R-:W-:Y:S02]  /*1e300*/  FMUL.FTZ R24, R10, R198.reuse ;  /* 0x000000c60a187220 */ /* 0x080fe40000410000 */
[----:B------:R-:W2:Y:S01]  /*1e310*/  LDSM.16.M88.4 R8, [R224+0xf800] ;  /* 0x00f80000e008783b */ /* 0x000ea20000000200 */
[----:B------:R-:W-:Y:S03]  /*1e320*/  HMMA.16816.F32.BF16 R176, R188, R26, R176 ;  /* 0x0000001abcb0723c */ /* 0x000fe600000418b0 */
[----:B------:R-:W3:Y:S03]  /*1e330*/  S2R R32, SR_TID.X ;  /* 0x0000000000207919 */ /* 0x000ee60000002100 */
[-C--:B------:R-:W-:Y:S02]  /*1e340*/  FMUL.FTZ R25, R5, R198.reuse ;  /* 0x000000c605197220 */ /* 0x080fe40000410000 */
[----:B------:R-:W-:-:S02]  /*1e350*/  FMUL.FTZ R27, R6, R198 ;  /* 0x000000c6061b7220 */ /* 0x000fc40000410000 */
[----:B------:R-:W-:-:S04]  /*1e360*/  FMUL.FTZ R26, R7, R198 ;  /* 0x000000c6071a7220 */ /* 0x000fc80000410000 */
[C---:B-1----:R-:W-:Y:S07]  /*1e370*/  HMMA.16816.F32.BF16 R180, R28.reuse, R16, R180 ;  /* 0x000000101cb4723c */ /* 0x042fee00000418b4 */
[----:B------:R-:W-:Y:S02]  /*1e380*/  FMUL.FTZ R16, R4, R198 ;  /* 0x000000c604107220 */ /* 0x000fe40000410000 */
[----:B------:R-:W1:Y:S01]  /*1e390*/  LDSM.16.M88.4 R4, [R220+0x7800] ;  /* 0x00780000dc04783b */ /* 0x000e620000000200 */
[----:B------:R-:W-:Y:S01]  /*1e3a0*/  HMMA.16816.F32.BF16 R176, R28, R18, R176 ;  /* 0x000000121cb0723c */ /* 0x000fe200000418b0 */
[----:B------:R-:W4:Y:S01]  /*1e3b0*/  MUFU.TANH R20, R20 ;  /* 0x0000001400147308 */ /* 0x000f220000002400 */
[----:B------:R-:W-:-:S05]  /*1e3c0*/  DEPBAR.LE SB0, 0x0 ;  /* 0x000080000000791a */ /* 0x000fca0000000000 */
[----:B---3--:R-:W-:Y:S01]  /*1e3d0*/  IMAD.SHL.U32 R19, R32, 0x2, RZ ;  /* 0x0000000220137824 */ /* 0x008fe200078e00ff */
[----:B--2---:R-:W-:Y:S04]  /*1e3e0*/  HMMA.16816.F32.BF16 R172, R188, R8, R172 ;  /* 0x00000008bcac723c */ /* 0x004fe800000418ac */
[----:B------:R-:W-:-:S04]  /*1e3f0*/  LOP3.LUT R19, R19, 0x6, RZ, 0xc0, !PT ;  /* 0x0000000613137812 */ /* 0x000fc800078ec0ff */
[----:B------:R-:W-:Y:S01]  /*1e400*/  HMMA.16816.F32.BF16 R168, R188, R10, R168 ;  /* 0x0000000abca8723c */ /* 0x000fe200000418a8 */
[----:B------:R-:W2:Y:S01]  /*1e410*/  MUFU.TANH R21, R21 ;  /* 0x0000001500157308 */ /* 0x000ea20000002400 */
[----:B------:R-:W-:-:S07]  /*1e420*/  IMAD R9, R250, 0x40, R19 ;  /* 0x00000040fa097824 */ /* 0x000fce00078e0213 */
[----:B------:R-:W3:Y:S08]  /*1e430*/  MUFU.TANH R22, R22 ;  /* 0x0000001600167308 */ /* 0x000ef00000002400 */
[----:B------:R-:W5:Y:S01]  /*1e440*/  MUFU.TANH R13, R13 ;  /* 0x0000000d000d7308 */ /* 0x000f620000002400 */
[C---:B-1----:R-:W-:Y:S07]  /*1e450*/  HMMA.16816.F32.BF16 R172, R28.reuse, R4, R172 ;  /* 0x000000041cac723c */ /* 0x042fee00000418ac */
[----:B------:R1:W-:Y:S01]  /*1e460*/  MUFU.TANH R17, R33 ;  /* 0x0000002100117308 */ /* 0x0003e20000002400 */
[----:B------:R-:W-:Y:S07]  /*1e470*/  HMMA.16816.F32.BF16 R168, R28, R6, R168 ;  /* 0x000000061ca8723c */ /* 0x000fee00000418a8 */
[----:B------:R-:W2:Y:S01]  /*1e480*/  MUFU.TANH R12, R12 ;  /* 0x0000000c000c7308 */ /* 0x000ea20000002400 */
[----:B-1----:R-:W-:-:S07]  /*1e490*/  IADD3 R33, R9, 0x1, RZ ;  /* 0x0000000109217810 */ /* 0x002fce0007ffe0ff */
[----:B------:R-:W1:Y:S01]  /*1e4a0*/  MUFU.TANH R14, R14 ;  /* 0x0000000e000e7308 */ /* 0x000e620000002400 */
[C---:B------:R-:W-:Y:S02]  /*1e4b0*/  ISETP.GE.AND P1, PT, R33.reuse, R0, PT ;  /* 0x000000002100720c */ /* 0x040fe40003f26270 */
[----:B------:R-:W-:-:S05]  /*1e4c0*/  ISETP.GE.AND P3, PT, R33, R2, PT ;  /* 0x000000022100720c */ /* 0x000fca0003f66270 */
[----:B------:R-:W1:Y:S01]  /*1e4d0*/  MUFU.TANH R23, R23 ;  /* 0x0000001700177308 */ /* 0x000e620000002400 */
[----:B------:R-:W-:Y:S02]  /*1e4e0*/  IADD3 R33, R9, 0x8, RZ ;  /* 0x0000000809217810 */ /* 0x000fe40007ffe0ff */
[----:B----4-:R-:W-:Y:S02]  /*1e4f0*/  FSEL R10, R20, -INF , !P1 ;  /* 0xff800000140a7808 */ /* 0x010fe40004800000 */
[----:B------:R-:W-:-:S03]  /*1e500*/  ISETP.GE.AND P2, PT, R33, R0, PT ;  /* 0x000000002100720c */ /* 0x000fc60003f46270 */
[----:B------:R-:W4:Y:S01]  /*1e510*/  MUFU.TANH R15, R15 ;  /* 0x0000000f000f7308 */ /* 0x000f220000002400 */
[----:B------:R-:W-:Y:S02]  /*1e520*/  ISETP.GE.AND P1, PT, R33, R2, PT ;  /* 0x000000022100720c */ /* 0x000fe40003f26270 */
[----:B--2---:R-:W-:Y:S02]  /*1e530*/  FSEL R8, R21, -INF , !P3 ;  /* 0xff80000015087808 */ /* 0x004fe40005800000 */
[----:B------:R-:W-:-:S03]  /*1e540*/  IADD3 R35, R9, 0x9, RZ ;  /* 0x0000000909237810 */ /* 0x000fc60007ffe0ff */
[----:B------:R-:W2:Y:S01]  /*1e550*/  MUFU.TANH R24, R24 ;  /* 0x0000001800187308 */ /* 0x000ea20000002400 */
[----:B------:R-:W-:Y:S01]  /*1e560*/  IADD3 R21, R9, 0x10, RZ ;  /* 0x0000001009157810 */ /* 0x000fe20007ffe0ff */
[-C--:B------:R-:W-:Y:S01]  /*1e570*/  FMUL.FTZ R180, R180, R198.reuse ;  /* 0x000000c6b4b47220 */ /* 0x080fe20000410000 */
[----:B---3--:R-:W-:Y:S01]  /*1e580*/  FSEL R11, R22, -INF , !P2 ;  /* 0xff800000160b7808 */ /* 0x008fe20005000000 */
[----:B------:R-:W-:Y:S01]  /*1e590*/  FMUL.FTZ R182, R182, R198 ;  /* 0x000000c6b6b67220 */ /* 0x000fe20000410000 */
[----:B-----5:R-:W-:-:S03]  /*1e5a0*/  FSEL R13, R13, -INF , !P1 ;  /* 0xff8000000d0d7808 */ /* 0x020fc60004800000 */
[----:B------:R-:W3:Y:S01]  /*1e5b0*/  MUFU.TANH R16, R16 ;  /* 0x0000001000107308 */ /* 0x000ee20000002400 */
[C---:B------:R-:W-:Y:S02]  /*1e5c0*/  ISETP.GE.AND P3, PT, R35.reuse, R0, PT ;  /* 0x000000002300720c */ /* 0x040fe40003f66270 */
[----:B------:R-:W-:Y:S02]  /*1e5d0*/  ISETP.GE.AND P2, PT, R35, R2, PT ;  /* 0x000000022300720c */ /* 0x000fe40003f46270 */
[----:B------:R-:W-:-:S03]  /*1e5e0*/  ISETP.GE.AND P1, PT, R21, R0, PT ;  /* 0x000000001500720c */ /* 0x000fc60003f26270 */
[----:B------:R-:W-:Y:S01]  /*1e5f0*/  MUFU.TANH R25, R25 ;  /* 0x0000001900197308 */ /* 0x000fe20000002400 */
[----:B------:R-:W-:Y:S01]  /*1e600*/  IADD3 R5, R9, 0x11, RZ ;  /* 0x0000001109057810 */ /* 0x000fe20007ffe0ff */
[----:B------:R-:W-:-:S06]  /*1e610*/  FMUL.FTZ R18, R183, R198 ;  /* 0x000000c6b7127220 */ /* 0x000fcc0000410000 */
[----:B------:R-:W5:Y:S01]  /*1e620*/  MUFU.TANH R27, R27 ;  /* 0x0000001b001b7308 */ /* 0x000f620000002400 */
[-C--:B------:R-:W-:Y:S01]  /*1e630*/  FMUL.FTZ R181, R181, R198.reuse ;  /* 0x000000c6b5b57220 */ /* 0x080fe20000410000 */
[----:B------:R-:W-:Y:S01]  /*1e640*/  FSEL R12, R12, -INF , !P3 ;  /* 0xff8000000c0c7808 */ /* 0x000fe20005800000 */
[----:B------:R-:W-:Y:S01]  /*1e650*/  FMUL.FTZ R176, R176, R198 ;  /* 0x000000c6b0b07220 */ /* 0x000fe20000410000 */
[----:B-1----:R-:W-:Y:S02]  /*1e660*/  FSEL R14, R14, -INF , !P2 ;  /* 0xff8000000e0e7808 */ /* 0x002fe40005000000 */
[----:B------:R-:W-:Y:S02]  /*1e670*/  FSEL R23, R23, -INF , !P1 ;  /* 0xff80000017177808 */ /* 0x000fe40004800000 */
[----:B------:R-:W1:Y:S01]  /*1e680*/  MUFU.TANH R26, R26 ;  /* 0x0000001a001a7308 */ /* 0x000e620000002400 */
[----:B------:R-:W-:Y:S02]  /*1e690*/  ISETP.GE.AND P3, PT, R21, R2, PT ;  /* 0x000000021500720c */ /* 0x000fe40003f66270 */
[----:B------:R-:W-:-:S02]  /*1e6a0*/  ISETP.GE.AND P2, PT, R5, R0, PT ;  /* 0x000000000500720c */ /* 0x000fc40003f46270 */
[----:B------:R-:W-:-:S03]  /*1e6b0*/  ISETP.GE.AND P1, PT, R5, R2, PT ;  /* 0x000000020500720c */ /* 0x000fc60003f26270 */
[----:B------:R2:W1:Y:S01]  /*1e6c0*/  MUFU.TANH R187, R180 ;  /* 0x000000b400bb7308 */ /* 0x0004620000002400 */
[C---:B------:R-:W-:Y:S01]  /*1e6d0*/  IADD3 R21, R9.reuse, 0x18, RZ ;  /* 0x0000001809157810 */ /* 0x040fe20007ffe0ff */
[----:B------:R-:W-:Y:S01]  /*1e6e0*/  FMUL.FTZ R4, R178, R198 ;  /* 0x000000c6b2047220 */ /* 0x000fe20000410000 */
[----:B------:R-:W-:-:S05]  /*1e6f0*/  IADD3 R5, R9, 0x19, RZ ;  /* 0x0000001909057810 */ /* 0x000fca0007ffe0ff */
[----:B------:R-:W1:Y:S01]  /*1e700*/  MUFU.TANH R19, R182 ;  /* 0x000000b600137308 */ /* 0x000e620000002400 */
[----:B----4-:R-:W-:Y:S01]  /*1e710*/  FSEL R22, R15, -INF , !P2 ;  /* 0xff8000000f167808 */ /* 0x010fe20005000000 */
[----:B------:R-:W-:Y:S01]  /*1e720*/  FMUL.FTZ R177, R177, R198 ;  /* 0x000000c6b1b17220 */ /* 0x000fe20000410000 */
[----:B------:R-:W-:Y:S01]  /*1e730*/  ISETP.GE.AND P2, PT, R21, R2, PT ;  /* 0x000000021500720c */ /* 0x000fe20003f46270 */
[----:B------:R-:W-:Y:S01]  /*1e740*/  FMUL.FTZ R179, R179, R198 ;  /* 0x000000c6b3b37220 */ /* 0x000fe20000410000 */
[----:B------:R-:W-:-:S03]  /*1e750*/  IADD3 R7, R9, 0x20, RZ ;  /* 0x0000002009077810 */ /* 0x000fc60007ffe0ff */
[----:B------:R4:W1:Y:S01]  /*1e760*/  MUFU.TANH R186, R181 ;  /* 0x000000b500ba7308 */ /* 0x0008620000002400 */
[----:B--2---:R-:W-:Y:S02]  /*1e770*/  FSEL R180, R24, -INF , !P3 ;  /* 0xff80000018b47808 */ /* 0x004fe40005800000 */
[----:B------:R-:W-:Y:S01]  /*1e780*/  ISETP.GE.AND P3, PT, R21, R0, PT ;  /* 0x000000001500720c */ /* 0x000fe20003f66270 */
[----:B------:R-:W-:-:S04]  /*1e790*/  FMUL.FTZ R172, R172, R198 ;  /* 0x000000c6acac7220 */ /* 0x000fc80000410000 */
[----:B------:R-:W2:Y:S01]  /*1e7a0*/  MUFU.TANH R18, R18 ;  /* 0x0000001200127308 */ /* 0x000ea20000002400 */
[----:B------:R-:W-:Y:S01]  /*1e7b0*/  FMUL.FTZ R173, R173, R198 ;  /* 0x000000c6adad7220 */ /* 0x000fe20000410000 */
[----:B---3--:R-:W-:-:S06]  /*1e7c0*/  FSEL R20, R16, -INF , !P3 ;  /* 0xff80000010147808 */ /* 0x008fcc0005800000 */
[----:B------:R-:W3:Y:S01]  /*1e7d0*/  MUFU.TANH R185, R176 ;  /* 0x000000b000b97308 */ /* 0x000ee20000002400 */
[----:B----4-:R-:W-:Y:S02]  /*1e7e0*/  FSEL R181, R17, -INF , !P1 ;  /* 0xff80000011b57808 */ /* 0x010fe40004800000 */
[----:B------:R-:W-:Y:S02]  /*1e7f0*/  ISETP.GE.AND P1, PT, R5, R0, PT ;  /* 0x000000000500720c */ /* 0x000fe40003f26270 */
[----:B-----5:R-:W-:Y:S02]  /*1e800*/  FSEL R182, R27, -INF , !P2 ;  /* 0xff8000001bb67808 */ /* 0x020fe40005000000 */
[----:B------:R-:W-:Y:S01]  /*1e810*/  FSEL R21, R25, -INF , !P1 ;  /* 0xff80000019157808 */ /* 0x000fe20004800000 */
[----:B------:R-:W4:Y:S01]  /*1e820*/  MUFU.TANH R4, R4 ;  /* 0x0000000400047308 */ /* 0x000f220000002400 */
[----:B------:R-:W-:Y:S02]  /*1e830*/  ISETP.GE.AND P3, PT, R5, R2, PT ;  /* 0x000000020500720c */ /* 0x000fe40003f66270 */
[----:B------:R-:W-:-:S02]  /*1e840*/  ISETP.GE.AND P2, PT, R7, R0, PT ;  /* 0x000000000700720c */ /* 0x000fc40003f46270 */
[----:B------:R-:W-:-:S03]  /*1e850*/  ISETP.GE.AND P1, PT, R7, R2, PT ;  /* 0x000000020700720c */ /* 0x000fc60003f26270 */
[----:B------:R-:W5:Y:S01]  /*1e860*/  MUFU.TANH R184, R177 ;  /* 0x000000b100b87308 */ /* 0x000f620000002400 */
[C---:B------:R-:W-:Y:S02]  /*1e870*/  IADD3 R5, R9.reuse, 0x21, RZ ;  /* 0x0000002109057810 */ /* 0x040fe40007ffe0ff */
[----:B------:R-:W-:Y:S01]  /*1e880*/  IADD3 R15, R9, 0x28, RZ ;  /* 0x00000028090f7810 */ /* 0x000fe20007ffe0ff */
[----:B------:R-:W-:-:S04]  /*1e890*/  FMUL.FTZ R28, R170, R198 ;  /* 0x000000c6aa1c7220 */ /* 0x000fc80000410000 */
[----:B------:R-:W2:Y:S01]  /*1e8a0*/  MUFU.TANH R24, R179 ;  /* 0x000000b300187308 */ /* 0x000ea20000002400 */
[----:B-1----:R-:W-:Y:S02]  /*1e8b0*/  FSEL R183, R26, -INF , !P3 ;  /* 0xff8000001ab77808 */ /* 0x002fe40005800000 */
[----:B------:R-:W-:Y:S02]  /*1e8c0*/  FSEL R187, R187, -INF , !P2 ;  /* 0xff800000bbbb7808 */ /* 0x000fe40005000000 */
[----:B------:R-:W-:-:S03]  /*1e8d0*/  FSEL R27, R19, -INF , !P1 ;  /* 0xff800000131b7808 */ /* 0x000fc60004800000 */
[----:B------:R-:W1:Y:S01]  /*1e8e0*/  MUFU.TANH R172, R172 ;  /* 0x000000ac00ac7308 */ /* 0x000e620000002400 */
[C---:B------:R-:W-:Y:S01]  /*1e8f0*/  ISETP.GE.AND P3, PT, R5.reuse, R0, PT ;  /* 0x000000000500720c */ /* 0x040fe20003f66270 */
[----:B------:R-:W-:Y:S01]  /*1e900*/  FMUL.FTZ R174, R174, R198 ;  /* 0x000000c6aeae7220 */ /* 0x000fe20000410000 */
[----:B------:R-:W-:Y:S02]  /*1e910*/  ISETP.GE.AND P2, PT, R5, R2, PT ;  /* 0x000000020500720c */ /* 0x000fe40003f46270 */
[----:B------:R-:W-:-:S03]  /*1e920*/  ISETP.GE.AND P1, PT, R15, R0, PT ;  /* 0x000000000f00720c */ /* 0x000fc60003f26270 */
[----:B------:R-:W1:Y:S01]  /*1e930*/  MUFU.TANH R173, R173 ;  /* 0x000000ad00ad7308 */ /* 0x000e620000002400 */
[----:B------:R-:W-:Y:S01]  /*1e940*/  IADD3 R7, R9, 0x29, RZ ;  /* 0x0000002909077810 */ /* 0x000fe20007ffe0ff */
[----:B------:R-:W-:Y:S01]  /*1e950*/  FMUL.FTZ R6, R175, R198 ;  /* 0x000000c6af067220 */ /* 0x000fe20000410000 */
[----:B------:R-:W-:Y:S02]  /*1e960*/  FSEL R186, R186, -INF , !P3 ;  /* 0xff800000baba7808 */ /* 0x000fe40005800000 */
[----:B--2---:R-:W-:Y:S02]  /*1e970*/  FSEL R25, R18, -INF , !P2 ;  /* 0xff80000012197808 */ /* 0x004fe40005000000 */
[----:B---3--:R-:W-:Y:S01]  /*1e980*/  FSEL R185, R185, -INF , !P1 ;  /* 0xff800000b9b97808 */ /* 0x008fe20004800000 */
[----:B------:R-:W-:Y:S01]  /*1e990*/  MUFU.TANH R28, R28 ;  /* 0x0000001c001c7308 */ /* 0x000fe20000002400 */
[----:B------:R-:W-:Y:S01]  /*1e9a0*/  ISETP.GE.AND P3, PT, R15, R2, PT ;  /* 0x000000020f00720c */ /* 0x000fe20003f66270 */
[----:B------:R-:W-:Y:S01]  /*1e9b0*/  FMUL.FTZ R168, R168, R198 ;  /* 0x000000c6a8a87220 */ /* 0x000fe20000410000 */
[----:B------:R-:W-:-:S02]  /*1e9c0*/  ISETP.GE.AND P2, PT, R7, R0, PT ;  /* 0x000000000700720c */ /* 0x000fc40003f46270 */
[----:B------:R-:W-:Y:S02]  /*1e9d0*/  ISETP.GE.AND P1, PT, R7, R2, PT ;  /* 0x000000020700720c */ /* 0x000fe40003f26270 */
[C---:B------:R-:W-:Y:S01]  /*1e9e0*/  IADD3 R7, R9.reuse, 0x30, RZ ;  /* 0x0000003009077810 */ /* 0x040fe20007ffe0ff */
[----:B------:R-:W2:Y:S01]  /*1e9f0*/  MUFU.TANH R5, R174 ;  /* 0x000000ae00057308 */ /* 0x000ea20000002400 */
[----:B------:R-:W-:Y:S02]  /*1ea00*/  IADD3 R15, R9, 0x31, RZ ;  /* 0x00000031090f7810 */ /* 0x000fe40007ffe0ff */
[----:B----4-:R-:W-:Y:S01]  /*1ea10*/  FSEL R26, R4, -INF , !P3 ;  /* 0xff800000041a7808 */ /* 0x010fe20005800000 */
[----:B------:R-:W-:Y:S01]  /*1ea20*/  FMUL.FTZ R169, R169, R198 ;  /* 0x000000c6a9a97220 */ /* 0x000fe20000410000 */
[----:B------:R-:W-:Y:S02]  /*1ea30*/  ISETP.GE.AND P3, PT, R7, R0, PT ;  /* 0x000000000700720c */ /* 0x000fe40003f66270 */
[----:B-----5:R-:W-:Y:S01]  /*1ea40*/  FSEL R184, R184, -INF , !P2 ;  /* 0xff800000b8b87808 */ /* 0x020fe20005000000 */
[----:B------:R-:W3:Y:S01]  /*1ea50*/  MUFU.TANH R6, R6 ;  /* 0x0000000600067308 */ /* 0x000ee20000002400 */
[----:B------:R-:W-:-:S02]  /*1ea60*/  FSEL R24, R24, -INF , !P1 ;  /* 0xff80000018187808 */ /* 0x000fc40004800000 */
[----:B------:R-:W-:Y:S02]  /*1ea70*/  ISETP.GE.AND P2, PT, R7, R2, PT ;  /* 0x000000020700720c */ /* 0x000fe40003f46270 */
[----:B------:R-:W-:-:S03]  /*1ea80*/  ISETP.GE.AND P1, PT, R15, R0, PT ;  /* 0x000000000f00720c */ /* 0x000fc60003f26270 */
[----:B------:R3:W4:Y:S01]  /*1ea90*/  MUFU.TANH R4, R168 ;  /* 0x000000a800047308 */ /* 0x0007220000002400 */
[----:B------:R-:W-:Y:S01]  /*1eaa0*/  IADD3 R7, R9, 0x38, RZ ;  /* 0x0000003809077810 */ /* 0x000fe20007ffe0ff */
[----:B------:R-:W-:Y:S01]  /*1eab0*/  FMUL.FTZ R29, R171, R198 ;  /* 0x000000c6ab1d7220 */ /* 0x000fe20000410000 */
[----:B-1----:R-:W-:Y:S02]  /*1eac0*/  FSEL R175, R172, -INF , !P3 ;  /* 0xff800000acaf7808 */ /* 0x002fe40005800000 */
[----:B------:R-:W-:Y:S02]  /*1ead0*/  FSEL R173, R173, -INF , !P1 ;  /* 0xff800000adad7808 */ /* 0x000fe40004800000 */
[----:B------:R-:W-:Y:S01]  /*1eae0*/  ISETP.GE.AND P1, PT, R7, R2, PT ;  /* 0x000000020700720c */ /* 0x000fe20003f26270 */
[----:B------:R-:W1:Y:S01]  /*1eaf0*/  MUFU.TANH R193, R193 ;  /* 0x000000c100c17308 */ /* 0x000e620000002400 */
[----:B--2---:R-:W-:Y:S02]  /*1eb00*/  FSEL R170, R5, -INF , !P2 ;  /* 0xff80000005aa7808 */ /* 0x004fe40005000000 */
[----:B------:R-:W-:-:S05]  /*1eb10*/  FSEL R28, R28, -INF , !P1 ;  /* 0xff8000001c1c7808 */ /* 0x000fca0004800000 */
[----:B------:R-:W2:Y:S01]  /*1eb20*/  MUFU.TANH R172, R169 ;  /* 0x000000a900ac7308 */ /* 0x000ea20000002400 */
[----:B------:R-:W-:Y:S02]  /*1eb30*/  ISETP.GE.AND P1, PT, R165, 0x3, PT ;  /* 0x00000003a500780c */ /* 0x000fe40003f26270 */
[----:B------:R-:W-:Y:S02]  /*1eb40*/  ISETP.GE.AND P3, PT, R15, R2, PT ;  /* 0x000000020f00720c */ /* 0x000fe40003f66270 */
[----:B------:R-:W-:-:S03]  /*1eb50*/  ISETP.GE.AND P2, PT, R7, R0, PT ;  /* 0x000000000700720c */ /* 0x000fc60003f46270 */
[----:B------:R-:W5:Y:S01]  /*1eb60*/  MUFU.TANH R192, R192 ;  /* 0x000000c000c07308 */ /* 0x000f620000002400 */
[----:B------:R-:W-:-:S07]  /*1eb70*/  IADD3 R5, R9, 0x39, RZ ;  /* 0x0000003909057810 */ /* 0x000fce0007ffe0ff */
[----:B------:R-:W5:Y:S01]  /*1eb80*/  MUFU.TANH R29, R29 ;  /* 0x0000001d001d7308 */ /* 0x000f620000002400 */
[----:B---3--:R-:W-:Y:S02]  /*1eb90*/  FSEL R168, R6, -INF , !P3 ;  /* 0xff80000006a87808 */ /* 0x008fe40005800000 */
[----:B----4-:R-:W-:Y:S01]  /*1eba0*/  FSEL R171, R4, -INF , !P2 ;  /* 0xff80000004ab7808 */ /* 0x010fe20005000000 */
[----:B------:R-:W-:Y:S01]  /*1ebb0*/  BAR.SYNC.DEFER_BLOCKING 0x0 ;  /* 0x0000000000007b1d */ /* 0x000fe20000010000 */
[-C--:B------:R-:W-:Y:S02]  /*1ebc0*/  ISETP.GE.AND P3, PT, R9, R0.reuse, PT ;  /* 0x000000000900720c */ /* 0x080fe40003f66270 */
[----:B------:R-:W-:Y:S02]  /*1ebd0*/  ISETP.GE.AND P2, PT, R5, R0, PT ;  /* 0x000000000500720c */ /* 0x000fe40003f46270 */
[----:B-1----:R-:W-:Y:S02]  /*1ebe0*/  FSEL R193, R193, -INF , !P3 ;  /* 0xff800000c1c17808 */ /* 0x002fe40005800000 */
[----:B--2---:R-:W-:Y:S01]  /*1ebf0*/  FSEL R172, R172, -INF , !P2 ;  /* 0xff800000acac7808 */ /* 0x004fe20005000000 */
[----:B------:R-:W-:Y:S01]  /*1ec00*/  BSSY B1, `(.L_x_1441) ;  /* 0x00000ce000017945 */ /* 0x000fe20003800000 */
[----:B------:R-:W-:-:S02]  /*1ec10*/  ISETP.GE.AND P3, PT, R9, R2, PT ;  /* 0x000000020900720c */ /* 0x000fc40003f66270 */
[----:B------:R-:W-:Y:S01]  /*1ec20*/  ISETP.GE.AND P2, PT, R5, R2, PT ;  /* 0x000000020500720c */ /* 0x000fe20003f46270 */
[----:B------:R-:W-:Y:S01]  /*1ec30*/  IMAD.MOV.U32 R188, RZ, RZ, R196 ;  /* 0x000000ffffbc7224 */ /* 0x000fe200078e00c4 */
[----:B-----5:R-:W-:Y:S01]  /*1ec40*/  FSEL R192, R192, -INF , !P3 ;  /* 0xff800000c0c07808 */ /* 0x020fe20005800000 */
[----:B------:R-:W-:Y:S01]  /*1ec50*/  IMAD.MOV.U32 R189, RZ, RZ, R197 ;  /* 0x000000ffffbd7224 */ /* 0x000fe200078e00c5 */
[----:B------:R-:W-:Y:S01]  /*1ec60*/  FSEL R29, R29, -INF , !P2 ;  /* 0xff8000001d1d7808 */ /* 0x000fe20005000000 */
[----:B------:R-:W-:Y:S05]  /*1ec70*/  @!P1 BRA `(.L_x_1442) ;  /* 0x00000c6000009947 */ /* 0x000fea0003800000 */
[----:B------:R-:W-:Y:S01]  /*1ec80*/  BSSY B0, `(.L_x_1443) ;  /* 0x0000043000007945 */ /* 0x000fe20003800000 */
[----:B------:R-:W-:Y:S05]  /*1ec90*/  @!P0 BRA `(.L_x_1444) ;  /* 0x000003d000008947 */ /* 0x000fea0003800000 */
[----:B------:R-:W-:Y:S02]  /*1eca0*/  ULDC.64 UR4, c[0x0][0x118] ;  /* 0x0000460000047ab9 */ /* 0x000fe40000000a00 */
[----:B------:R-:W2:Y:S01]  /*1ecb0*/  LD.E R15, [R166.64+0x170] ;  /* 0x00017004a60f7980 */ /* 0x000ea2000c101900 */
[----:B------:R-:W-:-:S05]  /*1ecc0*/  IMAD.SHL.U32 R2, R250, 0x40, RZ ;  /* 0x00000040fa027824 */ /* 0x000fca00078e00ff */
[----:B------:R-:W-:Y:S02]  /*1ecd0*/  IADD3 R7, R2, -0x40, RZ ;  /* 0xffffffc002077810 */ /* 0x000fe40007ffe0ff */
[-C--:B--2---:R-:W-:Y:S02]  /*1ece0*/  IABS R6, R15.reuse ;  /* 0x0000000f00067213 */ /* 0x084fe40000000000 */
[----:B------:R-:W-:Y:S02]  /*1ecf0*/  IABS R4, R15 ;  /* 0x0000000f00047213 */ /* 0x000fe40000000000 */
[----:B------:R-:W1:Y:S03]  /*1ed00*/  I2F.RP R0, R6 ;  /* 0x0000000600007306 */ /* 0x000e660000209400 */
[----:B------:R-:W-:-:S05]  /*1ed10*/  IMAD.MOV R4, RZ, RZ, -R4 ;  /* 0x000000ffff047224 */ /* 0x000fca00078e0a04 */
        /* <DEDUP_REMOVED lines=10> */
[----:B------:R-:W-:-:S06]  /*1edc0*/  IMAD.HI.U32 R16, R19, R16, R18 ;  /* 0x0000001013107227 */ /* 0x000fcc00078e0012 */
[----:B------:R-:W-:-:S04]  /*1edd0*/  IMAD.HI.U32 R9, R16, R5, RZ ;  /* 0x0000000510097227 */ /* 0x000fc800078e00ff */
[----:B------:R-:W-:Y:S02]  /*1ede0*/  IMAD R5, R9, R4, R5 ;  /* 0x0000000409057224 */ /* 0x000fe400078e0205 */
[----:B------:R-:W-:-:S03]  /*1edf0*/  IMAD.HI.U32 R17, R16, R0, RZ ;  /* 0x0000000010117227 */ /* 0x000fc600078e00ff */
[----:B------:R-:W-:Y:S01]  /*1ee00*/  ISETP.GT.U32.AND P2, PT, R6, R5, PT ;  /* 0x000000050600720c */ /* 0x000fe20003f44070 */
[----:B------:R-:W-:-:S05]  /*1ee10*/  IMAD R19, R17, R4, R0 ;  /* 0x0000000411137224 */ /* 0x000fca00078e0200 */
[----:B------:R-:W-:-:S07]  /*1ee20*/  ISETP.GT.U32.AND P1, PT, R6, R19, PT ;  /* 0x000000130600720c */ /* 0x000fce0003f24070 */
[-C--:B------:R-:W-:Y:S02]  /*1ee30*/  @!P2 IADD3 R5, R5, -R6.reuse, RZ ;  /* 0x800000060505a210 */ /* 0x080fe40007ffe0ff */
[----:B------:R-:W-:Y:S02]  /*1ee40*/  @!P2 IADD3 R9, R9, 0x1, RZ ;  /* 0x000000010909a810 */ /* 0x000fe40007ffe0ff */
[-C--:B------:R-:W-:Y:S02]  /*1ee50*/  ISETP.GE.U32.AND P0, PT, R5, R6.reuse, PT ;  /* 0x000000060500720c */ /* 0x080fe40003f06070 */
[----:B------:R-:W-:Y:S01]  /*1ee60*/  @!P1 IMAD.IADD R19, R19, 0x1, -R6 ;  /* 0x0000000113139824 */ /* 0x000fe200078e0a06 */
[----:B------:R-:W-:Y:S02]  /*1ee70*/  ISETP.GE.AND P2, PT, R2, RZ, PT ;  /* 0x000000ff0200720c */ /* 0x000fe40003f46270 */
[----:B------:R-:W-:Y:S02]  /*1ee80*/  @!P1 IADD3 R17, R17, 0x1, RZ ;  /* 0x0000000111119810 */ /* 0x000fe40007ffe0ff */
[----:B------:R-:W-:-:S02]  /*1ee90*/  ISETP.GE.U32.AND P3, PT, R19, R6, PT ;  /* 0x000000061300720c */ /* 0x000fc40003f66070 */
[----:B------:R-:W-:Y:S01]  /*1eea0*/  ISETP.NE.AND P1, PT, R15, RZ, PT ;  /* 0x000000ff0f00720c */ /* 0x000fe20003f25270 */
[----:B------:R-:W2:Y:S01]  /*1eeb0*/  LD.E.64 R18, [R166.64+0x20] ;  /* 0x00002004a6127980 */ /* 0x000ea2000c101b00 */
[----:B------:R-:W-:Y:S02]  /*1eec0*/  LOP3.LUT R2, RZ, R15, RZ, 0x33, !PT ;  /* 0x0000000fff027212 */ /* 0x000fe400078e33ff */
[----:B------:R-:W-:Y:S02]  /*1eed0*/  @P0 IADD3 R9, R9, 0x1, RZ ;  /* 0x0000000109090810 */ /* 0x000fe40007ffe0ff */
[----:B------:R-:W-:-:S03]  /*1eee0*/  ISETP.GE.AND P0, PT, R7, RZ, PT ;  /* 0x000000ff0700720c */ /* 0x000fc60003f06270 */
[----:B------:R-:W-:Y:S02]  /*1eef0*/  @!P2 IMAD.MOV R9, RZ, RZ, -R9 ;  /* 0x000000ffff09a224 */ /* 0x000fe400078e0a09 */
[----:B------:R-:W-:-:S03]  /*1ef00*/  @P3 IADD3 R17, R17, 0x1, RZ ;  /* 0x0000000111113810 */ /* 0x000fc60007ffe0ff */
[----:B------:R-:W-:-:S05]  /*1ef10*/  SEL R7, R2, R9, !P1 ;  /* 0x0000000902077207 */ /* 0x000fca0004800000 */
[----:B------:R-:W-:Y:S01]  /*1ef20*/  @!P0 IADD3 R17, -R17, RZ, RZ ;  /* 0x000000ff11118210 */ /* 0x000fe20007ffe1ff */
[----:B------:R-:W-:-:S03]  /*1ef30*/  IMAD.WIDE R34, R7, 0x4, R248 ;  /* 0x0000000407227825 */ /* 0x000fc600078e02f8 */
[----:B------:R-:W-:Y:S02]  /*1ef40*/  SEL R2, R2, R17, !P1 ;  /* 0x0000001102027207 */ /* 0x000fe40004800000 */
[----:B------:R-:W3:Y:S03]  /*1ef50*/  LD.E.64 R16, [R166.64+0x38] ;  /* 0x00003804a6107980 */ /* 0x000ee6000c101b00 */
[----:B------:R-:W-:Y:S01]  /*1ef60*/  IMAD.WIDE R32, R2, 0x4, R248 ;  /* 0x0000000402207825 */ /* 0x000fe200078e02f8 */
        /* <DEDUP_REMOVED lines=11> */
[----:B------:R-:W-:-:S03]  /*1f020*/  SHF.R.S32.HI R0, RZ, 0x1f, R5 ;  /* 0x0000001fff007819 */ /* 0x000fc60000011405 */
[----:B------:R-:W-:-:S04]  /*1f030*/  IMAD.WIDE.U32 R4, R5, R18, R30 ;  /* 0x0000001205047225 */ /* 0x000fc800078e001e */
[----:B------:R-:W-:-:S04]  /*1f040*/  IMAD R7, R18, R0, R7 ;  /* 0x0000000012077224 */ /* 0x000fc800078e0207 */
[----:B------:R-:W-:Y:S01]  /*1f050*/  IMAD.IADD R7, R5, 0x1, R7 ;  /* 0x0000000105077824 */ /* 0x000fe200078e0207 */
[----:B------:R-:W-:Y:S05]  /*1f060*/  BRA `(.L_x_1445) ;  /* 0x0000004000007947 */ /* 0x000fea0003800000 */
.L_x_1444:
[----:B------:R-:W-:Y:S02]  /*1f070*/  ULDC.64 UR4, c[0x0][0x118] ;  /* 0x0000460000047ab9 */ /* 0x000fe40000000a00 */
[----:B------:R-:W2:Y:S02]  /*1f080*/  LD.E R4, [R166.64+0x38] ;  /* 0x00003804a6047980 */ /* 0x000ea4000c101900 */
[----:B--2---:R-:W-:-:S04]  /*1f090*/  LEA R4, -R4, RZ, 0x6 ;  /* 0x000000ff04047211 */ /* 0x004fc800078e31ff */
[----:B------:R-:W-:Y:S02]  /*1f0a0*/  SHF.R.S32.HI R7, RZ, 0x1f, R4 ;  /* 0x0000001fff077819 */ /* 0x000fe40000011404 */
.L_x_1445:
[----:B------:R-:W-:Y:S05]  /*1f0b0*/  BSYNC B0 ;  /* 0x0000000000007941 */ /* 0x000fea0003800000 */
.L_x_1443:
[CC--:B------:R-:W-:Y:S01]  /*1f0c0*/  @P6 IADD3 R15, P0, R4.reuse, R237.reuse, RZ ;  /* 0x000000ed040f6210 */ /* 0x0c0fe20007f1e0ff */
[----:B------:R-:W-:Y:S01]  /*1f0d0*/  ULDC.64 UR4, c[0x0][0x118] ;  /* 0x0000460000047ab9 */ /* 0x000fe20000000a00 */
[----:B------:R-:W-:Y:S02]  /*1f0e0*/  LOP3.LUT R2, R251, 0x1, RZ, 0xc0, !PT ;  /* 0x00000001fb027812 */ /* 0x000fe400078ec0ff */
[-C--:B------:R-:W-:Y:S01]  /*1f0f0*/  @P6 LEA R176, P2, R15, R240.reuse, 0x1 ;  /* 0x000000f00fb06211 */ /* 0x080fe200078408ff */
[C-C-:B------:R-:W-:Y:S01]  /*1f100*/  @P6 IMAD.X R0, R7.reuse, 0x1, R238.reuse, P0 ;  /* 0x0000000107006824 */ /* 0x140fe200000e06ee */
[-C--:B------:R-:W-:Y:S02]  /*1f110*/  @P5 IADD3 R5, P0, R4, R237.reuse, RZ ;  /* 0x000000ed04055210 */ /* 0x080fe40007f1e0ff */
[----:B------:R-:W-:Y:S02]  /*1f120*/  ISETP.NE.U32.AND P3, PT, R2, 0x1, PT ;  /* 0x000000010200780c */ /* 0x000fe40003f65070 */
[----:B------:R-:W-:Y:S01]  /*1f130*/  @P4 IADD3 R9, P1, R4, R237, RZ ;  /* 0x000000ed04094210 */ /* 0x000fe20007f3e0ff */
[----:B------:R-:W-:Y:S01]  /*1f140*/  @P5 IMAD.X R2, R7, 0x1, R238, P0 ;  /* 0x0000000107025824 */ /* 0x000fe200000e06ee */
[----:B------:R-:W-:-:S02]  /*1f150*/  @P5 LEA R34, P0, R5, R240, 0x1 ;  /* 0x000000f005225211 */ /* 0x000fc400078008ff */
[-C--:B------:R-:W-:Y:S01]  /*1f160*/  @P6 LEA.HI.X R177, R15, R239.reuse, R0, 0x1, P2 ;  /* 0x000000ef0fb16211 */ /* 0x080fe200010f0c00 */
[----:B------:R-:W-:Y:S01]  /*1f170*/  @P4 IMAD.X R0, R7, 0x1, R238, P1 ;  /* 0x0000000107004824 */ /* 0x000fe200008e06ee */
[----:B------:R-:W-:Y:S02]  /*1f180*/  @P5 LEA.HI.X R35, R5, R239, R2, 0x1, P0 ;  /* 0x000000ef05235211 */ /* 0x000fe400000f0c02 */
[----:B------:R-:W-:Y:S02]  /*1f190*/  @P4 LEA R32, P1, R9, R240, 0x1 ;  /* 0x000000f009204211 */ /* 0x000fe400078208ff */
[----:B------:R-:W-:Y:S02]  /*1f1a0*/  IADD3 R5, P2, P0, R237, R237, R4 ;  /* 0x000000eded057210 */ /* 0x000fe4000785e004 */
[----:B------:R-:W-:Y:S02]  /*1f1b0*/  @P4 LEA.HI.X R33, R9, R239, R0, 0x1, P1 ;  /* 0x000000ef09214211 */ /* 0x000fe400008f0c00 */
[----:B------:R-:W-:-:S02]  /*1f1c0*/  IADD3.X R2, R238, R238, R7, P2, P0 ;  /* 0x000000eeee027210 */ /* 0x000fc400017e0407 */
[CC--:B------:R-:W-:Y:S02]  /*1f1d0*/  LEA R190, P1, R4.reuse, R240.reuse, 0x1 ;  /* 0x000000f004be7211 */ /* 0x0c0fe400078208ff */
[CC--:B------:R-:W-:Y:S02]  /*1f1e0*/  @!P3 LEA R178, P0, R5.reuse, R240.reuse, 0x1 ;  /* 0x000000f005b2b211 */ /* 0x0c0fe400078008ff */
[CC--:B------:R-:W-:Y:S02]  /*1f1f0*/  @P6 LEA R30, P2, R5.reuse, R240.reuse, 0x1 ;  /* 0x000000f0051e6211 */ /* 0x0c0fe400078408ff */
[-C--:B------:R-:W-:Y:S02]  /*1f200*/  LEA.HI.X R191, R4, R239.reuse, R7, 0x1, P1 ;  /* 0x000000ef04bf7211 */ /* 0x080fe400008f0c07 */
[CCC-:B------:R-:W-:Y:S02]  /*1f210*/  @!P3 LEA.HI.X R179, R5.reuse, R239.reuse, R2.reuse, 0x1, P0 ;  /* 0x000000ef05b3b211 */ /* 0x1c0fe400000f0c02 */
[C---:B------:R-:W-:Y:S01]  /*1f220*/  @P6 LEA.HI.X R31, R5.reuse, R239, R2, 0x1, P2 ;  /* 0x000000ef051f6211 */ /* 0x040fe200010f0c02 */
[----:B------:R-:W-:Y:S01]  /*1f230*/  @!PT LDS RZ, [RZ] ;  /* 0x00000000fffff984 */ /* 0x000fe20000000800 */
[----:B------:R-:W-:Y:S01]  /*1f240*/  @!PT LDS RZ, [RZ] ;  /* 0x00000000fffff984 */ /* 0x000fe20000000800 */
[----:B------:R-:W-:Y:S01]  /*1f250*/  @!PT LDS RZ, [RZ] ;  /* 0x00000000fffff984 */ /* 0x000fe20000000800 */
[----:B------:R1:W-:Y:S01]  /*1f260*/  @!P3 LDGSTS.E.BYPASS.LTC128B.128 [R247+0x8000], [R190.64] ;  /* 0x08000000bef7bfae */ /* 0x0003e2000b901d44 */
[----:B------:R-:W-:-:S02]  /*1f270*/  @P5 LEA R18, P1, R5, R240, 0x1 ;  /* 0x000000f005125211 */ /* 0x000fc400078208ff */
[CC--:B------:R-:W-:Y:S01]  /*1f280*/  @P4 LEA R16, P0, R5.reuse, R240.reuse, 0x1 ;  /* 0x000000f005104211 */ /* 0x0c0fe200078008ff */
[----:B------:R1:W-:Y:S01]  /*1f290*/  @P3 STS.128 [R247+0x8000], RZ ;  /* 0x008000fff7003388 */ /* 0x0003e20000000c00 */
[C---:B------:R-:W-:Y:S02]  /*1f2a0*/  IADD3 R0, P2, R5.reuse, R237, RZ ;  /* 0x000000ed05007210 */ /* 0x040fe40007f5e0ff */
[CCC-:B------:R-:W-:Y:S02]  /*1f2b0*/  @P5 LEA.HI.X R19, R5.reuse, R239.reuse, R2.reuse, 0x1, P1 ;  /* 0x000000ef05135211 */ /* 0x1c0fe400008f0c02 */
[----:B------:R-:W-:Y:S01]  /*1f2c0*/  @P4 LEA.HI.X R17, R5, R239, R2, 0x1, P0 ;  /* 0x000000ef05114211 */ /* 0x000fe200000f0c02 */
[----:B------:R-:W-:Y:S01]  /*1f2d0*/  IMAD.X R2, R2, 0x1, R238, P2 ;  /* 0x0000000102027824 */ /* 0x000fe200010e06ee */
[----:B------:R-:W-:Y:S01]  /*1f2e0*/  @!P3 IADD3 R4, P1, R4, R237, RZ ;  /* 0x000000ed0404b210 */ /* 0x000fe20007f3e0ff */
[----:B------:R-:W-:Y:S01]  /*1f2f0*/  @P6 IMAD.MOV.U32 R5, RZ, RZ, R191 ;  /* 0x000000ffff056224 */ /* 0x000fe200078e00bf */
[----:B------:R-:W-:-:S02]  /*1f300*/  @P6 LEA R200, P2, R0, R240, 0x1 ;  /* 0x000000f000c86211 */ /* 0x000fc400078408ff */
[CC--:B------:R-:W-:Y:S01]  /*1f310*/  @!P3 LEA R194, P0, R0.reuse, R240.reuse, 0x1 ;  /* 0x000000f000c2b211 */ /* 0x0c0fe200078008ff */
[----:B------:R-:W-:Y:S01]  /*1f320*/  @!P3 IMAD.X R7, R7, 0x1, R238, P1 ;  /* 0x000000010707b824 */ /* 0x000fe200008e06ee */
[-C--:B------:R-:W-:Y:S02]  /*1f330*/  @P6 LEA.HI.X R201, R0, R239.reuse, R2, 0x1, P2 ;  /* 0x000000ef00c96211 */ /* 0x080fe400010f0c02 */
[-C--:B------:R-:W-:Y:S02]  /*1f340*/  @!P3 LEA R6, P2, R4, R240.reuse, 0x1 ;  /* 0x000000f00406b211 */ /* 0x080fe400078408ff */
[----:B------:R-:W-:Y:S02]  /*1f350*/  @P5 LEA R198, P1, R0, R240, 0x1 ;  /* 0x000000f000c65211 */ /* 0x000fe400078208ff */
[-C--:B------:R-:W-:Y:S01]  /*1f360*/  @!P3 LEA.HI.X R7, R4, R239.reuse, R7, 0x1, P2 ;  /* 0x000000ef0407b211 */ /* 0x080fe200010f0c07 */
[----:B------:R-:W-:Y:S01]  /*1f370*/  @P6 IMAD.MOV.U32 R4, RZ, RZ, R190 ;  /* 0x000000ffff046224 */ /* 0x000fe200078e00be */
[----:B------:R-:W-:-:S02]  /*1f380*/  @!P3 LEA.HI.X R195, R0, R239, R2, 0x1, P0 ;  /* 0x000000ef00c3b211 */ /* 0x000fc400000f0c02 */
[C---:B------:R-:W-:Y:S01]  /*1f390*/  @P4 LEA R196, P0, R0.reuse, R240, 0x1 ;  /* 0x000000f000c44211 */ /* 0x040fe200078008ff */
[----:B------:R-:W-:Y:S01]  /*1f3a0*/  IMAD.MOV.U32 R240, RZ, RZ, R190 ;  /* 0x000000fffff07224 */ /* 0x000fe200078e00be */
[----:B------:R-:W-:Y:S01]  /*1f3b0*/  @!PT LDS RZ, [RZ] ;  /* 0x00000000fffff984 */ /* 0x000fe20000000800 */
[----:B------:R-:W-:Y:S01]  /*1f3c0*/  @!PT LDS RZ, [RZ] ;  /* 0x00000000fffff984 */ /* 0x000fe20000000800 */
[----:B------:R-:W-:Y:S01]  /*1f3d0*/  @!PT LDS RZ, [RZ] ;  /* 0x00000000fffff984 */ /* 0x000fe20000000800 */
[----:B------:R2:W-:Y:S01]  /*1f3e0*/  @P6 LDGSTS.E.BYPASS.LTC128B.128 [R247+0xa000], [R4.64+0x80] ;  /* 0x0a00008004f76fae */ /* 0x0005e2000b901d44 */
[CCC-:B------:R-:W-:Y:S02]  /*1f3f0*/  @P5 LEA.HI.X R199, R0.reuse, R239.reuse, R2.reuse, 0x1, P1 ;  /* 0x000000ef00c75211 */ /* 0x1c0fe400008f0c02 */
[----:B------:R-:W-:Y:S01]  /*1f400*/  @P4 LEA.HI.X R197, R0, R239, R2, 0x1, P0 ;  /* 0x000000ef00c54211 */ /* 0x000fe200000f0c02 */
[----:B------:R1:W-:Y:S01]  /*1f410*/  @!P6 STS.128 [R247+0xa000], RZ ;  /* 0x00a000fff700e388 */ /* 0x0003e20000000c00 */
[--C-:B------:R-:W-:Y:S02]  /*1f420*/  IMAD.MOV.U32 R239, RZ, RZ, R191.reuse ;  /* 0x000000ffffef7224 */ /* 0x100fe400078e00bf */
        /* <DEDUP_REMOVED lines=75> */
.L_x_1442:
[----:B------:R-:W-:Y:S05]  /*1f8e0*/  BSYNC B1 ;  /* 0x0000000000017941 */ /* 0x000fea0003800000 */
.L_x_1441:
[----:B------:R-:W-:Y:S01]  /*1f8f0*/  ULDC.64 UR4, c[0x0][0x118] ;  /* 0x0000460000047ab9 */ /* 0x000fe20000000a00 */
[----:B-1----:R-:W-:Y:S01]  /*1f900*/  FMNMX.FTZ R5, R164, R193, !PT ;  /* 0x000000c1a4057209 */ /* 0x002fe20007810000 */
[----:B------:R1:W2:Y:S01]  /*1f910*/  LD.E R31, [R166.64+0xdc] ;  /* 0x0000dc04a61f7980 */ /* 0x0002a2000c101900 */
[----:B------:R-:W-:-:S02]  /*1f920*/  FMNMX.FTZ R7, R3, R192, !PT ;  /* 0x000000c003077209 */ /* 0x000fc40007810000 */
[----:B------:R-:W-:Y:S01]  /*1f930*/  FMNMX.FTZ R0, R10, R5, !PT ;  /* 0x000000050a007209 */ /* 0x000fe20007810000 */
[----:B------:R-:W-:Y:S01]  /*1f940*/  LDSM.16.MT88.4 R16, [R234+0x10000] ;  /* 0x01000000ea10783b */ /* 0x000fe20000004200 */
        /* <DEDUP_REMOVED lines=26> */
[----:B------:R-:W-:-:S03]  /*1faf0*/  FMNMX.FTZ R5, R168, R5, !PT ;  /* 0x00000005a8057209 */ /* 0x000fc60007810000 */
[----:B------:R-:W3:Y:S01]  /*1fb00*/  SHFL.BFLY PT, R0, R7, 0x2, 0x1f ;  /* 0x0c401f0007007f89 */ /* 0x000ee200000e0000 */
[----:B------:R-:W-:-:S04]  /*1fb10*/  FMNMX.FTZ R2, R28, R5, !PT ;  /* 0x000000051c027209 */ /* 0x000fc80007810000 */
[----:B------:R-:W-:-:S05]  /*1fb20*/  FMNMX.FTZ R2, R29, R2, !PT ;  /* 0x000000021d027209 */ /* 0x000fca0007810000 */
[----:B------:R-:W4:Y:S01]  /*1fb30*/  SHFL.BFLY PT, R5, R2, 0x2, 0x1f ;  /* 0x0c401f0002057f89 */ /* 0x000f2200000e0000 */
[----:B---3--:R-:W-:-:S05]  /*1fb40*/  FMNMX.FTZ R0, R7, R0, !PT ;  /* 0x0000000007007209 */ /* 0x008fca0007810000 */
[----:B-1----:R-:W1:Y:S01]  /*1fb50*/  SHFL.BFLY PT, R167, R0, 0x1, 0x1f ;  /* 0x0c201f0000a77f89 */ /* 0x002e6200000e0000 */
[----:B----4-:R-:W-:-:S05]  /*1fb60*/  FMNMX.FTZ R5, R2, R5, !PT ;  /* 0x0000000502057209 */ /* 0x010fca0007810000 */
[----:B------:R-:W3:Y:S01]  /*1fb70*/  SHFL.BFLY PT, R166, R5, 0x1, 0x1f ;  /* 0x0c201f0005a67f89 */ /* 0x000ee200000e0000 */
[----:B-1----:R-:W-:-:S04]  /*1fb80*/  FMNMX.FTZ R167, R0, R167, !PT ;  /* 0x000000a700a77209 */ /* 0x002fc80007810000 */
[----:B------:R-:W-:Y:S02]  /*1fb90*/  FSETP.NEU.FTZ.AND P1, PT, R167, -INF , PT ;  /* 0xff800000a700780b */ /* 0x000fe40003f3d000 */
[----:B---3--:R-:W-:Y:S02]  /*1fba0*/  FMNMX.FTZ R166, R5, R166, !PT ;  /* 0x000000a605a67209 */ /* 0x008fe40007810000 */
[----:B------:R-:W-:Y:S02]  /*1fbb0*/  FSEL R5, R167, RZ, P1 ;  /* 0x000000ffa7057208 */ /* 0x000fe40000800000 */
[----:B------:R-:W-:-:S03]  /*1fbc0*/  FSETP.NEU.FTZ.AND P0, PT, R166, -INF , PT ;  /* 0xff800000a600780b */ /* 0x000fc60003f1d000 */
[----:B------:R-:W-:Y:S01]  /*1fbd0*/  FADD.FTZ R4, R164, -R5 ;  /* 0x80000005a4047221 */ /* 0x000fe20000010000 */
[----:B------:R-:W-:-:S05]  /*1fbe0*/  FSEL R6, R166, RZ, P0 ;  /* 0x000000ffa6067208 */ /* 0x000fca0000000000 */
[----:B------:R-:W-:Y:S02]  /*1fbf0*/  FADD.FTZ R6, R3, -R6 ;  /* 0x8000000603067221 */ /* 0x000fe40000010000 */
[C---:B--2---:R-:W-:Y:S02]  /*1fc00*/  FMUL.FTZ R174, R31.reuse, R167 ;  /* 0x000000a71fae7220 */ /* 0x044fe40000410000 */
[C---:B------:R-:W-:Y:S02]  /*1fc10*/  FMUL.FTZ R30, R31.reuse, R166 ;  /* 0x000000a61f1e7220 */ /* 0x040fe40000410000 */
[C---:B------:R-:W-:Y:S01]  /*1fc20*/  FMUL.FTZ R164, R31.reuse, R4 ;  /* 0x000000041fa47220 */ /* 0x040fe20000410000 */
[----:B------:R-:W-:Y:S01]  /*1fc30*/  FSEL R174, R174, RZ, P1 ;  /* 0x000000ffaeae7208 */ /* 0x000fe20000800000 */
[----:B------:R-:W-:Y:S01]  /*1fc40*/  FMUL.FTZ R3, R31, R6 ;  /* 0x000000061f037220 */ /* 0x000fe20000410000 */
[----:B------:R-:W-:-:S03]  /*1fc50*/  FSEL R30, R30, RZ, P0 ;  /* 0x000000ff1e1e7208 */ /* 0x000fc60000000000 */
[-CC-:B------:R-:W-:Y:S01]  /*1fc60*/  FFMA.FTZ R34, R10, R31.reuse, -R174.reuse ;  /* 0x0000001f0a227223 */ /* 0x180fe200000108ae */
[----:B------:R-:W1:Y:S01]  /*1fc70*/  MUFU.EX2 R164, R164 ;  /* 0x000000a400a47308 */ /* 0x000e620000000800 */
[-CC-:B------:R-:W-:Y:S02]  /*1fc80*/  FFMA.FTZ R35, R11, R31.reuse, -R174.reuse ;  /* 0x0000001f0b237223 */ /* 0x180fe400000108ae */
[-C--:B------:R-:W-:Y:S02]  /*1fc90*/  FFMA.FTZ R32, R12, R31.reuse, -R174 ;  /* 0x0000001f0c207223 */ /* 0x080fe400000108ae */
[-CC-:B------:R-:W-:Y:S02]  /*1fca0*/  FFMA.FTZ R2, R8, R31.reuse, -R30.reuse ;  /* 0x0000001f08027223 */ /* 0x180fe4000001081e */
[-CC-:B------:R-:W-:Y:S01]  /*1fcb0*/  FFMA.FTZ R0, R13, R31.reuse, -R30.reuse ;  /* 0x0000001f0d007223 */ /* 0x180fe2000001081e */
[----:B------:R-:W-:Y:S01]  /*1fcc0*/  LDSM.16.MT88.4 R8, [R232+0x10000] ;  /* 0x01000000e808783b */ /* 0x000fe20000004200 */
[-C--:B------:R-:W-:Y:S01]  /*1fcd0*/  FFMA.FTZ R169, R14, R31.reuse, -R30 ;  /* 0x0000001f0ea97223 */ /* 0x080fe2000001081e */
[----:B------:R-:W-:Y:S01]  /*1fce0*/  MUFU.EX2 R34, R34 ;  /* 0x0000002200227308 */ /* 0x000fe20000000800 */
[-C--:B------:R-:W-:Y:S01]  /*1fcf0*/  FFMA.FTZ R165, R193, R31.reuse, -R174 ;  /* 0x0000001fc1a57223 */ /* 0x080fe200000108ae */
[----:B------:R-:W2:Y:S01]  /*1fd00*/  LDSM.16.MT88.4 R12, [R233+0x10000] ;  /* 0x01000000e90c783b */ /* 0x000ea20000004200 */
[----:B------:R-:W-:-:S02]  /*1fd10*/  FFMA.FTZ R33, R192, R31, -R30 ;  /* 0x0000001fc0217223 */ /* 0x000fc4000001081e */
[----:B------:R-:W-:Y:S02]  /*1fd20*/  FFMA.FTZ R176, R23, R31, -R174 ;  /* 0x0000001f17b07223 */ /* 0x000fe400000108ae */
[-C--:B-1----:R-:W-:Y:S01]  /*1fd30*/  FMUL.FTZ R152, R152, R164.reuse ;  /* 0x000000a498987220 */ /* 0x082fe20000410000 */
[----:B------:R-:W1:Y:S01]  /*1fd40*/  MUFU.EX2 R165, R165 ;  /* 0x000000a500a57308 */ /* 0x000e620000000800 */
[-C--:B------:R-:W-:Y:S02]  /*1fd50*/  FMUL.FTZ R153, R153, R164.reuse ;  /* 0x000000a499997220 */ /* 0x080fe40000410000 */
[-C--:B------:R-:W-:Y:S02]  /*1fd60*/  FMUL.FTZ R148, R148, R164.reuse ;  /* 0x000000a494947220 */ /* 0x080fe40000410000 */
[-C--:B------:R-:W-:Y:S02]  /*1fd70*/  FMUL.FTZ R149, R149, R164.reuse ;  /* 0x000000a495957220 */ /* 0x080fe40000410000 */
[-C--:B------:R-:W-:Y:S01]  /*1fd80*/  FMUL.FTZ R144, R144, R164.reuse ;  /* 0x000000a490907220 */ /* 0x080fe20000410000 */
[----:B------:R-:W-:Y:S01]  /*1fd90*/  MUFU.EX2 R35, R35 ;  /* 0x0000002300237308 */ /* 0x000fe20000000800 */
[----:B------:R-:W-:-:S02]  /*1fda0*/  FMUL.FTZ R145, R145, R164 ;  /* 0x000000a491917220 */ /* 0x000fc40000410000 */
[-C--:B------:R-:W-:Y:S02]  /*1fdb0*/  FMUL.FTZ R140, R140, R164.reuse ;  /* 0x000000a48c8c7220 */ /* 0x080fe40000410000 */
[-C--:B------:R-:W-:Y:S02]  /*1fdc0*/  FMUL.FTZ R141, R141, R164.reuse ;  /* 0x000000a48d8d7220 */ /* 0x080fe40000410000 */
[-C--:B------:R-:W-:Y:S01]  /*1fdd0*/  FMUL.FTZ R160, R160, R164.reuse ;  /* 0x000000a4a0a07220 */ /* 0x080fe20000410000 */
[----:B------:R-:W3:Y:S01]  /*1fde0*/  MUFU.EX2 R32, R32 ;  /* 0x0000002000207308 */ /* 0x000ee20000000800 */
[----:B-1----:R-:W-:Y:S01]  /*1fdf0*/  F2FP.BF16.PACK_AB R4, R34, R165 ;  /* 0x000000a52204723e */ /* 0x002fe200000010ff */
[-C--:B------:R-:W-:Y:S02]  /*1fe00*/  FMUL.FTZ R161, R161, R164.reuse ;  /* 0x000000a4a1a17220 */ /* 0x080fe40000410000 */
[-C--:B------:R-:W-:Y:S02]  /*1fe10*/  FMUL.FTZ R156, R156, R164.reuse ;  /* 0x000000a49c9c7220 */ /* 0x080fe40000410000 */
[----:B------:R-:W-:-:S02]  /*1fe20*/  FMUL.FTZ R157, R157, R164 ;  /* 0x000000a49d9d7220 */ /* 0x000fc40000410000 */
[----:B------:R-:W-:Y:S01]  /*1fe30*/  MUFU.EX2 R33, R33 ;  /* 0x0000002100217308 */ /* 0x000fe20000000800 */
[-C--:B------:R-:W-:Y:S02]  /*1fe40*/  FMUL.FTZ R36, R36, R164.reuse ;  /* 0x000000a424247220 */ /* 0x080fe40000410000 */
[-C--:B------:R-:W-:Y:S02]  /*1fe50*/  FMUL.FTZ R37, R37, R164.reuse ;  /* 0x000000a425257220 */ /* 0x080fe40000410000 */
[-C--:B------:R-:W-:Y:S02]  /*1fe60*/  FMUL.FTZ R40, R40, R164.reuse ;  /* 0x000000a428287220 */ /* 0x080fe40000410000 */
[-C--:B------:R-:W-:Y:S01]  /*1fe70*/  FMUL.FTZ R41, R41, R164.reuse ;  /* 0x000000a429297220 */ /* 0x080fe20000410000 */
[----:B------:R-:W1:Y:S01]  /*1fe80*/  MUFU.EX2 R2, R2 ;  /* 0x0000000200027308 */ /* 0x000e620000000800 */
[----:B---3--:R-:W-:Y:S01]  /*1fe90*/  F2FP.BF16.PACK_AB R6, R32, R35 ;  /* 0x000000232006723e */ /* 0x008fe200000010ff */
[----:B------:R-:W-:-:S02]  /*1fea0*/  FMUL.FTZ R44, R44, R164 ;  /* 0x000000a42c2c7220 */ /* 0x000fc40000410000 */
[-C--:B------:R-:W-:Y:S02]  /*1feb0*/  FMUL.FTZ R45, R45, R164.reuse ;  /* 0x000000a42d2d7220 */ /* 0x080fe40000410000 */
[-C--:B------:R-:W-:Y:S02]  /*1fec0*/  FMUL.FTZ R48, R48, R164.reuse ;  /* 0x000000a430307220 */ /* 0x080fe40000410000 */
[----:B------:R-:W-:Y:S01]  /*1fed0*/  MUFU.EX2 R0, R0 ;  /* 0x0000000000007308 */ /* 0x000fe20000000800 */
[-C--:B------:R-:W-:Y:S02]  /*1fee0*/  FMUL.FTZ R49, R49, R164.reuse ;  /* 0x000000a431317220 */ /* 0x080fe40000410000 */
[-C--:B------:R-:W-:Y:S02]  /*1fef0*/  FMUL.FTZ R136, R136, R164.reuse ;  /* 0x000000a488887220 */ /* 0x080fe40000410000 */
[-C--:B------:R-:W-:Y:S02]  /*1ff00*/  FMUL.FTZ R137, R137, R164.reuse ;  /* 0x000000a489897220 */ /* 0x080fe40000410000 */
[-C--:B------:R-:W-:Y:S01]  /*1ff10*/  FMUL.FTZ R132, R132, R164.reuse ;  /* 0x000000a484847220 */ /* 0x080fe20000410000 */
[----:B------:R-:W3:Y:S01]  /*1ff20*/  MUFU.EX2 R169, R169 ;  /* 0x000000a900a97308 */ /* 0x000ee20000000800 */
[----:B-1----:R-:W-:Y:S01]  /*1ff30*/  F2FP.BF16.PACK_AB R5, R2, R33 ;  /* 0x000000210205723e */ /* 0x002fe200000010ff */
[----:B------:R-:W-:-:S02]  /*1ff40*/  FMUL.FTZ R133, R133, R164 ;  /* 0x000000a485857220 */ /* 0x000fc40000410000 */
[-C--:B------:R-:W-:Y:S02]  /*1ff50*/  FMUL.FTZ R60, R60, R164.reuse ;  /* 0x000000a43c3c7220 */ /* 0x080fe40000410000 */
[-C--:B------:R-:W-:Y:S02]  /*1ff60*/  FMUL.FTZ R61, R61, R164.reuse ;  /* 0x000000a43d3d7220 */ /* 0x080fe40000410000 */
[----:B------:R-:W1:Y:S01]  /*1ff70*/  MUFU.EX2 R3, R3 ;  /* 0x0000000300037308 */ /* 0x000e620000000800 */
[-C--:B------:R-:W-:Y:S02]  /*1ff80*/  FMUL.FTZ R64, R64, R164.reuse ;  /* 0x000000a440407220 */ /* 0x080fe40000410000 */
[-C--:B------:R-:W-:Y:S02]  /*1ff90*/  FMUL.FTZ R65, R65, R164.reuse ;  /* 0x000000a441417220 */ /* 0x080fe40000410000 */
[-C--:B------:R-:W-:Y:S02]  /*1ffa0*/  FMUL.FTZ R68, R68, R164.reuse ;  /* 0x000000a444447220 */ /* 0x080fe40000410000 */
[----:B------:R-:W-:Y:S01]  /*1ffb0*/  FMUL.FTZ R69, R69, R164 ;  /* 0x000000a445457220 */ /* 0x000fe20000410000 */
[----:B---3--:R-:W-:Y:S01]  /*1ffc0*/  F2FP.BF16.PACK_AB R7, R169, R0 ;  /* 0x00000000a907723e */ /* 0x008fe200000010ff */
[-C--:B------:R-:W-:Y:S01]  /*1ffd0*/  FMUL.FTZ R72, R72, R164.reuse ;  /* 0x000000a448487220 */ /* 0x080fe20000410000 */
[----:B------:R-:W-:Y:S01]  /*1ffe0*/  MUFU.EX2 R176, R176 ;  /* 0x000000b000b07308 */ /* 0x000fe20000000800 */
[----:B------:R-:W-:-:S02]  /*1fff0*/  FMUL.FTZ R73, R73, R164 ;  /* 0x000000a449497220 */ /* 0x000fc40000410000 */
[-C--:B------:R-:W-:Y:S02]  /*20000*/  FMUL.FTZ R52, R52, R164.reuse ;  /* 0x000000a434347220 */ /* 0x080fe40000410000 */
[----:B------:R-:W-:Y:S02]  /*20010*/  FMUL.FTZ R53, R53, R164 ;  /* 0x000000a435357220 */ /* 0x000fe40000410000 */
[-C--:B-1----:R-:W-:Y:S02]  /*20020*/  FMUL.FTZ R154, R154, R3.reuse ;  /* 0x000000039a9a7220 */ /* 0x082fe40000410000 */
[-C--:B------:R-:W-:Y:S02]  /*20030*/  FMUL.FTZ R155, R155, R3.reuse ;  /* 0x000000039b9b7220 */ /* 0x080fe40000410000 */
[-C--:B------:R-:W-:Y:S02]  /*20040*/  FMUL.FTZ R150, R150, R3.reuse ;  /* 0x0000000396967220 */ /* 0x080fe40000410000 */
[----:B------:R-:W-:-:S02]  /*20050*/  FMUL.FTZ R151, R151, R3 ;  /* 0x0000000397977220 */ /* 0x000fc40000410000 */
[-C--:B------:R-:W-:Y:S01]  /*20060*/  FMUL.FTZ R146, R146, R3.reuse ;  /* 0x0000000392927220 */ /* 0x080fe20000410000 */
[C---:B--2---:R-:W-:Y:S01]  /*20070*/  HMMA.16816.F32.BF16 R152, R4.reuse, R12, R152 ;  /* 0x0000000c0498723c */ /* 0x044fe20000041898 */
[-C--:B------:R-:W-:Y:S02]  /*20080*/  FMUL.FTZ R147, R147, R3.reuse ;  /* 0x0000000393937220 */ /* 0x080fe40000410000 */
[-C--:B------:R-:W-:Y:S02]  /*20090*/  FMUL.FTZ R142, R142, R3.reuse ;  /* 0x000000038e8e7220 */ /* 0x080fe40000410000 */
[-C--:B------:R-:W-:Y:S02]  /*200a0*/  FMUL.FTZ R143, R143, R3.reuse ;  /* 0x000000038f8f7220 */ /* 0x080fe40000410000 */
[-C--:B------:R-:W-:Y:S01]  /*200b0*/  FMUL.FTZ R162, R162, R3.reuse ;  /* 0x00000003a2a27220 */ /* 0x080fe20000410000 */
[----:B------:R-:W-:Y:S01]  /*200c0*/  HMMA.16816.F32.BF16 R148, R4, R14, R148 ;  /* 0x0000000e0494723c */ /* 0x000fe20000041894 */
[-C--:B------:R-:W-:Y:S01]  /*200d0*/  FMUL.FTZ R163, R163, R3.reuse ;  /* 0x00000003a3a37220 */ /* 0x080fe20000410000 */
[----:B------:R-:W1:Y:S01]  /*200e0*/  LDSM.16.MT88.4 R12, [R234+0x12000] ;  /* 0x01200000ea0c783b */ /* 0x000e620000004200 */
[----:B------:R-:W-:-:S02]  /*200f0*/  FMUL.FTZ R158, R158, R3 ;  /* 0x000000039e9e7220 */ /* 0x000fc40000410000 */
[-C--:B------:R-:W-:Y:S02]  /*20100*/  FMUL.FTZ R159, R159, R3.reuse ;  /* 0x000000039f9f7220 */ /* 0x080fe40000410000 */
[-C--:B------:R-:W-:Y:S01]  /*20110*/  FMUL.FTZ R38, R38, R3.reuse ;  /* 0x0000000326267220 */ /* 0x080fe20000410000 */
[C---:B------:R-:W-:Y:S01]  /*20120*/  HMMA.16816.F32.BF16 R144, R4.reuse, R8, R144 ;  /* 0x000000080490723c */ /* 0x040fe20000041890 */
[-C--:B------:R-:W-:Y:S02]  /*20130*/  FMUL.FTZ R39, R39, R3.reuse ;  /* 0x0000000327277220 */ /* 0x080fe40000410000 */
[-C--:B------:R-:W-:Y:S02]  /*20140*/  FMUL.FTZ R42, R42, R3.reuse ;  /* 0x000000032a2a7220 */ /* 0x080fe40000410000 */
[-C--:B------:R-:W-:Y:S02]  /*20150*/  FMUL.FTZ R43, R43, R3.reuse ;  /* 0x000000032b2b7220 */ /* 0x080fe40000410000 */
[-C--:B------:R-:W-:Y:S01]  /*20160*/  FMUL.FTZ R46, R46, R3.reuse ;  /* 0x000000032e2e7220 */ /* 0x080fe20000410000 */
[----:B------:R-:W-:Y:S01]  /*20170*/  HMMA.16816.F32.BF16 R140, R4, R10, R140 ;  /* 0x0000000a048c723c */ /* 0x000fe2000004188c */
[----:B------:R-:W2:Y:S01]  /*20180*/  LDSM.16.MT88.4 R8, [R233+0x12000] ;  /* 0x01200000e908783b */ /* 0x000ea20000004200 */
[----:B------:R-:W-:-:S02]  /*20190*/  FMUL.FTZ R47, R47, R3 ;  /* 0x000000032f2f7220 */ /* 0x000fc40000410000 */
[-C--:B------:R-:W-:Y:S02]  /*201a0*/  FMUL.FTZ R50, R50, R3.reuse ;  /* 0x0000000332327220 */ /* 0x080fe40000410000 */
[-C--:B------:R-:W-:Y:S02]  /*201b0*/  FMUL.FTZ R51, R51, R3.reuse ;  /* 0x0000000333337220 */ /* 0x080fe40000410000 */
[C---:B------:R-:W-:Y:S01]  /*201c0*/  HMMA.16816.F32.BF16 R160, R4.reuse, R16, R160 ;  /* 0x0000001004a0723c */ /* 0x040fe200000418a0 */
[-C--:B------:R-:W-:Y:S02]  /*201d0*/  FMUL.FTZ R138, R138, R3.reuse ;  /* 0x000000038a8a7220 */ /* 0x080fe40000410000 */
[-C--:B------:R-:W-:Y:S02]  /*201e0*/  FMUL.FTZ R139, R139, R3.reuse ;  /* 0x000000038b8b7220 */ /* 0x080fe40000410000 */
[-C--:B------:R-:W-:Y:S02]  /*201f0*/  FMUL.FTZ R134, R134, R3.reuse ;  /* 0x0000000386867220 */ /* 0x080fe40000410000 */
[-C--:B------:R-:W-:Y:S01]  /*20200*/  FMUL.FTZ R135, R135, R3.reuse ;  /* 0x0000000387877220 */ /* 0x080fe20000410000 */
[----:B------:R-:W-:Y:S01]  /*20210*/  HMMA.16816.F32.BF16 R156, R4, R18, R156 ;  /* 0x00000012049c723c */ /* 0x000fe2000004189c */
[----:B------:R-:W3:Y:S01]  /*20220*/  LDSM.16.MT88.4 R16, [R231+0x10000] ;  /* 0x01000000e710783b */ /* 0x000ee20000004200 */
[----:B------:R-:W-:-:S02]  /*20230*/  FMUL.FTZ R62, R62, R3 ;  /* 0x000000033e3e7220 */ /* 0x000fc40000410000 */
[-C--:B------:R-:W-:Y:S02]  /*20240*/  FMUL.FTZ R63, R63, R3.reuse ;  /* 0x000000033f3f7220 */ /* 0x080fe40000410000 */
[-C--:B------:R-:W-:Y:S02]  /*20250*/  FMUL.FTZ R66, R66, R3.reuse ;  /* 0x0000000342427220 */ /* 0x080fe40000410000 */
[-C--:B------:R-:W-:Y:S01]  /*20260*/  FMUL.FTZ R67, R67, R3.reuse ;  /* 0x0000000343437220 */ /* 0x080fe20000410000 */
[----:B-1----:R-:W-:Y:S01]  /*20270*/  HMMA.16816.F32.BF16 R36, R4, R12, R36 ;  /* 0x0000000c0424723c */ /* 0x002fe20000041824 */
[-C--:B------:R-:W-:Y:S02]  /*20280*/  FMUL.FTZ R70, R70, R3.reuse ;  /* 0x0000000346467220 */ /* 0x080fe40000410000 */
[-C--:B------:R-:W-:Y:S02]  /*20290*/  FMUL.FTZ R71, R71, R3.reuse ;  /* 0x0000000347477220 */ /* 0x080fe40000410000 */
[----:B------:R-:W-:-:S02]  /*202a0*/  FMUL.FTZ R74, R74, R3 ;  /* 0x000000034a4a7220 */ /* 0x000fc40000410000 */
[-C--:B------:R-:W-:Y:S01]  /*202b0*/  FMUL.FTZ R75, R75, R3.reuse ;  /* 0x000000034b4b7220 */ /* 0x080fe20000410000 */
[C---:B------:R-:W-:Y:S01]  /*202c0*/  HMMA.16816.F32.BF16 R40, R4.reuse, R14, R40 ;  /* 0x0000000e0428723c */ /* 0x040fe20000041828 */
[----:B------:R-:W1:Y:S01]  /*202d0*/  LDSM.16.MT88.4 R12, [R231+0x12000] ;  /* 0x01200000e70c783b */ /* 0x000e620000004200 */
[-C--:B------:R-:W-:Y:S02]  /*202e0*/  FMUL.FTZ R54, R54, R3.reuse ;  /* 0x0000000336367220 */ /* 0x080fe40000410000 */
[----:B------:R-:W-:Y:S02]  /*202f0*/  FMUL.FTZ R55, R55, R3 ;  /* 0x0000000337377220 */ /* 0x000fe40000410000 */
[-C--:B------:R-:W-:Y:S02]  /*20300*/  FMUL.FTZ R56, R56, R164.reuse ;  /* 0x000000a438387220 */ /* 0x080fe40000410000 */
[----:B--2---:R-:W-:Y:S01]  /*20310*/  HMMA.16816.F32.BF16 R44, R4, R8, R44 ;  /* 0x00000008042c723c */ /* 0x004fe2000004182c */
[----:B------:R-:W-:-:S02]  /*20320*/  FMUL.FTZ R57, R57, R164 ;  /* 0x000000a439397220 */ /* 0x000fc40000410000 */
[-C--:B------:R-:W-:Y:S02]  /*20330*/  FMUL.FTZ R58, R58, R3.reuse ;  /* 0x000000033a3a7220 */ /* 0x080fe40000410000 */
[-C--:B------:R-:W-:Y:S02]  /*20340*/  FMUL.FTZ R59, R59, R3.reuse ;  /* 0x000000033b3b7220 */ /* 0x080fe40000410000 */
[-C--:B------:R-:W-:Y:S01]  /*20350*/  FMUL.FTZ R84, R84, R164.reuse ;  /* 0x000000a454547220 */ /* 0x080fe20000410000 */
[----:B------:R-:W-:Y:S01]  /*20360*/  HMMA.16816.F32.BF16 R48, R4, R10, R48 ;  /* 0x0000000a0430723c */ /* 0x000fe20000041830 */
[----:B------:R-:W2:Y:S01]  /*20370*/  LDSM.16.MT88.4 R8, [R234+0x14000] ;  /* 0x01400000ea08783b */ /* 0x000ea20000004200 */
[----:B------:R-:W-:Y:S02]  /*20380*/  FMUL.FTZ R85, R85, R164 ;  /* 0x000000a455557220 */ /* 0x000fe40000410000 */
[-C--:B------:R-:W-:Y:S02]  /*20390*/  FMUL.FTZ R86, R86, R3.reuse ;  /* 0x0000000356567220 */ /* 0x080fe40000410000 */
[----:B------:R-:W-:-:S02]  /*203a0*/  FMUL.FTZ R87, R87, R3 ;  /* 0x0000000357577220 */ /* 0x000fc40000410000 */
[C---:B---3--:R-:W-:Y:S01]  /*203b0*/  HMMA.16816.F32.BF16 R136, R4.reuse, R16, R136 ;  /* 0x000000100488723c */ /* 0x048fe20000041888 */
[-C--:B------:R-:W-:Y:S02]  /*203c0*/  FMUL.FTZ R88, R88, R164.reuse ;  /* 0x000000a458587220 */ /* 0x080fe40000410000 */
[-C--:B------:R-:W-:Y:S02]  /*203d0*/  FMUL.FTZ R89, R89, R164.reuse ;  /* 0x000000a459597220 */ /* 0x080fe40000410000 */
[-C--:B------:R-:W-:Y:S02]  /*203e0*/  FMUL.FTZ R90, R90, R3.reuse ;  /* 0x000000035a5a7220 */ /* 0x080fe40000410000 */
[----:B------:R-:W-:Y:S01]  /*203f0*/  FMUL.FTZ R91, R91, R3 ;  /* 0x000000035b5b7220 */ /* 0x000fe20000410000 */
        /* <DEDUP_REMOVED lines=8> */
[----:B------:R-:W-:Y:S02]  /*20480*/  FMUL.FTZ R97, R97, R164 ;  /* 0x000000a461617220 */ /* 0x000fe40000410000 */
        /* <DEDUP_REMOVED lines=10> */
[----:B------:R-:W-:Y:S02]  /*20530*/  FMUL.FTZ R81, R81, R164 ;  /* 0x000000a451517220 */ /* 0x000fe40000410000 */
[-C--:B------:R-:W-:Y:S01]  /*20540*/  FMUL.FTZ R82, R82, R3.reuse ;  /* 0x0000000352527220 */ /* 0x080fe20000410000 */
[----:B------:R-:W-:Y:S01]  /*20550*/  HMMA.16816.F32.BF16 R72, R4, R10, R72 ;  /* 0x0000000a0448723c */ /* 0x000fe20000041848 */
[----:B------:R-:W2:Y:S01]  /*20560*/  LDSM.16.MT88.4 R8, [R231+0x14000] ;  /* 0x01400000e708783b */ /* 0x000ea20000004200 */
[----:B------:R-:W-:Y:S02]  /*20570*/  FMUL.FTZ R83, R83, R3 ;  /* 0x0000000353537220 */ /* 0x000fe40000410000 */
[-CC-:B------:R-:W-:Y:S02]  /*20580*/  FFMA.FTZ R177, R22, R31.reuse, -R174.reuse ;  /* 0x0000001f16b17223 */ /* 0x180fe400000108ae */
[----:B------:R-:W-:-:S02]  /*20590*/  FFMA.FTZ R178, R20, R31, -R174 ;  /* 0x0000001f14b27223 */ /* 0x000fc400000108ae */
[C---:B---3--:R-:W-:Y:S01]  /*205a0*/  HMMA.16816.F32.BF16 R52, R4.reuse, R16, R52 ;  /* 0x000000100434723c */ /* 0x048fe20000041834 */
[----:B------:R-:W-:Y:S01]  /*205b0*/  FFMA.FTZ R179, R21, R31, -R174 ;  /* 0x0000001f15b37223 */ /* 0x000fe200000108ae */
[----:B------:R-:W3:Y:S01]  /*205c0*/  MUFU.EX2 R177, R177 ;  /* 0x000000b100b17308 */ /* 0x000ee20000000800 */
[-C--:B------:R-:W-:Y:S01]  /*205d0*/  FMUL.FTZ R108, R108, R164.reuse ;  /* 0x000000a46c6c7220 */ /* 0x080fe20000410000 */
[----:B------:R-:W-:Y:S01]  /*205e0*/  LDSM.16.MT88.4 R20, [R231+0x16000] ;  /* 0x01600000e714783b */ /* 0x000fe20000004200 */
[-C--:B------:R-:W-:Y:S02]  /*205f0*/  FMUL.FTZ R109, R109, R164.reuse ;  /* 0x000000a46d6d7220 */ /* 0x080fe40000410000 */
[-C--:B------:R-:W-:Y:S01]  /*20600*/  FMUL.FTZ R110, R110, R3.reuse ;  /* 0x000000036e6e7220 */ /* 0x080fe20000410000 */
[----:B------:R-:W-:Y:S01]  /*20610*/  HMMA.16816.F32.BF16 R56, R4, R18, R56 ;  /* 0x000000120438723c */ /* 0x000fe20000041838 */
[----:B------:R-:W4:Y:S01]  /*20620*/  LDSM.16.MT88.4 R16, [R233+0x14000] ;  /* 0x01400000e910783b */ /* 0x000f220000004200 */
[----:B------:R-:W-:Y:S01]  /*20630*/  FMUL.FTZ R111, R111, R3 ;  /* 0x000000036f6f7220 */ /* 0x000fe20000410000 */
[----:B------:R-:W-:Y:S01]  /*20640*/  MUFU.EX2 R178, R178 ;  /* 0x000000b200b27308 */ /* 0x000fe20000000800 */
[----:B------:R-:W-:-:S02]  /*20650*/  FMUL.FTZ R112, R112, R164 ;  /* 0x000000a470707220 */ /* 0x000fc40000410000 */
[-C--:B------:R-:W-:Y:S02]  /*20660*/  FMUL.FTZ R113, R113, R164.reuse ;  /* 0x000000a471717220 */ /* 0x080fe40000410000 */
[-C--:B------:R-:W-:Y:S01]  /*20670*/  FMUL.FTZ R114, R114, R3.reuse ;  /* 0x0000000372727220 */ /* 0x080fe20000410000 */
[C---:B-1----:R-:W-:Y:S01]  /*20680*/  HMMA.16816.F32.BF16 R84, R4.reuse, R12, R84 ;  /* 0x0000000c0454723c */ /* 0x042fe20000041854 */
[-C--:B------:R-:W-:Y:S01]  /*20690*/  FMUL.FTZ R115, R115, R3.reuse ;  /* 0x0000000373737220 */ /* 0x080fe20000410000 */
[----:B------:R-:W-:Y:S01]  /*206a0*/  MUFU.EX2 R179, R179 ;  /* 0x000000b300b37308 */ /* 0x000fe20000000800 */
[-C--:B------:R-:W-:Y:S02]  /*206b0*/  FMUL.FTZ R116, R116, R164.reuse ;  /* 0x000000a474747220 */ /* 0x080fe40000410000 */
[----:B------:R-:W-:Y:S02]  /*206c0*/  FMUL.FTZ R117, R117, R164 ;  /* 0x000000a475757220 */ /* 0x000fe40000410000 */
[-C--:B------:R-:W-:Y:S01]  /*206d0*/  FMUL.FTZ R118, R118, R3.reuse ;  /* 0x0000000376767220 */ /* 0x080fe20000410000 */
[----:B------:R-:W-:Y:S01]  /*206e0*/  HMMA.16816.F32.BF16 R88, R4, R14, R88 ;  /* 0x0000000e0458723c */ /* 0x000fe20000041858 */
[----:B------:R-:W1:Y:S01]  /*206f0*/  LDSM.16.MT88.4 R12, [R233+0x16000] ;  /* 0x01600000e90c783b */ /* 0x000e620000004200 */
[----:B------:R-:W-:-:S02]  /*20700*/  FMUL.FTZ R119, R119, R3 ;  /* 0x0000000377777220 */ /* 0x000fc40000410000 */
[-C--:B------:R-:W-:Y:S02]  /*20710*/  FMUL.FTZ R120, R120, R164.reuse ;  /* 0x000000a478787220 */ /* 0x080fe40000410000 */
[-C--:B------:R-:W-:Y:S02]  /*20720*/  FMUL.FTZ R121, R121, R164.reuse ;  /* 0x000000a479797220 */ /* 0x080fe40000410000 */
[C---:B--2---:R-:W-:Y:S01]  /*20730*/  HMMA.16816.F32.BF16 R92, R4.reuse, R8, R92 ;  /* 0x00000008045c723c */ /* 0x044fe2000004185c */
[-C--:B------:R-:W-:Y:S02]  /*20740*/  FMUL.FTZ R122, R122, R3.reuse ;  /* 0x000000037a7a7220 */ /* 0x080fe40000410000 */
[-C--:B------:R-:W-:Y:S02]  /*20750*/  FMUL.FTZ R123, R123, R3.reuse ;  /* 0x000000037b7b7220 */ /* 0x080fe40000410000 */
[-C--:B------:R-:W-:Y:S02]  /*20760*/  FMUL.FTZ R100, R100, R164.reuse ;  /* 0x000000a464647220 */ /* 0x080fe40000410000 */
[----:B------:R-:W-:Y:S01]  /*20770*/  FMUL.FTZ R101, R101, R164 ;  /* 0x000000a465657220 */ /* 0x000fe20000410000 */
[----:B------:R-:W-:Y:S01]  /*20780*/  HMMA.16816.F32.BF16 R96, R4, R10, R96 ;  /* 0x0000000a0460723c */ /* 0x000fe20000041860 */
[----:B------:R-:W2:Y:S01]  /*20790*/  LDSM.16.MT88.4 R8, [R232+0x16000] ;  /* 0x01600000e808783b */ /* 0x000ea20000004200 */
[----:B------:R-:W-:-:S02]  /*207a0*/  FMUL.FTZ R102, R102, R3 ;  /* 0x0000000366667220 */ /* 0x000fc40000410000 */
[-C--:B------:R-:W-:Y:S02]  /*207b0*/  FMUL.FTZ R103, R103, R3.reuse ;  /* 0x0000000367677220 */ /* 0x080fe40000410000 */
[-C--:B------:R-:W-:Y:S02]  /*207c0*/  FMUL.FTZ R104, R104, R164.reuse ;  /* 0x000000a468687220 */ /* 0x080fe40000410000 */
[C---:B----4-:R-:W-:Y:S01]  /*207d0*/  HMMA.16816.F32.BF16 R76, R4.reuse, R16, R76 ;  /* 0x00000010044c723c */ /* 0x050fe2000004184c */
[----:B------:R-:W-:Y:S02]  /*207e0*/  FMUL.FTZ R105, R105, R164 ;  /* 0x000000a469697220 */ /* 0x000fe40000410000 */
[-C--:B------:R-:W-:Y:S02]  /*207f0*/  FMUL.FTZ R106, R106, R3.reuse ;  /* 0x000000036a6a7220 */ /* 0x080fe40000410000 */
[----:B------:R-:W-:Y:S02]  /*20800*/  FMUL.FTZ R107, R107, R3 ;  /* 0x000000036b6b7220 */ /* 0x000fe40000410000 */
[-CC-:B------:R-:W-:Y:S01]  /*20810*/  FFMA.FTZ R180, R180, R31.reuse, -R30.reuse ;  /* 0x0000001fb4b47223 */ /* 0x180fe2000001081e */
[----:B------:R-:W-:Y:S01]  /*20820*/  HMMA.16816.F32.BF16 R80, R4, R18, R80 ;  /* 0x000000120450723c */ /* 0x000fe20000041850 */
[----:B------:R-:W4:Y:S01]  /*20830*/  LDSM.16.MT88.4 R16, [R234+0x16000] ;  /* 0x01600000ea10783b */ /* 0x000f220000004200 */
[----:B------:R-:W-:-:S02]  /*20840*/  FFMA.FTZ R181, R181, R31, -R30 ;  /* 0x0000001fb5b57223 */ /* 0x000fc4000001081e */
[-CC-:B------:R-:W-:Y:S01]  /*20850*/  FFMA.FTZ R182, R182, R31.reuse, -R30.reuse ;  /* 0x0000001fb6b67223 */ /* 0x180fe2000001081e */
[----:B------:R-:W-:Y:S01]  /*20860*/  MUFU.EX2 R180, R180 ;  /* 0x000000b400b47308 */ /* 0x000fe20000000800 */
[----:B------:R-:W-:Y:S02]  /*20870*/  FFMA.FTZ R183, R183, R31, -R30 ;  /* 0x0000001fb7b77223 */ /* 0x000fe4000001081e */
[-C--:B------:R-:W-:Y:S01]  /*20880*/  FMUL.FTZ R124, R124, R164.reuse ;  /* 0x000000a47c7c7220 */ /* 0x080fe20000410000 */
[----:B-1----:R-:W-:Y:S01]  /*20890*/  HMMA.16816.F32.BF16 R108, R4, R12, R108 ;  /* 0x0000000c046c723c */ /* 0x002fe2000004186c */
[----:B------:R-:W-:Y:S02]  /*208a0*/  FMUL.FTZ R125, R125, R164 ;  /* 0x000000a47d7d7220 */ /* 0x000fe40000410000 */
[-C--:B------:R-:W-:Y:S01]  /*208b0*/  FMUL.FTZ R126, R126, R3.reuse ;  /* 0x000000037e7e7220 */ /* 0x080fe20000410000 */
[----:B------:R-:W1:Y:S01]  /*208c0*/  MUFU.EX2 R181, R181 ;  /* 0x000000b500b57308 */ /* 0x000e620000000800 */
[----:B------:R-:W-:-:S02]  /*208d0*/  FMUL.FTZ R127, R127, R3 ;  /* 0x000000037f7f7220 */ /* 0x000fc40000410000 */
[-C--:B------:R-:W-:Y:S01]  /*208e0*/  FMUL.FTZ R128, R128, R164.reuse ;  /* 0x000000a480807220 */ /* 0x080fe20000410000 */
[C---:B------:R-:W-:Y:S01]  /*208f0*/  HMMA.16816.F32.BF16 R112, R4.reuse, R14, R112 ;  /* 0x0000000e0470723c */ /* 0x040fe20000041870 */
[----:B------:R-:W5:Y:S01]  /*20900*/  LDSM.16.MT88.4 R12, [R234+0x10800] ;  /* 0x01080000ea0c783b */ /* 0x000f620000004200 */
[----:B------:R-:W-:Y:S02]  /*20910*/  FMUL.FTZ R129, R129, R164 ;  /* 0x000000a481817220 */ /* 0x000fe40000410000 */
[----:B------:R-:W-:Y:S01]  /*20920*/  MUFU.EX2 R182, R182 ;  /* 0x000000b600b67308 */ /* 0x000fe20000000800 */
[-C--:B------:R-:W-:Y:S02]  /*20930*/  FMUL.FTZ R130, R130, R3.reuse ;  /* 0x0000000382827220 */ /* 0x080fe40000410000 */
[----:B------:R-:W-:Y:S01]  /*20940*/  FMUL.FTZ R131, R131, R3 ;  /* 0x0000000383837220 */ /* 0x000fe20000410000 */
[----:B--2---:R-:W-:Y:S01]  /*20950*/  HMMA.16816.F32.BF16 R116, R4, R8, R116 ;  /* 0x000000080474723c */ /* 0x004fe20000041874 */
[----:B------:R-:W-:-:S02]  /*20960*/  FFMA.FTZ R187, R187, R31, -R174 ;  /* 0x0000001fbbbb7223 */ /* 0x000fc400000108ae */
[-CC-:B------:R-:W-:Y:S01]  /*20970*/  FFMA.FTZ R186, R186, R31.reuse, -R174.reuse ;  /* 0x0000001fbaba7223 */ /* 0x180fe200000108ae */
[----:B------:R-:W2:Y:S01]  /*20980*/  MUFU.EX2 R183, R183 ;  /* 0x000000b700b77308 */ /* 0x000ea20000000800 */
[-CC-:B------:R-:W-:Y:S02]  /*20990*/  FFMA.FTZ R185, R185, R31.reuse, -R174.reuse ;  /* 0x0000001fb9b97223 */ /* 0x180fe400000108ae */
[-C--:B------:R-:W-:Y:S01]  /*209a0*/  FFMA.FTZ R184, R184, R31.reuse, -R174 ;  /* 0x0000001fb8b87223 */ /* 0x080fe200000108ae */
[----:B------:R-:W-:Y:S01]  /*209b0*/  HMMA.16816.F32.BF16 R120, R4, R10, R120 ;  /* 0x0000000a0478723c */ /* 0x000fe20000041878 */
[----:B------:R-:W1:Y:S01]  /*209c0*/  LDSM.16.MT88.4 R8, [R233+0x10800] ;  /* 0x01080000e908783b */ /* 0x000e620000004200 */
[-CC-:B------:R-:W-:Y:S02]  /*209d0*/  FFMA.FTZ R190, R27, R31.reuse, -R30.reuse ;  /* 0x0000001f1bbe7223 */ /* 0x180fe4000001081e */
[-CC-:B------:R-:W-:Y:S01]  /*209e0*/  FFMA.FTZ R191, R25, R31.reuse, -R30.reuse ;  /* 0x0000001f19bf7223 */ /* 0x180fe2000001081e */
[----:B------:R-:W-:Y:S01]  /*209f0*/  MUFU.EX2 R187, R187 ;  /* 0x000000bb00bb7308 */ /* 0x000fe20000000800 */
[----:B------:R-:W-:-:S02]  /*20a00*/  FFMA.FTZ R192, R26, R31, -R30 ;  /* 0x0000001f1ac07223 */ /* 0x000fc4000001081e */
[C---:B----4-:R-:W-:Y:S01]  /*20a10*/  HMMA.16816.F32.BF16 R100, R4.reuse, R16, R100 ;  /* 0x000000100464723c */ /* 0x050fe20000041864 */
[-C--:B------:R-:W-:Y:S02]  /*20a20*/  FFMA.FTZ R193, R24, R31.reuse, -R30 ;  /* 0x0000001f18c17223 */ /* 0x080fe4000001081e */
[----:B------:R-:W-:Y:S01]  /*20a30*/  LDSM.16.MT88.4 R24, [R231+0x11000] ;  /* 0x01100000e718783b */ /* 0x000fe20000004200 */
[-C--:B------:R-:W-:Y:S01]  /*20a40*/  FFMA.FTZ R194, R173, R31.reuse, -R174 ;  /* 0x0000001fadc27223 */ /* 0x080fe200000108ae */
[----:B------:R-:W4:Y:S01]  /*20a50*/  MUFU.EX2 R186, R186 ;  /* 0x000000ba00ba7308 */ /* 0x000f220000000800 */
[-C--:B------:R-:W-:Y:S02]  /*20a60*/  FFMA.FTZ R173, R168, R31.reuse, -R30 ;  /* 0x0000001fa8ad7223 */ /* 0x080fe4000001081e */
[----:B------:R-:W-:Y:S01]  /*20a70*/  HMMA.16816.F32.BF16 R104, R4, R18, R104 ;  /* 0x000000120468723c */ /* 0x000fe20000041868 */
[----:B------:R-:W4:Y:S01]  /*20a80*/  LDSM.16.MT88.4 R16, [R232+0x10800] ;  /* 0x01080000e810783b */ /* 0x000f220000004200 */
[----:B------:R-:W-:-:S02]  /*20a90*/  FFMA.FTZ R175, R175, R31, -R174 ;  /* 0x0000001fafaf7223 */ /* 0x000fc400000108ae */
[-CC-:B------:R-:W-:Y:S01]  /*20aa0*/  FFMA.FTZ R171, R171, R31.reuse, -R174.reuse ;  /* 0x0000001fabab7223 */ /* 0x180fe200000108ae */
[----:B------:R-:W-:Y:S01]  /*20ab0*/  MUFU.EX2 R185, R185 ;  /* 0x000000b900b97308 */ /* 0x000fe20000000800 */
[-C--:B------:R-:W-:Y:S02]  /*20ac0*/  FFMA.FTZ R172, R172, R31.reuse, -R174 ;  /* 0x0000001facac7223 */ /* 0x080fe400000108ae */
[----:B------:R-:W-:Y:S01]  /*20ad0*/  HMMA.16816.F32.BF16 R124, R4, R20, R124 ;  /* 0x00000014047c723c */ /* 0x000fe2000004187c */
[-CC-:B------:R-:W-:Y:S02]  /*20ae0*/  FFMA.FTZ R170, R170, R31.reuse, -R30.reuse ;  /* 0x0000001faaaa7223 */ /* 0x180fe4000001081e */
[-CC-:B------:R-:W-:Y:S02]  /*20af0*/  FFMA.FTZ R168, R28, R31.reuse, -R30.reuse ;  /* 0x0000001f1ca87223 */ /* 0x180fe4000001081e */
[----:B------:R-:W-:Y:S01]  /*20b00*/  MUFU.EX2 R184, R184 ;  /* 0x000000b800b87308 */ /* 0x000fe20000000800 */
[----:B------:R-:W-:-:S02]  /*20b10*/  FFMA.FTZ R195, R29, R31, -R30 ;  /* 0x0000001f1dc37223 */ /* 0x000fc4000001081e */
[----:B------:R-:W-:Y:S01]  /*20b20*/  HMMA.16816.F32.BF16 R128, R4, R22, R128 ;  /* 0x000000160480723c */ /* 0x000fe20000041880 */
[----:B------:R-:W4:Y:S01]  /*20b30*/  LDSM.16.MT88.4 R20, [R231+0x10800] ;  /* 0x01080000e714783b */ /* 0x000f220000004200 */
[----:B------:R-:W-:Y:S01]  /*20b40*/  FFMA.FTZ R165, R202, R164, R165 ;  /* 0x000000a4caa57223 */ /* 0x000fe200000100a5 */
[----:B------:R-:W-:Y:S01]  /*20b50*/  MOV R164, R167 ;  /* 0x000000a700a47202 */ /* 0x000fe20000000f00 */
[----:B------:R-:W-:Y:S01]  /*20b60*/  FFMA.FTZ R3, R252, R3, R33 ;  /* 0x00000003fc037223 */ /* 0x000fe20000010021 */
[----:B------:R-:W-:Y:S01]  /*20b70*/  MUFU.EX2 R190, R190 ;  /* 0x000000be00be7308 */ /* 0x000fe20000000800 */
[----:B------:R-:W-:Y:S01]  /*20b80*/  LDSM.16.MT88.4 R28, [R231+0x11800] ;  /* 0x01180000e71c783b */ /* 0x000fe20000004200 */
[----:B---3--:R-:W-:Y:S01]  /*20b90*/  F2FP.BF16.PACK_AB R4, R177, R176 ;  /* 0x000000b0b104723e */ /* 0x008fe200000010ff */
[----:B------:R-:W-:Y:S01]  /*20ba0*/  FADD.FTZ R34, R34, R165 ;  /* 0x000000a522227221 */ /* 0x000fe20000010000 */
[----:B-1----:R-:W-:Y:S01]  /*20bb0*/  F2FP.BF16.PACK_AB R5, R181, R180 ;  /* 0x000000b4b505723e */ /* 0x002fe200000010ff */
[----:B------:R-:W-:Y:S01]  /*20bc0*/  FADD.FTZ R3, R2, R3 ;  /* 0x0000000302037221 */ /* 0x000fe20000010000 */
[----:B------:R-:W-:Y:S01]  /*20bd0*/  F2FP.BF16.PACK_AB R6, R179, R178 ;  /* 0x000000b2b306723e */ /* 0x000fe200000010ff */
[----:B------:R-:W-:Y:S01]  /*20be0*/  FADD.FTZ R35, R35, R34 ;  /* 0x0000002223237221 */ /* 0x000fe20000010000 */
[----:B--2---:R-:W-:Y:S01]  /*20bf0*/  F2FP.BF16.PACK_AB R7, R183, R182 ;  /* 0x000000b6b707723e */ /* 0x004fe200000010ff */
[----:B------:R-:W1:Y:S01]  /*20c00*/  MUFU.EX2 R191, R191 ;  /* 0x000000bf00bf7308 */ /* 0x000e620000000800 */
[----:B------:R-:W-:-:S02]  /*20c10*/  FADD.FTZ R0, R0, R3 ;  /* 0x0000000300007221 */ /* 0x000fc40000010000 */
[----:B------:R-:W-:Y:S02]  /*20c20*/  FADD.FTZ R3, R32, R35 ;  /* 0x0000002320037221 */ /* 0x000fe40000010000 */
[----:B------:R-:W-:Y:S01]  /*20c30*/  FADD.FTZ R169, R169, R0 ;  /* 0x00000000a9a97221 */ /* 0x000fe20000010000 */
[C---:B-----5:R-:W-:Y:S01]  /*20c40*/  HMMA.16816.F32.BF16 R160, R4.reuse, R12, R160 ;  /* 0x0000000c04a0723c */ /* 0x060fe200000418a0 */
[----:B------:R-:W-:Y:S01]  /*20c50*/  FADD.FTZ R176, R176, R3 ;  /* 0x00000003b0b07221 */ /* 0x000fe20000010000 */
[----:B------:R-:W-:Y:S01]  /*20c60*/  MUFU.EX2 R192, R192 ;  /* 0x000000c000c07308 */ /* 0x000fe20000000800 */
[----:B------:R-:W-:Y:S01]  /*20c70*/  FADD.FTZ R180, R180, R169 ;  /* 0x000000a9b4b47221 */ /* 0x000fe20000010000 */
[----:B------:R-:W-:Y:S01]  /*20c80*/  MOV R3, R166 ;  /* 0x000000a600037202 */ /* 0x000fe20000000f00 */
[----:B------:R-:W-:Y:S02]  /*20c90*/  FADD.FTZ R177, R177, R176 ;  /* 0x000000b0b1b17221 */ /* 0x000fe40000010000 */
[----:B------:R-:W-:Y:S01]  /*20ca0*/  FADD.FTZ R181, R181, R180 ;  /* 0x000000b4b5b57221 */ /* 0x000fe20000010000 */
[----:B------:R-:W-:Y:S01]  /*20cb0*/  HMMA.16816.F32.BF16 R156, R4, R14, R156 ;  /* 0x0000000e049c723c */ /* 0x000fe2000004189c */
[----:B------:R-:W2:Y:S01]  /*20cc0*/  LDSM.16.MT88.4 R12, [R234+0x12800] ;  /* 0x01280000ea0c783b */ /* 0x000ea20000004200 */
[----:B------:R-:W3:Y:S01]  /*20cd0*/  MUFU.EX2 R193, R193 ;  /* 0x000000c100c17308 */ /* 0x000ee20000000800 */
[----:B------:R-:W-:-:S02]  /*20ce0*/  FADD.FTZ R0, R178, R177 ;  /* 0x000000b1b2007221 */ /* 0x000fc40000010000 */
[----:B------:R-:W-:Y:S02]  /*20cf0*/  FADD.FTZ R182, R182, R181 ;  /* 0x000000b5b6b67221 */ /* 0x000fe40000010000 */
[----:B------:R-:W-:Y:S01]  /*20d00*/  FADD.FTZ R0, R179, R0 ;  /* 0x00000000b3007221 */ /* 0x000fe20000010000 */
[C---:B------:R-:W-:Y:S01]  /*20d10*/  HMMA.16816.F32.BF16 R152, R4.reuse, R8, R152 ;  /* 0x000000080498723c */ /* 0x040fe20000041898 */
[----:B------:R-:W-:Y:S01]  /*20d20*/  FADD.FTZ R183, R183, R182 ;  /* 0x000000b6b7b77221 */ /* 0x000fe20000010000 */
[----:B------:R-:W-:Y:S06]  /*20d30*/  MUFU.EX2 R175, R175 ;  /* 0x000000af00af7308 */ /* 0x000fec0000000800 */
[C---:B------:R-:W-:Y:S01]  /*20d40*/  HMMA.16816.F32.BF16 R148, R4.reuse, R10, R148 ;  /* 0x0000000a0494723c */ /* 0x040fe20000041894 */
[----:B------:R-:W5:Y:S01]  /*20d50*/  LDSM.16.MT88.4 R8, [R233+0x12800] ;  /* 0x01280000e908783b */ /* 0x000f620000004200 */
[----:B------:R-:W1:Y:S06]  /*20d60*/  MUFU.EX2 R194, R194 ;  /* 0x000000c200c27308 */ /* 0x000e6c0000000800 */
[C---:B----4-:R-:W-:Y:S02]  /*20d70*/  HMMA.16816.F32.BF16 R144, R4.reuse, R16, R144 ;  /* 0x000000100490723c */ /* 0x050fe40000041890 */
[----:B------:R-:W-:Y:S06]  /*20d80*/  MUFU.EX2 R171, R171 ;  /* 0x000000ab00ab7308 */ /* 0x000fec0000000800 */
[C---:B------:R-:W-:Y:S01]  /*20d90*/  HMMA.16816.F32.BF16 R140, R4.reuse, R18, R140 ;  /* 0x00000012048c723c */ /* 0x040fe2000004188c */
[----:B------:R-:W4:Y:S01]  /*20da0*/  LDSM.16.MT88.4 R16, [R232+0x12800] ;  /* 0x01280000e810783b */ /* 0x000f220000004200 */
[----:B------:R-:W-:Y:S06]  /*20db0*/  MUFU.EX2 R172, R172 ;  /* 0x000000ac00ac7308 */ /* 0x000fec0000000800 */
[C---:B------:R-:W-:Y:S02]  /*20dc0*/  HMMA.16816.F32.BF16 R136, R4.reuse, R20, R136 ;  /* 0x000000140488723c */ /* 0x040fe40000041888 */
[----:B------:R-:W-:Y:S06]  /*20dd0*/  MUFU.EX2 R170, R170 ;  /* 0x000000aa00aa7308 */ /* 0x000fec0000000800 */
[C---:B------:R-:W-:Y:S01]  /*20de0*/  HMMA.16816.F32.BF16 R132, R4.reuse, R22, R132 ;  /* 0x000000160484723c */ /* 0x040fe20000041884 */
[----:B------:R-:W1:Y:S01]  /*20df0*/  LDSM.16.MT88.4 R20, [R231+0x12800] ;  /* 0x01280000e714783b */ /* 0x000e620000004200 */
[----:B------:R-:W1:Y:S06]  /*20e00*/  MUFU.EX2 R173, R173 ;  /* 0x000000ad00ad7308 */ /* 0x000e6c0000000800 */
[C---:B--2---:R-:W-:Y:S02]  /*20e10*/  HMMA.16816.F32.BF16 R36, R4.reuse, R12, R36 ;  /* 0x0000000c0424723c */ /* 0x044fe40000041824 */
[----:B------:R-:W-:Y:S06]  /*20e20*/  MUFU.EX2 R168, R168 ;  /* 0x000000a800a87308 */ /* 0x000fec0000000800 */
[C---:B------:R-:W-:Y:S01]  /*20e30*/  HMMA.16816.F32.BF16 R40, R4.reuse, R14, R40 ;  /* 0x0000000e0428723c */ /* 0x040fe20000041828 */
[----:B------:R-:W2:Y:S01]  /*20e40*/  LDSM.16.MT88.4 R12, [R234+0x14800] ;  /* 0x01480000ea0c783b */ /* 0x000ea20000004200 */
[----:B------:R-:W1:Y:S06]  /*20e50*/  MUFU.EX2 R195, R195 ;  /* 0x000000c300c37308 */ /* 0x000e6c0000000800 */
[C---:B-----5:R-:W-:Y:S08]  /*20e60*/  HMMA.16816.F32.BF16 R44, R4.reuse, R8, R44 ;  /* 0x00000008042c723c */ /* 0x060ff0000004182c */
[C---:B------:R-:W-:Y:S01]  /*20e70*/  HMMA.16816.F32.BF16 R48, R4.reuse, R10, R48 ;  /* 0x0000000a0430723c */ /* 0x040fe20000041830 */
[----:B------:R-:W5:Y:S07]  /*20e80*/  LDSM.16.MT88.4 R8, [R233+0x14800] ;  /* 0x01480000e908783b */ /* 0x000f6e0000004200 */
        /* <DEDUP_REMOVED lines=28> */
[----:B------:R-:W-:Y:S01]  /*21050*/  HMMA.16816.F32.BF16 R128, R4, R22, R128 ;  /* 0x000000160480723c */ /* 0x000fe20000041880 */
[----:B------:R-:W1:Y:S06]  /*21060*/  LDSM.16.MT88.4 R20, [R232+0x13000] ;  /* 0x01300000e814783b */ /* 0x000e6c0000004200 */
[----:B------:R-:W-:Y:S01]  /*21070*/  F2FP.BF16.PACK_AB R4, R186, R187 ;  /* 0x000000bbba04723e */ /* 0x000fe200000010ff */
[----:B------:R-:W-:Y:S01]  /*21080*/  FADD.FTZ R187, R187, R0 ;  /* 0x00000000bbbb7221 */ /* 0x000fe20000010000 */
[----:B------:R-:W-:Y:S01]  /*21090*/  F2FP.BF16.PACK_AB R5, R191, R190 ;  /* 0x000000bebf05723e */ /* 0x000fe200000010ff */
[----:B------:R-:W-:Y:S01]  /*210a0*/  FADD.FTZ R190, R190, R183 ;  /* 0x000000b7bebe7221 */ /* 0x000fe20000010000 */
[----:B------:R-:W-:Y:S01]  /*210b0*/  F2FP.BF16.PACK_AB R6, R184, R185 ;  /* 0x000000b9b806723e */ /* 0x000fe200000010ff */
[----:B------:R-:W-:Y:S01]  /*210c0*/  FADD.FTZ R186, R186, R187 ;  /* 0x000000bbbaba7221 */ /* 0x000fe20000010000 */
[----:B---3--:R-:W-:Y:S01]  /*210d0*/  F2FP.BF16.PACK_AB R7, R193, R192 ;  /* 0x000000c0c107723e */ /* 0x008fe200000010ff */
[----:B------:R-:W-:-:S02]  /*210e0*/  FADD.FTZ R191, R191, R190 ;  /* 0x000000bebfbf7221 */ /* 0x000fc40000010000 */
[----:B------:R-:W-:Y:S02]  /*210f0*/  FADD.FTZ R185, R185, R186 ;  /* 0x000000bab9b97221 */ /* 0x000fe40000010000 */
[----:B------:R-:W-:Y:S02]  /*21100*/  FADD.FTZ R192, R192, R191 ;  /* 0x000000bfc0c07221 */ /* 0x000fe40000010000 */
[----:B--2---:R-:W-:Y:S01]  /*21110*/  HMMA.16816.F32.BF16 R160, R4, R12, R160 ;  /* 0x0000000c04a0723c */ /* 0x004fe200000418a0 */
[----:B------:R-:W-:Y:S02]  /*21120*/  FADD.FTZ R184, R184, R185 ;  /* 0x000000b9b8b87221 */ /* 0x000fe40000010000 */
[----:B------:R-:W-:-:S05]  /*21130*/  FADD.FTZ R193, R193, R192 ;  /* 0x000000c0c1c17221 */ /* 0x000fca0000010000 */
[C---:B------:R-:W-:Y:S01]  /*21140*/  HMMA.16816.F32.BF16 R156, R4.reuse, R14, R156 ;  /* 0x0000000e049c723c */ /* 0x040fe2000004189c */
[----:B------:R-:W2:Y:S07]  /*21150*/  LDSM.16.MT88.4 R12, [R234+0x13000] ;  /* 0x01300000ea0c783b */ /* 0x000eae0000004200 */
[C---:B-----5:R-:W-:Y:S08]  /*21160*/  HMMA.16816.F32.BF16 R152, R4.reuse, R8, R152 ;  /* 0x000000080498723c */ /* 0x060ff00000041898 */
[C---:B------:R-:W-:Y:S01]  /*21170*/  HMMA.16816.F32.BF16 R148, R4.reuse, R10, R148 ;  /* 0x0000000a0494723c */ /* 0x040fe20000041894 */
[----:B------:R-:W3:Y:S07]  /*21180*/  LDSM.16.MT88.4 R8, [R233+0x13000] ;  /* 0x01300000e908783b */ /* 0x000eee0000004200 */
[C---:B----4-:R-:W-:Y:S08]  /*21190*/  HMMA.16816.F32.BF16 R144, R4.reuse, R16, R144 ;  /* 0x000000100490723c */ /* 0x050ff00000041890 */
[C---:B------:R-:W-:Y:S01]  /*211a0*/  HMMA.16816.F32.BF16 R140, R4.reuse, R18, R140 ;  /* 0x00000012048c723c */ /* 0x040fe2000004188c */
[----:B------:R-:W4:Y:S07]  /*211b0*/  LDSM.16.MT88.4 R16, [R231+0x13000] ;  /* 0x01300000e710783b */ /* 0x000f2e0000004200 */
[C---:B-1----:R-:W-:Y:S08]  /*211c0*/  HMMA.16816.F32.BF16 R52, R4.reuse, R20, R52 ;  /* 0x000000140434723c */ /* 0x042ff00000041834 */
[C---:B--2---:R-:W-:Y:S08]  /*211d0*/  HMMA.16816.F32.BF16 R36, R4.reuse, R12, R36 ;  /* 0x0000000c0424723c */ /* 0x044ff00000041824 */
[C---:B------:R-:W-:Y:S01]  /*211e0*/  HMMA.16816.F32.BF16 R40, R4.reuse, R14, R40 ;  /* 0x0000000e0428723c */ /* 0x040fe20000041828 */
[----:B------:R-:W1:Y:S07]  /*211f0*/  LDSM.16.MT88.4 R12, [R234+0x15000] ;  /* 0x01500000ea0c783b */ /* 0x000e6e0000004200 */
[C---:B---3--:R-:W-:Y:S08]  /*21200*/  HMMA.16816.F32.BF16 R44, R4.reuse, R8, R44 ;  /* 0x00000008042c723c */ /* 0x048ff0000004182c */
[C---:B------:R-:W-:Y:S01]  /*21210*/  HMMA.16816.F32.BF16 R48, R4.reuse, R10, R48 ;  /* 0x0000000a0430723c */ /* 0x040fe20000041830 */
[----:B------:R-:W2:Y:S07]  /*21220*/  LDSM.16.MT88.4 R8, [R233+0x15000] ;  /* 0x01500000e908783b */ /* 0x000eae0000004200 */
[C---:B------:R-:W-:Y:S01]  /*21230*/  HMMA.16816.F32.BF16 R56, R4.reuse, R22, R56 ;  /* 0x000000160438723c */ /* 0x040fe20000041838 */
[----:B------:R-:W3:Y:S07]  /*21240*/  LDSM.16.MT88.4 R20, [R232+0x15000] ;  /* 0x01500000e814783b */ /* 0x000eee0000004200 */
[C---:B----4-:R-:W-:Y:S08]  /*21250*/  HMMA.16816.F32.BF16 R60, R4.reuse, R16, R60 ;  /* 0x00000010043c723c */ /* 0x050ff0000004183c */
[C---:B------:R-:W-:Y:S01]  /*21260*/  HMMA.16816.F32.BF16 R64, R4.reuse, R18, R64 ;  /* 0x000000120440723c */ /* 0x040fe20000041840 */
[----:B------:R-:W4:Y:S07]  /*21270*/  LDSM.16.MT88.4 R16, [R231+0x15000] ;  /* 0x01500000e710783b */ /* 0x000f2e0000004200 */
        /* <DEDUP_REMOVED lines=24> */
[C---:B---3--:R-:W-:Y:S08]  /*21400*/  HMMA.16816.F32.BF16 R124, R4.reuse, R20, R124 ;  /* 0x00000014047c723c */ /* 0x048ff0000004187c */
        /* <DEDUP_REMOVED lines=12> */
[----:B----4-:R-:W-:Y:S01]  /*214d0*/  HMMA.16816.F32.BF16 R160, R4, R16, R160 ;  /* 0x0000001004a0723c */ /* 0x010fe200000418a0 */
[----:B------:R-:W-:Y:S02]  /*214e0*/  FADD.FTZ R0, R172, R171 ;  /* 0x000000abac007221 */ /* 0x000fe40000010000 */
[----:B------:R-:W-:-:S03]  /*214f0*/  FADD.FTZ R252, R195, R168 ;  /* 0x000000a8c3fc7221 */ /* 0x000fc60000010000 */
[----:B------:R-:W-:Y:S02]  /*21500*/  STL [R1], R0 ;  /* 0x0000000001007387 */ /* 0x000fe40000100800 */
[C---:B------:R-:W-:Y:S02]  /*21510*/  HMMA.16816.F32.BF16 R156, R4.reuse, R18, R156 ;  /* 0x00000012049c723c */ /* 0x040fe4000004189c */
[----:B------:R-:W3:Y:S06]  /*21520*/  LDSM.16.MT88.4 R16, [R232+0x13800] ;  /* 0x01380000e810783b */ /* 0x000eec0000004200 */
        /* <DEDUP_REMOVED lines=39> */
.L_x_1437:
[----:B------:R-:W-:-:S13]  /*217a0*/  ISETP.GE.AND P0, PT, R250, 0x1, PT ;  /* 0x00000001fa00780c */ /* 0x000fda0003f06270 */
[----:B------:R-:W-:Y:S05]  /*217b0*/  @!P0 BRA `(.L_x_1446) ;  /* 0x00004bb000008947 */ /* 0x000fea0003800000 */
[----:B------:R-:W-:Y:S02]  /*217c0*/  MOV R0, R3 ;  /* 0x0000000300007202 */ /* 0x000fe40000000f00 */
[----:B------:R-:W-:Y:S02]  /*217d0*/  MOV R165, R164 ;  /* 0x000000a400a57202 */ /* 0x000fe40000000f00 */
.L_x_1455:
[----:B------:R-:W-:Y:S01]  /*217e0*/  ULDC.64 UR4, c[0x0][0x40] ;  /* 0x0000100000047ab9 */ /* 0x000fe20000000a00 */
[----:B------:R-:W-:Y:S04]  /*217f0*/  DEPBAR.LE SB0, 0x0 ;  /* 0x000080000000791a */ /* 0x000fe80000000000 */
[----:B------:R-:W-:Y:S01]  /*21800*/  ISETP.NE.U32.AND P0, PT, R248, RZ, PT ;  /* 0x000000fff800720c */ /* 0x000fe20003f05070 */
[----:B------:R-:W-:Y:S03]  /*21810*/  UIADD3 UR4, UP0, UR4, 0x160, URZ ;  /* 0x0000016004047890 */ /* 0x000fe6000ff1e03f */
[----:B------:R-:W-:Y:S01]  /*21820*/  ISETP.NE.AND.EX P0, PT, R249, RZ, PT, P0 ;  /* 0x000000fff900720c */ /* 0x000fe20003f05300 */
[----:B------:R-:W-:Y:S02]  /*21830*/  UIADD3.X UR5, URZ, UR5, URZ, UP0, !UPT ;  /* 0x000000053f057290 */ /* 0x000fe400087fe43f */
[----:B-1----:R-:W-:Y:S04]  /*21840*/  IMAD.U32 R2, RZ, RZ, UR4 ;  /* 0x00000004ff027e24 */ /* 0x002fe8000f8e00ff */
        /* <DEDUP_REMOVED lines=59> */
[----:B------:R-:W-:Y:S02]  /*21c00*/  IMAD R6, R8, R7, R6 ;  /* 0x0000000708067224 */ /* 0x000fe400078e0206 */
[----:B------:R-:W-:Y:S02]  /*21c10*/  IMAD.MOV.U32 R8, RZ, RZ, R10 ;  /* 0x000000ffff087224 */ /* 0x000fe400078e000a */
[----:B------:R-:W-:Y:S02]  /*21c20*/  IMAD.IADD R9, R11, 0x1, R6 ;  /* 0x000000010b097824 */ /* 0x000fe400078e0206 */
[----:B----4-:R-:W-:Y:S04]  /*21c30*/  IMAD.IADD R5, R4, 0x1, -R5 ;  /* 0x0000000104057824 */ /* 0x010fe800078e0a05 */
[----:B--2---:R-:W-:Y:S01]  /*21c40*/  IMAD R7, R15, R5, RZ ;  /* 0x000000050f077224 */ /* 0x004fe200078e02ff */
[----:B------:R-:W-:Y:S01]  /*21c50*/  SHF.R.S32.HI R4, RZ, 0x1f, R5 ;  /* 0x0000001fff047819 */ /* 0x000fe20000011405 */
[----:B------:R-:W-:Y:S04]  /*21c60*/  IMAD.WIDE.U32 R8, R5, R14, R8 ;  /* 0x0000000e05087225 */ /* 0x000fe800078e0008 */
[----:B------:R-:W-:Y:S04]  /*21c70*/  IMAD R7, R14, R4, R7 ;  /* 0x000000040e077224 */ /* 0x000fe800078e0207 */
[----:B------:R-:W-:Y:S01]  /*21c80*/  IMAD.IADD R4, R9, 0x1, R7 ;  /* 0x0000000109047824 */ /* 0x000fe200078e0207 */
[----:B------:R-:W-:-:S05]  /*21c90*/  BRA `(.L_x_1449) ;  /* 0x0000004000007947 */ /* 0x000fca0003800000 */
.L_x_1448:
[----:B------:R-:W-:Y:S02]  /*21ca0*/  ULDC.64 UR4, c[0x0][0x118] ;  /* 0x0000460000047ab9 */ /* 0x000fe40000000a00 */
[----:B------:R-:W2:Y:S02]  /*21cb0*/  LD.E R8, [R2.64+0x40] ;  /* 0x0000400402087980 */ /* 0x000ea4000c101900 */
[----:B--2---:R-:W-:Y:S04]  /*21cc0*/  LEA R8, -R8, RZ, 0x6 ;  /* 0x000000ff08087211 */ /* 0x004fe800078e31ff */
[----:B------:R-:W-:Y:S02]  /*21cd0*/  SHF.R.S32.HI R4, RZ, 0x1f, R8 ;  /* 0x0000001fff047819 */ /* 0x000fe40000011408 */
.L_x_1449:
[----:B------:R-:W-:Y:S05]  /*21ce0*/  BSYNC B0 ;  /* 0x0000000000007941 */ /* 0x000fea0003800000 */
.L_x_1447:
[C---:B------:R-:W-:Y:S01]  /*21cf0*/  LOP3.LUT P6, RZ, R251.reuse, 0x1, RZ, 0xc0, !PT ;  /* 0x00000001fbff7812 */ /* 0x040fe200078cc0ff */
[----:B------:R-:W-:Y:S01]  /*21d00*/  ULDC.64 UR4, c[0x0][0x118] ;  /* 0x0000460000047ab9 */ /* 0x000fe20000000a00 */
[C---:B------:R-:W-:Y:S01]  /*21d10*/  LOP3.LUT P4, RZ, R251.reuse, 0x4, RZ, 0xc0, !PT ;  /* 0x00000004fbff7812 */ /* 0x040fe2000788c0ff */
[----:B------:R-:W-:Y:S01]  /*21d20*/  BSSY B1, `(.L_x_1450) ;  /* 0x0000254000017945 */ /* 0x000fe20003800000 */
[C---:B------:R-:W-:Y:S02]  /*21d30*/  LOP3.LUT P5, RZ, R251.reuse, 0x2, RZ, 0xc0, !PT ;  /* 0x00000002fbff7812 */ /* 0x040fe400078ac0ff */
[CC--:B------:R-:W-:Y:S02]  /*21d40*/  IADD3 R7, P1, R8.reuse, R235.reuse, RZ ;  /* 0x000000eb08077210 */ /* 0x0c0fe40007f3e0ff */
[----:B------:R-:W-:Y:S02]  /*21d50*/  LOP3.LUT P3, RZ, R251, 0x8, RZ, 0xc0, !PT ;  /* 0x00000008fbff7812 */ /* 0x000fe4000786c0ff */
[-C--:B------:R-:W-:Y:S01]  /*21d60*/  LEA R26, P0, R8, R188.reuse, 0x1 ;  /* 0x000000bc081a7211 */ /* 0x080fe200078008ff */
[----:B------:R-:W-:Y:S01]  /*21d70*/  IMAD.X R6, R4, 0x1, R236, P1 ;  /* 0x0000000104067824 */ /* 0x000fe200008e06ec */
[C---:B------:R-:W-:Y:S02]  /*21d80*/  IADD3 R5, P2, R7.reuse, R235, RZ ;  /* 0x000000eb07057210 */ /* 0x040fe40007f5e0ff */
[-C--:B------:R-:W-:Y:S02]  /*21d90*/  LEA.HI.X R27, R8, R189.reuse, R4, 0x1, P0 ;  /* 0x000000bd081b7211 */ /* 0x080fe400000f0c04 */
[C---:B------:R-:W-:Y:S02]  /*21da0*/  @P6 LEA R16, P1, R7.reuse, R188, 0x1 ;  /* 0x000000bc07106211 */ /* 0x040fe400078208ff */
[----:B------:R-:W-:Y:S01]  /*21db0*/  IADD3.X R4, R6, R236, RZ, P2, !PT ;  /* 0x000000ec06047210 */ /* 0x000fe200017fe4ff */
[----:B------:R-:W-:Y:S01]  /*21dc0*/  @!PT LDS RZ, [RZ] ;  /* 0x00000000fffff984 */ /* 0x000fe20000000800 */
[----:B------:R-:W-:Y:S01]  /*21dd0*/  @!PT LDS RZ, [RZ] ;  /* 0x00000000fffff984 */ /* 0x000fe20000000800 */
[----:B------:R-:W-:Y:S01]  /*21de0*/  @!PT LDS RZ, [RZ] ;  /* 0x00000000fffff984 */ /* 0x000fe20000000800 */
[----:B------:R1:W-:Y:S01]  /*21df0*/  @P6 LDGSTS.E.BYPASS.LTC128B.128 [R247+0x10000], [R26.64] ;  /* 0x100000001af76fae */ /* 0x0003e2000b901d44 */
[CC--:B------:R-:W-:Y:S02]  /*21e00*/  @P4 LEA R10, P2, R7.reuse, R188.reuse, 0x1 ;  /* 0x000000bc070a4211 */ /* 0x0c0fe400078408ff */
[CC--:B------:R-:W-:Y:S02]  /*21e10*/  @P5 LEA R12, P0, R7.reuse, R188.reuse, 0x1 ;  /* 0x000000bc070c5211 */ /* 0x0c0fe400078008ff */
[CCC-:B------:R-:W-:Y:S01]  /*21e20*/  @P6 LEA.HI.X R17, R7.reuse, R189.reuse, R6.reuse, 0x1, P1 ;  /* 0x000000bd07116211 */ /* 0x1c0fe200008f0c06 */
[----:B------:R-:W-:Y:S01]  /*21e30*/  @!P6 STS.128 [R247+0x10000], RZ ;  /* 0x010000fff700e388 */ /* 0x000fe20000000c00 */
[CC--:B------:R-:W-:Y:S02]  /*21e40*/  @P3 LEA R8, P1, R7.reuse, R188.reuse, 0x1 ;  /* 0x000000bc07083211 */ /* 0x0c0fe400078208ff */
[-CC-:B------:R-:W-:Y:S02]  /*21e50*/  @P4 LEA.HI.X R11, R7, R189.reuse, R6.reuse, 0x1, P2 ;  /* 0x000000bd070b4211 */ /* 0x180fe400010f0c06 */
[-C--:B------:R-:W-:Y:S02]  /*21e60*/  @P5 LEA R22, P2, R5, R188.reuse, 0x1 ;  /* 0x000000bc05165211 */ /* 0x080fe400078408ff */
[-CC-:B------:R-:W-:Y:S02]  /*21e70*/  @P5 LEA.HI.X R13, R7, R189.reuse, R6.reuse, 0x1, P0 ;  /* 0x000000bd070d5211 */ /* 0x180fe400000f0c06 */
[-C--:B------:R-:W-:Y:S02]  /*21e80*/  @P6 LEA R14, P0, R5, R188.reuse, 0x1 ;  /* 0x000000bc050e6211 */ /* 0x080fe400078008ff */
[-C--:B------:R-:W-:Y:S02]  /*21e90*/  @P3 LEA.HI.X R9, R7, R189.reuse, R6, 0x1, P1 ;  /* 0x000000bd07093211 */ /* 0x080fe400008f0c06 */
[C-C-:B------:R-:W-:Y:S02]  /*21ea0*/  @P5 LEA.HI.X R23, R5.reuse, R189, R4.reuse, 0x1, P2 ;  /* 0x000000bd05175211 */ /* 0x140fe400010f0c04 */
        /* <DEDUP_REMOVED lines=15> */
[----:B------:R-:W-:Y:S02]  /*21fa0*/  @P3 LEA.HI.X R167, R6, R189, R4, 0x1, P0 ;  /* 0x000000bd06a73211 */ /* 0x000fe400000f0c04 */
[-C--:B------:R-:W-:Y:S02]  /*21fb0*/  @P5 MOV R4, R26.reuse ;  /* 0x0000001a00045202 */ /* 0x080fe40000000f00 */
[----:B------:R-:W-:Y:S03]  /*21fc0*/  ISETP.GE.AND P0, PT, R250, 0x2, PT ;  /* 0x00000002fa00780c */ /* 0x000fe60003f06270 */
[----:B------:R-:W-:Y:S01]  /*21fd0*/  @!PT LDS RZ, [RZ] ;  /* 0x00000000fffff984 */ /* 0x000fe20000000800 */
[----:B------:R-:W-:Y:S01]  /*21fe0*/  @!PT LDS RZ, [RZ] ;  /* 0x00000000fffff984 */ /* 0x000fe20000000800 */
[----:B------:R-:W-:Y:S01]  /*21ff0*/  @!PT LDS RZ, [RZ] ;  /* 0x00000000fffff984 */ /* 0x000fe20000000800 */
[----:B------:R2:W-:Y:S05]  /*22000*/  @P5 LDGSTS.E.BYPASS.LTC128B.128 [R247+0x12000], [R4.64+0x80] ;  /* 0x1200008004f75fae */ /* 0x0005ea000b901d44 */
[----:B------:R-:W-:Y:S01]  /*22010*/  @!P5 STS.128 [R247+0x12000], RZ ;  /* 0x012000fff700d388 */ /* 0x000fe20000000c00 */
[-C--:B--2---:R-:W-:Y:S01]  /*22020*/  @P4 MOV R4, R26.reuse ;  /* 0x0000001a00044202 */ /* 0x084fe20000000f00 */
[--C-:B------:R-:W-:Y:S05]  /*22030*/  @P4 IMAD.MOV.U32 R5, RZ, RZ, R27.reuse ;  /* 0x000000ffff054224 */ /* 0x100fea00078e001b */
        /* <DEDUP_REMOVED lines=11> */
[----:B------:R-:W-:Y:S05]  /*220f0*/  @!P3 STS.128 [R247+0x16000], RZ ;  /* 0x016000fff700b388 */ /* 0x000fea0000000c00 */
[----:B------:R-:W-:Y:S01]  /*22100*/  @!PT LDS RZ, [RZ] ;  /* 0x00000000fffff984 */ /* 0x000fe20000000800 */
[----:B------:R-:W-:Y:S01]  /*22110*/  @!PT LDS RZ, [RZ] ;  /* 0x00000000fffff984 */ /* 0x000fe20000000800 */
[----:B------:R-:W-:Y:S01]  /*22120*/  @!PT LDS RZ, [RZ] ;  /* 0x00000000fffff984 */ /* 0x000fe20000000800 */
[----:B------:R3:W-:Y:S05]  /*22130*/  @P6 LDGSTS.E.BYPASS.LTC128B.128 [R247+0x10800], [R16.64] ;  /* 0x1080000010f76fae */ /* 0x0007ea000b901d44 */
[----:B------:R-:W-:Y:S05]  /*22140*/  @!P6 STS.128 [R247+0x10800], RZ ;  /* 0x010800fff700e388 */ /* 0x000fea0000000c00 */
        /* <DEDUP_REMOVED lines=55> */
[----:B------:R-:W-:Y:S05]  /*224c0*/  LDSM.16.M88.4 R32, [R230] ;  /* 0x00000000e620783b */ /* 0x000fea0000000200 */
[----:B-----5:R-:W2:Y:S05]  /*224d0*/  LDSM.16.M88.4 R8, [R229+0x8000] ;  /* 0x00800000e508783b */ /* 0x020eaa0000000200 */
[----:B---3--:R-:W4:Y:S05]  /*224e0*/  LDSM.16.M88.4 R16, [R229+0x8800] ;  /* 0x00880000e510783b */ /* 0x008f2a0000000200 */
[----:B------:R-:W0:Y:S01]  /*224f0*/  LDGDEPBAR ;  /* 0x00000000000079af */ /* 0x000e220000000000 */
[----:B-1----:R-:W-:Y:S01]  /*22500*/  MOV R166, R26 ;  /* 0x0000001a00a67202 */ /* 0x002fe20000000f00 */
[----:B------:R-:W-:Y:S03]  /*22510*/  IMAD.MOV.U32 R167, RZ, RZ, R27 ;  /* 0x000000ffffa77224 */ /* 0x000fe600078e001b */
[----:B------:R-:W1:Y:S05]  /*22520*/  LDSM.16.M88.4 R24, [R229+0x9000] ;  /* 0x00900000e518783b */ /* 0x000e6a0000000200 */
[----:B------:R-:W3:Y:S05]  /*22530*/  LDSM.16.M88.4 R168, [R229+0x9800] ;  /* 0x00980000e5a8783b */ /* 0x000eea0000000200 */
[----:B------:R-:W-:Y:S05]  /*22540*/  LDSM.16.M88.4 R172, [R228] ;  /* 0x00000000e4ac783b */ /* 0x000fea0000000200 */
[----:B------:R-:W5:Y:S05]  /*22550*/  LDSM.16.M88.4 R176, [R227] ;  /* 0x00000000e3b0783b */ /* 0x000f6a0000000200 */
[----:B------:R-:W3:Y:S01]  /*22560*/  LDSM.16.M88.4 R180, [R223] ;  /* 0x00000000dfb4783b */ /* 0x000ee20000000200 */
[C---:B--2---:R-:W-:Y:S04]  /*22570*/  HMMA.16816.F32.BF16 R4, R32.reuse, R8, RZ ;  /* 0x000000082004723c */ /* 0x044fe800000418ff */
[----:B------:R-:W2:Y:S05]  /*22580*/  LDSM.16.M88.4 R184, [R222] ;  /* 0x00000000deb8783b */ /* 0x000eaa0000000200 */
[----:B------:R-:W2:Y:S01]  /*22590*/  LDSM.16.M88.4 R188, [R221] ;  /* 0x00000000ddbc783b */ /* 0x000ea20000000200 */
[C---:B------:R-:W-:Y:S04]  /*225a0*/  HMMA.16816.F32.BF16 R8, R32.reuse, R10, RZ ;  /* 0x0000000a2008723c */ /* 0x040fe800000418ff */
[----:B------:R-:W-:Y:S04]  /*225b0*/  LDSM.16.M88.4 R192, [R226] ;  /* 0x00000000e2c0783b */ /* 0x000fe80000000200 */
[C---:B----4-:R-:W-:Y:S01]  /*225c0*/  HMMA.16816.F32.BF16 R12, R32.reuse, R16, RZ ;  /* 0x00000010200c723c */ /* 0x050fe200000418ff */
[----:B------:R-:W2:Y:S05]  /*225d0*/  LDSM.16.M88.4 R196, [R224+0x8000] ;  /* 0x00800000e0c4783b */ /* 0x000eaa0000000200 */
[----:B------:R-:W2:Y:S02]  /*225e0*/  LDSM.16.M88.4 R200, [R224+0x8800] ;  /* 0x00880000e0c8783b */ /* 0x000ea40000000200 */
[C---:B------:R-:W-:Y:S03]  /*225f0*/  HMMA.16816.F32.BF16 R16, R32.reuse, R18, RZ ;  /* 0x000000122010723c */ /* 0x040fe600000418ff */
[----:B------:R-:W-:Y:S05]  /*22600*/  LDSM.16.M88.4 R204, [R220+0x800] ;  /* 0x00080000dccc783b */ /* 0x000fea0000000200 */
[C---:B-1----:R-:W-:Y:S01]  /*22610*/  HMMA.16816.F32.BF16 R20, R32.reuse, R24, RZ ;  /* 0x000000182014723c */ /* 0x042fe200000418ff */
[----:B------:R-:W4:Y:S07]  /*22620*/  LD.E R164, [R2.64+0x18c] ;  /* 0x00018c0402a47980 */ /* 0x000f2e000c101900 */
[C---:B------:R-:W-:Y:S08]  /*22630*/  HMMA.16816.F32.BF16 R24, R32.reuse, R26, RZ ;  /* 0x0000001a2018723c */ /* 0x040ff000000418ff */
[C---:B---3--:R-:W-:Y:S08]  /*22640*/  HMMA.16816.F32.BF16 R28, R32.reuse, R168, RZ ;  /* 0x000000a8201c723c */ /* 0x048ff000000418ff */
[----:B------:R-:W-:Y:S01]  /*22650*/  HMMA.16816.F32.BF16 R32, R32, R170, RZ ;  /* 0x000000aa2020723c */ /* 0x000fe200000418ff */
[----:B------:R-:W1:Y:S07]  /*22660*/  LDSM.16.M88.4 R168, [R224+0x9000] ;  /* 0x00900000e0a8783b */ /* 0x000e6e0000000200 */
[C---:B-----5:R-:W-:Y:S08]  /*22670*/  HMMA.16816.F32.BF16 R4, R172.reuse, R176, R4 ;  /* 0x000000b0ac04723c */ /* 0x060ff00000041804 */
[C---:B------:R-:W-:Y:S01]  /*22680*/  HMMA.16816.F32.BF16 R8, R172.reuse, R178, R8 ;  /* 0x000000b2ac08723c */ /* 0x040fe20000041808 */
[----:B------:R-:W3:Y:S07]  /*22690*/  LDSM.16.M88.4 R176, [R224+0x9800] ;  /* 0x00980000e0b0783b */ /* 0x000eee0000000200 */
[C---:B------:R-:W-:Y:S08]  /*226a0*/  HMMA.16816.F32.BF16 R12, R172.reuse, R180, R12 ;  /* 0x000000b4ac0c723c */ /* 0x040ff0000004180c */
[C---:B------:R-:W-:Y:S01]  /*226b0*/  HMMA.16816.F32.BF16 R16, R172.reuse, R182, R16 ;  /* 0x000000b6ac10723c */ /* 0x040fe20000041810 */
[----:B------:R-:W-:Y:S07]  /*226c0*/  LDSM.16.M88.4 R180, [R225] ;  /* 0x00000000e1b4783b */ /* 0x000fee0000000200 */
[C---:B--2---:R-:W-:Y:S08]  /*226d0*/  HMMA.16816.F32.BF16 R20, R172.reuse, R184, R20 ;  /* 0x000000b8ac14723c */ /* 0x044ff00000041814 */
[C---:B------:R-:W-:Y:S01]  /*226e0*/  HMMA.16816.F32.BF16 R24, R172.reuse, R186, R24 ;  /* 0x000000baac18723c */ /* 0x040fe20000041818 */
[----:B------:R-:W2:Y:S07]  /*226f0*/  LDSM.16.M88.4 R184, [R220] ;  /* 0x00000000dcb8783b */ /* 0x000eae0000000200 */
[C---:B------:R-:W-:Y:S08]  /*22700*/  HMMA.16816.F32.BF16 R28, R172.reuse, R188, R28 ;  /* 0x000000bcac1c723c */ /* 0x040ff0000004181c */
[----:B------:R-:W-:Y:S01]  /*22710*/  HMMA.16816.F32.BF16 R32, R172, R190, R32 ;  /* 0x000000beac20723c */ /* 0x000fe20000041820 */
[----:B------:R-:W5:Y:S05]  /*22720*/  LDSM.16.M88.4 R172, [R220+0x1000] ;  /* 0x00100000dcac783b */ /* 0x000f6a0000000200 */
[----:B------:R-:W2:Y:S02]  /*22730*/  LDSM.16.M88.4 R188, [R220+0x1800] ;  /* 0x00180000dcbc783b */ /* 0x000ea40000000200 */
[C---:B------:R-:W-:Y:S08]  /*22740*/  HMMA.16816.F32.BF16 R4, R192.reuse, R196, R4 ;  /* 0x000000c4c004723c */ /* 0x040ff00000041804 */
[C---:B------:R-:W-:Y:S01]  /*22750*/  HMMA.16816.F32.BF16 R8, R192.reuse, R198, R8 ;  /* 0x000000c6c008723c */ /* 0x040fe20000041808 */
[----:B------:R-:W-:Y:S07]  /*22760*/  LDSM.16.M88.4 R196, [R230+0x2000] ;  /* 0x00200000e6c4783b */ /* 0x000fee0000000200 */
[C---:B------:R-:W-:Y:S08]  /*22770*/  HMMA.16816.F32.BF16 R12, R192.reuse, R200, R12 ;  /* 0x000000c8c00c723c */ /* 0x040ff0000004180c */
[C---:B------:R-:W-:Y:S01]  /*22780*/  HMMA.16816.F32.BF16 R16, R192.reuse, R202, R16 ;  /* 0x000000cac010723c */ /* 0x040fe20000041810 */
[----:B------:R-:W5:Y:S07]  /*22790*/  LDSM.16.M88.4 R200, [R229+0xa000] ;  /* 0x00a00000e5c8783b */ /* 0x000f6e0000000200 */
[C---:B-1----:R-:W-:Y:S08]  /*227a0*/  HMMA.16816.F32.BF16 R20, R192.reuse, R168, R20 ;  /* 0x000000a8c014723c */ /* 0x042ff00000041814 */
[C---:B------:R-:W-:Y:S01]  /*227b0*/  HMMA.16816.F32.BF16 R24, R192.reuse, R170, R24 ;  /* 0x000000aac018723c */ /* 0x040fe20000041818 */
[----:B------:R-:W1:Y:S07]  /*227c0*/  LDSM.16.M88.4 R168, [R229+0xa800] ;  /* 0x00a80000e5a8783b */ /* 0x000e6e0000000200 */
[C---:B---3--:R-:W-:Y:S08]  /*227d0*/  HMMA.16816.F32.BF16 R28, R192.reuse, R176, R28 ;  /* 0x000000b0c01c723c */ /* 0x048ff0000004181c */
[----:B------:R-:W-:Y:S01]  /*227e0*/  HMMA.16816.F32.BF16 R32, R192, R178, R32 ;  /* 0x000000b2c020723c */ /* 0x000fe20000041820 */
[----:B------:R-:W3:Y:S05]  /*227f0*/  LDSM.16.M88.4 R176, [R229+0xb000] ;  /* 0x00b00000e5b0783b */ /* 0x000eea0000000200 */
[----:B------:R-:W-:Y:S02]  /*22800*/  LDSM.16.M88.4 R192, [R228+0x2000] ;  /* 0x00200000e4c0783b */ /* 0x000fe40000000200 */
[C---:B--2---:R-:W-:Y:S08]  /*22810*/  HMMA.16816.F32.BF16 R4, R180.reuse, R184, R4 ;  /* 0x000000b8b404723c */ /* 0x044ff00000041804 */
[C---:B------:R-:W-:Y:S01]  /*22820*/  HMMA.16816.F32.BF16 R8, R180.reuse, R186, R8 ;  /* 0x000000bab408723c */ /* 0x040fe20000041808 */
[----:B------:R-:W2:Y:S07]  /*22830*/  LDSM.16.M88.4 R184, [R229+0xb800] ;  /* 0x00b80000e5b8783b */ /* 0x000eae0000000200 */
[C---:B------:R-:W-:Y:S08]  /*22840*/  HMMA.16816.F32.BF16 R12, R180.reuse, R204, R12 ;  /* 0x000000ccb40c723c */ /* 0x040ff0000004180c */
[C---:B------:R-:W-:Y:S01]  /*22850*/  HMMA.16816.F32.BF16 R16, R180.reuse, R206, R16 ;  /* 0x000000ceb410723c */ /* 0x040fe20000041810 */
[----:B------:R-:W1:Y:S07]  /*22860*/  LDSM.16.M88.4 R204, [R219] ;  /* 0x00000000dbcc783b */ /* 0x000e6e0000000200 */
[C---:B-----5:R-:W-:Y:S08]  /*22870*/  HMMA.16816.F32.BF16 R20, R180.reuse, R172, R20 ;  /* 0x000000acb414723c */ /* 0x060ff00000041814 */
[C---:B------:R-:W-:Y:S01]  /*22880*/  HMMA.16816.F32.BF16 R24, R180.reuse, R174, R24 ;  /* 0x000000aeb418723c */ /* 0x040fe20000041818 */
[----:B------:R-:W5:Y:S07]  /*22890*/  LDSM.16.M88.4 R172, [R218] ;  /* 0x00000000daac783b */ /* 0x000f6e0000000200 */
[C---:B------:R-:W-:Y:S08]  /*228a0*/  HMMA.16816.F32.BF16 R28, R180.reuse, R188, R28 ;  /* 0x000000bcb41c723c */ /* 0x040ff0000004181c */
[----:B------:R-:W-:Y:S01]  /*228b0*/  HMMA.16816.F32.BF16 R32, R180, R190, R32 ;  /* 0x000000beb420723c */ /* 0x000fe20000041820 */
[----:B------:R-:W2:Y:S05]  /*228c0*/  LDSM.16.M88.4 R180, [R217] ;  /* 0x00000000d9b4783b */ /* 0x000eaa0000000200 */
[----:B------:R-:W2:Y:S02]  /*228d0*/  LDSM.16.M88.4 R188, [R216] ;  /* 0x00000000d8bc783b */ /* 0x000ea40000000200 */
[C---:B------:R-:W-:Y:S08]  /*228e0*/  HMMA.16816.F32.BF16 R4, R196.reuse, R200, R4 ;  /* 0x000000c8c404723c */ /* 0x040ff00000041804 */
[C---:B------:R-:W-:Y:S01]  /*228f0*/  HMMA.16816.F32.BF16 R8, R196.reuse, R202, R8 ;  /* 0x000000cac408723c */ /* 0x040fe20000041808 */
[----:B------:R-:W-:Y:S07]  /*22900*/  LDSM.16.M88.4 R200, [R224+0xb800] ;  /* 0x00b80000e0c8783b */ /* 0x000fee0000000200 */
[C---:B-1----:R-:W-:Y:S08]  /*22910*/  HMMA.16816.F32.BF16 R12, R196.reuse, R168, R12 ;  /* 0x000000a8c40c723c */ /* 0x042ff0000004180c */
[C---:B------:R-:W-:Y:S01]  /*22920*/  HMMA.16816.F32.BF16 R16, R196.reuse, R170, R16 ;  /* 0x000000aac410723c */ /* 0x040fe20000041810 */
[----:B------:R-:W-:Y:S07]  /*22930*/  LDSM.16.M88.4 R168, [R226+0x2000] ;  /* 0x00200000e2a8783b */ /* 0x000fee0000000200 */
[C---:B---3--:R-:W-:Y:S08]  /*22940*/  HMMA.16816.F32.BF16 R20, R196.reuse, R176, R20 ;  /* 0x000000b0c414723c */ /* 0x048ff00000041814 */
[C---:B------:R-:W-:Y:S01]  /*22950*/  HMMA.16816.F32.BF16 R24, R196.reuse, R178, R24 ;  /* 0x000000b2c418723c */ /* 0x040fe20000041818 */
[----:B------:R-:W1:Y:S07]  /*22960*/  LDSM.16.M88.4 R176, [R224+0xa000] ;  /* 0x00a00000e0b0783b */ /* 0x000e6e0000000200 */
[C---:B--2---:R-:W-:Y:S08]  /*22970*/  HMMA.16816.F32.BF16 R28, R196.reuse, R184, R28 ;  /* 0x000000b8c41c723c */ /* 0x044ff0000004181c */
[----:B------:R-:W-:Y:S01]  /*22980*/  HMMA.16816.F32.BF16 R32, R196, R186, R32 ;  /* 0x000000bac420723c */ /* 0x000fe20000041820 */
[----:B------:R-:W2:Y:S05]  /*22990*/  LDSM.16.M88.4 R184, [R224+0xa800] ;  /* 0x00a80000e0b8783b */ /* 0x000eaa0000000200 */
[----:B------:R-:W3:Y:S02]  /*229a0*/  LDSM.16.M88.4 R196, [R224+0xb000] ;  /* 0x00b00000e0c4783b */ /* 0x000ee40000000200 */
[C---:B------:R-:W-:Y:S08]  /*229b0*/  HMMA.16816.F32.BF16 R4, R192.reuse, R204, R4 ;  /* 0x000000ccc004723c */ /* 0x040ff00000041804 */
[C---:B------:R-:W-:Y:S07]  /*229c0*/  HMMA.16816.F32.BF16 R8, R192.reuse, R206, R8 ;  /* 0x000000cec008723c */ /* 0x040fee0000041808 */
[----:B------:R-:W-:Y:S01]  /*229d0*/  MOV R206, R166 ;  /* 0x000000a600ce7202 */ /* 0x000fe20000000f00 */
[C---:B-----5:R-:W-:Y:S04]  /*229e0*/  HMMA.16816.F32.BF16 R12, R192.reuse, R172, R12 ;  /* 0x000000acc00c723c */ /* 0x060fe8000004180c */
[----:B------:R-:W-:Y:S04]  /*229f0*/  IMAD.MOV.U32 R207, RZ, RZ, R167 ;  /* 0x000000ffffcf7224 */ /* 0x000fe800078e00a7 */
[C---:B------:R-:W-:Y:S01]  /*22a00*/  HMMA.16816.F32.BF16 R16, R192.reuse, R174, R16 ;  /* 0x000000aec010723c */ /* 0x040fe20000041810 */
[----:B------:R-:W-:Y:S07]  /*22a10*/  LDSM.16.M88.4 R172, [R225+0x2000] ;  /* 0x00200000e1ac783b */ /* 0x000fee0000000200 */
[C---:B------:R-:W-:Y:S08]  /*22a20*/  HMMA.16816.F32.BF16 R20, R192.reuse, R180, R20 ;  /* 0x000000b4c014723c */ /* 0x040ff00000041814 */
[C---:B------:R-:W-:Y:S01]  /*22a30*/  HMMA.16816.F32.BF16 R24, R192.reuse, R182, R24 ;  /* 0x000000b6c018723c */ /* 0x040fe20000041818 */
[----:B------:R-:W5:Y:S07]  /*22a40*/  LDSM.16.M88.4 R180, [R220+0x2000] ;  /* 0x00200000dcb4783b */ /* 0x000f6e0000000200 */
[C---:B------:R-:W-:Y:S08]  /*22a50*/  HMMA.16816.F32.BF16 R28, R192.reuse, R188, R28 ;  /* 0x000000bcc01c723c */ /* 0x040ff0000004181c */
[----:B------:R-:W-:Y:S01]  /*22a60*/  HMMA.16816.F32.BF16 R32, R192, R190, R32 ;  /* 0x000000bec020723c */ /* 0x000fe20000041820 */
[----:B------:R-:W4:Y:S05]  /*22a70*/  LDSM.16.M88.4 R188, [R220+0x2800] ;  /* 0x00280000dcbc783b */ /* 0x000f2a0000000200 */
[----:B------:R-:W4:Y:S02]  /*22a80*/  LDSM.16.M88.4 R192, [R220+0x3000] ;  /* 0x00300000dcc0783b */ /* 0x000f240000000200 */
[C---:B-1----:R-:W-:Y:S08]  /*22a90*/  HMMA.16816.F32.BF16 R4, R168.reuse, R176, R4 ;  /* 0x000000b0a804723c */ /* 0x042ff00000041804 */
[C---:B------:R-:W-:Y:S01]  /*22aa0*/  HMMA.16816.F32.BF16 R8, R168.reuse, R178, R8 ;  /* 0x000000b2a808723c */ /* 0x040fe20000041808 */
[----:B------:R-:W1:Y:S07]  /*22ab0*/  LDSM.16.M88.4 R176, [R220+0x3800] ;  /* 0x00380000dcb0783b */ /* 0x000e6e0000000200 */
[C---:B--2---:R-:W-:Y:S08]  /*22ac0*/  HMMA.16816.F32.BF16 R12, R168.reuse, R184, R12 ;  /* 0x000000b8a80c723c */ /* 0x044ff0000004180c */
[C---:B------:R-:W-:Y:S01]  /*22ad0*/  HMMA.16816.F32.BF16 R16, R168.reuse, R186, R16 ;  /* 0x000000baa810723c */ /* 0x040fe20000041810 */
[----:B------:R-:W-:Y:S07]  /*22ae0*/  LDSM.16.M88.4 R184, [R230+0x4000] ;  /* 0x00400000e6b8783b */ /* 0x000fee0000000200 */
[C---:B---3--:R-:W-:Y:S08]  /*22af0*/  HMMA.16816.F32.BF16 R20, R168.reuse, R196, R20 ;  /* 0x000000c4a814723c */ /* 0x048ff00000041814 */
[C---:B------:R-:W-:Y:S01]  /*22b00*/  HMMA.16816.F32.BF16 R24, R168.reuse, R198, R24 ;  /* 0x000000c6a818723c */ /* 0x040fe20000041818 */
[----:B------:R-:W2:Y:S07]  /*22b10*/  LDSM.16.M88.4 R196, [R229+0xc000] ;  /* 0x00c00000e5c4783b */ /* 0x000eae0000000200 */
[C---:B------:R-:W-:Y:S08]  /*22b20*/  HMMA.16816.F32.BF16 R28, R168.reuse, R200, R28 ;  /* 0x000000c8a81c723c */ /* 0x040ff0000004181c */
[----:B------:R-:W-:Y:S01]  /*22b30*/  HMMA.16816.F32.BF16 R32, R168, R202, R32 ;  /* 0x000000caa820723c */ /* 0x000fe20000041820 */
[----:B------:R-:W3:Y:S05]  /*22b40*/  LDSM.16.M88.4 R168, [R229+0xc800] ;  /* 0x00c80000e5a8783b */ /* 0x000eea0000000200 */
[----:B------:R-:W1:Y:S02]  /*22b50*/  LDSM.16.M88.4 R200, [R229+0xd000] ;  /* 0x00d00000e5c8783b */ /* 0x000e640000000200 */
[C---:B-----5:R-:W-:Y:S08]  /*22b60*/  HMMA.16816.F32.BF16 R4, R172.reuse, R180, R4 ;  /* 0x000000b4ac04723c */ /* 0x060ff00000041804 */
[C---:B------:R-:W-:Y:S01]  /*22b70*/  HMMA.16816.F32.BF16 R8, R172.reuse, R182, R8 ;  /* 0x000000b6ac08723c */ /* 0x040fe20000041808 */
[----:B------:R-:W5:Y:S07]  /*22b80*/  LDSM.16.M88.4 R180, [R229+0xd800] ;  /* 0x00d80000e5b4783b */ /* 0x000f6e0000000200 */
[C---:B----4-:R-:W-:Y:S08]  /*22b90*/  HMMA.16816.F32.BF16 R12, R172.reuse, R188, R12 ;  /* 0x000000bcac0c723c */ /* 0x050ff0000004180c */
[C---:B------:R-:W-:Y:S01]  /*22ba0*/  HMMA.16816.F32.BF16 R16, R172.reuse, R190, R16 ;  /* 0x000000beac10723c */ /* 0x040fe20000041810 */
[----:B------:R-:W-:Y:S07]  /*22bb0*/  LDSM.16.M88.4 R188, [R228+0x4000] ;  /* 0x00400000e4bc783b */ /* 0x000fee0000000200 */
[C---:B------:R-:W-:Y:S08]  /*22bc0*/  HMMA.16816.F32.BF16 R20, R172.reuse, R192, R20 ;  /* 0x000000c0ac14723c */ /* 0x040ff00000041814 */
[C---:B------:R-:W-:Y:S01]  /*22bd0*/  HMMA.16816.F32.BF16 R24, R172.reuse, R194, R24 ;  /* 0x000000c2ac18723c */ /* 0x040fe20000041818 */
[----:B------:R-:W4:Y:S07]  /*22be0*/  LDSM.16.M88.4 R192, [R215] ;  /* 0x00000000d7c0783b */ /* 0x000f2e0000000200 */
[C---:B-1----:R-:W-:Y:S08]  /*22bf0*/  HMMA.16816.F32.BF16 R28, R172.reuse, R176, R28 ;  /* 0x000000b0ac1c723c */ /* 0x042ff0000004181c */
[----:B------:R-:W-:Y:S01]  /*22c00*/  HMMA.16816.F32.BF16 R32, R172, R178, R32 ;  /* 0x000000b2ac20723c */ /* 0x000fe20000041820 */
[----:B------:R-:W-:Y:S05]  /*22c10*/  LDSM.16.M88.4 R172, [R213] ;  /* 0x00000000d5ac783b */ /* 0x000fea0000000200 */
[----:B------:R-:W-:Y:S02]  /*22c20*/  LDSM.16.M88.4 R176, [R212] ;  /* 0x00000000d4b0783b */ /* 0x000fe40000000200 */
[C---:B--2---:R-:W-:Y:S08]  /*22c30*/  HMMA.16816.F32.BF16 R4, R184.reuse, R196, R4 ;  /* 0x000000c4b804723c */ /* 0x044ff00000041804 */
[C---:B------:R-:W-:Y:S01]  /*22c40*/  HMMA.16816.F32.BF16 R8, R184.reuse, R198, R8 ;  /* 0x000000c6b808723c */ /* 0x040fe20000041808 */
[----:B------:R-:W-:Y:S07]  /*22c50*/  LDSM.16.M88.4 R196, [R226+0x4000] ;  /* 0x00400000e2c4783b */ /* 0x000fee0000000200 */
[C---:B---3--:R-:W-:Y:S08]  /*22c60*/  HMMA.16816.F32.BF16 R12, R184.reuse, R168, R12 ;  /* 0x000000a8b80c723c */ /* 0x048ff0000004180c */
[C---:B------:R-:W-:Y:S01]  /*22c70*/  HMMA.16816.F32.BF16 R16, R184.reuse, R170, R16 ;  /* 0x000000aab810723c */ /* 0x040fe20000041810 */
[----:B------:R-:W1:Y:S07]  /*22c80*/  LDSM.16.M88.4 R168, [R214] ;  /* 0x00000000d6a8783b */ /* 0x000e6e0000000200 */
[C---:B------:R-:W-:Y:S08]  /*22c90*/  HMMA.16816.F32.BF16 R20, R184.reuse, R200, R20 ;  /* 0x000000c8b814723c */ /* 0x040ff00000041814 */
[C---:B------:R-:W-:Y:S01]  /*22ca0*/  HMMA.16816.F32.BF16 R24, R184.reuse, R202, R24 ;  /* 0x000000cab818723c */ /* 0x040fe20000041818 */
[----:B------:R-:W2:Y:S07]  /*22cb0*/  LDSM.16.M88.4 R200, [R224+0xc000] ;  /* 0x00c00000e0c8783b */ /* 0x000eae0000000200 */
[C---:B-----5:R-:W-:Y:S08]  /*22cc0*/  HMMA.16816.F32.BF16 R28, R184.reuse, R180, R28 ;  /* 0x000000b4b81c723c */ /* 0x060ff0000004181c */
[----:B------:R-:W-:Y:S01]  /*22cd0*/  HMMA.16816.F32.BF16 R32, R184, R182, R32 ;  /* 0x000000b6b820723c */ /* 0x000fe20000041820 */
[----:B------:R-:W3:Y:S05]  /*22ce0*/  LDSM.16.M88.4 R180, [R224+0xc800] ;  /* 0x00c80000e0b4783b */ /* 0x000eea0000000200 */
[----:B------:R-:W5:Y:S02]  /*22cf0*/  LDSM.16.M88.4 R184, [R224+0xd000] ;  /* 0x00d00000e0b8783b */ /* 0x000f640000000200 */
[C---:B----4-:R-:W-:Y:S08]  /*22d00*/  HMMA.16816.F32.BF16 R4, R188.reuse, R192, R4 ;  /* 0x000000c0bc04723c */ /* 0x050ff00000041804 */
[C---:B------:R-:W-:Y:S01]  /*22d10*/  HMMA.16816.F32.BF16 R8, R188.reuse, R194, R8 ;  /* 0x000000c2bc08723c */ /* 0x040fe20000041808 */
[----:B------:R-:W4:Y:S07]  /*22d20*/  LDSM.16.M88.4 R192, [R224+0xd800] ;  /* 0x00d80000e0c0783b */ /* 0x000f2e0000000200 */
        /* <DEDUP_REMOVED lines=8> */
[----:B------:R-:W1:Y:S05]  /*22db0*/  LDSM.16.M88.4 R176, [R220+0x4800] ;  /* 0x00480000dcb0783b */ /* 0x000e6a0000000200 */
[----:B------:R-:W1:Y:S02]  /*22dc0*/  LDSM.16.M88.4 R188, [R220+0x5000] ;  /* 0x00500000dcbc783b */ /* 0x000e640000000200 */
[C---:B--2---:R-:W-:Y:S08]  /*22dd0*/  HMMA.16816.F32.BF16 R4, R196.reuse, R200, R4 ;  /* 0x000000c8c404723c */ /* 0x044ff00000041804 */
[C---:B------:R-:W-:Y:S01]  /*22de0*/  HMMA.16816.F32.BF16 R8, R196.reuse, R202, R8 ;  /* 0x000000cac408723c */ /* 0x040fe20000041808 */
[----:B------:R-:W2:Y:S07]  /*22df0*/  LDSM.16.M88.4 R200, [R220+0x5800] ;  /* 0x00580000dcc8783b */ /* 0x000eae0000000200 */
[C---:B---3--:R-:W-:Y:S08]  /*22e00*/  HMMA.16816.F32.BF16 R12, R196.reuse, R180, R12 ;  /* 0x000000b4c40c723c */ /* 0x048ff0000004180c */
[C---:B------:R-:W-:Y:S01]  /*22e10*/  HMMA.16816.F32.BF16 R16, R196.reuse, R182, R16 ;  /* 0x000000b6c410723c */ /* 0x040fe20000041810 */
[----:B------:R-:W-:Y:S07]  /*22e20*/  LDSM.16.M88.4 R180, [R230+0x6000] ;  /* 0x00600000e6b4783b */ /* 0x000fee0000000200 */
[C---:B-----5:R-:W-:Y:S08]  /*22e30*/  HMMA.16816.F32.BF16 R20, R196.reuse, R184, R20 ;  /* 0x000000b8c414723c */ /* 0x060ff00000041814 */
[C---:B------:R-:W-:Y:S01]  /*22e40*/  HMMA.16816.F32.BF16 R24, R196.reuse, R186, R24 ;  /* 0x000000bac418723c */ /* 0x040fe20000041818 */
[----:B------:R-:W3:Y:S07]  /*22e50*/  LDSM.16.M88.4 R184, [R229+0xe000] ;  /* 0x00e00000e5b8783b */ /* 0x000eee0000000200 */
[C---:B----4-:R-:W-:Y:S08]  /*22e60*/  HMMA.16816.F32.BF16 R28, R196.reuse, R192, R28 ;  /* 0x000000c0c41c723c */ /* 0x050ff0000004181c */
[----:B------:R-:W-:Y:S01]  /*22e70*/  HMMA.16816.F32.BF16 R32, R196, R194, R32 ;  /* 0x000000c2c420723c */ /* 0x000fe20000041820 */
[----:B------:R-:W4:Y:S05]  /*22e80*/  LDSM.16.M88.4 R192, [R229+0xe800] ;  /* 0x00e80000e5c0783b */ /* 0x000f2a0000000200 */
[----:B------:R-:W5:Y:S02]  /*22e90*/  LDSM.16.M88.4 R196, [R229+0xf000] ;  /* 0x00f00000e5c4783b */ /* 0x000f640000000200 */
[C---:B-1----:R-:W-:Y:S08]  /*22ea0*/  HMMA.16816.F32.BF16 R4, R168.reuse, R172, R4 ;  /* 0x000000aca804723c */ /* 0x042ff00000041804 */
[C---:B------:R-:W-:Y:S01]  /*22eb0*/  HMMA.16816.F32.BF16 R8, R168.reuse, R174, R8 ;  /* 0x000000aea808723c */ /* 0x040fe20000041808 */
[----:B------:R-:W1:Y:S07]  /*22ec0*/  LDSM.16.M88.4 R172, [R229+0xf800] ;  /* 0x00f80000e5ac783b */ /* 0x000e6e0000000200 */
[C---:B------:R-:W-:Y:S08]  /*22ed0*/  HMMA.16816.F32.BF16 R12, R168.reuse, R176, R12 ;  /* 0x000000b0a80c723c */ /* 0x040ff0000004180c */
[C---:B------:R-:W-:Y:S01]  /*22ee0*/  HMMA.16816.F32.BF16 R16, R168.reuse, R178, R16 ;  /* 0x000000b2a810723c */ /* 0x040fe20000041810 */
[----:B------:R-:W-:Y:S07]  /*22ef0*/  LDSM.16.M88.4 R176, [R228+0x6000] ;  /* 0x00600000e4b0783b */ /* 0x000fee0000000200 */
[C---:B------:R-:W-:Y:S08]  /*22f00*/  HMMA.16816.F32.BF16 R20, R168.reuse, R188, R20 ;  /* 0x000000bca814723c */ /* 0x040ff00000041814 */
[C---:B------:R-:W-:Y:S01]  /*22f10*/  HMMA.16816.F32.BF16 R24, R168.reuse, R190, R24 ;  /* 0x000000bea818723c */ /* 0x040fe20000041818 */
[----:B------:R-:W1:Y:S07]  /*22f20*/  LDSM.16.M88.4 R188, [R211] ;  /* 0x00000000d3bc783b */ /* 0x000e6e0000000200 */
[C---:B--2---:R-:W-:Y:S08]  /*22f30*/  HMMA.16816.F32.BF16 R28, R168.reuse, R200, R28 ;  /* 0x000000c8a81c723c */ /* 0x044ff0000004181c */
[----:B------:R-:W-:Y:S01]  /*22f40*/  HMMA.16816.F32.BF16 R32, R168, R202, R32 ;  /* 0x000000caa820723c */ /* 0x000fe20000041820 */
[----:B------:R-:W2:Y:S05]  /*22f50*/  LDSM.16.M88.4 R168, [R210] ;  /* 0x00000000d2a8783b */ /* 0x000eaa0000000200 */
[----:B------:R-:W1:Y:S02]  /*22f60*/  LDSM.16.M88.4 R200, [R209] ;  /* 0x00000000d1c8783b */ /* 0x000e640000000200 */
[C---:B---3--:R-:W-:Y:S08]  /*22f70*/  HMMA.16816.F32.BF16 R4, R180.reuse, R184, R4 ;  /* 0x000000b8b404723c */ /* 0x048ff00000041804 */
[C---:B------:R-:W-:Y:S01]  /*22f80*/  HMMA.16816.F32.BF16 R8, R180.reuse, R186, R8 ;  /* 0x000000bab408723c */ /* 0x040fe20000041808 */
[----:B------:R-:W3:Y:S07]  /*22f90*/  LDSM.16.M88.4 R184, [R208] ;  /* 0x00000000d0b8783b */ /* 0x000eee0000000200 */
[C---:B----4-:R-:W-:Y:S08]  /*22fa0*/  HMMA.16816.F32.BF16 R12, R180.reuse, R192, R12 ;  /* 0x000000c0b40c723c */ /* 0x050ff0000004180c */
[C---:B------:R-:W-:Y:S01]  /*22fb0*/  HMMA.16816.F32.BF16 R16, R180.reuse, R194, R16 ;  /* 0x000000c2b410723c */ /* 0x040fe20000041810 */
[----:B------:R-:W-:Y:S07]  /*22fc0*/  LDSM.16.M88.4 R192, [R226+0x6000] ;  /* 0x00600000e2c0783b */ /* 0x000fee0000000200 */
[C---:B-----5:R-:W-:Y:S08]  /*22fd0*/  HMMA.16816.F32.BF16 R20, R180.reuse, R196, R20 ;  /* 0x000000c4b414723c */ /* 0x060ff00000041814 */
[C---:B------:R-:W-:Y:S01]  /*22fe0*/  HMMA.16816.F32.BF16 R24, R180.reuse, R198, R24 ;  /* 0x000000c6b418723c */ /* 0x040fe20000041818 */
[----:B------:R-:W4:Y:S07]  /*22ff0*/  LDSM.16.M88.4 R196, [R224+0xe000] ;  /* 0x00e00000e0c4783b */ /* 0x000f2e0000000200 */
[C---:B-1----:R-:W-:Y:S08]  /*23000*/  HMMA.16816.F32.BF16 R28, R180.reuse, R172, R28 ;  /* 0x000000acb41c723c */ /* 0x042ff0000004181c */
[----:B------:R-:W-:Y:S01]  /*23010*/  HMMA.16816.F32.BF16 R32, R180, R174, R32 ;  /* 0x000000aeb420723c */ /* 0x000fe20000041820 */
[----:B------:R-:W-:Y:S05]  /*23020*/  LDSM.16.M88.4 R172, [R224+0xf000] ;  /* 0x00f00000e0ac783b */ /* 0x000fea0000000200 */
[----:B------:R-:W-:Y:S02]  /*23030*/  LDSM.16.M88.4 R180, [R224+0xf800] ;  /* 0x00f80000e0b4783b */ /* 0x000fe40000000200 */
[C---:B------:R-:W-:Y:S08]  /*23040*/  HMMA.16816.F32.BF16 R4, R176.reuse, R188, R4 ;  /* 0x000000bcb004723c */ /* 0x040ff00000041804 */
[C---:B------:R-:W-:Y:S01]  /*23050*/  HMMA.16816.F32.BF16 R8, R176.reuse, R190, R8 ;  /* 0x000000beb008723c */ /* 0x040fe20000041808 */
[----:B------:R-:W-:Y:S07]  /*23060*/  LDSM.16.M88.4 R188, [R225+0x6000] ;  /* 0x00600000e1bc783b */ /* 0x000fee0000000200 */
[C---:B--2---:R-:W-:Y:S08]  /*23070*/  HMMA.16816.F32.BF16 R12, R176.reuse, R168, R12 ;  /* 0x000000a8b00c723c */ /* 0x044ff0000004180c */
[C---:B------:R-:W-:Y:S01]  /*23080*/  HMMA.16816.F32.BF16 R16, R176.reuse, R170, R16 ;  /* 0x000000aab010723c */ /* 0x040fe20000041810 */
[----:B------:R-:W1:Y:S07]  /*23090*/  LDSM.16.M88.4 R168, [R224+0xe800] ;  /* 0x00e80000e0a8783b */ /* 0x000e6e0000000200 */
[C---:B------:R-:W-:Y:S08]  /*230a0*/  HMMA.16816.F32.BF16 R20, R176.reuse, R200, R20 ;  /* 0x000000c8b014723c */ /* 0x040ff00000041814 */
[C---:B------:R-:W-:Y:S01]  /*230b0*/  HMMA.16816.F32.BF16 R24, R176.reuse, R202, R24 ;  /* 0x000000cab018723c */ /* 0x040fe20000041818 */
[----:B------:R-:W2:Y:S07]  /*230c0*/  LDSM.16.M88.4 R200, [R220+0x6000] ;  /* 0x00600000dcc8783b */ /* 0x000eae0000000200 */
[C---:B---3--:R-:W-:Y:S08]  /*230d0*/  HMMA.16816.F32.BF16 R28, R176.reuse, R184, R28 ;  /* 0x000000b8b01c723c */ /* 0x048ff0000004181c */
[----:B------:R-:W-:Y:S08]  /*230e0*/  HMMA.16816.F32.BF16 R32, R176, R186, R32 ;  /* 0x000000bab020723c */ /* 0x000ff00000041820 */
[C---:B----4-:R-:W-:Y:S08]  /*230f0*/  HMMA.16816.F32.BF16 R4, R192.reuse, R196, R4 ;  /* 0x000000c4c004723c */ /* 0x050ff00000041804 */
[C---:B------:R-:W-:Y:S08]  /*23100*/  HMMA.16816.F32.BF16 R8, R192.reuse, R198, R8 ;  /* 0x000000c6c008723c */ /* 0x040ff00000041808 */
[C---:B-1----:R-:W-:Y:S08]  /*23110*/  HMMA.16816.F32.BF16 R12, R192.reuse, R168, R12 ;  /* 0x000000a8c00c723c */ /* 0x042ff0000004180c */
[C---:B------:R-:W-:Y:S01]  /*23120*/  HMMA.16816.F32.BF16 R16, R192.reuse, R170, R16 ;  /* 0x000000aac010723c */ /* 0x040fe20000041810 */
[----:B------:R-:W1:Y:S07]  /*23130*/  LDSM.16.M88.4 R168, [R220+0x6800] ;  /* 0x00680000dca8783b */ /* 0x000e6e0000000200 */
[C---:B------:R-:W-:Y:S08]  /*23140*/  HMMA.16816.F32.BF16 R20, R192.reuse, R172, R20 ;  /* 0x000000acc014723c */ /* 0x040ff00000041814 */
[C---:B------:R-:W-:Y:S08]  /*23150*/  HMMA.16816.F32.BF16 R24, R192.reuse, R174, R24 ;  /* 0x000000aec018723c */ /* 0x040ff00000041818 */
[C---:B------:R-:W-:Y:S08]  /*23160*/  HMMA.16816.F32.BF16 R28, R192.reuse, R180, R28 ;  /* 0x000000b4c01c723c */ /* 0x040ff0000004181c */
[----:B------:R-:W-:Y:S08]  /*23170*/  HMMA.16816.F32.BF16 R32, R192, R182, R32 ;  /* 0x000000b6c020723c */ /* 0x000ff00000041820 */
[C---:B--2---:R-:W-:Y:S08]  /*23180*/  HMMA.16816.F32.BF16 R4, R188.reuse, R200, R4 ;  /* 0x000000c8bc04723c */ /* 0x044ff00000041804 */
[C---:B------:R-:W-:Y:S08]  /*23190*/  HMMA.16816.F32.BF16 R8, R188.reuse, R202, R8 ;  /* 0x000000cabc08723c */ /* 0x040ff00000041808 */
[C---:B-1----:R-:W-:Y:S08]  /*231a0*/  HMMA.16816.F32.BF16 R12, R188.reuse, R168, R12 ;  /* 0x000000a8bc0c723c */ /* 0x042ff0000004180c */
[-C--:B------:R-:W-:Y:S01]  /*231b0*/  FMUL.FTZ R202, R4, R164.reuse ;  /* 0x000000a404ca7220 */ /* 0x080fe20000410000 */
[C---:B------:R-:W-:Y:S03]  /*231c0*/  HMMA.16816.F32.BF16 R16, R188.reuse, R170, R16 ;  /* 0x000000aabc10723c */ /* 0x040fe60000041810 */
[-C--:B------:R-:W-:Y:S02]  /*231d0*/  FMUL.FTZ R194, R5, R164.reuse ;  /* 0x000000a405c27220 */ /* 0x080fe40000410000 */
[----:B------:R-:W1:Y:S01]  /*231e0*/  MUFU.TANH R202, R202 ;  /* 0x000000ca00ca7308 */ /* 0x000e620000002400 */
[-C--:B------:R-:W-:Y:S02]  /*231f0*/  FMUL.FTZ R193, R6, R164.reuse ;  /* 0x000000a406c17220 */ /* 0x080fe40000410000 */
[-C--:B------:R-:W-:Y:S04]  /*23200*/  FMUL.FTZ R9, R9, R164.reuse ;  /* 0x000000a409097220 */ /* 0x080fe80000410000 */
[-C--:B------:R-:W-:Y:S02]  /*23210*/  FMUL.FTZ R10, R10, R164.reuse ;  /* 0x000000a40a0a7220 */ /* 0x080fe40000410000 */
[-C--:B------:R-:W-:Y:S01]  /*23220*/  FMUL.FTZ R11, R11, R164.reuse ;  /* 0x000000a40b0b7220 */ /* 0x080fe20000410000 */
[----:B------:R-:W2:Y:S01]  /*23230*/  MUFU.TANH R205, R9 ;  /* 0x0000000900cd7308 */ /* 0x000ea20000002400 */
[-C--:B------:R-:W-:Y:S02]  /*23240*/  FMUL.FTZ R195, R7, R164.reuse ;  /* 0x000000a407c37220 */ /* 0x080fe40000410000 */
[----:B------:R-:W3:Y:S01]  /*23250*/  LDSM.16.M88.4 R4, [R220+0x7000] ;  /* 0x00700000dc04783b */ /* 0x000ee20000000200 */
[-C--:B------:R-:W-:Y:S02]  /*23260*/  FMUL.FTZ R192, R8, R164.reuse ;  /* 0x000000a408c07220 */ /* 0x080fe40000410000 */
[-C--:B------:R-:W-:Y:S02]  /*23270*/  FMUL.FTZ R196, R12, R164.reuse ;  /* 0x000000a40cc47220 */ /* 0x080fe40000410000 */
[-C--:B------:R-:W-:Y:S02]  /*23280*/  FMUL.FTZ R13, R13, R164.reuse ;  /* 0x000000a40d0d7220 */ /* 0x080fe40000410000 */
[----:B------:R-:W4:Y:S01]  /*23290*/  MUFU.TANH R203, R10 ;  /* 0x0000000a00cb7308 */ /* 0x000f220000002400 */
[-C--:B------:R-:W-:Y:S02]  /*232a0*/  FMUL.FTZ R175, R16, R164.reuse ;  /* 0x000000a410af7220 */ /* 0x080fe40000410000 */
[-C--:B------:R-:W-:Y:S02]  /*232b0*/  FMUL.FTZ R14, R14, R164.reuse ;  /* 0x000000a40e0e7220 */ /* 0x080fe40000410000 */
[-C--:B------:R-:W-:Y:S02]  /*232c0*/  FMUL.FTZ R15, R15, R164.reuse ;  /* 0x000000a40f0f7220 */ /* 0x080fe40000410000 */
[-C--:B------:R-:W-:Y:S02]  /*232d0*/  FMUL.FTZ R17, R17, R164.reuse ;  /* 0x000000a411117220 */ /* 0x080fe40000410000 */
[-C--:B------:R-:W-:Y:S01]  /*232e0*/  FMUL.FTZ R18, R18, R164.reuse ;  /* 0x000000a412127220 */ /* 0x080fe20000410000 */
[----:B------:R5:W1:Y:S01]  /*232f0*/  MUFU.TANH R201, R11 ;  /* 0x0000000b00c97308 */ /* 0x000a620000002400 */
[-C--:B------:R-:W-:Y:S09]  /*23300*/  FMUL.FTZ R19, R19, R164.reuse ;  /* 0x000000a413137220 */ /* 0x080ff20000410000 */
[----:B------:R-:W1:Y:S10]  /*23310*/  MUFU.TANH R194, R194 ;  /* 0x000000c200c27308 */ /* 0x000e740000002400 */
[----:B------:R-:W1:Y:S01]  /*23320*/  MUFU.TANH R193, R193 ;  /* 0x000000c100c17308 */ /* 0x000e620000002400 */
[C---:B---3--:R-:W-:Y:S01]  /*23330*/  HMMA.16816.F32.BF16 R20, R188.reuse, R4, R20 ;  /* 0x00000004bc14723c */ /* 0x048fe20000041814 */
[----:B-----5:R-:W3:Y:S01]  /*23340*/  LDSM.16.M88.4 R8, [R220+0x7800] ;  /* 0x00780000dc08783b */ /* 0x020ee20000000200 */
[----:B------:R-:W-:Y:S07]  /*23350*/  DEPBAR.LE SB0, 0x0 ;  /* 0x000080000000791a */ /* 0x000fee0000000000 */
[----:B------:R-:W1:Y:S01]  /*23360*/  MUFU.TANH R195, R195 ;  /* 0x000000c300c37308 */ /* 0x000e620000002400 */
[----:B------:R-:W-:Y:S01]  /*23370*/  BAR.SYNC.DEFER_BLOCKING 0x0 ;  /* 0x0000000000007b1d */ /* 0x000fe20000010000 */
[C---:B------:R-:W-:Y:S08]  /*23380*/  HMMA.16816.F32.BF16 R24, R188.reuse, R6, R24 ;  /* 0x00000006bc18723c */ /* 0x040ff00000041818 */
[----:B------:R-:W1:Y:S05]  /*23390*/  MUFU.TANH R192, R192 ;  /* 0x000000c000c07308 */ /* 0x000e6a0000002400 */
[-C--:B------:R-:W-:Y:S02]  /*233a0*/  FMUL.FTZ R204, R20, R164.reuse ;  /* 0x000000a414cc7220 */ /* 0x080fe40000410000 */
[-C--:B------:R-:W-:Y:S03]  /*233b0*/  FMUL.FTZ R21, R21, R164.reuse ;  /* 0x000000a415157220 */ /* 0x080fe60000410000 */
[----:B------:R-:W1:Y:S01]  /*233c0*/  MUFU.TANH R196, R196 ;  /* 0x000000c400c47308 */ /* 0x000e620000002400 */
[-C--:B------:R-:W-:Y:S02]  /*233d0*/  FMUL.FTZ R22, R22, R164.reuse ;  /* 0x000000a416167220 */ /* 0x080fe40000410000 */
[-C--:B------:R-:W-:Y:S03]  /*233e0*/  FMUL.FTZ R23, R23, R164.reuse ;  /* 0x000000a417177220 */ /* 0x080fe60000410000 */
[-C--:B------:R-:W-:Y:S02]  /*233f0*/  FMUL.FTZ R184, R24, R164.reuse ;  /* 0x000000a418b87220 */ /* 0x080fe40000410000 */
[-C--:B------:R-:W-:Y:S02]  /*23400*/  FMUL.FTZ R25, R25, R164.reuse ;  /* 0x000000a419197220 */ /* 0x080fe40000410000 */
[----:B------:R1:W1:Y:S01]  /*23410*/  MUFU.TANH R199, R13 ;  /* 0x0000000d00c77308 */ /* 0x0002620000002400 */
[-C--:B------:R-:W-:Y:S02]  /*23420*/  FMUL.FTZ R26, R26, R164.reuse ;  /* 0x000000a41a1a7220 */ /* 0x080fe40000410000 */
[----:B------:R-:W-:Y:S01]  /*23430*/  FMUL.FTZ R27, R27, R164 ;  /* 0x000000a41b1b7220 */ /* 0x000fe20000410000 */
[C---:B---3--:R-:W-:Y:S06]  /*23440*/  HMMA.16816.F32.BF16 R28, R188.reuse, R8, R28 ;  /* 0x00000008bc1c723c */ /* 0x048fec000004181c */
[----:B------:R3:W1:Y:S02]  /*23450*/  MUFU.TANH R198, R14 ;  /* 0x0000000e00c67308 */ /* 0x0006640000002400 */
[----:B------:R-:W-:Y:S07]  /*23460*/  HMMA.16816.F32.BF16 R32, R188, R10, R32 ;  /* 0x0000000abc20723c */ /* 0x000fee0000041820 */
[----:B------:R-:W-:Y:S01]  /*23470*/  MOV R188, R206 ;  /* 0x000000ce00bc7202 */ /* 0x000fe20000000f00 */
[----:B------:R3:W1:Y:S01]  /*23480*/  MUFU.TANH R200, R15 ;  /* 0x0000000f00c87308 */ /* 0x0006620000002400 */
[----:B------:R-:W-:Y:S07]  /*23490*/  IMAD.MOV.U32 R189, RZ, RZ, R207 ;  /* 0x000000ffffbd7224 */ /* 0x000fee00078e00cf */
[-C--:B------:R-:W-:Y:S02]  /*234a0*/  FMUL.FTZ R177, R28, R164.reuse ;  /* 0x000000a41cb17220 */ /* 0x080fe40000410000 */
[----:B------:R-:W1:Y:S01]  /*234b0*/  MUFU.TANH R175, R175 ;  /* 0x000000af00af7308 */ /* 0x000e620000002400 */
[-C--:B------:R-:W-:Y:S02]  /*234c0*/  FMUL.FTZ R29, R29, R164.reuse ;  /* 0x000000a41d1d7220 */ /* 0x080fe40000410000 */
[-C--:B------:R-:W-:Y:S02]  /*234d0*/  FMUL.FTZ R30, R30, R164.reuse ;  /* 0x000000a41e1e7220 */ /* 0x080fe40000410000 */
[-C--:B------:R-:W-:Y:S02]  /*234e0*/  FMUL.FTZ R31, R31, R164.reuse ;  /* 0x000000a41f1f7220 */ /* 0x080fe40000410000 */
[-C--:B------:R-:W-:Y:S02]  /*234f0*/  FMUL.FTZ R178, R32, R164.reuse ;  /* 0x000000a420b27220 */ /* 0x080fe40000410000 */
[-C--:B------:R-:W-:Y:S01]  /*23500*/  FMUL.FTZ R33, R33, R164.reuse ;  /* 0x000000a421217220 */ /* 0x080fe20000410000 */
[----:B------:R3:W1:Y:S01]  /*23510*/  MUFU.TANH R174, R17 ;  /* 0x0000001100ae7308 */ /* 0x0006620000002400 */
[-C--:B------:R-:W-:Y:S02]  /*23520*/  FMUL.FTZ R34, R34, R164.reuse ;  /* 0x000000a422227220 */ /* 0x080fe40000410000 */
[----:B------:R-:W-:Y:S07]  /*23530*/  FMUL.FTZ R35, R35, R164 ;  /* 0x000000a423237220 */ /* 0x000fee0000410000 */
[----:B------:R3:W1:Y:S10]  /*23540*/  MUFU.TANH R173, R18 ;  /* 0x0000001200ad7308 */ /* 0x0006740000002400 */
[----:B------:R3:W1:Y:S10]  /*23550*/  MUFU.TANH R172, R19 ;  /* 0x0000001300ac7308 */ /* 0x0006740000002400 */
[----:B------:R-:W1:Y:S10]  /*23560*/  MUFU.TANH R204, R204 ;  /* 0x000000cc00cc7308 */ /* 0x000e740000002400 */
[----:B------:R3:W1:Y:S10]  /*23570*/  MUFU.TANH R187, R21 ;  /* 0x0000001500bb7308 */ /* 0x0006740000002400 */
        /* <DEDUP_REMOVED lines=13> */
[----:B------:R3:W1:Y:S01]  /*23650*/  MUFU.TANH R166, R35 ;  /* 0x0000002300a67308 */ /* 0x0006620000002400 */
[----:B------:R-:W-:-:S05]  /*23660*/  @!P0 BRA `(.L_x_1451) ;  /* 0x00000bf000008947 */ /* 0x000fca0003800000 */
[----:B--2-4-:R-:W-:Y:S01]  /*23670*/  ISETP.NE.U32.AND P0, PT, R248, RZ, PT ;  /* 0x000000fff800720c */ /* 0x014fe20003f05070 */
[----:B------:R-:W-:Y:S03]  /*23680*/  BSSY B0, `(.L_x_1452) ;  /* 0x0000049000007945 */ /* 0x000fe60003800000 */
[----:B------:R-:W-:Y:S11]  /*23690*/  ISETP.NE.AND.EX P0, PT, R249, RZ, PT, P0 ;  /* 0x000000fff900720c */ /* 0x000ff60003f05300 */
[----:B------:R-:W-:Y:S02]  /*236a0*/  @!UPT UIADD3 URZ, URZ, URZ, URZ ;  /* 0x0000003f3f3ff290 */ /* 0x000fe4000fffe03f */
[----:B------:R-:W-:-:S05]  /*236b0*/  @!P0 BRA `(.L_x_1453) ;  /* 0x0000041000008947 */ /* 0x000fca0003800000 */
[----:B------:R-:W-:Y:S01]  /*236c0*/  IMAD.SHL.U32 R11, R250, 0x40, RZ ;  /* 0x00000040fa0b7824 */ /* 0x000fe200078e00ff */
[----:B------:R-:W-:Y:S02]  /*236d0*/  ULDC.64 UR4, c[0x0][0x118] ;  /* 0x0000460000047ab9 */ /* 0x000fe40000000a00 */
[----:B------:R-:W2:Y:S02]  /*236e0*/  LD.E R12, [R2.64+0x170] ;  /* 0x00017004020c7980 */ /* 0x000ea4000c101900 */
[C---:B------:R-:W-:Y:S02]  /*236f0*/  IADD3 R9, R11.reuse, -0x80, RZ ;  /* 0xffffff800b097810 */ /* 0x040fe40007ffe0ff */
[----:B------:R-:W-:Y:S02]  /*23700*/  IADD3 R11, R11, -0x40, RZ ;  /* 0xffffffc00b0b7810 */ /* 0x000fe40007ffe0ff */
[----:B------:R-:W-:Y:S02]  /*23710*/  IABS R5, R9 ;  /* 0x0000000900057213 */ /* 0x000fe40000000000 */
[-C--:B--2---:R-:W-:Y:S02]  /*23720*/  IABS R7, R12.reuse ;  /* 0x0000000c00077213 */ /* 0x084fe40000000000 */
[-C--:B------:R-:W-:Y:S02]  /*23730*/  IABS R6, R12.reuse ;  /* 0x0000000c00067213 */ /* 0x080fe40000000000 */
[----:B------:R-:W2:Y:S01]  /*23740*/  I2F.RP R4, R7 ;  /* 0x0000000700047306 */ /* 0x000ea20000209400 */
[-C--:B------:R-:W-:Y:S02]  /*23750*/  LOP3.LUT R9, R9, R12.reuse, RZ, 0x3c, !PT ;  /* 0x0000000c09097212 */ /* 0x080fe400078e3cff */
[----:B------:R-:W-:Y:S07]  /*23760*/  IMAD.MOV R6, RZ, RZ, -R6 ;  /* 0x000000ffff067224 */ /* 0x000fee00078e0a06 */
[----:B--2---:R-:W2:Y:S02]  /*23770*/  MUFU.RCP R4, R4 ;  /* 0x0000000400047308 */ /* 0x004ea40000001000 */
[----:B--23--:R-:W-:Y:S02]  /*23780*/  IADD3 R14, R4, 0xffffffe, RZ ;  /* 0x0ffffffe040e7810 */ /* 0x00cfe40007ffe0ff */
[----:B------:R-:W-:Y:S06]  /*23790*/  IABS R4, R11 ;  /* 0x0000000b00047213 */ /* 0x000fec0000000000 */
[----:B------:R-:W2:Y:S01]  /*237a0*/  F2I.FTZ.U32.TRUNC.NTZ R15, R14 ;  /* 0x0000000e000f7305 */ /* 0x000ea2000021f000 */
[----:B------:R-:W-:Y:S01]  /*237b0*/  LOP3.LUT R11, R11, R12, RZ, 0x3c, !PT ;  /* 0x0000000c0b0b7212 */ /* 0x000fe200078e3cff */
[--C-:B--2---:R-:W-:Y:S02]  /*237c0*/  IMAD.MOV R10, RZ, RZ, -R15.reuse ;  /* 0x000000ffff0a7224 */ /* 0x104fe400078e0a0f */
[----:B------:R-:W-:Y:S02]  /*237d0*/  IMAD.MOV.U32 R14, RZ, RZ, RZ ;  /* 0x000000ffff0e7224 */ /* 0x000fe400078e00ff */
[----:B------:R-:W-:Y:S04]  /*237e0*/  IMAD R10, R10, R7, RZ ;  /* 0x000000070a0a7224 */ /* 0x000fe800078e02ff */
[----:B------:R-:W-:Y:S06]  /*237f0*/  IMAD.HI.U32 R10, R15, R10, R14 ;  /* 0x0000000a0f0a7227 */ /* 0x000fec00078e000e */
[----:B------:R-:W-:Y:S04]  /*23800*/  IMAD.HI.U32 R8, R10, R5, RZ ;  /* 0x000000050a087227 */ /* 0x000fe800078e00ff */
[----:B------:R-:W-:Y:S02]  /*23810*/  IMAD R5, R8, R6, R5 ;  /* 0x0000000608057224 */ /* 0x000fe400078e0205 */
[----:B-1----:R-:W-:Y:S03]  /*23820*/  IMAD.HI.U32 R13, R10, R4, RZ ;  /* 0x000000040a0d7227 */ /* 0x002fe600078e00ff */
        /* <DEDUP_REMOVED lines=12> */
[----:B------:R-:W-:Y:S02]  /*238f0*/  ISETP.GE.AND P1, PT, R11, RZ, PT ;  /* 0x000000ff0b00720c */ /* 0x000fe40003f26270 */
[----:B------:R-:W2:Y:S01]  /*23900*/  LD.E.64 R10, [R2.64+0x20] ;  /* 0x00002004020a7980 */ /* 0x000ea2000c101b00 */
[----:B------:R-:W-:Y:S01]  /*23910*/  @!P0 IMAD.MOV R8, RZ, RZ, -R8 ;  /* 0x000000ffff088224 */ /* 0x000fe200078e0a08 */
[----:B------:R-:W-:Y:S02]  /*23920*/  @P2 IADD3 R13, R13, 0x1, RZ ;  /* 0x000000010d0d2810 */ /* 0x000fe40007ffe0ff */
[----:B------:R-:W-:Y:S04]  /*23930*/  ISETP.NE.AND P2, PT, R12, RZ, PT ;  /* 0x000000ff0c00720c */ /* 0x000fe80003f45270 */
[C---:B------:R-:W-:Y:S02]  /*23940*/  SEL R7, R4.reuse, R8, !P2 ;  /* 0x0000000804077207 */ /* 0x040fe40005000000 */
[----:B------:R-:W3:Y:S01]  /*23950*/  LD.E.64 R8, [R2.64+0x38] ;  /* 0x0000380402087980 */ /* 0x000ee2000c101b00 */
        /* <DEDUP_REMOVED lines=23> */
.L_x_1453:
[----:B------:R-:W-:Y:S02]  /*23ad0*/  ULDC.64 UR4, c[0x0][0x118] ;  /* 0x0000460000047ab9 */ /* 0x000fe40000000a00 */
[----:B------:R-:W2:Y:S02]  /*23ae0*/  LD.E R8, [R2.64+0x38] ;  /* 0x0000380402087980 */ /* 0x000ea4000c101900 */
[----:B--2---:R-:W-:Y:S04]  /*23af0*/  LEA R8, -R8, RZ, 0x6 ;  /* 0x000000ff08087211 */ /* 0x004fe800078e31ff */
[----:B------:R-:W-:Y:S02]  /*23b00*/  SHF.R.S32.HI R4, RZ, 0x1f, R8 ;  /* 0x0000001fff047819 */ /* 0x000fe40000011408 */
.L_x_1454:
[----:B------:R-:W-:Y:S05]  /*23b10*/  BSYNC B0 ;  /* 0x0000000000007941 */ /* 0x000fea0003800000 */
.L_x_1452:
[CC--:B---3--:R-:W-:Y:S01]  /*23b20*/  LEA R18, P0, R8.reuse, R240.reuse, 0x1 ;  /* 0x000000f008127211 */ /* 0x0c8fe200078008ff */
[----:B------:R-:W-:Y:S01]  /*23b30*/  ULDC.64 UR4, c[0x0][0x118] ;  /* 0x0000460000047ab9 */ /* 0x000fe20000000a00 */
[C---:B------:R-:W-:Y:S02]  /*23b40*/  IADD3 R7, P1, R8.reuse, R237, RZ ;  /* 0x000000ed08077210 */ /* 0x040fe40007f3e0ff */
[----:B------:R-:W-:Y:S02]  /*23b50*/  LEA.HI.X R19, R8, R239, R4, 0x1, P0 ;  /* 0x000000ef08137211 */ /* 0x000fe400000f0c04 */
[CC--:B------:R-:W-:Y:S01]  /*23b60*/  @P5 LEA R12, P0, R7.reuse, R240.reuse, 0x1 ;  /* 0x000000f0070c5211 */ /* 0x0c0fe200078008ff */
[----:B------:R-:W-:Y:S01]  /*23b70*/  IMAD.X R6, R4, 0x1, R238, P1 ;  /* 0x0000000104067824 */ /* 0x000fe200008e06ee */
[CC--:B------:R-:W-:Y:S01]  /*23b80*/  @P6 LEA R16, P1, R7.reuse, R240.reuse, 0x1 ;  /* 0x000000f007106211 */ /* 0x0c0fe200078208ff */
[----:B------:R-:W-:Y:S01]  /*23b90*/  @!PT LDS RZ, [RZ] ;  /* 0x00000000fffff984 */ /* 0x000fe20000000800 */
[----:B------:R-:W-:Y:S01]  /*23ba0*/  @!PT LDS RZ, [RZ] ;  /* 0x00000000fffff984 */ /* 0x000fe20000000800 */
[----:B------:R-:W-:Y:S01]  /*23bb0*/  @!PT LDS RZ, [RZ] ;  /* 0x00000000fffff984 */ /* 0x000fe20000000800 */
[----:B------:R2:W-:Y:S01]  /*23bc0*/  @P6 LDGSTS.E.BYPASS.LTC128B.128 [R247+0x8000], [R18.64] ;  /* 0x0800000012f76fae */ /* 0x0005e2000b901d44 */
[C---:B------:R-:W-:Y:S02]  /*23bd0*/  IADD3 R5, P2, R7.reuse, R237, RZ ;  /* 0x000000ed07057210 */ /* 0x040fe40007f5e0ff */
[CCC-:B------:R-:W-:Y:S01]  /*23be0*/  @P6 LEA.HI.X R17, R7.reuse, R239.reuse, R6.reuse, 0x1, P1 ;  /* 0x000000ef07116211 */ /* 0x1c0fe200008f0c06 */
[----:B------:R2:W-:Y:S01]  /*23bf0*/  @!P6 STS.128 [R247+0x8000], RZ ;  /* 0x008000fff700e388 */ /* 0x0005e20000000c00 */
[CC--:B-1----:R-:W-:Y:S01]  /*23c00*/  @P5 LEA.HI.X R13, R7.reuse, R239.reuse, R6, 0x1, P0 ;  /* 0x000000ef070d5211 */ /* 0x0c2fe200000f0c06 */
[----:B------:R-:W-:Y:S01]  /*23c10*/  IMAD.X R4, R6, 0x1, R238, P2 ;  /* 0x0000000106047824 */ /* 0x000fe200010e06ee */
        /* <DEDUP_REMOVED lines=26> */
[C---:B------:R-:W-:Y:S02]  /*23dc0*/  @P3 LEA.HI.X R21, R5.reuse, R239, R4, 0x1, P0 ;  /* 0x000000ef05153211 */ /* 0x040fe400000f0c04 */
[----:B------:R-:W-:Y:S01]  /*23dd0*/  IADD3 R6, P2, R5, R237, RZ ;  /* 0x000000ed05067210 */ /* 0x000fe20007f5e0ff */
[----:B------:R-:W-:Y:S01]  /*23de0*/  @!PT LDS RZ, [RZ] ;  /* 0x00000000fffff984 */ /* 0x000fe20000000800 */
[----:B------:R-:W-:Y:S01]  /*23df0*/  @!PT LDS RZ, [RZ] ;  /* 0x00000000fffff984 */ /* 0x000fe20000000800 */
[----:B------:R-:W-:Y:S01]  /*23e00*/  @!PT LDS RZ, [RZ] ;  /* 0x00000000fffff984 */ /* 0x000fe20000000800 */
[----:B------:R2:W-:Y:S03]  /*23e10*/  @P6 LDGSTS.E.BYPASS.LTC128B.128 [R247+0x8800], [R16.64] ;  /* 0x0880000010f76fae */ /* 0x0005e6000b901d44 */
[CC--:B------:R-:W-:Y:S01]  /*23e20*/  @P6 LEA R30, P0, R6.reuse, R240.reuse, 0x1 ;  /* 0x000000f0061e6211 */ /* 0x0c0fe200078008ff */
[----:B------:R2:W-:Y:S01]  /*23e30*/  @!P6 STS.128 [R247+0x8800], RZ ;  /* 0x008800fff700e388 */ /* 0x0005e20000000c00 */
[-C--:B------:R-:W-:Y:S01]  /*23e40*/  @P4 LEA R26, P1, R6, R240.reuse, 0x1 ;  /* 0x000000f0061a4211 */ /* 0x080fe200078208ff */
[----:B------:R-:W-:Y:S01]  /*23e50*/  IMAD.X R4, R4, 0x1, R238, P2 ;  /* 0x0000000104047824 */ /* 0x000fe200010e06ee */
[CC--:B------:R-:W-:Y:S01]  /*23e60*/  @P5 LEA R28, P2, R6.reuse, R240.reuse, 0x1 ;  /* 0x000000f0061c5211 */ /* 0x0c0fe200078408ff */
[----:B------:R-:W-:Y:S01]  /*23e70*/  @!PT LDS RZ, [RZ] ;  /* 0x00000000fffff984 */ /* 0x000fe20000000800 */
[----:B------:R-:W-:Y:S01]  /*23e80*/  @!PT LDS RZ, [RZ] ;  /* 0x00000000fffff984 */ /* 0x000fe20000000800 */
[----:B------:R-:W-:Y:S01]  /*23e90*/  @!PT LDS RZ, [RZ] ;  /* 0x00000000fffff984 */ /* 0x000fe20000000800 */
[----:B------:R2:W-:Y:S03]  /*23ea0*/  @P5 LDGSTS.E.BYPASS.LTC128B.128 [R247+0xa800], [R12.64+0x80] ;  /* 0x0a8000800cf75fae */ /* 0x0005e6000b901d44 */
[CCC-:B------:R-:W-:Y:S01]  /*23eb0*/  @P6 LEA.HI.X R31, R6.reuse, R239.reuse, R4.reuse, 0x1, P0 ;  /* 0x000000ef061f6211 */ /* 0x1c0fe200000f0c04 */
[----:B------:R2:W-:Y:S01]  /*23ec0*/  @!P5 STS.128 [R247+0xa800], RZ ;  /* 0x00a800fff700d388 */ /* 0x0005e20000000c00 */
[CCC-:B------:R-:W-:Y:S02]  /*23ed0*/  @P5 LEA.HI.X R29, R6.reuse, R239.reuse, R4.reuse, 0x1, P2 ;  /* 0x000000ef061d5211 */ /* 0x1c0fe400010f0c04 */
[CC--:B------:R-:W-:Y:S01]  /*23ee0*/  @P4 LEA.HI.X R27, R6.reuse, R239.reuse, R4, 0x1, P1 ;  /* 0x000000ef061b4211 */ /* 0x0c0fe200008f0c04 */
[----:B------:R-:W-:Y:S01]  /*23ef0*/  @!PT LDS RZ, [RZ] ;  /* 0x00000000fffff984 */ /* 0x000fe20000000800 */
[----:B------:R-:W-:Y:S01]  /*23f00*/  @!PT LDS RZ, [RZ] ;  /* 0x00000000fffff984 */ /* 0x000fe20000000800 */
[----:B------:R-:W-:Y:S01]  /*23f10*/  @!PT LDS RZ, [RZ] ;  /* 0x00000000fffff984 */ /* 0x000fe20000000800 */
[----:B------:R2:W-:Y:S01]  /*23f20*/  @P4 LDGSTS.E.BYPASS.LTC128B.128 [R247+0xc800], [R10.64+0x100] ;  /* 0x0c8001000af74fae */ /* 0x0005e2000b901d44 */
[C---:B------:R-:W-:Y:S01]  /*23f30*/  @P3 LEA R32, P0, R6.reuse, R240, 0x1 ;  /* 0x000000f006203211 */ /* 0x040fe200078008ff */
[----:B------:R-:W-:Y:S02]  /*23f40*/  IMAD.MOV.U32 R240, RZ, RZ, R18 ;  /* 0x000000fffff07224 */ /* 0x000fe400078e0012 */
[----:B------:R2:W-:Y:S01]  /*23f50*/  @!P4 STS.128 [R247+0xc800], RZ ;  /* 0x00c800fff700c388 */ /* 0x0005e20000000c00 */
[----:B------:R-:W-:Y:S01]  /*23f60*/  @P3 LEA.HI.X R33, R6, R239, R4, 0x1, P0 ;  /* 0x000000ef06213211 */ /* 0x000fe200000f0c04 */
[----:B------:R-:W-:Y:S02]  /*23f70*/  IMAD.MOV.U32 R239, RZ, RZ, R19 ;  /* 0x000000ffffef7224 */ /* 0x000fe400078e0013 */
        /* <DEDUP_REMOVED lines=46> */
.L_x_1451:
[----:B--2-4-:R-:W-:Y:S05]  /*24260*/  BSYNC B1 ;  /* 0x0000000000017941 */ /* 0x014fea0003800000 */
.L_x_1450:
[----:B------:R-:W-:Y:S01]  /*24270*/  ULDC.64 UR4, c[0x0][0x118] ;  /* 0x0000460000047ab9 */ /* 0x000fe20000000a00 */
[----:B-1----:R-:W-:Y:S01]  /*24280*/  FMNMX.FTZ R5, R202, R165, !PT ;  /* 0x000000a5ca057209 */ /* 0x002fe20007810000 */
[----:B------:R1:W2:Y:S01]  /*24290*/  LD.E R167, [R2.64+0xdc] ;  /* 0x0000dc0402a77980 */ /* 0x0002a2000c101900 */
[----:B------:R-:W-:Y:S02]  /*242a0*/  FMNMX.FTZ R6, R193, R0, !PT ;  /* 0x00000000c1067209 */ /* 0x000fe40007810000 */
[----:B------:R-:W-:Y:S01]  /*242b0*/  FMNMX.FTZ R5, R194, R5, !PT ;  /* 0x00000005c2057209 */ /* 0x000fe20007810000 */
[----:B---3--:R-:W-:Y:S01]  /*242c0*/  LDSM.16.MT88.4 R12, [R234+0x10000] ;  /* 0x01000000ea0c783b */ /* 0x008fe20000004200 */
[----:B------:R-:W-:Y:S02]  /*242d0*/  FMNMX.FTZ R6, R195, R6, !PT ;  /* 0x00000006c3067209 */ /* 0x000fe40007810000 */
[----:B------:R-:W-:Y:S02]  /*242e0*/  FMNMX.FTZ R4, R192, R5, !PT ;  /* 0x00000005c0047209 */ /* 0x000fe40007810000 */
[----:B------:R-:W-:Y:S02]  /*242f0*/  FMNMX.FTZ R6, R203, R6, !PT ;  /* 0x00000006cb067209 */ /* 0x000fe40007810000 */
[----:B------:R-:W-:Y:S01]  /*24300*/  FMNMX.FTZ R5, R205, R4, !PT ;  /* 0x00000004cd057209 */ /* 0x000fe20007810000 */
[----:B------:R-:W-:Y:S03]  /*24310*/  LDSM.16.MT88.4 R20, [R233+0x10000] ;  /* 0x01000000e914783b */ /* 0x000fe60000004200 */
[----:B------:R-:W-:Y:S02]  /*24320*/  FMNMX.FTZ R4, R196, R5, !PT ;  /* 0x00000005c4047209 */ /* 0x000fe40007810000 */
[----:B------:R-:W-:Y:S02]  /*24330*/  FMNMX.FTZ R5, R201, R6, !PT ;  /* 0x00000006c9057209 */ /* 0x000fe40007810000 */
[----:B------:R-:W-:Y:S01]  /*24340*/  FMNMX.FTZ R4, R199, R4, !PT ;  /* 0x00000004c7047209 */ /* 0x000fe20007810000 */
[----:B------:R-:W-:Y:S01]  /*24350*/  LDSM.16.MT88.4 R28, [R232+0x10000] ;  /* 0x01000000e81c783b */ /* 0x000fe20000004200 */
[----:B------:R-:W-:Y:S02]  /*24360*/  FMNMX.FTZ R5, R198, R5, !PT ;  /* 0x00000005c6057209 */ /* 0x000fe40007810000 */
[----:B-1----:R-:W-:Y:S02]  /*24370*/  FMNMX.FTZ R3, R175, R4, !PT ;  /* 0x00000004af037209 */ /* 0x002fe40007810000 */
        /* <DEDUP_REMOVED lines=28> */
[----:B------:R-:W-:Y:S01]  /*24540*/  FADD.FTZ R2, -R164, R165 ;  /* 0x000000a5a4027221 */ /* 0x000fe20000010100 */
[----:B---3--:R-:W-:Y:S05]  /*24550*/  FMNMX.FTZ R3, R4, R3, !PT ;  /* 0x0000000304037209 */ /* 0x008fea0007810000 */
[----:B------:R-:W-:Y:S02]  /*24560*/  FADD.FTZ R6, -R3, R0 ;  /* 0x0000000003067221 */ /* 0x000fe40000010100 */
[C---:B--2---:R-:W-:Y:S02]  /*24570*/  FMUL.FTZ R180, R167.reuse, R164 ;  /* 0x000000a4a7b47220 */ /* 0x044fe40000410000 */
[C---:B------:R-:W-:Y:S02]  /*24580*/  FMUL.FTZ R170, R167.reuse, R3 ;  /* 0x00000003a7aa7220 */ /* 0x040fe40000410000 */
[C---:B------:R-:W-:Y:S01]  /*24590*/  FMUL.FTZ R0, R167.reuse, R6 ;  /* 0x00000006a7007220 */ /* 0x040fe20000410000 */
[----:B------:R-:W-:Y:S01]  /*245a0*/  FSEL R180, R180, RZ, P0 ;  /* 0x000000ffb4b47208 */ /* 0x000fe20000000000 */
[----:B------:R-:W-:Y:S01]  /*245b0*/  FMUL.FTZ R5, R167, R2 ;  /* 0x00000002a7057220 */ /* 0x000fe20000410000 */
[----:B------:R-:W-:Y:S03]  /*245c0*/  FSETP.NEU.FTZ.AND P0, PT, R3, -INF , PT ;  /* 0xff8000000300780b */ /* 0x000fe60003f1d000 */
[-CC-:B------:R-:W-:Y:S01]  /*245d0*/  FFMA.FTZ R197, R202, R167.reuse, -R180.reuse ;  /* 0x000000a7cac57223 */ /* 0x180fe200000108b4 */
[----:B------:R-:W-:Y:S01]  /*245e0*/  FSEL R170, R170, RZ, P0 ;  /* 0x000000ffaaaa7208 */ /* 0x000fe20000000000 */
[-CC-:B------:R-:W-:Y:S01]  /*245f0*/  FFMA.FTZ R194, R194, R167.reuse, -R180.reuse ;  /* 0x000000a7c2c27223 */ /* 0x180fe200000108b4 */
[----:B------:R-:W1:Y:S01]  /*24600*/  MUFU.EX2 R2, R5 ;  /* 0x0000000500027308 */ /* 0x000e620000000800 */
[-C--:B------:R-:W-:Y:S01]  /*24610*/  FFMA.FTZ R196, R196, R167.reuse, -R180 ;  /* 0x000000a7c4c47223 */ /* 0x080fe200000108b4 */
[----:B------:R-:W-:Y:S01]  /*24620*/  ISETP.GT.AND P0, PT, R250, 0x1, PT ;  /* 0x00000001fa00780c */ /* 0x000fe20003f04270 */
[-CC-:B------:R-:W-:Y:S02]  /*24630*/  FFMA.FTZ R193, R193, R167.reuse, -R170.reuse ;  /* 0x000000a7c1c17223 */ /* 0x180fe400000108aa */
[-C--:B------:R-:W-:Y:S02]  /*24640*/  FFMA.FTZ R191, R195, R167.reuse, -R170 ;  /* 0x000000a7c3bf7223 */ /* 0x080fe400000108aa */
[-CC-:B------:R-:W-:Y:S02]  /*24650*/  FFMA.FTZ R195, R192, R167.reuse, -R180.reuse ;  /* 0x000000a7c0c37223 */ /* 0x180fe400000108b4 */
[-C--:B------:R-:W-:Y:S01]  /*24660*/  FFMA.FTZ R192, R205, R167.reuse, -R180 ;  /* 0x000000a7cdc07223 */ /* 0x080fe200000108b4 */
[----:B------:R-:W2:Y:S01]  /*24670*/  MUFU.EX2 R0, R0 ;  /* 0x0000000000007308 */ /* 0x000ea20000000800 */
[-CC-:B------:R-:W-:Y:S02]  /*24680*/  FFMA.FTZ R190, R203, R167.reuse, -R170.reuse ;  /* 0x000000a7cbbe7223 */ /* 0x180fe400000108aa */
[-C--:B------:R-:W-:Y:S02]  /*24690*/  FFMA.FTZ R165, R201, R167.reuse, -R170 ;  /* 0x000000a7c9a57223 */ /* 0x080fe400000108aa */
[-C--:B------:R-:W-:Y:S02]  /*246a0*/  FFMA.FTZ R203, R175, R167.reuse, -R180 ;  /* 0x000000a7afcb7223 */ /* 0x080fe400000108b4 */
[-CC-:B------:R-:W-:Y:S02]  /*246b0*/  FFMA.FTZ R202, R173, R167.reuse, -R170.reuse ;  /* 0x000000a7adca7223 */ /* 0x180fe400000108aa */
[-C--:B------:R-:W-:Y:S01]  /*246c0*/  FFMA.FTZ R205, R172, R167.reuse, -R170 ;  /* 0x000000a7accd7223 */ /* 0x080fe200000108aa */
[----:B------:R-:W-:Y:S01]  /*246d0*/  MUFU.EX2 R197, R197 ;  /* 0x000000c500c57308 */ /* 0x000fe20000000800 */
[-C--:B------:R-:W-:Y:S02]  /*246e0*/  FFMA.FTZ R199, R199, R167.reuse, -R180 ;  /* 0x000000a7c7c77223 */ /* 0x080fe400000108b4 */
[----:B------:R-:W-:Y:S02]  /*246f0*/  FFMA.FTZ R198, R198, R167, -R170 ;  /* 0x000000a7c6c67223 */ /* 0x000fe400000108aa */
[C---:B-1----:R-:W-:Y:S02]  /*24700*/  FMUL.FTZ R4, R2.reuse, R160 ;  /* 0x000000a002047220 */ /* 0x042fe40000410000 */
[C---:B------:R-:W-:Y:S02]  /*24710*/  FMUL.FTZ R5, R2.reuse, R161 ;  /* 0x000000a102057220 */ /* 0x040fe40000410000 */
[C---:B------:R-:W-:Y:S01]  /*24720*/  FMUL.FTZ R8, R2.reuse, R156 ;  /* 0x0000009c02087220 */ /* 0x040fe20000410000 */
[----:B------:R-:W1:Y:S01]  /*24730*/  MUFU.EX2 R194, R194 ;  /* 0x000000c200c27308 */ /* 0x000e620000000800 */
[C---:B------:R-:W-:Y:S02]  /*24740*/  FMUL.FTZ R9, R2.reuse, R157 ;  /* 0x0000009d02097220 */ /* 0x040fe40000410000 */
[----:B------:R-:W-:Y:S02]  /*24750*/  FMUL.FTZ R16, R2, R148 ;  /* 0x0000009402107220 */ /* 0x000fe40000410000 */
[C---:B--2---:R-:W-:Y:S02]  /*24760*/  FMUL.FTZ R6, R0.reuse, R162 ;  /* 0x000000a200067220 */ /* 0x044fe40000410000 */
[C---:B------:R-:W-:Y:S02]  /*24770*/  FMUL.FTZ R7, R0.reuse, R163 ;  /* 0x000000a300077220 */ /* 0x040fe40000410000 */
[C---:B------:R-:W-:Y:S01]  /*24780*/  FMUL.FTZ R10, R0.reuse, R158 ;  /* 0x0000009e000a7220 */ /* 0x040fe20000410000 */
[----:B------:R-:W-:Y:S01]  /*24790*/  MUFU.EX2 R193, R193 ;  /* 0x000000c100c17308 */ /* 0x000fe20000000800 */
[----:B------:R-:W-:Y:S02]  /*247a0*/  FMUL.FTZ R11, R0, R159 ;  /* 0x0000009f000b7220 */ /* 0x000fe40000410000 */
[----:B------:R-:W-:Y:S01]  /*247b0*/  FMUL.FTZ R17, R2, R149 ;  /* 0x0000009502117220 */ /* 0x000fe20000410000 */
[----:B------:R-:W-:Y:S01]  /*247c0*/  LDSM.16.MT88.4 R156, [R233+0x12800] ;  /* 0x01280000e99c783b */ /* 0x000fe20000004200 */
[C---:B------:R-:W-:Y:S02]  /*247d0*/  FMUL.FTZ R18, R0.reuse, R150 ;  /* 0x0000009600127220 */ /* 0x040fe40000410000 */
[----:B------:R-:W-:Y:S02]  /*247e0*/  FMUL.FTZ R19, R0, R151 ;  /* 0x0000009700137220 */ /* 0x000fe40000410000 */
[C---:B------:R-:W-:Y:S01]  /*247f0*/  FMUL.FTZ R24, R2.reuse, R140 ;  /* 0x0000008c02187220 */ /* 0x040fe20000410000 */
[----:B------:R-:W2:Y:S01]  /*24800*/  MUFU.EX2 R191, R191 ;  /* 0x000000bf00bf7308 */ /* 0x000ea20000000800 */
[----:B------:R-:W-:Y:S01]  /*24810*/  FMUL.FTZ R25, R2, R141 ;  /* 0x0000008d02197220 */ /* 0x000fe20000410000 */
[----:B------:R-:W-:Y:S01]  /*24820*/  LDSM.16.MT88.4 R148, [R231+0x10800] ;  /* 0x01080000e794783b */ /* 0x000fe20000004200 */
[----:B------:R-:W-:Y:S01]  /*24830*/  FMUL.FTZ R26, R0, R142 ;  /* 0x0000008e001a7220 */ /* 0x000fe20000410000 */
[----:B-1----:R-:W-:Y:S01]  /*24840*/  F2FP.BF16.PACK_AB R160, R194, R197 ;  /* 0x000000c5c2a0723e */ /* 0x002fe200000010ff */
[----:B------:R-:W-:Y:S02]  /*24850*/  FMUL.FTZ R27, R0, R143 ;  /* 0x0000008f001b7220 */ /* 0x000fe40000410000 */
[C---:B------:R-:W-:Y:S02]  /*24860*/  FMUL.FTZ R32, R2.reuse, R132 ;  /* 0x0000008402207220 */ /* 0x040fe40000410000 */
[----:B------:R-:W-:Y:S01]  /*24870*/  FMUL.FTZ R33, R2, R133 ;  /* 0x0000008502217220 */ /* 0x000fe20000410000 */
[----:B------:R-:W-:Y:S01]  /*24880*/  MUFU.EX2 R195, R195 ;  /* 0x000000c300c37308 */ /* 0x000fe20000000800 */
[C---:B------:R-:W-:Y:S01]  /*24890*/  FMUL.FTZ R34, R0.reuse, R134 ;  /* 0x0000008600227220 */ /* 0x040fe20000410000 */
[----:B------:R-:W-:Y:S01]  /*248a0*/  LDSM.16.MT88.4 R140, [R231+0x12000] ;  /* 0x01200000e78c783b */ /* 0x000fe20000004200 */
[----:B------:R-:W-:Y:S02]  /*248b0*/  FMUL.FTZ R35, R0, R135 ;  /* 0x0000008700237220 */ /* 0x000fe40000410000 */
[C---:B------:R-:W-:Y:S02]  /*248c0*/  FMUL.FTZ R36, R2.reuse, R36 ;  /* 0x0000002402247220 */ /* 0x040fe40000410000 */
[----:B------:R-:W-:Y:S02]  /*248d0*/  FMUL.FTZ R37, R2, R37 ;  /* 0x0000002502257220 */ /* 0x000fe40000410000 */
[C---:B------:R-:W-:Y:S01]  /*248e0*/  FMUL.FTZ R38, R0.reuse, R38 ;  /* 0x0000002600267220 */ /* 0x040fe20000410000 */
[----:B------:R-:W1:Y:S01]  /*248f0*/  MUFU.EX2 R192, R192 ;  /* 0x000000c000c07308 */ /* 0x000e620000000800 */
[----:B------:R-:W-:Y:S01]  /*24900*/  LDSM.16.MT88.4 R132, [R232+0x12000] ;  /* 0x01200000e884783b */ /* 0x000fe20000004200 */
[----:B------:R-:W-:Y:S01]  /*24910*/  FMUL.FTZ R39, R0, R39 ;  /* 0x0000002700277220 */ /* 0x000fe20000410000 */
[----:B--2---:R-:W-:Y:S01]  /*24920*/  F2FP.BF16.PACK_AB R161, R191, R193 ;  /* 0x000000c1bfa1723e */ /* 0x004fe200000010ff */
[C---:B------:R-:W-:Y:S02]  /*24930*/  FMUL.FTZ R40, R2.reuse, R40 ;  /* 0x0000002802287220 */ /* 0x040fe40000410000 */
[----:B------:R-:W-:Y:S02]  /*24940*/  FMUL.FTZ R41, R2, R41 ;  /* 0x0000002902297220 */ /* 0x000fe40000410000 */
[C---:B------:R-:W-:Y:S02]  /*24950*/  FMUL.FTZ R42, R0.reuse, R42 ;  /* 0x0000002a002a7220 */ /* 0x040fe40000410000 */
[----:B------:R-:W-:Y:S01]  /*24960*/  MUFU.EX2 R190, R190 ;  /* 0x000000be00be7308 */ /* 0x000fe20000000800 */
[----:B------:R-:W-:Y:S02]  /*24970*/  FMUL.FTZ R43, R0, R43 ;  /* 0x0000002b002b7220 */ /* 0x000fe40000410000 */
[C---:B------:R-:W-:Y:S02]  /*24980*/  FMUL.FTZ R44, R2.reuse, R44 ;  /* 0x0000002c022c7220 */ /* 0x040fe40000410000 */
[----:B------:R-:W-:Y:S02]  /*24990*/  FMUL.FTZ R45, R2, R45 ;  /* 0x0000002d022d7220 */ /* 0x000fe40000410000 */
[C---:B------:R-:W-:Y:S02]  /*249a0*/  FMUL.FTZ R46, R0.reuse, R46 ;  /* 0x0000002e002e7220 */ /* 0x040fe40000410000 */
[----:B------:R-:W-:Y:S01]  /*249b0*/  FMUL.FTZ R47, R0, R47 ;  /* 0x0000002f002f7220 */ /* 0x000fe20000410000 */
[----:B------:R-:W2:Y:S01]  /*249c0*/  MUFU.EX2 R165, R165 ;  /* 0x000000a500a57308 */ /* 0x000ea20000000800 */
        /* <DEDUP_REMOVED lines=15> */
[----:B--2---:R-:W-:Y:S01]  /*24ac0*/  F2FP.BF16.PACK_AB R163, R165, R190 ;  /* 0x000000bea5a3723e */ /* 0x004fe200000010ff */
[-CC-:B------:R-:W-:Y:S02]  /*24ad0*/  FFMA.FTZ R179, R179, R167.reuse, -R180.reuse ;  /* 0x000000a7b3b37223 */ /* 0x180fe400000108b4 */
[----:B------:R-:W-:Y:S02]  /*24ae0*/  FFMA.FTZ R178, R178, R167, -R180 ;  /* 0x000000a7b2b27223 */ /* 0x000fe400000108b4 */
        /* <DEDUP_REMOVED lines=9> */
[C---:B------:R-:W-:Y:S03]  /*24b80*/  FMUL.FTZ R14, R0.reuse, R154 ;  /* 0x0000009a000e7220 */ /* 0x040fe60000410000 */
[----:B------:R-:W-:Y:S01]  /*24b90*/  MUFU.EX2 R202, R202 ;  /* 0x000000ca00ca7308 */ /* 0x000fe20000000800 */
[C---:B------:R-:W-:Y:S02]  /*24ba0*/  FMUL.FTZ R15, R0.reuse, R155 ;  /* 0x0000009b000f7220 */ /* 0x040fe40000410000 */
[----:B------:R-:W2:Y:S01]  /*24bb0*/  LDSM.16.MT88.4 R152, [R231+0x10000] ;  /* 0x01000000e798783b */ /* 0x000ea20000004200 */
[----:B------:R-:W-:Y:S02]  /*24bc0*/  FMUL.FTZ R63, R0, R63 ;  /* 0x0000003f003f7220 */ /* 0x000fe40000410000 */
[C---:B------:R-:W-:Y:S02]  /*24bd0*/  FMUL.FTZ R64, R2.reuse, R64 ;  /* 0x0000004002407220 */ /* 0x040fe40000410000 */
[C---:B------:R-:W-:Y:S02]  /*24be0*/  HMMA.16816.F32.BF16 R12, R160.reuse, R20, R12 ;  /* 0x00000014a00c723c */ /* 0x040fe4000004180c */
[----:B------:R-:W-:Y:S01]  /*24bf0*/  MUFU.EX2 R205, R205 ;  /* 0x000000cd00cd7308 */ /* 0x000fe20000000800 */
        /* <DEDUP_REMOVED lines=8> */
[----:B------:R-:W3:Y:S01]  /*24c80*/  LDSM.16.MT88.4 R144, [R234+0x12000] ;  /* 0x01200000ea90783b */ /* 0x000ee20000004200 */
        /* <DEDUP_REMOVED lines=11> */
[----:B------:R-:W4:Y:S01]  /*24d40*/  LDSM.16.MT88.4 R136, [R233+0x12000] ;  /* 0x01200000e988783b */ /* 0x000f220000004200 */
[----:B------:R-:W-:Y:S02]  /*24d50*/  FMUL.FTZ R73, R2, R73 ;  /* 0x0000004902497220 */ /* 0x000fe40000410000 */
[C---:B------:R-:W-:Y:S02]  /*24d60*/  FMUL.FTZ R74, R0.reuse, R74 ;  /* 0x0000004a004a7220 */ /* 0x040fe40000410000 */
[C---:B--2---:R-:W-:Y:S03]  /*24d70*/  HMMA.16816.F32.BF16 R28, R160.reuse, R152, R28 ;  /* 0x00000098a01c723c */ /* 0x044fe6000004181c */
[----:B------:R-:W-:Y:S02]  /*24d80*/  FMUL.FTZ R75, R0, R75 ;  /* 0x0000004b004b7220 */ /* 0x000fe40000410000 */
[C---:B------:R-:W-:Y:S02]  /*24d90*/  FMUL.FTZ R76, R2.reuse, R76 ;  /* 0x0000004c024c7220 */ /* 0x040fe40000410000 */
[----:B------:R-:W-:Y:S01]  /*24da0*/  FMUL.FTZ R77, R2, R77 ;  /* 0x0000004d024d7220 */ /* 0x000fe20000410000 */
[C---:B------:R-:W-:Y:S01]  /*24db0*/  HMMA.16816.F32.BF16 R32, R160.reuse, R154, R32 ;  /* 0x0000009aa020723c */ /* 0x040fe20000041820 */
[----:B------:R-:W-:Y:S03]  /*24dc0*/  LDSM.16.MT88.4 R152, [R234+0x12800] ;  /* 0x01280000ea98783b */ /* 0x000fe60000004200 */
[C---:B------:R-:W-:Y:S02]  /*24dd0*/  FMUL.FTZ R78, R0.reuse, R78 ;  /* 0x0000004e004e7220 */ /* 0x040fe40000410000 */
[----:B------:R-:W-:Y:S02]  /*24de0*/  FMUL.FTZ R79, R0, R79 ;  /* 0x0000004f004f7220 */ /* 0x000fe40000410000 */
[C---:B---3--:R-:W-:Y:S04]  /*24df0*/  HMMA.16816.F32.BF16 R36, R160.reuse, R144, R36 ;  /* 0x00000090a024723c */ /* 0x048fe80000041824 */
[C---:B------:R-:W-:Y:S02]  /*24e00*/  FMUL.FTZ R80, R2.reuse, R80 ;  /* 0x0000005002507220 */ /* 0x040fe40000410000 */
[----:B------:R-:W-:Y:S02]  /*24e10*/  FMUL.FTZ R81, R2, R81 ;  /* 0x0000005102517220 */ /* 0x000fe40000410000 */
[C---:B------:R-:W-:Y:S01]  /*24e20*/  HMMA.16816.F32.BF16 R40, R160.reuse, R146, R40 ;  /* 0x00000092a028723c */ /* 0x040fe20000041828 */
[----:B------:R-:W-:Y:S03]  /*24e30*/  LDSM.16.MT88.4 R144, [R232+0x10800] ;  /* 0x01080000e890783b */ /* 0x000fe60000004200 */
        /* <DEDUP_REMOVED lines=15> */
[----:B------:R-:W3:Y:S03]  /*24f30*/  LDSM.16.MT88.4 R132, [R233+0x14000] ;  /* 0x01400000e984783b */ /* 0x000ee60000004200 */
        /* <DEDUP_REMOVED lines=9> */
[C---:B------:R-:W-:Y:S01]  /*24fd0*/  FMUL.FTZ R98, R0.reuse, R98 ;  /* 0x0000006200627220 */ /* 0x040fe20000410000 */
[C---:B--2---:R-:W-:Y:S03]  /*24fe0*/  HMMA.16816.F32.BF16 R68, R160.reuse, R136, R68 ;  /* 0x00000088a044723c */ /* 0x044fe60000041844 */
[----:B------:R-:W-:Y:S02]  /*24ff0*/  FMUL.FTZ R99, R0, R99 ;  /* 0x0000006300637220 */ /* 0x000fe40000410000 */
[C---:B------:R-:W-:Y:S02]  /*25000*/  FMUL.FTZ R100, R2.reuse, R100 ;  /* 0x0000006402647220 */ /* 0x040fe40000410000 */
[----:B------:R-:W-:Y:S01]  /*25010*/  FMUL.FTZ R101, R2, R101 ;  /* 0x0000006502657220 */ /* 0x000fe20000410000 */
[C---:B------:R-:W-:Y:S01]  /*25020*/  HMMA.16816.F32.BF16 R72, R160.reuse, R138, R72 ;  /* 0x0000008aa048723c */ /* 0x040fe20000041848 */
[----:B------:R-:W2:Y:S03]  /*25030*/  LDSM.16.MT88.4 R136, [R231+0x14000] ;  /* 0x01400000e788783b */ /* 0x000ea60000004200 */
[C---:B------:R-:W-:Y:S02]  /*25040*/  FMUL.FTZ R102, R0.reuse, R102 ;  /* 0x0000006600667220 */ /* 0x040fe40000410000 */
[----:B------:R-:W-:Y:S02]  /*25050*/  FMUL.FTZ R103, R0, R103 ;  /* 0x0000006700677220 */ /* 0x000fe40000410000 */
[C---:B---3--:R-:W-:Y:S04]  /*25060*/  HMMA.16816.F32.BF16 R76, R160.reuse, R132, R76 ;  /* 0x00000084a04c723c */ /* 0x048fe8000004184c */
[C---:B------:R-:W-:Y:S02]  /*25070*/  FMUL.FTZ R104, R2.reuse, R104 ;  /* 0x0000006802687220 */ /* 0x040fe40000410000 */
[----:B------:R-:W-:Y:S02]  /*25080*/  FMUL.FTZ R105, R2, R105 ;  /* 0x0000006902697220 */ /* 0x000fe40000410000 */
[C---:B------:R-:W-:Y:S01]  /*25090*/  HMMA.16816.F32.BF16 R80, R160.reuse, R134, R80 ;  /* 0x00000086a050723c */ /* 0x040fe20000041850 */
[----:B------:R-:W3:Y:S03]  /*250a0*/  LDSM.16.MT88.4 R132, [R234+0x16000] ;  /* 0x01600000ea84783b */ /* 0x000ee60000004200 */
        /* <DEDUP_REMOVED lines=23> */
[-C--:B------:R-:W-:Y:S02]  /*25220*/  FFMA.FTZ R201, R200, R167.reuse, -R170 ;  /* 0x000000a7c8c97223 */ /* 0x080fe400000108aa */
[--C-:B------:R-:W-:Y:S02]  /*25230*/  FFMA.FTZ R200, R174, R167, -R180.reuse ;  /* 0x000000a7aec87223 */ /* 0x100fe400000108b4 */
[C---:B----4-:R-:W-:Y:S01]  /*25240*/  HMMA.16816.F32.BF16 R108, R160.reuse, R140, R108 ;  /* 0x0000008ca06c723c */ /* 0x050fe2000004186c */
[----:B------:R-:W-:Y:S01]  /*25250*/  LDSM.16.MT88.4 R172, [R233+0x14800] ;  /* 0x01480000e9ac783b */ /* 0x000fe20000004200 */
[----:B------:R-:W4:Y:S02]  /*25260*/  MUFU.EX2 R201, R201 ;  /* 0x000000c900c97308 */ /* 0x000f240000000800 */
[C---:B------:R-:W-:Y:S02]  /*25270*/  FMUL.FTZ R120, R2.reuse, R120 ;  /* 0x0000007802787220 */ /* 0x040fe40000410000 */
[----:B------:R-:W-:Y:S02]  /*25280*/  FMUL.FTZ R121, R2, R121 ;  /* 0x0000007902797220 */ /* 0x000fe40000410000 */
[C---:B------:R-:W-:Y:S01]  /*25290*/  HMMA.16816.F32.BF16 R112, R160.reuse, R142, R112 ;  /* 0x0000008ea070723c */ /* 0x040fe20000041870 */
[----:B------:R-:W5:Y:S03]  /*252a0*/  LDSM.16.MT88.4 R140, [R234+0x10800] ;  /* 0x01080000ea8c783b */ /* 0x000f660000004200 */
[C---:B------:R-:W-:Y:S01]  /*252b0*/  FMUL.FTZ R122, R0.reuse, R122 ;  /* 0x0000007a007a7220 */ /* 0x040fe20000410000 */
[----:B------:R-:W1:Y:S01]  /*252c0*/  MUFU.EX2 R200, R200 ;  /* 0x000000c800c87308 */ /* 0x000e620000000800 */
        /* <DEDUP_REMOVED lines=12> */
[----:B------:R-:W-:Y:S01]  /*25390*/  FMUL.FTZ R131, R0, R131 ;  /* 0x0000008300837220 */ /* 0x000fe20000410000 */
[----:B-1----:R-:W-:Y:S01]  /*253a0*/  F2FP.BF16.PACK_AB R132, R199, R196 ;  /* 0x000000c4c784723e */ /* 0x002fe200000010ff */
[-C--:B------:R-:W-:Y:S01]  /*253b0*/  FFMA.FTZ R183, R183, R167.reuse, -R180 ;  /* 0x000000a7b7b77223 */ /* 0x080fe200000108b4 */
[----:B----4-:R-:W-:Y:S03]  /*253c0*/  F2FP.BF16.PACK_AB R133, R201, R198 ;  /* 0x000000c6c985723e */ /* 0x010fe600000010ff */
[-C--:B------:R-:W-:Y:S01]  /*253d0*/  FFMA.FTZ R182, R182, R167.reuse, -R170 ;  /* 0x000000a7b6b67223 */ /* 0x080fe200000108aa */
[----:B------:R-:W-:Y:S01]  /*253e0*/  HMMA.16816.F32.BF16 R128, R160, R134, R128 ;  /* 0x00000086a080723c */ /* 0x000fe20000041880 */
[----:B------:R-:W1:Y:S02]  /*253f0*/  LDSM.16.MT88.4 R160, [R232+0x12800] ;  /* 0x01280000e8a0783b */ /* 0x000e640000004200 */
[-CC-:B------:R-:W-:Y:S02]  /*25400*/  FFMA.FTZ R204, R204, R167.reuse, -R180.reuse ;  /* 0x000000a7cccc7223 */ /* 0x180fe400000108b4 */
[----:B------:R-:W-:Y:S02]  /*25410*/  FFMA.FTZ R207, R187, R167, -R180 ;  /* 0x000000a7bbcf7223 */ /* 0x000fe400000108b4 */
[----:B------:R-:W-:Y:S01]  /*25420*/  F2FP.BF16.PACK_AB R134, R200, R203 ;  /* 0x000000cbc886723e */ /* 0x000fe200000010ff */
[-CC-:B------:R-:W-:Y:S01]  /*25430*/  FFMA.FTZ R206, R186, R167.reuse, -R170.reuse ;  /* 0x000000a7bace7223 */ /* 0x180fe200000108aa */
[----:B------:R-:W-:Y:S01]  /*25440*/  F2FP.BF16.PACK_AB R135, R205, R202 ;  /* 0x000000cacd87723e */ /* 0x000fe200000010ff */
[----:B------:R-:W-:Y:S02]  /*25450*/  MUFU.EX2 R187, R182 ;  /* 0x000000b600bb7308 */ /* 0x000fe40000000800 */
[-CC-:B------:R-:W-:Y:S02]  /*25460*/  FFMA.FTZ R185, R185, R167.reuse, -R170.reuse ;  /* 0x000000a7b9b97223 */ /* 0x180fe400000108aa */
[-C--:B------:R-:W-:Y:S02]  /*25470*/  FFMA.FTZ R181, R181, R167.reuse, -R170 ;  /* 0x000000a7b5b57223 */ /* 0x080fe400000108aa */
[C---:B-----5:R-:W-:Y:S04]  /*25480*/  HMMA.16816.F32.BF16 R4, R132.reuse, R140, R4 ;  /* 0x0000008c8404723c */ /* 0x060fe80000041804 */
[----:B------:R-:W-:Y:S01]  /*25490*/  MUFU.EX2 R181, R181 ;  /* 0x000000b500b57308 */ /* 0x000fe20000000800 */
[-CC-:B------:R-:W-:Y:S02]  /*254a0*/  FFMA.FTZ R184, R184, R167.reuse, -R180.reuse ;  /* 0x000000a7b8b87223 */ /* 0x180fe400000108b4 */
[-CC-:B------:R-:W-:Y:S01]  /*254b0*/  FFMA.FTZ R177, R177, R167.reuse, -R180.reuse ;  /* 0x000000a7b1b17223 */ /* 0x180fe200000108b4 */
[C---:B------:R-:W-:Y:S01]  /*254c0*/  HMMA.16816.F32.BF16 R8, R132.reuse, R142, R8 ;  /* 0x0000008e8408723c */ /* 0x040fe20000041808 */
[----:B------:R-:W3:Y:S03]  /*254d0*/  LDSM.16.MT88.4 R140, [R231+0x12800] ;  /* 0x01280000e78c783b */ /* 0x000ee60000004200 */
[-C--:B------:R-:W-:Y:S02]  /*254e0*/  FFMA.FTZ R180, R176, R167.reuse, -R180 ;  /* 0x000000a7b0b47223 */ /* 0x080fe400000108b4 */
[----:B------:R-:W-:Y:S01]  /*254f0*/  MUFU.EX2 R186, R184 ;  /* 0x000000b800ba7308 */ /* 0x000fe20000000800 */
[-CC-:B------:R-:W-:Y:S01]  /*25500*/  FFMA.FTZ R171, R171, R167.reuse, -R170.reuse ;  /* 0x000000a7abab7223 */ /* 0x180fe200000108aa */
[C---:B--2---:R-:W-:Y:S04]  /*25510*/  HMMA.16816.F32.BF16 R12, R132.reuse, R136, R12 ;  /* 0x00000088840c723c */ /* 0x044fe8000004180c */
[-CC-:B------:R-:W-:Y:S02]  /*25520*/  FFMA.FTZ R169, R169, R167.reuse, -R170.reuse ;  /* 0x000000a7a9a97223 */ /* 0x180fe400000108aa */
[-CC-:B------:R-:W-:Y:S02]  /*25530*/  FFMA.FTZ R168, R168, R167.reuse, -R170.reuse ;  /* 0x000000a7a8a87223 */ /* 0x180fe400000108aa */
[C---:B------:R-:W-:Y:S01]  /*25540*/  HMMA.16816.F32.BF16 R16, R132.reuse, R138, R16 ;  /* 0x0000008a8410723c */ /* 0x040fe20000041810 */
[----:B------:R-:W2:Y:S01]  /*25550*/  LDSM.16.MT88.4 R136, [R234+0x14800] ;  /* 0x01480000ea88783b */ /* 0x000ea20000004200 */
[----:B------:R-:W-:Y:S02]  /*25560*/  MUFU.EX2 R184, R178 ;  /* 0x000000b200b87308 */ /* 0x000fe40000000800 */
[----:B------:R-:W-:Y:S02]  /*25570*/  FFMA.FTZ R170, R166, R167, -R170 ;  /* 0x000000a7a6aa7223 */ /* 0x000fe400000108aa */
[----:B------:R-:W-:Y:S02]  /*25580*/  FFMA.FTZ R193, R0, R252, R193 ;  /* 0x000000fc00c17223 */ /* 0x000fe400000100c1 */
[C---:B------:R-:W-:Y:S04]  /*25590*/  HMMA.16816.F32.BF16 R20, R132.reuse, R144, R20 ;  /* 0x000000908414723c */ /* 0x040fe80000041814 */
[----:B------:R-:W-:Y:S01]  /*255a0*/  MUFU.EX2 R185, R185 ;  /* 0x000000b900b97308 */ /* 0x000fe20000000800 */
[----:B------:R-:W-:Y:S03]  /*255b0*/  FADD.FTZ R193, R191, R193 ;  /* 0x000000c1bfc17221 */ /* 0x000fe60000010000 */
[C---:B------:R-:W-:Y:S01]  /*255c0*/  HMMA.16816.F32.BF16 R24, R132.reuse, R146, R24 ;  /* 0x000000928418723c */ /* 0x040fe20000041818 */
[----:B------:R-:W4:Y:S03]  /*255d0*/  LDSM.16.MT88.4 R144, [R232+0x14800] ;  /* 0x01480000e890783b */ /* 0x000f260000004200 */
[----:B------:R-:W-:Y:S02]  /*255e0*/  FADD.FTZ R190, R190, R193 ;  /* 0x000000c1bebe7221 */ /* 0x000fe40000010000 */
[----:B------:R-:W-:Y:S02]  /*255f0*/  MUFU.EX2 R204, R204 ;  /* 0x000000cc00cc7308 */ /* 0x000fe40000000800 */
[C---:B------:R-:W-:Y:S04]  /*25600*/  HMMA.16816.F32.BF16 R28, R132.reuse, R148, R28 ;  /* 0x00000094841c723c */ /* 0x040fe8000004181c */
[----:B------:R-:W-:Y:S04]  /*25610*/  FADD.FTZ R165, R165, R190 ;  /* 0x000000bea5a57221 */ /* 0x000fe80000010000 */
[C---:B------:R-:W-:Y:S01]  /*25620*/  HMMA.16816.F32.BF16 R32, R132.reuse, R150, R32 ;  /* 0x000000968420723c */ /* 0x040fe20000041820 */
[----:B------:R-:W5:Y:S01]  /*25630*/  LDSM.16.MT88.4 R148, [R231+0x14800] ;  /* 0x01480000e794783b */ /* 0x000f620000004200 */
[----:B------:R-:W-:Y:S02]  /*25640*/  MUFU.EX2 R207, R207 ;  /* 0x000000cf00cf7308 */ /* 0x000fe40000000800 */
[----:B------:R-:W-:Y:S01]  /*25650*/  FADD.FTZ R198, R198, R165 ;  /* 0x000000a5c6c67221 */ /* 0x000fe20000010000 */
[----:B------:R-:W-:Y:S03]  /*25660*/  MOV R165, R164 ;  /* 0x000000a400a57202 */ /* 0x000fe60000000f00 */
[C---:B------:R-:W-:Y:S04]  /*25670*/  HMMA.16816.F32.BF16 R36, R132.reuse, R152, R36 ;  /* 0x000000988424723c */ /* 0x040fe80000041824 */
[----:B------:R-:W1:Y:S01]  /*25680*/  MUFU.EX2 R153, R183 ;  /* 0x000000b700997308 */ /* 0x000e620000000800 */
[----:B------:R-:W-:Y:S03]  /*25690*/  FADD.FTZ R201, R201, R198 ;  /* 0x000000c6c9c97221 */ /* 0x000fe60000010000 */
[C---:B------:R-:W-:Y:S04]  /*256a0*/  HMMA.16816.F32.BF16 R40, R132.reuse, R154, R40 ;  /* 0x0000009a8428723c */ /* 0x040fe80000041828 */
[----:B------:R-:W-:Y:S02]  /*256b0*/  FADD.FTZ R202, R202, R201 ;  /* 0x000000c9caca7221 */ /* 0x000fe40000010000 */
[----:B------:R-:W-:Y:S02]  /*256c0*/  MUFU.EX2 R183, R168 ;  /* 0x000000a800b77308 */ /* 0x000fe40000000800 */
[C---:B------:R-:W-:Y:S04]  /*256d0*/  HMMA.16816.F32.BF16 R44, R132.reuse, R156, R44 ;  /* 0x0000009c842c723c */ /* 0x040fe8000004182c */
[----:B------:R-:W-:Y:S04]  /*256e0*/  FADD.FTZ R205, R205, R202 ;  /* 0x000000cacdcd7221 */ /* 0x000fe80000010000 */
[C---:B------:R-:W-:Y:S01]  /*256f0*/  HMMA.16816.F32.BF16 R48, R132.reuse, R158, R48 ;  /* 0x0000009e8430723c */ /* 0x040fe20000041830 */
[----:B------:R-:W-:Y:S01]  /*25700*/  LDSM.16.MT88.4 R156, [R234+0x13000] ;  /* 0x01300000ea9c783b */ /* 0x000fe20000004200 */
[----:B------:R-:W2:Y:S02]  /*25710*/  MUFU.EX2 R206, R206 ;  /* 0x000000ce00ce7308 */ /* 0x000ea40000000800 */
[----:B-1----:R-:W-:Y:S04]  /*25720*/  MOV R182, R153 ;  /* 0x0000009900b67202 */ /* 0x002fe80000000f00 */
[C---:B------:R-:W-:Y:S01]  /*25730*/  HMMA.16816.F32.BF16 R52, R132.reuse, R160, R52 ;  /* 0x000000a08434723c */ /* 0x040fe20000041834 */
[----:B------:R-:W-:Y:S03]  /*25740*/  LDSM.16.MT88.4 R152, [R232+0x11000] ;  /* 0x01100000e898783b */ /* 0x000fe60000004200 */
[----:B------:R-:W-:Y:S04]  /*25750*/  MUFU.EX2 R166, R170 ;  /* 0x000000aa00a67308 */ /* 0x000fe80000000800 */
[C---:B------:R-:W-:Y:S01]  /*25760*/  HMMA.16816.F32.BF16 R56, R132.reuse, R162, R56 ;  /* 0x000000a28438723c */ /* 0x040fe20000041838 */
[----:B------:R-:W-:Y:S07]  /*25770*/  LDSM.16.MT88.4 R160, [R232+0x13000] ;  /* 0x01300000e8a0783b */ /* 0x000fee0000004200 */
[C---:B---3--:R-:W-:Y:S04]  /*25780*/  HMMA.16816.F32.BF16 R60, R132.reuse, R140, R60 ;  /* 0x0000008c843c723c */ /* 0x048fe8000004183c */
[----:B--2---:R-:W-:Y:S04]  /*25790*/  FADD.FTZ R0, R206, R205 ;  /* 0x000000cdce007221 */ /* 0x004fe80000010000 */
[C---:B------:R-:W-:Y:S01]  /*257a0*/  HMMA.16816.F32.BF16 R64, R132.reuse, R142, R64 ;  /* 0x0000008e8440723c */ /* 0x040fe20000041840 */
[----:B------:R-:W-:Y:S07]  /*257b0*/  LDSM.16.MT88.4 R140, [R233+0x16800] ;  /* 0x01680000e98c783b */ /* 0x000fee0000004200 */
[C---:B------:R-:W-:Y:S08]  /*257c0*/  HMMA.16816.F32.BF16 R68, R132.reuse, R136, R68 ;  /* 0x000000888444723c */ /* 0x040ff00000041844 */
[C---:B------:R-:W-:Y:S01]  /*257d0*/  HMMA.16816.F32.BF16 R72, R132.reuse, R138, R72 ;  /* 0x0000008a8448723c */ /* 0x040fe20000041848 */
[----:B------:R-:W1:Y:S07]  /*257e0*/  LDSM.16.MT88.4 R136, [R234+0x16800] ;  /* 0x01680000ea88783b */ /* 0x000e6e0000004200 */
[C---:B------:R-:W-:Y:S08]  /*257f0*/  HMMA.16816.F32.BF16 R76, R132.reuse, R172, R76 ;  /* 0x000000ac844c723c */ /* 0x040ff0000004184c */
[C---:B------:R-:W-:Y:S01]  /*25800*/  HMMA.16816.F32.BF16 R80, R132.reuse, R174, R80 ;  /* 0x000000ae8450723c */ /* 0x040fe20000041850 */
[----:B------:R-:W-:Y:S07]  /*25810*/  LDSM.16.MT88.4 R172, [R231+0x13000] ;  /* 0x01300000e7ac783b */ /* 0x000fee0000004200 */
[C---:B----4-:R-:W-:Y:S08]  /*25820*/  HMMA.16816.F32.BF16 R84, R132.reuse, R144, R84 ;  /* 0x000000908454723c */ /* 0x050ff00000041854 */
[C---:B------:R-:W-:Y:S01]  /*25830*/  HMMA.16816.F32.BF16 R88, R132.reuse, R146, R88 ;  /* 0x000000928458723c */ /* 0x040fe20000041858 */
[----:B------:R-:W2:Y:S07]  /*25840*/  LDSM.16.MT88.4 R144, [R232+0x16800] ;  /* 0x01680000e890783b */ /* 0x000eae0000004200 */
[C---:B-----5:R-:W-:Y:S08]  /*25850*/  HMMA.16816.F32.BF16 R92, R132.reuse, R148, R92 ;  /* 0x00000094845c723c */ /* 0x060ff0000004185c */
[C---:B------:R-:W-:Y:S01]  /*25860*/  HMMA.16816.F32.BF16 R96, R132.reuse, R150, R96 ;  /* 0x000000968460723c */ /* 0x040fe20000041860 */
[----:B------:R-:W3:Y:S07]  /*25870*/  LDSM.16.MT88.4 R148, [R231+0x16800] ;  /* 0x01680000e794783b */ /* 0x000eee0000004200 */
[C---:B-1----:R-:W-:Y:S08]  /*25880*/  HMMA.16816.F32.BF16 R100, R132.reuse, R136, R100 ;  /* 0x000000888464723c */ /* 0x042ff00000041864 */
[C---:B------:R-:W-:Y:S01]  /*25890*/  HMMA.16816.F32.BF16 R104, R132.reuse, R138, R104 ;  /* 0x0000008a8468723c */ /* 0x040fe20000041868 */
[----:B------:R-:W1:Y:S07]  /*258a0*/  LDSM.16.MT88.4 R136, [R234+0x11000] ;  /* 0x01100000ea88783b */ /* 0x000e6e0000004200 */
[C---:B------:R-:W-:Y:S08]  /*258b0*/  HMMA.16816.F32.BF16 R108, R132.reuse, R140, R108 ;  /* 0x0000008c846c723c */ /* 0x040ff0000004186c */
[C---:B------:R-:W-:Y:S01]  /*258c0*/  HMMA.16816.F32.BF16 R112, R132.reuse, R142, R112 ;  /* 0x0000008e8470723c */ /* 0x040fe20000041870 */
[----:B------:R-:W4:Y:S07]  /*258d0*/  LDSM.16.MT88.4 R140, [R233+0x11000] ;  /* 0x01100000e98c783b */ /* 0x000f2e0000004200 */
[C---:B--2---:R-:W-:Y:S08]  /*258e0*/  HMMA.16816.F32.BF16 R116, R132.reuse, R144, R116 ;  /* 0x000000908474723c */ /* 0x044ff00000041874 */
[C---:B------:R-:W-:Y:S01]  /*258f0*/  HMMA.16816.F32.BF16 R120, R132.reuse, R146, R120 ;  /* 0x000000928478723c */ /* 0x040fe20000041878 */
[----:B------:R-:W2:Y:S07]  /*25900*/  LDSM.16.MT88.4 R144, [R231+0x11000] ;  /* 0x01100000e790783b */ /* 0x000eae0000004200 */
[C---:B---3--:R-:W-:Y:S08]  /*25910*/  HMMA.16816.F32.BF16 R124, R132.reuse, R148, R124 ;  /* 0x00000094847c723c */ /* 0x048ff0000004187c */
[----:B------:R-:W-:Y:S01]  /*25920*/  HMMA.16816.F32.BF16 R128, R132, R150, R128 ;  /* 0x000000968480723c */ /* 0x000fe20000041880 */
[----:B------:R-:W3:Y:S06]  /*25930*/  LDSM.16.MT88.4 R148, [R233+0x13000] ;  /* 0x01300000e994783b */ /* 0x000eec0000004200 */
[----:B------:R-:W-:Y:S02]  /*25940*/  F2FP.BF16.PACK_AB R134, R182, R186 ;  /* 0x000000bab686723e */ /* 0x000fe400000010ff */
[----:B------:R-:W-:Y:S03]  /*25950*/  F2FP.BF16.PACK_AB R135, R181, R187 ;  /* 0x000000bbb587723e */ /* 0x000fe600000010ff */
[----:B------:R-:W-:Y:S02]  /*25960*/  F2FP.BF16.PACK_AB R132, R207, R204 ;  /* 0x000000cccf84723e */ /* 0x000fe400000010ff */
[----:B------:R-:W-:Y:S07]  /*25970*/  F2FP.BF16.PACK_AB R133, R185, R206 ;  /* 0x000000ceb985723e */ /* 0x000fee00000010ff */
[C---:B-1----:R-:W-:Y:S08]  /*25980*/  HMMA.16816.F32.BF16 R4, R132.reuse, R136, R4 ;  /* 0x000000888404723c */ /* 0x042ff00000041804 */
[C---:B------:R-:W-:Y:S01]  /*25990*/  HMMA.16816.F32.BF16 R8, R132.reuse, R138, R8 ;  /* 0x0000008a8408723c */ /* 0x040fe20000041808 */
[----:B------:R-:W1:Y:S07]  /*259a0*/  LDSM.16.MT88.4 R136, [R234+0x15000] ;  /* 0x01500000ea88783b */ /* 0x000e6e0000004200 */
[C---:B----4-:R-:W-:Y:S08]  /*259b0*/  HMMA.16816.F32.BF16 R12, R132.reuse, R140, R12 ;  /* 0x0000008c840c723c */ /* 0x050ff0000004180c */
        /* <DEDUP_REMOVED lines=8> */
[C---:B------:R-:W-:Y:S08]  /*25a40*/  HMMA.16816.F32.BF16 R36, R132.reuse, R156, R36 ;  /* 0x0000009c8424723c */ /* 0x040ff00000041824 */
[C---:B------:R-:W-:Y:S01]  /*25a50*/  HMMA.16816.F32.BF16 R40, R132.reuse, R158, R40 ;  /* 0x0000009e8428723c */ /* 0x040fe20000041828 */
[----:B------:R-:W-:Y:S07]  /*25a60*/  LDSM.16.MT88.4 R156, [R232+0x17000] ;  /* 0x01700000e89c783b */ /* 0x000fee0000004200 */
[C---:B---3--:R-:W-:Y:S08]  /*25a70*/  HMMA.16816.F32.BF16 R44, R132.reuse, R148, R44 ;  /* 0x00000094842c723c */ /* 0x048ff0000004182c */
[C---:B------:R-:W-:Y:S01]  /*25a80*/  HMMA.16816.F32.BF16 R48, R132.reuse, R150, R48 ;  /* 0x000000968430723c */ /* 0x040fe20000041830 */
[----:B------:R-:W3:Y:S07]  /*25a90*/  LDSM.16.MT88.4 R148, [R231+0x15000] ;  /* 0x01500000e794783b */ /* 0x000eee0000004200 */
[C---:B------:R-:W-:Y:S01]  /*25aa0*/  HMMA.16816.F32.BF16 R52, R132.reuse, R160, R52 ;  /* 0x000000a08434723c */ /* 0x040fe20000041834 */
[----:B------:R-:W-:Y:S07]  /*25ab0*/  MUFU.EX2 R161, R179 ;  /* 0x000000b300a17308 */ /* 0x000fee0000000800 */
[C---:B------:R-:W-:Y:S03]  /*25ac0*/  HMMA.16816.F32.BF16 R56, R132.reuse, R162, R56 ;  /* 0x000000a28438723c */ /* 0x040fe60000041838 */
[----:B------:R-:W-:Y:S04]  /*25ad0*/  MUFU.EX2 R160, R169 ;  /* 0x000000a900a07308 */ /* 0x000fe80000000800 */
[----:B------:R-:W-:Y:S01]  /*25ae0*/  MOV R163, R185 ;  /* 0x000000b900a37202 */ /* 0x000fe20000000f00 */
[C---:B------:R-:W-:Y:S04]  /*25af0*/  HMMA.16816.F32.BF16 R60, R132.reuse, R172, R60 ;  /* 0x000000ac843c723c */ /* 0x040fe8000004183c */
[----:B------:R-:W-:Y:S01]  /*25b00*/  MOV R162, R187 ;  /* 0x000000bb00a27202 */ /* 0x000fe20000000f00 */
[----:B------:R-:W-:Y:S03]  /*25b10*/  MUFU.EX2 R185, R171 ;  /* 0x000000ab00b97308 */ /* 0x000fe60000000800 */
[C---:B------:R-:W-:Y:S01]  /*25b20*/  HMMA.16816.F32.BF16 R64, R132.reuse, R174, R64 ;  /* 0x000000ae8440723c */ /* 0x040fe20000041840 */
[----:B------:R-:W-:Y:S06]  /*25b30*/  LDSM.16.MT88.4 R172, [R233+0x11800] ;  /* 0x01180000e9ac783b */ /* 0x000fec0000004200 */
[----:B------:R-:W-:Y:S01]  /*25b40*/  MUFU.EX2 R187, R177 ;  /* 0x000000b100bb7308 */ /* 0x000fe20000000800 */
[C---:B-1----:R-:W-:Y:S08]  /*25b50*/  HMMA.16816.F32.BF16 R68, R132.reuse, R136, R68 ;  /* 0x000000888444723c */ /* 0x042ff00000041844 */
[C---:B------:R-:W-:Y:S01]  /*25b60*/  HMMA.16816.F32.BF16 R72, R132.reuse, R138, R72 ;  /* 0x0000008a8448723c */ /* 0x040fe20000041848 */
[----:B------:R-:W1:Y:S01]  /*25b70*/  LDSM.16.MT88.4 R136, [R234+0x17000] ;  /* 0x01700000ea88783b */ /* 0x000e620000004200 */
[----:B------:R-:W5:Y:S06]  /*25b80*/  MUFU.EX2 R177, R180 ;  /* 0x000000b400b17308 */ /* 0x000f6c0000000800 */
[C---:B----4-:R-:W-:Y:S08]  /*25b90*/  HMMA.16816.F32.BF16 R76, R132.reuse, R140, R76 ;  /* 0x0000008c844c723c */ /* 0x050ff0000004184c */
[C---:B------:R-:W-:Y:S01]  /*25ba0*/  HMMA.16816.F32.BF16 R80, R132.reuse, R142, R80 ;  /* 0x0000008e8450723c */ /* 0x040fe20000041850 */
[----:B------:R-:W4:Y:S07]  /*25bb0*/  LDSM.16.MT88.4 R140, [R231+0x17000] ;  /* 0x01700000e78c783b */ /* 0x000f2e0000004200 */
[C---:B--2---:R-:W-:Y:S04]  /*25bc0*/  HMMA.16816.F32.BF16 R84, R132.reuse, R144, R84 ;  /* 0x000000908454723c */ /* 0x044fe80000041854 */
[----:B-----5:R-:W-:Y:S02]  /*25bd0*/  MOV R167, R177 ;  /* 0x000000b100a77202 */ /* 0x020fe40000000f00 */
[----:B------:R-:W-:Y:S02]  /*25be0*/  LDSM.16.MT88.4 R176, [R232+0x11800] ;  /* 0x01180000e8b0783b */ /* 0x000fe40000004200 */
[C---:B------:R-:W-:Y:S06]  /*25bf0*/  HMMA.16816.F32.BF16 R88, R132.reuse, R146, R88 ;  /* 0x000000928458723c */ /* 0x040fec0000041858 */
[----:B------:R-:W2:Y:S02]  /*25c00*/  LDSM.16.MT88.4 R144, [R234+0x11800] ;  /* 0x01180000ea90783b */ /* 0x000ea40000004200 */
[C---:B---3--:R-:W-:Y:S07]  /*25c10*/  HMMA.16816.F32.BF16 R92, R132.reuse, R148, R92 ;  /* 0x00000094845c723c */ /* 0x048fee000004185c */
[----:B------:R-:W-:Y:S01]  /*25c20*/  MOV R148, R162 ;  /* 0x000000a200947202 */ /* 0x000fe20000000f00 */
[C---:B------:R-:W-:Y:S04]  /*25c30*/  HMMA.16816.F32.BF16 R96, R132.reuse, R150, R96 ;  /* 0x000000968460723c */ /* 0x040fe80000041860 */
[----:B------:R-:W-:Y:S04]  /*25c40*/  MOV R149, R163 ;  /* 0x000000a300957202 */ /* 0x000fe80000000f00 */
[C---:B-1----:R-:W-:Y:S07]  /*25c50*/  HMMA.16816.F32.BF16 R100, R132.reuse, R136, R100 ;  /* 0x000000888464723c */ /* 0x042fee0000041864 */
[----:B------:R-:W-:Y:S01]  /*25c60*/  MOV R136, R160 ;  /* 0x000000a000887202 */ /* 0x000fe20000000f00 */
[C---:B------:R-:W-:Y:S04]  /*25c70*/  HMMA.16816.F32.BF16 R104, R132.reuse, R138, R104 ;  /* 0x0000008a8468723c */ /* 0x040fe80000041868 */
[----:B------:R-:W-:Y:S03]  /*25c80*/  MOV R137, R161 ;  /* 0x000000a100897202 */ /* 0x000fe60000000f00 */
[----:B------:R-:W-:Y:S01]  /*25c90*/  MOV R138, R181 ;  /* 0x000000b5008a7202 */ /* 0x000fe20000000f00 */
[C---:B------:R-:W-:Y:S04]  /*25ca0*/  HMMA.16816.F32.BF16 R108, R132.reuse, R152, R108 ;  /* 0x00000098846c723c */ /* 0x040fe8000004186c */
[----:B------:R-:W-:Y:S04]  /*25cb0*/  MOV R139, R182 ;  /* 0x000000b6008b7202 */ /* 0x000fe80000000f00 */
[C---:B------:R-:W-:Y:S08]  /*25cc0*/  HMMA.16816.F32.BF16 R112, R132.reuse, R154, R112 ;  /* 0x0000009a8470723c */ /* 0x040ff00000041870 */
[C---:B------:R-:W-:Y:S08]  /*25cd0*/  HMMA.16816.F32.BF16 R116, R132.reuse, R156, R116 ;  /* 0x0000009c8474723c */ /* 0x040ff00000041874 */
[C---:B------:R-:W-:Y:S08]  /*25ce0*/  HMMA.16816.F32.BF16 R120, R132.reuse, R158, R120 ;  /* 0x0000009e8478723c */ /* 0x040ff00000041878 */
[C---:B----4-:R-:W-:Y:S07]  /*25cf0*/  HMMA.16816.F32.BF16 R124, R132.reuse, R140, R124 ;  /* 0x0000008c847c723c */ /* 0x050fee000004187c */
[----:B------:R-:W-:Y:S01]  /*25d00*/  MOV R140, R183 ;  /* 0x000000b7008c7202 */ /* 0x000fe20000000f00 */
[----:B------:R-:W-:Y:S01]  /*25d10*/  HMMA.16816.F32.BF16 R128, R132, R142, R128 ;  /* 0x0000008e8480723c */ /* 0x000fe20000041880 */
[----:B------:R-:W1:Y:S03]  /*25d20*/  LDSM.16.MT88.4 R180, [R231+0x11800] ;  /* 0x01180000e7b4783b */ /* 0x000e660000004200 */
[----:B------:R-:W-:Y:S02]  /*25d30*/  MOV R141, R184 ;  /* 0x000000b8008d7202 */ /* 0x000fe40000000f00 */
[----:B------:R-:W-:Y:S02]  /*25d40*/  F2FP.BF16.PACK_AB R171, R166, R140 ;  /* 0x0000008ca6ab723e */ /* 0x000fe400000010ff */
[----:B------:R-:W-:Y:S04]  /*25d50*/  MOV R142, R185 ;  /* 0x000000b9008e7202 */ /* 0x000fe80000000f00 */
[----:B------:R-:W-:Y:S02]  /*25d60*/  MOV R135, R187 ;  /* 0x000000bb00877202 */ /* 0x000fe40000000f00 */
[----:B------:R-:W-:Y:S02]  /*25d70*/  F2FP.BF16.PACK_AB R169, R136, R142 ;  /* 0x0000008e88a9723e */ /* 0x000fe400000010ff */
[----:B------:R-:W-:Y:S02]  /*25d80*/  F2FP.BF16.PACK_AB R168, R137, R135 ;  /* 0x0000008789a8723e */ /* 0x000fe400000010ff */
[----:B------:R-:W-:Y:S02]  /*25d90*/  F2FP.BF16.PACK_AB R170, R167, R141 ;  /* 0x0000008da7aa723e */ /* 0x000fe400000010ff */
[----:B------:R-:W-:Y:S02]  /*25da0*/  MOV R143, R186 ;  /* 0x000000ba008f7202 */ /* 0x000fe40000000f00 */
[----:B------:R-:W3:Y:S03]  /*25db0*/  LDSM.16.MT88.4 R184, [R234+0x13800] ;  /* 0x01380000eab8783b */ /* 0x000ee60000004200 */
[C---:B--2---:R-:W-:Y:S05]  /*25dc0*/  HMMA.16816.F32.BF16 R160, R168.reuse, R144, R4 ;  /* 0x00000090a8a0723c */ /* 0x044fea0000041804 */
[----:B------:R-:W2:Y:S03]  /*25dd0*/  LDSM.16.MT88.4 R4, [R233+0x13800] ;  /* 0x01380000e904783b */ /* 0x000ea60000004200 */
[C---:B------:R-:W-:Y:S05]  /*25de0*/  HMMA.16816.F32.BF16 R156, R168.reuse, R146, R8 ;  /* 0x00000092a89c723c */ /* 0x040fea0000041808 */
[----:B------:R-:W4:Y:S03]  /*25df0*/  LDSM.16.MT88.4 R8, [R232+0x13800] ;  /* 0x01380000e808783b */ /* 0x000f260000004200 */
[C---:B------:R-:W-:Y:S05]  /*25e00*/  HMMA.16816.F32.BF16 R152, R168.reuse, R172, R12 ;  /* 0x000000aca898723c */ /* 0x040fea000004180c */
[----:B------:R-:W5:Y:S02]  /*25e10*/  LDSM.16.MT88.4 R12, [R231+0x13800] ;  /* 0x01380000e70c783b */ /* 0x000f640000004200 */
[----:B------:R-:W-:Y:S02]  /*25e20*/  MOV R172, R148 ;  /* 0x0000009400ac7202 */ /* 0x000fe40000000f00 */
[----:B------:R-:W-:Y:S02]  /*25e30*/  MOV R173, R149 ;  /* 0x0000009500ad7202 */ /* 0x000fe40000000f00 */
[C---:B------:R-:W-:Y:S02]  /*25e40*/  HMMA.16816.F32.BF16 R148, R168.reuse, R174, R16 ;  /* 0x000000aea894723c */ /* 0x040fe40000041810 */
[----:B------:R-:W2:Y:S05]  /*25e50*/  LDSM.16.MT88.4 R16, [R234+0x15800] ;  /* 0x01580000ea10783b */ /* 0x000eaa0000004200 */
[----:B------:R-:W-:Y:S01]  /*25e60*/  MOV R174, R142 ;  /* 0x0000008e00ae7202 */ /* 0x000fe20000000f00 */
[C---:B------:R-:W-:Y:S02]  /*25e70*/  HMMA.16816.F32.BF16 R144, R168.reuse, R176, R20 ;  /* 0x000000b0a890723c */ /* 0x040fe40000041814 */
[----:B------:R-:W2:Y:S02]  /*25e80*/  LDSM.16.MT88.4 R20, [R233+0x15800] ;  /* 0x01580000e914783b */ /* 0x000ea40000004200 */
[----:B------:R-:W-:Y:S03]  /*25e90*/  MOV R175, R143 ;  /* 0x0000008f00af7202 */ /* 0x000fe60000000f00 */
[----:B------:R-:W-:Y:S02]  /*25ea0*/  MOV R177, R140 ;  /* 0x0000008c00b17202 */ /* 0x000fe40000000f00 */
[----:B------:R-:W-:Y:S02]  /*25eb0*/  MOV R176, R141 ;  /* 0x0000008d00b07202 */ /* 0x000fe40000000f00 */
[C---:B------:R-:W-:Y:S07]  /*25ec0*/  HMMA.16816.F32.BF16 R140, R168.reuse, R178, R24 ;  /* 0x000000b2a88c723c */ /* 0x040fee0000041818 */
[----:B------:R-:W-:Y:S02]  /*25ed0*/  MOV R24, R138 ;  /* 0x0000008a00187202 */ /* 0x000fe40000000f00 */
[----:B------:R-:W-:Y:S03]  /*25ee0*/  MOV R25, R139 ;  /* 0x0000008b00197202 */ /* 0x000fe60000000f00 */
[----:B------:R-:W-:Y:S02]  /*25ef0*/  MOV R26, R136 ;  /* 0x00000088001a7202 */ /* 0x000fe40000000f00 */
[----:B------:R-:W-:Y:S02]  /*25f00*/  MOV R27, R137 ;  /* 0x00000089001b7202 */ /* 0x000fe40000000f00 */
[C---:B-1----:R-:W-:Y:S01]  /*25f10*/  HMMA.16816.F32.BF16 R136, R168.reuse, R180, R28 ;  /* 0x000000b4a888723c */ /* 0x042fe2000004181c */
[----:B------:R-:W-:Y:S02]  /*25f20*/  LDSM.16.MT88.4 R28, [R231+0x15800] ;  /* 0x01580000e71c783b */ /* 0x000fe40000004200 */
[----:B------:R-:W-:Y:S02]  /*25f30*/  MOV R179, R26 ;  /* 0x0000001a00b37202 */ /* 0x000fe40000000f00 */
[----:B------:R-:W-:Y:S02]  /*25f40*/  MOV R178, R27 ;  /* 0x0000001b00b27202 */ /* 0x000fe40000000f00 */
[----:B------:R-:W-:Y:S02]  /*25f50*/  MOV R180, R135 ;  /* 0x0000008700b47202 */ /* 0x000fe40000000f00 */
[C---:B------:R-:W-:Y:S01]  /*25f60*/  HMMA.16816.F32.BF16 R132, R168.reuse, R182, R32 ;  /* 0x000000b6a884723c */ /* 0x040fe20000041820 */
[----:B------:R-:W-:Y:S02]  /*25f70*/  LDSM.16.MT88.4 R32, [R234+0x17800] ;  /* 0x01780000ea20783b */ /* 0x000fe40000004200 */
[----:B------:R-:W-:Y:S04]  /*25f80*/  MOV R181, R174 ;  /* 0x000000ae00b57202 */ /* 0x000fe80000000f00 */
[----:B------:R-:W-:Y:S01]  /*25f90*/  MOV R183, R24 ;  /* 0x0000001800b77202 */ /* 0x000fe20000000f00 */
[C---:B---3--:R-:W-:Y:S04]  /*25fa0*/  HMMA.16816.F32.BF16 R36, R168.reuse, R184, R36 ;  /* 0x000000b8a824723c */ /* 0x048fe80000041824 */
[----:B------:R-:W-:Y:S02]  /*25fb0*/  MOV R182, R25 ;  /* 0x0000001900b67202 */ /* 0x000fe40000000f00 */
[----:B------:R-:W1:Y:S01]  /*25fc0*/  LDSM.16.MT88.4 R24, [R232+0x15800] ;  /* 0x01580000e818783b */ /* 0x000e620000004200 */
[----:B------:R-:W-:Y:S01]  /*25fd0*/  MOV R184, R175 ;  /* 0x000000af00b87202 */ /* 0x000fe20000000f00 */
[C---:B------:R-:W-:Y:S04]  /*25fe0*/  HMMA.16816.F32.BF16 R40, R168.reuse, R186, R40 ;  /* 0x000000baa828723c */ /* 0x040fe80000041828 */
[----:B------:R-:W-:Y:S02]  /*25ff0*/  MOV R185, R172 ;  /* 0x000000ac00b97202 */ /* 0x000fe40000000f00 */
[----:B------:R-:W3:Y:S01]  /*26000*/  LDL.LU R186, [R1] ;  /* 0x0000000001ba7983 */ /* 0x000ee20000300800 */
[----:B------:R-:W-:Y:S01]  /*26010*/  MOV R187, R173 ;  /* 0x000000ad00bb7202 */ /* 0x000fe20000000f00 */
[C---:B--2---:R-:W-:Y:S02]  /*26020*/  HMMA.16816.F32.BF16 R44, R168.reuse, R4, R44 ;  /* 0x00000004a82c723c */ /* 0x044fe4000004182c */
[----:B------:R-:W2:Y:S02]  /*26030*/  LDSM.16.MT88.4 R172, [R233+0x17800] ;  /* 0x01780000e9ac783b */ /* 0x000ea40000004200 */
[----:B------:R-:W-:Y:S04]  /*26040*/  FADD.FTZ R0, R187, R0 ;  /* 0x00000000bb007221 */ /* 0x000fe80000010000 */
[C---:B------:R-:W-:Y:S02]  /*26050*/  HMMA.16816.F32.BF16 R48, R168.reuse, R6, R48 ;  /* 0x00000006a830723c */ /* 0x040fe40000041830 */
[----:B------:R-:W1:Y:S02]  /*26060*/  LDSM.16.MT88.4 R4, [R232+0x17800] ;  /* 0x01780000e804783b */ /* 0x000e640000004200 */
[----:B------:R-:W-:Y:S04]  /*26070*/  FADD.FTZ R0, R185, R0 ;  /* 0x00000000b9007221 */ /* 0x000fe80000010000 */
[C---:B----4-:R-:W-:Y:S04]  /*26080*/  HMMA.16816.F32.BF16 R52, R168.reuse, R8, R52 ;  /* 0x00000008a834723c */ /* 0x050fe80000041834 */
[----:B------:R-:W-:Y:S04]  /*26090*/  FADD.FTZ R0, R183, R0 ;  /* 0x00000000b7007221 */ /* 0x000fe80000010000 */
[C---:B------:R-:W-:Y:S01]  /*260a0*/  HMMA.16816.F32.BF16 R56, R168.reuse, R10, R56 ;  /* 0x0000000aa838723c */ /* 0x040fe20000041838 */
[----:B------:R-:W4:Y:S03]  /*260b0*/  LDSM.16.MT88.4 R8, [R231+0x17800] ;  /* 0x01780000e708783b */ /* 0x000f260000004200 */
[----:B------:R-:W-:Y:S04]  /*260c0*/  FADD.FTZ R0, R181, R0 ;  /* 0x00000000b5007221 */ /* 0x000fe80000010000 */
[C---:B-----5:R-:W-:Y:S04]  /*260d0*/  HMMA.16816.F32.BF16 R60, R168.reuse, R12, R60 ;  /* 0x0000000ca83c723c */ /* 0x060fe8000004183c */
[----:B------:R-:W-:Y:S04]  /*260e0*/  FADD.FTZ R0, R179, R0 ;  /* 0x00000000b3007221 */ /* 0x000fe80000010000 */
[C---:B------:R-:W-:Y:S08]  /*260f0*/  HMMA.16816.F32.BF16 R64, R168.reuse, R14, R64 ;  /* 0x0000000ea840723c */ /* 0x040ff00000041840 */
[C---:B------:R-:W-:Y:S08]  /*26100*/  HMMA.16816.F32.BF16 R68, R168.reuse, R16, R68 ;  /* 0x00000010a844723c */ /* 0x040ff00000041844 */
[C---:B------:R-:W-:Y:S08]  /*26110*/  HMMA.16816.F32.BF16 R72, R168.reuse, R18, R72 ;  /* 0x00000012a848723c */ /* 0x040ff00000041848 */
        /* <DEDUP_REMOVED lines=10> */
[C---:B------:R-:W-:Y:S07]  /*261c0*/  HMMA.16816.F32.BF16 R116, R168.reuse, R4, R116 ;  /* 0x00000004a874723c */ /* 0x040fee0000041874 */
[----:B------:R-:W-:Y:S01]  /*261d0*/  FADD.FTZ R5, R177, R0 ;  /* 0x00000000b1057221 */ /* 0x000fe20000010000 */
[----:B------:R-:W-:Y:S01]  /*261e0*/  IADD3 R0, R250, -0x1, RZ ;  /* 0xfffffffffa007810 */ /* 0x000fe20007ffe0ff */
[C---:B------:R-:W-:Y:S03]  /*261f0*/  HMMA.16816.F32.BF16 R120, R168.reuse, R6, R120 ;  /* 0x00000006a878723c */ /* 0x040fe60000041878 */
[----:B------:R-:W-:Y:S01]  /*26200*/  FADD.FTZ R252, R166, R5 ;  /* 0x00000005a6fc7221 */ /* 0x000fe20000010000 */
[----:B------:R-:W-:Y:S02]  /*26210*/  MOV R250, R0 ;  /* 0x0000000000fa7202 */ /* 0x000fe40000000f00 */
[----:B------:R-:W-:Y:S02]  /*26220*/  MOV R0, R3 ;  /* 0x0000000300007202 */ /* 0x000fe40000000f00 */
[C---:B----4-:R-:W-:Y:S08]  /*26230*/  HMMA.16816.F32.BF16 R124, R168.reuse, R8, R124 ;  /* 0x00000008a87c723c */ /* 0x050ff0000004187c */
[----:B------:R-:W-:Y:S04]  /*26240*/  HMMA.16816.F32.BF16 R128, R168, R10, R128 ;  /* 0x0000000aa880723c */ /* 0x000fe80000041880 */
[----:B---3--:R-:W-:Y:S04]  /*26250*/  FFMA.FTZ R197, R2, R186, R197 ;  /* 0x000000ba02c57223 */ /* 0x008fe800000100c5 */
[----:B------:R-:W-:Y:S04]  /*26260*/  FADD.FTZ R194, R194, R197 ;  /* 0x000000c5c2c27221 */ /* 0x000fe80000010000 */
        /* <DEDUP_REMOVED lines=13> */
[----:B------:R-:W-:Y:S05]  /*26340*/  FADD.FTZ R2, R167, R2 ;  /* 0x00000002a7027221 */ /* 0x000fea0000010000 */
[----:B------:R1:W-:Y:S01]  /*26350*/  STL [R1], R2 ;  /* 0x0000000201007387 */ /* 0x0003e20000100800 */
[----:B------:R-:W-:-:S05]  /*26360*/  @P0 BRA `(.L_x_1455) ;  /* 0xffffb47000000947 */ /* 0x000fca000383ffff */
.L_x_1446:
[----:B------:R-:W-:Y:S02]  /*26370*/  ULDC.64 UR4, c[0x0][0x40] ;  /* 0x0000100000047ab9 */ /* 0x000fe40000000a00 */
[----:B------:R-:W-:-:S04]  /*26380*/  UIADD3 UR4, UP0, UR4, 0x160, URZ ;  /* 0x0000016004047890 */ /* 0x000fc8000ff1e03f */
[----:B------:R-:W-:Y:S02]  /*26390*/  UIADD3.X UR5, URZ, UR5, URZ, UP0, !UPT ;  /* 0x000000053f057290 */ /* 0x000fe400087fe43f */
[----:B------:R-:W-:-:S04]  /*263a0*/  IMAD.U32 R8, RZ, RZ, UR4 ;  /* 0x00000004ff087e24 */ /* 0x000fc8000f8e00ff */
[----:B------:R-:W-:Y:S01]  /*263b0*/  IMAD.U32 R9, RZ, RZ, UR5 ;  /* 0x00000005ff097e24 */ /* 0x000fe2000f8e00ff */
[----:B------:R-:W-:Y:S01]  /*263c0*/  ULDC.64 UR4, c[0x0][0x118] ;  /* 0x0000460000047ab9 */ /* 0x000fe20000000a00 */
[----:B------:R-:W-:-:S03]  /*263d0*/  MOV R5, 0x1f ;  /* 0x0000001f00057802 */ /* 0x000fc60000000f00 */
[----:B-1----:R1:W5:Y:S01]  /*263e0*/  LD.E R2, [R8.64+0xd8] ;  /* 0x0000d80408027980 */ /* 0x002362000c101900 */
[----:B------:R-:W-:Y:S01]  /*263f0*/  MOV R0, 0xffffffff ;  /* 0xffffffff00007802 */ /* 0x000fe20000000f00 */
[----:B------:R-:W-:Y:S05]  /*26400*/  BRA.DIV ~URZ, `(.L_x_1456) ;  /* 0x000020c27f007947 */ /* 0x000fea000b800000 */
[----:B------:R-:W2:Y:S04]  /*26410*/  LDL R4, [R1] ;  /* 0x0000000001047983 */ /* 0x000ea80000100800 */
[----:B--2---:R2:W3:Y:S02]  /*26420*/  SHFL.BFLY PT, R6, R4, 0x2, 0x1f ;  /* 0x0c401f0004067f89 */ /* 0x0044e400000e0000 */
.L_x_1469:
[----:B--2---:R-:W2:Y:S02]  /*26430*/  LDL.LU R4, [R1] ;  /* 0x0000000001047983 */ /* 0x004ea40000300800 */
[----:B--23--:R-:W-:Y:S01]  /*26440*/  FADD.FTZ R7, R6, R4 ;  /* 0x0000000406077221 */ /* 0x00cfe20000010000 */
[----:B------:R-:W-:Y:S05]  /*26450*/  BRA.DIV ~URZ, `(.L_x_1457) ;  /* 0x000020c27f007947 */ /* 0x000fea000b800000 */
[----:B------:R-:W2:Y:S04]  /*26460*/  SHFL.BFLY PT, R5, R252, 0x2, 0x1f ;  /* 0x0c401f00fc057f89 */ /* 0x000ea800000e0000 */
[----:B------:R-:W3:Y:S01]  /*26470*/  SHFL.BFLY PT, R0, R7, 0x1, 0x1f ;  /* 0x0c201f0007007f89 */ /* 0x000ee200000e0000 */
[----:B--2---:R-:W-:-:S02]  /*26480*/  FADD.FTZ R10, R5, R252 ;  /* 0x000000fc050a7221 */ /* 0x004fc40000010000 */
[----:B---3--:R-:W-:-:S03]  /*26490*/  FADD.FTZ R11, R7, R0 ;  /* 0x00000000070b7221 */ /* 0x008fc60000010000 */
[----:B------:R2:W3:Y:S04]  /*264a0*/  SHFL.BFLY PT, R6, R10, 0x1, 0x1f ;  /* 0x0c201f000a067f89 */ /* 0x0004e800000e0000 */
.L_x_1470:
        /* <DEDUP_REMOVED lines=8> */
[----:B------:R-:W-:Y:S01]  /*26530*/  LEA.HI R7, R5, R4, RZ, 0x2 ;  /* 0x0000000405077211 */ /* 0x000fe200078f10ff */
[----:B---3--:R-:W-:-:S03]  /*26540*/  FMUL.FTZ R160, R0, R160 ;  /* 0x000000a000a07220 */ /* 0x008fc60000410000 */
[--C-:B------:R-:W-:Y:S01]  /*26550*/  SHF.R.S32.HI R13, RZ, 0x2, R7.reuse ;  /* 0x00000002ff0d7819 */ /* 0x100fe20000011407 */
[C---:B------:R-:W-:Y:S01]  /*26560*/  FMUL.FTZ R161, R0.reuse, R161 ;  /* 0x000000a100a17220 */ /* 0x040fe20000410000 */
[----:B--2---:R-:W-:Y:S01]  /*26570*/  SHF.R.S32.HI R10, RZ, 0x1f, R7 ;  /* 0x0000001fff0a7819 */ /* 0x004fe20000011407 */
[C---:B------:R-:W-:Y:S01]  /*26580*/  FMUL.FTZ R156, R0.reuse, R156 ;  /* 0x0000009c009c7220 */ /* 0x040fe20000410000 */
[----:B------:R-:W-:Y:S01]  /*26590*/  LOP3.LUT R7, R7, 0x3ffffffc, RZ, 0xc0, !PT ;  /* 0x3ffffffc07077812 */ /* 0x000fe200078ec0ff */
[----:B------:R-:W-:Y:S01]  /*265a0*/  FMUL.FTZ R157, R0, R157 ;  /* 0x0000009d009d7220 */ /* 0x000fe20000410000 */
[----:B------:R-:W-:Y:S01]  /*265b0*/  LEA.HI R10, R10, R13, RZ, 0x3 ;  /* 0x0000000d0a0a7211 */ /* 0x000fe200078f18ff */
[C---:B------:R-:W-:Y:S01]  /*265c0*/  FMUL.FTZ R152, R0.reuse, R152 ;  /* 0x0000009800987220 */ /* 0x040fe20000410000 */
[----:B------:R-:W-:Y:S01]  /*265d0*/  IADD3 R7, -R7, R4, RZ ;  /* 0x0000000407077210 */ /* 0x000fe20007ffe1ff */
[----:B------:R-:W-:Y:S01]  /*265e0*/  FMUL.FTZ R153, R0, R153 ;  /* 0x0000009900997220 */ /* 0x000fe20000410000 */
[----:B------:R-:W-:Y:S01]  /*265f0*/  LOP3.LUT R10, R10, 0xfffffff8, RZ, 0xc0, !PT ;  /* 0xfffffff80a0a7812 */ /* 0x000fe200078ec0ff */
[C---:B------:R-:W-:Y:S01]  /*26600*/  FMUL.FTZ R148, R0.reuse, R148 ;  /* 0x0000009400947220 */ /* 0x040fe20000410000 */
[----:B------:R-:W-:Y:S01]  /*26610*/  F2FP.BF16.PACK_AB R160, R161, R160 ;  /* 0x000000a0a1a0723e */ /* 0x000fe200000010ff */
[C---:B------:R-:W-:Y:S01]  /*26620*/  FMUL.FTZ R149, R0.reuse, R149 ;  /* 0x0000009500957220 */ /* 0x040fe20000410000 */
[----:B------:R-:W-:Y:S01]  /*26630*/  IADD3 R13, R13, -R10, RZ ;  /* 0x8000000a0d0d7210 */ /* 0x000fe20007ffe0ff */
[C---:B------:R-:W-:Y:S01]  /*26640*/  FMUL.FTZ R144, R0.reuse, R144 ;  /* 0x0000009000907220 */ /* 0x040fe20000410000 */
[----:B------:R-:W-:Y:S01]  /*26650*/  LEA.HI R10, R5, R4, RZ, 0x5 ;  /* 0x00000004050a7211 */ /* 0x000fe200078f28ff */
[C---:B------:R-:W-:Y:S01]  /*26660*/  FMUL.FTZ R145, R0.reuse, R145 ;  /* 0x0000009100917220 */ /* 0x040fe20000410000 */
[C---:B------:R-:W-:Y:S01]  /*26670*/  SHF.L.U32 R14, R13.reuse, 0x6, RZ ;  /* 0x000000060d0e7819 */ /* 0x040fe200000006ff */
[C---:B------:R-:W-:Y:S01]  /*26680*/  FMUL.FTZ R140, R0.reuse, R140 ;  /* 0x0000008c008c7220 */ /* 0x040fe20000410000 */
[----:B------:R-:W-:Y:S01]  /*26690*/  SHF.R.S32.HI R12, RZ, 0x5, R10 ;  /* 0x00000005ff0c7819 */ /* 0x000fe2000001140a */
[----:B------:R-:W-:Y:S01]  /*266a0*/  FMUL.FTZ R141, R0, R141 ;  /* 0x0000008d008d7220 */ /* 0x000fe20000410000 */
[----:B------:R-:W-:Y:S01]  /*266b0*/  LOP3.LUT R14, R14, 0x1c0, RZ, 0xc0, !PT ;  /* 0x000001c00e0e7812 */ /* 0x000fe200078ec0ff */
[C---:B------:R-:W-:Y:S01]  /*266c0*/  FMUL.FTZ R136, R0.reuse, R136 ;  /* 0x0000008800887220 */ /* 0x040fe20000410000 */
[----:B------:R-:W-:Y:S01]  /*266d0*/  LOP3.LUT R15, R13, 0x1, RZ, 0xc0, !PT ;  /* 0x000000010d0f7812 */ /* 0x000fe200078ec0ff */
[----:B------:R-:W-:Y:S01]  /*266e0*/  FMUL.FTZ R137, R0, R137 ;  /* 0x0000008900897220 */ /* 0x000fe20000410000 */
[----:B------:R-:W-:Y:S01]  /*266f0*/  LEA R7, R12, R7, 0x9 ;  /* 0x000000070c077211 */ /* 0x000fe200078e48ff */
[----:B------:R-:W-:Y:S01]  /*26700*/  FMUL.FTZ R132, R0, R132 ;  /* 0x0000008400847220 */ /* 0x000fe20000410000 */
[----:B------:R-:W-:Y:S01]  /*26710*/  LEA.HI R14, R14, R14, RZ, 0x1d ;  /* 0x0000000e0e0e7211 */ /* 0x000fe200078fe8ff */
[C---:B------:R-:W-:Y:S01]  /*26720*/  FMUL.FTZ R133, R0.reuse, R133 ;  /* 0x0000008500857220 */ /* 0x040fe20000410000 */
[----:B------:R-:W-:Y:S01]  /*26730*/  ISETP.NE.U32.AND P0, PT, R15, 0x1, PT ;  /* 0x000000010f00780c */ /* 0x000fe20003f05070 */
[C---:B------:R-:W-:Y:S01]  /*26740*/  FMUL.FTZ R36, R0.reuse, R36 ;  /* 0x0000002400247220 */ /* 0x040fe20000410000 */
[----:B------:R-:W-:Y:S01]  /*26750*/  LEA R7, R7, R14, 0x1 ;  /* 0x0000000e07077211 */ /* 0x000fe200078e08ff */
[C---:B------:R-:W-:Y:S01]  /*26760*/  FMUL.FTZ R37, R0.reuse, R37 ;  /* 0x0000002500257220 */ /* 0x040fe20000410000 */
        /* <DEDUP_REMOVED lines=243> */
[----:B------:R3:W-:Y:S04]  /*276a0*/  STS [R17+0x6400], R110 ;  /* 0x0064006e11007388 */ /* 0x0007e80000000800 */
        /* <DEDUP_REMOVED lines=11> */
[----:B---3--:R-:W4:Y:S04]  /*27760*/  @!P0 LD.E.64 R16, [R8.64+0x80] ;  /* 0x0000800408108980 */ /* 0x008f28000c101b00 */
[----:B------:R-:W1:Y:S01]  /*27770*/  LD.E.64 R86, [R8.64+0x88] ;  /* 0x0000880408567980 */ /* 0x000e62000c101b00 */
[----:B------:R-:W3:Y:S01]  /*27780*/  @P4 MUFU.LG2 R15, R11 ;  /* 0x0000000b000f4308 */ /* 0x000ee20000000c00 */
[----:B------:R-:W-:Y:S01]  /*27790*/  @!P0 SHF.R.S32.HI R14, RZ, 0x1f, R243 ;  /* 0x0000001fff0e8819 */ /* 0x000fe200000114f3 */
[----:B------:R-:W-:Y:S01]  /*277a0*/  BSSY B0, `(.L_x_1458) ;  /* 0x0000020000007945 */ /* 0x000fe20003800000 */
[----:B------:R1:W5:Y:S05]  /*277b0*/  LD.E.64 R84, [R8.64+0x90] ;  /* 0x0000900408547980 */ /* 0x00036a000c101b00 */
[----:B------:R-:W3:Y:S02]  /*277c0*/  @P3 MUFU.LG2 R6, R6 ;  /* 0x0000000600063308 */ /* 0x000ee40000000c00 */
[----:B---3--:R-:W-:-:S02]  /*277d0*/  @P4 FMUL.FTZ R15, R15, 0.69314718246459960938 ;  /* 0x3f3172180f0f4820 */ /* 0x008fc40000410000 */
[----:B------:R-:W-:Y:S01]  /*277e0*/  @P3 FMUL.FTZ R11, R6, 0.69314718246459960938 ;  /* 0x3f317218060b3820 */ /* 0x000fe20000410000 */
[----:B--2---:R-:W-:Y:S01]  /*277f0*/  ISETP.NE.AND P1, PT, R7, RZ, PT ;  /* 0x000000ff0700720c */ /* 0x004fe20003f25270 */
[----:B----4-:R-:W-:-:S04]  /*27800*/  @!P0 IMAD R13, R17, R243, RZ ;  /* 0x000000f3110d8224 */ /* 0x010fc800078e02ff */
[----:B------:R-:W-:Y:S02]  /*27810*/  @!P0 IMAD R14, R16, R14, R13 ;  /* 0x0000000e100e8224 */ /* 0x000fe400078e020d */
[-C--:B-1----:R-:W-:Y:S02]  /*27820*/  @P0 IMAD R0, R87, R246.reuse, RZ ;  /* 0x000000f657000224 */ /* 0x082fe400078e02ff */
[----:B------:R-:W-:-:S04]  /*27830*/  @P0 IMAD.WIDE.U32 R18, R86, R246, RZ ;  /* 0x000000f656120225 */ /* 0x000fc800078e00ff */
[----:B------:R-:W-:Y:S01]  /*27840*/  @!P0 IMAD.WIDE.U32 R16, R16, R243, RZ ;  /* 0x000000f310108225 */ /* 0x000fe200078e00ff */
[----:B------:R-:W-:Y:S02]  /*27850*/  MOV R7, 0x7f800000 ;  /* 0x7f80000000077802 */ /* 0x000fe40000000f00 */
[----:B------:R-:W-:Y:S01]  /*27860*/  MOV R13, 0x7f800000 ;  /* 0x7f800000000d7802 */ /* 0x000fe20000000f00 */
[----:B-----5:R-:W-:Y:S01]  /*27870*/  @P4 FFMA.FTZ R7, R164, R2, R15 ;  /* 0x00000002a4074223 */ /* 0x020fe2000001000f */
        /* <DEDUP_REMOVED lines=13> */
.L_x_1459:
[----:B------:R-:W-:Y:S02]  /*27950*/  ULDC.64 UR4, c[0x0][0x118] ;  /* 0x0000460000047ab9 */ /* 0x000fe40000000a00 */
[----:B------:R-:W2:Y:S04]  /*27960*/  LD.E R2, [R8.64+0x60] ;  /* 0x0000600408027980 */ /* 0x000ea8000c101900 */
[----:B------:R-:W3:Y:S01]  /*27970*/  LD.E R3, [R8.64+0xb4] ;  /* 0x0000b40408037980 */ /* 0x000ee2000c101900 */
[----:B--2---:R-:W-:-:S04]  /*27980*/  IMAD R2, R2, R243, R241 ;  /* 0x000000f302027224 */ /* 0x004fc800078e02f1 */
[----:B---3--:R-:W-:Y:S02]  /*27990*/  IMAD R3, R3, R2, RZ ;  /* 0x0000000203037224 */ /* 0x008fe400078e02ff */
.L_x_1460:
[----:B------:R-:W-:Y:S05]  /*279a0*/  BSYNC B0 ;  /* 0x0000000000007941 */ /* 0x000fea0003800000 */
.L_x_1458:
        /* <DEDUP_REMOVED lines=12> */
[----:B------:R-:W-:-:S05]  /*27a70*/  LOP3.LUT R81, R80, 0xffffffc, RZ, 0xc0, !PT ;  /* 0x0ffffffc50517812 */ /* 0x000fca00078ec0ff */
[----:B------:R-:W-:Y:S01]  /*27a80*/  IMAD.IADD R81, R12, 0x1, -R81 ;  /* 0x000000010c517824 */ /* 0x000fe200078e0a51 */
        /* <DEDUP_REMOVED lines=13> */
[----:B------:R-:W-:-:S03]  /*27b60*/  LEA.HI R10, R10, R11, RZ, 0x2 ;  /* 0x0000000b0a0a7211 */ /* 0x000fc600078f10ff */
        /* <DEDUP_REMOVED lines=24> */
.L_x_1462:
[----:B--234-:R-:W-:Y:S05]  /*27cf0*/  BSYNC B0 ;  /* 0x0000000000007941 */ /* 0x01cfea0003800000 */
.L_x_1461:
[----:B------:R-:W-:Y:S01]  /*27d00*/  LEA.HI R3, R5, R4, RZ, 0x3 ;  /* 0x0000000405037211 */ /* 0x000fe200078f18ff */
[----:B------:R-:W-:Y:S01]  /*27d10*/  ULDC.64 UR4, c[0x0][0x118] ;  /* 0x0000460000047ab9 */ /* 0x000fe20000000a00 */
[----:B------:R-:W-:Y:S01]  /*27d20*/  LEA.HI R15, R15, R2, RZ, 0x3 ;  /* 0x000000020f0f7211 */ /* 0x000fe200078f18ff */
[----:B-1----:R1:W5:Y:S01]  /*27d30*/  LD.E R8, [R8.64+0xc0] ;  /* 0x0000c00408087980 */ /* 0x002362000c101900 */
[----:B------:R-:W-:Y:S01]  /*27d40*/  LOP3.LUT R3, R3, 0xfffffff8, RZ, 0xc0, !PT ;  /* 0xfffffff803037812 */ /* 0x000fe200078ec0ff */
[----:B------:R-:W-:Y:S01]  /*27d50*/  BSSY B0, `(.L_x_1463) ;  /* 0x000002b000007945 */ /* 0x000fe20003800000 */
[----:B------:R-:W-:-:S02]  /*27d60*/  LOP3.LUT R5, R15, 0xfffffff8, RZ, 0xc0, !PT ;  /* 0xfffffff80f057812 */ /* 0x000fc400078ec0ff */
[----:B------:R-:W-:Y:S01]  /*27d70*/  SHF.R.S32.HI R15, RZ, 0x3, R15 ;  /* 0x00000003ff0f7819 */ /* 0x000fe2000001140f */
[----:B------:R-:W-:Y:S02]  /*27d80*/  IMAD.IADD R3, R4, 0x1, -R3 ;  /* 0x0000000104037824 */ /* 0x000fe400078e0a03 */
[----:B------:R-:W-:Y:S01]  /*27d90*/  IMAD.IADD R5, R2, 0x1, -R5 ;  /* 0x0000000102057824 */ /* 0x000fe200078e0a05 */
[----:B------:R-:W-:Y:S01]  /*27da0*/  SHF.R.S32.HI R2, RZ, 0x1f, R241 ;  /* 0x0000001fff027819 */ /* 0x000fe200000114f1 */
[----:B------:R-:W-:Y:S02]  /*27db0*/  IMAD.SHL.U32 R80, R3, 0x8, RZ ;  /* 0x0000000803507824 */ /* 0x000fe400078e00ff */
[----:B------:R-:W-:Y:S02]  /*27dc0*/  IMAD.SHL.U32 R3, R244, 0x40, RZ ;  /* 0x00000040f4037824 */ /* 0x000fe400078e00ff */
[----:B------:R-:W-:Y:S01]  /*27dd0*/  IMAD.SHL.U32 R5, R5, 0x8, RZ ;  /* 0x0000000805057824 */ /* 0x000fe200078e00ff */
[----:B------:R-:W-:Y:S01]  /*27de0*/  SHF.R.S32.HI R81, RZ, 0x1f, R80 ;  /* 0x0000001fff517819 */ /* 0x000fe20000011450 */
[----:B------:R-:W-:Y:S01]  /*27df0*/  IMAD R7, R87, R3, RZ ;  /* 0x0000000357077224 */ /* 0x000fe200078e02ff */
[----:B------:R-:W-:-:S03]  /*27e00*/  SHF.R.S32.HI R4, RZ, 0x1f, R3 ;  /* 0x0000001fff047819 */ /* 0x000fc60000011403 */
[----:B------:R-:W-:-:S04]  /*27e10*/  IMAD.WIDE.U32 R10, R86, R3, R80 ;  /* 0x00000003560a7225 */ /* 0x000fc800078e0050 */
[----:B------:R-:W-:Y:S01]  /*27e20*/  IMAD R7, R86, R4, R7 ;  /* 0x0000000456077224 */ /* 0x000fe200078e0207 */
[----:B------:R-:W-:Y:S01]  /*27e30*/  IADD3 R6, P0, R6, R10, RZ ;  /* 0x0000000a06067210 */ /* 0x000fe20007f1e0ff */
[----:B------:R-:W-:Y:S02]  /*27e40*/  IMAD.IADD R3, R245, 0x1, -R3 ;  /* 0x00000001f5037824 */ /* 0x000fe400078e0a03 */
[----:B-1----:R-:W-:Y:S01]  /*27e50*/  IMAD R9, R85, R241, RZ ;  /* 0x000000f155097224 */ /* 0x002fe200078e02ff */
[----:B------:R-:W-:Y:S02]  /*27e60*/  IADD3.X R7, R0, R11, R7, P0, !PT ;  /* 0x0000000b00077210 */ /* 0x000fe400007fe407 */
[----:B------:R-:W-:Y:S01]  /*27e70*/  ISETP.GE.AND P0, PT, R15, R3, PT ;  /* 0x000000030f00720c */ /* 0x000fe20003f06270 */
[C---:B------:R-:W-:Y:S01]  /*27e80*/  IMAD R2, R84.reuse, R2, R9 ;  /* 0x0000000254027224 */ /* 0x040fe200078e0209 */
[C---:B------:R-:W-:Y:S01]  /*27e90*/  IADD3 R11, R5.reuse, 0x40, RZ ;  /* 0x00000040050b7810 */ /* 0x040fe20007ffe0ff */
[----:B------:R-:W-:Y:S01]  /*27ea0*/  IMAD.WIDE.U32 R84, R84, R241, R6 ;  /* 0x000000f154547225 */ /* 0x000fe200078e0006 */
[----:B------:R-:W-:-:S02]  /*27eb0*/  IADD3 R7, R5, 0xc0, RZ ;  /* 0x000000c005077810 */ /* 0x000fc40007ffe0ff */
[----:B------:R-:W-:Y:S01]  /*27ec0*/  SHF.R.S32.HI R9, RZ, 0x1f, R15 ;  /* 0x0000001fff097819 */ /* 0x000fe2000001140f */
[----:B------:R-:W-:Y:S01]  /*27ed0*/  IMAD.IADD R83, R85, 0x1, R2 ;  /* 0x0000000155537824 */ /* 0x000fe200078e0202 */
[----:B------:R-:W-:-:S05]  /*27ee0*/  IADD3 R5, R5, 0x80, RZ ;  /* 0x0000008005057810 */ /* 0x000fca0007ffe0ff */
[----:B------:R-:W-:Y:S05]  /*27ef0*/  @P0 BRA `(.L_x_1464) ;  /* 0x0000010000000947 */ /* 0x000fea0003800000 */
[----:B------:R-:W-:Y:S01]  /*27f00*/  IMAD R0, R87, R15, RZ ;  /* 0x0000000f57007224 */ /* 0x000fe200078e02ff */
[-C--:B-----5:R-:W-:Y:S01]  /*27f10*/  ISETP.GE.AND P4, PT, R80, R8.reuse, PT ;  /* 0x000000085000720c */ /* 0x0a0fe20003f86270 */
        /* <DEDUP_REMOVED lines=14> */
.L_x_1464:
[----:B------:R-:W-:Y:S05]  /*28000*/  BSYNC B0 ;  /* 0x0000000000007941 */ /* 0x000fea0003800000 */
.L_x_1463:
        /* <DEDUP_REMOVED lines=23> */
.L_x_1466:
[----:B------:R-:W-:Y:S05]  /*28180*/  BSYNC B0 ;  /* 0x0000000000007941 */ /* 0x000fea0003800000 */
.L_x_1465:
        /* <DEDUP_REMOVED lines=23> */
.L_x_1468:
[----:B------:R-:W-:Y:S05]  /*28300*/  BSYNC B0 ;  /* 0x0000000000007941 */ /* 0x000fea0003800000 */
.L_x_1467:
[----:B------:R-:W-:Y:S01]  /*28310*/  IADD3 R0, R15, 0x30, RZ ;  /* 0x000000300f007810 */ /* 0x000fe20007ffe0ff */
[----:B------:R-:W-:-:S03]  /*28320*/  IMAD.MOV.U32 R243, RZ, RZ, 0x0 ;  /* 0x00000000fff37424 */ /* 0x000fc600078e00ff */
[----:B------:R-:W-:-:S13]  /*28330*/  ISETP.GE.AND P0, PT, R0, R3, PT ;  /* 0x000000030000720c */ /* 0x000fda0003f06270 */
[----:B------:R-:W-:Y:S05]  /*28340*/  @P0 RET.REL.NODEC R242 `(_ZN5flash24flash_fwd_splitkv_kernelI23Flash_fwd_kernel_traitsILi256ELi64ELi64ELi4ELb0ELb0EN7cutlass10bfloat16_tE19Flash_kernel_traitsILi256ELi64ELi64ELi4ES3_EELb1ELb0ELb0ELb0ELb0ELb1ELb0ELb1EEEvNS_16Flash_fwd_paramsE) ;  /* 0xfffd7cb0f2000950 */ /* 0x000fea0003c3ffff */
[----:B------:R-:W-:Y:S01]  /*28350*/  IADD3 R15, P0, R15, 0x30, RZ ;  /* 0x000000300f0f7810 */ /* 0x000fe20007f1e0ff */
[----:B------:R-:W-:Y:S01]  /*28360*/  IMAD.MOV.U32 R2, RZ, RZ, R84 ;  /* 0x000000ffff027224 */ /* 0x000fe200078e0054 */
[----:B------:R-:W-:Y:S01]  /*28370*/  MOV R3, R83 ;  /* 0x0000005300037202 */ /* 0x000fe20000000f00 */
[----:B------:R-:W-:Y:S01]  /*28380*/  ULDC.64 UR4, c[0x0][0x118] ;  /* 0x0000460000047ab9 */ /* 0x000fe20000000a00 */
[-C--:B-----5:R-:W-:Y:S01]  /*28390*/  ISETP.GE.AND P2, PT, R80, R8.reuse, PT ;  /* 0x000000085000720c */ /* 0x0a0fe20003f46270 */
        /* <DEDUP_REMOVED lines=14> */
[----:B------:R-:W-:Y:S05]  /*28480*/  @P0 RET.REL.NODEC R242 `(_ZN5flash24flash_fwd_splitkv_kernelI23Flash_fwd_kernel_traitsILi256ELi64ELi64ELi4ELb0ELb0EN7cutlass10bfloat16_tE19Flash_kernel_traitsILi256ELi64ELi64ELi4ES3_EELb1ELb0ELb0ELb0ELb0ELb1ELb0ELb1EEEvNS_16Flash_fwd_paramsE) ;  /* 0xfffd7b70f2000950 */ /* 0x000fea0003c3ffff */
[----:B------:R-:W-:Y:S01]  /*28490*/  MOV R243, 0x0 ;  /* 0x0000000000f37802 */ /* 0x000fe20000000f00 */
[----:B------:R-:W-:-:S02]  /*284a0*/  ULDC.64 UR4, c[0x0][0x118] ;  /* 0x0000460000047ab9 */ /* 0x000fc40000000a00 */
[----:B------:R3:W-:Y:S01]  /*284b0*/  ST.E.128 [R4.64+0x180], R76 ;  /* 0x0001804c04007985 */ /* 0x0007e2000c101d04 */
[----:B------:R-:W-:Y:S05]  /*284c0*/  RET.REL.NODEC R242 `(_ZN5flash24flash_fwd_splitkv_kernelI23Flash_fwd_kernel_traitsILi256ELi64ELi64ELi4ELb0ELb0EN7cutlass10bfloat16_tE19Flash_kernel_traitsILi256ELi64ELi64ELi4ES3_EELb1ELb0ELb0ELb0ELb0ELb1ELb0ELb1EEEvNS_16Flash_fwd_paramsE) ;  /* 0xfffd7b30f2007950 */ /* 0x000fea0003c3ffff */
.L_x_1456:
[----:B------:R2:W5:Y:S01]  /*284d0*/  LDL R7, [R1] ;  /* 0x0000000001077983 */ /* 0x0005620000100800 */
[----:B------:R-:W-:Y:S02]  /*284e0*/  MOV R6, 0x2 ;  /* 0x0000000200067802 */ /* 0x000fe40000000f00 */
[----:B------:R-:W-:Y:S02]  /*284f0*/  MOV R4, 0x28510 ;  /* 0x0002851000047802 */ /* 0x000fe40000000f00 */
[----:B-12--5:R-:W-:Y:S05]  /*28500*/  CALL.REL.NOINC `($__internal_15_$__cuda_sm70_shflsync_bfly_p) ;  /* 0x000000f000007944 */ /* 0x026fea0003c00000 */
[----:B-12---:R-:W-:Y:S05]  /*28510*/  BRA `(.L_x_1469) ;  /* 0xffffdf1000007947 */ /* 0x006fea000383ffff */
.L_x_1457:
[----:B------:R-:W-:Y:S02]  /*28520*/  MOV R6, 0x1 ;  /* 0x0000000100067802 */ /* 0x000fe40000000f00 */
[----:B------:R-:W-:Y:S02]  /*28530*/  MOV R4, 0x28550 ;  /* 0x0002855000047802 */ /* 0x000fe40000000f00 */
[----:B-1---5:R-:W-:Y:S05]  /*28540*/  CALL.REL.NOINC `($__internal_15_$__cuda_sm70_shflsync_bfly_p) ;  /* 0x000000b000007944 */ /* 0x022fea0003c00000 */
[----:B--2---:R-:W-:Y:S01]  /*28550*/  FADD.FTZ R11, R7, R6 ;  /* 0x00000006070b7221 */ /* 0x004fe20000010000 */
[----:B-1----:R-:W-:Y:S02]  /*28560*/  MOV R7, R252 ;  /* 0x000000fc00077202 */ /* 0x002fe40000000f00 */
[----:B------:R-:W-:Y:S02]  /*28570*/  MOV R6, 0x2 ;  /* 0x0000000200067802 */ /* 0x000fe40000000f00 */
[----:B------:R-:W-:-:S02]  /*28580*/  MOV R4, 0x285a0 ;  /* 0x000285a000047802 */ /* 0x000fc40000000f00 */
[----:B------:R-:W-:Y:S05]  /*28590*/  CALL.REL.NOINC `($__internal_15_$__cuda_sm70_shflsync_bfly_p) ;  /* 0x0000006000007944 */ /* 0x000fea0003c00000 */
[----:B--2---:R-:W-:Y:S01]  /*285a0*/  FADD.FTZ R10, R252, R6 ;  /* 0x00000006fc0a7221 */ /* 0x004fe20000010000 */
[----:B------:R-:W-:-:S02]  /*285b0*/  MOV R6, 0x1 ;  /* 0x0000000100067802 */ /* 0x000fc40000000f00 */
[----:B------:R-:W-:Y:S02]  /*285c0*/  MOV R4, 0x285f0 ;  /* 0x000285f000047802 */ /* 0x000fe40000000f00 */
[----:B-1----:R-:W-:Y:S02]  /*285d0*/  MOV R7, R10 ;  /* 0x0000000a00077202 */ /* 0x002fe40000000f00 */
[----:B------:R-:W-:Y:S05]  /*285e0*/  CALL.REL.NOINC `($__internal_15_$__cuda_sm70_shflsync_bfly_p) ;  /* 0x0000001000007944 */ /* 0x000fea0003c00000 */
[----:B-12---:R-:W-:Y:S05]  /*285f0*/  BRA `(.L_x_1470) ;  /* 0xffffdeb000007947 */ /* 0x006fea000383ffff */
        .weak           $__internal_15_$__cuda_sm70_shflsync_bfly_p
        .type           $__internal_15_$__cuda_sm70_shflsync_bfly_p,@function
        .size           $__internal_15_$__cuda_sm70_shflsync_bfly_p,(.L_x_4877 - $__internal_15_$__cuda_sm70_shflsync_bfly_p)
$__internal_15_$__cuda_sm70_shflsync_bfly_p:
[----:B------:R-:W-:Y:S01]  /*28600*/  MOV R12, R4 ;  /* 0x00000004000c7202 */ /* 0x000fe20000000f00 */
[----:B------:R-:W-:Y:S04]  /*28610*/  WARPSYNC R0 ;  /* 0x0000000000007348 */ /* 0x000fe80003800000 */
[----:B------:R-:W-:Y:S01]  /*28620*/  MOV R13, 0x0 ;  /* 0x00000000000d7802 */ /* 0x000fe20000000f00 */
[----:B------:R1:W2:Y:S03]  /*28630*/  SHFL.BFLY PT, R6, R7, R6, R5 ;  /* 0x0c00000607067389 */ /* 0x0002a600000e0005 */
[----:B------:R-:W-:Y:S05]  /*28640*/  RET.REL.NODEC R12 `(_ZN5flash24flash_fwd_splitkv_kernelI23Flash_fwd_kernel_traitsILi256ELi64ELi64ELi4ELb0ELb0EN7cutlass10bfloat16_tE19Flash_kernel_traitsILi256ELi64ELi64ELi4ES3_EELb1ELb0ELb0ELb0ELb0ELb1ELb0ELb1EEEvNS_16Flash_fwd_paramsE) ;  /* 0xfffd79b00c007950 */ /* 0x000fea0003c3ffff */
.L_x_1471:
        /* <DEDUP_REMOVED lines=11> */
.L_x_4877:


//--------------------- .text._ZN5flash24flash_fwd_splitkv_kernelI23Flash_fwd_kernel_traitsILi256ELi64ELi64ELi4ELb0ELb0EN7cutlass10bfloat16_tE19Flash_kernel_traitsILi256ELi64ELi64ELi4ES3_EELb1ELb0ELb0ELb0ELb0ELb0ELb1ELb0EEEvNS_16Flash_fwd_paramsE --------------------------
	.section	.text._ZN5flash24flash_fwd_splitkv_kernelI23Flash_fwd_kernel_traitsILi256ELi64ELi64ELi4ELb0ELb0EN7cutlass10bfloat16_tE19Flash_kernel_traitsILi256ELi64ELi64ELi4ES3_EELb1ELb0ELb0ELb0ELb0ELb0ELb1ELb0EEEvNS_16Flash_fwd_paramsE,"ax",@progbits
	.sectioninfo	@"SHI_REGISTERS=254"
	.align	128
        .global         _ZN5flash24flash_fwd_splitkv_kernelI23Flash_fwd_kernel_traitsILi256ELi64ELi64ELi4ELb0ELb0EN7cutlass10bfloat16_tE19Flash_kernel_traitsILi256ELi64ELi64ELi4ES3_EELb1ELb0ELb0ELb0ELb0ELb0ELb1ELb0EEEvNS_16Flash_fwd_paramsE
        .type           _ZN5flash24flash_fwd_splitkv_kernelI23Flash_fwd_kernel_traitsILi256ELi64ELi64ELi4ELb0ELb0EN7cutlass10bfloat16_tE19Flash_kernel_traitsILi256ELi64ELi64ELi4ES3_EELb1ELb0ELb0ELb0ELb0ELb0ELb1ELb0EEEvNS_16Flash_fwd_paramsE,@function
        .size           _ZN5flash24flash_fwd_splitkv_kernelI23Flash_fwd_kernel_traitsILi256ELi64ELi64ELi4ELb0ELb0EN7cutlass10bfloat16_tE19Flash_kernel_traitsILi256ELi64ELi64ELi4ES3_EELb1ELb0ELb0ELb0ELb0ELb0ELb1ELb0EEEvNS_16Flash_fwd_paramsE,(.L_x_4916 - _ZN5flash24flash_fwd_splitkv_kernelI23Flash_fwd_kernel_traitsILi256ELi64ELi64ELi4ELb0ELb0EN7cutlass10bfloat16_tE19Flash_kernel_traitsILi256ELi64ELi64ELi4ES3_EELb1ELb0ELb0ELb0ELb0ELb0ELb1ELb0EEEvNS_16Flash_fwd_paramsE)
        .other          _ZN5flash24flash_fwd_splitkv_kernelI23Flash_fwd_kernel_traitsILi256ELi64ELi64ELi4ELb0ELb0EN7cutlass10bfloat16_tE19Flash_kernel_traitsILi256ELi64ELi64ELi4ES3_EELb1ELb0ELb0ELb0ELb0ELb0ELb1ELb0EEEvNS_16Flash_fwd_paramsE,@"STO_CUDA_ENTRY STV_DEFAULT"
_ZN5flash24flash_fwd_splitkv_kernelI23Flash_fwd_kernel_traitsILi256ELi64ELi64ELi4ELb0ELb0EN7cutlass10bfloat16_tE19Flash_kernel_traitsILi256ELi64ELi64ELi4ES3_EELb1ELb0ELb0ELb0ELb0ELb0ELb1ELb0EEEvNS_16Flash_fwd_paramsE:
.text._ZN5flash24flash_fwd_splitkv_kernelI23Flash_fwd_kernel_traitsILi256ELi64ELi64ELi4ELb0ELb0EN7cutlass10bfloat16_tE19Flash_kernel_traitsILi256ELi64ELi64ELi4ES3_EELb1ELb0ELb0ELb0ELb0ELb0ELb1ELb0EEEvNS_16Flash_fwd_paramsE:
[----:B------:R-:W-:Y:S02]  /*0000*/  MOV R1, c[0x0][0x28] ;  /* 0x00000a0000017a02 */ /* 0x000fe40000000f00 */
[----:B------:R-:W1:Y:S01]  /*0010*/  I2F.U32.RP R2, c[0x0][0x1c0] ;  /* 0x0000700000027b06 */ /* 0x000e620000209000 */
[----:B------:R-:W2:Y:S01]  /*0020*/  S2UR UR4, SR_CTAID.Z ;  /* 0x00000000000479c3 */ /* 0x000ea20000002700 */
[----:B------:R-:W-:Y:S02]  /*0030*/  ULDC UR6, c[0x0][0x1c0] ;  /* 0x0000700000067ab9 */ /* 0x000fe40000000800 */
[----:B------:R-:W-:Y:S02]  /*0040*/  UMOV UR8, URZ ;  /* 0x0000003f00087c82 */ /* 0x000fe40008000000 */
[----:B------:R-:W-:Y:S02]  /*0050*/  UISETP.NE.U32.AND UP1, UPT, URZ, UR6, UPT ;  /* 0x000000063f00728c */ /* 0x000fe4000bf25070 */
[----:B------:R-:W-:Y:S02]  /*0060*/  UMOV UR26, 0x4 ;  /* 0x00000004001a7882 */ /* 0x000fe40000000000 */
[----:B------:R-:W-:-:S02]  /*0070*/  ULDC.64 UR12, c[0x0][0x240] ;  /* 0x00009000000c7ab9 */ /* 0x000fc40000000a00 */
[----:B------:R-:W-:Y:S02]  /*0080*/  ULDC.64 UR32, c[0x0][0x118] ;  /* 0x0000460000207ab9 */ /* 0x000fe40000000a00 */
[----:B------:R-:W-:Y:S01]  /*0090*/  ULDC.64 UR10, c[0x0][0x248] ;  /* 0x00009200000a7ab9 */ /* 0x000fe20000000a00 */
[----:B-1----:R-:W1:Y:S02]  /*00a0*/  MUFU.RCP R0, R2 ;  /* 0x0000000200007308 */ /* 0x002e640000001000 */
[----:B-1----:R-:W-:-:S06]  /*00b0*/  IADD3 R0, R0, 0xffffffe, RZ ;  /* 0x0ffffffe00007810 */ /* 0x002fcc0007ffe0ff */
[----:B------:R-:W1:Y:S02]  /*00c0*/  F2I.FTZ.U32.TRUNC.NTZ R0, R0 ;  /* 0x0000000000007305 */ /* 0x000e64000021f000 */
[----:B-1----:R-:W1:Y:S02]  /*00d0*/  R2UR UR9, R0 ;  /* 0x00000000000973c2 */ /* 0x002e6400000e0000 */
[----:B-1----:R-:W-:-:S04]  /*00e0*/  UIADD3 UR5, URZ, -UR9, URZ ;  /* 0x800000093f057290 */ /* 0x002fc8000fffe03f */
[----:B------:R-:W-:-:S04]  /*00f0*/  UIMAD UR5, UR5, UR6, URZ ;  /* 0x00000006050572a4 */ /* 0x000fc8000f8e023f */
[----:B------:R-:W-:-:S04]  /*0100*/  UIMAD.WIDE.U32 UR8, UR9, UR5, UR8 ;  /* 0x00000005090872a5 */ /* 0x000fc8000f8e0008 */
[----:B--2---:R-:W-:-:S03]  /*0110*/  UIMAD.WIDE.U32 UR28, UR9, UR4, URZ ;  /* 0x00000004091c72a5 */ /* 0x004fc6000f8e003f */
[----:B------:R-:W-:Y:S02]  /*0120*/  ULDC.64 UR8, c[0x0][0x240] ;  /* 0x0000900000087ab9 */ /* 0x000fe40000000a00 */
[----:B------:R-:W-:Y:S02]  /*0130*/  UIADD3 UR5, -UR29, URZ, URZ ;  /* 0x0000003f1d057290 */ /* 0x000fe4000fffe13f */
[----:B------:R-:W-:Y:S02]  /*0140*/  UISETP.NE.U32.AND UP0, UPT, URZ, UR8, UPT ;  /* 0x000000083f00728c */ /* 0x000fe4000bf05070 */
[----:B------:R-:W-:Y:S02]  /*0150*/  UIMAD UR5, UR5, UR6, UR4 ;  /* 0x00000006050572a4 */ /* 0x000fe4000f8e0204 */
[----:B------:R-:W-:Y:S02]  /*0160*/  UISETP.NE.AND.EX UP0, UPT, URZ, UR9, UPT, UP0 ;  /* 0x000000093f00728c */ /* 0x000fe4000bf05300 */
[----:B------:R-:W-:-:S02]  /*0170*/  UISETP.GE.U32.AND UP3, UPT, UR5, UR6, UPT ;  /* 0x000000060500728c */ /* 0x000fc4000bf66070 */
[----:B------:R-:W-:Y:S02]  /*0180*/  ULDC.64 UR8, c[0x0][0x250] ;  /* 0x0000940000087ab9 */ /* 0x000fe40000000a00 */
[----:B------:R-:W-:-:S07]  /*0190*/  PLOP3.LUT P2, PT, PT, PT, UP0, 0x80, 0x0 ;  /* 0x000000000000781c */ /* 0x000fce0003f4f008 */
[----:B------:R-:W-:Y:S02]  /*01a0*/  @UP3 UIADD3 UR5, UR5, -UR6, URZ ;  /* 0x8000000605053290 */ /* 0x000fe4000fffe03f */
[----:B------:R-:W-:Y:S02]  /*01b0*/  @UP3 UIADD3 UR29, UR29, 0x1, URZ ;  /* 0x000000011d1d3890 */ /* 0x000fe4000fffe03f */
[----:B------:R-:W-:-:S03]  /*01c0*/  UISETP.GE.U32.AND UP2, UPT, UR5, UR6, UPT ;  /* 0x000000060500728c */ /* 0x000fc6000bf46070 */
[----:B------:R-:W-:Y:S02]  /*01d0*/  ULDC.U8 UR5, c[0x0][0x312] ;  /* 0x0000c48000057ab9 */ /* 0x000fe40000000000 */
[----:B------:R-:W-:-:S06]  /*01e0*/  UISETP.NE.AND UP3, UPT, UR5, URZ, UPT ;  /* 0x0000003f0500728c */ /* 0x000fcc000bf65270 */
[----:B------:R-:W-:Y:S02]  /*01f0*/  @UP2 UIADD3 UR29, UR29, 0x1, URZ ;  /* 0x000000011d1d2890 */ /* 0x000fe4000fffe03f */
[----:B------:R-:W-:Y:S02]  /*0200*/  @!UP1 ULOP3.LUT UR29, URZ, UR6, URZ, 0x33, !UPT ;  /* 0x000000063f1d9292 */ /* 0x000fe4000f8e333f */
[----:B------:R-:W-:Y:S02]  /*0210*/  UISETP.NE.U32.AND UP1, UPT, URZ, UR8, UPT ;  /* 0x000000083f00728c */ /* 0x000fe4000bf25070 */
[----:B------:R-:W-:Y:S02]  /*0220*/  UIMAD.WIDE UR12, UR29, UR26, UR12 ;  /* 0x0000001a1d0c72a5 */ /* 0x000fe4000f8e020c */
[----:B------:R-:W-:Y:S02]  /*0230*/  UISETP.NE.AND.EX UP1, UPT, URZ, UR9, UPT, UP1 ;  /* 0x000000093f00728c */ /* 0x000fe4000bf25310 */
[----:B------:R-:W-:-:S02]  /*0240*/  UISETP.EQ.U32.AND UP2, UPT, URZ, UR10, UPT ;  /* 0x0000000a3f00728c */ /* 0x000fc4000bf42070 */
[----:B------:R-:W-:Y:S02]  /*0250*/  IMAD.U32 R10, RZ, RZ, UR12 ;  /* 0x0000000cff0a7e24 */ /* 0x000fe4000f8e00ff */
[----:B------:R-:W-:Y:S01]  /*0260*/  IMAD.U32 R11, RZ, RZ, UR13 ;  /* 0x0000000dff0b7e24 */ /* 0x000fe2000f8e00ff */
[----:B------:R-:W-:Y:S01]  /*0270*/  ULDC.64 UR8, c[0x0][0x250] ;  /* 0x0000940000087ab9 */ /* 0x000fe20000000a00 */
[----:B------:R-:W-:Y:S01]  /*0280*/  PLOP3.LUT P0, PT, PT, PT, UP1, 0x80, 0x0 ;  /* 0x000000000000781c */ /* 0x000fe20003f0f018 */
[----:B------:R-:W-:Y:S02]  /*0290*/  UISETP.EQ.OR.EX UP2, UPT, URZ, UR11, !UP3, UP2 ;  /* 0x0000000b3f00728c */ /* 0x000fe4000df42720 */
[----:B------:R-:W2:Y:S01]  /*02a0*/  @P2 LDG.E R4, [R10.64] ;  /* 0x000000200a042981 */ /* 0x000ea2000c1e1900 */
[----:B------:R-:W-:Y:S02]  /*02b0*/  @UP1 UIMAD.WIDE UR8, UR29, UR26, UR8 ;  /* 0x0000001a1d0812a5 */ /* 0x000fe4000f8e0208 */
[----:B------:R-:W-:Y:S01]  /*02c0*/  ULDC.64 UR10, c[0x0][0x248] ;  /* 0x00009200000a7ab9 */ /* 0x000fe20000000a00 */
[----:B------:R-:W3:Y:S03]  /*02d0*/  @P2 LDG.E R0, [R10.64+0x4] ;  /* 0x000004200a002981 */ /* 0x000ee6000c1e1900 */
[----:B------:R-:W-:-:S02]  /*02e0*/  IMAD.U32 R8, RZ, RZ, UR8 ;  /* 0x00000008ff087e24 */ /* 0x000fc4000f8e00ff */
        /* <DEDUP_REMOVED lines=9> */
[----:B------:R-:W-:Y:S02]  /*0380*/  UMOV UR17, 0xffffffff ;  /* 0xffffffff00117882 */ /* 0x000fe40000000000 */
[----:B------:R-:W-:Y:S01]  /*0390*/  UIADD3 UR5, -UR29, URZ, URZ ;  /* 0x0000003f1d057290 */ /* 0x000fe2000fffe13f */
[----:B------:R-:W1:Y:S03]  /*03a0*/  S2UR UR11, SR_CTAID.X ;  /* 0x00000000000b79c3 */ /* 0x000e660000002500 */
[----:B------:R-:W-:-:S05]  /*03b0*/  UIMAD UR6, UR5, UR6, UR4 ;  /* 0x00000006050672a4 */ /* 0x000fca000f8e0204 */
[----:B------:R-:W1:Y:S08]  /*03c0*/  S2UR UR7, SR_CTAID.Y ;  /* 0x00000000000779c3 */ /* 0x000e700000002600 */
        /* <DEDUP_REMOVED lines=16> */
.L_x_1472:
[----:B------:R-:W-:Y:S02]  /*04d0*/  ULDC UR8, c[0x0][0x218] ;  /* 0x0000860000087ab9 */ /* 0x000fe40000000800 */
.L_x_1473:
        /* <DEDUP_REMOVED lines=21> */
[----:B------:R-:W-:Y:S01]  /*0630*/  IABS R0, c[0x0][0x10] ;  /* 0x0000040000007a13 */ /* 0x000fe20000000000 */
[----:B------:R-:W-:Y:S02]  /*0640*/  ULDC UR4, c[0x0][0x218] ;  /* 0x0000860000047ab9 */ /* 0x000fe40000000800 */
[----:B------:R-:W-:Y:S01]  /*0650*/  UIADD3 UR4, UR4, 0x3f, URZ ;  /* 0x0000003f04047890 */ /* 0x000fe2000fffe03f */
[----:B------:R1:W2:Y:S01]  /*0660*/  R2UR UR9, R0 ;  /* 0x00000000000973c2 */ /* 0x0002a200000e0000 */
[----:B------:R-:W-:Y:S02]  /*0670*/  ULDC UR5, c[0x0][0x10] ;  /* 0x0000040000057ab9 */ /* 0x000fe40000000800 */
[----:B------:R-:W-:Y:S02]  /*0680*/  USHF.R.S32.HI UR13, URZ, 0x1f, UR4 ;  /* 0x0000001f3f0d7899 */ /* 0x000fe40008011404 */
[----:B------:R-:W-:Y:S02]  /*0690*/  UMOV UR18, URZ ;  /* 0x0000003f00127c82 */ /* 0x000fe40008000000 */
[----:B------:R-:W-:-:S04]  /*06a0*/  ULEA.HI UR13, UR13, UR4, URZ, 0x6 ;  /* 0x000000040d0d7291 */ /* 0x000fc8000f8f303f */
[----:B------:R-:W-:-:S04]  /*06b0*/  ULEA.HI.SX32 UR13, UR13, UR5, 0x1a ;  /* 0x000000050d0d7291 */ /* 0x000fc8000f8fd23f */
[----:B------:R-:W-:-:S06]  /*06c0*/  UIADD3 UR13, UR13, -0x1, URZ ;  /* 0xffffffff0d0d7890 */ /* 0x000fcc000fffe03f */
[----:B-1----:R-:W-:Y:S01]  /*06d0*/  IMAD.U32 R0, RZ, RZ, UR13 ;  /* 0x0000000dff007e24 */ /* 0x002fe2000f8e00ff */
[----:B--2---:R-:W1:Y:S01]  /*06e0*/  I2F.RP R3, UR9 ;  /* 0x0000000900037d06 */ /* 0x004e620008209400 */
[----:B------:R-:W-:-:S03]  /*06f0*/  ULOP3.LUT UR13, UR13, UR5, URZ, 0x3c, !UPT ;  /* 0x000000050d0d7292 */ /* 0x000fc6000f8e3c3f */
[----:B------:R-:W-:-:S04]  /*0700*/  IABS R0, R0 ;  /* 0x0000000000007213 */ /* 0x000fc80000000000 */
[----:B------:R-:W2:Y:S01]  /*0710*/  R2UR UR8, R0 ;  /* 0x00000000000873c2 */ /* 0x000ea200000e0000 */
[----:B-1----:R-:W1:Y:S02]  /*0720*/  MUFU.RCP R2, R3 ;  /* 0x0000000300027308 */ /* 0x002e640000001000 */
[----:B-1----:R-:W-:Y:S01]  /*0730*/  IADD3 R2, R2, 0xffffffe, RZ ;  /* 0x0ffffffe02027810 */ /* 0x002fe20007ffe0ff */
[----:B------:R-:W1:Y:S05]  /*0740*/  S2R R3, SR_TID.X ;  /* 0x0000000000037919 */ /* 0x000e6a0000002100 */
[----:B------:R-:W3:Y:S02]  /*0750*/  F2I.FTZ.U32.TRUNC.NTZ R2, R2 ;  /* 0x0000000200027305 */ /* 0x000ee4000021f000 */
[----:B---3--:R-:W3:Y:S02]  /*0760*/  R2UR UR19, R2 ;  /* 0x00000000021373c2 */ /* 0x008ee400000e0000 */
[----:B---3--:R-:W-:-:S04]  /*0770*/  UIADD3 UR4, URZ, -UR19, URZ ;  /* 0x800000133f047290 */ /* 0x008fc8000fffe03f */
[----:B------:R-:W-:-:S04]  /*0780*/  UIMAD UR4, UR4, UR9, URZ ;  /* 0x00000009040472a4 */ /* 0x000fc8000f8e023f */
[----:B------:R-:W-:-:S07]  /*0790*/  UIMAD.WIDE.U32 UR18, UR19, UR4, UR18 ;  /* 0x00000004131272a5 */ /* 0x000fce000f8e0012 */
[----:B------:R-:W-:Y:S02]  /*07a0*/  UMOV UR15, UR19 ;  /* 0x00000013000f7c82 */ /* 0x000fe40008000000 */
[----:B--2---:R-:W-:-:S07]  /*07b0*/  UIMAD.WIDE.U32 UR18, UR15, UR8, URZ ;  /* 0x000000080f1272a5 */ /* 0x004fce000f8e003f */
[----:B------:R-:W-:Y:S02]  /*07c0*/  UMOV UR15, UR19 ;  /* 0x00000013000f7c82 */ /* 0x000fe40008000000 */
[----:B------:R-:W-:-:S04]  /*07d0*/  UIADD3 UR4, -UR15, URZ, URZ ;  /* 0x0000003f0f047290 */ /* 0x000fc8000fffe13f */
[----:B------:R-:W-:Y:S02]  /*07e0*/  UIMAD UR4, UR9, UR4, UR8 ;  /* 0x00000004090472a4 */ /* 0x000fe4000f8e0208 */
[----:B------:R-:W-:Y:S02]  /*07f0*/  UIADD3 UR8, UR10, 0x3f, URZ ;  /* 0x0000003f0a087890 */ /* 0x000fe4000fffe03f */
[----:B------:R-:W-:-:S11]  /*0800*/  UISETP.GT.U32.AND UP0, UPT, UR9, UR4, UPT ;  /* 0x000000040900728c */ /* 0x000fd6000bf04070 */
[----:B------:R-:W-:Y:S02]  /*0810*/  @!UP0 UIADD3 UR4, UR4, -UR9, URZ ;  /* 0x8000000904048290 */ /* 0x000fe4000fffe03f */
[----:B------:R-:W-:Y:S02]  /*0820*/  @!UP0 UIADD3 UR15, UR15, 0x1, URZ ;  /* 0x000000010f0f8890 */ /* 0x000fe4000fffe03f */
[----:B------:R-:W-:Y:S02]  /*0830*/  UISETP.GE.U32.AND UP1, UPT, UR4, UR9, UPT ;  /* 0x000000090400728c */ /* 0x000fe4000bf26070 */
[----:B------:R-:W-:Y:S02]  /*0840*/  UISETP.GE.AND UP0, UPT, UR13, URZ, UPT ;  /* 0x0000003f0d00728c */ /* 0x000fe4000bf06270 */
[----:B------:R-:W-:Y:S02]  /*0850*/  UIADD3 UR4, -UR12, 0x7f, UR11 ;  /* 0x0000007f0c047890 */ /* 0x000fe4000fffe10b */
[----:B------:R-:W-:-:S02]  /*0860*/  USHF.R.S32.HI UR13, URZ, 0x1f, UR8 ;  /* 0x0000001f3f0d7899 */ /* 0x000fc40008011408 */
[----:B------:R-:W-:Y:S02]  /*0870*/  ULDC UR9, c[0x0][0x2e8] ;  /* 0x0000ba0000097ab9 */ /* 0x000fe40000000800 */
[----:B------:R-:W-:Y:S02]  /*0880*/  UIADD3 UR4, UR4, UR9, UR10 ;  /* 0x0000000904047290 */ /* 0x000fe4000fffe00a */
[----:B------:R-:W-:Y:S02]  /*0890*/  @UP1 UIADD3 UR15, UR15, 0x1, URZ ;  /* 0x000000010f0f1890 */ /* 0x000fe4000fffe03f */
[----:B------:R-:W-:Y:S02]  /*08a0*/  UISETP.NE.AND UP1, UPT, URZ, UR5, UPT ;  /* 0x000000053f00728c */ /* 0x000fe4000bf25270 */
[----:B------:R-:W-:Y:S02]  /*08b0*/  @!UP0 UIADD3 UR15, -UR15, URZ, URZ ;  /* 0x0000003f0f0f8290 */ /* 0x000fe4000fffe13f */
[----:B------:R-:W-:-:S04]  /*08c0*/  ULEA.HI UR8, UR13, UR8, URZ, 0x6 ;  /* 0x000000080d087291 */ /* 0x000fc8000f8f303f */
[----:B------:R-:W-:-:S03]  /*08d0*/  USHF.R.S32.HI UR8, URZ, 0x6, UR8 ;  /* 0x000000063f087899 */ /* 0x000fc60008011408 */
[----:B------:R-:W-:Y:S02]  /*08e0*/  @!UP1 ULOP3.LUT UR15, URZ, UR5, URZ, 0x33, !UPT ;  /* 0x000000053f0f9292 */ /* 0x000fe4000f8e333f */
[----:B------:R-:W-:Y:S02]  /*08f0*/  USHF.R.S32.HI UR5, URZ, 0x1f, UR4 ;  /* 0x0000001f3f057899 */ /* 0x000fe40008011404 */
[----:B------:R-:W-:Y:S02]  /*0900*/  UIMAD UR21, UR15, UR7, URZ ;  /* 0x000000070f1572a4 */ /* 0x000fe4000f8e023f */
[----:B------:R-:W-:Y:S02]  /*0910*/  ULEA.HI UR4, UR5, UR4, URZ, 0x6 ;  /* 0x0000000405047291 */ /* 0x000fe4000f8f303f */
[----:B------:R-:W-:Y:S02]  /*0920*/  UIADD3 UR15, UR15, UR21, URZ ;  /* 0x000000150f0f7290 */ /* 0x000fe4000fffe03f */
[----:B------:R-:W-:-:S02]  /*0930*/  USHF.R.S32.HI UR4, URZ, 0x6, UR4 ;  /* 0x000000063f047899 */ /* 0x000fc40008011404 */
[----:B------:R-:W-:-:S04]  /*0940*/  UISETP.LT.AND UP0, UPT, UR8, UR15, UPT ;  /* 0x0000000f0800728c */ /* 0x000fc8000bf01270 */
[----:B------:R-:W-:-:S04]  /*0950*/  USEL UR8, UR8, UR15, UP0 ;  /* 0x0000000f08087287 */ /* 0x000fc80008000000 */
[----:B------:R-:W-:-:S04]  /*0960*/  UISETP.LT.AND UP0, UPT, UR8, UR4, UPT ;  /* 0x000000040800728c */ /* 0x000fc8000bf01270 */
[----:B------:R-:W-:-:S04]  /*0970*/  USEL UR8, UR8, UR4, UP0 ;  /* 0x0000000408087287 */ /* 0x000fc80008000000 */
[----:B------:R-:W-:-:S06]  /*0980*/  UISETP.GE.AND UP0, UPT, UR21, UR8, UPT ;  /* 0x000000081500728c */ /* 0x000fcc000bf06270 */
[----:B------:R-:W-:-:S13]  /*0990*/  PLOP3.LUT P0, PT, PT, PT, UP0, 0x80, 0x0 ;  /* 0x000000000000781c */ /* 0x000fda0003f0f008 */
[----:B------:R-:W-:Y:S05]  /*09a0*/  @!P0 BRA `(.L_x_1474) ;  /* 0x000009f000008947 */ /* 0x000fea0003800000 */
[----:B-1----:R-:W-:Y:S01]  /*09b0*/  SHF.R.S32.HI R0, RZ, 0x1f, R3 ;  /* 0x0000001fff007819 */ /* 0x002fe20000011403 */
[----:B------:R-:W-:Y:S01]  /*09c0*/  ULDC.64 UR4, c[0x0][0x210] ;  /* 0x0000840000047ab9 */ /* 0x000fe20000000a00 */
[----:B------:R-:W-:Y:S01]  /*09d0*/  BSSY B0, `(.L_x_1475) ;  /* 0x0000021000007945 */ /* 0x000fe20003800000 */
[----:B------:R-:W-:Y:S01]  /*09e0*/  UIMAD UR7, UR7, UR4, UR29 ;  /* 0x00000004070772a4 */ /* 0x000fe2000f8e021d */
[----:B------:R-:W-:Y:S02]  /*09f0*/  LEA.HI R11, R0, R3, RZ, 0x4 ;  /* 0x00000003000b7211 */ /* 0x000fe400078f20ff */
[----:B------:R-:W-:Y:S02]  /*0a00*/  ULDC UR4, c[0x0][0x1c0] ;  /* 0x0000700000047ab9 */ /* 0x000fe40000000800 */
[----:B------:R-:W-:Y:S01]  /*0a10*/  LOP3.LUT R12, R11, 0xfffffff0, RZ, 0xc0, !PT ;  /* 0xfffffff00b0c7812 */ /* 0x000fe200078ec0ff */
[----:B------:R-:W-:Y:S01]  /*0a20*/  UIMAD UR4, UR7, UR4, UR6 ;  /* 0x00000004070472a4 */ /* 0x000fe2000f8e0206 */
[----:B------:R-:W-:-:S03]  /*0a30*/  SHF.R.S32.HI R11, RZ, 0x4, R11 ;  /* 0x00000004ff0b7819 */ /* 0x000fc6000001140b */
[----:B------:R-:W-:Y:S01]  /*0a40*/  IMAD.IADD R12, R3, 0x1, -R12 ;  /* 0x00000001030c7824 */ /* 0x000fe200078e0a0c */
[----:B------:R-:W-:Y:S02]  /*0a50*/  UIMAD UR5, UR4, UR5, UR11 ;  /* 0x00000005040572a4 */ /* 0x000fe4000f8e020b */
[----:B------:R-:W-:Y:S01]  /*0a60*/  UIADD3 UR11, -UR11, UR12, URZ ;  /* 0x0000000c0b0b7290 */ /* 0x000fe2000fffe13f */
[----:B------:R-:W-:Y:S01]  /*0a70*/  IMAD.SHL.U32 R16, R12, 0x4, RZ ;  /* 0x000000040c107824 */ /* 0x000fe200078e00ff */
[----:B------:R-:W-:Y:S02]  /*0a80*/  ULDC UR4, c[0x0][0x22c] ;  /* 0x00008b0000047ab9 */ /* 0x000fe40000000800 */
[----:B------:R-:W-:Y:S02]  /*0a90*/  UIMAD UR4, UR5, UR4, URZ ;  /* 0x00000004050472a4 */ /* 0x000fe4000f8e023f */
[----:B------:R-:W-:Y:S02]  /*0aa0*/  SHF.R.S32.HI R17, RZ, 0x1f, R16 ;  /* 0x0000001fff117819 */ /* 0x000fe40000011410 */
[----:B------:R-:W-:-:S02]  /*0ab0*/  ISETP.GE.AND P1, PT, R11, UR11, PT ;  /* 0x0000000b0b007c0c */ /* 0x000fc4000bf26270 */
[----:B------:R-:W-:Y:S01]  /*0ac0*/  IMAD.U32 R0, RZ, RZ, UR4 ;  /* 0x00000004ff007e24 */ /* 0x000fe2000f8e00ff */
[C---:B------:R-:W-:Y:S01]  /*0ad0*/  IADD3 R10, R16.reuse, 0x40, RZ ;  /* 0x00000040100a7810 */ /* 0x040fe20007ffe0ff */
[----:B------:R-:W-:Y:S01]  /*0ae0*/  IMAD.WIDE R4, R11, 0x100, R16 ;  /* 0x000001000b047825 */ /* 0x000fe200078e0210 */
[C---:B------:R-:W-:Y:S02]  /*0af0*/  IADD3 R9, R16.reuse, 0x80, RZ ;  /* 0x0000008010097810 */ /* 0x040fe40007ffe0ff */
[----:B------:R-:W-:Y:S02]  /*0b00*/  IADD3 R8, R16, 0xc0, RZ ;  /* 0x000000c010087810 */ /* 0x000fe40007ffe0ff */
[----:B------:R-:W-:-:S04]  /*0b10*/  IADD3 R3, P0, R4, UR4, RZ ;  /* 0x0000000404037c10 */ /* 0x000fc8000ff1e0ff */
[----:B------:R-:W-:Y:S02]  /*0b20*/  LEA.HI.X.SX32 R0, R0, R5, 0x1, P0 ;  /* 0x0000000500007211 */ /* 0x000fe400000f0eff */
[----:B------:R-:W-:-:S04]  /*0b30*/  LEA R14, P0, R3, c[0x0][0x1d8], 0x2 ;  /* 0x00007600030e7a11 */ /* 0x000fc800078010ff */
[----:B------:R-:W-:Y:S01]  /*0b40*/  LEA.HI.X R15, R3, c[0x0][0x1dc], R0, 0x2, P0 ;  /* 0x00007700030f7a11 */ /* 0x000fe200000f1400 */
[----:B------:R-:W-:Y:S05]  /*0b50*/  @P1 BRA `(.L_x_1476) ;  /* 0x0000008000001947 */ /* 0x000fea0003800000 */
[----:B------:R-:W-:Y:S02]  /*0b60*/  ISETP.GE.AND P3, PT, R16, c[0x0][0x220], PT ;  /* 0x0000880010007a0c */ /* 0x000fe40003f66270 */
[----:B------:R-:W-:Y:S02]  /*0b70*/  ISETP.GE.AND P2, PT, R10, c[0x0][0x220], PT ;  /* 0x000088000a007a0c */ /* 0x000fe40003f46270 */
[----:B------:R-:W-:Y:S02]  /*0b80*/  ISETP.GE.AND P1, PT, R9, c[0x0][0x220], PT ;  /* 0x0000880009007a0c */ /* 0x000fe40003f26270 */
[----:B------:R-:W-:-:S07]  /*0b90*/  ISETP.GE.AND P0, PT, R8, c[0x0][0x220], PT ;  /* 0x0000880008007a0c */ /* 0x000fce0003f06270 */
[----:B------:R1:W-:Y:S04]  /*0ba0*/  @!P3 STG.E.128 [R14.64], RZ ;  /* 0x000000ff0e00b986 */ /* 0x0003e8000c101d20 */
[----:B------:R1:W-:Y:S04]  /*0bb0*/  @!P2 STG.E.128 [R14.64+0x100], RZ ;  /* 0x000100ff0e00a986 */ /* 0x0003e8000c101d20 */
[----:B------:R1:W-:Y:S04]  /*0bc0*/  @!P1 STG.E.128 [R14.64+0x200], RZ ;  /* 0x000200ff0e009986 */ /* 0x0003e8000c101d20 */
[----:B------:R1:W-:Y:S02]  /*0bd0*/  @!P0 STG.E.128 [R14.64+0x300], RZ ;  /* 0x000300ff0e008986 */ /* 0x0003e4000c101d20 */
.L_x_1476:
[----:B------:R-:W-:Y:S05]  /*0be0*/  BSYNC B0 ;  /* 0x0000000000007941 */ /* 0x000fea0003800000 */
.L_x_1475:
[----:B------:R-:W-:Y:S01]  /*0bf0*/  IADD3 R7, R11, 0x8, RZ ;  /* 0x000000080b077810 */ /* 0x000fe20007ffe0ff */
[----:B------:R-:W-:Y:S03]  /*0c00*/  BSSY B0, `(.L_x_1477) ;  /* 0x000000b000007945 */ /* 0x000fe60003800000 */
[----:B------:R-:W-:-:S13]  /*0c10*/  ISETP.GE.AND P0, PT, R7, UR11, PT ;  /* 0x0000000b07007c0c */ /* 0x000fda000bf06270 */
[----:B------:R-:W-:Y:S05]  /*0c20*/  @P0 BRA `(.L_x_1478) ;  /* 0x0000008000000947 */ /* 0x000fea0003800000 */
[----:B------:R-:W-:Y:S02]  /*0c30*/  ISETP.GE.AND P3, PT, R16, c[0x0][0x220], PT ;  /* 0x0000880010007a0c */ /* 0x000fe40003f66270 */
[----:B------:R-:W-:Y:S02]  /*0c40*/  ISETP.GE.AND P2, PT, R10, c[0x0][0x220], PT ;  /* 0x000088000a007a0c */ /* 0x000fe40003f46270 */
[----:B------:R-:W-:Y:S02]  /*0c50*/  ISETP.GE.AND P1, PT, R9, c[0x0][0x220], PT ;  /* 0x0000880009007a0c */ /* 0x000fe40003f26270 */
[----:B------:R-:W-:-:S07]  /*0c60*/  ISETP.GE.AND P0, PT, R8, c[0x0][0x220], PT ;  /* 0x0000880008007a0c */ /* 0x000fce0003f06270 */
[----:B------:R2:W-:Y:S04]  /*0c70*/  @!P3 STG.E.128 [R14.64+0x2000], RZ ;  /* 0x002000ff0e00b986 */ /* 0x0005e8000c101d20 */
[----:B------:R2:W-:Y:S04]  /*0c80*/  @!P2 STG.E.128 [R14.64+0x2100], RZ ;  /* 0x002100ff0e00a986 */ /* 0x0005e8000c101d20 */
[----:B------:R2:W-:Y:S04]  /*0c90*/  @!P1 STG.E.128 [R14.64+0x2200], RZ ;  /* 0x002200ff0e009986 */ /* 0x0005e8000c101d20 */
[----:B------:R2:W-:Y:S02]  /*0ca0*/  @!P0 STG.E.128 [R14.64+0x2300], RZ ;  /* 0x002300ff0e008986 */ /* 0x0005e4000c101d20 */
.L_x_1478:
[----:B------:R-:W-:Y:S05]  /*0cb0*/  BSYNC B0 ;  /* 0x0000000000007941 */ /* 0x000fea0003800000 */
.L_x_1477:
        /* <DEDUP_REMOVED lines=12> */
.L_x_1480:
[----:B------:R-:W-:Y:S05]  /*0d80*/  BSYNC B0 ;  /* 0x0000000000007941 */ /* 0x000fea0003800000 */
.L_x_1479:
        /* <DEDUP_REMOVED lines=12> */
.L_x_1482:
[----:B------:R-:W-:Y:S05]  /*0e50*/  BSYNC B0 ;  /* 0x0000000000007941 */ /* 0x000fea0003800000 */
.L_x_1481:
        /* <DEDUP_REMOVED lines=12> */
.L_x_1484:
[----:B------:R-:W-:Y:S05]  /*0f20*/  BSYNC B0 ;  /* 0x0000000000007941 */ /* 0x000fea0003800000 */
.L_x_1483:
        /* <DEDUP_REMOVED lines=12> */
.L_x_1486:
[----:B------:R-:W-:Y:S05]  /*0ff0*/  BSYNC B0 ;  /* 0x0000000000007941 */ /* 0x000fea0003800000 */
.L_x_1485:
        /* <DEDUP_REMOVED lines=12> */
.L_x_1488:
[----:B------:R-:W-:Y:S05]  /*10c0*/  BSYNC B0 ;  /* 0x0000000000007941 */ /* 0x000fea0003800000 */
.L_x_1487:
        /* <DEDUP_REMOVED lines=12> */
.L_x_1490:
[----:B------:R-:W-:Y:S05]  /*1190*/  BSYNC B0 ;  /* 0x0000000000007941 */ /* 0x000fea0003800000 */
.L_x_1489:
[----:B------:R-:W-:Y:S01]  /*11a0*/  ISETP.NE.AND P6, PT, R12, RZ, PT ;  /* 0x000000ff0c00720c */ /* 0x000fe20003fc5270 */
[----:B------:R-:W-:Y:S01]  /*11b0*/  USHF.R.S32.HI UR4, URZ, 0x1f, UR5 ;  /* 0x0000001f3f047899 */ /* 0x000fe20008011405 */
[----:B------:R-:W-:-:S02]  /*11c0*/  IADD3 R8, P1, R11, UR5, RZ ;  /* 0x000000050b087c10 */ /* 0x000fc4000ff3e0ff */
[----:B------:R-:W-:Y:S02]  /*11d0*/  ISETP.GE.OR P0, PT, R11, UR11, P6 ;  /* 0x0000000b0b007c0c */ /* 0x000fe4000b706670 */
[----:B------:R-:W-:Y:S02]  /*11e0*/  ISETP.GE.OR P5, PT, R7, UR11, P6 ;  /* 0x0000000b07007c0c */ /* 0x000fe4000b7a6670 */
[----:B------:R-:W-:Y:S02]  /*11f0*/  LEA.HI.X.SX32 R11, R11, UR4, 0x1, P1 ;  /* 0x000000040b0b7c11 */ /* 0x000fe400088f0eff */
[----:B------:R-:W-:Y:S02]  /*1200*/  LEA R10, P1, R8, c[0x0][0x208], 0x2 ;  /* 0x00008200080a7a11 */ /* 0x000fe400078210ff */
[----:B------:R-:W-:Y:S02]  /*1210*/  ISETP.GE.OR P4, PT, R6, UR11, P6 ;  /* 0x0000000b06007c0c */ /* 0x000fe4000b786670 */
[----:B------:R-:W-:-:S02]  /*1220*/  LEA.HI.X R11, R8, c[0x0][0x20c], R11, 0x2, P1 ;  /* 0x00008300080b7a11 */ /* 0x000fc400008f140b */
[----:B------:R-:W-:Y:S01]  /*1230*/  ISETP.GE.OR P3, PT, R5, UR11, P6 ;  /* 0x0000000b05007c0c */ /* 0x000fe2000b766670 */
[----:B-1234-:R-:W-:Y:S01]  /*1240*/  @!P0 IMAD.MOV.U32 R15, RZ, RZ, -0x800000 ;  /* 0xff800000ff0f8424 */ /* 0x01efe200078e00ff */
[----:B------:R-:W-:Y:S01]  /*1250*/  ISETP.GE.OR P2, PT, R4, UR11, P6 ;  /* 0x0000000b04007c0c */ /* 0x000fe2000b746670 */
[----:B------:R-:W-:Y:S01]  /*1260*/  @!P5 IMAD.MOV.U32 R17, RZ, RZ, -0x800000 ;  /* 0xff800000ff11d424 */ /* 0x000fe200078e00ff */
[----:B------:R-:W-:Y:S02]  /*1270*/  ISETP.GE.OR P1, PT, R3, UR11, P6 ;  /* 0x0000000b03007c0c */ /* 0x000fe4000b726670 */
[----:B------:R1:W-:Y:S01]  /*1280*/  @!P0 STG.E [R10.64], R15 ;  /* 0x0000000f0a008986 */ /* 0x0003e2000c101920 */
[----:B------:R-:W-:Y:S02]  /*1290*/  ISETP.GE.OR P0, PT, R2, UR11, P6 ;  /* 0x0000000b02007c0c */ /* 0x000fe4000b706670 */
[----:B------:R-:W-:Y:S01]  /*12a0*/  ISETP.GE.OR P6, PT, R0, UR11, P6 ;  /* 0x0000000b00007c0c */ /* 0x000fe2000b7c6670 */
[----:B------:R-:W-:Y:S01]  /*12b0*/  @!P4 IMAD.MOV.U32 R13, RZ, RZ, -0x800000 ;  /* 0xff800000ff0dc424 */ /* 0x000fe200078e00ff */
[----:B------:R1:W-:Y:S02]  /*12c0*/  @!P5 STG.E [R10.64+0x20], R17 ;  /* 0x000020110a00d986 */ /* 0x0003e4000c101920 */
[----:B------:R-:W-:-:S02]  /*12d0*/  @!P3 IMAD.MOV.U32 R9, RZ, RZ, -0x800000 ;  /* 0xff800000ff09b424 */ /* 0x000fc400078e00ff */
[----:B------:R-:W-:Y:S01]  /*12e0*/  @!P2 IMAD.MOV.U32 R7, RZ, RZ, -0x800000 ;  /* 0xff800000ff07a424 */ /* 0x000fe200078e00ff */
[----:B------:R1:W-:Y:S01]  /*12f0*/  @!P4 STG.E [R10.64+0x40], R13 ;  /* 0x0000400d0a00c986 */ /* 0x0003e2000c101920 */
[----:B------:R-:W-:-:S03]  /*1300*/  @!P1 IMAD.MOV.U32 R5, RZ, RZ, -0x800000 ;  /* 0xff800000ff059424 */ /* 0x000fc600078e00ff */
[----:B------:R-:W-:Y:S01]  /*1310*/  @!P0 IMAD.MOV.U32 R3, RZ, RZ, -0x800000 ;  /* 0xff800000ff038424 */ /* 0x000fe200078e00ff */
[----:B------:R1:W-:Y:S04]  /*1320*/  @!P3 STG.E [R10.64+0x60], R9 ;  /* 0x000060090a00b986 */ /* 0x0003e8000c101920 */
[----:B------:R1:W-:Y:S04]  /*1330*/  @!P2 STG.E [R10.64+0x80], R7 ;  /* 0x000080070a00a986 */ /* 0x0003e8000c101920 */
[----:B------:R1:W-:Y:S04]  /*1340*/  @!P1 STG.E [R10.64+0xa0], R5 ;  /* 0x0000a0050a009986 */ /* 0x0003e8000c101920 */
[----:B------:R1:W-:Y:S01]  /*1350*/  @!P0 STG.E [R10.64+0xc0], R3 ;  /* 0x0000c0030a008986 */ /* 0x0003e2000c101920 */
[----:B------:R-:W-:Y:S05]  /*1360*/  @P6 EXIT ;  /* 0x000000000000694d */ /* 0x000fea0003800000 */
[----:B-1----:R-:W-:-:S05]  /*1370*/  MOV R3, 0xff800000 ;  /* 0xff80000000037802 */ /* 0x002fca0000000f00 */
[----:B------:R-:W-:Y:S01]  /*1380*/  STG.E [R10.64+0xe0], R3 ;  /* 0x0000e0030a007986 */ /* 0x000fe2000c101920 */
[----:B------:R-:W-:Y:S05]  /*1390*/  EXIT ;  /* 0x000000000000794d */ /* 0x000fea0003800000 */
.L_x_1474:
        /* <DEDUP_REMOVED lines=17> */
[----:B------:R-:W-:Y:S02]  /*14b0*/  UPLOP3.LUT UP6, UPT, UPT, UPT, UPT, 0x40, 0x0 ;  /* 0x000000000000789c */ /* 0x000fe40003fce870 */
[----:B------:R-:W-:-:S03]  /*14c0*/  UMOV UR15, UR29 ;  /* 0x0000001d000f7c82 */ /* 0x000fc60008000000 */
[----:B------:R-:W-:Y:S02]  /*14d0*/  @UP1 USHF.R.S32.HI UR7, URZ, 0x1f, UR29 ;  /* 0x0000001f3f071899 */ /* 0x000fe4000801141d */
[----:B------:R-:W-:Y:S02]  /*14e0*/  @UP1 UIMAD.WIDE.U32 UR22, UR29, UR4, URZ ;  /* 0x000000041d1612a5 */ /* 0x000fe4000f8e003f */
[----:B------:R-:W-:Y:S02]  /*14f0*/  @UP1 UIMAD UR7, UR7, UR4, URZ ;  /* 0x00000004070712a4 */ /* 0x000fe4000f8e023f */
[----:B------:R-:W-:Y:S02]  /*1500*/  @UP1 ULEA UR30, UP0, UR22, UR18, 0x2 ;  /* 0x00000012161e1291 */ /* 0x000fe4000f80103f */
[----:B------:R-:W-:-:S04]  /*1510*/  @UP1 UIMAD UR4, UR29, UR5, UR7 ;  /* 0x000000051d0412a4 */ /* 0x000fc8000f8e0207 */
[----:B------:R-:W-:-:S04]  /*1520*/  @UP1 UIADD3 UR4, UR23, UR4, URZ ;  /* 0x0000000417041290 */ /* 0x000fc8000fffe03f */
[----:B------:R-:W-:-:S04]  /*1530*/  @UP1 USHF.L.U64.HI UR4, UR22, 0x2, UR4 ;  /* 0x0000000216041899 */ /* 0x000fc80008010204 */
[----:B------:R-:W-:Y:S02]  /*1540*/  @UP1 UIADD3.X UR31, UR4, UR19, URZ, UP0, !UPT ;  /* 0x00000013041f1290 */ /* 0x000fe400087fe43f */
[----:B------:R-:W-:-:S04]  /*1550*/  @UP1 UISETP.NE.U32.AND UP0, UPT, UR30, URZ, UPT ;  /* 0x0000003f1e00128c */ /* 0x000fc8000bf05070 */
[----:B------:R-:W-:Y:S01]  /*1560*/  @UP1 UISETP.NE.AND.EX UP6, UPT, UR31, URZ, UPT, UP0 ;  /* 0x0000003f1f00128c */ /* 0x000fe2000bfc5300 */
[----:B--2---:R1:W2:Y:S10]  /*1570*/  @P0 R2UR UR15, R2 ;  /* 0x00000000020f03c2 */ /* 0x0042b400000e0000 */
[----:B------:R-:W-:-:S13]  /*1580*/  PLOP3.LUT P0, PT, PT, PT, UP6, 0x40, 0x0 ;  /* 0x000000000000781c */ /* 0x000fda0003f0e868 */
[----:B-12---:R-:W-:Y:S05]  /*1590*/  @P0 BRA `(.L_x_1491) ;  /* 0x0000059000000947 */ /* 0x006fea0003800000 */
[----:B---3--:R-:W1:Y:S01]  /*15a0*/  I2F.RP R4, UR9 ;  /* 0x0000000900047d06 */ /* 0x008e620008209400 */
[----:B------:R-:W-:Y:S02]  /*15b0*/  ULEA UR7, UR8, 0xffffffc0, 0x6 ;  /* 0xffffffc008077891 */ /* 0x000fe4000f8e303f */
[----:B------:R-:W-:-:S04]  /*15c0*/  UMOV UR16, URZ ;  /* 0x0000003f00107c82 */ /* 0x000fc80008000000 */
        /* <DEDUP_REMOVED lines=9> */
[----:B------:R-:W-:-:S07]  /*1660*/  UIMAD.WIDE.U32 UR16, UR17, UR4, UR16 ;  /* 0x00000004111072a5 */ /* 0x000fce000f8e0010 */
[----:B------:R-:W-:Y:S02]  /*1670*/  UMOV UR13, UR17 ;  /* 0x00000011000d7c82 */ /* 0x000fe40008000000 */
[----:B--2---:R-:W-:-:S03]  /*1680*/  UIMAD.WIDE.U32 UR18, UR13, UR5, URZ ;  /* 0x000000050d1272a5 */ /* 0x004fc6000f8e003f */
[----:B------:R-:W-:-:S04]  /*1690*/  ULDC UR13, c[0x0][0x2d0] ;  /* 0x0000b400000d7ab9 */ /* 0x000fc80000000800 */
[----:B------:R-:W-:Y:S02]  /*16a0*/  UMOV UR18, UR19 ;  /* 0x0000001300127c82 */ /* 0x000fe40008000000 */
        /* <DEDUP_REMOVED lines=16> */
[----:B------:R-:W-:Y:S01]  /*17b0*/  IMAD.U32 R0, RZ, RZ, UR6 ;  /* 0x00000006ff007e24 */ /* 0x000fe2000f8e00ff */
[----:B------:R-:W-:Y:S01]  /*17c0*/  ULDC UR19, c[0x0][0x1c8] ;  /* 0x0000720000137ab9 */ /* 0x000fe20000000800 */
[----:B------:R-:W2:Y:S01]  /*17d0*/  LDG.E R2, [R10.64] ;  /* 0x000000200a027981 */ /* 0x000ea2000c1e1900 */
[----:B------:R-:W1:Y:S01]  /*17e0*/  I2F.RP R8, R5 ;  /* 0x0000000500087306 */ /* 0x000e620000209400 */
[----:B------:R-:W-:Y:S01]  /*17f0*/  ULOP3.LUT UR19, UR6, UR19, URZ, 0x3c, !UPT ;  /* 0x0000001306137292 */ /* 0x000fe2000f8e3c3f */
[----:B------:R-:W-:Y:S01]  /*1800*/  IABS R0, R0 ;  /* 0x0000000000007213 */ /* 0x000fe20000000000 */
[----:B------:R-:W-:-:S02]  /*1810*/  UIADD3 UR18, -UR18, URZ, URZ ;  /* 0x0000003f12127290 */ /* 0x000fc4000fffe13f */
[----:B------:R-:W-:Y:S02]  /*1820*/  ULDC.64 UR4, c[0x0][0x180] ;  /* 0x0000600000047ab9 */ /* 0x000fe40000000a00 */
[----:B------:R-:W-:Y:S01]  /*1830*/  ISETP.LE.AND P0, PT, RZ, UR19, PT ;  /* 0x00000013ff007c0c */ /* 0x000fe2000bf03270 */
[----:B------:R-:W-:-:S04]  /*1840*/  UIMAD UR13, UR18, UR13, UR7 ;  /* 0x0000000d120d72a4 */ /* 0x000fc8000f8e0207 */
[----:B------:R-:W-:Y:S01]  /*1850*/  USHF.R.S32.HI UR7, URZ, 0x1f, UR13 ;  /* 0x0000001f3f077899 */ /* 0x000fe2000801140d */
[----:B-1----:R-:W1:Y:S02]  /*1860*/  MUFU.RCP R6, R8 ;  /* 0x0000000800067308 */ /* 0x002e640000001000 */
[----:B-1----:R-:W-:-:S06]  /*1870*/  IADD3 R6, R6, 0xffffffe, RZ ;  /* 0x0ffffffe06067810 */ /* 0x002fcc0007ffe0ff */
[----:B------:R-:W1:Y:S02]  /*1880*/  F2I.FTZ.U32.TRUNC.NTZ R7, R6 ;  /* 0x0000000600077305 */ /* 0x000e64000021f000 */
[----:B-1----:R-:W-:Y:S01]  /*1890*/  IMAD.MOV R4, RZ, RZ, -R7 ;  /* 0x000000ffff047224 */ /* 0x002fe200078e0a07 */
[----:B------:R-:W-:-:S03]  /*18a0*/  MOV R6, RZ ;  /* 0x000000ff00067202 */ /* 0x000fc60000000f00 */
[----:B------:R-:W-:-:S04]  /*18b0*/  IMAD R4, R4, R5, RZ ;  /* 0x0000000504047224 */ /* 0x000fc800078e02ff */
[----:B------:R-:W-:-:S04]  /*18c0*/  IMAD.HI.U32 R7, R7, R4, R6 ;  /* 0x0000000407077227 */ /* 0x000fc800078e0006 */
[----:B------:R-:W-:-:S04]  /*18d0*/  IMAD.MOV.U32 R4, RZ, RZ, R0 ;  /* 0x000000ffff047224 */ /* 0x000fc800078e0000 */
[----:B------:R-:W-:-:S04]  /*18e0*/  IMAD.HI.U32 R8, R7, R4, RZ ;  /* 0x0000000407087227 */ /* 0x000fc800078e00ff */
[----:B------:R-:W-:-:S04]  /*18f0*/  IMAD.MOV R0, RZ, RZ, -R8 ;  /* 0x000000ffff007224 */ /* 0x000fc800078e0a08 */
[----:B------:R-:W-:-:S05]  /*1900*/  IMAD R0, R5, R0, R4 ;  /* 0x0000000005007224 */ /* 0x000fca00078e0204 */
[----:B------:R-:W-:-:S13]  /*1910*/  ISETP.GT.U32.AND P1, PT, R5, R0, PT ;  /* 0x000000000500720c */ /* 0x000fda0003f24070 */
[-C--:B------:R-:W-:Y:S02]  /*1920*/  @!P1 IADD3 R0, R0, -R5.reuse, RZ ;  /* 0x8000000500009210 */ /* 0x080fe40007ffe0ff */
[----:B------:R-:W-:Y:S02]  /*1930*/  @!P1 IADD3 R8, R8, 0x1, RZ ;  /* 0x0000000108089810 */ /* 0x000fe40007ffe0ff */
[----:B------:R-:W-:Y:S02]  /*1940*/  ISETP.GE.U32.AND P2, PT, R0, R5, PT ;  /* 0x000000050000720c */ /* 0x000fe40003f46070 */
[----:B------:R-:W-:-:S11]  /*1950*/  ISETP.NE.AND P1, PT, RZ, c[0x0][0x1c8], PT ;  /* 0x00007200ff007a0c */ /* 0x000fd60003f25270 */
[----:B------:R-:W-:-:S05]  /*1960*/  @P2 IADD3 R8, R8, 0x1, RZ ;  /* 0x0000000108082810 */ /* 0x000fca0007ffe0ff */
[----:B------:R-:W-:Y:S01]  /*1970*/  @!P0 IMAD.MOV R8, RZ, RZ, -R8 ;  /* 0x000000ffff088224 */ /* 0x000fe200078e0a08 */
[----:B------:R-:W-:-:S04]  /*1980*/  @!P1 LOP3.LUT R8, RZ, c[0x0][0x1c8], RZ, 0x33, !PT ;  /* 0x00007200ff089a12 */ /* 0x000fc800078e33ff */
[----:B------:R-:W-:-:S05]  /*1990*/  SHF.R.S32.HI R9, RZ, 0x1f, R8 ;  /* 0x0000001fff097819 */ /* 0x000fca0000011408 */
[----:B------:R-:W-:-:S04]  /*19a0*/  IMAD R7, R9, c[0x0][0x1b0], RZ ;  /* 0x00006c0009077a24 */ /* 0x000fc800078e02ff */
[----:B------:R-:W-:Y:S01]  /*19b0*/  IMAD R7, R8, c[0x0][0x1b4], R7 ;  /* 0x00006d0008077a24 */ /* 0x000fe200078e0207 */
[----:B--2---:R-:W1:Y:S02]  /*19c0*/  R2UR UR16, R2 ;  /* 0x00000000021073c2 */ /* 0x004e6400000e0000 */
[----:B-1----:R-:W-:Y:S02]  /*19d0*/  USHF.R.S32.HI UR15, URZ, 0x1f, UR16 ;  /* 0x0000001f3f0f7899 */ /* 0x002fe40008011410 */
[----:B------:R-:W-:Y:S02]  /*19e0*/  UIMAD.WIDE.U32 UR22, UR16, UR4, URZ ;  /* 0x00000004101672a5 */ /* 0x000fe4000f8e003f */
[----:B------:R-:W-:-:S04]  /*19f0*/  UIMAD UR17, UR15, UR4, URZ ;  /* 0x000000040f1172a4 */ /* 0x000fc8000f8e023f */
[----:B------:R-:W-:Y:S02]  /*1a00*/  UIMAD UR17, UR16, UR5, UR17 ;  /* 0x00000005101172a4 */ /* 0x000fe4000f8e0211 */
[----:B------:R-:W-:Y:S02]  /*1a10*/  UMOV UR18, UR22 ;  /* 0x0000001600127c82 */ /* 0x000fe40008000000 */
[----:B------:R-:W-:Y:S02]  /*1a20*/  ULDC.64 UR4, c[0x0][0x198] ;  /* 0x0000660000047ab9 */ /* 0x000fe40000000a00 */
[----:B------:R-:W-:Y:S02]  /*1a30*/  UIADD3 UR19, UR23, UR17, URZ ;  /* 0x0000001117137290 */ /* 0x000fe4000fffe03f */
[----:B------:R-:W-:Y:S02]  /*1a40*/  UIMAD UR17, UR7, UR4, URZ ;  /* 0x00000004071172a4 */ /* 0x000fe4000f8e023f */
[----:B------:R-:W-:-:S02]  /*1a50*/  UIMAD.WIDE.U32 UR18, UR13, UR4, UR18 ;  /* 0x000000040d1272a5 */ /* 0x000fc4000f8e0012 */
        /* <DEDUP_REMOVED lines=13> */
.L_x_1491:
[----:B---3--:R-:W-:Y:S02]  /*1b30*/  UISETP.NE.AND UP0, UPT, UR17, -0x1, UPT ;  /* 0xffffffff1100788c */ /* 0x008fe4000bf05270 */
[----:B------:R-:W-:-:S04]  /*1b40*/  ULDC.64 UR4, c[0x0][0x198] ;  /* 0x0000660000047ab9 */ /* 0x000fc80000000a00 */
[----:B------:R-:W-:-:S05]  /*1b50*/  PLOP3.LUT P0, PT, PT, PT, UP0, 0x80, 0x0 ;  /* 0x000000000000781c */ /* 0x000fca0003f0f008 */
[----:B------:R-:W-:-:S04]  /*1b60*/  @UP0 UIADD3 UR19, UR16, UR17, URZ ;  /* 0x0000001110130290 */ /* 0x000fc8000fffe03f */
[----:B------:R-:W-:-:S04]  /*1b70*/  @UP0 UIMAD.WIDE.U32 UR22, UR19, UR4, URZ ;  /* 0x00000004131602a5 */ /* 0x000fc8000f8e003f */
[----:B------:R-:W-:-:S03]  /*1b80*/  @UP0 UIMAD UR19, UR19, UR5, UR23 ;  /* 0x00000005131302a4 */ /* 0x000fc6000f8e0217 */
[----:B------:R-:W-:Y:S01]  /*1b90*/  @UP0 UMOV UR20, UR22 ;  /* 0x0000001600140c82 */ /* 0x000fe20008000000 */
[----:B------:R-:W-:Y:S05]  /*1ba0*/  @P0 BRA `(.L_x_1493) ;  /* 0x000000d000000947 */ /* 0x000fea0003800000 */
[----:B------:R-:W-:Y:S02]  /*1bb0*/  USHF.R.S32.HI UR7, URZ, 0x1f, UR16 ;  /* 0x0000001f3f077899 */ /* 0x000fe40008011410 */
[----:B------:R-:W-:Y:S02]  /*1bc0*/  ULDC.64 UR4, c[0x0][0x198] ;  /* 0x0000660000047ab9 */ /* 0x000fe40000000a00 */
[----:B------:R-:W-:Y:S02]  /*1bd0*/  UIMAD UR7, UR7, UR4, URZ ;  /* 0x00000004070772a4 */ /* 0x000fe4000f8e023f */
[----:B------:R-:W-:Y:S02]  /*1be0*/  UIMAD.WIDE.U32 UR18, UR16, UR4, URZ ;  /* 0x00000004101272a5 */ /* 0x000fe4000f8e003f */
[----:B------:R-:W-:Y:S02]  /*1bf0*/  UIMAD UR7, UR16, UR5, UR7 ;  /* 0x00000005100772a4 */ /* 0x000fe4000f8e0207 */
[----:B------:R-:W-:-:S02]  /*1c00*/  USHF.R.S32.HI UR13, URZ, 0x1f, UR15 ;  /* 0x0000001f3f0d7899 */ /* 0x000fc4000801140f */
[----:B------:R-:W-:Y:S02]  /*1c10*/  UIADD3 UR19, UR19, UR7, URZ ;  /* 0x0000000713137290 */ /* 0x000fe4000fffe03f */
[----:B------:R-:W-:Y:S02]  /*1c20*/  ULDC.64 UR4, c[0x0][0x180] ;  /* 0x0000600000047ab9 */ /* 0x000fe40000000a00 */
[----:B------:R-:W-:Y:S02]  /*1c30*/  UIMAD UR13, UR13, UR4, URZ ;  /* 0x000000040d0d72a4 */ /* 0x000fe4000f8e023f */
[----:B------:R-:W-:Y:S02]  /*1c40*/  UIMAD.WIDE.U32 UR18, UR15, UR4, UR18 ;  /* 0x000000040f1272a5 */ /* 0x000fe4000f8e0012 */
[----:B------:R-:W-:-:S04]  /*1c50*/  UIMAD UR5, UR15, UR5, UR13 ;  /* 0x000000050f0572a4 */ /* 0x000fc8000f8e020d */
[----:B------:R-:W-:Y:S02]  /*1c60*/  UIADD3 UR19, UR19, UR5, URZ ;  /* 0x0000000513137290 */ /* 0x000fe4000fffe03f */
[----:B------:R-:W-:Y:S02]  /*1c70*/  UMOV UR20, UR18 ;  /* 0x0000001200147c82 */ /* 0x000fe40008000000 */
.L_x_1493:
[----:B------:R-:W-:Y:S01]  /*1c80*/  IABS R4, c[0x0][0x1c8] ;  /* 0x0000720000047a13 */ /* 0x000fe20000000000 */
[----:B------:R-:W-:Y:S01]  /*1c90*/  IMAD.U32 R0, RZ, RZ, UR6 ;  /* 0x00000006ff007e24 */ /* 0x000fe2000f8e00ff */
[----:B------:R-:W-:Y:S02]  /*1ca0*/  ULDC UR4, c[0x0][0x1c8] ;  /* 0x0000720000047ab9 */ /* 0x000fe40000000800 */
[----:B------:R-:W1:Y:S01]  /*1cb0*/  I2F.RP R8, R4 ;  /* 0x0000000400087306 */ /* 0x000e620000209400 */
[----:B------:R-:W-:Y:S01]  /*1cc0*/  ULOP3.LUT UR4, UR6, UR4, URZ, 0x3c, !UPT ;  /* 0x0000000406047292 */ /* 0x000fe2000f8e3c3f */
[----:B------:R-:W-:Y:S01]  /*1cd0*/  IABS R0, R0 ;  /* 0x0000000000007213 */ /* 0x000fe20000000000 */
[----:B------:R-:W-:Y:S02]  /*1ce0*/  ULEA UR13, UR8, 0xffffffc0, 0x6 ;  /* 0xffffffc0080d7891 */ /* 0x000fe4000f8e303f */
[----:B------:R-:W-:-:S02]  /*1cf0*/  UMOV UR22, UR20 ;  /* 0x0000001400167c82 */ /* 0x000fc40008000000 */
[----:B------:R-:W-:Y:S01]  /*1d00*/  ISETP.LE.AND P2, PT, RZ, UR4, PT ;  /* 0x00000004ff007c0c */ /* 0x000fe2000bf43270 */
[----:B------:R-:W-:Y:S02]  /*1d10*/  USHF.R.S32.HI UR7, URZ, 0x1f, UR13 ;  /* 0x0000001f3f077899 */ /* 0x000fe4000801140d */
[----:B------:R-:W-:Y:S02]  /*1d20*/  ULDC.64 UR4, c[0x0][0x198] ;  /* 0x0000660000047ab9 */ /* 0x000fe40000000a00 */
[----:B------:R-:W-:Y:S02]  /*1d30*/  UIMAD UR18, UR7, UR4, URZ ;  /* 0x00000004071272a4 */ /* 0x000fe4000f8e023f */
[----:B------:R-:W-:Y:S01]  /*1d40*/  UMOV UR23, UR19 ;  /* 0x0000001300177c82 */ /* 0x000fe20008000000 */
[----:B-1----:R-:W1:Y:S01]  /*1d50*/  MUFU.RCP R6, R8 ;  /* 0x0000000800067308 */ /* 0x002e620000001000 */
[----:B------:R-:W-:Y:S02]  /*1d60*/  UIMAD.WIDE.U32 UR22, UR13, UR4, UR22 ;  /* 0x000000040d1672a5 */ /* 0x000fe4000f8e0016 */
[----:B------:R-:W-:-:S02]  /*1d70*/  UIMAD UR4, UR13, UR5, UR18 ;  /* 0x000000050d0472a4 */ /* 0x000fc4000f8e0212 */
[----:B------:R-:W-:Y:S02]  /*1d80*/  @UP0 UIADD3 UR17, UR16, UR17, URZ ;  /* 0x0000001110110290 */ /* 0x000fe4000fffe03f */
[----:B------:R-:W-:Y:S01]  /*1d90*/  UIADD3 UR4, UR23, UR4, URZ ;  /* 0x0000000417047290 */ /* 0x000fe2000fffe03f */
[----:B-1----:R-:W-:-:S04]  /*1da0*/  IADD3 R6, R6, 0xffffffe, RZ ;  /* 0x0ffffffe06067810 */ /* 0x002fc80007ffe0ff */
[----:B------:R-:W1:Y:S02]  /*1db0*/  F2I.FTZ.U32.TRUNC.NTZ R7, R6 ;  /* 0x0000000600077305 */ /* 0x000e64000021f000 */
[----:B-1----:R-:W-:Y:S01]  /*1dc0*/  IMAD.MOV R5, RZ, RZ, -R7 ;  /* 0x000000ffff057224 */ /* 0x002fe200078e0a07 */
[----:B------:R-:W-:-:S03]  /*1dd0*/  MOV R6, RZ ;  /* 0x000000ff00067202 */ /* 0x000fc60000000f00 */
        /* <DEDUP_REMOVED lines=10> */
[----:B------:R-:W-:Y:S01]  /*1e80*/  IMAD.U32 R4, RZ, RZ, UR22 ;  /* 0x00000016ff047e24 */ /* 0x000fe2000f8e00ff */
[----:B------:R-:W-:Y:S01]  /*1e90*/  MOV R5, UR23 ;  /* 0x0000001700057c02 */ /* 0x000fe20008000f00 */
[----:B------:R-:W-:Y:S01]  /*1ea0*/  IMAD.U32 R5, RZ, RZ, UR4 ;  /* 0x00000004ff057e24 */ /* 0x000fe2000f8e00ff */
[----:B------:R-:W-:Y:S02]  /*1eb0*/  ULDC.64 UR4, c[0x0][0x1a0] ;  /* 0x0000680000047ab9 */ /* 0x000fe40000000a00 */
[----:B------:R-:W-:-:S04]  /*1ec0*/  @UP0 UIMAD.WIDE.U32 UR18, UR17, UR4, URZ ;  /* 0x00000004111202a5 */ /* 0x000fc8000f8e003f */
[----:B------:R-:W-:-:S03]  /*1ed0*/  @UP0 UIMAD UR17, UR17, UR5, UR19 ;  /* 0x00000005111102a4 */ /* 0x000fc6000f8e0213 */
[----:B------:R-:W-:-:S04]  /*1ee0*/  @P3 IADD3 R8, R8, 0x1, RZ ;  /* 0x0000000108083810 */ /* 0x000fc80007ffe0ff */
[----:B------:R-:W-:Y:S02]  /*1ef0*/  @!P2 IADD3 R8, -R8, RZ, RZ ;  /* 0x000000ff0808a210 */ /* 0x000fe40007ffe1ff */
        /* <DEDUP_REMOVED lines=19> */
.L_x_1492:
[----:B------:R-:W-:Y:S01]  /*2030*/  SHF.R.S32.HI R2, RZ, 0x1f, R3 ;  /* 0x0000001fff027819 */ /* 0x000fe20000011403 */
[----:B------:R-:W-:Y:S01]  /*2040*/  UISETP.NE.AND UP0, UPT, UR14, -0x1, UPT ;  /* 0xffffffff0e00788c */ /* 0x000fe2000bf05270 */
[----:B------:R-:W-:Y:S01]  /*2050*/  IMAD R9, R9, c[0x0][0x1b8], RZ ;  /* 0x00006e0009097a24 */ /* 0x000fe200078e02ff */
[----:B------:R-:W-:Y:S01]  /*2060*/  ULDC.64 UR4, c[0x0][0x190] ;  /* 0x0000640000047ab9 */ /* 0x000fe20000000a00 */
[CC--:B------:R-:W-:Y:S01]  /*2070*/  LEA.HI R6, R2.reuse, R3.reuse, RZ, 0x3 ;  /* 0x0000000302067211 */ /* 0x0c0fe200078f18ff */
[----:B------:R-:W1:Y:S01]  /*2080*/  S2R R21, SR_CTAID.X ;  /* 0x0000000000157919 */ /* 0x000e620000002500 */
[----:B------:R-:W-:Y:S01]  /*2090*/  LEA.HI R0, R2, R3, RZ, 0x4 ;  /* 0x0000000302007211 */ /* 0x000fe200078f20ff */
[----:B------:R-:W-:Y:S01]  /*20a0*/  IMAD R10, R8, c[0x0][0x1bc], R9 ;  /* 0x00006f00080a7a24 */ /* 0x000fe200078e0209 */
[----:B------:R-:W-:Y:S01]  /*20b0*/  SHF.R.S32.HI R18, RZ, 0x3, R6 ;  /* 0x00000003ff127819 */ /* 0x000fe20000011406 */
[----:B------:R-:W-:Y:S01]  /*20c0*/  UIADD3 UR20, -UR11, UR12, URZ ;  /* 0x0000000c0b147290 */ /* 0x000fe2000fffe13f */
[----:B------:R-:W-:Y:S01]  /*20d0*/  SHF.R.S32.HI R233, RZ, 0x4, R0 ;  /* 0x00000004ffe97819 */ /* 0x000fe20000011400 */
[----:B------:R-:W-:Y:S01]  /*20e0*/  BSSY B0, `(.L_x_1494) ;  /* 0x0000078000007945 */ /* 0x000fe20003800000 */
[----:B------:R-:W-:Y:S01]  /*20f0*/  LOP3.LUT R6, R6, 0xfffffff8, RZ, 0xc0, !PT ;  /* 0xfffffff806067812 */ /* 0x000fe200078ec0ff */
[----:B------:R-:W-:Y:S01]  /*2100*/  IMAD.SHL.U32 R235, R18, 0x40, RZ ;  /* 0x0000004012eb7824 */ /* 0x000fe200078e00ff */
[C---:B------:R-:W-:Y:S01]  /*2110*/  LEA.HI R4, R0.reuse, R233, RZ, 0x1 ;  /* 0x000000e900047211 */ /* 0x040fe200078f08ff */
[----:B------:R-:W-:Y:S01]  /*2120*/  @UP0 UIMAD.WIDE.U32 UR22, UR14, UR4, URZ ;  /* 0x000000040e1602a5 */ /* 0x000fe2000f8e003f */
[----:B------:R-:W-:Y:S01]  /*2130*/  LOP3.LUT R0, R0, 0xfffffff0, RZ, 0xc0, !PT ;  /* 0xfffffff000007812 */ /* 0x000fe200078ec0ff */
[----:B------:R-:W-:Y:S01]  /*2140*/  IMAD.IADD R6, R3, 0x1, -R6 ;  /* 0x0000000103067824 */ /* 0x000fe200078e0a06 */
[----:B------:R-:W-:Y:S01]  /*2150*/  LOP3.LUT R4, R4, 0xfffffffe, RZ, 0xc0, !PT ;  /* 0xfffffffe04047812 */ /* 0x000fe200078ec0ff */
[----:B------:R-:W-:Y:S01]  /*2160*/  @UP0 UIMAD UR15, UR14, UR5, UR23 ;  /* 0x000000050e0f02a4 */ /* 0x000fe2000f8e0217 */
[----:B------:R-:W-:Y:S01]  /*2170*/  LOP3.LUT R235, R235, 0x1c0, RZ, 0xc0, !PT ;  /* 0x000001c0ebeb7812 */ /* 0x000fe200078ec0ff */
[----:B------:R-:W-:Y:S01]  /*2180*/  IMAD.SHL.U32 R236, R6, 0x8, RZ ;  /* 0x0000000806ec7824 */ /* 0x000fe200078e00ff */
[----:B------:R-:W-:Y:S01]  /*2190*/  @!UP0 USHF.R.S32.HI UR14, URZ, 0x1f, UR29 ;  /* 0x0000001f3f0e8899 */ /* 0x000fe2000801141d */
[----:B------:R-:W-:Y:S01]  /*21a0*/  IMAD.IADD R233, R233, 0x1, -R4 ;  /* 0x00000001e9e97824 */ /* 0x000fe200078e0a04 */
[----:B------:R-:W-:Y:S01]  /*21b0*/  ULDC.64 UR4, c[0x0][0x178] ;  /* 0x00005e0000047ab9 */ /* 0x000fe20000000a00 */
[----:B------:R-:W-:Y:S01]  /*21c0*/  IMAD.IADD R0, R3, 0x1, -R0 ;  /* 0x0000000103007824 */ /* 0x000fe200078e0a00 */
[----:B------:R-:W-:Y:S01]  /*21d0*/  LOP3.LUT R4, R235, 0x38, R236, 0xf8, !PT ;  /* 0x00000038eb047812 */ /* 0x000fe200078ef8ec */
[----:B------:R-:W-:Y:S01]  /*21e0*/  @!UP0 UIMAD UR14, UR14, UR4, URZ ;  /* 0x000000040e0e82a4 */ /* 0x000fe2000f8e023f */
[----:B------:R-:W-:Y:S01]  /*21f0*/  SHF.R.U32.HI R235, RZ, 0x3, R235 ;  /* 0x00000003ffeb7819 */ /* 0x000fe200000116eb */
[----:B------:R-:W-:Y:S01]  /*2200*/  @!UP0 UIMAD.WIDE.U32 UR24, UR29, UR4, URZ ;  /* 0x000000041d1882a5 */ /* 0x000fe2000f8e003f */
[----:B------:R-:W-:Y:S01]  /*2210*/  SHF.R.S32.HI R5, RZ, 0x1f, R0 ;  /* 0x0000001fff057819 */ /* 0x000fe20000011400 */
[----:B------:R-:W-:Y:S01]  /*2220*/  @!UP0 UIMAD UR5, UR29, UR5, UR14 ;  /* 0x000000051d0582a4 */ /* 0x000fe2000f8e020e */
[----:B------:R-:W-:-:S02]  /*2230*/  LOP3.LUT R235, R4, R235, RZ, 0x3c, !PT ;  /* 0x000000eb04eb7212 */ /* 0x000fc400078e3cff */
[----:B------:R-:W-:Y:S01]  /*2240*/  LEA.HI R4, R2, R3, RZ, 0x6 ;  /* 0x0000000302047211 */ /* 0x000fe200078f30ff */
[----:B------:R-:W-:Y:S01]  /*2250*/  @!UP0 UIADD3 UR15, UR25, UR5, URZ ;  /* 0x00000005190f8290 */ /* 0x000fe2000fffe03f */
[----:B------:R-:W-:Y:S01]  /*2260*/  LEA.HI R5, R5, R0, RZ, 0x3 ;  /* 0x0000000005057211 */ /* 0x000fe200078f18ff */
[----:B------:R-:W-:Y:S01]  /*2270*/  @!UP0 UMOV UR22, UR24 ;  /* 0x0000001800168c82 */ /* 0x000fe20008000000 */
[----:B------:R-:W-:Y:S01]  /*2280*/  IADD3 R14, P0, R236, UR18, RZ ;  /* 0x00000012ec0e7c10 */ /* 0x000fe2000ff1e0ff */
[----:B------:R-:W-:Y:S01]  /*2290*/  IMAD.SHL.U32 R4, R4, 0x8, RZ ;  /* 0x0000000804047824 */ /* 0x000fe200078e00ff */
[C---:B------:R-:W-:Y:S01]  /*22a0*/  LOP3.LUT R11, R5.reuse, 0xfffffff8, RZ, 0xc0, !PT ;  /* 0xfffffff8050b7812 */ /* 0x040fe200078ec0ff */
[----:B------:R-:W-:Y:S01]  /*22b0*/  ULDC.64 UR4, c[0x0][0x1a8] ;  /* 0x00006a0000047ab9 */ /* 0x000fe20000000a00 */
[----:B------:R-:W-:Y:S01]  /*22c0*/  IADD3 R16, P1, R236, R16, RZ ;  /* 0x00000010ec107210 */ /* 0x000fe20007f3e0ff */
[----:B------:R-:W-:Y:S01]  /*22d0*/  IMAD.SHL.U32 R5, R5, 0x40, RZ ;  /* 0x0000004005057824 */ /* 0x000fe200078e00ff */
[----:B------:R-:W-:Y:S01]  /*22e0*/  LOP3.LUT R235, R235, 0xfffffe00, R4, 0xf8, !PT ;  /* 0xfffffe00ebeb7812 */ /* 0x000fe200078ef804 */
[----:B------:R-:W-:Y:S01]  /*22f0*/  IMAD.IADD R0, R0, 0x1, -R11 ;  /* 0x0000000100007824 */ /* 0x000fe200078e0a0b */
[----:B------:R-:W-:-:S02]  /*2300*/  SHF.R.S32.HI R4, RZ, 0x1f, R236 ;  /* 0x0000001fff047819 */ /* 0x000fc400000114ec */
[----:B------:R-:W-:Y:S01]  /*2310*/  SHF.R.S32.HI R19, RZ, 0x1f, R18 ;  /* 0x0000001fff137819 */ /* 0x000fe20000011412 */
[----:B------:R-:W-:Y:S01]  /*2320*/  IMAD.SHL.U32 R235, R235, 0x2, RZ ;  /* 0x00000002ebeb7824 */ /* 0x000fe200078e00ff */
[C---:B------:R-:W-:Y:S01]  /*2330*/  IADD3.X R15, R4.reuse, UR17, RZ, P0, !PT ;  /* 0x00000011040f7c10 */ /* 0x040fe200087fe4ff */
[----:B------:R-:W-:Y:S01]  /*2340*/  IMAD.X R17, R4, 0x1, R7, P1 ;  /* 0x0000000104117824 */ /* 0x000fe200008e0607 */
[C---:B------:R-:W-:Y:S01]  /*2350*/  IADD3 R12, P0, R236.reuse, UR22, RZ ;  /* 0x00000016ec0c7c10 */ /* 0x040fe2000ff1e0ff */
[----:B------:R-:W-:Y:S01]  /*2360*/  IMAD.SHL.U32 R7, R233, 0x8, RZ ;  /* 0x00000008e9077824 */ /* 0x000fe200078e00ff */
[----:B------:R-:W-:Y:S01]  /*2370*/  IADD3 R173, R236, 0x40, RZ ;  /* 0x00000040ecad7810 */ /* 0x000fe20007ffe0ff */
[----:B------:R-:W-:Y:S01]  /*2380*/  IMAD.WIDE.U32 R8, R8, c[0x0][0x1b8], R14 ;  /* 0x00006e0008087a25 */ /* 0x000fe200078e000e */
[----:B------:R-:W-:Y:S02]  /*2390*/  IADD3.X R13, R4, UR15, RZ, P0, !PT ;  /* 0x0000000f040d7c10 */ /* 0x000fe400087fe4ff */
[----:B------:R-:W-:Y:S01]  /*23a0*/  R2P PR, R0, 0x6 ;  /* 0x0000000600007804 */ /* 0x000fe20000000000 */
[----:B------:R-:W-:Y:S01]  /*23b0*/  IMAD.IADD R11, R9, 0x1, R10 ;  /* 0x00000001090b7824 */ /* 0x000fe200078e020a */
[----:B------:R-:W-:Y:S01]  /*23c0*/  IADD3 R170, P0, R18, UR13, RZ ;  /* 0x0000000d12aa7c10 */ /* 0x000fe2000ff1e0ff */
[----:B------:R-:W-:Y:S01]  /*23d0*/  IMAD.SHL.U32 R0, R0, 0x40, RZ ;  /* 0x0000004000007824 */ /* 0x000fe200078e00ff */
[----:B------:R-:W-:Y:S01]  /*23e0*/  USHF.R.S32.HI UR13, URZ, 0x1f, UR6 ;  /* 0x0000001f3f0d7899 */ /* 0x000fe20008011406 */
[----:B------:R-:W-:Y:S01]  /*23f0*/  IMAD.MOV.U32 R10, RZ, RZ, R8 ;  /* 0x000000ffff0a7224 */ /* 0x000fe200078e0008 */
[----:B------:R-:W-:Y:S01]  /*2400*/  IADD3.X R9, R19, UR7, RZ, P0, !PT ;  /* 0x0000000713097c10 */ /* 0x000fe200087fe4ff */
[----:B------:R-:W-:Y:S01]  /*2410*/  IMAD.U32 R14, RZ, RZ, UR6 ;  /* 0x00000006ff0e7e24 */ /* 0x000fe2000f8e00ff */
[----:B------:R-:W-:Y:S01]  /*2420*/  LOP3.LUT R0, R0, 0x1c0, RZ, 0xc0, !PT ;  /* 0x000001c000007812 */ /* 0x000fe200078ec0ff */
[----:B------:R-:W-:Y:S01]  /*2430*/  UIMAD UR4, UR13, UR4, URZ ;  /* 0x000000040d0472a4 */ /* 0x000fe2000f8e023f */
[----:B------:R-:W-:Y:S01]  /*2440*/  ISETP.GE.AND P0, PT, R18, UR20, PT ;  /* 0x0000001412007c0c */ /* 0x000fe2000bf06270 */
[----:B------:R-:W-:Y:S01]  /*2450*/  IMAD R9, R9, c[0x0][0x1a0], RZ ;  /* 0x0000680009097a24 */ /* 0x000fe200078e02ff */
[----:B------:R-:W-:Y:S01]  /*2460*/  LOP3.LUT R7, R0, 0x8, R7, 0xf8, !PT ;  /* 0x0000000800077812 */ /* 0x000fe200078ef807 */
[----:B------:R-:W-:Y:S01]  /*2470*/  UIMAD UR4, UR6, UR5, UR4 ;  /* 0x00000005060472a4 */ /* 0x000fe2000f8e0204 */
[----:B------:R-:W-:Y:S01]  /*2480*/  SHF.R.U32.HI R0, RZ, 0x3, R0 ;  /* 0x00000003ff007819 */ /* 0x000fe20000011600 */
[----:B------:R-:W-:Y:S01]  /*2490*/  IMAD R9, R170, c[0x0][0x1a4], R9 ;  /* 0x00006900aa097a24 */ /* 0x000fe200078e0209 */
[----:B------:R-:W-:Y:S01]  /*24a0*/  IADD3 R172, R236, 0x80, RZ ;  /* 0x00000080ecac7810 */ /* 0x000fe20007ffe0ff */
[----:B------:R-:W-:Y:S01]  /*24b0*/  IMAD.WIDE.U32 R170, R170, c[0x0][0x1a0], R10 ;  /* 0x00006800aaaa7a25 */ /* 0x000fe200078e000a */
[----:B------:R-:W-:-:S02]  /*24c0*/  LEA.HI R11, R2, R3, RZ, 0x5 ;  /* 0x00000003020b7211 */ /* 0x000fc400078f28ff */
[----:B------:R-:W-:Y:S01]  /*24d0*/  LOP3.LUT R0, R7, R0, RZ, 0x3c, !PT ;  /* 0x0000000007007212 */ /* 0x000fe200078e3cff */
[----:B------:R-:W-:Y:S01]  /*24e0*/  IMAD R165, R19, c[0x0][0x198], RZ ;  /* 0x0000660013a57a24 */ /* 0x000fe200078e02ff */
[----:B------:R-:W-:Y:S01]  /*24f0*/  IADD3 R169, R236, 0xc0, RZ ;  /* 0x000000c0eca97810 */ /* 0x000fe20007ffe0ff */
[----:B------:R-:W-:Y:S01]  /*2500*/  IMAD.WIDE.U32 R14, R14, c[0x0][0x1a8], R12 ;  /* 0x00006a000e0e7a25 */ /* 0x000fe200078e000c */
[----:B------:R-:W-:Y:S02]  /*2510*/  LOP3.LUT R12, R11, 0xffffffe0, RZ, 0xc0, !PT ;  /* 0xffffffe00b0c7812 */ /* 0x000fe400078ec0ff */
[----:B------:R-:W-:Y:S01]  /*2520*/  LOP3.LUT R0, R0, 0xfffffe00, R5, 0xf8, !PT ;  /* 0xfffffe0000007812 */ /* 0x000fe200078ef805 */
[----:B------:R-:W-:Y:S01]  /*2530*/  IMAD.MOV.U32 R7, RZ, RZ, 0x10 ;  /* 0x00000010ff077424 */ /* 0x000fe200078e00ff */
[----:B------:R-:W-:Y:S01]  /*2540*/  SHF.R.S32.HI R11, RZ, 0x5, R11 ;  /* 0x00000005ff0b7819 */ /* 0x000fe2000001140b */
[----:B------:R-:W-:Y:S02]  /*2550*/  IMAD.MOV.U32 R2, RZ, RZ, 0x20 ;  /* 0x00000020ff027424 */ /* 0x000fe400078e00ff */
[C---:B------:R-:W-:Y:S01]  /*2560*/  IMAD R165, R18.reuse, c[0x0][0x19c], R165 ;  /* 0x0000670012a57a24 */ /* 0x040fe200078e02a5 */
[----:B------:R-:W-:Y:S01]  /*2570*/  SEL R7, R7, 0xfffffff0, !P1 ;  /* 0xfffffff007077807 */ /* 0x000fe20004800000 */
[----:B------:R-:W-:Y:S01]  /*2580*/  IMAD.WIDE.U32 R166, R18, c[0x0][0x198], R16 ;  /* 0x0000660012a67a25 */ /* 0x000fe200078e0010 */
[----:B------:R-:W-:-:S02]  /*2590*/  IADD3 R17, R15, UR4, RZ ;  /* 0x000000040f117c10 */ /* 0x000fc4000fffe0ff */
[----:B------:R-:W-:Y:S01]  /*25a0*/  SEL R5, R2, 0xffffffe0, !P2 ;  /* 0xffffffe002057807 */ /* 0x000fe20005000000 */
[----:B-1----:R-:W-:-:S04]  /*25b0*/  IMAD.WIDE R20, R21, 0x40, R18 ;  /* 0x0000004015147825 */ /* 0x002fc800078e0212 */
[----:B------:R-:W-:Y:S02]  /*25c0*/  IMAD.IADD R165, R167, 0x1, R165 ;  /* 0x00000001a7a57824 */ /* 0x000fe400078e02a5 */
[----:B------:R-:W-:Y:S02]  /*25d0*/  IMAD.IADD R12, R3, 0x1, -R12 ;  /* 0x00000001030c7824 */ /* 0x000fe400078e0a0c */
        /* <DEDUP_REMOVED lines=40> */
.L_x_1495:
[----:B------:R-:W-:Y:S05]  /*2860*/  BSYNC B0 ;  /* 0x0000000000007941 */ /* 0x000fea0003800000 */
.L_x_1494:
        /* <DEDUP_REMOVED lines=45> */
.L_x_1497:
[----:B------:R-:W-:Y:S05]  /*2b40*/  BSYNC B0 ;  /* 0x0000000000007941 */ /* 0x000fea0003800000 */
.L_x_1496:
[----:B-1----:R-:W-:Y:S01]  /*2b50*/  IADD3 R9, R18, 0x20, RZ ;  /* 0x0000002012097810 */ /* 0x002fe20007ffe0ff */
        /* <DEDUP_REMOVED lines=44> */
.L_x_1499:
[----:B------:R-:W-:Y:S05]  /*2e20*/  BSYNC B0 ;  /* 0x0000000000007941 */ /* 0x000fea0003800000 */
.L_x_1498:
        /* <DEDUP_REMOVED lines=38> */
[----:B--2---:R-:W-:-:S04]  /*3090*/  LEA R16, P0, R14, c[0x0][0x160], 0x1 ;  /* 0x000058000e107a11 */ /* 0x004fc800078008ff */
[----:B------:R-:W-:-:S05]  /*30a0*/  LEA.HI.X R17, R14, c[0x0][0x164], R4, 0x1, P0 ;  /* 0x000059000e117a11 */ /* 0x000fca00000f0c04 */
[----:B------:R-:W-:Y:S01]  /*30b0*/  @!PT LDS RZ, [RZ] ;  /* 0x00000000fffff984 */ /* 0x000fe20000000800 */
[----:B------:R-:W-:Y:S01]  /*30c0*/  @!PT LDS RZ, [RZ] ;  /* 0x00000000fffff984 */ /* 0x000fe20000000800 */
[----:B------:R-:W-:Y:S01]  /*30d0*/  @!PT LDS RZ, [RZ] ;  /* 0x00000000fffff984 */ /* 0x000fe20000000800 */
[----:B------:R2:W-:Y:S04]  /*30e0*/  LDGSTS.E.BYPASS.LTC128B.128 [R235+0x7800], [R16.64+0x180] ;  /* 0x0780018010eb7fae */ /* 0x0005e8000b901d60 */
.L_x_1501:
[----:B------:R-:W-:Y:S05]  /*30f0*/  BSYNC B0 ;  /* 0x0000000000007941 */ /* 0x000fea0003800000 */
.L_x_1500:
        /* <DEDUP_REMOVED lines=10> */
[C---:B--2---:R-:W-:Y:S01]  /*31a0*/  @!P5 LEA R20, P6, R166.reuse, c[0x0][0x168], 0x1 ;  /* 0x00005a00a614da11 */ /* 0x044fe200078c08ff */
        /* <DEDUP_REMOVED lines=28> */
.L_x_1503:
[----:B------:R-:W-:Y:S05]  /*3370*/  BSYNC B0 ;  /* 0x0000000000007941 */ /* 0x000fea0003800000 */
.L_x_1502:
        /* <DEDUP_REMOVED lines=9> */
[----:B------:R-:W-:-:S04]  /*3410*/  IADD3 R13, P0, R166, UR25, RZ ;  /* 0x00000019a60d7c10 */ /* 0x000fc8000ff1e0ff */
[----:B------:R-:W-:Y:S02]  /*3420*/  IADD3.X R4, R165, UR24, RZ, P0, !PT ;  /* 0x00000018a5047c10 */ /* 0x000fe400087fe4ff */
[----:B------:R-:W-:Y:S01]  /*3430*/  ISETP.GE.AND P0, PT, R169, c[0x0][0x220], PT ;  /* 0x00008800a9007a0c */ /* 0x000fe20003f06270 */
[----:B------:R3:W-:Y:S01]  /*3440*/  @P5 STS.128 [R235+0x8800], RZ ;  /* 0x008800ffeb005388 */ /* 0x0007e20000000c00 */
[C---:B--2---:R-:W-:Y:S02]  /*3450*/  @!P5 LEA R20, P6, R13.reuse, c[0x0][0x168], 0x1 ;  /* 0x00005a000d14da11 */ /* 0x044fe400078c08ff */
        /* <DEDUP_REMOVED lines=21> */
[----:B---3--:R-:W-:-:S04]  /*35b0*/  LEA R14, P0, R13, c[0x0][0x168], 0x1 ;  /* 0x00005a000d0e7a11 */ /* 0x008fc800078008ff */
[----:B------:R-:W-:-:S05]  /*35c0*/  LEA.HI.X R15, R13, c[0x0][0x16c], R4, 0x1, P0 ;  /* 0x00005b000d0f7a11 */ /* 0x000fca00000f0c04 */
[----:B------:R-:W-:Y:S01]  /*35d0*/  @!PT LDS RZ, [RZ] ;  /* 0x00000000fffff984 */ /* 0x000fe20000000800 */
[----:B------:R-:W-:Y:S01]  /*35e0*/  @!PT LDS RZ, [RZ] ;  /* 0x00000000fffff984 */ /* 0x000fe20000000800 */
[----:B------:R-:W-:Y:S01]  /*35f0*/  @!PT LDS RZ, [RZ] ;  /* 0x00000000fffff984 */ /* 0x000fe20000000800 */
[----:B------:R2:W-:Y:S04]  /*3600*/  LDGSTS.E.BYPASS.LTC128B.128 [R235+0xe800], [R14.64+0x180] ;  /* 0x0e8001800eeb7fae */ /* 0x0005e8000b901d60 */
.L_x_1505:
[----:B------:R-:W-:Y:S05]  /*3610*/  BSYNC B0 ;  /* 0x0000000000007941 */ /* 0x000fea0003800000 */
.L_x_1504:
[----:B------:R-:W-:Y:S01]  /*3620*/  ISETP.GE.AND P0, PT, R9, UR14, PT ;  /* 0x0000000e09007c0c */ /* 0x000fe2000bf06270 */
[----:B------:R-:W-:-:S12]  /*3630*/  BSSY B0, `(.L_x_1506) ;  /* 0x0000027000007945 */ /* 0x000fd80003800000 */
[----:B------:R-:W-:Y:S05]  /*3640*/  @P0 BRA `(.L_x_1507) ;  /* 0x0000025000000947 */ /* 0x000fea0003800000 */
[----:B------:R-:W-:Y:S01]  /*3650*/  ISETP.GE.AND P5, PT, R236, c[0x0][0x220], PT ;  /* 0x00008800ec007a0c */ /* 0x000fe20003fa6270 */
[----:B------:R-:W-:Y:S01]  /*3660*/  IMAD.MOV.U32 R4, RZ, RZ, c[0x0][0x198] ;  /* 0x00006600ff047624 */ /* 0x000fe200078e00ff */
[----:B------:R-:W-:Y:S01]  /*3670*/  ISETP.GE.AND P4, PT, R173, c[0x0][0x220], PT ;  /* 0x00008800ad007a0c */ /* 0x000fe20003f86270 */
[----:B--23--:R-:W-:Y:S01]  /*3680*/  IMAD.MOV.U32 R14, RZ, RZ, c[0x0][0x19c] ;  /* 0x00006700ff0e7624 */ /* 0x00cfe200078e00ff */
        /* <DEDUP_REMOVED lines=33> */
.L_x_1507:
[----:B------:R-:W-:Y:S05]  /*38a0*/  BSYNC B0 ;  /* 0x0000000000007941 */ /* 0x000fea0003800000 */
.L_x_1506:
[----:B------:R-:W-:Y:S01]  /*38b0*/  ISETP.GE.AND P0, PT, R8, UR14, PT ;  /* 0x0000000e08007c0c */ /* 0x000fe2000bf06270 */
[----:B------:R-:W-:-:S12]  /*38c0*/  BSSY B0, `(.L_x_1508) ;  /* 0x0000029000007945 */ /* 0x000fd80003800000 */
[----:B------:R-:W-:Y:S05]  /*38d0*/  @P0 BRA `(.L_x_1509) ;  /* 0x0000027000000947 */ /* 0x000fea0003800000 */
[----:B------:R-:W-:Y:S01]  /*38e0*/  ISETP.GE.AND P5, PT, R236, c[0x0][0x220], PT ;  /* 0x00008800ec007a0c */ /* 0x000fe20003fa6270 */
[----:B--23--:R-:W-:Y:S01]  /*38f0*/  IMAD.MOV.U32 R20, RZ, RZ, c[0x0][0x198] ;  /* 0x00006600ff147624 */ /* 0x00cfe200078e00ff */
        /* <DEDUP_REMOVED lines=37> */
.L_x_1509:
[----:B------:R-:W-:Y:S05]  /*3b50*/  BSYNC B0 ;  /* 0x0000000000007941 */ /* 0x000fea0003800000 */
.L_x_1508:
[----:B------:R-:W0:Y:S01]  /*3b60*/  LDGDEPBAR ;  /* 0x00000000000079af */ /* 0x000e220000000000 */
[----:B------:R-:W-:Y:S01]  /*3b70*/  ISETP.GE.AND P1, PT, R18, UR14, PT ;  /* 0x0000000e12007c0c */ /* 0x000fe2000bf26270 */
[----:B------:R-:W-:Y:S01]  /*3b80*/  IMAD.SHL.U32 R4, R6, 0x40, RZ ;  /* 0x0000004006047824 */ /* 0x000fe200078e00ff */
[----:B------:R-:W-:Y:S01]  /*3b90*/  SHF.R.S32.HI R13, RZ, 0x1f, R12 ;  /* 0x0000001fff0d7819 */ /* 0x000fe2000001140c */
[----:B------:R-:W-:Y:S01]  /*3ba0*/  IMAD.SHL.U32 R18, R18, 0x8, RZ ;  /* 0x0000000812127824 */ /* 0x000fe200078e00ff */
[----:B------:R-:W-:Y:S01]  /*3bb0*/  LOP3.LUT P2, RZ, R6, 0x4, RZ, 0xc0, !PT ;  /* 0x0000000406ff7812 */ /* 0x000fe2000784c0ff */
[----:B------:R-:W-:Y:S01]  /*3bc0*/  IMAD.SHL.U32 R3, R3, 0x2, RZ ;  /* 0x0000000203037824 */ /* 0x000fe200078e00ff */
[----:B------:R-:W-:Y:S01]  /*3bd0*/  LEA.HI R13, R13, R12, RZ, 0x2 ;  /* 0x0000000c0d0d7211 */ /* 0x000fe200078f10ff */
[C---:B------:R-:W-:Y:S01]  /*3be0*/  IMAD R234, R11.reuse, 0x400, R0 ;  /* 0x000004000bea7824 */ /* 0x040fe200078e0200 */
[----:B------:R-:W-:Y:S01]  /*3bf0*/  LEA R12, R11, UR11, 0x4 ;  /* 0x0000000b0b0c7c11 */ /* 0x000fe2000f8e20ff */
[----:B------:R-:W-:Y:S01]  /*3c00*/  BSSY B0, `(.L_x_1510) ;  /* 0x0000034000007945 */ /* 0x000fe20003800000 */
[----:B--23--:R-:W-:Y:S01]  /*3c10*/  LOP3.LUT R15, R4, 0x1c0, RZ, 0xc0, !PT ;  /* 0x000001c0040f7812 */ /* 0x00cfe200078ec0ff */
[----:B------:R-:W-:Y:S01]  /*3c20*/  IMAD.SHL.U32 R234, R234, 0x2, RZ ;  /* 0x00000002eaea7824 */ /* 0x000fe200078e00ff */
[----:B------:R-:W-:-:S02]  /*3c30*/  SHF.R.S32.HI R13, RZ, 0x2, R13 ;  /* 0x00000002ff0d7819 */ /* 0x000fc4000001140d */
[----:B------:R-:W-:Y:S02]  /*3c40*/  LOP3.LUT R18, R15, 0x8, R18, 0xf8, !PT ;  /* 0x000000080f127812 */ /* 0x000fe400078ef812 */
[----:B------:R-:W-:Y:S01]  /*3c50*/  IADD3 R4, R12, 0x1, R13 ;  /* 0x000000010c047810 */ /* 0x000fe20007ffe00d */
[----:B------:R-:W-:Y:S01]  /*3c60*/  IMAD.U32 R13, RZ, RZ, UR12 ;  /* 0x0000000cff0d7e24 */ /* 0x000fe2000f8e00ff */
[----:B------:R-:W-:Y:S02]  /*3c70*/  SHF.R.U32.HI R15, RZ, 0x3, R15 ;  /* 0x00000003ff0f7819 */ /* 0x000fe4000001160f */
[----:B------:R-:W-:Y:S02]  /*3c80*/  LEA R242, P0, R170, c[0x0][0x170], 0x1 ;  /* 0x00005c00aaf27a11 */ /* 0x000fe400078008ff */
[----:B------:R-:W-:Y:S01]  /*3c90*/  LOP3.LUT R18, R18, R15, RZ, 0x3c, !PT ;  /* 0x0000000f12127212 */ /* 0x000fe200078e3cff */
[----:B------:R-:W-:-:S04]  /*3ca0*/  DEPBAR.LE SB0, 0x0 ;  /* 0x000080000000791a */ /* 0x000fc80000000000 */
[----:B------:R-:W-:Y:S01]  /*3cb0*/  BAR.SYNC.DEFER_BLOCKING 0x0 ;  /* 0x0000000000007b1d */ /* 0x000fe20000010000 */
[----:B------:R-:W-:Y:S01]  /*3cc0*/  IADD3 R4, R4, UR10, -R13 ;  /* 0x0000000a04047c10 */ /* 0x000fe2000fffe80d */
[----:B------:R-:W-:Y:S01]  /*3cd0*/  IMAD R233, R233, 0x200, R18 ;  /* 0x00000200e9e97824 */ /* 0x000fe200078e0212 */
[----:B------:R-:W-:Y:S02]  /*3ce0*/  SEL R2, R2, 0xffffffe0, !P2 ;  /* 0xffffffe002027807 */ /* 0x000fe40005000000 */
[----:B------:R-:W-:Y:S02]  /*3cf0*/  LOP3.LUT R3, R3, 0x6, RZ, 0xc0, !PT ;  /* 0x0000000603037812 */ /* 0x000fe400078ec0ff */
[----:B------:R-:W-:Y:S02]  /*3d00*/  LEA.HI.X R245, R170, c[0x0][0x174], R168, 0x1, P0 ;  /* 0x00005d00aaf57a11 */ /* 0x000fe400000f0ca8 */
[----:B------:R-:W-:Y:S01]  /*3d10*/  IADD3 R4, R4, c[0x0][0x2e8], RZ ;  /* 0x0000ba0004047a10 */ /* 0x000fe20007ffe0ff */
        /* <DEDUP_REMOVED lines=9> */
[----:B------:R-:W-:Y:S01]  /*3db0*/  @!P3 IMAD.MOV.U32 R243, RZ, RZ, R245 ;  /* 0x000000fffff3b224 */ /* 0x000fe200078e00f5 */
[----:B------:R3:W-:Y:S01]  /*3dc0*/  @P3 STS.128 [R235+0x10000], RZ ;  /* 0x010000ffeb003388 */ /* 0x0007e20000000c00 */
[----:B------:R-:W-:-:S03]  /*3dd0*/  @!P2 IMAD.MOV.U32 R244, RZ, RZ, R242 ;  /* 0x000000fffff4a224 */ /* 0x000fc600078e00f2 */
        /* <DEDUP_REMOVED lines=9> */
[----:B------:R3:W-:Y:S01]  /*3e70*/  @P1 STS.128 [R235+0x14000], RZ ;  /* 0x014000ffeb001388 */ /* 0x0007e20000000c00 */
[----:B----4-:R-:W-:-:S05]  /*3e80*/  @!P1 IMAD.MOV.U32 R243, RZ, RZ, R245 ;  /* 0x000000fffff39224 */ /* 0x010fca00078e00f5 */
[----:B------:R-:W-:Y:S01]  /*3e90*/  @!PT LDS RZ, [RZ] ;  /* 0x00000000fffff984 */ /* 0x000fe20000000800 */
[----:B------:R-:W-:Y:S01]  /*3ea0*/  @!PT LDS RZ, [RZ] ;  /* 0x00000000fffff984 */ /* 0x000fe20000000800 */
[----:B------:R-:W-:Y:S01]  /*3eb0*/  @!PT LDS RZ, [RZ] ;  /* 0x00000000fffff984 */ /* 0x000fe20000000800 */
[----:B------:R3:W-:Y:S04]  /*3ec0*/  @!P1 LDGSTS.E.BYPASS.LTC128B.128 [R235+0x14000], [R242.64+0x100] ;  /* 0x14000100f2eb9fae */ /* 0x0007e8000b901d60 */
[----:B------:R3:W-:Y:S01]  /*3ed0*/  @P0 STS.128 [R235+0x16000], RZ ;  /* 0x016000ffeb000388 */ /* 0x0007e20000000c00 */
[----:B------:R-:W-:Y:S05]  /*3ee0*/  @P0 BRA `(.L_x_1511) ;  /* 0x0000005000000947 */ /* 0x000fea0003800000 */
[----:B---3--:R-:W-:-:S05]  /*3ef0*/  MOV R243, R245 ;  /* 0x000000f500f37202 */ /* 0x008fca0000000f00 */
[----:B------:R-:W-:Y:S01]  /*3f00*/  @!PT LDS RZ, [RZ] ;  /* 0x00000000fffff984 */ /* 0x000fe20000000800 */
[----:B------:R-:W-:Y:S01]  /*3f10*/  @!PT LDS RZ, [RZ] ;  /* 0x00000000fffff984 */ /* 0x000fe20000000800 */
[----:B------:R-:W-:Y:S01]  /*3f20*/  @!PT LDS RZ, [RZ] ;  /* 0x00000000fffff984 */ /* 0x000fe20000000800 */
[----:B------:R3:W-:Y:S02]  /*3f30*/  LDGSTS.E.BYPASS.LTC128B.128 [R235+0x16000], [R242.64+0x180] ;  /* 0x16000180f2eb7fae */ /* 0x0007e4000b901d60 */
.L_x_1511:
[----:B------:R-:W-:Y:S05]  /*3f40*/  BSYNC B0 ;  /* 0x0000000000007941 */ /* 0x000fea0003800000 */
.L_x_1510:
[----:B------:R-:W-:Y:S01]  /*3f50*/  ISETP.GE.AND P0, PT, R10, UR14, PT ;  /* 0x0000000e0a007c0c */ /* 0x000fe2000bf06270 */
[----:B------:R-:W-:Y:S01]  /*3f60*/  ULDC.64 UR4, c[0x0][0x1a0] ;  /* 0x0000680000047ab9 */ /* 0x000fe20000000a00 */
[----:B------:R-:W-:Y:S01]  /*3f70*/  BSSY B0, `(.L_x_1512) ;  /* 0x0000033000007945 */ /* 0x000fe20003800000 */
[----:B------:R-:W-:Y:S02]  /*3f80*/  USHF.L.U64.HI UR26, UR4, UR26, UR5 ;  /* 0x0000001a041a7299 */ /* 0x000fe40008010205 */
[----:B------:R-:W-:-:S08]  /*3f90*/  USHF.L.U32 UR27, UR4, 0x4, URZ ;  /* 0x00000004041b7899 */ /* 0x000fd0000800063f */
        /* <DEDUP_REMOVED lines=8> */
[----:B------:R-:W-:Y:S01]  /*4020*/  IMAD.U32 R11, RZ, RZ, UR27 ;  /* 0x0000001bff0b7e24 */ /* 0x000fe2000f8e00ff */
[----:B------:R-:W-:Y:S01]  /*4030*/  ISETP.GE.AND P2, PT, R172, c[0x0][0x220], PT ;  /* 0x00008800ac007a0c */ /* 0x000fe20003f46270 */
[----:B------:R-:W-:-:S02]  /*4040*/  IMAD.U32 R10, RZ, RZ, UR26 ;  /* 0x0000001aff0a7e24 */ /* 0x000fc4000f8e00ff */
[----:B------:R-:W-:Y:S02]  /*4050*/  IMAD.U32 R15, RZ, RZ, UR27 ;  /* 0x0000001bff0f7e24 */ /* 0x000fe4000f8e00ff */
[----:B------:R-:W-:Y:S02]  /*4060*/  IMAD.U32 R13, RZ, RZ, UR27 ;  /* 0x0000001bff0d7e24 */ /* 0x000fe4000f8e00ff */
        /* <DEDUP_REMOVED lines=35> */
.L_x_1513:
[----:B------:R-:W-:Y:S05]  /*42a0*/  BSYNC B0 ;  /* 0x0000000000007941 */ /* 0x000fea0003800000 */
.L_x_1512:
        /* <DEDUP_REMOVED lines=8> */
[----:B------:R-:W-:Y:S01]  /*4330*/  IMAD.MOV.U32 R10, RZ, RZ, c[0x0][0x1a0] ;  /* 0x00006800ff0a7624 */ /* 0x000fe200078e00ff */
[----:B------:R-:W-:Y:S01]  /*4340*/  ISETP.GE.AND P4, PT, R173, c[0x0][0x220], PT ;  /* 0x00008800ad007a0c */ /* 0x000fe20003f86270 */
[----:B------:R-:W-:Y:S01]  /*4350*/  IMAD.MOV.U32 R11, RZ, RZ, 0x5 ;  /* 0x00000005ff0b7424 */ /* 0x000fe200078e00ff */
[----:B------:R-:W-:Y:S01]  /*4360*/  ISETP.GE.AND P2, PT, R172, c[0x0][0x220], PT ;  /* 0x00008800ac007a0c */ /* 0x000fe20003f46270 */
[----:B------:R-:W-:Y:S01]  /*4370*/  IMAD.SHL.U32 R9, R10, 0x20, RZ ;  /* 0x000000200a097824 */ /* 0x000fe200078e00ff */
[----:B------:R-:W-:-:S02]  /*4380*/  ISETP.GE.AND P0, PT, R169, c[0x0][0x220], PT ;  /* 0x00008800a9007a0c */ /* 0x000fc40003f06270 */
[----:B------:R-:W-:-:S05]  /*4390*/  SHF.L.U64.HI R10, R10, R11, c[0x0][0x1a4] ;  /* 0x000069000a0a7619 */ /* 0x000fca000001020b */
[CC--:B-1----:R-:W-:Y:S01]  /*43a0*/  @!P5 LEA R16, P6, R9.reuse, R242.reuse, 0x1 ;  /* 0x000000f20910d211 */ /* 0x0c2fe200078c08ff */
        /* <DEDUP_REMOVED lines=28> */
.L_x_1515:
[----:B------:R-:W-:Y:S05]  /*4570*/  BSYNC B0 ;  /* 0x0000000000007941 */ /* 0x000fea0003800000 */
.L_x_1514:
[----:B------:R-:W-:Y:S01]  /*4580*/  ISETP.GE.AND P0, PT, R8, UR14, PT ;  /* 0x0000000e08007c0c */ /* 0x000fe2000bf06270 */
[----:B------:R-:W-:-:S12]  /*4590*/  BSSY B0, `(.L_x_1516) ;  /* 0x0000035000007945 */ /* 0x000fd80003800000 */
        /* <DEDUP_REMOVED lines=8> */
[----:B------:R-:W-:Y:S02]  /*4620*/  MOV R8, c[0x0][0x1a0] ;  /* 0x0000680000087a02 */ /* 0x000fe40000000f00 */
[----:B------:R-:W-:-:S05]  /*4630*/  ISETP.GE.AND P0, PT, R169, c[0x0][0x220], PT ;  /* 0x00008800a9007a0c */ /* 0x000fca0003f06270 */
[-C--:B-1----:R-:W-:Y:S01]  /*4640*/  @!P3 MOV R12, R242.reuse ;  /* 0x000000f2000cb202 */ /* 0x082fe20000000f00 */
[----:B------:R-:W-:Y:S01]  /*4650*/  @!P3 IMAD.MOV.U32 R11, RZ, RZ, c[0x0][0x1a4] ;  /* 0x00006900ff0bb624 */ /* 0x000fe200078e00ff */
[----:B------:R-:W-:Y:S01]  /*4660*/  @!P2 MOV R10, c[0x0][0x1a4] ;  /* 0x00006900000aaa02 */ /* 0x000fe20000000f00 */
[----:B------:R-:W-:Y:S01]  /*4670*/  @!P3 IMAD.MOV.U32 R13, RZ, RZ, R245 ;  /* 0x000000ffff0db224 */ /* 0x000fe200078e00f5 */
[----:B---3--:R-:W-:Y:S01]  /*4680*/  @!P2 MOV R244, R242 ;  /* 0x000000f200f4a202 */ /* 0x008fe20000000f00 */
[----:B------:R-:W-:Y:S01]  /*4690*/  @!P1 IMAD.MOV.U32 R9, RZ, RZ, c[0x0][0x1a4] ;  /* 0x00006900ff099624 */ /* 0x000fe200078e00ff */
[----:B------:R-:W-:Y:S01]  /*46a0*/  @!P1 MOV R243, R245 ;  /* 0x000000f500f39202 */ /* 0x000fe20000000f00 */
[----:B------:R-:W-:Y:S01]  /*46b0*/  @!P3 IMAD R11, R11, 0x60, RZ ;  /* 0x000000600b0bb824 */ /* 0x000fe200078e02ff */
[----:B------:R1:W-:Y:S01]  /*46c0*/  @P3 STS.128 [R235+0x11800], RZ ;  /* 0x011800ffeb003388 */ /* 0x0003e20000000c00 */
[----:B------:R-:W-:-:S04]  /*46d0*/  @!P3 IMAD.WIDE.U32 R12, R8, 0x60, R12 ;  /* 0x00000060080cb825 */ /* 0x000fc800078e000c */
[----:B------:R-:W-:Y:S02]  /*46e0*/  @!P2 IMAD R10, R10, 0x60, RZ ;  /* 0x000000600a0aa824 */ /* 0x000fe400078e02ff */
[----:B------:R-:W-:-:S04]  /*46f0*/  @!P2 IMAD.WIDE.U32 R14, R8, 0x60, R244 ;  /* 0x00000060080ea825 */ /* 0x000fc800078e00f4 */
[----:B------:R-:W-:Y:S01]  /*4700*/  @!P1 IMAD R9, R9, 0x60, RZ ;  /* 0x0000006009099824 */ /* 0x000fe200078e02ff */
[----:B------:R-:W-:Y:S01]  /*4710*/  @!P2 IADD3 R15, R15, R10, RZ ;  /* 0x0000000a0f0fa210 */ /* 0x000fe20007ffe0ff */
[----:B------:R-:W-:-:S04]  /*4720*/  @!P1 IMAD.WIDE.U32 R16, R8, 0x60, R242 ;  /* 0x0000006008109825 */ /* 0x000fc800078e00f2 */
[----:B------:R-:W-:Y:S01]  /*4730*/  @!P3 IMAD.IADD R13, R13, 0x1, R11 ;  /* 0x000000010d0db824 */ /* 0x000fe200078e020b */
[----:B------:R-:W-:-:S04]  /*4740*/  @!P1 IADD3 R17, R17, R9, RZ ;  /* 0x0000000911119210 */ /* 0x000fc80007ffe0ff */
        /* <DEDUP_REMOVED lines=16> */
[----:B------:R-:W-:Y:S01]  /*4850*/  MOV R243, R245 ;  /* 0x000000f500f37202 */ /* 0x000fe20000000f00 */
        /* <DEDUP_REMOVED lines=8> */
.L_x_1517:
[----:B------:R-:W-:Y:S05]  /*48e0*/  BSYNC B0 ;  /* 0x0000000000007941 */ /* 0x000fea0003800000 */
.L_x_1516:
[----:B------:R-:W-:Y:S01]  /*48f0*/  IMAD.SHL.U32 R233, R233, 0x2, RZ ;  /* 0x00000002e9e97824 */ /* 0x000fe200078e00ff */
[----:B------:R-:W-:Y:S01]  /*4900*/  LDSM.16.M88.4 R76, [R234] ;  /* 0x00000000ea4c783b */ /* 0x000fe20000000200 */
[----:B------:R-:W-:Y:S01]  /*4910*/  LOP3.LUT P0, RZ, R6, 0x2, RZ, 0xc0, !PT ;  /* 0x0000000206ff7812 */ /* 0x000fe2000780c0ff */
[--C-:B------:R-:W-:Y:S01]  /*4920*/  IMAD R232, R7, 0x2, R234.reuse ;  /* 0x0000000207e87824 */ /* 0x100fe200078e02ea */
[----:B------:R-:W-:Y:S01]  /*4930*/  UISETP.GT.AND UP0, UPT, UR28, UR21, UPT ;  /* 0x000000151c00728c */ /* 0x000fe2000bf04270 */
[----:B-1----:R-:W1:Y:S01]  /*4940*/  LDSM.16.M88.4 R28, [R233+0x8000] ;  /* 0x00800000e91c783b */ /* 0x002e620000000200 */
[----:B------:R-:W-:Y:S01]  /*4950*/  IADD3 R6, R233, 0x8000, RZ ;  /* 0x00008000e9067810 */ /* 0x000fe20007ffe0ff */
[----:B------:R-:W-:Y:S01]  /*4960*/  IMAD R230, R5, 0x2, R234 ;  /* 0x0000000205e67824 */ /* 0x000fe200078e02ea */
[----:B------:R-:W-:Y:S01]  /*4970*/  IADD3 R231, R233, 0x8020, RZ ;  /* 0x00008020e9e77810 */ /* 0x000fe20007ffe0ff */
[----:B------:R-:W5:Y:S01]  /*4980*/  LDSM.16.M88.4 R20, [R233+0x8800] ;  /* 0x00880000e914783b */ /* 0x000f620000000200 */
[----:B------:R-:W-:Y:S01]  /*4990*/  IMAD R227, R2, 0x2, R233 ;  /* 0x0000000202e37824 */ /* 0x000fe200078e02e9 */
[----:B------:R-:W-:Y:S01]  /*49a0*/  PLOP3.LUT P6, PT, PT, PT, UP0, 0x80, 0x0 ;  /* 0x000000000000781c */ /* 0x000fe20003fcf008 */
[----:B------:R-:W-:Y:S01]  /*49b0*/  IMAD R229, R5, 0x2, R232 ;  /* 0x0000000205e57824 */ /* 0x000fe200078e02e8 */
[----:B------:R-:W2:Y:S01]  /*49c0*/  LDSM.16.M88.4 R12, [R233+0x9000] ;  /* 0x00900000e90c783b */ /* 0x000ea20000000200 */
[----:B------:R-:W-:-:S02]  /*49d0*/  IMNMX R167, R4, UR10, PT ;  /* 0x0000000a04a77c17 */ /* 0x000fc4000b800200 */
[----:B------:R-:W-:Y:S01]  /*49e0*/  @P0 IADD3 R231, R6, -0x20, RZ ;  /* 0xffffffe006e70810 */ /* 0x000fe20007ffe0ff */
[----:B------:R-:W3:Y:S03]  /*49f0*/  LDSM.16.M88.4 R40, [R233+0x9800] ;  /* 0x00980000e928783b */ /* 0x000ee60000000200 */
[C---:B------:R-:W-:Y:S01]  /*4a00*/  IADD3 R223, R231.reuse, 0x800, RZ ;  /* 0x00000800e7df7810 */ /* 0x040fe20007ffe0ff */
[----:B------:R-:W-:Y:S01]  /*4a10*/  LDSM.16.M88.4 R56, [R232] ;  /* 0x00000000e838783b */ /* 0x000fe20000000200 */
[----:B------:R-:W-:Y:S01]  /*4a20*/  IMAD R220, R2, 0x2, R231 ;  /* 0x0000000202dc7824 */ /* 0x000fe200078e02e7 */
[----:B------:R-:W-:Y:S02]  /*4a30*/  IADD3 R2, R4, 0x8, RZ ;  /* 0x0000000804027810 */ /* 0x000fe40007ffe0ff */
[----:B------:R-:W4:Y:S01]  /*4a40*/  LDSM.16.M88.4 R36, [R231] ;  /* 0x00000000e724783b */ /* 0x000f220000000200 */
[----:B------:R-:W-:-:S02]  /*4a50*/  IADD3 R222, R231, 0x1000, RZ ;  /* 0x00001000e7de7810 */ /* 0x000fc40007ffe0ff */
[----:B------:R-:W-:Y:S01]  /*4a60*/  IMNMX R2, R2, UR10, PT ;  /* 0x0000000a02027c17 */ /* 0x000fe2000b800200 */
[----:B------:R-:W2:Y:S01]  /*4a70*/  LDSM.16.M88.4 R68, [R231+0x800] ;  /* 0x00080000e744783b */ /* 0x000ea20000000200 */
[C---:B------:R-:W-:Y:S02]  /*4a80*/  IADD3 R221, R231.reuse, 0x1800, RZ ;  /* 0x00001800e7dd7810 */ /* 0x040fe40007ffe0ff */
[C---:B------:R-:W-:Y:S01]  /*4a90*/  IADD3 R219, R231.reuse, 0x2000, RZ ;  /* 0x00002000e7db7810 */ /* 0x040fe20007ffe0ff */
[----:B------:R-:W3:Y:S01]  /*4aa0*/  LDSM.16.M88.4 R64, [R231+0x1000] ;  /* 0x00100000e740783b */ /* 0x000ee20000000200 */
[C---:B------:R-:W-:Y:S02]  /*4ab0*/  IADD3 R218, R231.reuse, 0x2800, RZ ;  /* 0x00002800e7da7810 */ /* 0x040fe40007ffe0ff */
[C---:B------:R-:W-:Y:S01]  /*4ac0*/  IADD3 R217, R231.reuse, 0x3000, RZ ;  /* 0x00003000e7d97810 */ /* 0x040fe20007ffe0ff */
[----:B------:R-:W3:Y:S01]  /*4ad0*/  LDSM.16.M88.4 R60, [R231+0x1800] ;  /* 0x00180000e73c783b */ /* 0x000ee20000000200 */
[----:B------:R-:W-:-:S02]  /*4ae0*/  IADD3 R216, R231, 0x3800, RZ ;  /* 0x00003800e7d87810 */ /* 0x000fc40007ffe0ff */
[C---:B------:R-:W-:Y:S01]  /*4af0*/  IADD3 R215, R231.reuse, 0x4000, RZ ;  /* 0x00004000e7d77810 */ /* 0x040fe20007ffe0ff */
[----:B------:R-:W-:Y:S01]  /*4b00*/  LDSM.16.M88.4 R52, [R230] ;  /* 0x00000000e634783b */ /* 0x000fe20000000200 */
[C---:B------:R-:W-:Y:S02]  /*4b10*/  IADD3 R214, R231.reuse, 0x4800, RZ ;  /* 0x00004800e7d67810 */ /* 0x040fe40007ffe0ff */
[C---:B------:R-:W-:Y:S01]  /*4b20*/  IADD3 R213, R231.reuse, 0x5000, RZ ;  /* 0x00005000e7d57810 */ /* 0x040fe20007ffe0ff */
[----:B-1----:R-:W-:Y:S01]  /*4b30*/  HMMA.16816.F32.BF16 R32, R76, R28, RZ ;  /* 0x0000001c4c20723c */ /* 0x002fe200000418ff */
[----:B------:R-:W1:Y:S01]  /*4b40*/  LDSM.16.M88.4 R48, [R227+0x8000] ;  /* 0x00800000e330783b */ /* 0x000e620000000200 */
[C---:B------:R-:W-:Y:S02]  /*4b50*/  IADD3 R212, R231.reuse, 0x5800, RZ ;  /* 0x00005800e7d47810 */ /* 0x040fe40007ffe0ff */
[C---:B------:R-:W-:Y:S01]  /*4b60*/  IADD3 R211, R231.reuse, 0x6000, RZ ;  /* 0x00006000e7d37810 */ /* 0x040fe20007ffe0ff */
[----:B------:R-:W1:Y:S01]  /*4b70*/  LDSM.16.M88.4 R44, [R227+0x8800] ;  /* 0x00880000e32c783b */ /* 0x000e620000000200 */
[----:B------:R-:W-:-:S02]  /*4b80*/  IADD3 R210, R231, 0x6800, RZ ;  /* 0x00006800e7d27810 */ /* 0x000fc40007ffe0ff */
[C---:B------:R-:W-:Y:S01]  /*4b90*/  HMMA.16816.F32.BF16 R28, R76.reuse, R30, RZ ;  /* 0x0000001e4c1c723c */ /* 0x040fe200000418ff */
[----:B------:R-:W-:Y:S01]  /*4ba0*/  LDSM.16.M88.4 R72, [R229] ;  /* 0x00000000e548783b */ /* 0x000fe20000000200 */
[C---:B------:R-:W-:Y:S02]  /*4bb0*/  IADD3 R209, R231.reuse, 0x7000, RZ ;  /* 0x00007000e7d17810 */ /* 0x040fe40007ffe0ff */
[----:B------:R-:W-:Y:S01]  /*4bc0*/  IADD3 R208, R231, 0x7800, RZ ;  /* 0x00007800e7d07810 */ /* 0x000fe20007ffe0ff */
[----:B------:R-:W0:Y:S03]  /*4bd0*/  LDGDEPBAR ;  /* 0x00000000000079af */ /* 0x000e260000000000 */
[C---:B-----5:R-:W-:Y:S08]  /*4be0*/  HMMA.16816.F32.BF16 R24, R76.reuse, R20, RZ ;  /* 0x000000144c18723c */ /* 0x060ff000000418ff */
[C---:B--2---:R-:W-:Y:S08]  /*4bf0*/  HMMA.16816.F32.BF16 R16, R76.reuse, R12, RZ ;  /* 0x0000000c4c10723c */ /* 0x044ff000000418ff */
[C---:B------:R-:W-:Y:S08]  /*4c00*/  HMMA.16816.F32.BF16 R20, R76.reuse, R22, RZ ;  /* 0x000000164c14723c */ /* 0x040ff000000418ff */
[C---:B------:R-:W-:Y:S08]  /*4c10*/  HMMA.16816.F32.BF16 R12, R76.reuse, R14, RZ ;  /* 0x0000000e4c0c723c */ /* 0x040ff000000418ff */
[C---:B---3--:R-:W-:Y:S08]  /*4c20*/  HMMA.16816.F32.BF16 R8, R76.reuse, R40, RZ ;  /* 0x000000284c08723c */ /* 0x048ff000000418ff */
[----:B------:R-:W-:Y:S01]  /*4c30*/  HMMA.16816.F32.BF16 R76, R76, R42, RZ ;  /* 0x0000002a4c4c723c */ /* 0x000fe200000418ff */
[----:B------:R-:W2:Y:S07]  /*4c40*/  LDSM.16.M88.4 R40, [R227+0x9000] ;  /* 0x00900000e328783b */ /* 0x000eae0000000200 */
[C---:B----4-:R-:W-:Y:S08]  /*4c50*/  HMMA.16816.F32.BF16 R32, R56.reuse, R36, R32 ;  /* 0x000000243820723c */ /* 0x050ff00000041820 */
[C---:B------:R-:W-:Y:S01]  /*4c60*/  HMMA.16816.F32.BF16 R28, R56.reuse, R38, R28 ;  /* 0x00000026381c723c */ /* 0x040fe2000004181c */
[----:B------:R-:W3:Y:S07]  /*4c70*/  LDSM.16.M88.4 R36, [R227+0x9800] ;  /* 0x00980000e324783b */ /* 0x000eee0000000200 */
[C---:B------:R-:W-:Y:S08]  /*4c80*/  HMMA.16816.F32.BF16 R24, R56.reuse, R68, R24 ;  /* 0x000000443818723c */ /* 0x040ff00000041818 */
[C---:B------:R-:W-:Y:S01]  /*4c90*/  HMMA.16816.F32.BF16 R20, R56.reuse, R70, R20 ;  /* 0x000000463814723c */ /* 0x040fe20000041814 */
[----:B------:R-:W4:Y:S07]  /*4ca0*/  LDSM.16.M88.4 R68, [R220] ;  /* 0x00000000dc44783b */ /* 0x000f2e0000000200 */
[C---:B------:R-:W-:Y:S08]  /*4cb0*/  HMMA.16816.F32.BF16 R16, R56.reuse, R64, R16 ;  /* 0x000000403810723c */ /* 0x040ff00000041810 */
[C---:B------:R-:W-:Y:S01]  /*4cc0*/  HMMA.16816.F32.BF16 R12, R56.reuse, R66, R12 ;  /* 0x00000042380c723c */ /* 0x040fe2000004180c */
[----:B------:R-:W5:Y:S07]  /*4cd0*/  LDSM.16.M88.4 R64, [R220+0x800] ;  /* 0x00080000dc40783b */ /* 0x000f6e0000000200 */
[C---:B------:R-:W-:Y:S08]  /*4ce0*/  HMMA.16816.F32.BF16 R8, R56.reuse, R60, R8 ;  /* 0x0000003c3808723c */ /* 0x040ff00000041808 */
[----:B------:R-:W-:Y:S01]  /*4cf0*/  HMMA.16816.F32.BF16 R76, R56, R62, R76 ;  /* 0x0000003e384c723c */ /* 0x000fe2000004184c */
[----:B------:R-:W3:Y:S04]  /*4d00*/  LDSM.16.M88.4 R60, [R220+0x1000] ;  /* 0x00100000dc3c783b */ /* 0x000ee80000000200 */
[----:B------:R-:W3:Y:S03]  /*4d10*/  LDSM.16.M88.4 R56, [R220+0x1800] ;  /* 0x00180000dc38783b */ /* 0x000ee60000000200 */
[C---:B-1----:R-:W-:Y:S08]  /*4d20*/  HMMA.16816.F32.BF16 R32, R52.reuse, R48, R32 ;  /* 0x000000303420723c */ /* 0x042ff00000041820 */
[C---:B------:R-:W-:Y:S01]  /*4d30*/  HMMA.16816.F32.BF16 R28, R52.reuse, R50, R28 ;  /* 0x00000032341c723c */ /* 0x040fe2000004181c */
[----:B------:R-:W-:Y:S07]  /*4d40*/  LDSM.16.M88.4 R48, [R233+0xa000] ;  /* 0x00a00000e930783b */ /* 0x000fee0000000200 */
[C---:B------:R-:W-:Y:S08]  /*4d50*/  HMMA.16816.F32.BF16 R24, R52.reuse, R44, R24 ;  /* 0x0000002c3418723c */ /* 0x040ff00000041818 */
[C---:B------:R-:W-:Y:S01]  /*4d60*/  HMMA.16816.F32.BF16 R20, R52.reuse, R46, R20 ;  /* 0x0000002e3414723c */ /* 0x040fe20000041814 */
[----:B------:R-:W-:Y:S07]  /*4d70*/  LDSM.16.M88.4 R44, [R233+0xa800] ;  /* 0x00a80000e92c783b */ /* 0x000fee0000000200 */
[C---:B--2---:R-:W-:Y:S08]  /*4d80*/  HMMA.16816.F32.BF16 R16, R52.reuse, R40, R16 ;  /* 0x000000283410723c */ /* 0x044ff00000041810 */
[C---:B------:R-:W-:Y:S01]  /*4d90*/  HMMA.16816.F32.BF16 R12, R52.reuse, R42, R12 ;  /* 0x0000002a340c723c */ /* 0x040fe2000004180c */
[----:B------:R-:W-:Y:S07]  /*4da0*/  LDSM.16.M88.4 R40, [R233+0xb000] ;  /* 0x00b00000e928783b */ /* 0x000fee0000000200 */
[C---:B---3--:R-:W-:Y:S08]  /*4db0*/  HMMA.16816.F32.BF16 R8, R52.reuse, R36, R8 ;  /* 0x000000243408723c */ /* 0x048ff00000041808 */
[----:B------:R-:W-:Y:S01]  /*4dc0*/  HMMA.16816.F32.BF16 R76, R52, R38, R76 ;  /* 0x00000026344c723c */ /* 0x000fe2000004184c */
[----:B------:R-:W1:Y:S04]  /*4dd0*/  LDSM.16.M88.4 R52, [R234+0x2000] ;  /* 0x00200000ea34783b */ /* 0x000e680000000200 */
[----:B------:R-:W2:Y:S03]  /*4de0*/  LDSM.16.M88.4 R36, [R233+0xb800] ;  /* 0x00b80000e924783b */ /* 0x000ea60000000200 */
[C---:B----4-:R-:W-:Y:S08]  /*4df0*/  HMMA.16816.F32.BF16 R32, R72.reuse, R68, R32 ;  /* 0x000000444820723c */ /* 0x050ff00000041820 */
[C---:B------:R-:W-:Y:S01]  /*4e00*/  HMMA.16816.F32.BF16 R28, R72.reuse, R70, R28 ;  /* 0x00000046481c723c */ /* 0x040fe2000004181c */
[----:B------:R-:W-:Y:S07]  /*4e10*/  LDSM.16.M88.4 R68, [R231+0x2000] ;  /* 0x00200000e744783b */ /* 0x000fee0000000200 */
[C---:B-----5:R-:W-:Y:S08]  /*4e20*/  HMMA.16816.F32.BF16 R24, R72.reuse, R64, R24 ;  /* 0x000000404818723c */ /* 0x060ff00000041818 */
[C---:B------:R-:W-:Y:S01]  /*4e30*/  HMMA.16816.F32.BF16 R20, R72.reuse, R66, R20 ;  /* 0x000000424814723c */ /* 0x040fe20000041814 */
[----:B------:R-:W-:Y:S07]  /*4e40*/  LDSM.16.M88.4 R64, [R231+0x2800] ;  /* 0x00280000e740783b */ /* 0x000fee0000000200 */
[C---:B------:R-:W-:Y:S08]  /*4e50*/  HMMA.16816.F32.BF16 R16, R72.reuse, R60, R16 ;  /* 0x0000003c4810723c */ /* 0x040ff00000041810 */
[C---:B------:R-:W-:Y:S01]  /*4e60*/  HMMA.16816.F32.BF16 R12, R72.reuse, R62, R12 ;  /* 0x0000003e480c723c */ /* 0x040fe2000004180c */
[----:B------:R-:W-:Y:S07]  /*4e70*/  LDSM.16.M88.4 R60, [R231+0x3000] ;  /* 0x00300000e73c783b */ /* 0x000fee0000000200 */
[C---:B------:R-:W-:Y:S08]  /*4e80*/  HMMA.16816.F32.BF16 R8, R72.reuse, R56, R8 ;  /* 0x000000384808723c */ /* 0x040ff00000041808 */
        /* <DEDUP_REMOVED lines=9> */
[C---:B------:R-:W-:Y:S08]  /*4f20*/  HMMA.16816.F32.BF16 R16, R52.reuse, R40, R16 ;  /* 0x000000283410723c */ /* 0x040ff00000041810 */
[C---:B------:R-:W-:Y:S01]  /*4f30*/  HMMA.16816.F32.BF16 R12, R52.reuse, R42, R12 ;  /* 0x0000002a340c723c */ /* 0x040fe2000004180c */
[----:B------:R-:W-:Y:S07]  /*4f40*/  LDSM.16.M88.4 R40, [R227+0xb000] ;  /* 0x00b00000e328783b */ /* 0x000fee0000000200 */
[C---:B--2---:R-:W-:Y:S08]  /*4f50*/  HMMA.16816.F32.BF16 R8, R52.reuse, R36, R8 ;  /* 0x000000243408723c */ /* 0x044ff00000041808 */
[----:B------:R-:W-:Y:S01]  /*4f60*/  HMMA.16816.F32.BF16 R76, R52, R38, R76 ;  /* 0x00000026344c723c */ /* 0x000fe2000004184c */
[----:B------:R-:W1:Y:S04]  /*4f70*/  LDSM.16.M88.4 R52, [R230+0x2000] ;  /* 0x00200000e634783b */ /* 0x000e680000000200 */
[----:B------:R-:W2:Y:S03]  /*4f80*/  LDSM.16.M88.4 R36, [R227+0xb800] ;  /* 0x00b80000e324783b */ /* 0x000ea60000000200 */
[C---:B---3--:R-:W-:Y:S08]  /*4f90*/  HMMA.16816.F32.BF16 R32, R72.reuse, R68, R32 ;  /* 0x000000444820723c */ /* 0x048ff00000041820 */
        /* <DEDUP_REMOVED lines=115> */
[----:B------:R-:W4:Y:S01]  /*56d0*/  LDSM.16.M88.4 R56, [R220+0x7800] ;  /* 0x00780000dc38783b */ /* 0x000f220000000200 */
[----:B------:R-:W-:-:S04]  /*56e0*/  DEPBAR.LE SB0, 0x0 ;  /* 0x000080000000791a */ /* 0x000fc80000000000 */
[C---:B-1----:R-:W-:Y:S08]  /*56f0*/  HMMA.16816.F32.BF16 R32, R52.reuse, R48, R32 ;  /* 0x000000303420723c */ /* 0x042ff00000041820 */
[C---:B------:R-:W-:Y:S08]  /*5700*/  HMMA.16816.F32.BF16 R28, R52.reuse, R50, R28 ;  /* 0x00000032341c723c */ /* 0x040ff0000004181c */
[C---:B------:R-:W-:Y:S08]  /*5710*/  HMMA.16816.F32.BF16 R24, R52.reuse, R44, R24 ;  /* 0x0000002c3418723c */ /* 0x040ff00000041818 */
[C---:B------:R-:W-:Y:S08]  /*5720*/  HMMA.16816.F32.BF16 R20, R52.reuse, R46, R20 ;  /* 0x0000002e3414723c */ /* 0x040ff00000041814 */
[C---:B------:R-:W-:Y:S08]  /*5730*/  HMMA.16816.F32.BF16 R16, R52.reuse, R40, R16 ;  /* 0x000000283410723c */ /* 0x040ff00000041810 */
[C---:B------:R-:W-:Y:S08]  /*5740*/  HMMA.16816.F32.BF16 R12, R52.reuse, R42, R12 ;  /* 0x0000002a340c723c */ /* 0x040ff0000004180c */
[C---:B--2---:R-:W-:Y:S08]  /*5750*/  HMMA.16816.F32.BF16 R8, R52.reuse, R36, R8 ;  /* 0x000000243408723c */ /* 0x044ff00000041808 */
[----:B------:R-:W-:Y:S08]  /*5760*/  HMMA.16816.F32.BF16 R76, R52, R38, R76 ;  /* 0x00000026344c723c */ /* 0x000ff0000004184c */
[C---:B---3--:R-:W-:Y:S08]  /*5770*/  HMMA.16816.F32.BF16 R32, R72.reuse, R68, R32 ;  /* 0x000000444820723c */ /* 0x048ff00000041820 */
[C---:B------:R-:W-:Y:S08]  /*5780*/  HMMA.16816.F32.BF16 R28, R72.reuse, R70, R28 ;  /* 0x00000046481c723c */ /* 0x040ff0000004181c */
[C---:B------:R-:W-:Y:S08]  /*5790*/  HMMA.16816.F32.BF16 R24, R72.reuse, R64, R24 ;  /* 0x000000404818723c */ /* 0x040ff00000041818 */
[C---:B------:R-:W-:Y:S08]  /*57a0*/  HMMA.16816.F32.BF16 R20, R72.reuse, R66, R20 ;  /* 0x000000424814723c */ /* 0x040ff00000041814 */
[C---:B------:R-:W-:Y:S08]  /*57b0*/  HMMA.16816.F32.BF16 R16, R72.reuse, R60, R16 ;  /* 0x0000003c4810723c */ /* 0x040ff00000041810 */
[C---:B------:R-:W-:Y:S08]  /*57c0*/  HMMA.16816.F32.BF16 R12, R72.reuse, R62, R12 ;  /* 0x0000003e480c723c */ /* 0x040ff0000004180c */
[C---:B----4-:R-:W-:Y:S08]  /*57d0*/  HMMA.16816.F32.BF16 R8, R72.reuse, R56, R8 ;  /* 0x000000384808723c */ /* 0x050ff00000041808 */
[----:B------:R-:W-:Y:S01]  /*57e0*/  HMMA.16816.F32.BF16 R76, R72, R58, R76 ;  /* 0x0000003a484c723c */ /* 0x000fe2000004184c */
[----:B------:R-:W-:Y:S06]  /*57f0*/  BAR.SYNC.DEFER_BLOCKING 0x0 ;  /* 0x0000000000007b1d */ /* 0x000fec0000010000 */
[----:B------:R-:W-:Y:S05]  /*5800*/  @!P6 BRA `(.L_x_1518) ;  /* 0x00000ee00000e947 */ /* 0x000fea0003800000 */
[----:B------:R-:W-:-:S13]  /*5810*/  PLOP3.LUT P0, PT, PT, PT, UP6, 0x40, 0x0 ;  /* 0x000000000000781c */ /* 0x000fda0003f0e868 */
[----:B------:R-:W-:Y:S05]  /*5820*/  @P0 BRA `(.L_x_1519) ;  /* 0x0000048000000947 */ /* 0x000fea0003800000 */
[----:B------:R-:W1:Y:S01]  /*5830*/  I2F.RP R37, UR9 ;  /* 0x0000000900257d06 */ /* 0x000e620008209400 */
[----:B------:R-:W-:Y:S01]  /*5840*/  UIADD3 UR10, UR13, -0x40, URZ ;  /* 0xffffffc00d0a7890 */ /* 0x000fe2000fffe03f */
[----:B------:R-:W-:Y:S01]  /*5850*/  IMAD.U32 R6, RZ, RZ, UR13 ;  /* 0x0000000dff067e24 */ /* 0x000fe2000f8e00ff */
[----:B------:R-:W-:-:S04]  /*5860*/  UMOV UR14, URZ ;  /* 0x0000003f000e7c82 */ /* 0x000fc80008000000 */
[----:B------:R-:W-:Y:S02]  /*5870*/  MOV R4, UR10 ;  /* 0x0000000a00047c02 */ /* 0x000fe40008000f00 */
[----:B------:R-:W-:Y:S02]  /*5880*/  IABS R6, R6 ;  /* 0x0000000600067213 */ /* 0x000fe40000000000 */
[----:B------:R-:W-:Y:S02]  /*5890*/  IABS R4, R4 ;  /* 0x0000000400047213 */ /* 0x000fe40000000000 */
        /* <DEDUP_REMOVED lines=43> */
[----:B------:R1:W2:Y:S04]  /*5b50*/  LDG.E R37, [R36.64] ;  /* 0x0000002024257981 */ /* 0x0002a8000c1e1900 */
[----:B------:R-:W2:Y:S01]  /*5b60*/  LDG.E R4, [R38.64] ;  /* 0x0000002026047981 */ /* 0x000ea2000c1e1900 */
[----:B------:R-:W-:-:S04]  /*5b70*/  UIADD3 UR7, UR15, -UR5, URZ ;  /* 0x800000050f077290 */ /* 0x000fc8000fffe03f */
[----:B------:R-:W-:-:S03]  /*5b80*/  UIMAD UR7, UR7, UR4, -0x40 ;  /* 0xffffffc0070774a4 */ /* 0x000fc6000f8e0204 */
[----:B------:R-:W-:Y:S02]  /*5b90*/  ULDC.64 UR4, c[0x0][0x198] ;  /* 0x0000660000047ab9 */ /* 0x000fe40000000a00 */
[----:B------:R-:W-:Y:S02]  /*5ba0*/  USHF.R.S32.HI UR6, URZ, 0x1f, UR7 ;  /* 0x0000001f3f067899 */ /* 0x000fe40008011407 */
[----:B------:R-:W-:Y:S02]  /*5bb0*/  UIMAD.WIDE.U32 UR10, UR7, UR4, URZ ;  /* 0x00000004070a72a5 */ /* 0x000fe4000f8e003f */
[----:B------:R-:W-:-:S04]  /*5bc0*/  UIMAD UR6, UR6, UR4, URZ ;  /* 0x00000004060672a4 */ /* 0x000fc8000f8e023f */
[----:B------:R-:W-:Y:S01]  /*5bd0*/  UIMAD UR5, UR7, UR5, UR6 ;  /* 0x00000005070572a4 */ /* 0x000fe2000f8e0206 */
[----:B-1----:R-:W-:-:S03]  /*5be0*/  MOV R36, UR10 ;  /* 0x0000000a00247c02 */ /* 0x002fc60008000f00 */
[----:B------:R-:W-:Y:S02]  /*5bf0*/  UIADD3 UR5, UR11, UR5, URZ ;  /* 0x000000050b057290 */ /* 0x000fe4000fffe03f */
[----:B------:R-:W-:-:S04]  /*5c00*/  IMAD.MOV.U32 R40, RZ, RZ, R36 ;  /* 0x000000ffff287224 */ /* 0x000fc800078e0024 */
[----:B------:R-:W-:Y:S01]  /*5c10*/  MOV R41, UR5 ;  /* 0x0000000500297c02 */ /* 0x000fe20008000f00 */
[----:B--2---:R-:W-:Y:S02]  /*5c20*/  IMAD.IADD R4, R4, 0x1, -R37 ;  /* 0x0000000104047824 */ /* 0x004fe400078e0a25 */
[----:B------:R-:W-:Y:S02]  /*5c30*/  IMAD.U32 R37, RZ, RZ, UR11 ;  /* 0x0000000bff257e24 */ /* 0x000fe4000f8e00ff */
[----:B------:R-:W-:Y:S01]  /*5c40*/  IMAD.WIDE.U32 R40, R4, c[0x0][0x180], R40 ;  /* 0x0000600004287a25 */ /* 0x000fe200078e0028 */
[----:B------:R-:W-:-:S05]  /*5c50*/  SHF.R.S32.HI R6, RZ, 0x1f, R4 ;  /* 0x0000001fff067819 */ /* 0x000fca0000011404 */
[----:B------:R-:W-:-:S04]  /*5c60*/  IMAD R37, R6, c[0x0][0x180], RZ ;  /* 0x0000600006257a24 */ /* 0x000fc800078e02ff */
[----:B------:R-:W-:-:S05]  /*5c70*/  IMAD R38, R4, c[0x0][0x184], R37 ;  /* 0x0000610004267a24 */ /* 0x000fca00078e0225 */
[----:B------:R-:W-:Y:S01]  /*5c80*/  IADD3 R38, R41, R38, RZ ;  /* 0x0000002629267210 */ /* 0x000fe20007ffe0ff */
[----:B------:R-:W-:Y:S01]  /*5c90*/  IMAD.MOV.U32 R41, RZ, RZ, R40 ;  /* 0x000000ffff297224 */ /* 0x000fe200078e0028 */
[----:B------:R-:W-:Y:S05]  /*5ca0*/  BRA `(.L_x_1520) ;  /* 0x0000004000007947 */ /* 0x000fea0003800000 */
.L_x_1519:
[----:B------:R-:W-:-:S04]  /*5cb0*/  ULEA UR6, -UR6, URZ, 0x6 ;  /* 0x0000003f06067291 */ /* 0x000fc8000f8e313f */
[----:B------:R-:W-:Y:S02]  /*5cc0*/  USHF.R.S32.HI UR4, URZ, 0x1f, UR6 ;  /* 0x0000001f3f047899 */ /* 0x000fe40008011406 */
[----:B------:R-:W-:-:S04]  /*5cd0*/  MOV R41, UR6 ;  /* 0x0000000600297c02 */ /* 0x000fc80008000f00 */
[----:B------:R-:W-:Y:S02]  /*5ce0*/  MOV R38, UR4 ;  /* 0x0000000400267c02 */ /* 0x000fe40008000f00 */
.L_x_1520:
        /* <DEDUP_REMOVED lines=150> */
[----:B-1----:R-:W-:-:S04]  /*6650*/  LEA R42, P0, R39, c[0x0][0x168], 0x1 ;  /* 0x00005a00272a7a11 */ /* 0x002fc800078008ff */
[----:B------:R-:W-:-:S05]  /*6660*/  LEA.HI.X R43, R39, c[0x0][0x16c], R36, 0x1, P0 ;  /* 0x00005b00272b7a11 */ /* 0x000fca00000f0c24 */
[----:B------:R-:W-:Y:S01]  /*6670*/  @!PT LDS RZ, [RZ] ;  /* 0x00000000fffff984 */ /* 0x000fe20000000800 */
[----:B------:R-:W-:Y:S01]  /*6680*/  @!PT LDS RZ, [RZ] ;  /* 0x00000000fffff984 */ /* 0x000fe20000000800 */
[----:B------:R-:W-:Y:S01]  /*6690*/  @!PT LDS RZ, [RZ] ;  /* 0x00000000fffff984 */ /* 0x000fe20000000800 */
[----:B------:R1:W-:Y:S04]  /*66a0*/  LDGSTS.E.BYPASS.LTC128B.128 [R235+0xf800], [R42.64+0x180] ;  /* 0x0f8001802aeb7fae */ /* 0x0003e8000b901d60 */
.L_x_1522:
[----:B------:R-:W-:Y:S05]  /*66b0*/  BSYNC B0 ;  /* 0x0000000000007941 */ /* 0x000fea0003800000 */
.L_x_1521:
[----:B------:R-:W0:Y:S01]  /*66c0*/  LDGDEPBAR ;  /* 0x00000000000079af */ /* 0x000e220000000000 */
[----:B------:R-:W-:-:S04]  /*66d0*/  IADD3 R166, P0, R41, R166, RZ ;  /* 0x000000a629a67210 */ /* 0x000fc80007f1e0ff */
[----:B------:R-:W-:Y:S02]  /*66e0*/  IADD3.X R165, R38, R165, RZ, P0, !PT ;  /* 0x000000a526a57210 */ /* 0x000fe400007fe4ff */
.L_x_1518:
[----:B------:R-:W-:Y:S01]  /*66f0*/  IADD3 R3, R3, UR13, RZ ;  /* 0x0000000d03037c10 */ /* 0x000fe2000fffe0ff */
[----:B------:R-:W-:-:S03]  /*6700*/  IMAD.SHL.U32 R228, R0, 0x2, RZ ;  /* 0x0000000200e47824 */ /* 0x000fc600078e00ff */
[----:B------:R-:W-:Y:S01]  /*6710*/  IADD3 R6, R3, 0x1, RZ ;  /* 0x0000000103067810 */ /* 0x000fe20007ffe0ff */
[--C-:B------:R-:W-:Y:S01]  /*6720*/  IMAD R226, R7, 0x2, R228.reuse ;  /* 0x0000000207e27824 */ /* 0x100fe200078e02e4 */
[----:B------:R-:W-:Y:S01]  /*6730*/  IADD3 R4, R3, 0x8, RZ ;  /* 0x0000000803047810 */ /* 0x000fe20007ffe0ff */
[C---:B------:R-:W-:Y:S01]  /*6740*/  IMAD R225, R5.reuse, 0x2, R228 ;  /* 0x0000000205e17824 */ /* 0x040fe200078e02e4 */
[CC--:B------:R-:W-:Y:S01]  /*6750*/  ISETP.GE.AND P1, PT, R6.reuse, R167.reuse, PT ;  /* 0x000000a70600720c */ /* 0x0c0fe20003f26270 */
[----:B------:R-:W-:Y:S01]  /*6760*/  IMAD R224, R5, 0x2, R226 ;  /* 0x0000000205e07824 */ /* 0x000fe200078e02e2 */
[-C--:B------:R-:W-:Y:S01]  /*6770*/  ISETP.GE.AND P4, PT, R6, R2.reuse, PT ;  /* 0x000000020600720c */ /* 0x080fe20003f86270 */
[----:B-1----:R-:W-:Y:S01]  /*6780*/  LDSM.16.MT88.4 R44, [R226+0x10000] ;  /* 0x01000000e22c783b */ /* 0x002fe20000004200 */
[C---:B------:R-:W-:Y:S02]  /*6790*/  ISETP.GE.AND P0, PT, R4.reuse, R167, PT ;  /* 0x000000a70400720c */ /* 0x040fe40003f06270 */
[----:B------:R-:W-:Y:S01]  /*67a0*/  ISETP.GE.AND P2, PT, R4, R2, PT ;  /* 0x000000020400720c */ /* 0x000fe20003f46270 */
[----:B------:R-:W-:Y:S01]  /*67b0*/  LDSM.16.MT88.4 R60, [R224+0x10000] ;  /* 0x01000000e03c783b */ /* 0x000fe20000004200 */
[----:B------:R-:W-:-:S02]  /*67c0*/  IADD3 R6, R3, 0x9, RZ ;  /* 0x0000000903067810 */ /* 0x000fc40007ffe0ff */
[----:B------:R-:W-:Y:S01]  /*67d0*/  IADD3 R4, R3, 0x10, RZ ;  /* 0x0000001003047810 */ /* 0x000fe20007ffe0ff */
[----:B------:R-:W-:Y:S01]  /*67e0*/  LDSM.16.MT88.4 R52, [R225+0x10000] ;  /* 0x01000000e134783b */ /* 0x000fe20000004200 */
[----:B------:R-:W-:Y:S02]  /*67f0*/  FSEL R39, R28, -INF , !P0 ;  /* 0xff8000001c277808 */ /* 0x000fe40004000000 */
[----:B------:R-:W-:Y:S01]  /*6800*/  FSEL R43, R30, -INF , !P2 ;  /* 0xff8000001e2b7808 */ /* 0x000fe20005000000 */
[----:B------:R-:W-:Y:S01]  /*6810*/  LDSM.16.MT88.4 R68, [R228+0x12000] ;  /* 0x01200000e444783b */ /* 0x000fe20000004200 */
[CC--:B------:R-:W-:Y:S02]  /*6820*/  ISETP.GE.AND P5, PT, R6.reuse, R167.reuse, PT ;  /* 0x000000a70600720c */ /* 0x0c0fe40003fa6270 */
[----:B------:R-:W-:Y:S01]  /*6830*/  ISETP.GE.AND P3, PT, R6, R2, PT ;  /* 0x000000020600720c */ /* 0x000fe20003f66270 */
[----:B------:R-:W-:Y:S01]  /*6840*/  LDSM.16.MT88.4 R84, [R225+0x12000] ;  /* 0x01200000e154783b */ /* 0x000fe20000004200 */
[----:B------:R-:W-:-:S02]  /*6850*/  ISETP.GE.AND P0, PT, R4, R167, PT ;  /* 0x000000a70400720c */ /* 0x000fc40003f06270 */
[----:B------:R-:W-:Y:S01]  /*6860*/  ISETP.GE.AND P2, PT, R4, R2, PT ;  /* 0x000000020400720c */ /* 0x000fe20003f46270 */
[----:B------:R-:W-:Y:S01]  /*6870*/  LDSM.16.MT88.4 R92, [R224+0x12000] ;  /* 0x01200000e05c783b */ /* 0x000fe20000004200 */
[C---:B------:R-:W-:Y:S02]  /*6880*/  IADD3 R6, R3.reuse, 0x11, RZ ;  /* 0x0000001103067810 */ /* 0x040fe40007ffe0ff */
[----:B------:R-:W-:Y:S01]  /*6890*/  IADD3 R4, R3, 0x18, RZ ;  /* 0x0000001803047810 */ /* 0x000fe20007ffe0ff */
[----:B------:R-:W-:Y:S01]  /*68a0*/  LDSM.16.MT88.4 R100, [R228+0x14000] ;  /* 0x01400000e464783b */ /* 0x000fe20000004200 */
[----:B------:R-:W-:Y:S02]  /*68b0*/  FSEL R37, R29, -INF , !P5 ;  /* 0xff8000001d257808 */ /* 0x000fe40006800000 */
[----:B------:R-:W-:Y:S01]  /*68c0*/  FSEL R41, R31, -INF , !P3 ;  /* 0xff8000001f297808 */ /* 0x000fe20005800000 */
[----:B------:R-:W-:Y:S01]  /*68d0*/  LDSM.16.MT88.4 R108, [R226+0x14000] ;  /* 0x01400000e26c783b */ /* 0x000fe20000004200 */
[----:B------:R-:W-:-:S02]  /*68e0*/  FSEL R121, R24, -INF , !P0 ;  /* 0xff80000018797808 */ /* 0x000fc40004000000 */
[----:B------:R-:W-:Y:S01]  /*68f0*/  FSEL R137, R26, -INF , !P2 ;  /* 0xff8000001a897808 */ /* 0x000fe20005000000 */
[----:B------:R-:W-:Y:S01]  /*6900*/  LDSM.16.MT88.4 R116, [R225+0x14000] ;  /* 0x01400000e174783b */ /* 0x000fe20000004200 */
[CC--:B------:R-:W-:Y:S02]  /*6910*/  ISETP.GE.AND P5, PT, R6.reuse, R167.reuse, PT ;  /* 0x000000a70600720c */ /* 0x0c0fe40003fa6270 */
[-C--:B------:R-:W-:Y:S01]  /*6920*/  ISETP.GE.AND P3, PT, R6, R2.reuse, PT ;  /* 0x000000020600720c */ /* 0x080fe20003f66270 */
[----:B------:R-:W-:Y:S01]  /*6930*/  LDSM.16.MT88.4 R124, [R224+0x14000] ;  /* 0x01400000e07c783b */ /* 0x000fe20000004200 */
[C---:B------:R-:W-:Y:S02]  /*6940*/  ISETP.GE.AND P0, PT, R4.reuse, R167, PT ;  /* 0x000000a70400720c */ /* 0x040fe40003f06270 */
[----:B------:R-:W-:Y:S01]  /*6950*/  ISETP.GE.AND P2, PT, R4, R2, PT ;  /* 0x000000020400720c */ /* 0x000fe20003f46270 */
[----:B------:R-:W-:Y:S01]  /*6960*/  LDSM.16.MT88.4 R132, [R228+0x16000] ;  /* 0x01600000e484783b */ /* 0x000fe20000004200 */
[----:B------:R-:W-:-:S02]  /*6970*/  IADD3 R4, R3, 0x19, RZ ;  /* 0x0000001903047810 */ /* 0x000fc40007ffe0ff */
[----:B------:R-:W-:Y:S01]  /*6980*/  FSEL R129, R25, -INF , !P5 ;  /* 0xff80000019817808 */ /* 0x000fe20006800000 */
[----:B------:R-:W-:Y:S01]  /*6990*/  LDSM.16.MT88.4 R156, [R226+0x16000] ;  /* 0x01600000e29c783b */ /* 0x000fe20000004200 */
[----:B------:R-:W-:Y:S02]  /*69a0*/  FSEL R141, R27, -INF , !P3 ;  /* 0xff8000001b8d7808 */ /* 0x000fe40005800000 */
[C---:B------:R-:W-:Y:S01]  /*69b0*/  ISETP.GE.AND P5, PT, R3.reuse, R167, PT ;  /* 0x000000a70300720c */ /* 0x040fe20003fa6270 */
[----:B------:R-:W-:Y:S01]  /*69c0*/  LDSM.16.MT88.4 R144, [R225+0x16000] ;  /* 0x01600000e190783b */ /* 0x000fe20000004200 */
[----:B------:R-:W-:Y:S02]  /*69d0*/  ISETP.GE.AND P3, PT, R4, R2, PT ;  /* 0x000000020400720c */ /* 0x000fe40003f66270 */
[----:B------:R-:W-:Y:S02]  /*69e0*/  IADD3 R6, R3, 0x20, RZ ;  /* 0x0000002003067810 */ /* 0x000fe40007ffe0ff */
[----:B------:R-:W-:-:S02]  /*69f0*/  FSEL R33, R33, -INF , !P1 ;  /* 0xff80000021217808 */ /* 0x000fc40004800000 */
[----:B------:R-:W-:Y:S02]  /*6a00*/  FSEL R32, R32, -INF , !P5 ;  /* 0xff80000020207808 */ /* 0x000fe40006800000 */
[----:B------:R-:W-:Y:S02]  /*6a10*/  FSEL R29, R23, -INF , !P3 ;  /* 0xff800000171d7808 */ /* 0x000fe40005800000 */
[----:B------:R-:W-:Y:S02]  /*6a20*/  ISETP.GE.AND P3, PT, R3, R2, PT ;  /* 0x000000020300720c */ /* 0x000fe40003f66270 */
[----:B------:R-:W-:Y:S02]  /*6a30*/  FSEL R25, R20, -INF , !P0 ;  /* 0xff80000014197808 */ /* 0x000fe40004000000 */
[----:B------:R-:W-:Y:S02]  /*6a40*/  FSEL R31, R22, -INF , !P2 ;  /* 0xff800000161f7808 */ /* 0x000fe40005000000 */
[----:B------:R-:W-:-:S02]  /*6a50*/  ISETP.GE.AND P0, PT, R6, R167, PT ;  /* 0x000000a70600720c */ /* 0x000fc40003f06270 */
[----:B------:R-:W-:Y:S02]  /*6a60*/  ISETP.GE.AND P2, PT, R6, R2, PT ;  /* 0x000000020600720c */ /* 0x000fe40003f46270 */
[----:B------:R-:W-:Y:S02]  /*6a70*/  FMNMX.FTZ R6, R32, R33, !PT ;  /* 0x0000002120067209 */ /* 0x000fe40007810000 */
[----:B------:R-:W-:Y:S02]  /*6a80*/  FSEL R35, R35, -INF , !P4 ;  /* 0xff80000023237808 */ /* 0x000fe40006000000 */
[----:B------:R-:W-:Y:S02]  /*6a90*/  FSEL R34, R34, -INF , !P3 ;  /* 0xff80000022227808 */ /* 0x000fe40005800000 */
[----:B------:R-:W-:Y:S02]  /*6aa0*/  FMNMX.FTZ R6, R39, R6, !PT ;  /* 0x0000000627067209 */ /* 0x000fe40007810000 */
[----:B------:R-:W-:-:S02]  /*6ab0*/  FSEL R247, R18, -INF , !P2 ;  /* 0xff80000012f77808 */ /* 0x000fc40005000000 */
[----:B------:R-:W-:Y:S02]  /*6ac0*/  FMNMX.FTZ R18, R34, R35, !PT ;  /* 0x0000002322127209 */ /* 0x000fe40007810000 */
[----:B------:R-:W-:Y:S02]  /*6ad0*/  FMNMX.FTZ R20, R37, R6, !PT ;  /* 0x0000000625147209 */ /* 0x000fe40007810000 */
[----:B------:R-:W-:Y:S02]  /*6ae0*/  FMNMX.FTZ R18, R43, R18, !PT ;  /* 0x000000122b127209 */ /* 0x000fe40007810000 */
[----:B------:R-:W-:Y:S02]  /*6af0*/  ISETP.GE.AND P1, PT, R4, R167, PT ;  /* 0x000000a70400720c */ /* 0x000fe40003f26270 */
[----:B------:R-:W-:Y:S02]  /*6b00*/  IADD3 R4, R3, 0x21, RZ ;  /* 0x0000002103047810 */ /* 0x000fe40007ffe0ff */
[----:B------:R-:W-:-:S02]  /*6b10*/  FMNMX.FTZ R20, R121, R20, !PT ;  /* 0x0000001479147209 */ /* 0x000fc40007810000 */
[----:B------:R-:W-:Y:S02]  /*6b20*/  FMNMX.FTZ R18, R41, R18, !PT ;  /* 0x0000001229127209 */ /* 0x000fe40007810000 */
[----:B------:R-:W-:Y:S02]  /*6b30*/  FSEL R21, R21, -INF , !P1 ;  /* 0xff80000015157808 */ /* 0x000fe40004800000 */
[----:B------:R-:W-:Y:S02]  /*6b40*/  ISETP.GE.AND P1, PT, R4, R2, PT ;  /* 0x000000020400720c */ /* 0x000fe40003f26270 */
[----:B------:R-:W-:Y:S02]  /*6b50*/  FSEL R251, R16, -INF , !P0 ;  /* 0xff80000010fb7808 */ /* 0x000fe40004000000 */
[----:B------:R-:W-:Y:S02]  /*6b60*/  FMNMX.FTZ R20, R129, R20, !PT ;  /* 0x0000001481147209 */ /* 0x000fe40007810000 */
[----:B------:R-:W-:-:S02]  /*6b70*/  IADD3 R16, R3, 0x30, RZ ;  /* 0x0000003003107810 */ /* 0x000fc40007ffe0ff */
[----:B------:R-:W-:Y:S02]  /*6b80*/  FMNMX.FTZ R18, R137, R18, !PT ;  /* 0x0000001289127209 */ /* 0x000fe40007810000 */
[----:B------:R-:W-:Y:S02]  /*6b90*/  FSEL R199, R19, -INF , !P1 ;  /* 0xff80000013c77808 */ /* 0x000fe40004800000 */
[----:B------:R-:W-:Y:S02]  /*6ba0*/  FMNMX.FTZ R20, R25, R20, !PT ;  /* 0x0000001419147209 */ /* 0x000fe40007810000 */
[-C--:B------:R-:W-:Y:S02]  /*6bb0*/  ISETP.GE.AND P1, PT, R16, R167.reuse, PT ;  /* 0x000000a71000720c */ /* 0x080fe40003f26270 */
[----:B------:R-:W-:Y:S02]  /*6bc0*/  FMNMX.FTZ R18, R141, R18, !PT ;  /* 0x000000128d127209 */ /* 0x000fe40007810000 */
[----:B------:R-:W-:-:S02]  /*6bd0*/  ISETP.GE.AND P5, PT, R4, R167, PT ;  /* 0x000000a70400720c */ /* 0x000fc40003fa6270 */
[----:B------:R-:W-:Y:S02]  /*6be0*/  IADD3 R4, R3, 0x28, RZ ;  /* 0x0000002803047810 */ /* 0x000fe40007ffe0ff */
[----:B------:R-:W-:Y:S02]  /*6bf0*/  FMNMX.FTZ R20, R21, R20, !PT ;  /* 0x0000001415147209 */ /* 0x000fe40007810000 */
[----:B------:R-:W-:Y:S02]  /*6c00*/  FSEL R241, R8, -INF , !P1 ;  /* 0xff80000008f17808 */ /* 0x000fe40004800000 */
[----:B------:R-:W-:Y:S02]  /*6c10*/  FMNMX.FTZ R8, R31, R18, !PT ;  /* 0x000000121f087209 */ /* 0x000fe40007810000 */
[C---:B------:R-:W-:Y:S02]  /*6c20*/  ISETP.GE.AND P4, PT, R4.reuse, R167, PT ;  /* 0x000000a70400720c */ /* 0x040fe40003f86270 */
[----:B------:R-:W-:-:S02]  /*6c30*/  ISETP.GE.AND P0, PT, R4, R2, PT ;  /* 0x000000020400720c */ /* 0x000fc40003f06270 */
[----:B------:R-:W-:Y:S02]  /*6c40*/  IADD3 R4, R3, 0x29, RZ ;  /* 0x0000002903047810 */ /* 0x000fe40007ffe0ff */
[----:B------:R-:W-:Y:S02]  /*6c50*/  FSEL R191, R17, -INF , !P5 ;  /* 0xff80000011bf7808 */ /* 0x000fe40006800000 */
[----:B------:R-:W-:Y:S02]  /*6c60*/  FMNMX.FTZ R20, R251, R20, !PT ;  /* 0x00000014fb147209 */ /* 0x000fe40007810000 */
[----:B------:R-:W-:Y:S02]  /*6c70*/  FMNMX.FTZ R8, R29, R8, !PT ;  /* 0x000000081d087209 */ /* 0x000fe40007810000 */
[----:B------:R-:W-:Y:S02]  /*6c80*/  FSEL R249, R12, -INF , !P4 ;  /* 0xff8000000cf97808 */ /* 0x000fe40006000000 */
[----:B------:R-:W-:-:S02]  /*6c90*/  ISETP.GE.AND P2, PT, R4, R167, PT ;  /* 0x000000a70400720c */ /* 0x000fc40003f46270 */
[----:B------:R-:W-:Y:S02]  /*6ca0*/  FMNMX.FTZ R12, R191, R20, !PT ;  /* 0x00000014bf0c7209 */ /* 0x000fe40007810000 */
[----:B------:R-:W-:Y:S02]  /*6cb0*/  FMNMX.FTZ R8, R247, R8, !PT ;  /* 0x00000008f7087209 */ /* 0x000fe40007810000 */
[----:B------:R-:W-:Y:S02]  /*6cc0*/  ISETP.GE.AND P3, PT, R4, R2, PT ;  /* 0x000000020400720c */ /* 0x000fe40003f66270 */
[C---:B------:R-:W-:Y:S02]  /*6cd0*/  IADD3 R6, R3.reuse, 0x31, RZ ;  /* 0x0000003103067810 */ /* 0x040fe40007ffe0ff */
[----:B------:R-:W-:Y:S02]  /*6ce0*/  IADD3 R4, R3, 0x38, RZ ;  /* 0x0000003803047810 */ /* 0x000fe40007ffe0ff */
[----:B------:R-:W-:-:S02]  /*6cf0*/  FSEL R193, R13, -INF , !P2 ;  /* 0xff8000000dc17808 */ /* 0x000fc40005000000 */
[----:B------:R-:W-:Y:S02]  /*6d00*/  FMNMX.FTZ R12, R249, R12, !PT ;  /* 0x0000000cf90c7209 */ /* 0x000fe40007810000 */
[----:B------:R-:W-:Y:S02]  /*6d10*/  FSEL R243, R14, -INF , !P0 ;  /* 0xff8000000ef37808 */ /* 0x000fe40004000000 */
[----:B------:R-:W-:Y:S02]  /*6d20*/  FMNMX.FTZ R8, R199, R8, !PT ;  /* 0x00000008c7087209 */ /* 0x000fe40007810000 */
[-C--:B------:R-:W-:Y:S02]  /*6d30*/  ISETP.GE.AND P2, PT, R6, R167.reuse, PT ;  /* 0x000000a70600720c */ /* 0x080fe40003f46270 */
[----:B------:R-:W-:Y:S02]  /*6d40*/  FMNMX.FTZ R12, R193, R12, !PT ;  /* 0x0000000cc10c7209 */ /* 0x000fe40007810000 */
[----:B------:R-:W-:-:S02]  /*6d50*/  ISETP.GE.AND P1, PT, R4, R167, PT ;  /* 0x000000a70400720c */ /* 0x000fc40003f26270 */
[----:B------:R-:W-:Y:S02]  /*6d60*/  ISETP.GE.AND P0, PT, R16, R2, PT ;  /* 0x000000021000720c */ /* 0x000fe40003f06270 */
[----:B------:R-:W-:Y:S01]  /*6d70*/  FSEL R203, R15, -INF , !P3 ;  /* 0xff8000000fcb7808 */ /* 0x000fe20005800000 */
[----:B------:R-:W-:Y:S01]  /*6d80*/  LDSM.16.MT88.4 R16, [R225+0x10800] ;  /* 0x01080000e110783b */ /* 0x000fe20000004200 */
[----:B------:R-:W-:Y:S02]  /*6d90*/  FMNMX.FTZ R14, R243, R8, !PT ;  /* 0x00000008f30e7209 */ /* 0x000fe40007810000 */
[----:B------:R-:W-:Y:S02]  /*6da0*/  IADD3 R3, R3, 0x39, RZ ;  /* 0x0000003903037810 */ /* 0x000fe40007ffe0ff */
[----:B------:R-:W-:Y:S02]  /*6db0*/  FSEL R239, R9, -INF , !P2 ;  /* 0xff80000009ef7808 */ /* 0x000fe40005000000 */
[----:B------:R-:W-:-:S02]  /*6dc0*/  FMNMX.FTZ R12, R241, R12, !PT ;  /* 0x0000000cf10c7209 */ /* 0x000fc40007810000 */
[----:B------:R-:W-:Y:S02]  /*6dd0*/  FSEL R237, R76, -INF , !P1 ;  /* 0xff8000004ced7808 */ /* 0x000fe40004800000 */
[----:B------:R-:W-:Y:S02]  /*6de0*/  ISETP.GE.AND P1, PT, R6, R2, PT ;  /* 0x000000020600720c */ /* 0x000fe40003f26270 */
[----:B------:R-:W-:Y:S02]  /*6df0*/  FSEL R205, R10, -INF , !P0 ;  /* 0xff8000000acd7808 */ /* 0x000fe40004000000 */
[----:B------:R-:W-:Y:S02]  /*6e00*/  FMNMX.FTZ R14, R203, R14, !PT ;  /* 0x0000000ecb0e7209 */ /* 0x000fe40007810000 */
[----:B------:R-:W-:Y:S02]  /*6e10*/  ISETP.GE.AND P2, PT, R3, R167, PT ;  /* 0x000000a70300720c */ /* 0x000fe40003f46270 */
[----:B------:R-:W-:-:S02]  /*6e20*/  FMNMX.FTZ R12, R239, R12, !PT ;  /* 0x0000000cef0c7209 */ /* 0x000fc40007810000 */
[----:B------:R-:W-:Y:S02]  /*6e30*/  ISETP.GE.AND P0, PT, R4, R2, PT ;  /* 0x000000020400720c */ /* 0x000fe40003f06270 */
[----:B------:R-:W-:Y:S02]  /*6e40*/  FSEL R201, R11, -INF , !P1 ;  /* 0xff8000000bc97808 */ /* 0x000fe40004800000 */
[----:B------:R-:W-:Y:S02]  /*6e50*/  FMNMX.FTZ R14, R205, R14, !PT ;  /* 0x0000000ecd0e7209 */ /* 0x000fe40007810000 */
[----:B------:R-:W-:Y:S02]  /*6e60*/  FSEL R207, R77, -INF , !P2 ;  /* 0xff8000004dcf7808 */ /* 0x000fe40005000000 */
[----:B------:R-:W-:Y:S02]  /*6e70*/  FMNMX.FTZ R12, R237, R12, !PT ;  /* 0x0000000ced0c7209 */ /* 0x000fe40007810000 */
[----:B------:R-:W-:-:S02]  /*6e80*/  ISETP.GE.AND P1, PT, R3, R2, PT ;  /* 0x000000020300720c */ /* 0x000fc40003f26270 */
[----:B------:R-:W-:Y:S02]  /*6e90*/  FSEL R197, R78, -INF , !P0 ;  /* 0xff8000004ec57808 */ /* 0x000fe40004000000 */
[----:B------:R-:W-:Y:S02]  /*6ea0*/  FMNMX.FTZ R14, R201, R14, !PT ;  /* 0x0000000ec90e7209 */ /* 0x000fe40007810000 */
[----:B------:R-:W-:Y:S02]  /*6eb0*/  FMNMX.FTZ R8, R207, R12, !PT ;  /* 0x0000000ccf087209 */ /* 0x000fe40007810000 */
[----:B------:R-:W-:Y:S02]  /*6ec0*/  FSEL R195, R79, -INF , !P1 ;  /* 0xff8000004fc37808 */ /* 0x000fe40004800000 */
[----:B------:R-:W-:Y:S01]  /*6ed0*/  FMNMX.FTZ R14, R197, R14, !PT ;  /* 0x0000000ec50e7209 */ /* 0x000fe20007810000 */
[----:B------:R-:W1:Y:S03]  /*6ee0*/  SHFL.BFLY PT, R9, R8, 0x2, 0x1f ;  /* 0x0c401f0008097f89 */ /* 0x000e6600000e0000 */
[----:B------:R-:W-:Y:S01]  /*6ef0*/  FMNMX.FTZ R11, R195, R14, !PT ;  /* 0x0000000ec30b7209 */ /* 0x000fe20007810000 */
[----:B------:R-:W-:Y:S04]  /*6f00*/  LDSM.16.MT88.4 R76, [R226+0x12000] ;  /* 0x01200000e24c783b */ /* 0x000fe80000004200 */
[----:B------:R-:W2:Y:S04]  /*6f10*/  SHFL.BFLY PT, R4, R11, 0x2, 0x1f ;  /* 0x0c401f000b047f89 */ /* 0x000ea800000e0000 */
[----:B------:R-:W-:Y:S01]  /*6f20*/  LDSM.16.MT88.4 R12, [R224+0x10800] ;  /* 0x01080000e00c783b */ /* 0x000fe20000004200 */
[----:B-1----:R-:W-:-:S05]  /*6f30*/  FMNMX.FTZ R9, R8, R9, !PT ;  /* 0x0000000908097209 */ /* 0x002fca0007810000 */
[----:B------:R-:W1:Y:S01]  /*6f40*/  SHFL.BFLY PT, R164, R9, 0x1, 0x1f ;  /* 0x0c201f0009a47f89 */ /* 0x000e6200000e0000 */
[----:B--2---:R-:W-:-:S05]  /*6f50*/  FMNMX.FTZ R4, R11, R4, !PT ;  /* 0x000000040b047209 */ /* 0x004fca0007810000 */
[----:B------:R-:W2:Y:S01]  /*6f60*/  SHFL.BFLY PT, R3, R4, 0x1, 0x1f ;  /* 0x0c201f0004037f89 */ /* 0x000ea200000e0000 */
[----:B-1----:R-:W-:-:S03]  /*6f70*/  FMNMX.FTZ R164, R9, R164, !PT ;  /* 0x000000a409a47209 */ /* 0x002fc60007810000 */
[----:B------:R-:W-:Y:S01]  /*6f80*/  LDSM.16.MT88.4 R8, [R226+0x12800] ;  /* 0x01280000e208783b */ /* 0x000fe20000004200 */
        /* <DEDUP_REMOVED lines=13> */
[----:B------:R-:W-:Y:S01]  /*7060*/  MUFU.EX2 R189, R189 ;  /* 0x000000bd00bd7308 */ /* 0x000fe20000000800 */
[--C-:B------:R-:W-:Y:S01]  /*7070*/  FFMA.FTZ R184, R34, c[0x0][0x23c], -R192.reuse ;  /* 0x00008f0022b87a23 */ /* 0x100fe200000108c0 */
[----:B------:R-:W1:Y:S01]  /*7080*/  LDSM.16.MT88.4 R36, [R228+0x10000] ;  /* 0x01000000e424783b */ /* 0x000e620000004200 */
[----:B------:R-:W-:-:S02]  /*7090*/  FFMA.FTZ R187, R35, c[0x0][0x23c], -R192 ;  /* 0x00008f0023bb7a23 */ /* 0x000fc400000108c0 */
[--C-:B------:R-:W-:Y:S01]  /*70a0*/  FFMA.FTZ R185, R43, c[0x0][0x23c], -R192.reuse ;  /* 0x00008f002bb97a23 */ /* 0x100fe200000108c0 */
[----:B------:R-:W-:Y:S01]  /*70b0*/  LDSM.16.MT88.4 R32, [R228+0x12800] ;  /* 0x01280000e420783b */ /* 0x000fe20000004200 */
[----:B------:R-:W-:Y:S01]  /*70c0*/  FFMA.FTZ R178, R41, c[0x0][0x23c], -R192 ;  /* 0x00008f0029b27a23 */ /* 0x000fe200000108c0 */
[----:B------:R-:W2:Y:S01]  /*70d0*/  MUFU.EX2 R186, R186 ;  /* 0x000000ba00ba7308 */ /* 0x000ea20000000800 */
[--C-:B------:R-:W-:Y:S02]  /*70e0*/  FFMA.FTZ R181, R121, c[0x0][0x23c], -R198.reuse ;  /* 0x00008f0079b57a23 */ /* 0x100fe400000108c6 */
[--C-:B------:R-:W-:Y:S02]  /*70f0*/  FFMA.FTZ R180, R129, c[0x0][0x23c], -R198.reuse ;  /* 0x00008f0081b47a23 */ /* 0x100fe400000108c6 */
[--C-:B------:R-:W-:Y:S02]  /*7100*/  FFMA.FTZ R177, R25, c[0x0][0x23c], -R198.reuse ;  /* 0x00008f0019b17a23 */ /* 0x100fe400000108c6 */
[----:B------:R-:W-:Y:S01]  /*7110*/  FFMA.FTZ R176, R21, c[0x0][0x23c], -R198 ;  /* 0x00008f0015b07a23 */ /* 0x000fe200000108c6 */
[----:B------:R-:W-:Y:S01]  /*7120*/  MUFU.EX2 R183, R183 ;  /* 0x000000b700b77308 */ /* 0x000fe20000000800 */
[--C-:B------:R-:W-:Y:S01]  /*7130*/  FFMA.FTZ R179, R137, c[0x0][0x23c], -R192.reuse ;  /* 0x00008f0089b37a23 */ /* 0x100fe200000108c0 */
[----:B------:R-:W3:Y:S01]  /*7140*/  LDSM.16.MT88.4 R20, [R226+0x10800] ;  /* 0x01080000e214783b */ /* 0x000ee20000004200 */
[----:B------:R-:W-:-:S02]  /*7150*/  FFMA.FTZ R174, R141, c[0x0][0x23c], -R192 ;  /* 0x00008f008dae7a23 */ /* 0x000fc400000108c0 */
[--C-:B------:R-:W-:Y:S01]  /*7160*/  FFMA.FTZ R175, R31, c[0x0][0x23c], -R192.reuse ;  /* 0x00008f001faf7a23 */ /* 0x100fe200000108c0 */
[----:B------:R-:W-:Y:S01]  /*7170*/  LDSM.16.MT88.4 R24, [R228+0x10800] ;  /* 0x01080000e418783b */ /* 0x000fe20000004200 */
[----:B------:R-:W-:Y:S01]  /*7180*/  FFMA.FTZ R0, R29, c[0x0][0x23c], -R192 ;  /* 0x00008f001d007a23 */ /* 0x000fe200000108c0 */
[----:B------:R-:W4:Y:S01]  /*7190*/  MUFU.EX2 R182, R182 ;  /* 0x000000b600b67308 */ /* 0x000f220000000800 */
[----:B--2---:R-:W-:Y:S01]  /*71a0*/  F2FP.BF16.PACK_AB R148, R186, R189 ;  /* 0x000000bdba94723e */ /* 0x004fe200000010ff */
[----:B------:R-:W-:Y:S01]  /*71b0*/  LDSM.16.MT88.4 R28, [R224+0x12800] ;  /* 0x01280000e01c783b */ /* 0x000fe20000004200 */
[--C-:B------:R-:W-:Y:S02]  /*71c0*/  FFMA.FTZ R188, R251, c[0x0][0x23c], -R198.reuse ;  /* 0x00008f00fbbc7a23 */ /* 0x100fe400000108c6 */
[--C-:B------:R-:W-:Y:S02]  /*71d0*/  FFMA.FTZ R191, R191, c[0x0][0x23c], -R198.reuse ;  /* 0x00008f00bfbf7a23 */ /* 0x100fe400000108c6 */
[--C-:B------:R-:W-:Y:S01]  /*71e0*/  FFMA.FTZ R190, R249, c[0x0][0x23c], -R198.reuse ;  /* 0x00008f00f9be7a23 */ /* 0x100fe200000108c6 */
[----:B------:R-:W-:Y:S01]  /*71f0*/  MUFU.EX2 R184, R184 ;  /* 0x000000b800b87308 */ /* 0x000fe20000000800 */
[----:B------:R-:W-:-:S02]  /*7200*/  FFMA.FTZ R193, R193, c[0x0][0x23c], -R198 ;  /* 0x00008f00c1c17a23 */ /* 0x000fc400000108c6 */
[--C-:B------:R-:W-:Y:S02]  /*7210*/  FFMA.FTZ R194, R247, c[0x0][0x23c], -R192.reuse ;  /* 0x00008f00f7c27a23 */ /* 0x100fe400000108c0 */
[--C-:B------:R-:W-:Y:S02]  /*7220*/  FFMA.FTZ R199, R199, c[0x0][0x23c], -R192.reuse ;  /* 0x00008f00c7c77a23 */ /* 0x100fe400000108c0 */
[--C-:B------:R-:W-:Y:S01]  /*7230*/  FFMA.FTZ R196, R243, c[0x0][0x23c], -R192.reuse ;  /* 0x00008f00f3c47a23 */ /* 0x100fe200000108c0 */
[----:B------:R-:W2:Y:S01]  /*7240*/  MUFU.EX2 R187, R187 ;  /* 0x000000bb00bb7308 */ /* 0x000ea20000000800 */
[----:B----4-:R-:W-:Y:S01]  /*7250*/  F2FP.BF16.PACK_AB R150, R182, R183 ;  /* 0x000000b7b696723e */ /* 0x010fe200000010ff */
[----:B------:R-:W-:Y:S02]  /*7260*/  FFMA.FTZ R203, R203, c[0x0][0x23c], -R192 ;  /* 0x00008f00cbcb7a23 */ /* 0x000fe400000108c0 */
[--C-:B------:R-:W-:Y:S02]  /*7270*/  FFMA.FTZ R200, R241, c[0x0][0x23c], -R198.reuse ;  /* 0x00008f00f1c87a23 */ /* 0x100fe400000108c6 */
[----:B------:R-:W-:-:S02]  /*7280*/  FFMA.FTZ R239, R239, c[0x0][0x23c], -R198 ;  /* 0x00008f00efef7a23 */ /* 0x000fc400000108c6 */
[----:B------:R-:W-:Y:S01]  /*7290*/  MUFU.EX2 R185, R185 ;  /* 0x000000b900b97308 */ /* 0x000fe20000000800 */
[--C-:B------:R-:W-:Y:S02]  /*72a0*/  FFMA.FTZ R202, R237, c[0x0][0x23c], -R198.reuse ;  /* 0x00008f00edca7a23 */ /* 0x100fe400000108c6 */
[----:B------:R-:W-:Y:S02]  /*72b0*/  FFMA.FTZ R243, R207, c[0x0][0x23c], -R198 ;  /* 0x00008f00cff37a23 */ /* 0x000fe400000108c6 */
[--C-:B------:R-:W-:Y:S02]  /*72c0*/  FFMA.FTZ R198, R205, c[0x0][0x23c], -R192.reuse ;  /* 0x00008f00cdc67a23 */ /* 0x100fe400000108c0 */
[--C-:B------:R-:W-:Y:S01]  /*72d0*/  FFMA.FTZ R201, R201, c[0x0][0x23c], -R192.reuse ;  /* 0x00008f00c9c97a23 */ /* 0x100fe200000108c0 */
[----:B------:R-:W4:Y:S01]  /*72e0*/  MUFU.EX2 R178, R178 ;  /* 0x000000b200b27308 */ /* 0x000f220000000800 */
[----:B--2---:R-:W-:Y:S01]  /*72f0*/  F2FP.BF16.PACK_AB R149, R187, R184 ;  /* 0x000000b8bb95723e */ /* 0x004fe200000010ff */
[----:B------:R-:W-:-:S02]  /*7300*/  FFMA.FTZ R197, R197, c[0x0][0x23c], -R192 ;  /* 0x00008f00c5c57a23 */ /* 0x000fc400000108c0 */
[----:B------:R-:W-:Y:S02]  /*7310*/  FFMA.FTZ R192, R195, c[0x0][0x23c], -R192 ;  /* 0x00008f00c3c07a23 */ /* 0x000fe400000108c0 */
[----:B------:R-:W-:Y:S02]  /*7320*/  FADD.FTZ R186, R189, R186 ;  /* 0x000000babdba7221 */ /* 0x000fe40000010000 */
[----:B------:R-:W-:Y:S01]  /*7330*/  MUFU.EX2 R181, R181 ;  /* 0x000000b500b57308 */ /* 0x000fe20000000800 */
[----:B------:R-:W-:Y:S02]  /*7340*/  FADD.FTZ R184, R184, R187 ;  /* 0x000000bbb8b87221 */ /* 0x000fe40000010000 */
[----:B------:R-:W-:-:S04]  /*7350*/  FADD.FTZ R183, R183, R186 ;  /* 0x000000bab7b77221 */ /* 0x000fc80000010000 */
[----:B------:R-:W-:Y:S01]  /*7360*/  FADD.FTZ R182, R182, R183 ;  /* 0x000000b7b6b67221 */ /* 0x000fe20000010000 */
[----:B----4-:R-:W-:Y:S01]  /*7370*/  F2FP.BF16.PACK_AB R151, R178, R185 ;  /* 0x000000b9b297723e */ /* 0x010fe200000010ff */
[----:B------:R-:W2:Y:S01]  /*7380*/  MUFU.EX2 R180, R180 ;  /* 0x000000b400b47308 */ /* 0x000ea20000000800 */
[----:B------:R-:W-:-:S04]  /*7390*/  FADD.FTZ R185, R185, R184 ;  /* 0x000000b8b9b97221 */ /* 0x000fc80000010000 */
[----:B------:R-:W-:Y:S01]  /*73a0*/  FADD.FTZ R178, R178, R185 ;  /* 0x000000b9b2b27221 */ /* 0x000fe20000010000 */
[C---:B------:R-:W-:Y:S02]  /*73b0*/  HMMA.16816.F32.BF16 R56, R148.reuse, R60, RZ ;  /* 0x0000003c9438723c */ /* 0x040fe400000418ff */
[----:B------:R-:W-:Y:S06]  /*73c0*/  MUFU.EX2 R177, R177 ;  /* 0x000000b100b17308 */ /* 0x000fec0000000800 */
[C---:B------:R-:W-:Y:S02]  /*73d0*/  HMMA.16816.F32.BF16 R60, R148.reuse, R62, RZ ;  /* 0x0000003e943c723c */ /* 0x040fe400000418ff */
[----:B------:R-:W-:Y:S06]  /*73e0*/  MUFU.EX2 R176, R176 ;  /* 0x000000b000b07308 */ /* 0x000fec0000000800 */
[C---:B-1----:R-:W-:Y:S02]  /*73f0*/  HMMA.16816.F32.BF16 R160, R148.reuse, R36, RZ ;  /* 0x0000002494a0723c */ /* 0x042fe400000418ff */
[----:B------:R-:W-:Y:S06]  /*7400*/  MUFU.EX2 R179, R179 ;  /* 0x000000b300b37308 */ /* 0x000fec0000000800 */
[C---:B------:R-:W-:Y:S02]  /*7410*/  HMMA.16816.F32.BF16 R40, R148.reuse, R44, RZ ;  /* 0x0000002c9428723c */ /* 0x040fe400000418ff */
[----:B------:R-:W1:Y:S06]  /*7420*/  MUFU.EX2 R174, R174 ;  /* 0x000000ae00ae7308 */ /* 0x000e6c0000000800 */
[C---:B------:R-:W-:Y:S02]  /*7430*/  HMMA.16816.F32.BF16 R48, R148.reuse, R52, RZ ;  /* 0x000000349430723c */ /* 0x040fe400000418ff */
[----:B------:R-:W-:Y:S06]  /*7440*/  MUFU.EX2 R175, R175 ;  /* 0x000000af00af7308 */ /* 0x000fec0000000800 */
[C---:B------:R-:W-:Y:S02]  /*7450*/  HMMA.16816.F32.BF16 R64, R148.reuse, R68, RZ ;  /* 0x000000449440723c */ /* 0x040fe400000418ff */
[----:B------:R-:W4:Y:S06]  /*7460*/  MUFU.EX2 R0, R0 ;  /* 0x0000000000007308 */ /* 0x000f2c0000000800 */
        /* <DEDUP_REMOVED lines=41> */
[----:B--2---:R-:W-:Y:S01]  /*7700*/  F2FP.BF16.PACK_AB R4, R180, R181 ;  /* 0x000000b5b404723e */ /* 0x004fe200000010ff */
[----:B------:R-:W-:Y:S01]  /*7710*/  HMMA.16816.F32.BF16 R148, R148, R6, RZ ;  /* 0x000000069494723c */ /* 0x000fe200000418ff */
[----:B-1----:R-:W-:Y:S01]  /*7720*/  F2FP.BF16.PACK_AB R5, R174, R179 ;  /* 0x000000b3ae05723e */ /* 0x002fe200000010ff */
[----:B------:R-:W-:-:S02]  /*7730*/  FADD.FTZ R181, R181, R182 ;  /* 0x000000b6b5b57221 */ /* 0x000fc40000010000 */
[----:B------:R-:W-:Y:S02]  /*7740*/  FADD.FTZ R179, R179, R178 ;  /* 0x000000b2b3b37221 */ /* 0x000fe40000010000 */
[----:B------:R-:W-:Y:S01]  /*7750*/  FADD.FTZ R180, R180, R181 ;  /* 0x000000b5b4b47221 */ /* 0x000fe20000010000 */
[----:B------:R-:W-:Y:S01]  /*7760*/  F2FP.BF16.PACK_AB R6, R176, R177 ;  /* 0x000000b1b006723e */ /* 0x000fe200000010ff */
[----:B------:R-:W-:Y:S01]  /*7770*/  FADD.FTZ R174, R174, R179 ;  /* 0x000000b3aeae7221 */ /* 0x000fe20000010000 */
[----:B----4-:R-:W-:-:S03]  /*7780*/  F2FP.BF16.PACK_AB R7, R0, R175 ;  /* 0x000000af0007723e */ /* 0x010fc600000010ff */
[----:B------:R-:W-:-:S04]  /*7790*/  FADD.FTZ R175, R175, R174 ;  /* 0x000000aeafaf7221 */ /* 0x000fc80000010000 */
[----:B------:R-:W-:Y:S01]  /*77a0*/  HMMA.16816.F32.BF16 R56, R4, R12, R56 ;  /* 0x0000000c0438723c */ /* 0x000fe20000041838 */
[----:B------:R-:W-:-:S07]  /*77b0*/  FADD.FTZ R175, R0, R175 ;  /* 0x000000af00af7221 */ /* 0x000fce0000010000 */
[C---:B------:R-:W-:Y:S01]  /*77c0*/  HMMA.16816.F32.BF16 R60, R4.reuse, R14, R60 ;  /* 0x0000000e043c723c */ /* 0x040fe2000004183c */
[----:B------:R-:W1:Y:S07]  /*77d0*/  LDSM.16.MT88.4 R12, [R226+0x14800] ;  /* 0x01480000e20c783b */ /* 0x000e6e0000004200 */
[C---:B---3--:R-:W-:Y:S08]  /*77e0*/  HMMA.16816.F32.BF16 R40, R4.reuse, R20, R40 ;  /* 0x000000140428723c */ /* 0x048ff00000041828 */
[C---:B------:R-:W-:Y:S01]  /*77f0*/  HMMA.16816.F32.BF16 R44, R4.reuse, R22, R44 ;  /* 0x00000016042c723c */ /* 0x040fe2000004182c */
[----:B------:R-:W2:Y:S07]  /*7800*/  LDSM.16.MT88.4 R20, [R225+0x12800] ;  /* 0x01280000e114783b */ /* 0x000eae0000004200 */
        /* <DEDUP_REMOVED lines=27> */
[C---:B------:R-:W-:Y:S08]  /*79c0*/  HMMA.16816.F32.BF16 R88, R4.reuse, R28, R88 ;  /* 0x0000001c0458723c */ /* 0x040ff00000041858 */
[C---:B------:R-:W-:Y:S01]  /*79d0*/  HMMA.16816.F32.BF16 R92, R4.reuse, R30, R92 ;  /* 0x0000001e045c723c */ /* 0x040fe2000004185c */
[----:B------:R-:W-:Y:S07]  /*79e0*/  LDSM.16.MT88.4 R28, [R226+0x11000] ;  /* 0x01100000e21c783b */ /* 0x000fee0000004200 */
        /* <DEDUP_REMOVED lines=11> */
[----:B------:R-:W3:Y:S06]  /*7aa0*/  LDSM.16.MT88.4 R8, [R228+0x13000] ;  /* 0x01300000e408783b */ /* 0x000eec0000004200 */
[----:B-----5:R-:W-:-:S02]  /*7ab0*/  F2FP.BF16.PACK_AB R4, R191, R188 ;  /* 0x000000bcbf04723e */ /* 0x020fc400000010ff */
[----:B------:R-:W-:Y:S02]  /*7ac0*/  F2FP.BF16.PACK_AB R6, R193, R190 ;  /* 0x000000bec106723e */ /* 0x000fe400000010ff */
[----:B------:R-:W-:Y:S01]  /*7ad0*/  F2FP.BF16.PACK_AB R5, R199, R194 ;  /* 0x000000c2c705723e */ /* 0x000fe200000010ff */
[----:B------:R-:W-:Y:S01]  /*7ae0*/  FADD.FTZ R194, R194, R175 ;  /* 0x000000afc2c27221 */ /* 0x000fe20000010000 */
[----:B------:R-:W-:-:S03]  /*7af0*/  F2FP.BF16.PACK_AB R7, R203, R196 ;  /* 0x000000c4cb07723e */ /* 0x000fc600000010ff */
[----:B------:R-:W-:-:S04]  /*7b00*/  FADD.FTZ R199, R199, R194 ;  /* 0x000000c2c7c77221 */ /* 0x000fc80000010000 */
[----:B-1----:R-:W-:Y:S01]  /*7b10*/  HMMA.16816.F32.BF16 R48, R4, R12, R48 ;  /* 0x0000000c0430723c */ /* 0x002fe20000041830 */
[----:B------:R-:W-:-:S04]  /*7b20*/  FADD.FTZ R196, R196, R199 ;  /* 0x000000c7c4c47221 */ /* 0x000fc80000010000 */
[----:B------:R-:W-:-:S03]  /*7b30*/  FADD.FTZ R203, R203, R196 ;  /* 0x000000c4cbcb7221 */ /* 0x000fc60000010000 */
[C---:B------:R-:W-:Y:S01]  /*7b40*/  HMMA.16816.F32.BF16 R52, R4.reuse, R14, R52 ;  /* 0x0000000e0434723c */ /* 0x040fe20000041834 */
[----:B------:R-:W1:Y:S07]  /*7b50*/  LDSM.16.MT88.4 R12, [R224+0x13000] ;  /* 0x01300000e00c783b */ /* 0x000e6e0000004200 */
[C---:B--2---:R-:W-:Y:S08]  /*7b60*/  HMMA.16816.F32.BF16 R72, R4.reuse, R16, R72 ;  /* 0x000000100448723c */ /* 0x044ff00000041848 */
[C---:B---3--:R-:W-:Y:S08]  /*7b70*/  HMMA.16816.F32.BF16 R64, R4.reuse, R8, R64 ;  /* 0x000000080440723c */ /* 0x048ff00000041840 */
[C---:B------:R-:W-:Y:S01]  /*7b80*/  HMMA.16816.F32.BF16 R68, R4.reuse, R10, R68 ;  /* 0x0000000a0444723c */ /* 0x040fe20000041844 */
[----:B------:R-:W2:Y:S07]  /*7b90*/  LDSM.16.MT88.4 R8, [R226+0x15000] ;  /* 0x01500000e208783b */ /* 0x000eae0000004200 */
        /* <DEDUP_REMOVED lines=34> */
[----:B------:R-:W-:Y:S07]  /*7dc0*/  LDSM.16.MT88.4 R20, [R224+0x11800] ;  /* 0x01180000e014783b */ /* 0x000fee0000004200 */
[C---:B--2---:R-:W-:Y:S08]  /*7dd0*/  HMMA.16816.F32.BF16 R140, R4.reuse, R8, R140 ;  /* 0x00000008048c723c */ /* 0x044ff0000004188c */
[C---:B------:R-:W-:Y:S01]  /*7de0*/  HMMA.16816.F32.BF16 R144, R4.reuse, R10, R144 ;  /* 0x0000000a0490723c */ /* 0x040fe20000041890 */
[----:B------:R-:W2:Y:S07]  /*7df0*/  LDSM.16.MT88.4 R8, [R226+0x13800] ;  /* 0x01380000e208783b */ /* 0x000eae0000004200 */
[C---:B---3--:R-:W-:Y:S08]  /*7e00*/  HMMA.16816.F32.BF16 R152, R4.reuse, R16, R152 ;  /* 0x000000100498723c */ /* 0x048ff00000041898 */
        /* <DEDUP_REMOVED lines=34> */
[C---:B--2---:R-:W-:Y:S08]  /*8030*/  HMMA.16816.F32.BF16 R128, R4.reuse, R8, R128 ;  /* 0x000000080480723c */ /* 0x044ff00000041880 */
[C---:B------:R-:W-:Y:S01]  /*8040*/  HMMA.16816.F32.BF16 R132, R4.reuse, R10, R132 ;  /* 0x0000000a0484723c */ /* 0x040fe20000041884 */
[----:B------:R-:W2:Y:S07]  /*8050*/  LDSM.16.MT88.4 R8, [R224+0x17800] ;  /* 0x01780000e008783b */ /* 0x000eae0000004200 */
[C---:B-1----:R-:W-:Y:S07]  /*8060*/  HMMA.16816.F32.BF16 R140, R4.reuse, R12, R140 ;  /* 0x0000000c048c723c */ /* 0x042fee000004188c */
[----:B------:R-:W-:Y:S01]  /*8070*/  FADD.FTZ R13, R177, R180 ;  /* 0x000000b4b10d7221 */ /* 0x000fe20000010000 */
[----:B------:R-:W-:Y:S03]  /*8080*/  HMMA.16816.F32.BF16 R88, R4, R32, R88 ;  /* 0x000000200458723c */ /* 0x000fe60000041858 */
[----:B------:R-:W-:-:S04]  /*8090*/  FADD.FTZ R13, R176, R13 ;  /* 0x0000000db00d7221 */ /* 0x000fc80000010000 */
[----:B------:R-:W-:Y:S01]  /*80a0*/  FADD.FTZ R188, R188, R13 ;  /* 0x0000000dbcbc7221 */ /* 0x000fe20000010000 */
[----:B------:R-:W-:Y:S03]  /*80b0*/  HMMA.16816.F32.BF16 R92, R4, R34, R92 ;  /* 0x00000022045c723c */ /* 0x000fe6000004185c */
[----:B------:R-:W-:-:S04]  /*80c0*/  FADD.FTZ R191, R191, R188 ;  /* 0x000000bcbfbf7221 */ /* 0x000fc80000010000 */
[----:B------:R-:W-:Y:S01]  /*80d0*/  FADD.FTZ R190, R190, R191 ;  /* 0x000000bfbebe7221 */ /* 0x000fe20000010000 */
[----:B---3--:R-:W-:Y:S03]  /*80e0*/  HMMA.16816.F32.BF16 R104, R4, R28, R104 ;  /* 0x0000001c0468723c */ /* 0x008fe60000041868 */
[----:B------:R-:W-:-:S04]  /*80f0*/  FADD.FTZ R193, R193, R190 ;  /* 0x000000bec1c17221 */ /* 0x000fc80000010000 */
[----:B------:R-:W-:Y:S01]  /*8100*/  FADD.FTZ R200, R200, R193 ;  /* 0x000000c1c8c87221 */ /* 0x000fe20000010000 */
[----:B------:R-:W-:Y:S03]  /*8110*/  HMMA.16816.F32.BF16 R108, R4, R30, R108 ;  /* 0x0000001e046c723c */ /* 0x000fe6000004186c */
[----:B------:R-:W-:-:S04]  /*8120*/  FADD.FTZ R239, R239, R200 ;  /* 0x000000c8efef7221 */ /* 0x000fc80000010000 */
[----:B------:R-:W-:Y:S01]  /*8130*/  FADD.FTZ R202, R202, R239 ;  /* 0x000000efcaca7221 */ /* 0x000fe20000010000 */
[----:B----4-:R-:W-:Y:S01]  /*8140*/  HMMA.16816.F32.BF16 R112, R4, R24, R112 ;  /* 0x000000180470723c */ /* 0x010fe20000041870 */
[----:B------:R-:W-:Y:S02]  /*8150*/  LEA.HI.X R239, R166, c[0x0][0x16c], R165, 0x1, P0 ;  /* 0x00005b00a6ef7a11 */ /* 0x000fe400000f0ca5 */
[----:B------:R-:W-:-:S05]  /*8160*/  FADD.FTZ R243, R243, R202 ;  /* 0x000000caf3f37221 */ /* 0x000fca0000010000 */
[C---:B------:R-:W-:Y:S08]  /*8170*/  HMMA.16816.F32.BF16 R116, R4.reuse, R26, R116 ;  /* 0x0000001a0474723c */ /* 0x040ff00000041874 */
[C---:B-----5:R-:W-:Y:S08]  /*8180*/  HMMA.16816.F32.BF16 R120, R4.reuse, R20, R120 ;  /* 0x000000140478723c */ /* 0x060ff00000041878 */
[C---:B------:R-:W-:Y:S08]  /*8190*/  HMMA.16816.F32.BF16 R124, R4.reuse, R22, R124 ;  /* 0x00000016047c723c */ /* 0x040ff0000004187c */
[C---:B------:R-:W-:Y:S08]  /*81a0*/  HMMA.16816.F32.BF16 R136, R4.reuse, R16, R136 ;  /* 0x000000100488723c */ /* 0x040ff00000041888 */
[C---:B------:R-:W-:Y:S08]  /*81b0*/  HMMA.16816.F32.BF16 R156, R4.reuse, R18, R156 ;  /* 0x00000012049c723c */ /* 0x040ff0000004189c */
[C---:B------:R-:W-:Y:S08]  /*81c0*/  HMMA.16816.F32.BF16 R144, R4.reuse, R14, R144 ;  /* 0x0000000e0490723c */ /* 0x040ff00000041890 */
[C---:B--2---:R-:W-:Y:S08]  /*81d0*/  HMMA.16816.F32.BF16 R152, R4.reuse, R8, R152 ;  /* 0x000000080498723c */ /* 0x044ff00000041898 */
[----:B------:R-:W-:Y:S01]  /*81e0*/  HMMA.16816.F32.BF16 R148, R4, R10, R148 ;  /* 0x0000000a0494723c */ /* 0x000fe20000041894 */
[----:B------:R-:W-:Y:S07]  /*81f0*/  @!UPT UIADD3 URZ, URZ, URZ, URZ ;  /* 0x0000003f3f3ff290 */ /* 0x000fee000fffe03f */
[----:B------:R-:W-:Y:S11]  /*8200*/  @!P6 BRA `(.L_x_1523) ;  /* 0x00004e800000e947 */ /* 0x000ff60003800000 */
[----:B------:R-:W-:Y:S01]  /*8210*/  PLOP3.LUT P0, PT, PT, PT, UP6, 0x40, 0x0 ;  /* 0x000000000000781c */ /* 0x000fe20003f0e868 */
[----:B------:R-:W-:-:S04]  /*8220*/  DEPBAR.LE SB0, 0x0 ;  /* 0x000080000000791a */ /* 0x000fc80000000000 */
[----:B------:R-:W-:Y:S01]  /*8230*/  UIADD3 UR28, UR8, -0x2, URZ ;  /* 0xfffffffe081c7890 */ /* 0x000fe2000fffe03f */
[----:B------:R-:W-:Y:S07]  /*8240*/  BAR.SYNC.DEFER_BLOCKING 0x0 ;  /* 0x0000000000007b1d */ /* 0x000fee0000010000 */
[----:B------:R-:W-:Y:S05]  /*8250*/  @P0 BRA `(.L_x_1524) ;  /* 0x000004b000000947 */ /* 0x000fea0003800000 */
        /* <DEDUP_REMOVED lines=8> */
[----:B-1----:R-:W-:Y:S01]  /*82e0*/  MOV R0, UR5 ;  /* 0x0000000500007c02 */ /* 0x002fe20008000f00 */
[----:B--2---:R-:W1:Y:S03]  /*82f0*/  I2F.RP R6, UR4 ;  /* 0x0000000400067d06 */ /* 0x004e660008209400 */
        /* <DEDUP_REMOVED lines=45> */
[----:B------:R-:W-:-:S03]  /*85d0*/  UIADD3 UR7, UR13, -UR4, URZ ;  /* 0x800000040d077290 */ /* 0x000fc6000fffe03f */
[----:B------:R-:W-:Y:S02]  /*85e0*/  ULDC.64 UR4, c[0x0][0x1a0] ;  /* 0x0000680000047ab9 */ /* 0x000fe40000000a00 */
[----:B------:R-:W-:-:S04]  /*85f0*/  UIMAD UR7, UR7, UR6, -0x40 ;  /* 0xffffffc0070774a4 */ /* 0x000fc8000f8e0206 */
[----:B------:R-:W-:Y:S02]  /*8600*/  USHF.R.S32.HI UR6, URZ, 0x1f, UR7 ;  /* 0x0000001f3f067899 */ /* 0x000fe40008011407 */
[----:B------:R-:W-:Y:S02]  /*8610*/  UIMAD.WIDE.U32 UR8, UR7, UR4, URZ ;  /* 0x00000004070872a5 */ /* 0x000fe4000f8e003f */
[----:B------:R-:W-:-:S04]  /*8620*/  UIMAD UR6, UR6, UR4, URZ ;  /* 0x00000004060672a4 */ /* 0x000fc8000f8e023f */
[----:B------:R-:W-:Y:S01]  /*8630*/  UIMAD UR5, UR7, UR5, UR6 ;  /* 0x00000005070572a4 */ /* 0x000fe2000f8e0206 */
[----:B-1----:R-:W-:-:S03]  /*8640*/  MOV R4, UR8 ;  /* 0x0000000800047c02 */ /* 0x002fc60008000f00 */
[----:B------:R-:W-:-:S06]  /*8650*/  UIADD3 UR5, UR9, UR5, URZ ;  /* 0x0000000509057290 */ /* 0x000fcc000fffe03f */
[----:B------:R-:W-:Y:S01]  /*8660*/  MOV R7, UR5 ;  /* 0x0000000500077c02 */ /* 0x000fe20008000f00 */
[----:B--2---:R-:W-:Y:S02]  /*8670*/  IMAD.IADD R0, R0, 0x1, -R5 ;  /* 0x0000000100007824 */ /* 0x004fe400078e0a05 */
[----:B------:R-:W-:-:S03]  /*8680*/  IMAD.U32 R5, RZ, RZ, UR9 ;  /* 0x00000009ff057e24 */ /* 0x000fc6000f8e00ff */
[----:B------:R-:W-:-:S05]  /*8690*/  SHF.R.S32.HI R6, RZ, 0x1f, R0 ;  /* 0x0000001fff067819 */ /* 0x000fca0000011400 */
[----:B------:R-:W-:Y:S02]  /*86a0*/  IMAD R5, R6, c[0x0][0x188], RZ ;  /* 0x0000620006057a24 */ /* 0x000fe400078e02ff */
[----:B------:R-:W-:Y:S02]  /*86b0*/  IMAD.MOV.U32 R6, RZ, RZ, R4 ;  /* 0x000000ffff067224 */ /* 0x000fe400078e0004 */
[C---:B------:R-:W-:Y:S02]  /*86c0*/  IMAD R5, R0.reuse, c[0x0][0x18c], R5 ;  /* 0x0000630000057a24 */ /* 0x040fe400078e0205 */
[----:B------:R-:W-:-:S04]  /*86d0*/  IMAD.WIDE.U32 R6, R0, c[0x0][0x188], R6 ;  /* 0x0000620000067a25 */ /* 0x000fc800078e0006 */
[----:B------:R-:W-:Y:S01]  /*86e0*/  IMAD.MOV.U32 R11, RZ, RZ, R6 ;  /* 0x000000ffff0b7224 */ /* 0x000fe200078e0006 */
[----:B------:R-:W-:Y:S01]  /*86f0*/  IADD3 R5, R7, R5, RZ ;  /* 0x0000000507057210 */ /* 0x000fe20007ffe0ff */
[----:B------:R-:W-:Y:S05]  /*8700*/  BRA `(.L_x_1525) ;  /* 0x0000003000007947 */ /* 0x000fea0003800000 */
.L_x_1524:
[----:B------:R-:W-:-:S05]  /*8710*/  IMAD.MOV.U32 R11, RZ, RZ, c[0x0][0x1a0] ;  /* 0x00006800ff0b7624 */ /* 0x000fca00078e00ff */
[----:B------:R-:W-:-:S04]  /*8720*/  LEA R11, -R11, RZ, 0x6 ;  /* 0x000000ff0b0b7211 */ /* 0x000fc800078e31ff */
[----:B------:R-:W-:Y:S02]  /*8730*/  SHF.R.S32.HI R5, RZ, 0x1f, R11 ;  /* 0x0000001fff057819 */ /* 0x000fe4000001140b */
.L_x_1525:
[----:B------:R-:W-:Y:S01]  /*8740*/  ISETP.GE.AND P4, PT, R173, c[0x0][0x220], PT ;  /* 0x00008800ad007a0c */ /* 0x000fe20003f86270 */
[----:B------:R-:W-:Y:S01]  /*8750*/  UISETP.GT.AND UP0, UPT, UR28, UR21, UPT ;  /* 0x000000151c00728c */ /* 0x000fe2000bf04270 */
        /* <DEDUP_REMOVED lines=157> */
[----:B------:R-:W-:Y:S01]  /*9130*/  LDSM.16.M88.4 R196, [R230] ;  /* 0x00000000e6c4783b */ /* 0x000fe20000000200 */
[C---:B--2---:R-:W-:Y:S03]  /*9140*/  HMMA.16816.F32.BF16 R32, R188.reuse, R28, RZ ;  /* 0x0000001cbc20723c */ /* 0x044fe600000418ff */
[----:B------:R-:W2:Y:S04]  /*9150*/  LDSM.16.M88.4 R172, [R227+0x8000] ;  /* 0x00800000e3ac783b */ /* 0x000ea80000000200 */
[----:B------:R-:W-:Y:S01]  /*9160*/  LDSM.16.M88.4 R200, [R227+0x9800] ;  /* 0x00980000e3c8783b */ /* 0x000fe20000000200 */
[C---:B------:R-:W-:Y:S03]  /*9170*/  HMMA.16816.F32.BF16 R28, R188.reuse, R30, RZ ;  /* 0x0000001ebc1c723c */ /* 0x040fe600000418ff */
[----:B------:R-:W3:Y:S04]  /*9180*/  S2R R0, SR_TID.X ;  /* 0x0000000000007919 */ /* 0x000ee80000002100 */
[----:B------:R-:W0:Y:S01]  /*9190*/  LDGDEPBAR ;  /* 0x00000000000079af */ /* 0x000e220000000000 */
[C---:B----4-:R-:W-:Y:S08]  /*91a0*/  HMMA.16816.F32.BF16 R24, R188.reuse, R20, RZ ;  /* 0x00000014bc18723c */ /* 0x050ff000000418ff */
[C---:B-1----:R-:W-:Y:S08]  /*91b0*/  HMMA.16816.F32.BF16 R16, R188.reuse, R12, RZ ;  /* 0x0000000cbc10723c */ /* 0x042ff000000418ff */
[----:B------:R-:W-:Y:S01]  /*91c0*/  HMMA.16816.F32.BF16 R20, R188, R22, RZ ;  /* 0x00000016bc14723c */ /* 0x000fe200000418ff */
[----:B---3--:R-:W-:-:S07]  /*91d0*/  IMAD.SHL.U32 R0, R0, 0x2, RZ ;  /* 0x0000000200007824 */ /* 0x008fce00078e00ff */
[C---:B------:R-:W-:Y:S08]  /*91e0*/  HMMA.16816.F32.BF16 R12, R188.reuse, R14, RZ ;  /* 0x0000000ebc0c723c */ /* 0x040ff000000418ff */
[C---:B-----5:R-:W-:Y:S08]  /*91f0*/  HMMA.16816.F32.BF16 R192, R188.reuse, R8, RZ ;  /* 0x00000008bcc0723c */ /* 0x060ff000000418ff */
[----:B------:R-:W-:Y:S01]  /*9200*/  HMMA.16816.F32.BF16 R188, R188, R10, RZ ;  /* 0x0000000abcbc723c */ /* 0x000fe200000418ff */
[----:B------:R-:W1:Y:S07]  /*9210*/  LDSM.16.M88.4 R8, [R227+0x8800] ;  /* 0x00880000e308783b */ /* 0x000e6e0000000200 */
[C---:B------:R-:W-:Y:S08]  /*9220*/  HMMA.16816.F32.BF16 R32, R176.reuse, R4, R32 ;  /* 0x00000004b020723c */ /* 0x040ff00000041820 */
[C---:B------:R-:W-:Y:S01]  /*9230*/  HMMA.16816.F32.BF16 R28, R176.reuse, R6, R28 ;  /* 0x00000006b01c723c */ /* 0x040fe2000004181c */
        /* <DEDUP_REMOVED lines=8> */
[----:B------:R-:W-:Y:S01]  /*92c0*/  HMMA.16816.F32.BF16 R188, R176, R182, R188 ;  /* 0x000000b6b0bc723c */ /* 0x000fe200000418bc */
[----:B------:R-:W5:Y:S04]  /*92d0*/  LDSM.16.M88.4 R176, [R220+0x800] ;  /* 0x00080000dcb0783b */ /* 0x000f680000000200 */
[----:B------:R-:W4:Y:S03]  /*92e0*/  LDSM.16.M88.4 R180, [R220+0x1000] ;  /* 0x00100000dcb4783b */ /* 0x000f260000000200 */
[C---:B--2---:R-:W-:Y:S08]  /*92f0*/  HMMA.16816.F32.BF16 R32, R196.reuse, R172, R32 ;  /* 0x000000acc420723c */ /* 0x044ff00000041820 */
[C---:B------:R-:W-:Y:S01]  /*9300*/  HMMA.16816.F32.BF16 R28, R196.reuse, R174, R28 ;  /* 0x000000aec41c723c */ /* 0x040fe2000004181c */
[----:B------:R-:W2:Y:S07]  /*9310*/  LDSM.16.M88.4 R172, [R220+0x1800] ;  /* 0x00180000dcac783b */ /* 0x000eae0000000200 */
[C---:B-1----:R-:W-:Y:S08]  /*9320*/  HMMA.16816.F32.BF16 R24, R196.reuse, R8, R24 ;  /* 0x00000008c418723c */ /* 0x042ff00000041818 */
        /* <DEDUP_REMOVED lines=8> */
[----:B------:R-:W-:Y:S03]  /*93b0*/  LDSM.16.M88.4 R196, [R219] ;  /* 0x00000000dbc4783b */ /* 0x000fe60000000200 */
[C---:B----4-:R-:W-:Y:S08]  /*93c0*/  HMMA.16816.F32.BF16 R32, R168.reuse, R184, R32 ;  /* 0x000000b8a820723c */ /* 0x050ff00000041820 */
[C---:B------:R-:W-:Y:S01]  /*93d0*/  HMMA.16816.F32.BF16 R28, R168.reuse, R186, R28 ;  /* 0x000000baa81c723c */ /* 0x040fe2000004181c */
[----:B------:R-:W4:Y:S07]  /*93e0*/  LDSM.16.M88.4 R184, [R233+0xb000] ;  /* 0x00b00000e9b8783b */ /* 0x000f2e0000000200 */
[C---:B-----5:R-:W-:Y:S08]  /*93f0*/  HMMA.16816.F32.BF16 R24, R168.reuse, R176, R24 ;  /* 0x000000b0a818723c */ /* 0x060ff00000041818 */
[C---:B------:R-:W-:Y:S01]  /*9400*/  HMMA.16816.F32.BF16 R20, R168.reuse, R178, R20 ;  /* 0x000000b2a814723c */ /* 0x040fe20000041814 */
[----:B------:R-:W5:Y:S07]  /*9410*/  LDSM.16.M88.4 R176, [R233+0xb800] ;  /* 0x00b80000e9b0783b */ /* 0x000f6e0000000200 */
[C---:B------:R-:W-:Y:S08]  /*9420*/  HMMA.16816.F32.BF16 R16, R168.reuse, R180, R16 ;  /* 0x000000b4a810723c */ /* 0x040ff00000041810 */
[C---:B------:R-:W-:Y:S01]  /*9430*/  HMMA.16816.F32.BF16 R12, R168.reuse, R182, R12 ;  /* 0x000000b6a80c723c */ /* 0x040fe2000004180c */
[----:B------:R-:W-:Y:S07]  /*9440*/  LDSM.16.M88.4 R180, [R218] ;  /* 0x00000000dab4783b */ /* 0x000fee0000000200 */
[C---:B--2---:R-:W-:Y:S08]  /*9450*/  HMMA.16816.F32.BF16 R192, R168.reuse, R172, R192 ;  /* 0x000000aca8c0723c */ /* 0x044ff000000418c0 */
[----:B------:R-:W-:Y:S01]  /*9460*/  HMMA.16816.F32.BF16 R188, R168, R174, R188 ;  /* 0x000000aea8bc723c */ /* 0x000fe200000418bc */
[----:B------:R-:W-:Y:S04]  /*9470*/  LDSM.16.M88.4 R172, [R217] ;  /* 0x00000000d9ac783b */ /* 0x000fe80000000200 */
[----:B------:R-:W-:Y:S03]  /*9480*/  LDSM.16.M88.4 R168, [R216] ;  /* 0x00000000d8a8783b */ /* 0x000fe60000000200 */
[C---:B-1----:R-:W-:Y:S08]  /*9490*/  HMMA.16816.F32.BF16 R32, R8.reuse, R4, R32 ;  /* 0x000000040820723c */ /* 0x042ff00000041820 */
[C---:B------:R-:W-:Y:S01]  /*94a0*/  HMMA.16816.F32.BF16 R28, R8.reuse, R6, R28 ;  /* 0x00000006081c723c */ /* 0x040fe2000004181c */
[----:B------:R-:W1:Y:S07]  /*94b0*/  LDSM.16.M88.4 R4, [R232+0x2000] ;  /* 0x00200000e804783b */ /* 0x000e6e0000000200 */
[C---:B---3--:R-:W-:Y:S08]  /*94c0*/  HMMA.16816.F32.BF16 R24, R8.reuse, R200, R24 ;  /* 0x000000c80818723c */ /* 0x048ff00000041818 */
[C---:B------:R-:W-:Y:S01]  /*94d0*/  HMMA.16816.F32.BF16 R20, R8.reuse, R202, R20 ;  /* 0x000000ca0814723c */ /* 0x040fe20000041814 */
[----:B------:R-:W-:Y:S07]  /*94e0*/  LDSM.16.M88.4 R200, [R220+0x4800] ;  /* 0x00480000dcc8783b */ /* 0x000fee0000000200 */
[C---:B----4-:R-:W-:Y:S08]  /*94f0*/  HMMA.16816.F32.BF16 R16, R8.reuse, R184, R16 ;  /* 0x000000b80810723c */ /* 0x050ff00000041810 */
[C---:B------:R-:W-:Y:S01]  /*9500*/  HMMA.16816.F32.BF16 R12, R8.reuse, R186, R12 ;  /* 0x000000ba080c723c */ /* 0x040fe2000004180c */
[----:B------:R-:W-:Y:S07]  /*9510*/  LDSM.16.M88.4 R184, [R227+0xa000] ;  /* 0x00a00000e3b8783b */ /* 0x000fee0000000200 */
[C---:B-----5:R-:W-:Y:S08]  /*9520*/  HMMA.16816.F32.BF16 R192, R8.reuse, R176, R192 ;  /* 0x000000b008c0723c */ /* 0x060ff000000418c0 */
        /* <DEDUP_REMOVED lines=8> */
[----:B------:R-:W4:Y:S07]  /*95b0*/  LDSM.16.M88.4 R180, [R227+0xb800] ;  /* 0x00b80000e3b4783b */ /* 0x000f2e0000000200 */
[C---:B------:R-:W-:Y:S08]  /*95c0*/  HMMA.16816.F32.BF16 R16, R4.reuse, R172, R16 ;  /* 0x000000ac0410723c */ /* 0x040ff00000041810 */
[C---:B------:R-:W-:Y:S01]  /*95d0*/  HMMA.16816.F32.BF16 R12, R4.reuse, R174, R12 ;  /* 0x000000ae040c723c */ /* 0x040fe2000004180c */
[----:B------:R-:W-:Y:S07]  /*95e0*/  LDSM.16.M88.4 R172, [R220+0x2800] ;  /* 0x00280000dcac783b */ /* 0x000fee0000000200 */
[C---:B------:R-:W-:Y:S08]  /*95f0*/  HMMA.16816.F32.BF16 R192, R4.reuse, R168, R192 ;  /* 0x000000a804c0723c */ /* 0x040ff000000418c0 */
[----:B------:R-:W-:Y:S01]  /*9600*/  HMMA.16816.F32.BF16 R188, R4, R170, R188 ;  /* 0x000000aa04bc723c */ /* 0x000fe200000418bc */
[----:B------:R-:W-:Y:S04]  /*9610*/  LDSM.16.M88.4 R4, [R229+0x2000] ;  /* 0x00200000e504783b */ /* 0x000fe80000000200 */
[----:B------:R-:W5:Y:S03]  /*9620*/  LDSM.16.M88.4 R168, [R220+0x2000] ;  /* 0x00200000dca8783b */ /* 0x000f660000000200 */
[C---:B--2---:R-:W-:Y:S08]  /*9630*/  HMMA.16816.F32.BF16 R32, R176.reuse, R184, R32 ;  /* 0x000000b8b020723c */ /* 0x044ff00000041820 */
[C---:B------:R-:W-:Y:S01]  /*9640*/  HMMA.16816.F32.BF16 R28, R176.reuse, R186, R28 ;  /* 0x000000bab01c723c */ /* 0x040fe2000004181c */
[----:B------:R-:W2:Y:S07]  /*9650*/  LDSM.16.M88.4 R184, [R220+0x3000] ;  /* 0x00300000dcb8783b */ /* 0x000eae0000000200 */
[C---:B---3--:R-:W-:Y:S08]  /*9660*/  HMMA.16816.F32.BF16 R24, R176.reuse, R8, R24 ;  /* 0x00000008b018723c */ /* 0x048ff00000041818 */
[C---:B------:R-:W-:Y:S01]  /*9670*/  HMMA.16816.F32.BF16 R20, R176.reuse, R10, R20 ;  /* 0x0000000ab014723c */ /* 0x040fe20000041814 */
[----:B------:R-:W3:Y:S07]  /*9680*/  LDSM.16.M88.4 R8, [R220+0x3800] ;  /* 0x00380000dc08783b */ /* 0x000eee0000000200 */
[C---:B-1----:R-:W-:Y:S08]  /*9690*/  HMMA.16816.F32.BF16 R16, R176.reuse, R196, R16 ;  /* 0x000000c4b010723c */ /* 0x042ff00000041810 */
[C---:B------:R-:W-:Y:S01]  /*96a0*/  HMMA.16816.F32.BF16 R12, R176.reuse, R198, R12 ;  /* 0x000000c6b00c723c */ /* 0x040fe2000004180c */
[----:B------:R-:W-:Y:S07]  /*96b0*/  LDSM.16.M88.4 R196, [R233+0xc000] ;  /* 0x00c00000e9c4783b */ /* 0x000fee0000000200 */
[C---:B----4-:R-:W-:Y:S08]  /*96c0*/  HMMA.16816.F32.BF16 R192, R176.reuse, R180, R192 ;  /* 0x000000b4b0c0723c */ /* 0x050ff000000418c0 */
[----:B------:R-:W-:Y:S01]  /*96d0*/  HMMA.16816.F32.BF16 R188, R176, R182, R188 ;  /* 0x000000b6b0bc723c */ /* 0x000fe200000418bc */
[----:B------:R-:W-:Y:S04]  /*96e0*/  LDSM.16.M88.4 R180, [R233+0xc800] ;  /* 0x00c80000e9b4783b */ /* 0x000fe80000000200 */
[----:B------:R-:W-:Y:S03]  /*96f0*/  LDSM.16.M88.4 R176, [R233+0xd000] ;  /* 0x00d00000e9b0783b */ /* 0x000fe60000000200 */
[C---:B-----5:R-:W-:Y:S08]  /*9700*/  HMMA.16816.F32.BF16 R32, R4.reuse, R168, R32 ;  /* 0x000000a80420723c */ /* 0x060ff00000041820 */
[C---:B------:R-:W-:Y:S01]  /*9710*/  HMMA.16816.F32.BF16 R28, R4.reuse, R170, R28 ;  /* 0x000000aa041c723c */ /* 0x040fe2000004181c */
[----:B------:R-:W1:Y:S07]  /*9720*/  LDSM.16.M88.4 R168, [R234+0x4000] ;  /* 0x00400000eaa8783b */ /* 0x000e6e0000000200 */
[C---:B------:R-:W-:Y:S08]  /*9730*/  HMMA.16816.F32.BF16 R24, R4.reuse, R172, R24 ;  /* 0x000000ac0418723c */ /* 0x040ff00000041818 */
[C---:B------:R-:W-:Y:S01]  /*9740*/  HMMA.16816.F32.BF16 R20, R4.reuse, R174, R20 ;  /* 0x000000ae0414723c */ /* 0x040fe20000041814 */
[----:B------:R-:W4:Y:S07]  /*9750*/  LDSM.16.M88.4 R172, [R233+0xd800] ;  /* 0x00d80000e9ac783b */ /* 0x000f2e0000000200 */
[C---:B--2---:R-:W-:Y:S08]  /*9760*/  HMMA.16816.F32.BF16 R16, R4.reuse, R184, R16 ;  /* 0x000000b80410723c */ /* 0x044ff00000041810 */
[C---:B------:R-:W-:Y:S01]  /*9770*/  HMMA.16816.F32.BF16 R12, R4.reuse, R186, R12 ;  /* 0x000000ba040c723c */ /* 0x040fe2000004180c */
[----:B------:R-:W-:Y:S07]  /*9780*/  LDSM.16.M88.4 R184, [R214] ;  /* 0x00000000d6b8783b */ /* 0x000fee0000000200 */
[C---:B---3--:R-:W-:Y:S08]  /*9790*/  HMMA.16816.F32.BF16 R192, R4.reuse, R8, R192 ;  /* 0x0000000804c0723c */ /* 0x048ff000000418c0 */
[----:B------:R-:W-:Y:S01]  /*97a0*/  HMMA.16816.F32.BF16 R188, R4, R10, R188 ;  /* 0x0000000a04bc723c */ /* 0x000fe200000418bc */
[----:B------:R-:W-:Y:S04]  /*97b0*/  LDSM.16.M88.4 R4, [R232+0x4000] ;  /* 0x00400000e804783b */ /* 0x000fe80000000200 */
[----:B------:R-:W2:Y:S03]  /*97c0*/  LDSM.16.M88.4 R8, [R215] ;  /* 0x00000000d708783b */ /* 0x000ea60000000200 */
[C---:B-1----:R-:W-:Y:S08]  /*97d0*/  HMMA.16816.F32.BF16 R32, R168.reuse, R196, R32 ;  /* 0x000000c4a820723c */ /* 0x042ff00000041820 */
[C---:B------:R-:W-:Y:S01]  /*97e0*/  HMMA.16816.F32.BF16 R28, R168.reuse, R198, R28 ;  /* 0x000000c6a81c723c */ /* 0x040fe2000004181c */
[----:B------:R-:W1:Y:S07]  /*97f0*/  LDSM.16.M88.4 R196, [R213] ;  /* 0x00000000d5c4783b */ /* 0x000e6e0000000200 */
[C---:B------:R-:W-:Y:S08]  /*9800*/  HMMA.16816.F32.BF16 R24, R168.reuse, R180, R24 ;  /* 0x000000b4a818723c */ /* 0x040ff00000041818 */
[C---:B------:R-:W-:Y:S01]  /*9810*/  HMMA.16816.F32.BF16 R20, R168.reuse, R182, R20 ;  /* 0x000000b6a814723c */ /* 0x040fe20000041814 */
[----:B------:R-:W-:Y:S07]  /*9820*/  LDSM.16.M88.4 R180, [R230+0x4000] ;  /* 0x00400000e6b4783b */ /* 0x000fee0000000200 */
[C---:B------:R-:W-:Y:S08]  /*9830*/  HMMA.16816.F32.BF16 R16, R168.reuse, R176, R16 ;  /* 0x000000b0a810723c */ /* 0x040ff00000041810 */
[C---:B------:R-:W-:Y:S01]  /*9840*/  HMMA.16816.F32.BF16 R12, R168.reuse, R178, R12 ;  /* 0x000000b2a80c723c */ /* 0x040fe2000004180c */
[----:B------:R-:W3:Y:S07]  /*9850*/  LDSM.16.M88.4 R176, [R212] ;  /* 0x00000000d4b0783b */ /* 0x000eee0000000200 */
[C---:B----4-:R-:W-:Y:S08]  /*9860*/  HMMA.16816.F32.BF16 R192, R168.reuse, R172, R192 ;  /* 0x000000aca8c0723c */ /* 0x050ff000000418c0 */
[----:B------:R-:W-:Y:S01]  /*9870*/  HMMA.16816.F32.BF16 R188, R168, R174, R188 ;  /* 0x000000aea8bc723c */ /* 0x000fe200000418bc */
[----:B------:R-:W4:Y:S04]  /*9880*/  LDSM.16.M88.4 R168, [R227+0xc800] ;  /* 0x00c80000e3a8783b */ /* 0x000f280000000200 */
[----:B------:R-:W-:Y:S03]  /*9890*/  LDSM.16.M88.4 R172, [R227+0xc000] ;  /* 0x00c00000e3ac783b */ /* 0x000fe60000000200 */
[C---:B--2---:R-:W-:Y:S08]  /*98a0*/  HMMA.16816.F32.BF16 R32, R4.reuse, R8, R32 ;  /* 0x000000080420723c */ /* 0x044ff00000041820 */
[C---:B------:R-:W-:Y:S01]  /*98b0*/  HMMA.16816.F32.BF16 R28, R4.reuse, R10, R28 ;  /* 0x0000000a041c723c */ /* 0x040fe2000004181c */
[----:B------:R-:W2:Y:S07]  /*98c0*/  LDSM.16.M88.4 R8, [R227+0xd000] ;  /* 0x00d00000e308783b */ /* 0x000eae0000000200 */
[C---:B------:R-:W-:Y:S08]  /*98d0*/  HMMA.16816.F32.BF16 R24, R4.reuse, R184, R24 ;  /* 0x000000b80418723c */ /* 0x040ff00000041818 */
[C---:B------:R-:W-:Y:S01]  /*98e0*/  HMMA.16816.F32.BF16 R20, R4.reuse, R186, R20 ;  /* 0x000000ba0414723c */ /* 0x040fe20000041814 */
[----:B------:R-:W5:Y:S07]  /*98f0*/  LDSM.16.M88.4 R184, [R227+0xd800] ;  /* 0x00d80000e3b8783b */ /* 0x000f6e0000000200 */
[C---:B-1----:R-:W-:Y:S08]  /*9900*/  HMMA.16816.F32.BF16 R16, R4.reuse, R196, R16 ;  /* 0x000000c40410723c */ /* 0x042ff00000041810 */
[C---:B------:R-:W-:Y:S01]  /*9910*/  HMMA.16816.F32.BF16 R12, R4.reuse, R198, R12 ;  /* 0x000000c6040c723c */ /* 0x040fe2000004180c */
[----:B------:R-:W-:Y:S07]  /*9920*/  LDSM.16.M88.4 R196, [R233+0xe000] ;  /* 0x00e00000e9c4783b */ /* 0x000fee0000000200 */
[C---:B---3--:R-:W-:Y:S08]  /*9930*/  HMMA.16816.F32.BF16 R192, R4.reuse, R176, R192 ;  /* 0x000000b004c0723c */ /* 0x048ff000000418c0 */
[----:B------:R-:W-:Y:S01]  /*9940*/  HMMA.16816.F32.BF16 R188, R4, R178, R188 ;  /* 0x000000b204bc723c */ /* 0x000fe200000418bc */
[----:B------:R-:W-:Y:S04]  /*9950*/  LDSM.16.M88.4 R4, [R229+0x4000] ;  /* 0x00400000e504783b */ /* 0x000fe80000000200 */
[----:B------:R-:W1:Y:S03]  /*9960*/  LDSM.16.M88.4 R176, [R220+0x4000] ;  /* 0x00400000dcb0783b */ /* 0x000e660000000200 */
[C---:B----4-:R-:W-:Y:S08]  /*9970*/  HMMA.16816.F32.BF16 R24, R180.reuse, R168, R24 ;  /* 0x000000a8b418723c */ /* 0x050ff00000041818 */
[C---:B------:R-:W-:Y:S01]  /*9980*/  HMMA.16816.F32.BF16 R20, R180.reuse, R170, R20 ;  /* 0x000000aab414723c */ /* 0x040fe20000041814 */
[----:B------:R-:W3:Y:S07]  /*9990*/  LDSM.16.M88.4 R168, [R220+0x5000] ;  /* 0x00500000dca8783b */ /* 0x000eee0000000200 */
        /* <DEDUP_REMOVED lines=8> */
[----:B------:R-:W5:Y:S04]  /*9a20*/  LDSM.16.M88.4 R184, [R233+0xe800] ;  /* 0x00e80000e9b8783b */ /* 0x000f680000000200 */
[----:B------:R-:W2:Y:S03]  /*9a30*/  LDSM.16.M88.4 R180, [R233+0xf000] ;  /* 0x00f00000e9b4783b */ /* 0x000ea60000000200 */
[C---:B-1----:R-:W-:Y:S08]  /*9a40*/  HMMA.16816.F32.BF16 R32, R4.reuse, R176, R32 ;  /* 0x000000b00420723c */ /* 0x042ff00000041820 */
[C---:B------:R-:W-:Y:S01]  /*9a50*/  HMMA.16816.F32.BF16 R28, R4.reuse, R178, R28 ;  /* 0x000000b2041c723c */ /* 0x040fe2000004181c */
[----:B------:R-:W1:Y:S07]  /*9a60*/  LDSM.16.M88.4 R176, [R233+0xf800] ;  /* 0x00f80000e9b0783b */ /* 0x000e6e0000000200 */
[C---:B------:R-:W-:Y:S08]  /*9a70*/  HMMA.16816.F32.BF16 R24, R4.reuse, R200, R24 ;  /* 0x000000c80418723c */ /* 0x040ff00000041818 */
[C---:B------:R-:W-:Y:S01]  /*9a80*/  HMMA.16816.F32.BF16 R20, R4.reuse, R202, R20 ;  /* 0x000000ca0414723c */ /* 0x040fe20000041814 */
[----:B------:R-:W-:Y:S07]  /*9a90*/  LDSM.16.M88.4 R200, [R232+0x6000] ;  /* 0x00600000e8c8783b */ /* 0x000fee0000000200 */
[C---:B---3--:R-:W-:Y:S08]  /*9aa0*/  HMMA.16816.F32.BF16 R16, R4.reuse, R168, R16 ;  /* 0x000000a80410723c */ /* 0x048ff00000041810 */
[C---:B------:R-:W-:Y:S01]  /*9ab0*/  HMMA.16816.F32.BF16 R12, R4.reuse, R170, R12 ;  /* 0x000000aa040c723c */ /* 0x040fe2000004180c */
[----:B------:R-:W3:Y:S07]  /*9ac0*/  LDSM.16.M88.4 R168, [R211] ;  /* 0x00000000d3a8783b */ /* 0x000eee0000000200 */
[C---:B--2---:R-:W-:Y:S08]  /*9ad0*/  HMMA.16816.F32.BF16 R192, R4.reuse, R8, R192 ;  /* 0x0000000804c0723c */ /* 0x044ff000000418c0 */
[----:B------:R-:W-:Y:S01]  /*9ae0*/  HMMA.16816.F32.BF16 R188, R4, R10, R188 ;  /* 0x0000000a04bc723c */ /* 0x000fe200000418bc */
[----:B------:R-:W2:Y:S04]  /*9af0*/  LDSM.16.M88.4 R8, [R210] ;  /* 0x00000000d208783b */ /* 0x000ea80000000200 */
[----:B------:R-:W1:Y:S03]  /*9b00*/  LDSM.16.M88.4 R4, [R209] ;  /* 0x00000000d104783b */ /* 0x000e660000000200 */
[C---:B----4-:R-:W-:Y:S08]  /*9b10*/  HMMA.16816.F32.BF16 R32, R172.reuse, R196, R32 ;  /* 0x000000c4ac20723c */ /* 0x050ff00000041820 */
[C---:B------:R-:W-:Y:S01]  /*9b20*/  HMMA.16816.F32.BF16 R28, R172.reuse, R198, R28 ;  /* 0x000000c6ac1c723c */ /* 0x040fe2000004181c */
[----:B------:R-:W4:Y:S07]  /*9b30*/  LDSM.16.M88.4 R196, [R208] ;  /* 0x00000000d0c4783b */ /* 0x000f2e0000000200 */
[C---:B-----5:R-:W-:Y:S08]  /*9b40*/  HMMA.16816.F32.BF16 R24, R172.reuse, R184, R24 ;  /* 0x000000b8ac18723c */ /* 0x060ff00000041818 */
[C---:B------:R-:W-:Y:S01]  /*9b50*/  HMMA.16816.F32.BF16 R20, R172.reuse, R186, R20 ;  /* 0x000000baac14723c */ /* 0x040fe20000041814 */
[----:B------:R-:W-:Y:S07]  /*9b60*/  LDSM.16.M88.4 R184, [R230+0x6000] ;  /* 0x00600000e6b8783b */ /* 0x000fee0000000200 */
[C---:B------:R-:W-:Y:S08]  /*9b70*/  HMMA.16816.F32.BF16 R16, R172.reuse, R180, R16 ;  /* 0x000000b4ac10723c */ /* 0x040ff00000041810 */
[C---:B------:R-:W-:Y:S01]  /*9b80*/  HMMA.16816.F32.BF16 R12, R172.reuse, R182, R12 ;  /* 0x000000b6ac0c723c */ /* 0x040fe2000004180c */
[----:B------:R-:W5:Y:S07]  /*9b90*/  LDSM.16.M88.4 R180, [R227+0xe000] ;  /* 0x00e00000e3b4783b */ /* 0x000f6e0000000200 */
[C---:B-1----:R-:W-:Y:S08]  /*9ba0*/  HMMA.16816.F32.BF16 R192, R172.reuse, R176, R192 ;  /* 0x000000b0acc0723c */ /* 0x042ff000000418c0 */
[----:B------:R-:W-:Y:S01]  /*9bb0*/  HMMA.16816.F32.BF16 R188, R172, R178, R188 ;  /* 0x000000b2acbc723c */ /* 0x000fe200000418bc */
[----:B------:R-:W1:Y:S04]  /*9bc0*/  LDSM.16.M88.4 R176, [R227+0xe800] ;  /* 0x00e80000e3b0783b */ /* 0x000e680000000200 */
[----:B------:R-:W1:Y:S03]  /*9bd0*/  LDSM.16.M88.4 R172, [R227+0xf000] ;  /* 0x00f00000e3ac783b */ /* 0x000e660000000200 */
[C---:B---3--:R-:W-:Y:S08]  /*9be0*/  HMMA.16816.F32.BF16 R32, R200.reuse, R168, R32 ;  /* 0x000000a8c820723c */ /* 0x048ff00000041820 */
[C---:B--2---:R-:W-:Y:S08]  /*9bf0*/  HMMA.16816.F32.BF16 R24, R200.reuse, R8, R24 ;  /* 0x00000008c818723c */ /* 0x044ff00000041818 */
[C---:B------:R-:W-:Y:S01]  /*9c00*/  HMMA.16816.F32.BF16 R20, R200.reuse, R10, R20 ;  /* 0x0000000ac814723c */ /* 0x040fe20000041814 */
[----:B------:R-:W-:Y:S07]  /*9c10*/  LDSM.16.M88.4 R8, [R229+0x6000] ;  /* 0x00600000e508783b */ /* 0x000fee0000000200 */
[C---:B------:R-:W-:Y:S08]  /*9c20*/  HMMA.16816.F32.BF16 R16, R200.reuse, R4, R16 ;  /* 0x00000004c810723c */ /* 0x040ff00000041810 */
[C---:B------:R-:W-:Y:S01]  /*9c30*/  HMMA.16816.F32.BF16 R12, R200.reuse, R6, R12 ;  /* 0x00000006c80c723c */ /* 0x040fe2000004180c */
[----:B------:R-:W2:Y:S07]  /*9c40*/  LDSM.16.M88.4 R4, [R220+0x6000] ;  /* 0x00600000dc04783b */ /* 0x000eae0000000200 */
[C---:B------:R-:W-:Y:S01]  /*9c50*/  HMMA.16816.F32.BF16 R28, R200.reuse, R170, R28 ;  /* 0x000000aac81c723c */ /* 0x040fe2000004181c */
[----:B------:R-:W3:Y:S07]  /*9c60*/  LDSM.16.M88.4 R168, [R227+0xf800] ;  /* 0x00f80000e3a8783b */ /* 0x000eee0000000200 */
[C---:B----4-:R-:W-:Y:S08]  /*9c70*/  HMMA.16816.F32.BF16 R192, R200.reuse, R196, R192 ;  /* 0x000000c4c8c0723c */ /* 0x050ff000000418c0 */
[----:B------:R-:W-:Y:S01]  /*9c80*/  HMMA.16816.F32.BF16 R188, R200, R198, R188 ;  /* 0x000000c6c8bc723c */ /* 0x000fe200000418bc */
[----:B------:R-:W4:Y:S07]  /*9c90*/  LDSM.16.M88.4 R196, [R220+0x6800] ;  /* 0x00680000dcc4783b */ /* 0x000f2e0000000200 */
[C---:B-----5:R-:W-:Y:S08]  /*9ca0*/  HMMA.16816.F32.BF16 R32, R184.reuse, R180, R32 ;  /* 0x000000b4b820723c */ /* 0x060ff00000041820 */
[C---:B------:R-:W-:Y:S08]  /*9cb0*/  HMMA.16816.F32.BF16 R28, R184.reuse, R182, R28 ;  /* 0x000000b6b81c723c */ /* 0x040ff0000004181c */
[C---:B-1----:R-:W-:Y:S08]  /*9cc0*/  HMMA.16816.F32.BF16 R24, R184.reuse, R176, R24 ;  /* 0x000000b0b818723c */ /* 0x042ff00000041818 */
[C---:B------:R-:W-:Y:S08]  /*9cd0*/  HMMA.16816.F32.BF16 R16, R184.reuse, R172, R16 ;  /* 0x000000acb810723c */ /* 0x040ff00000041810 */
[----:B------:R-:W-:Y:S01]  /*9ce0*/  HMMA.16816.F32.BF16 R12, R184, R174, R12 ;  /* 0x000000aeb80c723c */ /* 0x000fe2000004180c */
[----:B------:R-:W1:Y:S07]  /*9cf0*/  LDSM.16.M88.4 R172, [R220+0x7000] ;  /* 0x00700000dcac783b */ /* 0x000e6e0000000200 */
[----:B--2---:R-:W-:Y:S07]  /*9d00*/  HMMA.16816.F32.BF16 R32, R8, R4, R32 ;  /* 0x000000040820723c */ /* 0x004fee0000041820 */
[----:B------:R-:W-:Y:S01]  /*9d10*/  LOP3.LUT R5, R0, 0x6, RZ, 0xc0, !PT ;  /* 0x0000000600057812 */ /* 0x000fe200078ec0ff */
[C---:B------:R-:W-:Y:S08]  /*9d20*/  HMMA.16816.F32.BF16 R20, R184.reuse, R178, R20 ;  /* 0x000000b2b814723c */ /* 0x040ff00000041814 */
[----:B---3--:R-:W-:Y:S07]  /*9d30*/  HMMA.16816.F32.BF16 R192, R184, R168, R192 ;  /* 0x000000a8b8c0723c */ /* 0x008fee00000418c0 */
[----:B------:R-:W-:Y:S01]  /*9d40*/  IMAD.U32 R168, RZ, RZ, UR28 ;  /* 0x0000001cffa87e24 */ /* 0x000fe2000f8e00ff */
[----:B------:R-:W-:Y:S03]  /*9d50*/  HMMA.16816.F32.BF16 R28, R8, R6, R28 ;  /* 0x00000006081c723c */ /* 0x000fe6000004181c */
[----:B------:R-:W-:-:S02]  /*9d60*/  IMAD R168, R168, 0x40, R5 ;  /* 0x00000040a8a87824 */ /* 0x000fc400078e0205 */
[----:B------:R-:W2:Y:S01]  /*9d70*/  LDSM.16.M88.4 R4, [R220+0x7800] ;  /* 0x00780000dc04783b */ /* 0x000ea20000000200 */
[----:B------:R-:W-:-:S04]  /*9d80*/  DEPBAR.LE SB0, 0x0 ;  /* 0x000080000000791a */ /* 0x000fc80000000000 */
[C---:B------:R-:W-:Y:S01]  /*9d90*/  IADD3 R0, R168.reuse, 0x1, RZ ;  /* 0x00000001a8007810 */ /* 0x040fe20007ffe0ff */
[C---:B----4-:R-:W-:Y:S01]  /*9da0*/  HMMA.16816.F32.BF16 R24, R8.reuse, R196, R24 ;  /* 0x000000c40818723c */ /* 0x050fe20000041818 */
[----:B------:R-:W-:Y:S02]  /*9db0*/  IADD3 R169, R168, 0x8, RZ ;  /* 0x00000008a8a97810 */ /* 0x000fe40007ffe0ff */
[C---:B------:R-:W-:Y:S01]  /*9dc0*/  ISETP.GE.AND P1, PT, R0.reuse, R167, PT ;  /* 0x000000a70000720c */ /* 0x040fe20003f26270 */
[----:B------:R-:W-:Y:S01]  /*9dd0*/  BAR.SYNC.DEFER_BLOCKING 0x0 ;  /* 0x0000000000007b1d */ /* 0x000fe20000010000 */
[----:B------:R-:W-:Y:S02]  /*9de0*/  ISETP.GE.AND P0, PT, R0, R2, PT ;  /* 0x000000020000720c */ /* 0x000fe40003f06270 */
[----:B------:R-:W-:Y:S01]  /*9df0*/  FSEL R0, R33, -INF , !P1 ;  /* 0xff80000021007808 */ /* 0x000fe20004800000 */
[----:B------:R-:W-:Y:S01]  /*9e00*/  HMMA.16816.F32.BF16 R20, R8, R198, R20 ;  /* 0x000000c60814723c */ /* 0x000fe20000041814 */
[----:B------:R-:W-:-:S02]  /*9e10*/  IADD3 R33, R168, 0x9, RZ ;  /* 0x00000009a8217810 */ /* 0x000fc40007ffe0ff */
[CC--:B------:R-:W-:Y:S02]  /*9e20*/  ISETP.GE.AND P6, PT, R169.reuse, R167.reuse, PT ;  /* 0x000000a7a900720c */ /* 0x0c0fe40003fc6270 */
[----:B------:R-:W-:Y:S02]  /*9e30*/  ISETP.GE.AND P1, PT, R169, R2, PT ;  /* 0x00000002a900720c */ /* 0x000fe40003f26270 */
[----:B------:R-:W-:Y:S01]  /*9e40*/  FSEL R35, R35, -INF , !P0 ;  /* 0xff80000023237808 */ /* 0x000fe20004000000 */
[----:B------:R-:W-:Y:S01]  /*9e50*/  HMMA.16816.F32.BF16 R188, R184, R170, R188 ;  /* 0x000000aab8bc723c */ /* 0x000fe200000418bc */
[----:B------:R-:W-:Y:S02]  /*9e60*/  ISETP.GE.AND P0, PT, R33, R167, PT ;  /* 0x000000a72100720c */ /* 0x000fe40003f06270 */
[----:B------:R-:W-:Y:S02]  /*9e70*/  FSEL R177, R30, -INF , !P1 ;  /* 0xff8000001eb17808 */ /* 0x000fe40004800000 */
[----:B------:R-:W-:-:S02]  /*9e80*/  IADD3 R169, R168, 0x10, RZ ;  /* 0x00000010a8a97810 */ /* 0x000fc40007ffe0ff */
[----:B------:R-:W-:Y:S01]  /*9e90*/  FSEL R170, R28, -INF , !P6 ;  /* 0xff8000001caa7808 */ /* 0x000fe20007000000 */
[C---:B-1----:R-:W-:Y:S01]  /*9ea0*/  HMMA.16816.F32.BF16 R16, R8.reuse, R172, R16 ;  /* 0x000000ac0810723c */ /* 0x042fe20000041810 */
[-C--:B------:R-:W-:Y:S02]  /*9eb0*/  ISETP.GE.AND P6, PT, R33, R2.reuse, PT ;  /* 0x000000022100720c */ /* 0x080fe40003fc6270 */
[----:B------:R-:W-:Y:S02]  /*9ec0*/  FSEL R30, R29, -INF , !P0 ;  /* 0xff8000001d1e7808 */ /* 0x000fe40004000000 */
[----:B------:R-:W-:Y:S02]  /*9ed0*/  IADD3 R29, R168, 0x11, RZ ;  /* 0x00000011a81d7810 */ /* 0x000fe40007ffe0ff */
[C---:B------:R-:W-:Y:S01]  /*9ee0*/  ISETP.GE.AND P1, PT, R169.reuse, R167, PT ;  /* 0x000000a7a900720c */ /* 0x040fe20003f26270 */
[----:B------:R-:W-:Y:S01]  /*9ef0*/  HMMA.16816.F32.BF16 R12, R8, R174, R12 ;  /* 0x000000ae080c723c */ /* 0x000fe2000004180c */
[----:B------:R-:W-:-:S02]  /*9f00*/  ISETP.GE.AND P0, PT, R169, R2, PT ;  /* 0x00000002a900720c */ /* 0x000fc40003f06270 */
[----:B------:R-:W-:Y:S02]  /*9f10*/  FSEL R179, R31, -INF , !P6 ;  /* 0xff8000001fb37808 */ /* 0x000fe40007000000 */
[C---:B------:R-:W-:Y:S02]  /*9f20*/  ISETP.GE.AND P6, PT, R29.reuse, R167, PT ;  /* 0x000000a71d00720c */ /* 0x040fe40003fc6270 */
[----:B------:R-:W-:Y:S01]  /*9f30*/  FSEL R28, R24, -INF , !P1 ;  /* 0xff800000181c7808 */ /* 0x000fe20004800000 */
[----:B--2---:R-:W-:Y:S01]  /*9f40*/  HMMA.16816.F32.BF16 R192, R8, R4, R192 ;  /* 0x0000000408c0723c */ /* 0x004fe200000418c0 */
[----:B------:R-:W-:Y:S02]  /*9f50*/  FSEL R33, R26, -INF , !P0 ;  /* 0xff8000001a217808 */ /* 0x000fe40004000000 */
[----:B------:R-:W-:Y:S02]  /*9f60*/  IADD3 R31, R168, 0x18, RZ ;  /* 0x00000018a81f7810 */ /* 0x000fe40007ffe0ff */
[----:B------:R-:W-:-:S02]  /*9f70*/  ISETP.GE.AND P1, PT, R29, R2, PT ;  /* 0x000000021d00720c */ /* 0x000fc40003f26270 */
[----:B------:R-:W-:Y:S02]  /*9f80*/  FSEL R26, R25, -INF , !P6 ;  /* 0xff800000191a7808 */ /* 0x000fe40007000000 */
[----:B------:R-:W-:Y:S02]  /*9f90*/  IADD3 R25, R168, 0x19, RZ ;  /* 0x00000019a8197810 */ /* 0x000fe40007ffe0ff */
[-C--:B------:R-:W-:Y:S02]  /*9fa0*/  ISETP.GE.AND P0, PT, R31, R167.reuse, PT ;  /* 0x000000a71f00720c */ /* 0x080fe40003f06270 */
[----:B------:R-:W-:Y:S02]  /*9fb0*/  FSEL R27, R27, -INF , !P1 ;  /* 0xff8000001b1b7808 */ /* 0x000fe40004800000 */
[----:B------:R-:W-:Y:S02]  /*9fc0*/  ISETP.GE.AND P1, PT, R25, R167, PT ;  /* 0x000000a71900720c */ /* 0x000fe40003f26270 */
[----:B------:R-:W-:-:S02]  /*9fd0*/  ISETP.GE.AND P6, PT, R31, R2, PT ;  /* 0x000000021f00720c */ /* 0x000fc40003fc6270 */
[----:B------:R-:W-:Y:S02]  /*9fe0*/  IADD3 R29, R168, 0x20, RZ ;  /* 0x00000020a81d7810 */ /* 0x000fe40007ffe0ff */
[----:B------:R-:W-:Y:S02]  /*9ff0*/  FSEL R24, R20, -INF , !P0 ;  /* 0xff80000014187808 */ /* 0x000fe40004000000 */
[----:B------:R-:W-:Y:S02]  /*a000*/  ISETP.GE.AND P0, PT, R25, R2, PT ;  /* 0x000000021900720c */ /* 0x000fe40003f06270 */
[----:B------:R-:W-:Y:S02]  /*a010*/  FSEL R20, R21, -INF , !P1 ;  /* 0xff80000015147808 */ /* 0x000fe40004800000 */
[----:B------:R-:W-:Y:S02]  /*a020*/  IADD3 R21, R168, 0x21, RZ ;  /* 0x00000021a8157810 */ /* 0x000fe40007ffe0ff */
[----:B------:R-:W-:-:S02]  /*a030*/  FSEL R31, R22, -INF , !P6 ;  /* 0xff800000161f7808 */ /* 0x000fc40007000000 */
[CC--:B------:R-:W-:Y:S02]  /*a040*/  ISETP.GE.AND P6, PT, R29.reuse, R167.reuse, PT ;  /* 0x000000a71d00720c */ /* 0x0c0fe40003fc6270 */
[----:B------:R-:W-:Y:S02]  /*a050*/  ISETP.GE.AND P1, PT, R29, R2, PT ;  /* 0x000000021d00720c */ /* 0x000fe40003f26270 */
[----:B------:R-:W-:Y:S02]  /*a060*/  FSEL R29, R23, -INF , !P0 ;  /* 0xff800000171d7808 */ /* 0x000fe40004000000 */
[----:B------:R-:W-:Y:S02]  /*a070*/  ISETP.GE.AND P0, PT, R21, R167, PT ;  /* 0x000000a71500720c */ /* 0x000fe40003f06270 */
[----:B------:R-:W-:Y:S02]  /*a080*/  IADD3 R4, R168, 0x28, RZ ;  /* 0x00000028a8047810 */ /* 0x000fe40007ffe0ff */
[----:B------:R-:W-:-:S02]  /*a090*/  FSEL R201, R18, -INF , !P1 ;  /* 0xff80000012c97808 */ /* 0x000fc40004800000 */
[----:B------:R-:W-:Y:S02]  /*a0a0*/  FSEL R196, R17, -INF , !P0 ;  /* 0xff80000011c47808 */ /* 0x000fe40004000000 */
[C---:B------:R-:W-:Y:S02]  /*a0b0*/  ISETP.GE.AND P1, PT, R4.reuse, R167, PT ;  /* 0x000000a70400720c */ /* 0x040fe40003f26270 */
[-C--:B------:R-:W-:Y:S02]  /*a0c0*/  ISETP.GE.AND P0, PT, R4, R2.reuse, PT ;  /* 0x000000020400720c */ /* 0x080fe40003f06270 */
[----:B------:R-:W-:Y:S01]  /*a0d0*/  HMMA.16816.F32.BF16 R4, R8, R6, R188 ;  /* 0x000000060804723c */ /* 0x000fe200000418bc */
[----:B------:R-:W-:Y:S02]  /*a0e0*/  FSEL R200, R16, -INF , !P6 ;  /* 0xff80000010c87808 */ /* 0x000fe40007000000 */
[----:B------:R-:W-:Y:S02]  /*a0f0*/  ISETP.GE.AND P6, PT, R21, R2, PT ;  /* 0x000000021500720c */ /* 0x000fe40003fc6270 */
[----:B------:R-:W-:-:S02]  /*a100*/  FSEL R202, R12, -INF , !P1 ;  /* 0xff8000000cca7808 */ /* 0x000fc40004800000 */
[----:B------:R-:W-:Y:S02]  /*a110*/  IADD3 R8, R168, 0x29, RZ ;  /* 0x00000029a8087810 */ /* 0x000fe40007ffe0ff */
[----:B------:R-:W-:Y:S02]  /*a120*/  FSEL R203, R19, -INF , !P6 ;  /* 0xff80000013cb7808 */ /* 0x000fe40007000000 */
[----:B------:R-:W-:Y:S02]  /*a130*/  ISETP.GE.AND P6, PT, R8, R167, PT ;  /* 0x000000a70800720c */ /* 0x000fe40003fc6270 */
[----:B------:R-:W-:Y:S02]  /*a140*/  IADD3 R9, R168, 0x30, RZ ;  /* 0x00000030a8097810 */ /* 0x000fe40007ffe0ff */
[----:B------:R-:W-:Y:S02]  /*a150*/  FSEL R199, R14, -INF , !P0 ;  /* 0xff8000000ec77808 */ /* 0x000fe40004000000 */
[----:B------:R-:W-:-:S02]  /*a160*/  FSEL R198, R13, -INF , !P6 ;  /* 0xff8000000dc67808 */ /* 0x000fc40007000000 */
[-C--:B------:R-:W-:Y:S02]  /*a170*/  ISETP.GE.AND P1, PT, R8, R2.reuse, PT ;  /* 0x000000020800720c */ /* 0x080fe40003f26270 */
[C---:B------:R-:W-:Y:S02]  /*a180*/  ISETP.GE.AND P0, PT, R9.reuse, R167, PT ;  /* 0x000000a70900720c */ /* 0x040fe40003f06270 */
[----:B------:R-:W-:Y:S02]  /*a190*/  ISETP.GE.AND P6, PT, R9, R2, PT ;  /* 0x000000020900720c */ /* 0x000fe40003fc6270 */
[C---:B------:R-:W-:Y:S02]  /*a1a0*/  IADD3 R8, R168.reuse, 0x31, RZ ;  /* 0x00000031a8087810 */ /* 0x040fe40007ffe0ff */
[----:B------:R-:W-:Y:S02]  /*a1b0*/  IADD3 R9, R168, 0x38, RZ ;  /* 0x00000038a8097810 */ /* 0x000fe40007ffe0ff */
[----:B------:R-:W-:-:S02]  /*a1c0*/  FSEL R197, R15, -INF , !P1 ;  /* 0xff8000000fc57808 */ /* 0x000fc40004800000 */
[----:B------:R-:W-:Y:S02]  /*a1d0*/  FSEL R190, R192, -INF , !P0 ;  /* 0xff800000c0be7808 */ /* 0x000fe40004000000 */
[----:B------:R-:W-:Y:S02]  /*a1e0*/  FSEL R187, R194, -INF , !P6 ;  /* 0xff800000c2bb7808 */ /* 0x000fe40007000000 */
[CC--:B------:R-:W-:Y:S02]  /*a1f0*/  ISETP.GE.AND P1, PT, R8.reuse, R167.reuse, PT ;  /* 0x000000a70800720c */ /* 0x0c0fe40003f26270 */
[----:B------:R-:W-:Y:S02]  /*a200*/  ISETP.GE.AND P0, PT, R8, R2, PT ;  /* 0x000000020800720c */ /* 0x000fe40003f06270 */
[----:B------:R-:W-:Y:S02]  /*a210*/  ISETP.GE.AND P6, PT, R9, R167, PT ;  /* 0x000000a70900720c */ /* 0x000fe40003fc6270 */
[----:B------:R-:W-:-:S02]  /*a220*/  IADD3 R8, R168, 0x39, RZ ;  /* 0x00000039a8087810 */ /* 0x000fc40007ffe0ff */
[----:B------:R-:W-:Y:S02]  /*a230*/  FSEL R188, R4, -INF , !P6 ;  /* 0xff80000004bc7808 */ /* 0x000fe40007000000 */
[----:B------:R-:W-:Y:S02]  /*a240*/  ISETP.GE.AND P6, PT, R8, R167, PT ;  /* 0x000000a70800720c */ /* 0x000fe40003fc6270 */
[----:B------:R-:W-:Y:S02]  /*a250*/  FSEL R189, R193, -INF , !P1 ;  /* 0xff800000c1bd7808 */ /* 0x000fe40004800000 */
[----:B------:R-:W-:Y:S02]  /*a260*/  FSEL R186, R5, -INF , !P6 ;  /* 0xff80000005ba7808 */ /* 0x000fe40007000000 */
[----:B------:R-:W-:Y:S02]  /*a270*/  PLOP3.LUT P6, PT, PT, PT, UP0, 0x80, 0x0 ;  /* 0x000000000000781c */ /* 0x000fe40003fcf008 */
[----:B------:R-:W-:-:S02]  /*a280*/  FSEL R185, R195, -INF , !P0 ;  /* 0xff800000c3b97808 */ /* 0x000fc40004000000 */
[-C--:B------:R-:W-:Y:S02]  /*a290*/  ISETP.GE.AND P1, PT, R9, R2.reuse, PT ;  /* 0x000000020900720c */ /* 0x080fe40003f26270 */
[----:B------:R-:W-:Y:S02]  /*a2a0*/  ISETP.GE.AND P0, PT, R168, R167, PT ;  /* 0x000000a7a800720c */ /* 0x000fe40003f06270 */
[----:B------:R-:W-:Y:S02]  /*a2b0*/  FSEL R182, R6, -INF , !P1 ;  /* 0xff80000006b67808 */ /* 0x000fe40004800000 */
[----:B------:R-:W-:Y:S02]  /*a2c0*/  FSEL R32, R32, -INF , !P0 ;  /* 0xff80000020207808 */ /* 0x000fe40004000000 */
[-C--:B------:R-:W-:Y:S02]  /*a2d0*/  ISETP.GE.AND P1, PT, R168, R2.reuse, PT ;  /* 0x00000002a800720c */ /* 0x080fe40003f26270 */
[----:B------:R-:W-:-:S02]  /*a2e0*/  ISETP.GE.AND P0, PT, R8, R2, PT ;  /* 0x000000020800720c */ /* 0x000fc40003f06270 */
[----:B------:R-:W-:Y:S02]  /*a2f0*/  FSEL R34, R34, -INF , !P1 ;  /* 0xff80000022227808 */ /* 0x000fe40004800000 */
[----:B------:R-:W-:Y:S01]  /*a300*/  FSEL R183, R7, -INF , !P0 ;  /* 0xff80000007b77808 */ /* 0x000fe20004000000 */
[----:B------:R-:W-:Y:S05]  /*a310*/  @!P6 BRA `(.L_x_1526) ;  /* 0x00000ee00000e947 */ /* 0x000fea0003800000 */
[----:B------:R-:W-:-:S13]  /*a320*/  PLOP3.LUT P0, PT, PT, PT, UP6, 0x40, 0x0 ;  /* 0x000000000000781c */ /* 0x000fda0003f0e868 */
[----:B------:R-:W-:Y:S05]  /*a330*/  @P0 BRA `(.L_x_1527) ;  /* 0x0000049000000947 */ /* 0x000fea0003800000 */
        /* <DEDUP_REMOVED lines=55> */
[----:B------:R-:W-:-:S03]  /*a6b0*/  UIADD3 UR9, UR5, -UR4, URZ ;  /* 0x8000000405097290 */ /* 0x000fc6000fffe03f */
[----:B------:R-:W-:Y:S02]  /*a6c0*/  ULDC.64 UR4, c[0x0][0x198] ;  /* 0x0000660000047ab9 */ /* 0x000fe40000000a00 */
[----:B------:R-:W-:-:S04]  /*a6d0*/  UIMAD UR9, UR9, UR6, -0x40 ;  /* 0xffffffc0090974a4 */ /* 0x000fc8000f8e0206 */
        /* <DEDUP_REMOVED lines=15> */
.L_x_1527:
[----:B------:R-:W-:Y:S02]  /*a7d0*/  ULDC UR8, c[0x0][0x198] ;  /* 0x0000660000087ab9 */ /* 0x000fe40000000800 */
[----:B------:R-:W-:-:S04]  /*a7e0*/  ULEA UR8, -UR8, URZ, 0x6 ;  /* 0x0000003f08087291 */ /* 0x000fc8000f8e313f */
[----:B------:R-:W-:Y:S02]  /*a7f0*/  USHF.R.S32.HI UR7, URZ, 0x1f, UR8 ;  /* 0x0000001f3f077899 */ /* 0x000fe40008011408 */
.L_x_1528:
[C---:B------:R-:W-:Y:S01]  /*a800*/  @!P4 IADD3 R7, P0, R166.reuse, UR8, RZ ;  /* 0x00000008a607cc10 */ /* 0x040fe2000ff1e0ff */
[----:B------:R-:W-:Y:S01]  /*a810*/  UIADD3 UR4, UP1, UP0, UR25, UR8, UR25 ;  /* 0x0000000819047290 */ /* 0x000fe2000f83e019 */
[C---:B------:R-:W-:Y:S01]  /*a820*/  @!P3 IADD3 R5, P1, R166.reuse, UR8, RZ ;  /* 0x00000008a605bc10 */ /* 0x040fe2000ff3e0ff */
[----:B------:R1:W-:Y:S01]  /*a830*/  @P5 STS.128 [R235+0x8000], RZ ;  /* 0x008000ffeb005388 */ /* 0x0003e20000000c00 */
[----:B------:R-:W-:Y:S01]  /*a840*/  @!P4 IADD3.X R2, R165, UR7, RZ, P0, !PT ;  /* 0x00000007a502cc10 */ /* 0x000fe200087fe4ff */
[----:B------:R-:W-:Y:S01]  /*a850*/  UIADD3.X UR6, UR24, UR7, UR24, UP1, UP0 ;  /* 0x0000000718067290 */ /* 0x000fe20008fe0418 */
[----:B------:R-:W-:Y:S01]  /*a860*/  @!P4 LEA R172, P0, R7, c[0x0][0x168], 0x1 ;  /* 0x00005a0007acca11 */ /* 0x000fe200078008ff */
[----:B------:R-:W-:Y:S01]  /*a870*/  UIADD3 UR5, UP1, UR25, UR4, URZ ;  /* 0x0000000419057290 */ /* 0x000fe2000ff3e03f */
[----:B------:R-:W-:Y:S01]  /*a880*/  @!P3 IADD3.X R4, R165, UR7, RZ, P1, !PT ;  /* 0x00000007a504bc10 */ /* 0x000fe20008ffe4ff */
[----:B------:R-:W-:Y:S01]  /*a890*/  VOTEU.ALL UP0, P5 ;  /* 0x00000000003f7886 */ /* 0x000fe20002800000 */
[----:B------:R-:W-:Y:S01]  /*a8a0*/  @!P4 LEA.HI.X R173, R7, c[0x0][0x16c], R2, 0x1, P0 ;  /* 0x00005b0007adca11 */ /* 0x000fe200000f0c02 */
[----:B------:R-:W-:Y:S01]  /*a8b0*/  BSSY B0, `(.L_x_1529) ;  /* 0x000008f000007945 */ /* 0x000fe20003800000 */
[----:B------:R-:W-:-:S02]  /*a8c0*/  @!P2 IADD3 R7, P0, R166, UR8, RZ ;  /* 0x00000008a607ac10 */ /* 0x000fc4000ff1e0ff */
[----:B------:R-:W-:Y:S01]  /*a8d0*/  @!P3 LEA R16, P1, R5, c[0x0][0x168], 0x1 ;  /* 0x00005a000510ba11 */ /* 0x000fe200078208ff */
[----:B------:R-:W-:Y:S01]  /*a8e0*/  @!UP0 UIADD3 UR10, UP2, UR25, UR8, URZ ;  /* 0x00000008190a8290 */ /* 0x000fe2000ff5e03f */
[----:B------:R-:W-:Y:S02]  /*a8f0*/  @!P2 IADD3.X R2, R165, UR7, RZ, P0, !PT ;  /* 0x00000007a502ac10 */ /* 0x000fe400087fe4ff */
[----:B------:R-:W-:Y:S01]  /*a900*/  @!P3 LEA.HI.X R17, R5, c[0x0][0x16c], R4, 0x1, P1 ;  /* 0x00005b000511ba11 */ /* 0x000fe200008f0c04 */
[----:B------:R-:W-:Y:S01]  /*a910*/  IMAD.U32 R5, RZ, RZ, UR8 ;  /* 0x00000008ff057e24 */ /* 0x000fe2000f8e00ff */
[C---:B------:R-:W-:Y:S01]  /*a920*/  @!P2 LEA R14, P0, R7.reuse, c[0x0][0x168], 0x1 ;  /* 0x00005a00070eaa11 */ /* 0x040fe200078008ff */
[----:B------:R-:W-:Y:S01]  /*a930*/  IMAD.U32 R4, RZ, RZ, UR7 ;  /* 0x00000007ff047e24 */ /* 0x000fe2000f8e00ff */
[----:B------:R-:W-:Y:S02]  /*a940*/  @!UP0 UIADD3.X UR9, UR24, UR7, URZ, UP2, !UPT ;  /* 0x0000000718098290 */ /* 0x000fe400097fe43f */
[----:B------:R-:W-:Y:S01]  /*a950*/  @!P2 LEA.HI.X R15, R7, c[0x0][0x16c], R2, 0x1, P0 ;  /* 0x00005b00070faa11 */ /* 0x000fe200000f0c02 */
[----:B------:R-:W-:Y:S01]  /*a960*/  IMAD.U32 R2, RZ, RZ, UR7 ;  /* 0x00000007ff027e24 */ /* 0x000fe2000f8e00ff */
[----:B------:R-:W-:-:S04]  /*a970*/  @!P4 IADD3 R7, P1, P0, R166, UR25, R5 ;  /* 0x00000019a607cc10 */ /* 0x000fc8000f83e005 */
[----:B------:R-:W-:Y:S02]  /*a980*/  @!P4 IADD3.X R6, R165, UR24, R2, P1, P0 ;  /* 0x00000018a506cc10 */ /* 0x000fe40008fe0402 */
[----:B------:R-:W-:Y:S02]  /*a990*/  @!P4 LEA R168, P0, R7, c[0x0][0x168], 0x1 ;  /* 0x00005a0007a8ca11 */ /* 0x000fe400078008ff */
[----:B------:R-:W-:Y:S02]  /*a9a0*/  @!P5 LEA R174, P1, R5, R240, 0x1 ;  /* 0x000000f005aed211 */ /* 0x000fe400078208ff */
[----:B------:R-:W-:Y:S01]  /*a9b0*/  @!P4 LEA.HI.X R169, R7, c[0x0][0x16c], R6, 0x1, P0 ;  /* 0x00005b0007a9ca11 */ /* 0x000fe200000f0c06 */
[----:B------:R-:W-:Y:S01]  /*a9c0*/  IMAD.U32 R7, RZ, RZ, UR4 ;  /* 0x00000004ff077e24 */ /* 0x000fe2000f8e00ff */
[----:B------:R-:W-:Y:S01]  /*a9d0*/  @!P5 LEA.HI.X R175, R5, R239, R4, 0x1, P1 ;  /* 0x000000ef05afd211 */ /* 0x000fe200008f0c04 */
[----:B------:R-:W-:Y:S01]  /*a9e0*/  IMAD.U32 R4, RZ, RZ, UR6 ;  /* 0x00000006ff047e24 */ /* 0x000fe2000f8e00ff */
[----:B------:R-:W-:-:S03]  /*a9f0*/  @!P3 IADD3 R9, P1, P0, R166, UR25, R5 ;  /* 0x00000019a609bc10 */ /* 0x000fc6000f83e005 */
[----:B------:R-:W-:Y:S01]  /*aa00*/  @!PT LDS RZ, [RZ] ;  /* 0x00000000fffff984 */ /* 0x000fe20000000800 */
[----:B------:R-:W-:Y:S01]  /*aa10*/  @!PT LDS RZ, [RZ] ;  /* 0x00000000fffff984 */ /* 0x000fe20000000800 */
[----:B------:R-:W-:Y:S01]  /*aa20*/  @!PT LDS RZ, [RZ] ;  /* 0x00000000fffff984 */ /* 0x000fe20000000800 */
[----:B------:R1:W-:Y:S01]  /*aa30*/  @!P5 LDGSTS.E.BYPASS.LTC128B.128 [R235+0x8000], [R174.64] ;  /* 0x08000000aeebdfae */ /* 0x0003e2000b901d60 */
[C-C-:B------:R-:W-:Y:S02]  /*aa40*/  @!P3 IADD3.X R6, R165.reuse, UR24, R2.reuse, P1, P0 ;  /* 0x00000018a506bc10 */ /* 0x140fe40008fe0402 */
[----:B------:R-:W-:Y:S01]  /*aa50*/  @!P2 IADD3 R5, P1, P0, R166, UR25, R5 ;  /* 0x00000019a605ac10 */ /* 0x000fe2000f83e005 */
[----:B------:R1:W-:Y:S03]  /*aa60*/  @P4 STS.128 [R235+0xa000], RZ ;  /* 0x00a000ffeb004388 */ /* 0x0003e60000000c00 */
[----:B------:R-:W-:Y:S01]  /*aa70*/  @!P2 IADD3.X R2, R165, UR24, R2, P1, P0 ;  /* 0x00000018a502ac10 */ /* 0x000fe20008fe0402 */
[----:B------:R-:W-:Y:S01]  /*aa80*/  @!PT LDS RZ, [RZ] ;  /* 0x00000000fffff984 */ /* 0x000fe20000000800 */
[----:B------:R-:W-:Y:S01]  /*aa90*/  @!PT LDS RZ, [RZ] ;  /* 0x00000000fffff984 */ /* 0x000fe20000000800 */
[----:B------:R-:W-:Y:S01]  /*aaa0*/  @!PT LDS RZ, [RZ] ;  /* 0x00000000fffff984 */ /* 0x000fe20000000800 */
[----:B------:R1:W-:Y:S01]  /*aab0*/  @!P4 LDGSTS.E.BYPASS.LTC128B.128 [R235+0xa000], [R172.64+0x80] ;  /* 0x0a000080acebcfae */ /* 0x0003e2000b901d60 */
[----:B------:R-:W-:Y:S02]  /*aac0*/  @!P3 LEA R12, P0, R9, c[0x0][0x168], 0x1 ;  /* 0x00005a00090cba11 */ /* 0x000fe400078008ff */
[----:B------:R-:W-:Y:S01]  /*aad0*/  @!P5 LEA R22, P1, R7, R240, 0x1 ;  /* 0x000000f00716d211 */ /* 0x000fe200078208ff */
[----:B------:R1:W-:Y:S01]  /*aae0*/  @P3 STS.128 [R235+0xc000], RZ ;  /* 0x00c000ffeb003388 */ /* 0x0003e20000000c00 */
[----:B------:R-:W-:-:S02]  /*aaf0*/  @!P3 LEA.HI.X R13, R9, c[0x0][0x16c], R6, 0x1, P0 ;  /* 0x00005b00090dba11 */ /* 0x000fc400000f0c06 */
[----:B------:R-:W-:Y:S01]  /*ab00*/  @!P2 LEA R10, P0, R5, c[0x0][0x168], 0x1 ;  /* 0x00005a00050aaa11 */ /* 0x000fe200078008ff */
[----:B------:R-:W-:Y:S01]  /*ab10*/  @!PT LDS RZ, [RZ] ;  /* 0x00000000fffff984 */ /* 0x000fe20000000800 */
[----:B------:R-:W-:Y:S01]  /*ab20*/  @!PT LDS RZ, [RZ] ;  /* 0x00000000fffff984 */ /* 0x000fe20000000800 */
[----:B------:R-:W-:Y:S01]  /*ab30*/  @!PT LDS RZ, [RZ] ;  /* 0x00000000fffff984 */ /* 0x000fe20000000800 */
[----:B------:R1:W-:Y:S01]  /*ab40*/  @!P3 LDGSTS.E.BYPASS.LTC128B.128 [R235+0xc000], [R16.64+0x100] ;  /* 0x0c00010010ebbfae */ /* 0x0003e2000b901d60 */
[----:B------:R-:W-:Y:S01]  /*ab50*/  @!P5 LEA.HI.X R23, R7, R239, R4, 0x1, P1 ;  /* 0x000000ef0717d211 */ /* 0x000fe200008f0c04 */
[----:B------:R-:W-:Y:S01]  /*ab60*/  IMAD.U32 R4, RZ, RZ, UR9 ;  /* 0x00000009ff047e24 */ /* 0x000fe2000f8e00ff */
[----:B------:R-:W-:Y:S01]  /*ab70*/  @!P4 IADD3 R7, P1, R166, UR4, RZ ;  /* 0x00000004a607cc10 */ /* 0x000fe2000ff3e0ff */
[----:B------:R1:W-:Y:S01]  /*ab80*/  @P2 STS.128 [R235+0xe000], RZ ;  /* 0x00e000ffeb002388 */ /* 0x0003e20000000c00 */
[----:B------:R-:W-:Y:S02]  /*ab90*/  @!P2 LEA.HI.X R11, R5, c[0x0][0x16c], R2, 0x1, P0 ;  /* 0x00005b00050baa11 */ /* 0x000fe400000f0c02 */
[----:B------:R-:W-:Y:S01]  /*aba0*/  @!P4 IADD3.X R2, R165, UR6, RZ, P1, !PT ;  /* 0x00000006a502cc10 */ /* 0x000fe20008ffe4ff */
[----:B------:R-:W-:Y:S01]  /*abb0*/  @!PT LDS RZ, [RZ] ;  /* 0x00000000fffff984 */ /* 0x000fe20000000800 */
[----:B------:R-:W-:Y:S01]  /*abc0*/  @!PT LDS RZ, [RZ] ;  /* 0x00000000fffff984 */ /* 0x000fe20000000800 */
[----:B------:R-:W-:Y:S01]  /*abd0*/  @!PT LDS RZ, [RZ] ;  /* 0x00000000fffff984 */ /* 0x000fe20000000800 */
[----:B------:R1:W-:Y:S01]  /*abe0*/  @!P2 LDGSTS.E.BYPASS.LTC128B.128 [R235+0xe000], [R14.64+0x180] ;  /* 0x0e0001800eebafae */ /* 0x0003e2000b901d60 */
[----:B------:R-:W-:-:S02]  /*abf0*/  @!P4 LEA R18, P1, R7, c[0x0][0x168], 0x1 ;  /* 0x00005a000712ca11 */ /* 0x000fc400078208ff */
[C---:B------:R-:W-:Y:S01]  /*ac00*/  @!P3 IADD3 R5, P0, R166.reuse, UR4, RZ ;  /* 0x00000004a605bc10 */ /* 0x040fe2000ff1e0ff */
[----:B------:R1:W-:Y:S01]  /*ac10*/  @P5 STS.128 [R235+0x8800], RZ ;  /* 0x008800ffeb005388 */ /* 0x0003e20000000c00 */
[----:B------:R-:W-:Y:S02]  /*ac20*/  @!P4 LEA.HI.X R19, R7, c[0x0][0x16c], R2, 0x1, P1 ;  /* 0x00005b000713ca11 */ /* 0x000fe400008f0c02 */
[----:B------:R-:W-:Y:S02]  /*ac30*/  @!P3 IADD3.X R2, R165, UR6, RZ, P0, !PT ;  /* 0x00000006a502bc10 */ /* 0x000fe400087fe4ff */
[C---:B------:R-:W-:Y:S02]  /*ac40*/  @!P3 LEA R8, P1, R5.reuse, c[0x0][0x168], 0x1 ;  /* 0x00005a000508ba11 */ /* 0x040fe400078208ff */
[----:B------:R-:W-:Y:S01]  /*ac50*/  @!P2 IADD3 R7, P0, R166, UR4, RZ ;  /* 0x00000004a607ac10 */ /* 0x000fe2000ff1e0ff */
[----:B------:R-:W-:Y:S01]  /*ac60*/  UIADD3.X UR4, UR24, UR6, URZ, UP1, !UPT ;  /* 0x0000000618047290 */ /* 0x000fe20008ffe43f */
[----:B------:R-:W-:Y:S01]  /*ac70*/  @!P3 LEA.HI.X R9, R5, c[0x0][0x16c], R2, 0x1, P1 ;  /* 0x00005b000509ba11 */ /* 0x000fe200008f0c02 */
[----:B------:R-:W-:Y:S01]  /*ac80*/  IMAD.U32 R5, RZ, RZ, UR10 ;  /* 0x0000000aff057e24 */ /* 0x000fe2000f8e00ff */
[----:B------:R-:W-:Y:S01]  /*ac90*/  @!P2 IADD3.X R6, R165, UR6, RZ, P0, !PT ;  /* 0x00000006a506ac10 */ /* 0x000fe200087fe4ff */
[----:B------:R-:W-:Y:S01]  /*aca0*/  IMAD.U32 R2, RZ, RZ, UR5 ;  /* 0x00000005ff027e24 */ /* 0x000fe2000f8e00ff */
[----:B------:R-:W-:-:S02]  /*acb0*/  @!P2 LEA R180, P0, R7, c[0x0][0x168], 0x1 ;  /* 0x00005a0007b4aa11 */ /* 0x000fc400078008ff */
[-C--:B------:R-:W-:Y:S02]  /*acc0*/  @!P5 LEA R192, P1, R5, R240.reuse, 0x1 ;  /* 0x000000f005c0d211 */ /* 0x080fe400078208ff */
[----:B------:R-:W-:Y:S02]  /*acd0*/  @!P2 LEA.HI.X R181, R7, c[0x0][0x16c], R6, 0x1, P0 ;  /* 0x00005b0007b5aa11 */ /* 0x000fe400000f0c06 */
[-C--:B------:R-:W-:Y:S01]  /*ace0*/  @!P5 LEA.HI.X R193, R5, R239.reuse, R4, 0x1, P1 ;  /* 0x000000ef05c1d211 */ /* 0x080fe200008f0c04 */
[----:B------:R-:W-:Y:S01]  /*acf0*/  IMAD.U32 R4, RZ, RZ, UR4 ;  /* 0x00000004ff047e24 */ /* 0x000fe2000f8e00ff */
[----:B------:R-:W-:Y:S02]  /*ad00*/  @!P5 LEA R6, P1, R2, R240, 0x1 ;  /* 0x000000f00206d211 */ /* 0x000fe400078208ff */
[----:B------:R-:W-:Y:S01]  /*ad10*/  @!P4 IADD3 R5, P0, R166, UR5, RZ ;  /* 0x00000005a605cc10 */ /* 0x000fe2000ff1e0ff */
[----:B------:R-:W-:Y:S01]  /*ad20*/  @!PT LDS RZ, [RZ] ;  /* 0x00000000fffff984 */ /* 0x000fe20000000800 */
[----:B------:R-:W-:Y:S01]  /*ad30*/  @!PT LDS RZ, [RZ] ;  /* 0x00000000fffff984 */ /* 0x000fe20000000800 */
[----:B------:R-:W-:Y:S01]  /*ad40*/  @!PT LDS RZ, [RZ] ;  /* 0x00000000fffff984 */ /* 0x000fe20000000800 */
[----:B------:R1:W-:Y:S01]  /*ad50*/  @!P5 LDGSTS.E.BYPASS.LTC128B.128 [R235+0x8800], [R192.64] ;  /* 0x08800000c0ebdfae */ /* 0x0003e2000b901d60 */
[----:B------:R-:W-:-:S02]  /*ad60*/  @!P5 LEA.HI.X R7, R2, R239, R4, 0x1, P1 ;  /* 0x000000ef0207d211 */ /* 0x000fc400008f0c04 */
[----:B------:R-:W-:Y:S01]  /*ad70*/  @!P4 IADD3.X R4, R165, UR4, RZ, P0, !PT ;  /* 0x00000004a504cc10 */ /* 0x000fe200087fe4ff */
[----:B------:R1:W-:Y:S01]  /*ad80*/  @P4 STS.128 [R235+0xa800], RZ ;  /* 0x00a800ffeb004388 */ /* 0x0003e20000000c00 */
[C---:B------:R-:W-:Y:S02]  /*ad90*/  @!P4 LEA R194, P1, R5.reuse, c[0x0][0x168], 0x1 ;  /* 0x00005a0005c2ca11 */ /* 0x040fe400078208ff */
[----:B------:R-:W-:Y:S01]  /*ada0*/  @!P3 IADD3 R2, P0, R166, UR5, RZ ;  /* 0x00000005a602bc10 */ /* 0x000fe2000ff1e0ff */
[----:B------:R-:W-:Y:S01]  /*adb0*/  @!PT LDS RZ, [RZ] ;  /* 0x00000000fffff984 */ /* 0x000fe20000000800 */
[----:B------:R-:W-:Y:S01]  /*adc0*/  @!PT LDS RZ, [RZ] ;  /* 0x00000000fffff984 */ /* 0x000fe20000000800 */
[----:B------:R-:W-:Y:S01]  /*add0*/  @!PT LDS RZ, [RZ] ;  /* 0x00000000fffff984 */ /* 0x000fe20000000800 */
[----:B------:R1:W-:Y:S01]  /*ade0*/  @!P4 LDGSTS.E.BYPASS.LTC128B.128 [R235+0xa800], [R168.64+0x80] ;  /* 0x0a800080a8ebcfae */ /* 0x0003e2000b901d60 */
[----:B------:R-:W-:Y:S02]  /*adf0*/  @!P4 LEA.HI.X R195, R5, c[0x0][0x16c], R4, 0x1, P1 ;  /* 0x00005b0005c3ca11 */ /* 0x000fe400008f0c04 */
[----:B------:R-:W-:Y:S01]  /*ae00*/  @!P3 IADD3.X R5, R165, UR4, RZ, P0, !PT ;  /* 0x00000004a505bc10 */ /* 0x000fe200087fe4ff */
[----:B------:R1:W-:Y:S01]  /*ae10*/  @P3 STS.128 [R235+0xc800], RZ ;  /* 0x00c800ffeb003388 */ /* 0x0003e20000000c00 */
[----:B------:R-:W-:-:S03]  /*ae20*/  @!P3 LEA R4, P0, R2, c[0x0][0x168], 0x1 ;  /* 0x00005a000204ba11 */ /* 0x000fc600078008ff */
[----:B------:R-:W-:Y:S01]  /*ae30*/  @!PT LDS RZ, [RZ] ;  /* 0x00000000fffff984 */ /* 0x000fe20000000800 */
[----:B------:R-:W-:Y:S01]  /*ae40*/  @!PT LDS RZ, [RZ] ;  /* 0x00000000fffff984 */ /* 0x000fe20000000800 */
[----:B------:R-:W-:Y:S01]  /*ae50*/  @!PT LDS RZ, [RZ] ;  /* 0x00000000fffff984 */ /* 0x000fe20000000800 */
[----:B------:R1:W-:Y:S01]  /*ae60*/  @!P3 LDGSTS.E.BYPASS.LTC128B.128 [R235+0xc800], [R12.64+0x100] ;  /* 0x0c8001000cebbfae */ /* 0x0003e2000b901d60 */
[----:B------:R-:W-:-:S03]  /*ae70*/  @!P3 LEA.HI.X R5, R2, c[0x0][0x16c], R5, 0x1, P0 ;  /* 0x00005b000205ba11 */ /* 0x000fc600000f0c05 */
        /* <DEDUP_REMOVED lines=50> */
.L_x_1530:
[----:B------:R-:W-:Y:S05]  /*b1a0*/  BSYNC B0 ;  /* 0x0000000000007941 */ /* 0x000fea0003800000 */
.L_x_1529:
[----:B------:R-:W0:Y:S01]  /*b1b0*/  LDGDEPBAR ;  /* 0x00000000000079af */ /* 0x000e220000000000 */
[----:B-1----:R-:W-:Y:S02]  /*b1c0*/  IMAD.U32 R5, RZ, RZ, UR8 ;  /* 0x00000008ff057e24 */ /* 0x002fe4000f8e00ff */
[----:B------:R-:W-:-:S03]  /*b1d0*/  IMAD.U32 R2, RZ, RZ, UR7 ;  /* 0x00000007ff027e24 */ /* 0x000fc6000f8e00ff */
[----:B------:R-:W-:-:S04]  /*b1e0*/  LEA R240, P0, R5, R240, 0x1 ;  /* 0x000000f005f07211 */ /* 0x000fc800078008ff */
[----:B------:R-:W-:Y:S02]  /*b1f0*/  LEA.HI.X R239, R5, R239, R2, 0x1, P0 ;  /* 0x000000ef05ef7211 */ /* 0x000fe400000f0c02 */
.L_x_1526:
[----:B------:R-:W-:Y:S01]  /*b200*/  FMNMX.FTZ R5, R164, R32, !PT ;  /* 0x00000020a4057209 */ /* 0x000fe20007810000 */
[----:B------:R-:W-:Y:S01]  /*b210*/  LDSM.16.MT88.4 R12, [R228+0x10000] ;  /* 0x01000000e40c783b */ /* 0x000fe20000004200 */
[----:B------:R-:W-:Y:S02]  /*b220*/  FMNMX.FTZ R2, R3, R34, !PT ;  /* 0x0000002203027209 */ /* 0x000fe40007810000 */
[----:B------:R-:W-:Y:S01]  /*b230*/  FMNMX.FTZ R5, R0, R5, !PT ;  /* 0x0000000500057209 */ /* 0x000fe20007810000 */
[----:B------:R-:W-:Y:S01]  /*b240*/  LDSM.16.MT88.4 R8, [R225+0x10000] ;  /* 0x01000000e108783b */ /* 0x000fe20000004200 */
[----:B------:R-:W-:Y:S02]  /*b250*/  FMNMX.FTZ R2, R35, R2, !PT ;  /* 0x0000000223027209 */ /* 0x000fe40007810000 */
[----:B------:R-:W-:Y:S01]  /*b260*/  FMNMX.FTZ R5, R170, R5, !PT ;  /* 0x00000005aa057209 */ /* 0x000fe20007810000 */
[----:B------:R-:W-:Y:S01]  /*b270*/  LDSM.16.MT88.4 R16, [R226+0x10000] ;  /* 0x01000000e210783b */ /* 0x000fe20000004200 */
        /* <DEDUP_REMOVED lines=36> */
[C---:B------:R-:W-:Y:S02]  /*b4c0*/  FSETP.NEU.FTZ.AND P1, PT, R174.reuse, -INF , PT ;  /* 0xff800000ae00780b */ /* 0x040fe40003f3d000 */
[C---:B------:R-:W-:Y:S01]  /*b4d0*/  FSETP.NEU.FTZ.AND P0, PT, R173.reuse, -INF , PT ;  /* 0xff800000ad00780b */ /* 0x040fe20003f1d000 */
[C---:B------:R-:W-:Y:S01]  /*b4e0*/  FMUL.FTZ R184, R173.reuse, c[0x0][0x23c] ;  /* 0x00008f00adb87a20 */ /* 0x040fe20000410000 */
[----:B------:R-:W-:Y:S02]  /*b4f0*/  FSEL R5, R174, RZ, P1 ;  /* 0x000000ffae057208 */ /* 0x000fe40000800000 */
[----:B------:R-:W-:Y:S02]  /*b500*/  FSEL R6, R173, RZ, P0 ;  /* 0x000000ffad067208 */ /* 0x000fe40000000000 */
[----:B------:R-:W-:Y:S01]  /*b510*/  FSEL R191, R191, RZ, P1 ;  /* 0x000000ffbfbf7208 */ /* 0x000fe20000800000 */
[----:B------:R-:W-:Y:S01]  /*b520*/  FADD.FTZ R4, R164, -R5 ;  /* 0x80000005a4047221 */ /* 0x000fe20000010000 */
[----:B------:R-:W-:Y:S01]  /*b530*/  FSEL R184, R184, RZ, P0 ;  /* 0x000000ffb8b87208 */ /* 0x000fe20000000000 */
[----:B------:R-:W-:Y:S01]  /*b540*/  FADD.FTZ R6, R3, -R6 ;  /* 0x8000000603067221 */ /* 0x000fe20000010000 */
[----:B------:R-:W-:Y:S01]  /*b550*/  LDSM.16.MT88.4 R164, [R226+0x12800] ;  /* 0x01280000e2a4783b */ /* 0x000fe20000004200 */
[----:B------:R-:W-:-:S02]  /*b560*/  FFMA.FTZ R171, R0, c[0x0][0x23c], -R191 ;  /* 0x00008f0000ab7a23 */ /* 0x000fc400000108bf */
[--C-:B------:R-:W-:Y:S02]  /*b570*/  FFMA.FTZ R172, R32, c[0x0][0x23c], -R191.reuse ;  /* 0x00008f0020ac7a23 */ /* 0x100fe400000108bf */
[--C-:B------:R-:W-:Y:S02]  /*b580*/  FFMA.FTZ R170, R170, c[0x0][0x23c], -R191.reuse ;  /* 0x00008f00aaaa7a23 */ /* 0x100fe400000108bf */
[----:B------:R-:W-:Y:S01]  /*b590*/  FFMA.FTZ R169, R30, c[0x0][0x23c], -R191 ;  /* 0x00008f001ea97a23 */ /* 0x000fe200000108bf */
[----:B------:R-:W-:Y:S01]  /*b5a0*/  MUFU.EX2 R171, R171 ;  /* 0x000000ab00ab7308 */ /* 0x000fe20000000800 */
[--C-:B------:R-:W-:Y:S02]  /*b5b0*/  FFMA.FTZ R168, R34, c[0x0][0x23c], -R184.reuse ;  /* 0x00008f0022a87a23 */ /* 0x100fe400000108b8 */
[--C-:B------:R-:W-:Y:S02]  /*b5c0*/  FFMA.FTZ R2, R35, c[0x0][0x23c], -R184.reuse ;  /* 0x00008f0023027a23 */ /* 0x100fe400000108b8 */
[----:B------:R-:W-:-:S02]  /*b5d0*/  FFMA.FTZ R0, R177, c[0x0][0x23c], -R184 ;  /* 0x00008f00b1007a23 */ /* 0x000fc400000108b8 */
[----:B------:R-:W-:Y:S01]  /*b5e0*/  FFMA.FTZ R175, R179, c[0x0][0x23c], -R184 ;  /* 0x00008f00b3af7a23 */ /* 0x000fe200000108b8 */
[----:B------:R-:W1:Y:S01]  /*b5f0*/  MUFU.EX2 R172, R172 ;  /* 0x000000ac00ac7308 */ /* 0x000e620000000800 */
[----:B------:R-:W-:Y:S02]  /*b600*/  FMUL.FTZ R176, R4, c[0x0][0x23c] ;  /* 0x00008f0004b07a20 */ /* 0x000fe40000410000 */
[----:B------:R-:W-:Y:S02]  /*b610*/  FMUL.FTZ R3, R6, c[0x0][0x23c] ;  /* 0x00008f0006037a20 */ /* 0x000fe40000410000 */
[--C-:B------:R-:W-:Y:S02]  /*b620*/  FFMA.FTZ R180, R20, c[0x0][0x23c], -R191.reuse ;  /* 0x00008f0014b47a23 */ /* 0x100fe400000108bf */
[----:B------:R-:W-:Y:S01]  /*b630*/  LDSM.16.MT88.4 R20, [R226+0x10800] ;  /* 0x01080000e214783b */ /* 0x000fe20000004200 */
[----:B------:R-:W-:Y:S01]  /*b640*/  MUFU.EX2 R170, R170 ;  /* 0x000000aa00aa7308 */ /* 0x000fe20000000800 */
[----:B------:R-:W-:-:S02]  /*b650*/  FFMA.FTZ R177, R28, c[0x0][0x23c], -R191 ;  /* 0x00008f001cb17a23 */ /* 0x000fc400000108bf */
[--C-:B------:R-:W-:Y:S02]  /*b660*/  FFMA.FTZ R178, R26, c[0x0][0x23c], -R191.reuse ;  /* 0x00008f001ab27a23 */ /* 0x100fe400000108bf */
[--C-:B------:R-:W-:Y:S02]  /*b670*/  FFMA.FTZ R179, R24, c[0x0][0x23c], -R191.reuse ;  /* 0x00008f0018b37a23 */ /* 0x100fe400000108bf */
[--C-:B------:R-:W-:Y:S01]  /*b680*/  FFMA.FTZ R181, R33, c[0x0][0x23c], -R184.reuse ;  /* 0x00008f0021b57a23 */ /* 0x100fe200000108b8 */
[----:B------:R-:W2:Y:S01]  /*b690*/  MUFU.EX2 R169, R169 ;  /* 0x000000a900a97308 */ /* 0x000ea20000000800 */
[----:B-1----:R-:W-:Y:S01]  /*b6a0*/  F2FP.BF16.PACK_AB R4, R171, R172 ;  /* 0x000000acab04723e */ /* 0x002fe200000010ff */
[--C-:B------:R-:W-:Y:S01]  /*b6b0*/  FFMA.FTZ R192, R27, c[0x0][0x23c], -R184.reuse ;  /* 0x00008f001bc07a23 */ /* 0x100fe200000108b8 */
[----:B------:R-:W-:Y:S01]  /*b6c0*/  LDSM.16.MT88.4 R32, [R225+0x12800] ;  /* 0x01280000e120783b */ /* 0x000fe20000004200 */
[--C-:B------:R-:W-:Y:S02]  /*b6d0*/  FFMA.FTZ R193, R31, c[0x0][0x23c], -R184.reuse ;  /* 0x00008f001fc17a23 */ /* 0x100fe400000108b8 */
[----:B------:R-:W-:Y:S01]  /*b6e0*/  FFMA.FTZ R194, R29, c[0x0][0x23c], -R184 ;  /* 0x00008f001dc27a23 */ /* 0x000fe200000108b8 */
[----:B------:R-:W-:Y:S01]  /*b6f0*/  LDSM.16.MT88.4 R24, [R228+0x10800] ;  /* 0x01080000e418783b */ /* 0x000fe20000004200 */
[----:B------:R-:W-:Y:S01]  /*b700*/  MUFU.EX2 R168, R168 ;  /* 0x000000a800a87308 */ /* 0x000fe20000000800 */
[----:B------:R-:W-:-:S02]  /*b710*/  FFMA.FTZ R195, R200, c[0x0][0x23c], -R191 ;  /* 0x00008f00c8c37a23 */ /* 0x000fc400000108bf */
[----:B------:R-:W-:Y:S01]  /*b720*/  LDSM.16.MT88.4 R28, [R224+0x12800] ;  /* 0x01280000e01c783b */ /* 0x000fe20000004200 */
[--C-:B------:R-:W-:Y:S02]  /*b730*/  FFMA.FTZ R205, R198, c[0x0][0x23c], -R191.reuse ;  /* 0x00008f00c6cd7a23 */ /* 0x100fe400000108bf */
[--C-:B------:R-:W-:Y:S02]  /*b740*/  FFMA.FTZ R200, R202, c[0x0][0x23c], -R191.reuse ;  /* 0x00008f00cac87a23 */ /* 0x100fe400000108bf */
[----:B------:R-:W1:Y:S01]  /*b750*/  MUFU.EX2 R2, R2 ;  /* 0x0000000200027308 */ /* 0x000e620000000800 */
[----:B--2---:R-:W-:Y:S01]  /*b760*/  F2FP.BF16.PACK_AB R6, R169, R170 ;  /* 0x000000aaa906723e */ /* 0x004fe200000010ff */
[--C-:B------:R-:W-:Y:S02]  /*b770*/  FFMA.FTZ R198, R201, c[0x0][0x23c], -R184.reuse ;  /* 0x00008f00c9c67a23 */ /* 0x100fe400000108b8 */
[----:B------:R-:W-:Y:S02]  /*b780*/  FFMA.FTZ R196, R196, c[0x0][0x23c], -R191 ;  /* 0x00008f00c4c47a23 */ /* 0x000fe400000108bf */
[----:B------:R-:W-:-:S02]  /*b790*/  FFMA.FTZ R201, R203, c[0x0][0x23c], -R184 ;  /* 0x00008f00cbc97a23 */ /* 0x000fc400000108b8 */
[----:B------:R-:W-:Y:S01]  /*b7a0*/  MUFU.EX2 R0, R0 ;  /* 0x0000000000007308 */ /* 0x000fe20000000800 */
[--C-:B------:R-:W-:Y:S02]  /*b7b0*/  FFMA.FTZ R199, R199, c[0x0][0x23c], -R184.reuse ;  /* 0x00008f00c7c77a23 */ /* 0x100fe400000108b8 */
[----:B------:R-:W-:Y:S02]  /*b7c0*/  FFMA.FTZ R202, R197, c[0x0][0x23c], -R184 ;  /* 0x00008f00c5ca7a23 */ /* 0x000fe400000108b8 */
[--C-:B------:R-:W-:Y:S02]  /*b7d0*/  FFMA.FTZ R190, R190, c[0x0][0x23c], -R191.reuse ;  /* 0x00008f00bebe7a23 */ /* 0x100fe400000108bf */
[--C-:B------:R-:W-:Y:S01]  /*b7e0*/  FFMA.FTZ R189, R189, c[0x0][0x23c], -R191.reuse ;  /* 0x00008f00bdbd7a23 */ /* 0x100fe200000108bf */
[----:B------:R-:W2:Y:S01]  /*b7f0*/  MUFU.EX2 R175, R175 ;  /* 0x000000af00af7308 */ /* 0x000ea20000000800 */
[----:B-1----:R-:W-:Y:S01]  /*b800*/  F2FP.BF16.PACK_AB R5, R2, R168 ;  /* 0x000000a80205723e */ /* 0x002fe200000010ff */
[----:B------:R-:W-:-:S02]  /*b810*/  FFMA.FTZ R188, R188, c[0x0][0x23c], -R191 ;  /* 0x00008f00bcbc7a23 */ /* 0x000fc400000108bf */
[----:B------:R-:W-:Y:S02]  /*b820*/  FFMA.FTZ R191, R186, c[0x0][0x23c], -R191 ;  /* 0x00008f00babf7a23 */ /* 0x000fe400000108bf */
[--C-:B------:R-:W-:Y:S02]  /*b830*/  FFMA.FTZ R186, R187, c[0x0][0x23c], -R184.reuse ;  /* 0x00008f00bbba7a23 */ /* 0x100fe400000108b8 */
[----:B------:R-:W1:Y:S01]  /*b840*/  MUFU.EX2 R176, R176 ;  /* 0x000000b000b07308 */ /* 0x000e620000000800 */
[--C-:B------:R-:W-:Y:S02]  /*b850*/  FFMA.FTZ R185, R185, c[0x0][0x23c], -R184.reuse ;  /* 0x00008f00b9b97a23 */ /* 0x100fe400000108b8 */
[--C-:B------:R-:W-:Y:S02]  /*b860*/  FFMA.FTZ R182, R182, c[0x0][0x23c], -R184.reuse ;  /* 0x00008f00b6b67a23 */ /* 0x100fe400000108b8 */
[----:B------:R-:W-:-:S03]  /*b870*/  FFMA.FTZ R183, R183, c[0x0][0x23c], -R184 ;  /* 0x00008f00b7b77a23 */ /* 0x000fc600000108b8 */
[----:B------:R-:W3:Y:S01]  /*b880*/  MUFU.EX2 R3, R3 ;  /* 0x0000000300037308 */ /* 0x000ee20000000800 */
[----:B--2---:R-:W-:Y:S01]  /*b890*/  F2FP.BF16.PACK_AB R7, R175, R0 ;  /* 0x00000000af07723e */ /* 0x004fe200000010ff */
[----:B-1----:R-:W-:-:S06]  /*b8a0*/  FMUL.FTZ R160, R160, R176 ;  /* 0x000000b0a0a07220 */ /* 0x002fcc0000410000 */
[----:B------:R-:W-:Y:S01]  /*b8b0*/  MUFU.EX2 R177, R177 ;  /* 0x000000b100b17308 */ /* 0x000fe20000000800 */
[-C--:B------:R-:W-:Y:S02]  /*b8c0*/  FMUL.FTZ R161, R161, R176.reuse ;  /* 0x000000b0a1a17220 */ /* 0x080fe40000410000 */
[-C--:B------:R-:W-:Y:S02]  /*b8d0*/  FMUL.FTZ R36, R36, R176.reuse ;  /* 0x000000b024247220 */ /* 0x080fe40000410000 */
[----:B------:R-:W-:Y:S02]  /*b8e0*/  FMUL.FTZ R37, R37, R176 ;  /* 0x000000b025257220 */ /* 0x000fe40000410000 */
[-C--:B---3--:R-:W-:Y:S01]  /*b8f0*/  FMUL.FTZ R162, R162, R3.reuse ;  /* 0x00000003a2a27220 */ /* 0x088fe20000410000 */
[----:B------:R-:W1:Y:S01]  /*b900*/  MUFU.EX2 R178, R178 ;  /* 0x000000b200b27308 */ /* 0x000e620000000800 */
[-C--:B------:R-:W-:Y:S02]  /*b910*/  FMUL.FTZ R163, R163, R3.reuse ;  /* 0x00000003a3a37220 */ /* 0x080fe40000410000 */
[----:B------:R-:W-:-:S02]  /*b920*/  FMUL.FTZ R38, R38, R3 ;  /* 0x0000000326267220 */ /* 0x000fc40000410000 */
[-C--:B------:R-:W-:Y:S02]  /*b930*/  FMUL.FTZ R39, R39, R3.reuse ;  /* 0x0000000327277220 */ /* 0x080fe40000410000 */
[-C--:B------:R-:W-:Y:S01]  /*b940*/  FMUL.FTZ R48, R48, R176.reuse ;  /* 0x000000b030307220 */ /* 0x080fe20000410000 */
[C---:B------:R-:W-:Y:S01]  /*b950*/  HMMA.16816.F32.BF16 R160, R4.reuse, R12, R160 ;  /* 0x0000000c04a0723c */ /* 0x040fe200000418a0 */
[-C--:B------:R-:W-:Y:S01]  /*b960*/  FMUL.FTZ R49, R49, R176.reuse ;  /* 0x000000b031317220 */ /* 0x080fe20000410000 */
[----:B------:R-:W-:Y:S01]  /*b970*/  MUFU.EX2 R179, R179 ;  /* 0x000000b300b37308 */ /* 0x000fe20000000800 */
[-C--:B------:R-:W-:Y:S02]  /*b980*/  FMUL.FTZ R50, R50, R3.reuse ;  /* 0x0000000332327220 */ /* 0x080fe40000410000 */
[-C--:B------:R-:W-:Y:S02]  /*b990*/  FMUL.FTZ R51, R51, R3.reuse ;  /* 0x0000000333337220 */ /* 0x080fe40000410000 */
[-C--:B------:R-:W-:Y:S01]  /*b9a0*/  FMUL.FTZ R52, R52, R176.reuse ;  /* 0x000000b034347220 */ /* 0x080fe20000410000 */
[----:B------:R-:W-:Y:S01]  /*b9b0*/  HMMA.16816.F32.BF16 R36, R4, R14, R36 ;  /* 0x0000000e0424723c */ /* 0x000fe20000041824 */
[----:B------:R-:W2:Y:S01]  /*b9c0*/  LDSM.16.MT88.4 R12, [R224+0x10000] ;  /* 0x01000000e00c783b */ /* 0x000ea20000004200 */
        /* <DEDUP_REMOVED lines=11> */
[----:B------:R-:W3:Y:S01]  /*ba80*/  LDSM.16.MT88.4 R8, [R226+0x12000] ;  /* 0x01200000e208783b */ /* 0x000ee20000004200 */
[----:B------:R-:W-:-:S02]  /*ba90*/  FMUL.FTZ R60, R60, R176 ;  /* 0x000000b03c3c7220 */ /* 0x000fc40000410000 */
[-C--:B------:R-:W-:Y:S01]  /*baa0*/  FMUL.FTZ R61, R61, R176.reuse ;  /* 0x000000b03d3d7220 */ /* 0x080fe20000410000 */
[----:B------:R-:W4:Y:S01]  /*bab0*/  MUFU.EX2 R192, R192 ;  /* 0x000000c000c07308 */ /* 0x000f220000000800 */
[-C--:B------:R-:W-:Y:S02]  /*bac0*/  FMUL.FTZ R62, R62, R3.reuse ;  /* 0x000000033e3e7220 */ /* 0x080fe40000410000 */
[-C--:B------:R-:W-:Y:S02]  /*bad0*/  FMUL.FTZ R63, R63, R3.reuse ;  /* 0x000000033f3f7220 */ /* 0x080fe40000410000 */
[-C--:B------:R-:W-:Y:S02]  /*bae0*/  FMUL.FTZ R40, R40, R176.reuse ;  /* 0x000000b028287220 */ /* 0x080fe40000410000 */
[----:B------:R-:W-:Y:S01]  /*baf0*/  FMUL.FTZ R41, R41, R176 ;  /* 0x000000b029297220 */ /* 0x000fe20000410000 */
[----:B------:R-:W-:Y:S01]  /*bb00*/  MUFU.EX2 R193, R193 ;  /* 0x000000c100c17308 */ /* 0x000fe20000000800 */
[----:B------:R-:W-:-:S02]  /*bb10*/  FMUL.FTZ R42, R42, R3 ;  /* 0x000000032a2a7220 */ /* 0x000fc40000410000 */
[-C--:B------:R-:W-:Y:S02]  /*bb20*/  FMUL.FTZ R43, R43, R3.reuse ;  /* 0x000000032b2b7220 */ /* 0x080fe40000410000 */
[-C--:B------:R-:W-:Y:S02]  /*bb30*/  FMUL.FTZ R44, R44, R176.reuse ;  /* 0x000000b02c2c7220 */ /* 0x080fe40000410000 */
[-C--:B------:R-:W-:Y:S01]  /*bb40*/  FMUL.FTZ R45, R45, R176.reuse ;  /* 0x000000b02d2d7220 */ /* 0x080fe20000410000 */
[----:B------:R-:W5:Y:S01]  /*bb50*/  MUFU.EX2 R194, R194 ;  /* 0x000000c200c27308 */ /* 0x000f620000000800 */
[-C--:B------:R-:W-:Y:S01]  /*bb60*/  FMUL.FTZ R46, R46, R3.reuse ;  /* 0x000000032e2e7220 */ /* 0x080fe20000410000 */
[----:B------:R-:W-:Y:S01]  /*bb70*/  HMMA.16816.F32.BF16 R40, R4, R16, R40 ;  /* 0x000000100428723c */ /* 0x000fe20000041828 */
[----:B------:R-:W-:Y:S02]  /*bb80*/  FMUL.FTZ R47, R47, R3 ;  /* 0x000000032f2f7220 */ /* 0x000fe40000410000 */
[----:B------:R-:W-:-:S02]  /*bb90*/  FMUL.FTZ R72, R72, R176 ;  /* 0x000000b048487220 */ /* 0x000fc40000410000 */
[-C--:B------:R-:W-:Y:S01]  /*bba0*/  FMUL.FTZ R73, R73, R176.reuse ;  /* 0x000000b049497220 */ /* 0x080fe20000410000 */
[----:B------:R-:W-:Y:S01]  /*bbb0*/  MUFU.EX2 R195, R195 ;  /* 0x000000c300c37308 */ /* 0x000fe20000000800 */
[-C--:B------:R-:W-:Y:S01]  /*bbc0*/  FMUL.FTZ R74, R74, R3.reuse ;  /* 0x000000034a4a7220 */ /* 0x080fe20000410000 */
[C---:B--2---:R-:W-:Y:S01]  /*bbd0*/  HMMA.16816.F32.BF16 R56, R4.reuse, R12, R56 ;  /* 0x0000000c0438723c */ /* 0x044fe20000041838 */
[-C--:B------:R-:W-:Y:S02]  /*bbe0*/  FMUL.FTZ R75, R75, R3.reuse ;  /* 0x000000034b4b7220 */ /* 0x080fe40000410000 */
[-C--:B------:R-:W-:Y:S02]  /*bbf0*/  FMUL.FTZ R76, R76, R176.reuse ;  /* 0x000000b04c4c7220 */ /* 0x080fe40000410000 */
[----:B------:R-:W-:Y:S01]  /*bc00*/  FMUL.FTZ R77, R77, R176 ;  /* 0x000000b04d4d7220 */ /* 0x000fe20000410000 */
[----:B------:R-:W-:Y:S01]  /*bc10*/  MUFU.EX2 R196, R196 ;  /* 0x000000c400c47308 */ /* 0x000fe20000000800 */
[-C--:B------:R-:W-:Y:S01]  /*bc20*/  FMUL.FTZ R78, R78, R3.reuse ;  /* 0x000000034e4e7220 */ /* 0x080fe20000410000 */
[----:B------:R-:W-:Y:S01]  /*bc30*/  HMMA.16816.F32.BF16 R60, R4, R14, R60 ;  /* 0x0000000e043c723c */ /* 0x000fe2000004183c */
[----:B------:R-:W2:Y:S01]  /*bc40*/  LDSM.16.MT88.4 R12, [R225+0x12000] ;  /* 0x01200000e10c783b */ /* 0x000ea20000004200 */
[----:B------:R-:W-:-:S02]  /*bc50*/  FMUL.FTZ R79, R79, R3 ;  /* 0x000000034f4f7220 */ /* 0x000fc40000410000 */
[-C--:B------:R-:W-:Y:S02]  /*bc60*/  FMUL.FTZ R80, R80, R176.reuse ;  /* 0x000000b050507220 */ /* 0x080fe40000410000 */
[-C--:B------:R-:W-:Y:S01]  /*bc70*/  FMUL.FTZ R81, R81, R176.reuse ;  /* 0x000000b051517220 */ /* 0x080fe20000410000 */
[----:B------:R-:W-:Y:S01]  /*bc80*/  MUFU.EX2 R200, R200 ;  /* 0x000000c800c87308 */ /* 0x000fe20000000800 */
[C---:B------:R-:W-:Y:S01]  /*bc90*/  HMMA.16816.F32.BF16 R44, R4.reuse, R18, R44 ;  /* 0x00000012042c723c */ /* 0x040fe2000004182c */
[----:B------:R-:W1:Y:S01]  /*bca0*/  LDSM.16.MT88.4 R16, [R228+0x12000] ;  /* 0x01200000e410783b */ /* 0x000e620000004200 */
[-C--:B------:R-:W-:Y:S02]  /*bcb0*/  FMUL.FTZ R82, R82, R3.reuse ;  /* 0x0000000352527220 */ /* 0x080fe40000410000 */
[----:B------:R-:W-:Y:S02]  /*bcc0*/  FMUL.FTZ R83, R83, R3 ;  /* 0x0000000353537220 */ /* 0x000fe40000410000 */
[-C--:B------:R-:W-:Y:S01]  /*bcd0*/  FMUL.FTZ R84, R84, R176.reuse ;  /* 0x000000b054547220 */ /* 0x080fe20000410000 */
[----:B------:R-:W-:Y:S01]  /*bce0*/  MUFU.EX2 R205, R205 ;  /* 0x000000cd00cd7308 */ /* 0x000fe20000000800 */
[----:B---3--:R-:W-:Y:S01]  /*bcf0*/  HMMA.16816.F32.BF16 R72, R4, R8, R72 ;  /* 0x000000080448723c */ /* 0x008fe20000041848 */
[----:B------:R-:W-:-:S02]  /*bd00*/  FMUL.FTZ R85, R85, R176 ;  /* 0x000000b055557220 */ /* 0x000fc40000410000 */
[-C--:B------:R-:W-:Y:S02]  /*bd10*/  FMUL.FTZ R86, R86, R3.reuse ;  /* 0x0000000356567220 */ /* 0x080fe40000410000 */
[-C--:B------:R-:W-:Y:S02]  /*bd20*/  FMUL.FTZ R87, R87, R3.reuse ;  /* 0x0000000357577220 */ /* 0x080fe40000410000 */
[-C--:B------:R-:W-:Y:S01]  /*bd30*/  FMUL.FTZ R64, R64, R176.reuse ;  /* 0x000000b040407220 */ /* 0x080fe20000410000 */
[----:B------:R-:W-:Y:S01]  /*bd40*/  HMMA.16816.F32.BF16 R76, R4, R10, R76 ;  /* 0x0000000a044c723c */ /* 0x000fe2000004184c */
[----:B------:R-:W3:Y:S01]  /*bd50*/  LDSM.16.MT88.4 R8, [R228+0x14000] ;  /* 0x01400000e408783b */ /* 0x000ee20000004200 */
[----:B------:R-:W-:Y:S01]  /*bd60*/  FMUL.FTZ R65, R65, R176 ;  /* 0x000000b041417220 */ /* 0x000fe20000410000 */
[----:B------:R-:W1:Y:S01]  /*bd70*/  MUFU.EX2 R198, R198 ;  /* 0x000000c600c67308 */ /* 0x000e620000000800 */
[-C--:B------:R-:W-:Y:S02]  /*bd80*/  FMUL.FTZ R66, R66, R3.reuse ;  /* 0x0000000342427220 */ /* 0x080fe40000410000 */
[----:B------:R-:W-:-:S02]  /*bd90*/  FMUL.FTZ R67, R67, R3 ;  /* 0x0000000343437220 */ /* 0x000fc40000410000 */
[-C--:B------:R-:W-:Y:S02]  /*bda0*/  FMUL.FTZ R68, R68, R176.reuse ;  /* 0x000000b044447220 */ /* 0x080fe40000410000 */
[-C--:B------:R-:W-:Y:S01]  /*bdb0*/  FMUL.FTZ R69, R69, R176.reuse ;  /* 0x000000b045457220 */ /* 0x080fe20000410000 */
[----:B------:R-:W1:Y:S01]  /*bdc0*/  MUFU.EX2 R201, R201 ;  /* 0x000000c900c97308 */ /* 0x000e620000000800 */
[-C--:B------:R-:W-:Y:S02]  /*bdd0*/  FMUL.FTZ R70, R70, R3.reuse ;  /* 0x0000000346467220 */ /* 0x080fe40000410000 */
[-C--:B------:R-:W-:Y:S02]  /*bde0*/  FMUL.FTZ R71, R71, R3.reuse ;  /* 0x0000000347477220 */ /* 0x080fe40000410000 */
[-C--:B------:R-:W-:Y:S01]  /*bdf0*/  FMUL.FTZ R96, R96, R176.reuse ;  /* 0x000000b060607220 */ /* 0x080fe20000410000 */
[----:B--2---:R-:W-:Y:S01]  /*be00*/  HMMA.16816.F32.BF16 R80, R4, R12, R80 ;  /* 0x0000000c0450723c */ /* 0x004fe20000041850 */
[----:B------:R-:W-:Y:S01]  /*be10*/  FMUL.FTZ R97, R97, R176 ;  /* 0x000000b061617220 */ /* 0x000fe20000410000 */
[----:B------:R-:W-:Y:S01]  /*be20*/  MUFU.EX2 R199, R199 ;  /* 0x000000c700c77308 */ /* 0x000fe20000000800 */
[----:B------:R-:W-:-:S02]  /*be30*/  FMUL.FTZ R98, R98, R3 ;  /* 0x0000000362627220 */ /* 0x000fc40000410000 */
[-C--:B------:R-:W-:Y:S02]  /*be40*/  FMUL.FTZ R99, R99, R3.reuse ;  /* 0x0000000363637220 */ /* 0x080fe40000410000 */
[-C--:B------:R-:W-:Y:S01]  /*be50*/  FMUL.FTZ R100, R100, R176.reuse ;  /* 0x000000b064647220 */ /* 0x080fe20000410000 */
[C---:B------:R-:W-:Y:S01]  /*be60*/  HMMA.16816.F32.BF16 R84, R4.reuse, R14, R84 ;  /* 0x0000000e0454723c */ /* 0x040fe20000041854 */
[----:B------:R-:W2:Y:S01]  /*be70*/  LDSM.16.MT88.4 R12, [R226+0x14000] ;  /* 0x01400000e20c783b */ /* 0x000ea20000004200 */
[-C--:B------:R-:W-:Y:S01]  /*be80*/  FMUL.FTZ R101, R101, R176.reuse ;  /* 0x000000b065657220 */ /* 0x080fe20000410000 */
[----:B------:R-:W2:Y:S01]  /*be90*/  MUFU.EX2 R202, R202 ;  /* 0x000000ca00ca7308 */ /* 0x000ea20000000800 */
[-C--:B------:R-:W-:Y:S02]  /*bea0*/  FMUL.FTZ R102, R102, R3.reuse ;  /* 0x0000000366667220 */ /* 0x080fe40000410000 */
[----:B------:R-:W-:Y:S02]  /*beb0*/  FMUL.FTZ R103, R103, R3 ;  /* 0x0000000367677220 */ /* 0x000fe40000410000 */
        /* <DEDUP_REMOVED lines=12> */
[C---:B---3--:R-:W-:Y:S01]  /*bf80*/  HMMA.16816.F32.BF16 R96, R4.reuse, R8, R96 ;  /* 0x000000080460723c */ /* 0x048fe20000041860 */
[-C--:B------:R-:W-:Y:S02]  /*bf90*/  FMUL.FTZ R111, R111, R3.reuse ;  /* 0x000000036f6f7220 */ /* 0x080fe40000410000 */
[-C--:B------:R-:W-:Y:S02]  /*bfa0*/  FMUL.FTZ R88, R88, R176.reuse ;  /* 0x000000b058587220 */ /* 0x080fe40000410000 */
[----:B------:R-:W-:Y:S01]  /*bfb0*/  FMUL.FTZ R89, R89, R176 ;  /* 0x000000b059597220 */ /* 0x000fe20000410000 */
[----:B------:R-:W-:Y:S01]  /*bfc0*/  MUFU.EX2 R188, R188 ;  /* 0x000000bc00bc7308 */ /* 0x000fe20000000800 */
[-C--:B------:R-:W-:Y:S01]  /*bfd0*/  FMUL.FTZ R90, R90, R3.reuse ;  /* 0x000000035a5a7220 */ /* 0x080fe20000410000 */
[----:B------:R-:W-:Y:S01]  /*bfe0*/  HMMA.16816.F32.BF16 R100, R4, R10, R100 ;  /* 0x0000000a0464723c */ /* 0x000fe20000041864 */
[----:B------:R-:W3:Y:S01]  /*bff0*/  LDSM.16.MT88.4 R8, [R224+0x14000] ;  /* 0x01400000e008783b */ /* 0x000ee20000004200 */
[----:B------:R-:W-:-:S02]  /*c000*/  FMUL.FTZ R91, R91, R3 ;  /* 0x000000035b5b7220 */ /* 0x000fc40000410000 */
[-C--:B------:R-:W-:Y:S02]  /*c010*/  FMUL.FTZ R92, R92, R176.reuse ;  /* 0x000000b05c5c7220 */ /* 0x080fe40000410000 */
        /* <DEDUP_REMOVED lines=14> */
[----:B------:R-:W2:Y:S01]  /*c100*/  MUFU.EX2 R185, R185 ;  /* 0x000000b900b97308 */ /* 0x000ea20000000800 */
[C---:B-1----:R-:W-:Y:S01]  /*c110*/  HMMA.16816.F32.BF16 R88, R4.reuse, R16, R88 ;  /* 0x000000100458723c */ /* 0x042fe20000041858 */
[-C--:B------:R-:W-:Y:S02]  /*c120*/  FMUL.FTZ R126, R126, R3.reuse ;  /* 0x000000037e7e7220 */ /* 0x080fe40000410000 */
[-C--:B------:R-:W-:Y:S02]  /*c130*/  FMUL.FTZ R127, R127, R3.reuse ;  /* 0x000000037f7f7220 */ /* 0x080fe40000410000 */
[-C--:B------:R-:W-:Y:S02]  /*c140*/  FMUL.FTZ R128, R128, R176.reuse ;  /* 0x000000b080807220 */ /* 0x080fe40000410000 */
[----:B------:R-:W-:Y:S01]  /*c150*/  FMUL.FTZ R129, R129, R176 ;  /* 0x000000b081817220 */ /* 0x000fe20000410000 */
[----:B------:R-:W-:Y:S01]  /*c160*/  HMMA.16816.F32.BF16 R92, R4, R18, R92 ;  /* 0x00000012045c723c */ /* 0x000fe2000004185c */
[----:B------:R-:W1:Y:S01]  /*c170*/  LDSM.16.MT88.4 R16, [R225+0x14000] ;  /* 0x01400000e110783b */ /* 0x000e620000004200 */
[-C--:B------:R-:W-:Y:S01]  /*c180*/  FMUL.FTZ R130, R130, R3.reuse ;  /* 0x0000000382827220 */ /* 0x080fe20000410000 */
[----:B------:R-:W-:Y:S01]  /*c190*/  MUFU.EX2 R182, R182 ;  /* 0x000000b600b67308 */ /* 0x000fe20000000800 */
[----:B------:R-:W-:-:S02]  /*c1a0*/  FMUL.FTZ R131, R131, R3 ;  /* 0x0000000383837220 */ /* 0x000fc40000410000 */
[-C--:B------:R-:W-:Y:S02]  /*c1b0*/  FMUL.FTZ R132, R132, R176.reuse ;  /* 0x000000b084847220 */ /* 0x080fe40000410000 */
[C---:B---3--:R-:W-:Y:S01]  /*c1c0*/  HMMA.16816.F32.BF16 R120, R4.reuse, R8, R120 ;  /* 0x000000080478723c */ /* 0x048fe20000041878 */
[-C--:B------:R-:W-:Y:S02]  /*c1d0*/  FMUL.FTZ R133, R133, R176.reuse ;  /* 0x000000b085857220 */ /* 0x080fe40000410000 */
[-C--:B------:R-:W-:Y:S01]  /*c1e0*/  FMUL.FTZ R134, R134, R3.reuse ;  /* 0x0000000386867220 */ /* 0x080fe20000410000 */
[----:B------:R-:W3:Y:S01]  /*c1f0*/  MUFU.EX2 R183, R183 ;  /* 0x000000b700b77308 */ /* 0x000ee20000000800 */
[----:B------:R-:W-:Y:S02]  /*c200*/  FMUL.FTZ R135, R135, R3 ;  /* 0x0000000387877220 */ /* 0x000fe40000410000 */
[-C--:B------:R-:W-:Y:S01]  /*c210*/  FMUL.FTZ R112, R112, R176.reuse ;  /* 0x000000b070707220 */ /* 0x080fe20000410000 */
[----:B------:R-:W-:Y:S01]  /*c220*/  HMMA.16816.F32.BF16 R124, R4, R10, R124 ;  /* 0x0000000a047c723c */ /* 0x000fe2000004187c */
[----:B------:R-:W3:Y:S01]  /*c230*/  LDSM.16.MT88.4 R8, [R225+0x16000] ;  /* 0x01600000e108783b */ /* 0x000ee20000004200 */
[----:B------:R-:W-:-:S02]  /*c240*/  FMUL.FTZ R113, R113, R176 ;  /* 0x000000b071717220 */ /* 0x000fc40000410000 */
[-C--:B------:R-:W-:Y:S02]  /*c250*/  FMUL.FTZ R114, R114, R3.reuse ;  /* 0x0000000372727220 */ /* 0x080fe40000410000 */
[-C--:B------:R-:W-:Y:S02]  /*c260*/  FMUL.FTZ R115, R115, R3.reuse ;  /* 0x0000000373737220 */ /* 0x080fe40000410000 */
[-C--:B------:R-:W-:Y:S01]  /*c270*/  FMUL.FTZ R116, R116, R176.reuse ;  /* 0x000000b074747220 */ /* 0x080fe20000410000 */
[----:B--2---:R-:W-:Y:S01]  /*c280*/  HMMA.16816.F32.BF16 R128, R4, R12, R128 ;  /* 0x0000000c0480723c */ /* 0x004fe20000041880 */
[----:B------:R-:W-:Y:S02]  /*c290*/  FMUL.FTZ R117, R117, R176 ;  /* 0x000000b075757220 */ /* 0x000fe40000410000 */
[-C--:B------:R-:W-:Y:S02]  /*c2a0*/  FMUL.FTZ R118, R118, R3.reuse ;  /* 0x0000000376767220 */ /* 0x080fe40000410000 */
[----:B------:R-:W-:-:S02]  /*c2b0*/  FMUL.FTZ R119, R119, R3 ;  /* 0x0000000377777220 */ /* 0x000fc40000410000 */
[-C--:B------:R-:W-:Y:S01]  /*c2c0*/  FMUL.FTZ R140, R140, R176.reuse ;  /* 0x000000b08c8c7220 */ /* 0x080fe20000410000 */
[C---:B------:R-:W-:Y:S01]  /*c2d0*/  HMMA.16816.F32.BF16 R132, R4.reuse, R14, R132 ;  /* 0x0000000e0484723c */ /* 0x040fe20000041884 */
[----:B------:R-:W2:Y:S01]  /*c2e0*/  LDSM.16.MT88.4 R12, [R224+0x16000] ;  /* 0x01600000e00c783b */ /* 0x000ea20000004200 */
[-C--:B------:R-:W-:Y:S02]  /*c2f0*/  FMUL.FTZ R141, R141, R176.reuse ;  /* 0x000000b08d8d7220 */ /* 0x080fe40000410000 */
[-C--:B------:R-:W-:Y:S02]  /*c300*/  FMUL.FTZ R142, R142, R3.reuse ;  /* 0x000000038e8e7220 */ /* 0x080fe40000410000 */
[----:B------:R-:W-:Y:S02]  /*c310*/  FMUL.FTZ R143, R143, R3 ;  /* 0x000000038f8f7220 */ /* 0x000fe40000410000 */
        /* <DEDUP_REMOVED lines=10> */
[C---:B---3--:R-:W-:Y:S01]  /*c3c0*/  HMMA.16816.F32.BF16 R140, R4.reuse, R8, R140 ;  /* 0x00000008048c723c */ /* 0x048fe2000004188c */
[-C--:B------:R-:W-:Y:S02]  /*c3d0*/  FMUL.FTZ R155, R155, R3.reuse ;  /* 0x000000039b9b7220 */ /* 0x080fe40000410000 */
[-C--:B------:R-:W-:Y:S02]  /*c3e0*/  FMUL.FTZ R148, R148, R176.reuse ;  /* 0x000000b094947220 */ /* 0x080fe40000410000 */
[-C--:B------:R-:W-:Y:S02]  /*c3f0*/  FMUL.FTZ R149, R149, R176.reuse ;  /* 0x000000b095957220 */ /* 0x080fe40000410000 */
[-C--:B------:R-:W-:Y:S01]  /*c400*/  FMUL.FTZ R150, R150, R3.reuse ;  /* 0x0000000396967220 */ /* 0x080fe20000410000 */
[----:B------:R-:W-:Y:S01]  /*c410*/  HMMA.16816.F32.BF16 R144, R4, R10, R144 ;  /* 0x0000000a0490723c */ /* 0x000fe20000041890 */
[----:B------:R-:W-:Y:S01]  /*c420*/  FMUL.FTZ R151, R151, R3 ;  /* 0x0000000397977220 */ /* 0x000fe20000410000 */
[----:B------:R-:W3:Y:S01]  /*c430*/  LDSM.16.MT88.4 R8, [R224+0x10800] ;  /* 0x01080000e008783b */ /* 0x000ee20000004200 */
[----:B------:R-:W-:-:S02]  /*c440*/  FMUL.FTZ R136, R136, R176 ;  /* 0x000000b088887220 */ /* 0x000fc40000410000 */
[-C--:B------:R-:W-:Y:S02]  /*c450*/  FMUL.FTZ R137, R137, R176.reuse ;  /* 0x000000b089897220 */ /* 0x080fe40000410000 */
[-C--:B------:R-:W-:Y:S01]  /*c460*/  FMUL.FTZ R138, R138, R3.reuse ;  /* 0x000000038a8a7220 */ /* 0x080fe20000410000 */
[C---:B--2---:R-:W-:Y:S01]  /*c470*/  HMMA.16816.F32.BF16 R152, R4.reuse, R12, R152 ;  /* 0x0000000c0498723c */ /* 0x044fe20000041898 */
[-C--:B------:R-:W-:Y:S02]  /*c480*/  FMUL.FTZ R139, R139, R3.reuse ;  /* 0x000000038b8b7220 */ /* 0x080fe40000410000 */
[-C--:B------:R-:W-:Y:S02]  /*c490*/  FMUL.FTZ R156, R156, R176.reuse ;  /* 0x000000b09c9c7220 */ /* 0x080fe40000410000 */
[----:B------:R-:W-:Y:S02]  /*c4a0*/  FMUL.FTZ R157, R157, R176 ;  /* 0x000000b09d9d7220 */ /* 0x000fe40000410000 */
[-C--:B------:R-:W-:Y:S01]  /*c4b0*/  FMUL.FTZ R158, R158, R3.reuse ;  /* 0x000000039e9e7220 */ /* 0x080fe20000410000 */
[----:B------:R-:W-:Y:S01]  /*c4c0*/  HMMA.16816.F32.BF16 R148, R4, R14, R148 ;  /* 0x0000000e0494723c */ /* 0x000fe20000041894 */
[----:B------:R-:W2:Y:S01]  /*c4d0*/  LDSM.16.MT88.4 R12, [R228+0x12800] ;  /* 0x01280000e40c783b */ /* 0x000ea20000004200 */
[----:B------:R-:W-:-:S02]  /*c4e0*/  FMUL.FTZ R159, R159, R3 ;  /* 0x000000039f9f7220 */ /* 0x000fc40000410000 */
[----:B------:R-:W-:Y:S02]  /*c4f0*/  FFMA.FTZ R172, R243, R176, R172 ;  /* 0x000000b0f3ac7223 */ /* 0x000fe400000100ac */
[----:B------:R-:W-:Y:S02]  /*c500*/  FFMA.FTZ R3, R241, R3, R168 ;  /* 0x00000003f1037223 */ /* 0x000fe400000100a8 */
[C---:B-1----:R-:W-:Y:S01]  /*c510*/  HMMA.16816.F32.BF16 R136, R4.reuse, R16, R136 ;  /* 0x000000100488723c */ /* 0x042fe20000041888 */
[----:B------:R-:W-:Y:S02]  /*c520*/  FADD.FTZ R171, R171, R172 ;  /* 0x000000acabab7221 */ /* 0x000fe40000010000 */
[----:B------:R-:W-:Y:S02]  /*c530*/  FADD.FTZ R3, R2, R3 ;  /* 0x0000000302037221 */ /* 0x000fe40000010000 */
[----:B------:R-:W-:Y:S02]  /*c540*/  FADD.FTZ R170, R170, R171 ;  /* 0x000000abaaaa7221 */ /* 0x000fe40000010000 */
[----:B------:R-:W-:Y:S01]  /*c550*/  FADD.FTZ R2, R0, R3 ;  /* 0x0000000300027221 */ /* 0x000fe20000010000 */
[----:B------:R-:W-:Y:S01]  /*c560*/  HMMA.16816.F32.BF16 R156, R4, R18, R156 ;  /* 0x00000012049c723c */ /* 0x000fe2000004189c */
[----:B------:R-:W1:Y:S01]  /*c570*/  LDSM.16.MT88.4 R16, [R225+0x10800] ;  /* 0x01080000e110783b */ /* 0x000e620000004200 */
[----:B------:R-:W-:-:S02]  /*c580*/  FADD.FTZ R0, R169, R170 ;  /* 0x000000aaa9007221 */ /* 0x000fc40000010000 */
[----:B------:R-:W-:-:S03]  /*c590*/  FADD.FTZ R2, R175, R2 ;  /* 0x00000002af027221 */ /* 0x000fc60000010000 */
[----:B------:R-:W-:Y:S01]  /*c5a0*/  F2FP.BF16.PACK_AB R4, R178, R177 ;  /* 0x000000b1b204723e */ /* 0x000fe200000010ff */
[----:B------:R-:W-:Y:S01]  /*c5b0*/  FADD.FTZ R177, R177, R0 ;  /* 0x00000000b1b17221 */ /* 0x000fe20000010000 */
[----:B----4-:R-:W-:Y:S01]  /*c5c0*/  F2FP.BF16.PACK_AB R5, R192, R181 ;  /* 0x000000b5c005723e */ /* 0x010fe200000010ff */
[----:B------:R-:W-:Y:S01]  /*c5d0*/  FADD.FTZ R181, R181, R2 ;  /* 0x00000002b5b57221 */ /* 0x000fe20000010000 */
[----:B------:R-:W-:Y:S01]  /*c5e0*/  F2FP.BF16.PACK_AB R6, R180, R179 ;  /* 0x000000b3b406723e */ /* 0x000fe200000010ff */
[----:B------:R-:W-:Y:S01]  /*c5f0*/  FADD.FTZ R178, R178, R177 ;  /* 0x000000b1b2b27221 */ /* 0x000fe20000010000 */
[----:B-----5:R-:W-:Y:S01]  /*c600*/  F2FP.BF16.PACK_AB R7, R194, R193 ;  /* 0x000000c1c207723e */ /* 0x020fe200000010ff */
[----:B------:R-:W-:Y:S02]  /*c610*/  FADD.FTZ R192, R192, R181 ;  /* 0x000000b5c0c07221 */ /* 0x000fe40000010000 */
[----:B------:R-:W-:Y:S02]  /*c620*/  FADD.FTZ R179, R179, R178 ;  /* 0x000000b2b3b37221 */ /* 0x000fe40000010000 */
[----:B------:R-:W-:-:S02]  /*c630*/  FADD.FTZ R3, R193, R192 ;  /* 0x000000c0c1037221 */ /* 0x000fc40000010000 */
[----:B------:R-:W-:Y:S01]  /*c640*/  HMMA.16816.F32.BF16 R40, R4, R20, R40 ;  /* 0x000000140428723c */ /* 0x000fe20000041828 */
[----:B------:R-:W-:Y:S02]  /*c650*/  FADD.FTZ R180, R180, R179 ;  /* 0x000000b3b4b47221 */ /* 0x000fe40000010000 */
        /* <DEDUP_REMOVED lines=8> */
[C---:B--2---:R-:W-:Y:S08]  /*c6e0*/  HMMA.16816.F32.BF16 R64, R4.reuse, R12, R64 ;  /* 0x0000000c0440723c */ /* 0x044ff00000041840 */
[C---:B------:R-:W-:Y:S01]  /*c6f0*/  HMMA.16816.F32.BF16 R68, R4.reuse, R14, R68 ;  /* 0x0000000e0444723c */ /* 0x040fe20000041844 */
[----:B------:R-:W2:Y:S07]  /*c700*/  LDSM.16.MT88.4 R12, [R228+0x16800] ;  /* 0x01680000e40c783b */ /* 0x000eae0000004200 */
[C---:B------:R-:W-:Y:S08]  /*c710*/  HMMA.16816.F32.BF16 R160, R4.reuse, R24, R160 ;  /* 0x0000001804a0723c */ /* 0x040ff000000418a0 */
[C---:B------:R-:W-:Y:S01]  /*c720*/  HMMA.16816.F32.BF16 R36, R4.reuse, R26, R36 ;  /* 0x0000001a0424723c */ /* 0x040fe20000041824 */
[----:B------:R-:W5:Y:S07]  /*c730*/  LDSM.16.MT88.4 R24, [R228+0x14800] ;  /* 0x01480000e418783b */ /* 0x000f6e0000004200 */
[C---:B-1----:R-:W-:Y:S08]  /*c740*/  HMMA.16816.F32.BF16 R48, R4.reuse, R16, R48 ;  /* 0x000000100430723c */ /* 0x042ff00000041830 */
[C---:B------:R-:W-:Y:S01]  /*c750*/  HMMA.16816.F32.BF16 R52, R4.reuse, R18, R52 ;  /* 0x000000120434723c */ /* 0x040fe20000041834 */
[----:B------:R-:W1:Y:S07]  /*c760*/  LDSM.16.MT88.4 R16, [R225+0x14800] ;  /* 0x01480000e110783b */ /* 0x000e6e0000004200 */
[C---:B------:R-:W-:Y:S08]  /*c770*/  HMMA.16816.F32.BF16 R88, R4.reuse, R28, R88 ;  /* 0x0000001c0458723c */ /* 0x040ff00000041858 */
[C---:B------:R-:W-:Y:S01]  /*c780*/  HMMA.16816.F32.BF16 R92, R4.reuse, R30, R92 ;  /* 0x0000001e045c723c */ /* 0x040fe2000004185c */
[----:B------:R-:W1:Y:S07]  /*c790*/  LDSM.16.MT88.4 R28, [R226+0x16800] ;  /* 0x01680000e21c783b */ /* 0x000e6e0000004200 */
[C---:B----4-:R-:W-:Y:S08]  /*c7a0*/  HMMA.16816.F32.BF16 R104, R4.reuse, R20, R104 ;  /* 0x000000140468723c */ /* 0x050ff00000041868 */
[C---:B------:R-:W-:Y:S01]  /*c7b0*/  HMMA.16816.F32.BF16 R108, R4.reuse, R22, R108 ;  /* 0x00000016046c723c */ /* 0x040fe2000004186c */
[----:B------:R-:W-:Y:S07]  /*c7c0*/  LDSM.16.MT88.4 R20, [R224+0x16800] ;  /* 0x01680000e014783b */ /* 0x000fee0000004200 */
        /* <DEDUP_REMOVED lines=8> */
[----:B------:R-:W-:Y:S07]  /*c850*/  LDSM.16.MT88.4 R164, [R225+0x13000] ;  /* 0x01300000e1a4783b */ /* 0x000fee0000004200 */
[C---:B------:R-:W-:Y:S08]  /*c860*/  HMMA.16816.F32.BF16 R80, R4.reuse, R32, R80 ;  /* 0x000000200450723c */ /* 0x040ff00000041850 */
[C---:B------:R-:W-:Y:S01]  /*c870*/  HMMA.16816.F32.BF16 R84, R4.reuse, R34, R84 ;  /* 0x000000220454723c */ /* 0x040fe20000041854 */
[----:B------:R-:W4:Y:S07]  /*c880*/  LDSM.16.MT88.4 R32, [R228+0x11000] ;  /* 0x01100000e420783b */ /* 0x000f2e0000004200 */
[C---:B-----5:R-:W-:Y:S08]  /*c890*/  HMMA.16816.F32.BF16 R96, R4.reuse, R24, R96 ;  /* 0x000000180460723c */ /* 0x060ff00000041860 */
[C---:B------:R-:W-:Y:S01]  /*c8a0*/  HMMA.16816.F32.BF16 R100, R4.reuse, R26, R100 ;  /* 0x0000001a0464723c */ /* 0x040fe20000041864 */
[----:B------:R-:W5:Y:S07]  /*c8b0*/  LDSM.16.MT88.4 R24, [R226+0x11000] ;  /* 0x01100000e218783b */ /* 0x000f6e0000004200 */
        /* <DEDUP_REMOVED lines=9> */
[C---:B------:R-:W-:Y:S08]  /*c950*/  HMMA.16816.F32.BF16 R152, R4.reuse, R20, R152 ;  /* 0x000000140498723c */ /* 0x040ff00000041898 */
[----:B------:R-:W-:Y:S01]  /*c960*/  HMMA.16816.F32.BF16 R148, R4, R22, R148 ;  /* 0x000000160494723c */ /* 0x000fe20000041894 */
[----:B------:R-:W-:Y:S06]  /*c970*/  LDSM.16.MT88.4 R20, [R226+0x13000] ;  /* 0x01300000e214783b */ /* 0x000fec0000004200 */
[----:B------:R-:W-:Y:S01]  /*c980*/  F2FP.BF16.PACK_AB R4, R196, R195 ;  /* 0x000000c3c404723e */ /* 0x000fe200000010ff */
[----:B------:R-:W-:Y:S01]  /*c990*/  FADD.FTZ R195, R195, R180 ;  /* 0x000000b4c3c37221 */ /* 0x000fe20000010000 */
[----:B------:R-:W-:-:S02]  /*c9a0*/  F2FP.BF16.PACK_AB R5, R201, R198 ;  /* 0x000000c6c905723e */ /* 0x000fc400000010ff */
[----:B------:R-:W-:Y:S01]  /*c9b0*/  F2FP.BF16.PACK_AB R6, R205, R200 ;  /* 0x000000c8cd06723e */ /* 0x000fe200000010ff */
[----:B------:R-:W-:Y:S01]  /*c9c0*/  FADD.FTZ R3, R196, R195 ;  /* 0x000000c3c4037221 */ /* 0x000fe20000010000 */
[----:B------:R-:W-:-:S03]  /*c9d0*/  F2FP.BF16.PACK_AB R7, R202, R199 ;  /* 0x000000c7ca07723e */ /* 0x000fc600000010ff */
[----:B------:R-:W-:Y:S02]  /*c9e0*/  FADD.FTZ R200, R200, R3 ;  /* 0x00000003c8c87221 */ /* 0x000fe40000010000 */
[----:B------:R-:W-:Y:S02]  /*c9f0*/  FADD.FTZ R3, R199, R0 ;  /* 0x00000000c7037221 */ /* 0x000fe40000010000 */
[----:B--2---:R-:W-:Y:S01]  /*ca00*/  HMMA.16816.F32.BF16 R56, R4, R12, R56 ;  /* 0x0000000c0438723c */ /* 0x004fe20000041838 */
[----:B------:R-:W-:Y:S02]  /*ca10*/  FADD.FTZ R205, R205, R200 ;  /* 0x000000c8cdcd7221 */ /* 0x000fe40000010000 */
[----:B------:R-:W-:-:S05]  /*ca20*/  FADD.FTZ R3, R202, R3 ;  /* 0x00000003ca037221 */ /* 0x000fca0000010000 */
[C---:B------:R-:W-:Y:S01]  /*ca30*/  HMMA.16816.F32.BF16 R60, R4.reuse, R14, R60 ;  /* 0x0000000e043c723c */ /* 0x040fe2000004183c */
[----:B------:R-:W2:Y:S07]  /*ca40*/  LDSM.16.MT88.4 R12, [R224+0x15000] ;  /* 0x01500000e00c783b */ /* 0x000eae0000004200 */
[C---:B----4-:R-:W-:Y:S08]  /*ca50*/  HMMA.16816.F32.BF16 R160, R4.reuse, R32, R160 ;  /* 0x0000002004a0723c */ /* 0x050ff000000418a0 */
[C---:B------:R-:W-:Y:S01]  /*ca60*/  HMMA.16816.F32.BF16 R36, R4.reuse, R34, R36 ;  /* 0x000000220424723c */ /* 0x040fe20000041824 */
[----:B------:R-:W3:Y:S07]  /*ca70*/  LDSM.16.MT88.4 R32, [R224+0x13000] ;  /* 0x01300000e020783b */ /* 0x000eee0000004200 */
[C---:B-----5:R-:W-:Y:S08]  /*ca80*/  HMMA.16816.F32.BF16 R40, R4.reuse, R24, R40 ;  /* 0x000000180428723c */ /* 0x060ff00000041828 */
[C---:B------:R-:W-:Y:S01]  /*ca90*/  HMMA.16816.F32.BF16 R44, R4.reuse, R26, R44 ;  /* 0x0000001a042c723c */ /* 0x040fe2000004182c */
[----:B------:R-:W4:Y:S07]  /*caa0*/  LDSM.16.MT88.4 R24, [R226+0x15000] ;  /* 0x01500000e218783b */ /* 0x000f2e0000004200 */
[C---:B-1----:R-:W-:Y:S08]  /*cab0*/  HMMA.16816.F32.BF16 R48, R4.reuse, R16, R48 ;  /* 0x000000100430723c */ /* 0x042ff00000041830 */
[C---:B--2---:R-:W-:Y:S08]  /*cac0*/  HMMA.16816.F32.BF16 R120, R4.reuse, R12, R120 ;  /* 0x0000000c0478723c */ /* 0x044ff00000041878 */
[C---:B------:R-:W-:Y:S01]  /*cad0*/  HMMA.16816.F32.BF16 R124, R4.reuse, R14, R124 ;  /* 0x0000000e047c723c */ /* 0x040fe2000004187c */
[----:B------:R-:W1:Y:S07]  /*cae0*/  LDSM.16.MT88.4 R12, [R225+0x17000] ;  /* 0x01700000e10c783b */ /* 0x000e6e0000004200 */
[C---:B------:R-:W-:Y:S01]  /*caf0*/  HMMA.16816.F32.BF16 R52, R4.reuse, R18, R52 ;  /* 0x000000120434723c */ /* 0x040fe20000041834 */
[----:B------:R-:W2:Y:S07]  /*cb00*/  LDSM.16.MT88.4 R16, [R225+0x15000] ;  /* 0x01500000e110783b */ /* 0x000eae0000004200 */
[C---:B------:R-:W-:Y:S08]  /*cb10*/  HMMA.16816.F32.BF16 R64, R4.reuse, R8, R64 ;  /* 0x000000080440723c */ /* 0x040ff00000041840 */
[C---:B------:R-:W-:Y:S01]  /*cb20*/  HMMA.16816.F32.BF16 R68, R4.reuse, R10, R68 ;  /* 0x0000000a0444723c */ /* 0x040fe20000041844 */
[----:B------:R-:W5:Y:S07]  /*cb30*/  LDSM.16.MT88.4 R8, [R228+0x17000] ;  /* 0x01700000e408783b */ /* 0x000f6e0000004200 */
[C---:B------:R-:W-:Y:S08]  /*cb40*/  HMMA.16816.F32.BF16 R72, R4.reuse, R20, R72 ;  /* 0x000000140448723c */ /* 0x040ff00000041848 */
        /* <DEDUP_REMOVED lines=19> */
[----:B------:R-:W-:Y:S07]  /*cc80*/  LDSM.16.MT88.4 R16, [R224+0x11800] ;  /* 0x01180000e010783b */ /* 0x000fee0000004200 */
[C---:B-----5:R-:W-:Y:S08]  /*cc90*/  HMMA.16816.F32.BF16 R128, R4.reuse, R8, R128 ;  /* 0x000000080480723c */ /* 0x060ff00000041880 */
[C---:B------:R-:W-:Y:S01]  /*cca0*/  HMMA.16816.F32.BF16 R132, R4.reuse, R10, R132 ;  /* 0x0000000a0484723c */ /* 0x040fe20000041884 */
[----:B------:R-:W-:Y:S07]  /*ccb0*/  LDSM.16.MT88.4 R8, [R226+0x13800] ;  /* 0x01380000e208783b */ /* 0x000fee0000004200 */
[C---:B------:R-:W-:Y:S08]  /*ccc0*/  HMMA.16816.F32.BF16 R136, R4.reuse, R20, R136 ;  /* 0x000000140488723c */ /* 0x040ff00000041888 */
[C---:B------:R-:W-:Y:S01]  /*ccd0*/  HMMA.16816.F32.BF16 R156, R4.reuse, R22, R156 ;  /* 0x00000016049c723c */ /* 0x040fe2000004189c */
[----:B------:R-:W2:Y:S07]  /*cce0*/  LDSM.16.MT88.4 R20, [R225+0x11800] ;  /* 0x01180000e114783b */ /* 0x000eae0000004200 */
        /* <DEDUP_REMOVED lines=14> */
[----:B----4-:R-:W-:Y:S01]  /*cdd0*/  HMMA.16816.F32.BF16 R40, R4, R24, R40 ;  /* 0x000000180428723c */ /* 0x010fe20000041828 */
[----:B------:R-:W-:Y:S02]  /*cde0*/  FADD.FTZ R243, R191, R188 ;  /* 0x000000bcbff37221 */ /* 0x000fe40000010000 */
[----:B------:R-:W-:-:S05]  /*cdf0*/  FADD.FTZ R241, R183, R182 ;  /* 0x000000b6b7f17221 */ /* 0x000fca0000010000 */
        /* <DEDUP_REMOVED lines=24> */
[C---:B------:R-:W-:Y:S08]  /*cf80*/  HMMA.16816.F32.BF16 R88, R4.reuse, R32, R88 ;  /* 0x000000200458723c */ /* 0x040ff00000041858 */
[C---:B------:R-:W-:Y:S08]  /*cf90*/  HMMA.16816.F32.BF16 R92, R4.reuse, R34, R92 ;  /* 0x00000022045c723c */ /* 0x040ff0000004185c */
[C---:B----4-:R-:W-:Y:S08]  /*cfa0*/  HMMA.16816.F32.BF16 R104, R4.reuse, R28, R104 ;  /* 0x0000001c0468723c */ /* 0x050ff00000041868 */
[C---:B------:R-:W-:Y:S08]  /*cfb0*/  HMMA.16816.F32.BF16 R108, R4.reuse, R30, R108 ;  /* 0x0000001e046c723c */ /* 0x040ff0000004186c */
[C---:B--2---:R-:W-:Y:S08]  /*cfc0*/  HMMA.16816.F32.BF16 R112, R4.reuse, R20, R112 ;  /* 0x000000140470723c */ /* 0x044ff00000041870 */
[C---:B------:R-:W-:Y:S08]  /*cfd0*/  HMMA.16816.F32.BF16 R116, R4.reuse, R22, R116 ;  /* 0x000000160474723c */ /* 0x040ff00000041874 */
[C---:B-----5:R-:W-:Y:S08]  /*cfe0*/  HMMA.16816.F32.BF16 R120, R4.reuse, R16, R120 ;  /* 0x000000100478723c */ /* 0x060ff00000041878 */
[C---:B------:R-:W-:Y:S08]  /*cff0*/  HMMA.16816.F32.BF16 R124, R4.reuse, R18, R124 ;  /* 0x00000012047c723c */ /* 0x040ff0000004187c */
[C---:B------:R-:W-:Y:S08]  /*d000*/  HMMA.16816.F32.BF16 R136, R4.reuse, R8, R136 ;  /* 0x000000080488723c */ /* 0x040ff00000041888 */
[C---:B------:R-:W-:Y:S08]  /*d010*/  HMMA.16816.F32.BF16 R156, R4.reuse, R10, R156 ;  /* 0x0000000a049c723c */ /* 0x040ff0000004189c */
[C---:B---3--:R-:W-:Y:S08]  /*d020*/  HMMA.16816.F32.BF16 R140, R4.reuse, R24, R140 ;  /* 0x00000018048c723c */ /* 0x048ff0000004188c */
[C---:B------:R-:W-:Y:S08]  /*d030*/  HMMA.16816.F32.BF16 R144, R4.reuse, R26, R144 ;  /* 0x0000001a0490723c */ /* 0x040ff00000041890 */
[C---:B-1----:R-:W-:Y:S08]  /*d040*/  HMMA.16816.F32.BF16 R152, R4.reuse, R12, R152 ;  /* 0x0000000c0498723c */ /* 0x042ff00000041898 */
[C---:B------:R-:W-:Y:S08]  /*d050*/  HMMA.16816.F32.BF16 R148, R4.reuse, R14, R148 ;  /* 0x0000000e0494723c */ /* 0x040ff00000041894 */
[----:B------:R-:W-:Y:S07]  /*d060*/  HMMA.16816.F32.BF16 R80, R4, R164, R80 ;  /* 0x000000a40450723c */ /* 0x000fee0000041850 */
[----:B------:R-:W-:Y:S11]  /*d070*/  MOV R164, R174 ;  /* 0x000000ae00a47202 */ /* 0x000ff60000000f00 */
[----:B------:R-:W-:Y:S01]  /*d080*/  @!UPT UIADD3 URZ, URZ, URZ, URZ ;  /* 0x0000003f3f3ff290 */ /* 0x000fe2000fffe03f */
.L_x_1523:
[----:B------:R-:W-:Y:S05]  /*d090*/  @!P6 BRA `(.L_x_1531) ;  /* 0x000047400000e947 */ /* 0x000fea0003800000 */
[----:B------:R-:W-:Y:S01]  /*d0a0*/  IABS R0, c[0x0][0x2d0] ;  /* 0x0000b40000007a13 */ /* 0x000fe20000000000 */
[----:B------:R-:W-:Y:S01]  /*d0b0*/  ULDC.64 UR8, c[0x0][0x1a0] ;  /* 0x0000680000087ab9 */ /* 0x000fe20000000a00 */
[----:B------:R-:W-:Y:S01]  /*d0c0*/  IABS R4, c[0x0][0x2d0] ;  /* 0x0000b40000047a13 */ /* 0x000fe20000000000 */
[----:B------:R-:W-:Y:S01]  /*d0d0*/  ULEA UR17, -UR8, URZ, 0x6 ;  /* 0x0000003f08117291 */ /* 0x000fe2000f8e313f */
[----:B------:R-:W-:Y:S01]  /*d0e0*/  MOV R165, R164 ;  /* 0x000000a400a57202 */ /* 0x000fe20000000f00 */
[----:B------:R-:W-:Y:S01]  /*d0f0*/  IMAD.MOV.U32 R7, RZ, RZ, R0 ;  /* 0x000000ffff077224 */ /* 0x000fe200078e0000 */
[----:B------:R-:W1:Y:S01]  /*d100*/  R2UR UR18, R4 ;  /* 0x00000000041273c2 */ /* 0x000e6200000e0000 */
[----:B------:R-:W-:-:S02]  /*d110*/  UMOV UR34, URZ ;  /* 0x0000003f00227c82 */ /* 0x000fc40008000000 */
[----:B------:R-:W-:Y:S01]  /*d120*/  UMOV UR22, URZ ;  /* 0x0000003f00167c82 */ /* 0x000fe20008000000 */
[----:B------:R-:W-:Y:S01]  /*d130*/  IMAD.U32 R238, RZ, RZ, UR17 ;  /* 0x00000011ffee7e24 */ /* 0x000fe2000f8e00ff */
[----:B------:R-:W-:Y:S02]  /*d140*/  USHF.R.S32.HI UR15, URZ, 0x1f, UR17 ;  /* 0x0000001f3f0f7899 */ /* 0x000fe40008011411 */
[----:B------:R-:W-:Y:S01]  /*d150*/  ULDC.64 UR6, c[0x0][0x198] ;  /* 0x0000660000067ab9 */ /* 0x000fe20000000a00 */
[----:B------:R-:W2:Y:S01]  /*d160*/  R2UR UR14, R7 ;  /* 0x00000000070e73c2 */ /* 0x000ea200000e0000 */
[----:B------:R-:W-:Y:S02]  /*d170*/  ULEA UR19, -UR6, URZ, 0x6 ;  /* 0x0000003f06137291 */ /* 0x000fe4000f8e313f */
[----:B------:R-:W-:Y:S01]  /*d180*/  ULDC UR11, c[0x0][0x2d0] ;  /* 0x0000b400000b7ab9 */ /* 0x000fe20000000800 */
[----:B------:R-:W-:Y:S01]  /*d190*/  MOV R237, UR15 ;  /* 0x0000000f00ed7c02 */ /* 0x000fe20008000f00 */
[----:B------:R-:W-:-:S02]  /*d1a0*/  ULDC UR10, c[0x0][0x2d0] ;  /* 0x0000b400000a7ab9 */ /* 0x000fc40000000800 */
[----:B------:R-:W-:Y:S02]  /*d1b0*/  UISETP.NE.AND UP1, UPT, URZ, UR11, UPT ;  /* 0x0000000b3f00728c */ /* 0x000fe4000bf25270 */
[----:B------:R-:W-:Y:S02]  /*d1c0*/  ULOP3.LUT UR16, URZ, UR11, URZ, 0x33, !UPT ;  /* 0x0000000b3f107292 */ /* 0x000fe4000f8e333f */
[----:B------:R-:W-:Y:S02]  /*d1d0*/  UISETP.NE.AND UP0, UPT, URZ, UR10, UPT ;  /* 0x0000000a3f00728c */ /* 0x000fe4000bf05270 */
[----:B------:R-:W-:Y:S02]  /*d1e0*/  ULOP3.LUT UR13, URZ, UR10, URZ, 0x33, !UPT ;  /* 0x0000000a3f0d7292 */ /* 0x000fe4000f8e333f */
[----:B------:R-:W-:Y:S01]  /*d1f0*/  USHF.R.S32.HI UR12, URZ, 0x1f, UR19 ;  /* 0x0000001f3f0c7899 */ /* 0x000fe20008011413 */
        /* <DEDUP_REMOVED lines=20> */
.L_x_1535:
[----:B------:R-:W-:Y:S01]  /*d340*/  UIADD3 UR28, UR28, -0x1, URZ ;  /* 0xffffffff1c1c7890 */ /* 0x000fe2000fffe03f */
[----:B------:R-:W-:Y:S04]  /*d350*/  DEPBAR.LE SB0, 0x0 ;  /* 0x000080000000791a */ /* 0x000fe80000000000 */
[----:B------:R-:W-:Y:S01]  /*d360*/  BAR.SYNC.DEFER_BLOCKING 0x0 ;  /* 0x0000000000007b1d */ /* 0x000fe20000010000 */
[----:B------:R-:W-:Y:S01]  /*d370*/  PLOP3.LUT P0, PT, PT, PT, UP6, 0x40, 0x0 ;  /* 0x000000000000781c */ /* 0x000fe20003f0e868 */
[----:B------:R-:W-:Y:S01]  /*d380*/  IMAD.MOV.U32 R3, RZ, RZ, R238 ;  /* 0x000000ffff037224 */ /* 0x000fe200078e00ee */
[----:B------:R-:W-:Y:S03]  /*d390*/  MOV R164, R237 ;  /* 0x000000ed00a47202 */ /* 0x000fe60000000f00 */
[----:B------:R-:W-:Y:S02]  /*d3a0*/  UMOV UR23, UR4 ;  /* 0x0000000400177c82 */ /* 0x000fe40008000000 */
[----:B------:R-:W-:Y:S06]  /*d3b0*/  UMOV UR22, UR5 ;  /* 0x0000000500167c82 */ /* 0x000fec0008000000 */
[----:B------:R-:W-:-:S05]  /*d3c0*/  @P0 BRA `(.L_x_1532) ;  /* 0x0000047000000947 */ /* 0x000fca0003800000 */
[----:B------:R-:W-:Y:S04]  /*d3d0*/  USHF.L.U32 UR22, UR28, 0x6, URZ ;  /* 0x000000061c167899 */ /* 0x000fe8000800063f */
[----:B------:R-:W-:Y:S02]  /*d3e0*/  UIADD3 UR38, UR22, 0x40, URZ ;  /* 0x0000004016267890 */ /* 0x000fe4000fffe03f */
        /* <DEDUP_REMOVED lines=49> */
[----:B------:R-:W-:Y:S02]  /*d700*/  UIMAD UR22, UR9, UR34, URZ ;  /* 0x00000022091672a4 */ /* 0x000fe4000f8e023f */
[----:B------:R-:W2:Y:S01]  /*d710*/  LDG.E R3, [R12.64] ;  /* 0x000000200c037981 */ /* 0x000ea2000c1e1900 */
[----:B----4-:R-:W-:Y:S01]  /*d720*/  MOV R11, UR23 ;  /* 0x00000017000b7c02 */ /* 0x010fe20008000f00 */
[----:B------:R-:W-:Y:S02]  /*d730*/  USHF.R.S32.HI UR23, URZ, 0x1f, UR34 ;  /* 0x0000001f3f177899 */ /* 0x000fe40008011422 */
[----:B------:R-:W-:Y:S02]  /*d740*/  UIMAD.WIDE.U32 UR34, UR8, UR34, URZ ;  /* 0x00000022082272a5 */ /* 0x000fe4000f8e003f */
[----:B------:R-:W2:Y:S01]  /*d750*/  LDG.E R10, [R10.64] ;  /* 0x000000200a0a7981 */ /* 0x000ea2000c1e1900 */
[----:B------:R-:W-:Y:S03]  /*d760*/  UIMAD UR22, UR23, UR8, UR22 ;  /* 0x00000008171672a4 */ /* 0x000fe6000f8e0216 */
[----:B------:R-:W-:Y:S01]  /*d770*/  IMAD.U32 R5, RZ, RZ, UR35 ;  /* 0x00000023ff057e24 */ /* 0x000fe2000f8e00ff */
[----:B------:R-:W-:Y:S01]  /*d780*/  UIADD3 UR22, UR35, UR22, URZ ;  /* 0x0000001623167290 */ /* 0x000fe2000fffe03f */
[----:B------:R-:W-:Y:S01]  /*d790*/  MOV R4, UR34 ;  /* 0x0000002200047c02 */ /* 0x000fe20008000f00 */
[----:B------:R-:W-:Y:S04]  /*d7a0*/  UMOV UR23, UR8 ;  /* 0x0000000800177c82 */ /* 0x000fe80008000000 */
        /* <DEDUP_REMOVED lines=9> */
.L_x_1532:
[C---:B------:R-:W-:Y:S01]  /*d840*/  ISETP.GE.AND P6, PT, R236.reuse, c[0x0][0x220], PT ;  /* 0x00008800ec007a0c */ /* 0x040fe20003fc6270 */
[----:B------:R-:W-:Y:S01]  /*d850*/  UISETP.GT.AND UP2, UPT, UR28, UR21, UPT ;  /* 0x000000151c00728c */ /* 0x000fe2000bf44270 */
[C---:B------:R-:W-:Y:S02]  /*d860*/  IADD3 R2, R236.reuse, 0x40, RZ ;  /* 0x00000040ec027810 */ /* 0x040fe40007ffe0ff */
[----:B------:R-:W-:Y:S02]  /*d870*/  IADD3 R166, R236, 0x80, RZ ;  /* 0x00000080eca67810 */ /* 0x000fe40007ffe0ff */
[----:B------:R-:W-:Y:S02]  /*d880*/  ISETP.GE.AND P5, PT, R2, c[0x0][0x220], PT ;  /* 0x0000880002007a0c */ /* 0x000fe40003fa6270 */
[----:B------:R-:W-:Y:S02]  /*d890*/  IADD3 R2, R236, 0xc0, RZ ;  /* 0x000000c0ec027810 */ /* 0x000fe40007ffe0ff */
[C---:B------:R-:W-:Y:S02]  /*d8a0*/  IADD3 R247, P1, R3.reuse, UR27, RZ ;  /* 0x0000001b03f77c10 */ /* 0x040fe4000ff3e0ff */
[----:B------:R-:W-:Y:S01]  /*d8b0*/  ISETP.GE.AND P3, PT, R2, c[0x0][0x220], PT ;  /* 0x0000880002007a0c */ /* 0x000fe20003f66270 */
[----:B------:R-:W-:Y:S01]  /*d8c0*/  @P6 STS.128 [R235+0x10000], RZ ;  /* 0x010000ffeb006388 */ /* 0x000fe20000000c00 */
[CC--:B------:R-:W-:Y:S02]  /*d8d0*/  LEA R2, P0, R3.reuse, R242.reuse, 0x1 ;  /* 0x000000f203027211 */ /* 0x0c0fe400078008ff */
[----:B------:R-:W-:Y:S02]  /*d8e0*/  ISETP.GE.AND P4, PT, R166, c[0x0][0x220], PT ;  /* 0x00008800a6007a0c */ /* 0x000fe40003f86270 */
[-C--:B------:R-:W-:Y:S02]  /*d8f0*/  LEA.HI.X R3, R3, R245.reuse, R164, 0x1, P0 ;  /* 0x000000f503037211 */ /* 0x080fe400000f0ca4 */
        /* <DEDUP_REMOVED lines=54> */
[CC--:B------:R-:W-:Y:S02]  /*dc60*/  @!P5 LEA.HI.X R199, R166.reuse, R245.reuse, R164, 0x1, P2 ;  /* 0x000000f5a6c7d211 */ /* 0x0c0fe400010f0ca4 */
[CC--:B------:R-:W-:Y:S01]  /*dc70*/  @!P4 LEA R34, P1, R166.reuse, R242.reuse, 0x1 ;  /* 0x000000f2a622c211 */ /* 0x0c0fe200078208ff */
[----:B------:R-:W-:Y:S01]  /*dc80*/  @!PT LDS RZ, [RZ] ;  /* 0x00000000fffff984 */ /* 0x000fe20000000800 */
[----:B------:R-:W-:Y:S01]  /*dc90*/  @!PT LDS RZ, [RZ] ;  /* 0x00000000fffff984 */ /* 0x000fe20000000800 */
[----:B------:R-:W-:Y:S01]  /*dca0*/  @!PT LDS RZ, [RZ] ;  /* 0x00000000fffff984 */ /* 0x000fe20000000800 */
[----:B------:R1:W-:Y:S01]  /*dcb0*/  @!P4 LDGSTS.E.BYPASS.LTC128B.128 [R235+0x14800], [R248.64+0x100] ;  /* 0x14800100f8ebcfae */ /* 0x0003e2000b901d60 */
[C---:B------:R-:W-:Y:S01]  /*dcc0*/  @!P3 LEA R244, P0, R166.reuse, R242, 0x1 ;  /* 0x000000f2a6f4b211 */ /* 0x040fe200078008ff */
[----:B------:R-:W-:Y:S01]  /*dcd0*/  IMAD.MOV.U32 R242, RZ, RZ, R2 ;  /* 0x000000fffff27224 */ /* 0x000fe200078e0002 */
        /* <DEDUP_REMOVED lines=50> */
[----:B------:R-:W3:Y:S04]  /*e000*/  LDSM.16.M88.4 R176, [R233+0x8800] ;  /* 0x00880000e9b0783b */ /* 0x000ee80000000200 */
[----:B------:R-:W3:Y:S04]  /*e010*/  LDSM.16.M88.4 R180, [R233+0x9000] ;  /* 0x00900000e9b4783b */ /* 0x000ee80000000200 */
[----:B------:R-:W0:Y:S04]  /*e020*/  LDGDEPBAR ;  /* 0x00000000000079af */ /* 0x000e280000000000 */
[----:B------:R-:W4:Y:S01]  /*e030*/  LDSM.16.M88.4 R184, [R233+0x9800] ;  /* 0x00980000e9b8783b */ /* 0x000f220000000200 */
[----:B-1----:R-:W-:Y:S03]  /*e040*/  IMAD.MOV.U32 R245, RZ, RZ, R3 ;  /* 0x000000fffff57224 */ /* 0x002fe600078e0003 */
[----:B------:R-:W-:Y:S04]  /*e050*/  LDSM.16.M88.4 R188, [R232] ;  /* 0x00000000e8bc783b */ /* 0x000fe80000000200 */
[----:B------:R-:W1:Y:S04]  /*e060*/  LDSM.16.M88.4 R192, [R231] ;  /* 0x00000000e7c0783b */ /* 0x000e680000000200 */
[----:B------:R-:W1:Y:S04]  /*e070*/  LDSM.16.M88.4 R196, [R223] ;  /* 0x00000000dfc4783b */ /* 0x000e680000000200 */
[----:B------:R-:W1:Y:S04]  /*e080*/  LDSM.16.M88.4 R200, [R222] ;  /* 0x00000000dec8783b */ /* 0x000e680000000200 */
[----:B------:R-:W1:Y:S01]  /*e090*/  LDSM.16.M88.4 R204, [R221] ;  /* 0x00000000ddcc783b */ /* 0x000e620000000200 */
[C---:B--2---:R-:W-:Y:S08]  /*e0a0*/  HMMA.16816.F32.BF16 R4, R168.reuse, R172, RZ ;  /* 0x000000aca804723c */ /* 0x044ff000000418ff */
[C---:B------:R-:W-:Y:S01]  /*e0b0*/  HMMA.16816.F32.BF16 R8, R168.reuse, R174, RZ ;  /* 0x000000aea808723c */ /* 0x040fe200000418ff */
[----:B------:R-:W-:Y:S07]  /*e0c0*/  LDSM.16.M88.4 R172, [R230] ;  /* 0x00000000e6ac783b */ /* 0x000fee0000000200 */
[C---:B---3--:R-:W-:Y:S08]  /*e0d0*/  HMMA.16816.F32.BF16 R12, R168.reuse, R176, RZ ;  /* 0x000000b0a80c723c */ /* 0x048ff000000418ff */
[C---:B------:R-:W-:Y:S01]  /*e0e0*/  HMMA.16816.F32.BF16 R16, R168.reuse, R178, RZ ;  /* 0x000000b2a810723c */ /* 0x040fe200000418ff */
[----:B------:R-:W2:Y:S07]  /*e0f0*/  LDSM.16.M88.4 R176, [R227+0x8000] ;  /* 0x00800000e3b0783b */ /* 0x000eae0000000200 */
[C---:B------:R-:W-:Y:S08]  /*e100*/  HMMA.16816.F32.BF16 R20, R168.reuse, R180, RZ ;  /* 0x000000b4a814723c */ /* 0x040ff000000418ff */
[C---:B-----5:R-:W-:Y:S01]  /*e110*/  HMMA.16816.F32.BF16 R24, R168.reuse, R182, RZ ;  /* 0x000000b6a818723c */ /* 0x060fe200000418ff */
[----:B------:R-:W3:Y:S07]  /*e120*/  LDSM.16.M88.4 R180, [R227+0x8800] ;  /* 0x00880000e3b4783b */ /* 0x000eee0000000200 */
[C---:B----4-:R-:W-:Y:S08]  /*e130*/  HMMA.16816.F32.BF16 R28, R168.reuse, R184, RZ ;  /* 0x000000b8a81c723c */ /* 0x050ff000000418ff */
        /* <DEDUP_REMOVED lines=195> */
[----:B------:R-:W-:-:S05]  /*ed70*/  @P0 BRA `(.L_x_1534) ;  /* 0x0000046000000947 */ /* 0x000fca0003800000 */
        /* <DEDUP_REMOVED lines=24> */
[----:B------:R-:W-:Y:S02]  /*ef00*/  UISETP.GE.AND UP3, UPT, UR8, URZ, UPT ;  /* 0x0000003f0800728c */ /* 0x000fe4000bf66270 */
[----:B------:R-:W-:Y:S02]  /*ef10*/  UISETP.GE.U32.AND UP4, UPT, UR34, UR14, UPT ;  /* 0x0000000e2200728c */ /* 0x000fe4000bf86070 */
[----:B------:R-:W-:Y:S02]  /*ef20*/  @!UP2 UIADD3 UR37, UR37, 0x1, URZ ;  /* 0x000000012525a890 */ /* 0x000fe4000fffe03f */
[----:B------:R-:W-:Y:S02]  /*ef30*/  UISETP.GE.AND UP2, UPT, UR38, URZ, UPT ;  /* 0x0000003f2600728c */ /* 0x000fe4000bf46270 */
[----:B------:R-:W-:Y:S04]  /*ef40*/  @UP5 UIADD3 UR39, UR39, 0x1, URZ ;  /* 0x0000000127275890 */ /* 0x000fe8000fffe03f */
[----:B------:R-:W-:Y:S02]  /*ef50*/  @!UP3 UIADD3 UR39, -UR39, URZ, URZ ;  /* 0x0000003f2727b290 */ /* 0x000fe4000fffe13f */
[----:B------:R-:W-:Y:S02]  /*ef60*/  @UP4 UIADD3 UR37, UR37, 0x1, URZ ;  /* 0x0000000125254890 */ /* 0x000fe4000fffe03f */
[----:B------:R-:W-:Y:S02]  /*ef70*/  USEL UR39, UR13, UR39, !UP0 ;  /* 0x000000270d277287 */ /* 0x000fe4000c000000 */
[----:B------:R-:W-:Y:S04]  /*ef80*/  @!UP2 UIADD3 UR37, -UR37, URZ, URZ ;  /* 0x0000003f2525a290 */ /* 0x000fe8000fffe13f */
[----:B------:R-:W-:Y:S01]  /*ef90*/  USEL UR37, UR13, UR37, !UP0 ;  /* 0x000000250d257287 */ /* 0x000fe2000c000000 */
[----:B------:R-:W-:Y:S02]  /*efa0*/  MOV R3, UR39 ;  /* 0x0000002700037c02 */ /* 0x000fe40008000f00 */
[----:B------:R-:W-:Y:S02]  /*efb0*/  MOV R2, UR39 ;  /* 0x0000002700027c02 */ /* 0x000fe40008000f00 */
[----:B------:R-:W-:Y:S01]  /*efc0*/  LEA R166, P0, R3, UR30, 0x2 ;  /* 0x0000001e03a67c11 */ /* 0x000fe2000f8010ff */
[----:B------:R-:W-:Y:S02]  /*efd0*/  IMAD.U32 R164, RZ, RZ, UR37 ;  /* 0x00000025ffa47e24 */ /* 0x000fe4000f8e00ff */
[----:B------:R-:W-:Y:S01]  /*efe0*/  IMAD.U32 R3, RZ, RZ, UR37 ;  /* 0x00000025ff037e24 */ /* 0x000fe2000f8e00ff */
[----:B------:R-:W1:Y:S01]  /*eff0*/  R2UR UR8, R166 ;  /* 0x00000000a60873c2 */ /* 0x000e6200000e0000 */
[----:B------:R-:W-:Y:S02]  /*f000*/  LEA.HI.X.SX32 R167, R2, UR31, 0x2, P0 ;  /* 0x0000001f02a77c11 */ /* 0x000fe400080f16ff */
[----:B------:R-:W-:Y:S04]  /*f010*/  LEA R168, P1, R164, UR30, 0x2 ;  /* 0x0000001ea4a87c11 */ /* 0x000fe8000f8210ff */
[----:B------:R-:W-:Y:S01]  /*f020*/  LEA.HI.X.SX32 R169, R3, UR31, 0x2, P1 ;  /* 0x0000001f03a97c11 */ /* 0x000fe200088f16ff */
[----:B------:R-:W2:Y:S08]  /*f030*/  R2UR UR34, R168 ;  /* 0x00000000a82273c2 */ /* 0x000eb000000e0000 */
[----:B------:R-:W3:Y:S08]  /*f040*/  R2UR UR9, R167 ;  /* 0x00000000a70973c2 */ /* 0x000ef000000e0000 */
[----:B------:R-:W4:Y:S01]  /*f050*/  R2UR UR35, R169 ;  /* 0x00000000a92373c2 */ /* 0x000f2200000e0000 */
[----:B-1----:R-:W-:Y:S02]  /*f060*/  MOV R172, UR8 ;  /* 0x0000000800ac7c02 */ /* 0x002fe40008000f00 */
[----:B--2---:R-:W-:Y:S01]  /*f070*/  MOV R170, UR34 ;  /* 0x0000002200aa7c02 */ /* 0x004fe20008000f00 */
[----:B------:R-:W-:Y:S04]  /*f080*/  UIADD3 UR34, UR39, -UR37, URZ ;  /* 0x8000002527227290 */ /* 0x000fe8000fffe03f */
[----:B------:R-:W-:Y:S01]  /*f090*/  UIMAD UR34, UR34, UR10, -0x40 ;  /* 0xffffffc0222274a4 */ /* 0x000fe2000f8e020a */
[----:B---3--:R-:W-:Y:S03]  /*f0a0*/  IMAD.U32 R173, RZ, RZ, UR9 ;  /* 0x00000009ffad7e24 */ /* 0x008fe6000f8e00ff */
[----:B------:R-:W-:Y:S02]  /*f0b0*/  USHF.R.S32.HI UR9, URZ, 0x1f, UR34 ;  /* 0x0000001f3f097899 */ /* 0x000fe40008011422 */
[----:B------:R-:W-:Y:S01]  /*f0c0*/  UIMAD UR8, UR7, UR34, URZ ;  /* 0x00000022070872a4 */ /* 0x000fe2000f8e023f */
[----:B------:R-:W2:Y:S03]  /*f0d0*/  LDG.E R3, [R172.64] ;  /* 0x00000020ac037981 */ /* 0x000ea6000c1e1900 */
[----:B------:R-:W-:Y:S01]  /*f0e0*/  UIMAD UR8, UR9, UR6, UR8 ;  /* 0x00000006090872a4 */ /* 0x000fe2000f8e0208 */
[----:B----4-:R-:W-:Y:S01]  /*f0f0*/  IMAD.U32 R171, RZ, RZ, UR35 ;  /* 0x00000023ffab7e24 */ /* 0x010fe2000f8e00ff */
[----:B------:R-:W-:Y:S02]  /*f100*/  UIMAD.WIDE.U32 UR34, UR6, UR34, URZ ;  /* 0x00000022062272a5 */ /* 0x000fe4000f8e003f */
[----:B------:R-:W-:Y:S02]  /*f110*/  UMOV UR9, UR7 ;  /* 0x0000000700097c82 */ /* 0x000fe40008000000 */
[----:B------:R-:W2:Y:S01]  /*f120*/  LDG.E R170, [R170.64] ;  /* 0x00000020aaaa7981 */ /* 0x000ea2000c1e1900 */
[----:B------:R-:W-:Y:S01]  /*f130*/  UIADD3 UR8, UR35, UR8, URZ ;  /* 0x0000000823087290 */ /* 0x000fe2000fffe03f */
[----:B------:R-:W-:Y:S01]  /*f140*/  IMAD.U32 R166, RZ, RZ, UR34 ;  /* 0x00000022ffa67e24 */ /* 0x000fe2000f8e00ff */
        /* <DEDUP_REMOVED lines=9> */
.L_x_1534:
        /* <DEDUP_REMOVED lines=117> */
.L_x_1533:
[----:B------:R-:W-:Y:S01]  /*f930*/  FMNMX.FTZ R2, R4, R165, !PT ;  /* 0x000000a504027209 */ /* 0x000fe20007810000 */
[----:B-1----:R-:W-:Y:S01]  /*f940*/  LDSM.16.MT88.4 R172, [R226+0x10000] ;  /* 0x01000000e2ac783b */ /* 0x002fe20000004200 */
[----:B------:R-:W-:Y:S01]  /*f950*/  FMNMX.FTZ R164, R6, R0, !PT ;  /* 0x0000000006a47209 */ /* 0x000fe20007810000 */
[----:B------:R-:W-:Y:S01]  /*f960*/  UISETP.GT.AND UP2, UPT, UR28, UR21, UPT ;  /* 0x000000151c00728c */ /* 0x000fe2000bf44270 */
[----:B------:R-:W-:Y:S01]  /*f970*/  FMNMX.FTZ R3, R5, R2, !PT ;  /* 0x0000000205037209 */ /* 0x000fe20007810000 */
[----:B------:R-:W-:Y:S01]  /*f980*/  UMOV UR8, UR23 ;  /* 0x0000001700087c82 */ /* 0x000fe20008000000 */
[----:B------:R-:W-:Y:S01]  /*f990*/  FMNMX.FTZ R167, R7, R164, !PT ;  /* 0x000000a407a77209 */ /* 0x000fe20007810000 */
[----:B------:R-:W-:Y:S01]  /*f9a0*/  UMOV UR9, UR22 ;  /* 0x0000001600097c82 */ /* 0x000fe20008000000 */
        /* <DEDUP_REMOVED lines=41> */
[----:B--2---:R-:W-:Y:S02]  /*fc40*/  FMNMX.FTZ R164, R171, R164, !PT ;  /* 0x000000a4aba47209 */ /* 0x004fe40007810000 */
[----:B------:R-:W1:Y:S02]  /*fc50*/  LDSM.16.MT88.4 R168, [R228+0x10000] ;  /* 0x01000000e4a8783b */ /* 0x000e640000004200 */
[C---:B------:R-:W-:Y:S01]  /*fc60*/  FSETP.NEU.FTZ.AND P0, PT, R164.reuse, -INF , PT ;  /* 0xff800000a400780b */ /* 0x040fe20003f1d000 */
[C---:B------:R-:W-:Y:S02]  /*fc70*/  FADD.FTZ R2, -R164.reuse, R165 ;  /* 0x000000a5a4027221 */ /* 0x040fe40000010100 */
[----:B------:R-:W-:Y:S02]  /*fc80*/  FMUL.FTZ R200, R164, c[0x0][0x23c] ;  /* 0x00008f00a4c87a20 */ /* 0x000fe40000410000 */
[----:B------:R-:W-:Y:S02]  /*fc90*/  FMUL.FTZ R167, R2, c[0x0][0x23c] ;  /* 0x00008f0002a77a20 */ /* 0x000fe40000410000 */
[C---:B------:R-:W-:Y:S01]  /*fca0*/  FADD.FTZ R165, -R3.reuse, R0 ;  /* 0x0000000003a57221 */ /* 0x040fe20000010100 */
[----:B------:R-:W-:Y:S01]  /*fcb0*/  FSEL R200, R200, RZ, P0 ;  /* 0x000000ffc8c87208 */ /* 0x000fe20000000000 */
[----:B------:R2:W3:Y:S01]  /*fcc0*/  MUFU.EX2 R2, R167 ;  /* 0x000000a700027308 */ /* 0x0004e20000000800 */
[----:B------:R-:W-:Y:S01]  /*fcd0*/  FSETP.NEU.FTZ.AND P0, PT, R3, -INF , PT ;  /* 0xff8000000300780b */ /* 0x000fe20003f1d000 */
[----:B------:R-:W-:Y:S01]  /*fce0*/  FMUL.FTZ R0, R165, c[0x0][0x23c] ;  /* 0x00008f00a5007a20 */ /* 0x000fe20000410000 */
[----:B------:R-:W-:Y:S01]  /*fcf0*/  MOV R165, R164 ;  /* 0x000000a400a57202 */ /* 0x000fe20000000f00 */
[--C-:B------:R-:W-:Y:S01]  /*fd00*/  FFMA.FTZ R166, R4, c[0x0][0x23c], -R200.reuse ;  /* 0x00008f0004a67a23 */ /* 0x100fe200000108c8 */
[----:B------:R-:W-:Y:S01]  /*fd10*/  FSEL R199, R199, RZ, P0 ;  /* 0x000000ffc7c77208 */ /* 0x000fe20000000000 */
[--C-:B------:R-:W-:Y:S01]  /*fd20*/  FFMA.FTZ R5, R5, c[0x0][0x23c], -R200.reuse ;  /* 0x00008f0005057a23 */ /* 0x100fe200000108c8 */
[----:B------:R-:W-:Y:S01]  /*fd30*/  PLOP3.LUT P0, PT, PT, PT, UP2, 0x80, 0x0 ;  /* 0x000000000000781c */ /* 0x000fe20003f0f028 */
[--C-:B------:R-:W-:Y:S02]  /*fd40*/  FFMA.FTZ R196, R9, c[0x0][0x23c], -R200.reuse ;  /* 0x00008f0009c47a23 */ /* 0x100fe400000108c8 */
[--C-:B------:R-:W-:Y:S01]  /*fd50*/  FFMA.FTZ R197, R6, c[0x0][0x23c], -R199.reuse ;  /* 0x00008f0006c57a23 */ /* 0x100fe200000108c7 */
[----:B------:R-:W4:Y:S01]  /*fd60*/  MUFU.EX2 R0, R0 ;  /* 0x0000000000007308 */ /* 0x000f220000000800 */
[--C-:B------:R-:W-:Y:S02]  /*fd70*/  FFMA.FTZ R6, R7, c[0x0][0x23c], -R199.reuse ;  /* 0x00008f0007067a23 */ /* 0x100fe400000108c7 */
[--C-:B------:R-:W-:Y:S02]  /*fd80*/  FFMA.FTZ R7, R8, c[0x0][0x23c], -R200.reuse ;  /* 0x00008f0008077a23 */ /* 0x100fe400000108c8 */
[--C-:B------:R-:W-:Y:S02]  /*fd90*/  FFMA.FTZ R198, R11, c[0x0][0x23c], -R199.reuse ;  /* 0x00008f000bc67a23 */ /* 0x100fe400000108c7 */
[--C-:B------:R-:W-:Y:S02]  /*fda0*/  FFMA.FTZ R201, R12, c[0x0][0x23c], -R200.reuse ;  /* 0x00008f000cc97a23 */ /* 0x100fe400000108c8 */
[--C-:B------:R-:W-:Y:S01]  /*fdb0*/  FFMA.FTZ R202, R13, c[0x0][0x23c], -R200.reuse ;  /* 0x00008f000dca7a23 */ /* 0x100fe200000108c8 */
[----:B------:R-:W-:Y:S01]  /*fdc0*/  MUFU.EX2 R166, R166 ;  /* 0x000000a600a67308 */ /* 0x000fe20000000800 */
[--C-:B------:R-:W-:Y:S02]  /*fdd0*/  FFMA.FTZ R203, R14, c[0x0][0x23c], -R199.reuse ;  /* 0x00008f000ecb7a23 */ /* 0x100fe400000108c7 */
[--C-:B--2---:R-:W-:Y:S02]  /*fde0*/  FFMA.FTZ R167, R10, c[0x0][0x23c], -R199.reuse ;  /* 0x00008f000aa77a23 */ /* 0x104fe400000108c7 */
[C---:B---3--:R-:W-:Y:S02]  /*fdf0*/  FMUL.FTZ R8, R2.reuse, R160 ;  /* 0x000000a002087220 */ /* 0x048fe40000410000 */
[C---:B------:R-:W-:Y:S02]  /*fe00*/  FMUL.FTZ R9, R2.reuse, R161 ;  /* 0x000000a102097220 */ /* 0x040fe40000410000 */
[C---:B------:R-:W-:Y:S01]  /*fe10*/  FMUL.FTZ R36, R2.reuse, R36 ;  /* 0x0000002402247220 */ /* 0x040fe20000410000 */
[----:B------:R-:W2:Y:S01]  /*fe20*/  MUFU.EX2 R5, R5 ;  /* 0x0000000500057308 */ /* 0x000ea20000000800 */
[C---:B------:R-:W-:Y:S02]  /*fe30*/  FMUL.FTZ R37, R2.reuse, R37 ;  /* 0x0000002502257220 */ /* 0x040fe40000410000 */
[----:B------:R-:W-:Y:S02]  /*fe40*/  FMUL.FTZ R40, R2, R40 ;  /* 0x0000002802287220 */ /* 0x000fe40000410000 */
[C---:B----4-:R-:W-:Y:S02]  /*fe50*/  FMUL.FTZ R10, R0.reuse, R162 ;  /* 0x000000a2000a7220 */ /* 0x050fe40000410000 */
[C---:B------:R-:W-:Y:S02]  /*fe60*/  FMUL.FTZ R11, R0.reuse, R163 ;  /* 0x000000a3000b7220 */ /* 0x040fe40000410000 */
[C---:B------:R-:W-:Y:S01]  /*fe70*/  FMUL.FTZ R38, R0.reuse, R38 ;  /* 0x0000002600267220 */ /* 0x040fe20000410000 */
[----:B------:R-:W-:Y:S01]  /*fe80*/  MUFU.EX2 R197, R197 ;  /* 0x000000c500c57308 */ /* 0x000fe20000000800 */
[----:B------:R-:W-:Y:S02]  /*fe90*/  FMUL.FTZ R39, R0, R39 ;  /* 0x0000002700277220 */ /* 0x000fe40000410000 */
[----:B------:R-:W-:Y:S02]  /*fea0*/  FMUL.FTZ R41, R2, R41 ;  /* 0x0000002902297220 */ /* 0x000fe40000410000 */
[C---:B------:R-:W-:Y:S02]  /*feb0*/  FMUL.FTZ R42, R0.reuse, R42 ;  /* 0x0000002a002a7220 */ /* 0x040fe40000410000 */
[----:B------:R-:W-:Y:S02]  /*fec0*/  FMUL.FTZ R43, R0, R43 ;  /* 0x0000002b002b7220 */ /* 0x000fe40000410000 */
[C---:B------:R-:W-:Y:S01]  /*fed0*/  FMUL.FTZ R44, R2.reuse, R44 ;  /* 0x0000002c022c7220 */ /* 0x040fe20000410000 */
[----:B------:R-:W3:Y:S01]  /*fee0*/  MUFU.EX2 R6, R6 ;  /* 0x0000000600067308 */ /* 0x000ee20000000800 */
[----:B------:R-:W-:Y:S02]  /*fef0*/  FMUL.FTZ R45, R2, R45 ;  /* 0x0000002d022d7220 */ /* 0x000fe40000410000 */
[C---:B------:R-:W-:Y:S01]  /*ff00*/  FMUL.FTZ R46, R0.reuse, R46 ;  /* 0x0000002e002e7220 */ /* 0x040fe20000410000 */
[----:B--2---:R-:W-:Y:S01]  /*ff10*/  F2FP.BF16.PACK_AB R160, R5, R166 ;  /* 0x000000a605a0723e */ /* 0x004fe200000010ff */
        /* <DEDUP_REMOVED lines=8> */
[----:B------:R-:W-:Y:S01]  /*ffa0*/  FMUL.FTZ R14, R0, R158 ;  /* 0x0000009e000e7220 */ /* 0x000fe20000410000 */
[----:B------:R-:W2:Y:S01]  /*ffb0*/  MUFU.EX2 R196, R196 ;  /* 0x000000c400c47308 */ /* 0x000ea20000000800 */
        /* <DEDUP_REMOVED lines=15> */
[----:B--2---:R-:W-:Y:S01]  /*100b0*/  F2FP.BF16.PACK_AB R162, R196, R7 ;  /* 0x00000007c4a2723e */ /* 0x004fe200000010ff */
        /* <DEDUP_REMOVED lines=17> */
[C---:B-1----:R-:W-:Y:S05]  /*101d0*/  HMMA.16816.F32.BF16 R8, R160.reuse, R168, R8 ;  /* 0x000000a8a008723c */ /* 0x042fea0000041808 */
[----:B------:R-:W-:Y:S02]  /*101e0*/  FMUL.FTZ R77, R2, R77 ;  /* 0x0000004d024d7220 */ /* 0x000fe40000410000 */
[C---:B------:R-:W-:Y:S01]  /*101f0*/  FMUL.FTZ R78, R0.reuse, R78 ;  /* 0x0000004e004e7220 */ /* 0x040fe20000410000 */
[C---:B------:R-:W-:Y:S01]  /*10200*/  HMMA.16816.F32.BF16 R36, R160.reuse, R170, R36 ;  /* 0x000000aaa024723c */ /* 0x040fe20000041824 */
[----:B------:R-:W1:Y:S03]  /*10210*/  LDSM.16.MT88.4 R168, [R224+0x10000] ;  /* 0x01000000e0a8783b */ /* 0x000e660000004200 */
[----:B------:R-:W-:Y:S02]  /*10220*/  FMUL.FTZ R79, R0, R79 ;  /* 0x0000004f004f7220 */ /* 0x000fe40000410000 */
[C---:B------:R-:W-:Y:S02]  /*10230*/  FMUL.FTZ R80, R2.reuse, R80 ;  /* 0x0000005002507220 */ /* 0x040fe40000410000 */
[C---:B------:R-:W-:Y:S04]  /*10240*/  HMMA.16816.F32.BF16 R40, R160.reuse, R172, R40 ;  /* 0x000000aca028723c */ /* 0x040fe80000041828 */
[----:B------:R-:W-:Y:S02]  /*10250*/  FMUL.FTZ R81, R2, R81 ;  /* 0x0000005102517220 */ /* 0x000fe40000410000 */
[C---:B------:R-:W-:Y:S02]  /*10260*/  FMUL.FTZ R82, R0.reuse, R82 ;  /* 0x0000005200527220 */ /* 0x040fe40000410000 */
[C---:B------:R-:W-:Y:S01]  /*10270*/  HMMA.16816.F32.BF16 R44, R160.reuse, R174, R44 ;  /* 0x000000aea02c723c */ /* 0x040fe2000004182c */
[----:B------:R-:W3:Y:S03]  /*10280*/  LDSM.16.MT88.4 R172, [R228+0x12000] ;  /* 0x01200000e4ac783b */ /* 0x000ee60000004200 */
        /* <DEDUP_REMOVED lines=9> */
[----:B------:R-:W-:Y:S01]  /*10320*/  FMUL.FTZ R89, R2, R89 ;  /* 0x0000005902597220 */ /* 0x000fe20000410000 */
[C---:B-1----:R-:W-:Y:S03]  /*10330*/  HMMA.16816.F32.BF16 R56, R160.reuse, R168, R56 ;  /* 0x000000a8a038723c */ /* 0x042fe60000041838 */
[C---:B------:R-:W-:Y:S02]  /*10340*/  FMUL.FTZ R90, R0.reuse, R90 ;  /* 0x0000005a005a7220 */ /* 0x040fe40000410000 */
[----:B------:R-:W-:Y:S02]  /*10350*/  FMUL.FTZ R91, R0, R91 ;  /* 0x0000005b005b7220 */ /* 0x000fe40000410000 */
[C---:B------:R-:W-:Y:S01]  /*10360*/  FMUL.FTZ R92, R2.reuse, R92 ;  /* 0x0000005c025c7220 */ /* 0x040fe20000410000 */
[C---:B------:R-:W-:Y:S01]  /*10370*/  HMMA.16816.F32.BF16 R60, R160.reuse, R170, R60 ;  /* 0x000000aaa03c723c */ /* 0x040fe2000004183c */
[----:B------:R-:W1:Y:S03]  /*10380*/  LDSM.16.MT88.4 R168, [R225+0x12000] ;  /* 0x01200000e1a8783b */ /* 0x000e660000004200 */
[----:B------:R-:W-:Y:S02]  /*10390*/  FMUL.FTZ R93, R2, R93 ;  /* 0x0000005d025d7220 */ /* 0x000fe40000410000 */
[C---:B------:R-:W-:Y:S02]  /*103a0*/  FMUL.FTZ R94, R0.reuse, R94 ;  /* 0x0000005e005e7220 */ /* 0x040fe40000410000 */
[C---:B---3--:R-:W-:Y:S04]  /*103b0*/  HMMA.16816.F32.BF16 R64, R160.reuse, R172, R64 ;  /* 0x000000aca040723c */ /* 0x048fe80000041840 */
[----:B------:R-:W-:Y:S02]  /*103c0*/  FMUL.FTZ R95, R0, R95 ;  /* 0x0000005f005f7220 */ /* 0x000fe40000410000 */
[C---:B------:R-:W-:Y:S02]  /*103d0*/  FMUL.FTZ R96, R2.reuse, R96 ;  /* 0x0000006002607220 */ /* 0x040fe40000410000 */
[C---:B------:R-:W-:Y:S01]  /*103e0*/  HMMA.16816.F32.BF16 R68, R160.reuse, R174, R68 ;  /* 0x000000aea044723c */ /* 0x040fe20000041844 */
[----:B------:R-:W3:Y:S03]  /*103f0*/  LDSM.16.MT88.4 R172, [R224+0x12000] ;  /* 0x01200000e0ac783b */ /* 0x000ee60000004200 */
        /* <DEDUP_REMOVED lines=60> */
[C---:B------:R-:W-:Y:S02]  /*107c0*/  FMUL.FTZ R135, R0.reuse, R135 ;  /* 0x0000008700877220 */ /* 0x040fe40000410000 */
[--C-:B------:R-:W-:Y:S02]  /*107d0*/  FFMA.FTZ R204, R15, c[0x0][0x23c], -R199.reuse ;  /* 0x00008f000fcc7a23 */ /* 0x100fe400000108c7 */
[----:B------:R-:W-:Y:S02]  /*107e0*/  FMUL.FTZ R15, R0, R159 ;  /* 0x0000009f000f7220 */ /* 0x000fe40000410000 */
[----:B------:R-:W1:Y:S01]  /*107f0*/  LDSM.16.MT88.4 R156, [R224+0x16000] ;  /* 0x01600000e09c783b */ /* 0x000e620000004200 */
[C---:B------:R-:W-:Y:S01]  /*10800*/  HMMA.16816.F32.BF16 R132, R160.reuse, R170, R132 ;  /* 0x000000aaa084723c */ /* 0x040fe20000041884 */
[----:B------:R-:W5:Y:S02]  /*10810*/  MUFU.EX2 R204, R204 ;  /* 0x000000cc00cc7308 */ /* 0x000f640000000800 */
[C---:B------:R-:W-:Y:S02]  /*10820*/  FMUL.FTZ R136, R2.reuse, R136 ;  /* 0x0000008802887220 */ /* 0x040fe40000410000 */
[----:B------:R-:W-:Y:S02]  /*10830*/  FMUL.FTZ R137, R2, R137 ;  /* 0x0000008902897220 */ /* 0x000fe40000410000 */
[C---:B------:R-:W-:Y:S01]  /*10840*/  FMUL.FTZ R138, R0.reuse, R138 ;  /* 0x0000008a008a7220 */ /* 0x040fe20000410000 */
[----:B------:R-:W1:Y:S01]  /*10850*/  LDSM.16.MT88.4 R168, [R228+0x10800] ;  /* 0x01080000e4a8783b */ /* 0x000e620000004200 */
[----:B------:R-:W-:Y:S03]  /*10860*/  FMUL.FTZ R139, R0, R139 ;  /* 0x0000008b008b7220 */ /* 0x000fe60000410000 */
[C---:B------:R-:W-:Y:S02]  /*10870*/  FMUL.FTZ R140, R2.reuse, R140 ;  /* 0x0000008c028c7220 */ /* 0x040fe40000410000 */
[----:B------:R-:W-:Y:S02]  /*10880*/  FMUL.FTZ R141, R2, R141 ;  /* 0x0000008d028d7220 */ /* 0x000fe40000410000 */
[C---:B---3--:R-:W-:Y:S03]  /*10890*/  HMMA.16816.F32.BF16 R136, R160.reuse, R172, R136 ;  /* 0x000000aca088723c */ /* 0x048fe60000041888 */
[C---:B------:R-:W-:Y:S02]  /*108a0*/  FMUL.FTZ R142, R0.reuse, R142 ;  /* 0x0000008e008e7220 */ /* 0x040fe40000410000 */
[----:B------:R-:W-:Y:S02]  /*108b0*/  FMUL.FTZ R143, R0, R143 ;  /* 0x0000008f008f7220 */ /* 0x000fe40000410000 */
[--C-:B------:R-:W-:Y:S01]  /*108c0*/  FFMA.FTZ R205, R16, c[0x0][0x23c], -R200.reuse ;  /* 0x00008f0010cd7a23 */ /* 0x100fe200000108c8 */
[C---:B------:R-:W-:Y:S01]  /*108d0*/  HMMA.16816.F32.BF16 R12, R160.reuse, R174, R12 ;  /* 0x000000aea00c723c */ /* 0x040fe2000004180c */
[----:B------:R-:W3:Y:S03]  /*108e0*/  LDSM.16.MT88.4 R172, [R226+0x10800] ;  /* 0x01080000e2ac783b */ /* 0x000ee60000004200 */
[----:B------:R-:W-:Y:S01]  /*108f0*/  FFMA.FTZ R206, R17, c[0x0][0x23c], -R200 ;  /* 0x00008f0011ce7a23 */ /* 0x000fe200000108c8 */
[----:B------:R-:W-:Y:S01]  /*10900*/  MUFU.EX2 R205, R205 ;  /* 0x000000cd00cd7308 */ /* 0x000fe20000000800 */
[--C-:B------:R-:W-:Y:S02]  /*10910*/  FFMA.FTZ R207, R18, c[0x0][0x23c], -R199.reuse ;  /* 0x00008f0012cf7a23 */ /* 0x100fe400000108c7 */
[C---:B----4-:R-:W-:Y:S04]  /*10920*/  HMMA.16816.F32.BF16 R140, R160.reuse, R176, R140 ;  /* 0x000000b0a08c723c */ /* 0x050fe8000004188c */
[----:B------:R-:W-:Y:S02]  /*10930*/  FFMA.FTZ R244, R19, c[0x0][0x23c], -R199 ;  /* 0x00008f0013f47a23 */ /* 0x000fe400000108c7 */
[C---:B------:R-:W-:Y:S01]  /*10940*/  FMUL.FTZ R144, R2.reuse, R144 ;  /* 0x0000009002907220 */ /* 0x040fe20000410000 */
[----:B------:R-:W4:Y:S01]  /*10950*/  MUFU.EX2 R206, R206 ;  /* 0x000000ce00ce7308 */ /* 0x000f220000000800 */
[----:B------:R-:W-:Y:S04]  /*10960*/  FMUL.FTZ R145, R2, R145 ;  /* 0x0000009102917220 */ /* 0x000fe80000410000 */
[C---:B------:R-:W-:Y:S02]  /*10970*/  FMUL.FTZ R146, R0.reuse, R146 ;  /* 0x0000009200927220 */ /* 0x040fe40000410000 */
[----:B------:R-:W-:Y:S02]  /*10980*/  FMUL.FTZ R147, R0, R147 ;  /* 0x0000009300937220 */ /* 0x000fe40000410000 */
[----:B------:R-:W-:Y:S01]  /*10990*/  FMUL.FTZ R16, R2, R152 ;  /* 0x0000009802107220 */ /* 0x000fe20000410000 */
[----:B------:R-:W-:Y:S01]  /*109a0*/  MUFU.EX2 R207, R207 ;  /* 0x000000cf00cf7308 */ /* 0x000fe20000000800 */
[----:B--2---:R-:W-:Y:S01]  /*109b0*/  F2FP.BF16.PACK_AB R152, R202, R201 ;  /* 0x000000c9ca98723e */ /* 0x004fe200000010ff */
[----:B------:R-:W-:Y:S01]  /*109c0*/  FMUL.FTZ R17, R2, R153 ;  /* 0x0000009902117220 */ /* 0x000fe20000410000 */
[----:B-----5:R-:W-:Y:S01]  /*109d0*/  F2FP.BF16.PACK_AB R153, R204, R203 ;  /* 0x000000cbcc99723e */ /* 0x020fe200000010ff */
[C---:B------:R-:W-:Y:S01]  /*109e0*/  HMMA.16816.F32.BF16 R144, R160.reuse, R178, R144 ;  /* 0x000000b2a090723c */ /* 0x040fe20000041890 */
[----:B------:R-:W2:Y:S02]  /*109f0*/  LDSM.16.MT88.4 R176, [R225+0x10800] ;  /* 0x01080000e1b0783b */ /* 0x000ea40000004200 */
[C---:B------:R-:W-:Y:S02]  /*10a00*/  FMUL.FTZ R18, R0.reuse, R154 ;  /* 0x0000009a00127220 */ /* 0x040fe40000410000 */
[----:B------:R-:W-:Y:S01]  /*10a10*/  FMUL.FTZ R19, R0, R155 ;  /* 0x0000009b00137220 */ /* 0x000fe20000410000 */
[----:B------:R-:W5:Y:S01]  /*10a20*/  MUFU.EX2 R244, R244 ;  /* 0x000000f400f47308 */ /* 0x000f620000000800 */
[C---:B------:R-:W-:Y:S02]  /*10a30*/  FMUL.FTZ R148, R2.reuse, R148 ;  /* 0x0000009402947220 */ /* 0x040fe40000410000 */
[----:B------:R-:W-:Y:S03]  /*10a40*/  FMUL.FTZ R149, R2, R149 ;  /* 0x0000009502957220 */ /* 0x000fe60000410000 */
[C---:B-1----:R-:W-:Y:S03]  /*10a50*/  HMMA.16816.F32.BF16 R16, R160.reuse, R156, R16 ;  /* 0x0000009ca010723c */ /* 0x042fe60000041810 */
[----:B------:R-:W-:Y:S01]  /*10a60*/  FMUL.FTZ R150, R0, R150 ;  /* 0x0000009600967220 */ /* 0x000fe20000410000 */
[----:B----4-:R-:W-:Y:S01]  /*10a70*/  F2FP.BF16.PACK_AB R154, R206, R205 ;  /* 0x000000cdce9a723e */ /* 0x010fe200000010ff */
[----:B------:R-:W-:Y:S02]  /*10a80*/  FMUL.FTZ R151, R0, R151 ;  /* 0x0000009700977220 */ /* 0x000fe40000410000 */
[----:B------:R-:W-:Y:S02]  /*10a90*/  FFMA.FTZ R166, R2, R243, R166 ;  /* 0x000000f302a67223 */ /* 0x000fe400000100a6 */
[----:B------:R-:W-:Y:S03]  /*10aa0*/  FFMA.FTZ R197, R0, R241, R197 ;  /* 0x000000f100c57223 */ /* 0x000fe600000100c5 */
[----:B------:R-:W-:Y:S01]  /*10ab0*/  HMMA.16816.F32.BF16 R148, R160, R158, R148 ;  /* 0x0000009ea094723c */ /* 0x000fe20000041894 */
[----:B------:R-:W1:Y:S02]  /*10ac0*/  LDSM.16.MT88.4 R156, [R228+0x12800] ;  /* 0x01280000e49c783b */ /* 0x000e640000004200 */
[----:B------:R-:W-:Y:S01]  /*10ad0*/  MOV R0, R3 ;  /* 0x0000000300007202 */ /* 0x000fe20000000f00 */
[----:B------:R-:W-:Y:S01]  /*10ae0*/  FADD.FTZ R166, R5, R166 ;  /* 0x000000a605a67221 */ /* 0x000fe20000010000 */
[----:B-----5:R-:W-:Y:S01]  /*10af0*/  F2FP.BF16.PACK_AB R155, R244, R207 ;  /* 0x000000cff49b723e */ /* 0x020fe200000010ff */
[----:B------:R-:W-:Y:S03]  /*10b00*/  FADD.FTZ R6, R6, R197 ;  /* 0x000000c506067221 */ /* 0x000fe60000010000 */
[----:B------:R-:W4:Y:S03]  /*10b10*/  LDSM.16.MT88.4 R160, [R226+0x12800] ;  /* 0x01280000e2a0783b */ /* 0x000f260000004200 */
[----:B------:R-:W-:Y:S01]  /*10b20*/  FADD.FTZ R7, R7, R166 ;  /* 0x000000a607077221 */ /* 0x000fe20000010000 */
[C---:B------:R-:W-:Y:S05]  /*10b30*/  HMMA.16816.F32.BF16 R8, R152.reuse, R168, R8 ;  /* 0x000000a89808723c */ /* 0x040fea0000041808 */
[----:B------:R-:W-:Y:S02]  /*10b40*/  FADD.FTZ R167, R167, R6 ;  /* 0x00000006a7a77221 */ /* 0x000fe40000010000 */
[----:B------:R-:W-:Y:S01]  /*10b50*/  FADD.FTZ R196, R196, R7 ;  /* 0x00000007c4c47221 */ /* 0x000fe20000010000 */
[C---:B------:R-:W-:Y:S01]  /*10b60*/  HMMA.16816.F32.BF16 R36, R152.reuse, R170, R36 ;  /* 0x000000aa9824723c */ /* 0x040fe20000041824 */
[----:B------:R-:W5:Y:S03]  /*10b70*/  LDSM.16.MT88.4 R168, [R226+0x14800] ;  /* 0x01480000e2a8783b */ /* 0x000f660000004200 */
[----:B------:R-:W-:Y:S02]  /*10b80*/  FADD.FTZ R198, R198, R167 ;  /* 0x000000a7c6c67221 */ /* 0x000fe40000010000 */
[----:B------:R-:W-:Y:S02]  /*10b90*/  FADD.FTZ R201, R201, R196 ;  /* 0x000000c4c9c97221 */ /* 0x000fe40000010000 */
[C---:B---3--:R-:W-:Y:S04]  /*10ba0*/  HMMA.16816.F32.BF16 R40, R152.reuse, R172, R40 ;  /* 0x000000ac9828723c */ /* 0x048fe80000041828 */
[----:B------:R-:W-:Y:S02]  /*10bb0*/  FADD.FTZ R203, R203, R198 ;  /* 0x000000c6cbcb7221 */ /* 0x000fe40000010000 */
[----:B------:R-:W-:Y:S02]  /*10bc0*/  FADD.FTZ R202, R202, R201 ;  /* 0x000000c9caca7221 */ /* 0x000fe40000010000 */
[C---:B------:R-:W-:Y:S01]  /*10bd0*/  HMMA.16816.F32.BF16 R44, R152.reuse, R174, R44 ;  /* 0x000000ae982c723c */ /* 0x040fe2000004182c */
[----:B------:R-:W3:Y:S03]  /*10be0*/  LDSM.16.MT88.4 R172, [R225+0x14800] ;  /* 0x01480000e1ac783b */ /* 0x000ee60000004200 */
[----:B------:R-:W-:Y:S02]  /*10bf0*/  FADD.FTZ R204, R204, R203 ;  /* 0x000000cbcccc7221 */ /* 0x000fe40000010000 */
[----:B------:R-:W-:Y:S02]  /*10c00*/  FADD.FTZ R205, R205, R202 ;  /* 0x000000cacdcd7221 */ /* 0x000fe40000010000 */
[C---:B--2---:R-:W-:Y:S04]  /*10c10*/  HMMA.16816.F32.BF16 R48, R152.reuse, R176, R48 ;  /* 0x000000b09830723c */ /* 0x044fe80000041830 */
[----:B------:R-:W-:Y:S02]  /*10c20*/  FADD.FTZ R207, R207, R204 ;  /* 0x000000cccfcf7221 */ /* 0x000fe40000010000 */
[----:B------:R-:W-:Y:S02]  /*10c30*/  FADD.FTZ R205, R206, R205 ;  /* 0x000000cdcecd7221 */ /* 0x000fe40000010000 */
[C---:B------:R-:W-:Y:S01]  /*10c40*/  HMMA.16816.F32.BF16 R52, R152.reuse, R178, R52 ;  /* 0x000000b29834723c */ /* 0x040fe20000041834 */
[----:B------:R-:W-:Y:S03]  /*10c50*/  LDSM.16.MT88.4 R176, [R226+0x15000] ;  /* 0x01500000e2b0783b */ /* 0x000fe60000004200 */
[----:B------:R-:W-:Y:S04]  /*10c60*/  FADD.FTZ R207, R244, R207 ;  /* 0x000000cff4cf7221 */ /* 0x000fe80000010000 */
[C---:B------:R-:W-:Y:S07]  /*10c70*/  HMMA.16816.F32.BF16 R56, R152.reuse, R180, R56 ;  /* 0x000000b49838723c */ /* 0x040fee0000041838 */
[--C-:B------:R-:W-:Y:S01]  /*10c80*/  FFMA.FTZ R180, R20, c[0x0][0x23c], -R200.reuse ;  /* 0x00008f0014b47a23 */ /* 0x100fe200000108c8 */
[C---:B------:R-:W-:Y:S04]  /*10c90*/  HMMA.16816.F32.BF16 R60, R152.reuse, R182, R60 ;  /* 0x000000b6983c723c */ /* 0x040fe8000004183c */
[--C-:B------:R-:W-:Y:S01]  /*10ca0*/  FFMA.FTZ R181, R21, c[0x0][0x23c], -R200.reuse ;  /* 0x00008f0015b57a23 */ /* 0x100fe200000108c8 */
[----:B------:R-:W-:Y:S02]  /*10cb0*/  MUFU.EX2 R180, R180 ;  /* 0x000000b400b47308 */ /* 0x000fe40000000800 */
[--C-:B------:R-:W-:Y:S01]  /*10cc0*/  FFMA.FTZ R182, R22, c[0x0][0x23c], -R199.reuse ;  /* 0x00008f0016b67a23 */ /* 0x100fe200000108c7 */
[C---:B-1----:R-:W-:Y:S04]  /*10cd0*/  HMMA.16816.F32.BF16 R64, R152.reuse, R156, R64 ;  /* 0x0000009c9840723c */ /* 0x042fe80000041840 */
[--C-:B------:R-:W-:Y:S02]  /*10ce0*/  FFMA.FTZ R183, R23, c[0x0][0x23c], -R199.reuse ;  /* 0x00008f0017b77a23 */ /* 0x100fe400000108c7 */
[----:B------:R-:W-:Y:S01]  /*10cf0*/  LDSM.16.MT88.4 R20, [R224+0x16800] ;  /* 0x01680000e014783b */ /* 0x000fe20000004200 */
[----:B------:R-:W1:Y:S01]  /*10d00*/  MUFU.EX2 R181, R181 ;  /* 0x000000b500b57308 */ /* 0x000e620000000800 */
[C---:B------:R-:W-:Y:S06]  /*10d10*/  HMMA.16816.F32.BF16 R68, R152.reuse, R158, R68 ;  /* 0x0000009e9844723c */ /* 0x040fec0000041844 */
[----:B------:R-:W2:Y:S02]  /*10d20*/  LDSM.16.MT88.4 R156, [R224+0x14800] ;  /* 0x01480000e09c783b */ /* 0x000ea40000004200 */
[C---:B----4-:R-:W-:Y:S01]  /*10d30*/  HMMA.16816.F32.BF16 R72, R152.reuse, R160, R72 ;  /* 0x000000a09848723c */ /* 0x050fe20000041848 */
[----:B------:R-:W-:Y:S07]  /*10d40*/  MUFU.EX2 R182, R182 ;  /* 0x000000b600b67308 */ /* 0x000fee0000000800 */
[C---:B------:R-:W-:Y:S01]  /*10d50*/  HMMA.16816.F32.BF16 R76, R152.reuse, R162, R76 ;  /* 0x000000a2984c723c */ /* 0x040fe2000004184c */
[----:B------:R-:W4:Y:S02]  /*10d60*/  LDSM.16.MT88.4 R160, [R228+0x16800] ;  /* 0x01680000e4a0783b */ /* 0x000f240000004200 */
[----:B------:R-:W1:Y:S05]  /*10d70*/  MUFU.EX2 R183, R183 ;  /* 0x000000b700b77308 */ /* 0x000e6a0000000800 */
        /* <DEDUP_REMOVED lines=11> */
[----:B------:R-:W1:Y:S03]  /*10e30*/  MUFU.EX2 R185, R185 ;  /* 0x000000b900b97308 */ /* 0x000e660000000800 */
[--C-:B------:R-:W-:Y:S03]  /*10e40*/  FFMA.FTZ R189, R29, c[0x0][0x23c], -R200.reuse ;  /* 0x00008f001dbd7a23 */ /* 0x100fe600000108c8 */
[--C-:B------:R-:W-:Y:S01]  /*10e50*/  FFMA.FTZ R190, R30, c[0x0][0x23c], -R199.reuse ;  /* 0x00008f001ebe7a23 */ /* 0x100fe200000108c7 */
[C---:B------:R-:W-:Y:S03]  /*10e60*/  HMMA.16816.F32.BF16 R96, R152.reuse, R192, R96 ;  /* 0x000000c09860723c */ /* 0x040fe60000041860 */
[----:B------:R-:W-:Y:S01]  /*10e70*/  MUFU.EX2 R186, R186 ;  /* 0x000000ba00ba7308 */ /* 0x000fe20000000800 */
[--C-:B------:R-:W-:Y:S02]  /*10e80*/  FFMA.FTZ R191, R31, c[0x0][0x23c], -R199.reuse ;  /* 0x00008f001fbf7a23 */ /* 0x100fe400000108c7 */
[----:B------:R-:W-:Y:S01]  /*10e90*/  LDSM.16.MT88.4 R28, [R225+0x17000] ;  /* 0x01700000e11c783b */ /* 0x000fe20000004200 */
[--C-:B------:R-:W-:Y:S01]  /*10ea0*/  FFMA.FTZ R192, R32, c[0x0][0x23c], -R200.reuse ;  /* 0x00008f0020c07a23 */ /* 0x100fe200000108c8 */
[C---:B------:R-:W-:Y:S04]  /*10eb0*/  HMMA.16816.F32.BF16 R100, R152.reuse, R194, R100 ;  /* 0x000000c29864723c */ /* 0x040fe80000041864 */
[----:B------:R-:W-:Y:S01]  /*10ec0*/  FFMA.FTZ R200, R33, c[0x0][0x23c], -R200 ;  /* 0x00008f0021c87a23 */ /* 0x000fe200000108c8 */
[----:B------:R-:W1:Y:S02]  /*10ed0*/  MUFU.EX2 R187, R187 ;  /* 0x000000bb00bb7308 */ /* 0x000e640000000800 */
[--C-:B------:R-:W-:Y:S01]  /*10ee0*/  FFMA.FTZ R194, R34, c[0x0][0x23c], -R199.reuse ;  /* 0x00008f0022c27a23 */ /* 0x100fe200000108c7 */
[C---:B-----5:R-:W-:Y:S04]  /*10ef0*/  HMMA.16816.F32.BF16 R104, R152.reuse, R168, R104 ;  /* 0x000000a89868723c */ /* 0x060fe80000041868 */
[----:B------:R-:W-:Y:S02]  /*10f00*/  FFMA.FTZ R199, R35, c[0x0][0x23c], -R199 ;  /* 0x00008f0023c77a23 */ /* 0x000fe400000108c7 */
[----:B------:R-:W-:Y:S01]  /*10f10*/  LDSM.16.MT88.4 R32, [R226+0x11800] ;  /* 0x01180000e220783b */ /* 0x000fe20000004200 */
[----:B------:R-:W-:Y:S01]  /*10f20*/  MUFU.EX2 R188, R188 ;  /* 0x000000bc00bc7308 */ /* 0x000fe20000000800 */
[C---:B------:R-:W-:Y:S06]  /*10f30*/  HMMA.16816.F32.BF16 R108, R152.reuse, R170, R108 ;  /* 0x000000aa986c723c */ /* 0x040fec000004186c */
[----:B------:R-:W5:Y:S02]  /*10f40*/  LDSM.16.MT88.4 R168, [R226+0x16800] ;  /* 0x01680000e2a8783b */ /* 0x000f640000004200 */
[C---:B---3--:R-:W-:Y:S01]  /*10f50*/  HMMA.16816.F32.BF16 R112, R152.reuse, R172, R112 ;  /* 0x000000ac9870723c */ /* 0x048fe20000041870 */
[----:B------:R-:W3:Y:S07]  /*10f60*/  MUFU.EX2 R189, R189 ;  /* 0x000000bd00bd7308 */ /* 0x000eee0000000800 */
[C---:B------:R-:W-:Y:S01]  /*10f70*/  HMMA.16816.F32.BF16 R116, R152.reuse, R174, R116 ;  /* 0x000000ae9874723c */ /* 0x040fe20000041874 */
[----:B------:R-:W1:Y:S02]  /*10f80*/  LDSM.16.MT88.4 R172, [R225+0x16800] ;  /* 0x01680000e1ac783b */ /* 0x000e640000004200 */
[----:B------:R-:W-:Y:S05]  /*10f90*/  MUFU.EX2 R190, R190 ;  /* 0x000000be00be7308 */ /* 0x000fea0000000800 */
[C---:B--2---:R-:W-:Y:S05]  /*10fa0*/  HMMA.16816.F32.BF16 R120, R152.reuse, R156, R120 ;  /* 0x0000009c9878723c */ /* 0x044fea0000041878 */
[----:B------:R-:W2:Y:S03]  /*10fb0*/  MUFU.EX2 R191, R191 ;  /* 0x000000bf00bf7308 */ /* 0x000ea60000000800 */
[C---:B------:R-:W-:Y:S01]  /*10fc0*/  HMMA.16816.F32.BF16 R124, R152.reuse, R158, R124 ;  /* 0x0000009e987c723c */ /* 0x040fe2000004187c */
[----:B------:R-:W2:Y:S06]  /*10fd0*/  LDSM.16.MT88.4 R156, [R228+0x11000] ;  /* 0x01100000e49c783b */ /* 0x000eac0000004200 */
[----:B------:R-:W-:Y:S01]  /*10fe0*/  MUFU.EX2 R192, R192 ;  /* 0x000000c000c07308 */ /* 0x000fe20000000800 */
[C---:B----4-:R-:W-:Y:S08]  /*10ff0*/  HMMA.16816.F32.BF16 R128, R152.reuse, R160, R128 ;  /* 0x000000a09880723c */ /* 0x050ff00000041880 */
[C---:B------:R-:W-:Y:S01]  /*11000*/  HMMA.16816.F32.BF16 R132, R152.reuse, R162, R132 ;  /* 0x000000a29884723c */ /* 0x040fe20000041884 */
[----:B------:R-:W4:Y:S01]  /*11010*/  LDSM.16.MT88.4 R160, [R225+0x11000] ;  /* 0x01100000e1a0783b */ /* 0x000f220000004200 */
[----:B------:R-:W2:Y:S06]  /*11020*/  MUFU.EX2 R193, R200 ;  /* 0x000000c800c17308 */ /* 0x000eac0000000800 */
[C---:B-----5:R-:W-:Y:S04]  /*11030*/  HMMA.16816.F32.BF16 R136, R152.reuse, R168, R136 ;  /* 0x000000a89888723c */ /* 0x060fe80000041888 */
[----:B------:R-:W-:Y:S04]  /*11040*/  MUFU.EX2 R194, R194 ;  /* 0x000000c200c27308 */ /* 0x000fe80000000800 */
[C---:B------:R-:W-:Y:S01]  /*11050*/  HMMA.16816.F32.BF16 R12, R152.reuse, R170, R12 ;  /* 0x000000aa980c723c */ /* 0x040fe2000004180c */
[----:B------:R-:W-:Y:S05]  /*11060*/  LDSM.16.MT88.4 R168, [R228+0x13000] ;  /* 0x01300000e4a8783b */ /* 0x000fea0000004200 */
[----:B------:R-:W5:Y:S02]  /*11070*/  MUFU.EX2 R199, R199 ;  /* 0x000000c700c77308 */ /* 0x000f640000000800 */
[C---:B-1----:R-:W-:Y:S08]  /*11080*/  HMMA.16816.F32.BF16 R140, R152.reuse, R172, R140 ;  /* 0x000000ac988c723c */ /* 0x042ff0000004188c */
[C---:B------:R-:W-:Y:S01]  /*11090*/  HMMA.16816.F32.BF16 R144, R152.reuse, R174, R144 ;  /* 0x000000ae9890723c */ /* 0x040fe20000041890 */
[----:B------:R-:W-:Y:S07]  /*110a0*/  LDSM.16.MT88.4 R172, [R226+0x13000] ;  /* 0x01300000e2ac783b */ /* 0x000fee0000004200 */
[C---:B------:R-:W-:Y:S07]  /*110b0*/  HMMA.16816.F32.BF16 R16, R152.reuse, R20, R16 ;  /* 0x000000149810723c */ /* 0x040fee0000041810 */
[----:B------:R-:W-:Y:S01]  /*110c0*/  F2FP.BF16.PACK_AB R20, R181, R180 ;  /* 0x000000b4b514723e */ /* 0x000fe200000010ff */
[----:B------:R-:W-:Y:S01]  /*110d0*/  HMMA.16816.F32.BF16 R148, R152, R22, R148 ;  /* 0x000000169894723c */ /* 0x000fe20000041894 */
[----:B------:R-:W1:Y:S03]  /*110e0*/  LDSM.16.MT88.4 R152, [R224+0x11000] ;  /* 0x01100000e098783b */ /* 0x000e660000004200 */
[----:B------:R-:W-:Y:S01]  /*110f0*/  F2FP.BF16.PACK_AB R21, R183, R182 ;  /* 0x000000b6b715723e */ /* 0x000fe200000010ff */
[----:B------:R-:W-:Y:S02]  /*11100*/  FADD.FTZ R180, R180, R205 ;  /* 0x000000cdb4b47221 */ /* 0x000fe40000010000 */
[----:B------:R-:W-:Y:S01]  /*11110*/  F2FP.BF16.PACK_AB R22, R185, R184 ;  /* 0x000000b8b916723e */ /* 0x000fe200000010ff */
[----:B------:R-:W-:Y:S01]  /*11120*/  FADD.FTZ R182, R182, R207 ;  /* 0x000000cfb6b67221 */ /* 0x000fe20000010000 */
[----:B------:R-:W-:Y:S03]  /*11130*/  F2FP.BF16.PACK_AB R23, R187, R186 ;  /* 0x000000babb17723e */ /* 0x000fe600000010ff */
[----:B------:R-:W-:Y:S02]  /*11140*/  FADD.FTZ R181, R181, R180 ;  /* 0x000000b4b5b57221 */ /* 0x000fe40000010000 */
[----:B------:R-:W-:Y:S02]  /*11150*/  FADD.FTZ R183, R183, R182 ;  /* 0x000000b6b7b77221 */ /* 0x000fe40000010000 */
[C---:B--2---:R-:W-:Y:S05]  /*11160*/  HMMA.16816.F32.BF16 R8, R20.reuse, R156, R8 ;  /* 0x0000009c1408723c */ /* 0x044fea0000041808 */
[----:B------:R-:W-:Y:S02]  /*11170*/  FADD.FTZ R184, R184, R181 ;  /* 0x000000b5b8b87221 */ /* 0x000fe40000010000 */
[----:B------:R-:W-:Y:S01]  /*11180*/  FADD.FTZ R186, R186, R183 ;  /* 0x000000b7baba7221 */ /* 0x000fe20000010000 */
[C---:B------:R-:W-:Y:S01]  /*11190*/  HMMA.16816.F32.BF16 R36, R20.reuse, R158, R36 ;  /* 0x0000009e1424723c */ /* 0x040fe20000041824 */
[----:B------:R-:W2:Y:S03]  /*111a0*/  LDSM.16.MT88.4 R156, [R225+0x13000] ;  /* 0x01300000e19c783b */ /* 0x000ea60000004200 */
[----:B------:R-:W-:Y:S02]  /*111b0*/  FADD.FTZ R185, R185, R184 ;  /* 0x000000b8b9b97221 */ /* 0x000fe40000010000 */
[----:B------:R-:W-:Y:S02]  /*111c0*/  FADD.FTZ R187, R187, R186 ;  /* 0x000000babbbb7221 */ /* 0x000fe40000010000 */
[C---:B------:R-:W-:Y:S08]  /*111d0*/  HMMA.16816.F32.BF16 R40, R20.reuse, R24, R40 ;  /* 0x000000181428723c */ /* 0x040ff00000041828 */
[C---:B------:R-:W-:Y:S01]  /*111e0*/  HMMA.16816.F32.BF16 R44, R20.reuse, R26, R44 ;  /* 0x0000001a142c723c */ /* 0x040fe2000004182c */
[----:B------:R-:W2:Y:S07]  /*111f0*/  LDSM.16.MT88.4 R24, [R224+0x13000] ;  /* 0x01300000e018783b */ /* 0x000eae0000004200 */
        /* <DEDUP_REMOVED lines=17> */
[----:B------:R-:W2:Y:S07]  /*11310*/  LDSM.16.MT88.4 R24, [R228+0x17000] ;  /* 0x01700000e418783b */ /* 0x000eae0000004200 */
        /* <DEDUP_REMOVED lines=11> */
[----:B------:R-:W-:Y:S07]  /*113d0*/  LDSM.16.MT88.4 R156, [R225+0x11800] ;  /* 0x01180000e19c783b */ /* 0x000fee0000004200 */
[C---:B------:R-:W-:Y:S08]  /*113e0*/  HMMA.16816.F32.BF16 R128, R20.reuse, R24, R128 ;  /* 0x000000181480723c */ /* 0x040ff00000041880 */
[C---:B------:R-:W-:Y:S01]  /*113f0*/  HMMA.16816.F32.BF16 R132, R20.reuse, R26, R132 ;  /* 0x0000001a1484723c */ /* 0x040fe20000041884 */
[----:B------:R-:W2:Y:S07]  /*11400*/  LDSM.16.MT88.4 R24, [R228+0x11800] ;  /* 0x01180000e418783b */ /* 0x000eae0000004200 */
[C---:B----4-:R-:W-:Y:S08]  /*11410*/  HMMA.16816.F32.BF16 R136, R20.reuse, R160, R136 ;  /* 0x000000a01488723c */ /* 0x050ff00000041888 */
[C---:B------:R-:W-:Y:S08]  /*11420*/  HMMA.16816.F32.BF16 R12, R20.reuse, R162, R12 ;  /* 0x000000a2140c723c */ /* 0x040ff0000004180c */
[C---:B------:R-:W-:Y:S08]  /*11430*/  HMMA.16816.F32.BF16 R140, R20.reuse, R28, R140 ;  /* 0x0000001c148c723c */ /* 0x040ff0000004188c */
[C---:B------:R-:W-:Y:S01]  /*11440*/  HMMA.16816.F32.BF16 R144, R20.reuse, R30, R144 ;  /* 0x0000001e1490723c */ /* 0x040fe20000041890 */
[----:B------:R-:W4:Y:S07]  /*11450*/  LDSM.16.MT88.4 R28, [R224+0x11800] ;  /* 0x01180000e01c783b */ /* 0x000f2e0000004200 */
[C---:B-1----:R-:W-:Y:S08]  /*11460*/  HMMA.16816.F32.BF16 R16, R20.reuse, R152, R16 ;  /* 0x000000981410723c */ /* 0x042ff00000041810 */
[----:B------:R-:W-:Y:S01]  /*11470*/  HMMA.16816.F32.BF16 R148, R20, R154, R148 ;  /* 0x0000009a1494723c */ /* 0x000fe20000041894 */
[----:B------:R-:W-:Y:S06]  /*11480*/  LDSM.16.MT88.4 R152, [R224+0x13800] ;  /* 0x01380000e098783b */ /* 0x000fec0000004200 */
[----:B---3--:R-:W-:Y:S01]  /*11490*/  F2FP.BF16.PACK_AB R20, R189, R188 ;  /* 0x000000bcbd14723e */ /* 0x008fe200000010ff */
[----:B------:R-:W-:Y:S01]  /*114a0*/  FADD.FTZ R188, R188, R185 ;  /* 0x000000b9bcbc7221 */ /* 0x000fe20000010000 */
[----:B------:R-:W-:Y:S03]  /*114b0*/  F2FP.BF16.PACK_AB R21, R191, R190 ;  /* 0x000000bebf15723e */ /* 0x000fe600000010ff */
[----:B------:R-:W-:Y:S01]  /*114c0*/  F2FP.BF16.PACK_AB R22, R193, R192 ;  /* 0x000000c0c116723e */ /* 0x000fe200000010ff */
[----:B------:R-:W-:Y:S01]  /*114d0*/  FADD.FTZ R190, R190, R187 ;  /* 0x000000bbbebe7221 */ /* 0x000fe20000010000 */
[----:B-----5:R-:W-:Y:S01]  /*114e0*/  F2FP.BF16.PACK_AB R23, R199, R194 ;  /* 0x000000c2c717723e */ /* 0x020fe200000010ff */
[----:B------:R-:W-:Y:S02]  /*114f0*/  FADD.FTZ R189, R189, R188 ;  /* 0x000000bcbdbd7221 */ /* 0x000fe40000010000 */
[----:B------:R-:W-:Y:S02]  /*11500*/  FADD.FTZ R191, R191, R190 ;  /* 0x000000bebfbf7221 */ /* 0x000fe40000010000 */
[----:B------:R-:W-:Y:S02]  /*11510*/  FADD.FTZ R192, R192, R189 ;  /* 0x000000bdc0c07221 */ /* 0x000fe40000010000 */
[C---:B--2---:R-:W-:Y:S01]  /*11520*/  HMMA.16816.F32.BF16 R160, R20.reuse, R24, R8 ;  /* 0x0000001814a0723c */ /* 0x044fe20000041808 */
        /* <DEDUP_REMOVED lines=22> */
[C---:B------:R-:W-:Y:S08]  /*11690*/  HMMA.16816.F32.BF16 R84, R20.reuse, R34, R84 ;  /* 0x000000221454723c */ /* 0x040ff00000041854 */
[C---:B------:R-:W-:Y:S08]  /*116a0*/  HMMA.16816.F32.BF16 R88, R20.reuse, R152, R88 ;  /* 0x000000981458723c */ /* 0x040ff00000041858 */
[C---:B------:R-:W-:Y:S08]  /*116b0*/  HMMA.16816.F32.BF16 R92, R20.reuse, R154, R92 ;  /* 0x0000009a145c723c */ /* 0x040ff0000004185c */
[C---:B------:R-:W-:Y:S08]  /*116c0*/  HMMA.16816.F32.BF16 R96, R20.reuse, R168, R96 ;  /* 0x000000a81460723c */ /* 0x040ff00000041860 */
[C---:B------:R-:W-:Y:S08]  /*116d0*/  HMMA.16816.F32.BF16 R100, R20.reuse, R170, R100 ;  /* 0x000000aa1464723c */ /* 0x040ff00000041864 */
[C---:B------:R-:W-:Y:S08]  /*116e0*/  HMMA.16816.F32.BF16 R104, R20.reuse, R172, R104 ;  /* 0x000000ac1468723c */ /* 0x040ff00000041868 */
[C---:B------:R-:W-:Y:S08]  /*116f0*/  HMMA.16816.F32.BF16 R108, R20.reuse, R174, R108 ;  /* 0x000000ae146c723c */ /* 0x040ff0000004186c */
[C---:B-----5:R-:W-:Y:S08]  /*11700*/  HMMA.16816.F32.BF16 R112, R20.reuse, R156, R112 ;  /* 0x0000009c1470723c */ /* 0x060ff00000041870 */
[C---:B------:R-:W-:Y:S08]  /*11710*/  HMMA.16816.F32.BF16 R116, R20.reuse, R158, R116 ;  /* 0x0000009e1474723c */ /* 0x040ff00000041874 */
[C---:B------:R-:W-:Y:S08]  /*11720*/  HMMA.16816.F32.BF16 R120, R20.reuse, R176, R120 ;  /* 0x000000b01478723c */ /* 0x040ff00000041878 */
[C---:B------:R-:W-:Y:S08]  /*11730*/  HMMA.16816.F32.BF16 R124, R20.reuse, R178, R124 ;  /* 0x000000b2147c723c */ /* 0x040ff0000004187c */
[C---:B----4-:R-:W-:Y:S08]  /*11740*/  HMMA.16816.F32.BF16 R128, R20.reuse, R28, R128 ;  /* 0x0000001c1480723c */ /* 0x050ff00000041880 */
[C---:B------:R-:W-:Y:S01]  /*11750*/  HMMA.16816.F32.BF16 R132, R20.reuse, R30, R132 ;  /* 0x0000001e1484723c */ /* 0x040fe20000041884 */
[----:B------:R-:W3:Y:S07]  /*11760*/  LDSM.16.MT88.4 R28, [R224+0x17800] ;  /* 0x01780000e01c783b */ /* 0x000eee0000004200 */
[C---:B-1----:R-:W-:Y:S08]  /*11770*/  HMMA.16816.F32.BF16 R136, R20.reuse, R8, R136 ;  /* 0x000000081488723c */ /* 0x042ff00000041888 */
[C---:B------:R-:W-:Y:S08]  /*11780*/  HMMA.16816.F32.BF16 R156, R20.reuse, R10, R12 ;  /* 0x0000000a149c723c */ /* 0x040ff0000004180c */
[C---:B--2---:R-:W-:Y:S08]  /*11790*/  HMMA.16816.F32.BF16 R140, R20.reuse, R24, R140 ;  /* 0x00000018148c723c */ /* 0x044ff0000004188c */
[C---:B------:R-:W-:Y:S08]  /*117a0*/  HMMA.16816.F32.BF16 R144, R20.reuse, R26, R144 ;  /* 0x0000001a1490723c */ /* 0x040ff00000041890 */
[C---:B---3--:R-:W-:Y:S08]  /*117b0*/  HMMA.16816.F32.BF16 R152, R20.reuse, R28, R16 ;  /* 0x0000001c1498723c */ /* 0x048ff00000041810 */
[----:B------:R-:W-:Y:S01]  /*117c0*/  HMMA.16816.F32.BF16 R148, R20, R30, R148 ;  /* 0x0000001e1494723c */ /* 0x000fe20000041894 */
[----:B------:R-:W-:-:S07]  /*117d0*/  @P0 BRA `(.L_x_1535) ;  /* 0xffffbb6000000947 */ /* 0x000fce000383ffff */
.L_x_1531:
[----:B------:R-:W1:Y:S01]  /*117e0*/  SHFL.BFLY PT, R0, R241, 0x2, 0x1f ;  /* 0x0c401f00f1007f89 */ /* 0x000e6200000e0000 */
[----:B------:R-:W-:Y:S01]  /*117f0*/  MOV R7, 0x3f800000 ;  /* 0x3f80000000077802 */ /* 0x000fe20000000f00 */
[----:B------:R-:W2:Y:S01]  /*11800*/  S2UR UR10, SR_CTAID.Z ;  /* 0x00000000000a79c3 */ /* 0x000ea20000002700 */
[----:B------:R-:W-:Y:S01]  /*11810*/  MOV R6, 0x3f800000 ;  /* 0x3f80000000067802 */ /* 0x000fe20000000f00 */
[----:B------:R-:W3:Y:S01]  /*11820*/  SHFL.BFLY PT, R2, R243, 0x2, 0x1f ;  /* 0x0c401f00f3027f89 */ /* 0x000ee200000e0000 */
[----:B------:R-:W-:Y:S01]  /*11830*/  UIADD3 UR9, -UR29, URZ, URZ ;  /* 0x0000003f1d097290 */ /* 0x000fe2000fffe13f */
[----:B------:R-:W-:Y:S01]  /*11840*/  BSSY B0, `(.L_x_1536) ;  /* 0x000014c000007945 */ /* 0x000fe20003800000 */
[----:B------:R-:W-:Y:S01]  /*11850*/  ULDC UR6, c[0x0][0x1c0] ;  /* 0x0000700000067ab9 */ /* 0x000fe20000000800 */
[----:B------:R-:W-:Y:S06]  /*11860*/  BAR.SYNC.DEFER_BLOCKING 0x0 ;  /* 0x0000000000007b1d */ /* 0x000fec0000010000 */
[----:B------:R-:W4:Y:S01]  /*11870*/  S2UR UR7, SR_CTAID.Y ;  /* 0x00000000000779c3 */ /* 0x000f220000002600 */
[----:B------:R-:W-:-:S07]  /*11880*/  ULDC.64 UR4, c[0x0][0x210] ;  /* 0x0000840000047ab9 */ /* 0x000fce0000000a00 */
[----:B------:R-:W5:Y:S01]  /*11890*/  S2UR UR8, SR_CTAID.X ;  /* 0x00000000000879c3 */ /* 0x000f620000002500 */
[----:B-1----:R-:W-:Y:S02]  /*118a0*/  FADD.FTZ R5, R0, R241 ;  /* 0x000000f100057221 */ /* 0x002fe40000010000 */
[----:B------:R-:W1:Y:S01]  /*118b0*/  S2R R0, SR_TID.X ;  /* 0x0000000000007919 */ /* 0x000e620000002100 */
[----:B--2---:R-:W-:Y:S01]  /*118c0*/  UIMAD UR9, UR9, UR6, UR10 ;  /* 0x00000006090972a4 */ /* 0x004fe2000f8e020a */
[----:B---3--:R-:W-:Y:S02]  /*118d0*/  FADD.FTZ R11, R2, R243 ;  /* 0x000000f3020b7221 */ /* 0x008fe40000010000 */
[----:B------:R-:W2:Y:S04]  /*118e0*/  SHFL.BFLY PT, R2, R5, 0x1, 0x1f ;  /* 0x0c201f0005027f89 */ /* 0x000ea800000e0000 */
[----:B------:R-:W3:Y:S01]  /*118f0*/  SHFL.BFLY PT, R4, R11, 0x1, 0x1f ;  /* 0x0c201f000b047f89 */ /* 0x000ee200000e0000 */
[----:B----4-:R-:W-:-:S04]  /*11900*/  UIMAD UR4, UR7, UR4, UR29 ;  /* 0x00000004070472a4 */ /* 0x010fc8000f8e021d */
[----:B------:R-:W-:Y:S02]  /*11910*/  UIMAD UR4, UR4, UR6, UR9 ;  /* 0x00000006040472a4 */ /* 0x000fe4000f8e0209 */
[----:B-----5:R-:W-:Y:S01]  /*11920*/  USHF.L.U32 UR8, UR8, 0x6, URZ ;  /* 0x0000000608087899 */ /* 0x020fe2000800063f */
[----:B-1----:R-:W-:-:S03]  /*11930*/  SHF.R.S32.HI R9, RZ, 0x1f, R0 ;  /* 0x0000001fff097819 */ /* 0x002fc60000011400 */
[----:B------:R-:W-:Y:S01]  /*11940*/  UIMAD UR5, UR4, UR5, UR8 ;  /* 0x00000005040572a4 */ /* 0x000fe2000f8e0208 */
[-C--:B------:R-:W-:Y:S01]  /*11950*/  LEA.HI R8, R9, R0.reuse, RZ, 0x2 ;  /* 0x0000000009087211 */ /* 0x080fe200078f10ff */
[----:B--2---:R-:W-:Y:S01]  /*11960*/  FADD.FTZ R2, R5, R2 ;  /* 0x0000000205027221 */ /* 0x004fe20000010000 */
[----:B------:R-:W-:Y:S02]  /*11970*/  LEA.HI R12, R9, R0, RZ, 0x4 ;  /* 0x00000000090c7211 */ /* 0x000fe400078f20ff */
[----:B------:R-:W-:Y:S01]  /*11980*/  SHF.R.S32.HI R10, RZ, 0x2, R8 ;  /* 0x00000002ff0a7819 */ /* 0x000fe20000011408 */
[----:B---3--:R-:W-:Y:S01]  /*11990*/  FADD.FTZ R4, R11, R4 ;  /* 0x000000040b047221 */ /* 0x008fe20000010000 */
[----:B------:R-:W-:Y:S02]  /*119a0*/  SHF.R.S32.HI R5, RZ, 0x1f, R8 ;  /* 0x0000001fff057819 */ /* 0x000fe40000011408 */
[----:B------:R-:W-:Y:S02]  /*119b0*/  FSETP.NE.FTZ.AND P3, PT, R2, RZ, PT ;  /* 0x000000ff0200720b */ /* 0x000fe40003f75000 */
[----:B------:R-:W-:-:S02]  /*119c0*/  LEA.HI R5, R5, R10, RZ, 0x3 ;  /* 0x0000000a05057211 */ /* 0x000fc400078f18ff */
[----:B------:R-:W-:Y:S02]  /*119d0*/  FSETP.NE.FTZ.AND P4, PT, R4, RZ, PT ;  /* 0x000000ff0400720b */ /* 0x000fe40003f95000 */
[----:B------:R-:W-:Y:S02]  /*119e0*/  LOP3.LUT R5, R5, 0xfffffff8, RZ, 0xc0, !PT ;  /* 0xfffffff805057812 */ /* 0x000fe400078ec0ff */
[----:B------:R-:W-:Y:S02]  /*119f0*/  LEA.HI R9, R9, R0, RZ, 0x5 ;  /* 0x0000000009097211 */ /* 0x000fe400078f28ff */
[----:B------:R-:W-:Y:S02]  /*11a00*/  IADD3 R5, R10, -R5, RZ ;  /* 0x800000050a057210 */ /* 0x000fe40007ffe0ff */
[----:B------:R-:W1:Y:S01]  /*11a10*/  S2R R10, SR_TID.X ;  /* 0x00000000000a7919 */ /* 0x000e620000002100 */
[----:B------:R-:W-:Y:S01]  /*11a20*/  LOP3.LUT R17, R8, 0x1ffffffc, RZ, 0xc0, !PT ;  /* 0x1ffffffc08117812 */ /* 0x000fe200078ec0ff */
[----:B------:R-:W2:Y:S01]  /*11a30*/  @P3 MUFU.RCP R6, R2 ;  /* 0x0000000200063308 */ /* 0x000ea20000001000 */
[----:B------:R-:W-:-:S02]  /*11a40*/  LOP3.LUT R13, R12, 0xfffffff0, RZ, 0xc0, !PT ;  /* 0xfffffff00c0d7812 */ /* 0x000fc400078ec0ff */
[----:B------:R-:W-:Y:S02]  /*11a50*/  SHF.R.S32.HI R12, RZ, 0x5, R9 ;  /* 0x00000005ff0c7819 */ /* 0x000fe40000011409 */
[-C--:B------:R-:W-:Y:S02]  /*11a60*/  IADD3 R17, -R17, R0.reuse, RZ ;  /* 0x0000000011117210 */ /* 0x080fe40007ffe1ff */
[----:B------:R-:W-:Y:S01]  /*11a70*/  IADD3 R13, -R13, R0, RZ ;  /* 0x000000000d0d7210 */ /* 0x000fe20007ffe1ff */
[----:B------:R-:W3:Y:S01]  /*11a80*/  @P4 MUFU.RCP R7, R4 ;  /* 0x0000000400074308 */ /* 0x000ee20000001000 */
[C---:B------:R-:W-:Y:S02]  /*11a90*/  LOP3.LUT R16, R5.reuse, 0x1, RZ, 0xc0, !PT ;  /* 0x0000000105107812 */ /* 0x040fe400078ec0ff */
[----:B------:R-:W-:Y:S02]  /*11aa0*/  SHF.L.U32 R19, R5, 0x6, RZ ;  /* 0x0000000605137819 */ /* 0x000fe400000006ff */
[----:B------:R-:W-:-:S02]  /*11ab0*/  ISETP.NE.U32.AND P0, PT, R16, 0x1, PT ;  /* 0x000000011000780c */ /* 0x000fc40003f05070 */
[----:B------:R-:W-:Y:S01]  /*11ac0*/  LOP3.LUT R19, R19, 0x1c0, RZ, 0xc0, !PT ;  /* 0x000001c013137812 */ /* 0x000fe200078ec0ff */
[C---:B--2---:R-:W-:Y:S01]  /*11ad0*/  FMUL.FTZ R163, R6.reuse, R163 ;  /* 0x000000a306a37220 */ /* 0x044fe20000410000 */
[----:B------:R-:W-:Y:S01]  /*11ae0*/  R2P PR, R5, 0x6 ;  /* 0x0000000605007804 */ /* 0x000fe20000000000 */
[C---:B------:R-:W-:Y:S01]  /*11af0*/  FMUL.FTZ R162, R6.reuse, R162 ;  /* 0x000000a206a27220 */ /* 0x040fe20000410000 */
[----:B------:R-:W-:Y:S01]  /*11b00*/  LEA.HI R19, R19, R19, RZ, 0x1d ;  /* 0x0000001313137211 */ /* 0x000fe200078fe8ff */
[C---:B------:R-:W-:Y:S01]  /*11b10*/  FMUL.FTZ R39, R6.reuse, R39 ;  /* 0x0000002706277220 */ /* 0x040fe20000410000 */
[----:B------:R-:W-:Y:S01]  /*11b20*/  LOP3.LUT R9, R9, 0xffffffe0, RZ, 0xc0, !PT ;  /* 0xffffffe009097812 */ /* 0x000fe200078ec0ff */
[----:B------:R-:W-:Y:S01]  /*11b30*/  FMUL.FTZ R38, R6, R38 ;  /* 0x0000002606267220 */ /* 0x000fe20000410000 */
[----:B-1----:R-:W-:Y:S01]  /*11b40*/  SHF.R.S32.HI R11, RZ, 0x1f, R10 ;  /* 0x0000001fff0b7819 */ /* 0x002fe2000001140a */
[C---:B---3--:R-:W-:Y:S01]  /*11b50*/  FMUL.FTZ R160, R7.reuse, R160 ;  /* 0x000000a007a07220 */ /* 0x048fe20000410000 */
[----:B------:R-:W-:Y:S01]  /*11b60*/  @P4 MUFU.LG2 R4, R4 ;  /* 0x0000000400044308 */ /* 0x000fe20000000c00 */
[----:B------:R-:W-:Y:S01]  /*11b70*/  FMUL.FTZ R161, R7, R161 ;  /* 0x000000a107a17220 */ /* 0x000fe20000410000 */
[----:B------:R-:W-:Y:S01]  /*11b80*/  LEA.HI R14, R11, R10, RZ, 0x4 ;  /* 0x0000000a0b0e7211 */ /* 0x000fe200078f20ff */
[----:B------:R-:W-:Y:S01]  /*11b90*/  FMUL.FTZ R36, R7, R36 ;  /* 0x0000002407247220 */ /* 0x000fe20000410000 */
[----:B------:R-:W-:Y:S01]  /*11ba0*/  LEA.HI R11, R11, R10, RZ, 0x5 ;  /* 0x0000000a0b0b7211 */ /* 0x000fe200078f28ff */
[C---:B------:R-:W-:Y:S01]  /*11bb0*/  FMUL.FTZ R37, R7.reuse, R37 ;  /* 0x0000002507257220 */ /* 0x040fe20000410000 */
[----:B------:R-:W-:Y:S01]  /*11bc0*/  SHF.R.S32.HI R8, RZ, 0x4, R14 ;  /* 0x00000004ff087819 */ /* 0x000fe2000001140e */
[C---:B------:R-:W-:Y:S01]  /*11bd0*/  FMUL.FTZ R40, R7.reuse, R40 ;  /* 0x0000002807287220 */ /* 0x040fe20000410000 */
[----:B------:R-:W-:Y:S01]  /*11be0*/  LEA R14, R12, R17, 0x9 ;  /* 0x000000110c0e7211 */ /* 0x000fe200078e48ff */
[----:B------:R-:W-:Y:S01]  /*11bf0*/  FMUL.FTZ R41, R7, R41 ;  /* 0x0000002907297220 */ /* 0x000fe20000410000 */
[----:B------:R-:W-:Y:S01]  /*11c00*/  SHF.L.U32 R15, R8, 0x6, RZ ;  /* 0x00000006080f7819 */ /* 0x000fe200000006ff */
[C---:B------:R-:W-:Y:S01]  /*11c10*/  FMUL.FTZ R43, R6.reuse, R43 ;  /* 0x0000002b062b7220 */ /* 0x040fe20000410000 */
[----:B------:R-:W-:Y:S01]  /*11c20*/  LEA.HI R17, R13, R13, RZ, 0x1 ;  /* 0x0000000d0d117211 */ /* 0x000fe200078f08ff */
[C---:B------:R-:W-:Y:S01]  /*11c30*/  FMUL.FTZ R42, R6.reuse, R42 ;  /* 0x0000002a062a7220 */ /* 0x040fe20000410000 */
[----:B------:R-:W-:Y:S01]  /*11c40*/  LOP3.LUT R15, R15, 0x1c0, RZ, 0xc0, !PT ;  /* 0x000001c00f0f7812 */ /* 0x000fe200078ec0ff */
[----:B------:R-:W-:Y:S01]  /*11c50*/  FMUL.FTZ R44, R7, R44 ;  /* 0x0000002c072c7220 */ /* 0x000fe20000410000 */
[----:B------:R-:W-:Y:S01]  /*11c60*/  SHF.L.U32 R16, R17, 0x2, RZ ;  /* 0x0000000211107819 */ /* 0x000fe200000006ff */
[----:B------:R-:W-:Y:S01]  /*11c70*/  FMUL.FTZ R45, R7, R45 ;  /* 0x0000002d072d7220 */ /* 0x000fe20000410000 */
[----:B------:R-:W-:Y:S01]  /*11c80*/  LOP3.LUT R18, R17, 0xffffffe, RZ, 0xc0, !PT ;  /* 0x0ffffffe11127812 */ /* 0x000fe200078ec0ff */
[C---:B------:R-:W-:Y:S01]  /*11c90*/  FMUL.FTZ R47, R6.reuse, R47 ;  /* 0x0000002f062f7220 */ /* 0x040fe20000410000 */
[----:B------:R-:W-:Y:S01]  /*11ca0*/  LOP3.LUT R16, R15, 0x38, R16, 0xf8, !PT ;  /* 0x000000380f107812 */ /* 0x000fe200078ef810 */
[----:B------:R-:W-:Y:S01]  /*11cb0*/  FMUL.FTZ R46, R6, R46 ;  /* 0x0000002e062e7220 */ /* 0x000fe20000410000 */
[----:B------:R-:W-:Y:S01]  /*11cc0*/  SHF.R.U32.HI R15, RZ, 0x3, R15 ;  /* 0x00000003ff0f7819 */ /* 0x000fe2000001160f */
[C---:B------:R-:W-:Y:S01]  /*11cd0*/  FMUL.FTZ R48, R7.reuse, R48 ;  /* 0x0000003007307220 */ /* 0x040fe20000410000 */
[----:B------:R-:W-:Y:S01]  /*11ce0*/  LEA R14, R14, R19, 0x1 ;  /* 0x000000130e0e7211 */ /* 0x000fe200078e08ff */
[----:B------:R-:W-:Y:S01]  /*11cf0*/  FMUL.FTZ R49, R7, R49 ;  /* 0x0000003107317220 */ /* 0x000fe20000410000 */
[----:B------:R-:W-:Y:S01]  /*11d00*/  LOP3.LUT R15, R16, R15, RZ, 0x3c, !PT ;  /* 0x0000000f100f7212 */ /* 0x000fe200078e3cff */
[C---:B------:R-:W-:Y:S01]  /*11d10*/  FMUL.FTZ R51, R6.reuse, R51 ;  /* 0x0000003306337220 */ /* 0x040fe20000410000 */
[----:B------:R-:W-:Y:S01]  /*11d20*/  IADD3 R18, R13, -R18, RZ ;  /* 0x800000120d127210 */ /* 0x000fe20007ffe0ff */
[----:B------:R-:W-:Y:S01]  /*11d30*/  FMUL.FTZ R50, R6, R50 ;  /* 0x0000003206327220 */ /* 0x000fe20000410000 */
[----:B------:R-:W-:Y:S01]  /*11d40*/  STS.64 [R14.X4], R160 ;  /* 0x000000a00e007388 */ /* 0x000fe20000004a00 */
[C---:B------:R-:W-:Y:S01]  /*11d50*/  FMUL.FTZ R52, R7.reuse, R52 ;  /* 0x0000003407347220 */ /* 0x040fe20000410000 */
[----:B------:R-:W-:Y:S01]  /*11d60*/  LEA R5, R18, R15, 0x2 ;  /* 0x0000000f12057211 */ /* 0x000fe200078e10ff */
[----:B------:R-:W-:Y:S01]  /*11d70*/  FMUL.FTZ R53, R7, R53 ;  /* 0x0000003507357220 */ /* 0x000fe20000410000 */
[----:B------:R-:W-:Y:S01]  /*11d80*/  MOV R15, 0x80 ;  /* 0x00000080000f7802 */ /* 0x000fe20000000f00 */
[C---:B------:R-:W-:Y:S01]  /*11d90*/  FMUL.FTZ R55, R6.reuse, R55 ;  /* 0x0000003706377220 */ /* 0x040fe20000410000 */
[----:B------:R-:W-:Y:S01]  /*11da0*/  STS.64 [R14.X4+0x800], R162 ;  /* 0x000800a20e007388 */ /* 0x000fe20000004a00 */
[C---:B------:R-:W-:Y:S01]  /*11db0*/  FMUL.FTZ R54, R6.reuse, R54 ;  /* 0x0000003606367220 */ /* 0x040fe20000410000 */
[----:B------:R-:W-:Y:S01]  /*11dc0*/  SEL R15, R15, 0xffffff80, !P2 ;  /* 0xffffff800f0f7807 */ /* 0x000fe20005000000 */
[----:B------:R-:W-:Y:S01]  /*11dd0*/  FMUL.FTZ R56, R7, R56 ;  /* 0x0000003807387220 */ /* 0x000fe20000410000 */
[----:B------:R-:W-:Y:S01]  /*11de0*/  LOP3.LUT R11, R11, 0xffffffe0, RZ, 0xc0, !PT ;  /* 0xffffffe00b0b7812 */ /* 0x000fe200078ec0ff */
[----:B------:R-:W-:Y:S01]  /*11df0*/  FMUL.FTZ R57, R7, R57 ;  /* 0x0000003907397220 */ /* 0x000fe20000410000 */
[----:B------:R-:W1:Y:S01]  /*11e00*/  @P3 MUFU.LG2 R2, R2 ;  /* 0x0000000200023308 */ /* 0x000e620000000c00 */
[C---:B------:R-:W-:Y:S01]  /*11e10*/  FMUL.FTZ R59, R6.reuse, R59 ;  /* 0x0000003b063b7220 */ /* 0x040fe20000410000 */
[----:B------:R-:W-:Y:S01]  /*11e20*/  IADD3 R9, -R9, R0, RZ ;  /* 0x0000000009097210 */ /* 0x000fe20007ffe1ff */
[C---:B------:R-:W-:Y:S01]  /*11e30*/  FMUL.FTZ R58, R6.reuse, R58 ;  /* 0x0000003a063a7220 */ /* 0x040fe20000410000 */
[----:B------:R-:W-:Y:S01]  /*11e40*/  IADD3 R11, -R11, R10, RZ ;  /* 0x0000000a0b0b7210 */ /* 0x000fe20007ffe1ff */
[----:B------:R-:W-:Y:S01]  /*11e50*/  FMUL.FTZ R60, R7, R60 ;  /* 0x0000003c073c7220 */ /* 0x000fe20000410000 */
[----:B------:R-:W-:Y:S01]  /*11e60*/  SHF.L.U32 R10, R13, 0x2, RZ ;  /* 0x000000020d0a7819 */ /* 0x000fe200000006ff */
[----:B------:R-:W-:Y:S01]  /*11e70*/  FMUL.FTZ R61, R7, R61 ;  /* 0x0000003d073d7220 */ /* 0x000fe20000410000 */
[----:B------:R-:W-:Y:S01]  /*11e80*/  SHF.R.S32.HI R0, RZ, 0x1f, R11 ;  /* 0x0000001fff007819 */ /* 0x000fe2000001140b */
[----:B------:R-:W-:-:S02]  /*11e90*/  FMUL.FTZ R63, R6, R63 ;  /* 0x0000003f063f7220 */ /* 0x000fc40000410000 */
[----:B------:R-:W-:Y:S01]  /*11ea0*/  FMUL.FTZ R62, R6, R62 ;  /* 0x0000003e063e7220 */ /* 0x000fe20000410000 */
[----:B------:R-:W-:Y:S01]  /*11eb0*/  LEA.HI R0, R0, R11, RZ, 0x2 ;  /* 0x0000000b00007211 */ /* 0x000fe200078f10ff */
[C---:B------:R-:W-:Y:S01]  /*11ec0*/  FMUL.FTZ R64, R7.reuse, R64 ;  /* 0x0000004007407220 */ /* 0x040fe20000410000 */
[----:B------:R-:W-:Y:S01]  /*11ed0*/  SHF.R.S32.HI R11, RZ, 0x1f, R10 ;  /* 0x0000001fff0b7819 */ /* 0x000fe2000001140a */
[C---:B------:R-:W-:Y:S01]  /*11ee0*/  FMUL.FTZ R65, R7.reuse, R65 ;  /* 0x0000004107417220 */ /* 0x040fe20000410000 */
[----:B------:R-:W-:Y:S01]  /*11ef0*/  SHF.R.S32.HI R0, RZ, 0x2, R0 ;  /* 0x00000002ff007819 */ /* 0x000fe20000011400 */
[C---:B------:R-:W-:Y:S02]  /*11f00*/  FMUL.FTZ R67, R6.reuse, R67 ;  /* 0x0000004306437220 */ /* 0x040fe40000410000 */
[----:B------:R-:W-:Y:S02]  /*11f10*/  FMUL.FTZ R66, R6, R66 ;  /* 0x0000004206427220 */ /* 0x000fe40000410000 */
[----:B------:R-:W-:-:S02]  /*11f20*/  FMUL.FTZ R68, R7, R68 ;  /* 0x0000004407447220 */ /* 0x000fc40000410000 */
[C---:B------:R-:W-:Y:S02]  /*11f30*/  FMUL.FTZ R69, R7.reuse, R69 ;  /* 0x0000004507457220 */ /* 0x040fe40000410000 */
[C---:B------:R-:W-:Y:S02]  /*11f40*/  FMUL.FTZ R71, R6.reuse, R71 ;  /* 0x0000004706477220 */ /* 0x040fe40000410000 */
[C---:B------:R-:W-:Y:S02]  /*11f50*/  FMUL.FTZ R70, R6.reuse, R70 ;  /* 0x0000004606467220 */ /* 0x040fe40000410000 */
        /* <DEDUP_REMOVED lines=85> */
[----:B------:R-:W-:Y:S01]  /*124b0*/  FMUL.FTZ R149, R7, R149 ;  /* 0x0000009507957220 */ /* 0x000fe20000410000 */
[----:B------:R-:W-:Y:S01]  /*124c0*/  MOV R7, 0x40 ;  /* 0x0000004000077802 */ /* 0x000fe20000000f00 */
[----:B------:R-:W-:-:S02]  /*124d0*/  FMUL.FTZ R151, R6, R151 ;  /* 0x0000009706977220 */ /* 0x000fc40000410000 */
[----:B------:R-:W-:Y:S01]  /*124e0*/  FMUL.FTZ R150, R6, R150 ;  /* 0x0000009606967220 */ /* 0x000fe20000410000 */
[----:B------:R-:W-:Y:S01]  /*124f0*/  SHF.L.U32 R6, R14, 0x2, RZ ;  /* 0x000000020e067819 */ /* 0x000fe200000006ff */
[----:B-1----:R-:W-:Y:S01]  /*12500*/  @P3 FMUL.FTZ R2, R2, 0.69314718246459960938 ;  /* 0x3f31721802023820 */ /* 0x002fe20000410000 */
[----:B------:R-:W-:Y:S02]  /*12510*/  SEL R7, R7, 0xffffffc0, !P1 ;  /* 0xffffffc007077807 */ /* 0x000fe40004800000 */
[C---:B------:R-:W-:Y:S02]  /*12520*/  IADD3 R16, R6.reuse, -0x20, RZ ;  /* 0xffffffe006107810 */ /* 0x040fe40007ffe0ff */
[C---:B------:R-:W-:Y:S02]  /*12530*/  @P0 IADD3 R16, R6.reuse, 0x20, RZ ;  /* 0x0000002006100810 */ /* 0x040fe40007ffe0ff */
[C---:B------:R-:W-:Y:S02]  /*12540*/  IADD3 R17, R6.reuse, R7, RZ ;  /* 0x0000000706117210 */ /* 0x040fe40007ffe0ff */
[----:B------:R-:W-:Y:S01]  /*12550*/  IADD3 R18, R7, R16, RZ ;  /* 0x0000001007127210 */ /* 0x000fe20007ffe0ff */
[----:B------:R-:W-:Y:S01]  /*12560*/  STS.64 [R16], R36 ;  /* 0x0000002410007388 */ /* 0x000fe20000000a00 */
[----:B------:R-:W-:-:S02]  /*12570*/  IADD3 R6, R6, R15, RZ ;  /* 0x0000000f06067210 */ /* 0x000fc40007ffe0ff */
[----:B------:R-:W-:Y:S01]  /*12580*/  IADD3 R7, R15, R16, RZ ;  /* 0x000000100f077210 */ /* 0x000fe20007ffe0ff */
[----:B------:R-:W-:Y:S01]  /*12590*/  STS.64 [R16+0x800], R38 ;  /* 0x0008002610007388 */ /* 0x000fe20000000a00 */
[-C--:B------:R-:W-:Y:S02]  /*125a0*/  IADD3 R19, R17, R15.reuse, RZ ;  /* 0x0000000f11137210 */ /* 0x080fe40007ffe0ff */
[----:B------:R-:W-:Y:S01]  /*125b0*/  IADD3 R15, R18, R15, RZ ;  /* 0x0000000f120f7210 */ /* 0x000fe20007ffe0ff */
[----:B------:R-:W-:Y:S01]  /*125c0*/  STS.64 [R17], R40 ;  /* 0x0000002811007388 */ /* 0x000fe20000000a00 */
[----:B------:R-:W-:Y:S01]  /*125d0*/  LOP3.LUT P0, RZ, R9, 0x3, RZ, 0xc0, !PT ;  /* 0x0000000309ff7812 */ /* 0x000fe2000780c0ff */
[----:B------:R-:W-:Y:S02]  /*125e0*/  @P4 FMUL.FTZ R9, R4, 0.69314718246459960938 ;  /* 0x3f31721804094820 */ /* 0x000fe40000410000 */
[----:B------:R-:W-:Y:S04]  /*125f0*/  STS.64 [R17+0x800], R42 ;  /* 0x0008002a11007388 */ /* 0x000fe80000000a00 */
[----:B------:R-:W-:Y:S04]  /*12600*/  STS.64 [R18], R44 ;  /* 0x0000002c12007388 */ /* 0x000fe80000000a00 */
        /* <DEDUP_REMOVED lines=9> */
[----:B------:R-:W-:Y:S04]  /*126a0*/  STS.64 [R14.X4+0x4000], R64 ;  /* 0x004000400e007388 */ /* 0x000fe80000004a00 */
[----:B------:R-:W-:Y:S04]  /*126b0*/  STS.64 [R14.X4+0x4800], R66 ;  /* 0x004800420e007388 */ /* 0x000fe80000004a00 */
[----:B------:R-:W-:Y:S04]  /*126c0*/  STS.64 [R16+0x4000], R68 ;  /* 0x0040004410007388 */ /* 0x000fe80000000a00 */
        /* <DEDUP_REMOVED lines=38> */
[----:B------:R1:W-:Y:S04]  /*12930*/  STS.64 [R6+0xc800], R142 ;  /* 0x00c8008e06007388 */ /* 0x0003e80000000a00 */
[----:B------:R-:W-:Y:S04]  /*12940*/  STS.64 [R7+0xc000], R144 ;  /* 0x00c0009007007388 */ /* 0x000fe80000000a00 */
[----:B------:R2:W-:Y:S04]  /*12950*/  STS.64 [R7+0xc800], R146 ;  /* 0x00c8009207007388 */ /* 0x0005e80000000a00 */
[----:B------:R-:W-:Y:S04]  /*12960*/  STS.64 [R19+0xc000], R152 ;  /* 0x00c0009813007388 */ /* 0x000fe80000000a00 */
[----:B------:R-:W-:Y:S04]  /*12970*/  STS.64 [R19+0xc800], R154 ;  /* 0x00c8009a13007388 */ /* 0x000fe80000000a00 */
[----:B------:R-:W-:Y:S04]  /*12980*/  STS.64 [R15+0xc000], R148 ;  /* 0x00c000940f007388 */ /* 0x000fe80000000a00 */
[----:B------:R-:W-:Y:S01]  /*12990*/  STS.64 [R15+0xc800], R150 ;  /* 0x00c800960f007388 */ /* 0x000fe20000000a00 */
[----:B-1----:R-:W-:-:S03]  /*129a0*/  MOV R6, 0xff800000 ;  /* 0xff80000000067802 */ /* 0x002fc60000000f00 */
[----:B------:R-:W-:Y:S01]  /*129b0*/  BAR.SYNC.DEFER_BLOCKING 0x0 ;  /* 0x0000000000007b1d */ /* 0x000fe20000010000 */
[----:B------:R-:W-:Y:S01]  /*129c0*/  @P3 FFMA.FTZ R6, R3, c[0x0][0x238], R2 ;  /* 0x00008e0003063a23 */ /* 0x000fe20000010002 */
[----:B--2---:R-:W-:-:S04]  /*129d0*/  SHF.R.S32.HI R7, RZ, 0x1f, R12 ;  /* 0x0000001fff077819 */ /* 0x004fc8000001140c */
[----:B------:R-:W-:-:S04]  /*129e0*/  LEA.HI R7, R7, R12, RZ, 0x2 ;  /* 0x0000000c07077211 */ /* 0x000fc800078f10ff */
[----:B------:R-:W-:-:S04]  /*129f0*/  LOP3.LUT R7, R7, 0xffffffc, RZ, 0xc0, !PT ;  /* 0x0ffffffc07077812 */ /* 0x000fc800078ec0ff */
[----:B------:R-:W-:-:S04]  /*12a00*/  IADD3 R7, R12, -R7, RZ ;  /* 0x800000070c077210 */ /* 0x000fc80007ffe0ff */
[----:B------:R-:W-:Y:S01]  /*12a10*/  LEA R7, R7, R0, 0x4 ;  /* 0x0000000007077211 */ /* 0x000fe200078e20ff */
[----:B------:R-:W1:Y:S04]  /*12a20*/  LDS.128 R136, [R5.X4] ;  /* 0x0000000005887984 */ /* 0x000e680000004c00 */
[----:B------:R-:W2:Y:S04]  /*12a30*/  LDS.128 R132, [R5.X4+0x800] ;  /* 0x0008000005847984 */ /* 0x000ea80000004c00 */
[----:B------:R-:W3:Y:S04]  /*12a40*/  LDS.128 R128, [R5.X4+0x1000] ;  /* 0x0010000005807984 */ /* 0x000ee80000004c00 */
[----:B------:R-:W4:Y:S04]  /*12a50*/  LDS.128 R124, [R5.X4+0x1800] ;  /* 0x00180000057c7984 */ /* 0x000f280000004c00 */
[----:B------:R-:W1:Y:S04]  /*12a60*/  LDS.128 R120, [R5.X4+0x2000] ;  /* 0x0020000005787984 */ /* 0x000e680000004c00 */
        /* <DEDUP_REMOVED lines=26> */
[----:B------:R5:W1:Y:S02]  /*12c10*/  LDS.128 R140, [R5.X4+0xf800] ;  /* 0x00f80000058c7984 */ /* 0x000a640000004c00 */
[----:B-----5:R-:W-:Y:S01]  /*12c20*/  MOV R5, 0xff800000 ;  /* 0xff80000000057802 */ /* 0x020fe20000000f00 */
[----:B------:R-:W-:Y:S01]  /*12c30*/  @P4 FFMA.FTZ R5, R164, c[0x0][0x238], R9 ;  /* 0x00008e00a4054a23 */ /* 0x000fe20000010009 */
[----:B------:R-:W-:Y:S05]  /*12c40*/  @P0 BRA `(.L_x_1537) ;  /* 0x000000b000000947 */ /* 0x000fea0003800000 */
[----:B--234-:R-:W-:Y:S01]  /*12c50*/  IADD3 R4, R7, 0x8, RZ ;  /* 0x0000000807047810 */ /* 0x01cfe20007ffe0ff */
[----:B------:R-:W-:Y:S01]  /*12c60*/  IMAD.U32 R0, RZ, RZ, UR5 ;  /* 0x00000005ff007e24 */ /* 0x000fe2000f8e00ff */
[----:B------:R-:W-:-:S02]  /*12c70*/  SHF.R.S32.HI R3, RZ, 0x1f, R7 ;  /* 0x0000001fff037819 */ /* 0x000fc40000011407 */
[C---:B------:R-:W-:Y:S02]  /*12c80*/  IADD3 R2, P0, R7.reuse, UR5, RZ ;  /* 0x0000000507027c10 */ /* 0x040fe4000ff1e0ff */
[----:B------:R-:W-:Y:S02]  /*12c90*/  ISETP.GE.AND P2, PT, R7, UR20, PT ;  /* 0x0000001407007c0c */ /* 0x000fe4000bf46270 */
[----:B------:R-:W-:Y:S02]  /*12ca0*/  ISETP.GE.AND P1, PT, R4, UR20, PT ;  /* 0x0000001404007c0c */ /* 0x000fe4000bf26270 */
[----:B------:R-:W-:Y:S02]  /*12cb0*/  LEA.HI.X.SX32 R3, R0, R3, 0x1, P0 ;  /* 0x0000000300037211 */ /* 0x000fe400000f0eff */
[----:B------:R-:W-:-:S04]  /*12cc0*/  LEA R12, P0, R2, c[0x0][0x208], 0x2 ;  /* 0x00008200020c7a11 */ /* 0x000fc800078010ff */
[----:B------:R-:W-:-:S05]  /*12cd0*/  LEA.HI.X R13, R2, c[0x0][0x20c], R3, 0x2, P0 ;  /* 0x00008300020d7a11 */ /* 0x000fca00000f1403 */
[----:B------:R2:W-:Y:S04]  /*12ce0*/  @!P2 STG.E [R12.64], R5 ;  /* 0x000000050c00a986 */ /* 0x0005e8000c101920 */
[----:B------:R2:W-:Y:S02]  /*12cf0*/  @!P1 STG.E [R12.64+0x20], R6 ;  /* 0x000020060c009986 */ /* 0x0005e4000c101920 */
.L_x_1537:
[----:B--234-:R-:W-:Y:S05]  /*12d00*/  BSYNC B0 ;  /* 0x0000000000007941 */ /* 0x01cfea0003800000 */
.L_x_1536:
[----:B------:R-:W-:Y:S01]  /*12d10*/  ULDC UR4, c[0x0][0x22c] ;  /* 0x00008b0000047ab9 */ /* 0x000fe20000000800 */
[C---:B------:R-:W-:Y:S01]  /*12d20*/  ISETP.GE.AND P1, PT, R8.reuse, UR20, PT ;  /* 0x0000001408007c0c */ /* 0x040fe2000bf26270 */
[----:B------:R-:W-:Y:S01]  /*12d30*/  UIMAD UR4, UR5, UR4, URZ ;  /* 0x00000004050472a4 */ /* 0x000fe2000f8e023f */
[----:B------:R-:W-:Y:S01]  /*12d40*/  IMAD.WIDE R2, R8, 0x100, R10 ;  /* 0x0000010008027825 */ /* 0x000fe200078e020a */
[----:B------:R-:W-:Y:S04]  /*12d50*/  BSSY B0, `(.L_x_1538) ;  /* 0x0000013000007945 */ /* 0x000fe80003800000 */
[----:B------:R-:W-:Y:S01]  /*12d60*/  IMAD.U32 R0, RZ, RZ, UR4 ;  /* 0x00000004ff007e24 */ /* 0x000fe2000f8e00ff */
[----:B------:R-:W-:-:S04]  /*12d70*/  IADD3 R2, P0, R2, UR4, RZ ;  /* 0x0000000402027c10 */ /* 0x000fc8000ff1e0ff */
[----:B------:R-:W-:Y:S02]  /*12d80*/  LEA.HI.X.SX32 R3, R0, R3, 0x1, P0 ;  /* 0x0000000300037211 */ /* 0x000fe400000f0eff */
[----:B------:R-:W-:Y:S02]  /*12d90*/  LEA R4, P0, R2, c[0x0][0x1d8], 0x2 ;  /* 0x0000760002047a11 */ /* 0x000fe400078010ff */
[----:B------:R-:W-:Y:S02]  /*12da0*/  IADD3 R0, R10, 0x40, RZ ;  /* 0x000000400a007810 */ /* 0x000fe40007ffe0ff */
[----:B------:R-:W-:Y:S01]  /*12db0*/  LEA.HI.X R5, R2, c[0x0][0x1dc], R3, 0x2, P0 ;  /* 0x0000770002057a11 */ /* 0x000fe200000f1403 */
[----:B------:R-:W-:Y:S05]  /*12dc0*/  @P1 BRA `(.L_x_1539) ;  /* 0x000000b000001947 */ /* 0x000fea0003800000 */
[C---:B------:R-:W-:Y:S02]  /*12dd0*/  IADD3 R3, R0.reuse, 0x40, RZ ;  /* 0x0000004000037810 */ /* 0x040fe40007ffe0ff */
[C---:B------:R-:W-:Y:S02]  /*12de0*/  IADD3 R2, R0.reuse, 0x80, RZ ;  /* 0x0000008000027810 */ /* 0x040fe40007ffe0ff */
[----:B------:R-:W-:-:S02]  /*12df0*/  ISETP.GE.AND P0, PT, R0, c[0x0][0x220], PT ;  /* 0x0000880000007a0c */ /* 0x000fc40003f06270 */
[----:B------:R-:W-:Y:S02]  /*12e00*/  ISETP.GE.AND P1, PT, R10, c[0x0][0x220], PT ;  /* 0x000088000a007a0c */ /* 0x000fe40003f26270 */
[----:B------:R-:W-:Y:S02]  /*12e10*/  ISETP.GE.AND P3, PT, R3, c[0x0][0x220], PT ;  /* 0x0000880003007a0c */ /* 0x000fe40003f66270 */
[----:B------:R-:W-:-:S07]  /*12e20*/  ISETP.GE.AND P2, PT, R2, c[0x0][0x220], PT ;  /* 0x0000880002007a0c */ /* 0x000fce0003f46270 */
[----:B-1----:R1:W-:Y:S04]  /*12e30*/  @!P0 STG.E.128 [R4.64+0x100], R104 ;  /* 0x0001006804008986 */ /* 0x0023e8000c101d20 */
[----:B------:R1:W-:Y:S04]  /*12e40*/  @!P1 STG.E.64 [R4.64], R136 ;  /* 0x0000008804009986 */ /* 0x0003e8000c101b20 */
[----:B------:R1:W-:Y:S04]  /*12e50*/  @!P1 STG.E.64 [R4.64+0x8], R138 ;  /* 0x0000088a04009986 */ /* 0x0003e8000c101b20 */
[----:B------:R1:W-:Y:S04]  /*12e60*/  @!P3 STG.E.128 [R4.64+0x200], R72 ;  /* 0x000200480400b986 */ /* 0x0003e8000c101d20 */
[----:B------:R1:W-:Y:S02]  /*12e70*/  @!P2 STG.E.128 [R4.64+0x300], R40 ;  /* 0x000300280400a986 */ /* 0x0003e4000c101d20 */
.L_x_1539:
[----:B------:R-:W-:Y:S05]  /*12e80*/  BSYNC B0 ;  /* 0x0000000000007941 */ /* 0x000fea0003800000 */
.L_x_1538:
[----:B------:R-:W-:Y:S01]  /*12e90*/  IADD3 R2, R8, 0x8, RZ ;  /* 0x0000000808027810 */ /* 0x000fe20007ffe0ff */
[----:B------:R-:W-:Y:S03]  /*12ea0*/  BSSY B0, `(.L_x_1540) ;  /* 0x000000d000007945 */ /* 0x000fe60003800000 */
[----:B------:R-:W-:-:S13]  /*12eb0*/  ISETP.GE.AND P0, PT, R2, UR20, PT ;  /* 0x0000001402007c0c */ /* 0x000fda000bf06270 */
[----:B------:R-:W-:Y:S05]  /*12ec0*/  @P0 BRA `(.L_x_1541) ;  /* 0x000000a000000947 */ /* 0x000fea0003800000 */
[C---:B------:R-:W-:Y:S02]  /*12ed0*/  IADD3 R3, R0.reuse, 0x40, RZ ;  /* 0x0000004000037810 */ /* 0x040fe40007ffe0ff */
[----:B------:R-:W-:Y:S02]  /*12ee0*/  IADD3 R2, R0, 0x80, RZ ;  /* 0x0000008000027810 */ /* 0x000fe40007ffe0ff */
[----:B------:R-:W-:Y:S02]  /*12ef0*/  ISETP.GE.AND P3, PT, R10, c[0x0][0x220], PT ;  /* 0x000088000a007a0c */ /* 0x000fe40003f66270 */
[----:B------:R-:W-:Y:S02]  /*12f00*/  ISETP.GE.AND P2, PT, R0, c[0x0][0x220], PT ;  /* 0x0000880000007a0c */ /* 0x000fe40003f46270 */
[----:B------:R-:W-:Y:S02]  /*12f10*/  ISETP.GE.AND P1, PT, R3, c[0x0][0x220], PT ;  /* 0x0000880003007a0c */ /* 0x000fe40003f26270 */
[----:B------:R-:W-:-:S07]  /*12f20*/  ISETP.GE.AND P0, PT, R2, c[0x0][0x220], PT ;  /* 0x0000880002007a0c */ /* 0x000fce0003f06270 */
[----:B------:R2:W-:Y:S04]  /*12f30*/  @!P3 STG.E.128 [R4.64+0x2000], R132 ;  /* 0x002000840400b986 */ /* 0x0005e8000c101d20 */
[----:B-1----:R2:W-:Y:S04]  /*12f40*/  @!P2 STG.E.128 [R4.64+0x2100], R100 ;  /* 0x002100640400a986 */ /* 0x0025e8000c101d20 */
[----:B------:R2:W-:Y:S04]  /*12f50*/  @!P1 STG.E.128 [R4.64+0x2200], R68 ;  /* 0x0022004404009986 */ /* 0x0005e8000c101d20 */
[----:B------:R2:W-:Y:S02]  /*12f60*/  @!P0 STG.E.128 [R4.64+0x2300], R36 ;  /* 0x0023002404008986 */ /* 0x0005e4000c101d20 */
.L_x_1541:
[----:B------:R-:W-:Y:S05]  /*12f70*/  BSYNC B0 ;  /* 0x0000000000007941 */ /* 0x000fea0003800000 */
.L_x_1540:
        /* <DEDUP_REMOVED lines=14> */
.L_x_1543:
[----:B------:R-:W-:Y:S05]  /*13060*/  BSYNC B0 ;  /* 0x0000000000007941 */ /* 0x000fea0003800000 */
.L_x_1542:
        /* <DEDUP_REMOVED lines=14> */
.L_x_1545:
[----:B------:R-:W-:Y:S05]  /*13150*/  BSYNC B0 ;  /* 0x0000000000007941 */ /* 0x000fea0003800000 */
.L_x_1544:
        /* <DEDUP_REMOVED lines=10> */
[----:B-1----:R1:W-:Y:S04]  /*13200*/  @!P3 STG.E.128 [R4.64+0x8000], R120 ;  /* 0x008000780400b986 */ /* 0x0023e8000c101d20 */
[----:B------:R1:W-:Y:S04]  /*13210*/  @!P2 STG.E.128 [R4.64+0x8100], R88 ;  /* 0x008100580400a986 */ /* 0x0003e8000c101d20 */
[----:B------:R1:W-:Y:S04]  /*13220*/  @!P1 STG.E.128 [R4.64+0x8200], R56 ;  /* 0x0082003804009986 */ /* 0x0003e8000c101d20 */
[----:B------:R1:W-:Y:S02]  /*13230*/  @!P0 STG.E.128 [R4.64+0x8300], R24 ;  /* 0x0083001804008986 */ /* 0x0003e4000c101d20 */
.L_x_1547:
[----:B------:R-:W-:Y:S05]  /*13240*/  BSYNC B0 ;  /* 0x0000000000007941 */ /* 0x000fea0003800000 */
.L_x_1546:
        /* <DEDUP_REMOVED lines=14> */
.L_x_1549:
[----:B------:R-:W-:Y:S05]  /*13330*/  BSYNC B0 ;  /* 0x0000000000007941 */ /* 0x000fea0003800000 */
.L_x_1548:
        /* <DEDUP_REMOVED lines=14> */
.L_x_1551:
[----:B------:R-:W-:Y:S05]  /*13420*/  BSYNC B0 ;  /* 0x0000000000007941 */ /* 0x000fea0003800000 */
.L_x_1550:
[----:B------:R-:W-:-:S04]  /*13430*/  IADD3 R8, R8, 0x38, RZ ;  /* 0x0000003808087810 */ /* 0x000fc80007ffe0ff */
[----:B------:R-:W-:-:S13]  /*13440*/  ISETP.GE.AND P0, PT, R8, UR20, PT ;  /* 0x0000001408007c0c */ /* 0x000fda000bf06270 */
[----:B------:R-:W-:Y:S05]  /*13450*/  @P0 EXIT ;  /* 0x000000000000094d */ /* 0x000fea0003800000 */
[C---:B------:R-:W-:Y:S02]  /*13460*/  IADD3 R2, R0.reuse, 0x40, RZ ;  /* 0x0000004000027810 */ /* 0x040fe40007ffe0ff */
[----:B------:R-:W-:Y:S02]  /*13470*/  ISETP.GE.AND P1, PT, R0, c[0x0][0x220], PT ;  /* 0x0000880000007a0c */ /* 0x000fe40003f26270 */
[----:B------:R-:W-:Y:S02]  /*13480*/  ISETP.GE.AND P0, PT, R2, c[0x0][0x220], PT ;  /* 0x0000880002007a0c */ /* 0x000fe40003f06270 */
[----:B------:R-:W-:Y:S02]  /*13490*/  IADD3 R0, R0, 0x80, RZ ;  /* 0x0000008000007810 */ /* 0x000fe40007ffe0ff */
[----:B------:R-:W-:-:S07]  /*134a0*/  ISETP.GE.AND P2, PT, R10, c[0x0][0x220], PT ;  /* 0x000088000a007a0c */ /* 0x000fce0003f46270 */
[----:B-1----:R1:W-:Y:S04]  /*134b0*/  @!P1 STG.E.128 [R4.64+0xe100], R76 ;  /* 0x00e1004c04009986 */ /* 0x0023e8000c101d20 */
[----:B------:R1:W-:Y:S01]  /*134c0*/  @!P0 STG.E.128 [R4.64+0xe200], R44 ;  /* 0x00e2002c04008986 */ /* 0x0003e2000c101d20 */
[----:B------:R-:W-:-:S03]  /*134d0*/  ISETP.GE.AND P0, PT, R0, c[0x0][0x220], PT ;  /* 0x0000880000007a0c */ /* 0x000fc60003f06270 */
[----:B------:R1:W-:Y:S10]  /*134e0*/  @!P2 STG.E.128 [R4.64+0xe000], R108 ;  /* 0x00e0006c0400a986 */ /* 0x0003f4000c101d20 */
[----:B------:R-:W-:Y:S05]  /*134f0*/  @P0 EXIT ;  /* 0x000000000000094d */ /* 0x000fea0003800000 */
[----:B------:R-:W-:Y:S01]  /*13500*/  STG.E.128 [R4.64+0xe300], R140 ;  /* 0x00e3008c04007986 */ /* 0x000fe2000c101d20 */
[----:B------:R-:W-:Y:S05]  /*13510*/  EXIT ;  /* 0x000000000000794d */ /* 0x000fea0003800000 */
.L_x_1552:
        /* <DEDUP_REMOVED lines=14> */
.L_x_4916:


//--------------------- .text._ZN5flash24flash_fwd_splitkv_kernelI23Flash_fwd_kernel_traitsILi256ELi64ELi64ELi4ELb0ELb0EN7cutlass10bfloat16_tE19Flash_kernel_traitsILi256ELi64ELi64ELi4ES3_EELb1ELb0ELb0ELb0ELb0ELb1ELb1ELb0EEEvNS_16Flash_fwd_paramsE --------------------------
	.section	.text._ZN5flash24flash_fwd_splitkv_kernelI23Flash_fwd_kernel_traitsILi256ELi64ELi64ELi4ELb0ELb0EN7cutlass10bfloat16_tE19Flash_kernel_traitsILi256ELi64ELi64ELi4ES3_EELb1ELb0ELb0ELb0ELb0ELb1ELb1ELb0EEEvNS_16Flash_fwd_paramsE,"ax",@progbits
	.sectioninfo	@"SHI_REGISTERS=255"
	.align	128
        .global         _ZN5flash24flash_fwd_splitkv_kernelI23Flash_fwd_kernel_traitsILi256ELi64ELi64ELi4ELb0ELb0EN7cutlass10bfloat16_tE19Flash_kernel_traitsILi256ELi64ELi64ELi4ES3_EELb1ELb0ELb0ELb0ELb0ELb1ELb1ELb0EEEvNS_16Flash_fwd_paramsE
        .type           _ZN5flash24flash_fwd_splitkv_kernelI23Flash_fwd_kernel_traitsILi256ELi64ELi64ELi4ELb0ELb0EN7cutlass10bfloat16_tE19Flash_kernel_traitsILi256ELi64ELi64ELi4ES3_EELb1ELb0ELb0ELb0ELb0ELb1ELb1ELb0EEEvNS_16Flash_fwd_paramsE,@function
        .size           _ZN5flash24flash_fwd_splitkv_kernelI23Flash_fwd_kernel_traitsILi256ELi64ELi64ELi4ELb0ELb0EN7cutlass10bfloat16_tE19Flash_kernel_traitsILi256ELi64ELi64ELi4ES3_EELb1ELb0ELb0ELb0ELb0ELb1ELb1ELb0EEEvNS_16Flash_fwd_paramsE,(.L_x_4917 - _ZN5flash24flash_fwd_splitkv_kernelI23Flash_fwd_kernel_traitsILi256ELi64ELi64ELi4ELb0ELb0EN7cutlass10bfloat16_tE19Flash_kernel_traitsILi256ELi64ELi64ELi4ES3_EELb1ELb0ELb0ELb0ELb0ELb1ELb1ELb0EEEvNS_16Flash_fwd_paramsE)
        .other          _ZN5flash24flash_fwd_splitkv_kernelI23Flash_fwd_kernel_traitsILi256ELi64ELi64ELi4ELb0ELb0EN7cutlass10bfloat16_tE19Flash_kernel_traitsILi256ELi64ELi64ELi4ES3_EELb1ELb0ELb0ELb0ELb0ELb1ELb1ELb0EEEvNS_16Flash_fwd_paramsE,@"STO_CUDA_ENTRY STV_DEFAULT"
_ZN5flash24flash_fwd_splitkv_kernelI23Flash_fwd_kernel_traitsILi256ELi64ELi64ELi4ELb0ELb0EN7cutlass10bfloat16_tE19Flash_kernel_traitsILi256ELi64ELi64ELi4ES3_EELb1ELb0ELb0ELb0ELb0ELb1ELb1ELb0EEEvNS_16Flash_fwd_paramsE:
.text._ZN5flash24flash_fwd_splitkv_kernelI23Flash_fwd_kernel_traitsILi256ELi64ELi64ELi4ELb0ELb0EN7cutlass10bfloat16_tE19Flash_kernel_traitsILi256ELi64ELi64ELi4ES3_EELb1ELb0ELb0ELb0ELb0ELb1ELb1ELb0EEEvNS_16Flash_fwd_paramsE:
        /* <DEDUP_REMOVED lines=77> */
.L_x_1553:
[----:B------:R-:W-:Y:S02]  /*04d0*/  ULDC UR8, c[0x0][0x218] ;  /* 0x0000860000087ab9 */ /* 0x000fe40000000800 */
.L_x_1554:
        /* <DEDUP_REMOVED lines=112> */
.L_x_1557:
[----:B------:R-:W-:Y:S05]  /*0be0*/  BSYNC B0 ;  /* 0x0000000000007941 */ /* 0x000fea0003800000 */
.L_x_1556:
        /* <DEDUP_REMOVED lines=12> */
.L_x_1559:
[----:B------:R-:W-:Y:S05]  /*0cb0*/  BSYNC B0 ;  /* 0x0000000000007941 */ /* 0x000fea0003800000 */
.L_x_1558:
        /* <DEDUP_REMOVED lines=12> */
.L_x_1561:
[----:B------:R-:W-:Y:S05]  /*0d80*/  BSYNC B0 ;  /* 0x0000000000007941 */ /* 0x000fea0003800000 */
.L_x_1560:
        /* <DEDUP_REMOVED lines=12> */
.L_x_1563:
[----:B------:R-:W-:Y:S05]  /*0e50*/  BSYNC B0 ;  /* 0x0000000000007941 */ /* 0x000fea0003800000 */
.L_x_1562:
        /* <DEDUP_REMOVED lines=12> */
.L_x_1565:
[----:B------:R-:W-:Y:S05]  /*0f20*/  BSYNC B0 ;  /* 0x0000000000007941 */ /* 0x000fea0003800000 */
.L_x_1564:
        /* <DEDUP_REMOVED lines=12> */
.L_x_1567:
[----:B------:R-:W-:Y:S05]  /*0ff0*/  BSYNC B0 ;  /* 0x0000000000007941 */ /* 0x000fea0003800000 */
.L_x_1566:
        /* <DEDUP_REMOVED lines=12> */
.L_x_1569:
[----:B------:R-:W-:Y:S05]  /*10c0*/  BSYNC B0 ;  /* 0x0000000000007941 */ /* 0x000fea0003800000 */
.L_x_1568:
        /* <DEDUP_REMOVED lines=12> */
.L_x_1571:
[----:B------:R-:W-:Y:S05]  /*1190*/  BSYNC B0 ;  /* 0x0000000000007941 */ /* 0x000fea0003800000 */
.L_x_1570:
        /* <DEDUP_REMOVED lines=32> */
.L_x_1555:
        /* <DEDUP_REMOVED lines=121> */
.L_x_1572:
        /* <DEDUP_REMOVED lines=21> */
.L_x_1574:
        /* <DEDUP_REMOVED lines=59> */
.L_x_1573:
        /* <DEDUP_REMOVED lines=131> */
.L_x_1576:
[----:B------:R-:W-:Y:S05]  /*2860*/  BSYNC B0 ;  /* 0x0000000000007941 */ /* 0x000fea0003800000 */
.L_x_1575:
        /* <DEDUP_REMOVED lines=45> */
.L_x_1578:
[----:B------:R-:W-:Y:S05]  /*2b40*/  BSYNC B0 ;  /* 0x0000000000007941 */ /* 0x000fea0003800000 */
.L_x_1577:
        /* <DEDUP_REMOVED lines=45> */
.L_x_1580:
[----:B------:R-:W-:Y:S05]  /*2e20*/  BSYNC B0 ;  /* 0x0000000000007941 */ /* 0x000fea0003800000 */
.L_x_1579:
        /* <DEDUP_REMOVED lines=44> */
.L_x_1582:
[----:B------:R-:W-:Y:S05]  /*30f0*/  BSYNC B0 ;  /* 0x0000000000007941 */ /* 0x000fea0003800000 */
.L_x_1581:
        /* <DEDUP_REMOVED lines=39> */
.L_x_1584:
[----:B------:R-:W-:Y:S05]  /*3370*/  BSYNC B0 ;  /* 0x0000000000007941 */ /* 0x000fea0003800000 */
.L_x_1583:
        /* <DEDUP_REMOVED lines=41> */
.L_x_1586:
[----:B------:R-:W-:Y:S05]  /*3610*/  BSYNC B0 ;  /* 0x0000000000007941 */ /* 0x000fea0003800000 */
.L_x_1585:
        /* <DEDUP_REMOVED lines=40> */
.L_x_1588:
[----:B------:R-:W-:Y:S05]  /*38a0*/  BSYNC B0 ;  /* 0x0000000000007941 */ /* 0x000fea0003800000 */
.L_x_1587:
        /* <DEDUP_REMOVED lines=42> */
.L_x_1590:
[----:B------:R-:W-:Y:S05]  /*3b50*/  BSYNC B0 ;  /* 0x0000000000007941 */ /* 0x000fea0003800000 */
.L_x_1589:
        /* <DEDUP_REMOVED lines=39> */
[----:B------:R-:W-:Y:S02]  /*3dd0*/  @!P2 IMAD.MOV.U32 R12, RZ, RZ, R250 ;  /* 0x000000ffff0ca224 */ /* 0x000fe400078e00fa */
[--C-:B------:R-:W-:Y:S01]  /*3de0*/  @!P2 IMAD.MOV.U32 R13, RZ, RZ, R252.reuse ;  /* 0x000000ffff0da224 */ /* 0x100fe200078e00fc */
        /* <DEDUP_REMOVED lines=22> */
.L_x_1592:
[----:B------:R-:W-:Y:S05]  /*3f50*/  BSYNC B0 ;  /* 0x0000000000007941 */ /* 0x000fea0003800000 */
.L_x_1591:
        /* <DEDUP_REMOVED lines=17> */
[----:B---3--:R-:W-:Y:S02]  /*4070*/  IMAD.U32 R13, RZ, RZ, UR27 ;  /* 0x0000001bff0d7e24 */ /* 0x008fe4000f8e00ff */
        /* <DEDUP_REMOVED lines=35> */
.L_x_1594:
[----:B------:R-:W-:Y:S05]  /*42b0*/  BSYNC B0 ;  /* 0x0000000000007941 */ /* 0x000fea0003800000 */
.L_x_1593:
        /* <DEDUP_REMOVED lines=15> */
[CC--:B---3--:R-:W-:Y:S01]  /*43b0*/  @!P5 LEA R16, P6, R11.reuse, R250.reuse, 0x1 ;  /* 0x000000fa0b10d211 */ /* 0x0c8fe200078c08ff */
[----:B------:R3:W-:Y:S01]  /*43c0*/  @P5 STS.128 [R243+0x11000], RZ ;  /* 0x011000fff3005388 */ /* 0x0007e20000000c00 */
[CC--:B------:R-:W-:Y:S02]  /*43d0*/  @!P4 LEA R14, P3, R11.reuse, R250.reuse, 0x1 ;  /* 0x000000fa0b0ec211 */ /* 0x0c0fe400078608ff */
[C---:B-1----:R-:W-:Y:S02]  /*43e0*/  @!P2 LEA R12, P1, R11.reuse, R250, 0x1 ;  /* 0x000000fa0b0ca211 */ /* 0x042fe400078208ff */
        /* <DEDUP_REMOVED lines=25> */
.L_x_1596:
[----:B------:R-:W-:Y:S05]  /*4580*/  BSYNC B0 ;  /* 0x0000000000007941 */ /* 0x000fea0003800000 */
.L_x_1595:
        /* <DEDUP_REMOVED lines=12> */
[-C--:B---3--:R-:W-:Y:S01]  /*4650*/  @!P3 MOV R14, R250.reuse ;  /* 0x000000fa000eb202 */ /* 0x088fe20000000f00 */
[----:B-1----:R-:W-:Y:S01]  /*4660*/  @!P3 IMAD.MOV.U32 R11, RZ, RZ, c[0x0][0x1a4] ;  /* 0x00006900ff0bb624 */ /* 0x002fe200078e00ff */
[----:B------:R-:W-:Y:S01]  /*4670*/  @!P2 MOV R10, c[0x0][0x1a4] ;  /* 0x00006900000aaa02 */ /* 0x000fe20000000f00 */
[--C-:B------:R-:W-:Y:S01]  /*4680*/  @!P3 IMAD.MOV.U32 R15, RZ, RZ, R252.reuse ;  /* 0x000000ffff0fb224 */ /* 0x100fe200078e00fc */
[----:B------:R-:W-:Y:S01]  /*4690*/  @!P2 MOV R12, R250 ;  /* 0x000000fa000ca202 */ /* 0x000fe20000000f00 */
[----:B------:R-:W-:Y:S01]  /*46a0*/  @!P2 IMAD.MOV.U32 R13, RZ, RZ, R252 ;  /* 0x000000ffff0da224 */ /* 0x000fe200078e00fc */
[----:B------:R-:W-:Y:S01]  /*46b0*/  @!P1 MOV R251, R252 ;  /* 0x000000fc00fb9202 */ /* 0x000fe20000000f00 */
[----:B------:R-:W-:Y:S01]  /*46c0*/  @!P1 IMAD.MOV.U32 R9, RZ, RZ, c[0x0][0x1a4] ;  /* 0x00006900ff099624 */ /* 0x000fe200078e00ff */
[----:B------:R1:W-:Y:S01]  /*46d0*/  @P3 STS.128 [R243+0x11800], RZ ;  /* 0x011800fff3003388 */ /* 0x0003e20000000c00 */
[----:B------:R-:W-:Y:S02]  /*46e0*/  @!P3 IMAD R11, R11, 0x60, RZ ;  /* 0x000000600b0bb824 */ /* 0x000fe400078e02ff */
        /* <DEDUP_REMOVED lines=33> */
.L_x_1598:
[----:B------:R-:W-:Y:S05]  /*4900*/  BSYNC B0 ;  /* 0x0000000000007941 */ /* 0x000fea0003800000 */
.L_x_1597:
[----:B------:R-:W-:Y:S01]  /*4910*/  SHF.L.U32 R241, R241, 0x1, RZ ;  /* 0x00000001f1f17819 */ /* 0x000fe200000006ff */
[----:B------:R-:W-:Y:S01]  /*4920*/  LDSM.16.M88.4 R48, [R242] ;  /* 0x00000000f230783b */ /* 0x000fe20000000200 */
[----:B------:R-:W-:Y:S01]  /*4930*/  LOP3.LUT P0, RZ, R6, 0x2, RZ, 0xc0, !PT ;  /* 0x0000000206ff7812 */ /* 0x000fe2000780c0ff */
[----:B------:R-:W-:Y:S01]  /*4940*/  UISETP.GT.AND UP0, UPT, UR28, UR21, UPT ;  /* 0x000000151c00728c */ /* 0x000fe2000bf04270 */
[C---:B------:R-:W-:Y:S01]  /*4950*/  IADD3 R6, R241.reuse, 0x8000, RZ ;  /* 0x00008000f1067810 */ /* 0x040fe20007ffe0ff */
[----:B-1-3--:R-:W1:Y:S01]  /*4960*/  LDSM.16.M88.4 R16, [R241+0x8000] ;  /* 0x00800000f110783b */ /* 0x00ae620000000200 */
[----:B------:R-:W-:Y:S02]  /*4970*/  IADD3 R239, R241, 0x8020, RZ ;  /* 0x00008020f1ef7810 */ /* 0x000fe40007ffe0ff */
[-C--:B------:R-:W-:Y:S01]  /*4980*/  LEA R240, R7, R242.reuse, 0x1 ;  /* 0x000000f207f07211 */ /* 0x080fe200078e08ff */
[----:B------:R-:W3:Y:S01]  /*4990*/  LDSM.16.M88.4 R44, [R241+0x8800] ;  /* 0x00880000f12c783b */ /* 0x000ee20000000200 */
[----:B------:R-:W-:-:S02]  /*49a0*/  LEA R238, R5, R242, 0x1 ;  /* 0x000000f205ee7211 */ /* 0x000fc400078e08ff */
[----:B------:R-:W-:Y:S01]  /*49b0*/  LEA R235, R2, R241, 0x1 ;  /* 0x000000f102eb7211 */ /* 0x000fe200078e08ff */
[----:B------:R-:W5:Y:S01]  /*49c0*/  LDSM.16.M88.4 R64, [R241+0x9000] ;  /* 0x00900000f140783b */ /* 0x000f620000000200 */
[----:B------:R-:W-:Y:S02]  /*49d0*/  LEA R237, R5, R240, 0x1 ;  /* 0x000000f005ed7211 */ /* 0x000fe400078e08ff */
[----:B------:R-:W-:Y:S01]  /*49e0*/  @P0 IADD3 R239, R6, -0x20, RZ ;  /* 0xffffffe006ef0810 */ /* 0x000fe20007ffe0ff */
[----:B------:R-:W-:Y:S01]  /*49f0*/  LDSM.16.M88.4 R12, [R240] ;  /* 0x00000000f00c783b */ /* 0x000fe20000000200 */
[----:B------:R-:W-:Y:S02]  /*4a00*/  PLOP3.LUT P6, PT, PT, PT, UP0, 0x80, 0x0 ;  /* 0x000000000000781c */ /* 0x000fe40003fcf008 */
[----:B------:R-:W-:Y:S01]  /*4a10*/  LEA R228, R2, R239, 0x1 ;  /* 0x000000ef02e47211 */ /* 0x000fe200078e08ff */
[----:B------:R-:W2:Y:S01]  /*4a20*/  LDSM.16.M88.4 R24, [R239] ;  /* 0x00000000ef18783b */ /* 0x000ea20000000200 */
[----:B------:R-:W-:-:S02]  /*4a30*/  IADD3 R2, R4, 0x8, RZ ;  /* 0x0000000804027810 */ /* 0x000fc40007ffe0ff */
[----:B------:R-:W-:Y:S01]  /*4a40*/  IMNMX R167, R4, UR10, PT ;  /* 0x0000000a04a77c17 */ /* 0x000fe2000b800200 */
[----:B------:R-:W4:Y:S01]  /*4a50*/  LDSM.16.M88.4 R36, [R241+0x9800] ;  /* 0x00980000f124783b */ /* 0x000f220000000200 */
[----:B------:R-:W-:Y:S02]  /*4a60*/  IMNMX R2, R2, UR10, PT ;  /* 0x0000000a02027c17 */ /* 0x000fe4000b800200 */
[C---:B------:R-:W-:Y:S01]  /*4a70*/  IADD3 R231, R239.reuse, 0x800, RZ ;  /* 0x00000800efe77810 */ /* 0x040fe20007ffe0ff */
[----:B------:R-:W2:Y:S01]  /*4a80*/  LDSM.16.M88.4 R8, [R239+0x800] ;  /* 0x00080000ef08783b */ /* 0x000ea20000000200 */
        /* <DEDUP_REMOVED lines=8> */
[----:B------:R-:W-:Y:S01]  /*4b10*/  LDSM.16.M88.4 R56, [R238] ;  /* 0x00000000ee38783b */ /* 0x000fe20000000200 */
[C---:B------:R-:W-:Y:S02]  /*4b20*/  IADD3 R223, R239.reuse, 0x4000, RZ ;  /* 0x00004000efdf7810 */ /* 0x040fe40007ffe0ff */
[C---:B------:R-:W-:Y:S01]  /*4b30*/  IADD3 R222, R239.reuse, 0x4800, RZ ;  /* 0x00004800efde7810 */ /* 0x040fe20007ffe0ff */
[----:B-1----:R-:W-:Y:S01]  /*4b40*/  HMMA.16816.F32.BF16 R20, R48, R16, RZ ;  /* 0x000000103014723c */ /* 0x002fe200000418ff */
[----:B------:R-:W-:Y:S01]  /*4b50*/  LDSM.16.M88.4 R80, [R235+0x9000] ;  /* 0x00900000eb50783b */ /* 0x000fe20000000200 */
[----:B------:R-:W-:-:S02]  /*4b60*/  IADD3 R221, R239, 0x5000, RZ ;  /* 0x00005000efdd7810 */ /* 0x000fc40007ffe0ff */
[C---:B------:R-:W-:Y:S01]  /*4b70*/  IADD3 R220, R239.reuse, 0x5800, RZ ;  /* 0x00005800efdc7810 */ /* 0x040fe20007ffe0ff */
[----:B------:R-:W-:Y:S01]  /*4b80*/  LDSM.16.M88.4 R76, [R235+0x9800] ;  /* 0x00980000eb4c783b */ /* 0x000fe20000000200 */
[C---:B------:R-:W-:Y:S02]  /*4b90*/  IADD3 R219, R239.reuse, 0x6000, RZ ;  /* 0x00006000efdb7810 */ /* 0x040fe40007ffe0ff */
[----:B------:R-:W-:Y:S01]  /*4ba0*/  HMMA.16816.F32.BF16 R16, R48, R18, RZ ;  /* 0x000000123010723c */ /* 0x000fe200000418ff */
[----:B------:R-:W-:Y:S01]  /*4bb0*/  LDSM.16.M88.4 R52, [R228+0x1000] ;  /* 0x00100000e434783b */ /* 0x000fe20000000200 */
[C---:B------:R-:W-:Y:S02]  /*4bc0*/  IADD3 R218, R239.reuse, 0x6800, RZ ;  /* 0x00006800efda7810 */ /* 0x040fe40007ffe0ff */
[C---:B------:R-:W-:Y:S01]  /*4bd0*/  IADD3 R217, R239.reuse, 0x7000, RZ ;  /* 0x00007000efd97810 */ /* 0x040fe20007ffe0ff */
[----:B------:R-:W-:Y:S01]  /*4be0*/  LDSM.16.M88.4 R72, [R242+0x2000] ;  /* 0x00200000f248783b */ /* 0x000fe20000000200 */
[----:B------:R-:W-:-:S02]  /*4bf0*/  IADD3 R216, R239, 0x7800, RZ ;  /* 0x00007800efd87810 */ /* 0x000fc40007ffe0ff */
[C---:B---3--:R-:W-:Y:S01]  /*4c00*/  HMMA.16816.F32.BF16 R32, R48.reuse, R44, RZ ;  /* 0x0000002c3020723c */ /* 0x048fe200000418ff */
[----:B------:R-:W-:Y:S04]  /*4c10*/  LDSM.16.M88.4 R88, [R228+0x4800] ;  /* 0x00480000e458783b */ /* 0x000fe80000000200 */
[----:B------:R-:W-:Y:S03]  /*4c20*/  LDSM.16.M88.4 R84, [R241+0xe800] ;  /* 0x00e80000f154783b */ /* 0x000fe60000000200 */
[C---:B------:R-:W-:Y:S01]  /*4c30*/  HMMA.16816.F32.BF16 R44, R48.reuse, R46, RZ ;  /* 0x0000002e302c723c */ /* 0x040fe200000418ff */
[----:B------:R-:W0:Y:S07]  /*4c40*/  LDGDEPBAR ;  /* 0x00000000000079af */ /* 0x000e2e0000000000 */
[C---:B-----5:R-:W-:Y:S08]  /*4c50*/  HMMA.16816.F32.BF16 R68, R48.reuse, R64, RZ ;  /* 0x000000403044723c */ /* 0x060ff000000418ff */
[----:B------:R-:W-:Y:S08]  /*4c60*/  HMMA.16816.F32.BF16 R64, R48, R66, RZ ;  /* 0x000000423040723c */ /* 0x000ff000000418ff */
[C---:B--2---:R-:W-:Y:S08]  /*4c70*/  HMMA.16816.F32.BF16 R20, R12.reuse, R24, R20 ;  /* 0x000000180c14723c */ /* 0x044ff00000041814 */
[----:B------:R-:W-:Y:S01]  /*4c80*/  HMMA.16816.F32.BF16 R16, R12, R26, R16 ;  /* 0x0000001a0c10723c */ /* 0x000fe20000041810 */
[----:B------:R-:W1:Y:S07]  /*4c90*/  LDSM.16.M88.4 R24, [R235+0x8000] ;  /* 0x00800000eb18783b */ /* 0x000e6e0000000200 */
        /* <DEDUP_REMOVED lines=10> */
[----:B------:R-:W-:Y:S01]  /*4d40*/  HMMA.16816.F32.BF16 R48, R12, R42, R48 ;  /* 0x0000002a0c30723c */ /* 0x000fe20000041830 */
[----:B------:R-:W4:Y:S04]  /*4d50*/  LDSM.16.M88.4 R12, [R228+0x800] ;  /* 0x00080000e40c783b */ /* 0x000f280000000200 */
        /* <DEDUP_REMOVED lines=9> */
[----:B------:R-:W5:Y:S07]  /*4df0*/  LDSM.16.M88.4 R80, [R241+0xb000] ;  /* 0x00b00000f150783b */ /* 0x000f6e0000000200 */
[C---:B---3--:R-:W-:Y:S08]  /*4e00*/  HMMA.16816.F32.BF16 R20, R28.reuse, R36, R20 ;  /* 0x000000241c14723c */ /* 0x048ff00000041814 */
        /* <DEDUP_REMOVED lines=8> */
[----:B------:R-:W3:Y:S07]  /*4e90*/  LDSM.16.M88.4 R12, [R239+0x2000] ;  /* 0x00200000ef0c783b */ /* 0x000eee0000000200 */
[C---:B------:R-:W-:Y:S08]  /*4ea0*/  HMMA.16816.F32.BF16 R68, R28.reuse, R52, R68 ;  /* 0x000000341c44723c */ /* 0x040ff00000041844 */
[----:B------:R-:W-:Y:S01]  /*4eb0*/  HMMA.16816.F32.BF16 R64, R28, R54, R64 ;  /* 0x000000361c40723c */ /* 0x000fe20000041840 */
[----:B------:R-:W4:Y:S07]  /*4ec0*/  LDSM.16.M88.4 R52, [R239+0x3000] ;  /* 0x00300000ef34783b */ /* 0x000f2e0000000200 */
[C---:B-1----:R-:W-:Y:S08]  /*4ed0*/  HMMA.16816.F32.BF16 R20, R72.reuse, R24, R20 ;  /* 0x000000184814723c */ /* 0x042ff00000041814 */
[----:B------:R-:W-:Y:S01]  /*4ee0*/  HMMA.16816.F32.BF16 R16, R72, R26, R16 ;  /* 0x0000001a4810723c */ /* 0x000fe20000041810 */
[----:B------:R-:W-:Y:S07]  /*4ef0*/  LDSM.16.M88.4 R24, [R235+0xa000] ;  /* 0x00a00000eb18783b */ /* 0x000fee0000000200 */
[C---:B------:R-:W-:Y:S08]  /*4f00*/  HMMA.16816.F32.BF16 R60, R28.reuse, R40, R60 ;  /* 0x000000281c3c723c */ /* 0x040ff0000004183c */
[----:B------:R-:W-:Y:S01]  /*4f10*/  HMMA.16816.F32.BF16 R56, R28, R42, R56 ;  /* 0x0000002a1c38723c */ /* 0x000fe20000041838 */
[----:B------:R-:W-:Y:S04]  /*4f20*/  LDSM.16.M88.4 R40, [R239+0x3800] ;  /* 0x00380000ef28783b */ /* 0x000fe80000000200 */
[----:B------:R-:W-:Y:S03]  /*4f30*/  LDSM.16.M88.4 R28, [R235+0xa800] ;  /* 0x00a80000eb1c783b */ /* 0x000fe60000000200 */
[C---:B--2---:R-:W-:Y:S08]  /*4f40*/  HMMA.16816.F32.BF16 R32, R72.reuse, R8, R32 ;  /* 0x000000084820723c */ /* 0x044ff00000041820 */
[C---:B------:R-:W-:Y:S01]  /*4f50*/  HMMA.16816.F32.BF16 R44, R72.reuse, R10, R44 ;  /* 0x0000000a482c723c */ /* 0x040fe2000004182c */
[----:B------:R-:W1:Y:S07]  /*4f60*/  LDSM.16.M88.4 R8, [R238+0x2000] ;  /* 0x00200000ee08783b */ /* 0x000e6e0000000200 */
[C---:B-----5:R-:W-:Y:S08]  /*4f70*/  HMMA.16816.F32.BF16 R68, R72.reuse, R80, R68 ;  /* 0x000000504844723c */ /* 0x060ff00000041844 */
[----:B------:R-:W-:Y:S01]  /*4f80*/  HMMA.16816.F32.BF16 R64, R72, R82, R64 ;  /* 0x000000524840723c */ /* 0x000fe20000041840 */
[----:B------:R-:W-:Y:S07]  /*4f90*/  LDSM.16.M88.4 R80, [R237+0x4000] ;  /* 0x00400000ed50783b */ /* 0x000fee0000000200 */
[C---:B---3--:R-:W-:Y:S08]  /*4fa0*/  HMMA.16816.F32.BF16 R20, R36.reuse, R12, R20 ;  /* 0x0000000c2414723c */ /* 0x048ff00000041814 */
        /* <DEDUP_REMOVED lines=12> */
[C---:B-1----:R-:W-:Y:S08]  /*5070*/  HMMA.16816.F32.BF16 R20, R8.reuse, R24, R20 ;  /* 0x000000180814723c */ /* 0x042ff00000041814 */
[----:B------:R-:W-:Y:S01]  /*5080*/  HMMA.16816.F32.BF16 R16, R8, R26, R16 ;  /* 0x0000001a0810723c */ /* 0x000fe20000041810 */
[----:B------:R-:W1:Y:S07]  /*5090*/  LDSM.16.M88.4 R24, [R237+0x2000] ;  /* 0x00200000ed18783b */ /* 0x000e6e0000000200 */
[C---:B------:R-:W-:Y:S08]  /*50a0*/  HMMA.16816.F32.BF16 R60, R36.reuse, R40, R60 ;  /* 0x00000028243c723c */ /* 0x040ff0000004183c */
[----:B------:R-:W-:Y:S01]  /*50b0*/  HMMA.16816.F32.BF16 R56, R36, R42, R56 ;  /* 0x0000002a2438723c */ /* 0x000fe20000041838 */
[----:B------:R-:W4:Y:S04]  /*50c0*/  LDSM.16.M88.4 R40, [R228+0x3000] ;  /* 0x00300000e428783b */ /* 0x000f280000000200 */
[----:B------:R-:W-:Y:S03]  /*50d0*/  LDSM.16.M88.4 R36, [R242+0x4000] ;  /* 0x00400000f224783b */ /* 0x000fe60000000200 */
        /* <DEDUP_REMOVED lines=8> */
[----:B------:R-:W3:Y:S04]  /*5160*/  LDSM.16.M88.4 R8, [R241+0xc800] ;  /* 0x00c80000f108783b */ /* 0x000ee80000000200 */
[----:B------:R-:W-:Y:S03]  /*5170*/  LDSM.16.M88.4 R48, [R241+0xd000] ;  /* 0x00d00000f130783b */ /* 0x000fe60000000200 */
[C---:B-1----:R-:W-:Y:S08]  /*5180*/  HMMA.16816.F32.BF16 R20, R24.reuse, R72, R20 ;  /* 0x000000481814723c */ /* 0x042ff00000041814 */
[C---:B------:R-:W-:Y:S01]  /*5190*/  HMMA.16816.F32.BF16 R16, R24.reuse, R74, R16 ;  /* 0x0000004a1810723c */ /* 0x040fe20000041810 */
[----:B------:R-:W-:Y:S07]  /*51a0*/  LDSM.16.M88.4 R72, [R228+0x4000] ;  /* 0x00400000e448783b */ /* 0x000fee0000000200 */
[C---:B------:R-:W-:Y:S08]  /*51b0*/  HMMA.16816.F32.BF16 R32, R24.reuse, R52, R32 ;  /* 0x000000341820723c */ /* 0x040ff00000041820 */
[C---:B------:R-:W-:Y:S01]  /*51c0*/  HMMA.16816.F32.BF16 R44, R24.reuse, R54, R44 ;  /* 0x00000036182c723c */ /* 0x040fe2000004182c */
[----:B------:R-:W-:Y:S07]  /*51d0*/  LDSM.16.M88.4 R52, [R241+0xd800] ;  /* 0x00d80000f134783b */ /* 0x000fee0000000200 */
[C---:B----4-:R-:W-:Y:S08]  /*51e0*/  HMMA.16816.F32.BF16 R68, R24.reuse, R40, R68 ;  /* 0x000000281844723c */ /* 0x050ff00000041844 */
[----:B------:R-:W-:Y:S01]  /*51f0*/  HMMA.16816.F32.BF16 R64, R24, R42, R64 ;  /* 0x0000002a1840723c */ /* 0x000fe20000041840 */
[----:B------:R-:W1:Y:S07]  /*5200*/  LDSM.16.M88.4 R40, [R240+0x4000] ;  /* 0x00400000f028783b */ /* 0x000e6e0000000200 */
[C---:B--2---:R-:W-:Y:S08]  /*5210*/  HMMA.16816.F32.BF16 R20, R36.reuse, R12, R20 ;  /* 0x0000000c2414723c */ /* 0x044ff00000041814 */
[C---:B------:R-:W-:Y:S01]  /*5220*/  HMMA.16816.F32.BF16 R16, R36.reuse, R14, R16 ;  /* 0x0000000e2410723c */ /* 0x040fe20000041810 */
[----:B------:R-:W-:Y:S07]  /*5230*/  LDSM.16.M88.4 R12, [R235+0xc000] ;  /* 0x00c00000eb0c783b */ /* 0x000fee0000000200 */
[C---:B---3--:R-:W-:Y:S08]  /*5240*/  HMMA.16816.F32.BF16 R32, R36.reuse, R8, R32 ;  /* 0x000000082420723c */ /* 0x048ff00000041820 */
        /* <DEDUP_REMOVED lines=66> */
[----:B------:R-:W1:Y:S01]  /*5670*/  MUFU.TANH R6, R6 ;  /* 0x0000000600067308 */ /* 0x000e620000002400 */
[----:B------:R-:W-:Y:S07]  /*5680*/  HMMA.16816.F32.BF16 R64, R52, R50, R64 ;  /* 0x000000323440723c */ /* 0x000fee0000041840 */
[----:B------:R-:W3:Y:S01]  /*5690*/  MUFU.TANH R48, R48 ;  /* 0x0000003000307308 */ /* 0x000ee20000002400 */
[----:B--2---:R-:W-:Y:S07]  /*56a0*/  HMMA.16816.F32.BF16 R88, R40, R24, R88 ;  /* 0x000000182858723c */ /* 0x004fee0000041858 */
[----:B------:R-:W-:Y:S01]  /*56b0*/  FMUL.FTZ R24, R22, c[0x0][0x2ec] ;  /* 0x0000bb0016187a20 */ /* 0x000fe20000410000 */
[----:B------:R-:W-:Y:S01]  /*56c0*/  HMMA.16816.F32.BF16 R32, R52, R84, R32 ;  /* 0x000000543420723c */ /* 0x000fe20000041820 */
[----:B------:R-:W-:-:S02]  /*56d0*/  FMUL.FTZ R25, R23, c[0x0][0x2ec] ;  /* 0x0000bb0017197a20 */ /* 0x000fc40000410000 */
[----:B------:R-:W2:Y:S01]  /*56e0*/  LDSM.16.M88.4 R20, [R239+0x7800] ;  /* 0x00780000ef14783b */ /* 0x000ea20000000200 */
        /* <DEDUP_REMOVED lines=14> */
[----:B------:R-:W1:Y:S03]  /*57d0*/  MUFU.TANH R26, R26 ;  /* 0x0000001a001a7308 */ /* 0x000e660000002400 */
[C---:B------:R-:W-:Y:S01]  /*57e0*/  HMMA.16816.F32.BF16 R44, R40.reuse, R38, R44 ;  /* 0x00000026282c723c */ /* 0x040fe2000004182c */
[----:B------:R-:W1:Y:S04]  /*57f0*/  LDSM.16.M88.4 R36, [R228+0x7000] ;  /* 0x00700000e424783b */ /* 0x000e680000000200 */
[----:B------:R-:W1:Y:S03]  /*5800*/  MUFU.TANH R27, R27 ;  /* 0x0000001b001b7308 */ /* 0x000e660000002400 */
[C---:B--2---:R-:W-:Y:S08]  /*5810*/  HMMA.16816.F32.BF16 R60, R40.reuse, R20, R60 ;  /* 0x00000014283c723c */ /* 0x044ff0000004183c */
[----:B------:R-:W-:Y:S08]  /*5820*/  HMMA.16816.F32.BF16 R72, R40, R22, R72 ;  /* 0x000000162848723c */ /* 0x000ff00000041848 */
[C---:B------:R-:W-:Y:S08]  /*5830*/  HMMA.16816.F32.BF16 R88, R28.reuse, R8, R88 ;  /* 0x000000081c58723c */ /* 0x040ff00000041858 */
[----:B------:R-:W-:Y:S01]  /*5840*/  HMMA.16816.F32.BF16 R64, R28, R10, R64 ;  /* 0x0000000a1c40723c */ /* 0x000fe20000041840 */
[----:B------:R-:W2:Y:S01]  /*5850*/  LDSM.16.M88.4 R8, [R228+0x7800] ;  /* 0x00780000e408783b */ /* 0x000ea20000000200 */
        /* <DEDUP_REMOVED lines=13> */
[----:B--2---:R-:W-:Y:S01]  /*5930*/  HMMA.16816.F32.BF16 R60, R12, R8, R60 ;  /* 0x000000080c3c723c */ /* 0x004fe2000004183c */
[----:B------:R-:W-:Y:S01]  /*5940*/  FMUL.FTZ R36, R44, c[0x0][0x2ec] ;  /* 0x0000bb002c247a20 */ /* 0x000fe20000410000 */
[----:B------:R-:W1:Y:S01]  /*5950*/  MUFU.TANH R20, R20 ;  /* 0x0000001400147308 */ /* 0x000e620000002400 */
[----:B------:R-:W-:Y:S02]  /*5960*/  FMUL.FTZ R35, R45, c[0x0][0x2ec] ;  /* 0x0000bb002d237a20 */ /* 0x000fe40000410000 */
[----:B------:R-:W-:-:S02]  /*5970*/  FMUL.FTZ R22, R46, c[0x0][0x2ec] ;  /* 0x0000bb002e167a20 */ /* 0x000fc40000410000 */
[----:B------:R-:W-:Y:S01]  /*5980*/  FMUL.FTZ R16, R47, c[0x0][0x2ec] ;  /* 0x0000bb002f107a20 */ /* 0x000fe20000410000 */
[----:B------:R-:W-:Y:S01]  /*5990*/  HMMA.16816.F32.BF16 R72, R12, R10, R72 ;  /* 0x0000000a0c48723c */ /* 0x000fe20000041848 */
[----:B------:R-:W-:Y:S01]  /*59a0*/  FMUL.FTZ R88, R88, c[0x0][0x2ec] ;  /* 0x0000bb0058587a20 */ /* 0x000fe20000410000 */
[----:B------:R-:W2:Y:S01]  /*59b0*/  MUFU.TANH R32, R32 ;  /* 0x0000002000207308 */ /* 0x000ea20000002400 */
        /* <DEDUP_REMOVED lines=36> */
[----:B------:R1:W1:Y:S01]  /*5c00*/  MUFU.TANH R195, R75 ;  /* 0x0000004b00c37308 */ /* 0x0002620000002400 */
[----:B------:R-:W-:Y:S06]  /*5c10*/  BAR.SYNC.DEFER_BLOCKING 0x0 ;  /* 0x0000000000007b1d */ /* 0x000fec0000010000 */
[----:B------:R-:W-:Y:S05]  /*5c20*/  @!P6 BRA `(.L_x_1599) ;  /* 0x00000ee00000e947 */ /* 0x000fea0003800000 */
[----:B--234-:R-:W-:-:S13]  /*5c30*/  PLOP3.LUT P0, PT, PT, PT, UP6, 0x40, 0x0 ;  /* 0x000000000000781c */ /* 0x01cfda0003f0e868 */
[----:B------:R-:W-:Y:S05]  /*5c40*/  @P0 BRA `(.L_x_1600) ;  /* 0x0000048000000947 */ /* 0x000fea0003800000 */
[----:B------:R-:W2:Y:S01]  /*5c50*/  I2F.RP R10, UR9 ;  /* 0x00000009000a7d06 */ /* 0x000ea20008209400 */
[----:B------:R-:W-:Y:S01]  /*5c60*/  UIADD3 UR10, UR13, -0x40, URZ ;  /* 0xffffffc00d0a7890 */ /* 0x000fe2000fffe03f */
[----:B------:R-:W-:Y:S01]  /*5c70*/  IMAD.U32 R8, RZ, RZ, UR13 ;  /* 0x0000000dff087e24 */ /* 0x000fe2000f8e00ff */
[----:B------:R-:W-:-:S04]  /*5c80*/  UMOV UR14, URZ ;  /* 0x0000003f000e7c82 */ /* 0x000fc80008000000 */
[----:B------:R-:W-:Y:S02]  /*5c90*/  MOV R4, UR10 ;  /* 0x0000000a00047c02 */ /* 0x000fe40008000f00 */
[----:B------:R-:W-:Y:S02]  /*5ca0*/  IABS R8, R8 ;  /* 0x0000000800087213 */ /* 0x000fe40000000000 */
[----:B------:R-:W-:Y:S02]  /*5cb0*/  IABS R4, R4 ;  /* 0x0000000400047213 */ /* 0x000fe40000000000 */
        /* <DEDUP_REMOVED lines=43> */
[----:B------:R2:W3:Y:S04]  /*5f70*/  LDG.E R9, [R8.64] ;  /* 0x0000002008097981 */ /* 0x0004e8000c1e1900 */
[----:B------:R-:W3:Y:S01]  /*5f80*/  LDG.E R4, [R12.64] ;  /* 0x000000200c047981 */ /* 0x000ee2000c1e1900 */
[----:B------:R-:W-:-:S04]  /*5f90*/  UIADD3 UR7, UR15, -UR5, URZ ;  /* 0x800000050f077290 */ /* 0x000fc8000fffe03f */
[----:B------:R-:W-:-:S03]  /*5fa0*/  UIMAD UR7, UR7, UR4, -0x40 ;  /* 0xffffffc0070774a4 */ /* 0x000fc6000f8e0204 */
[----:B------:R-:W-:Y:S02]  /*5fb0*/  ULDC.64 UR4, c[0x0][0x198] ;  /* 0x0000660000047ab9 */ /* 0x000fe40000000a00 */
[----:B------:R-:W-:Y:S02]  /*5fc0*/  USHF.R.S32.HI UR6, URZ, 0x1f, UR7 ;  /* 0x0000001f3f067899 */ /* 0x000fe40008011407 */
[----:B------:R-:W-:Y:S02]  /*5fd0*/  UIMAD.WIDE.U32 UR10, UR7, UR4, URZ ;  /* 0x00000004070a72a5 */ /* 0x000fe4000f8e003f */
[----:B------:R-:W-:-:S04]  /*5fe0*/  UIMAD UR6, UR6, UR4, URZ ;  /* 0x00000004060672a4 */ /* 0x000fc8000f8e023f */
[----:B------:R-:W-:Y:S01]  /*5ff0*/  UIMAD UR5, UR7, UR5, UR6 ;  /* 0x00000005070572a4 */ /* 0x000fe2000f8e0206 */
[----:B--2---:R-:W-:-:S03]  /*6000*/  MOV R8, UR10 ;  /* 0x0000000a00087c02 */ /* 0x004fc60008000f00 */
[----:B------:R-:W-:-:S06]  /*6010*/  UIADD3 UR5, UR11, UR5, URZ ;  /* 0x000000050b057290 */ /* 0x000fcc000fffe03f */
[----:B------:R-:W-:Y:S01]  /*6020*/  MOV R11, UR5 ;  /* 0x00000005000b7c02 */ /* 0x000fe20008000f00 */
[----:B---3--:R-:W-:Y:S02]  /*6030*/  IMAD.IADD R4, R4, 0x1, -R9 ;  /* 0x0000000104047824 */ /* 0x008fe400078e0a09 */
        /* <DEDUP_REMOVED lines=9> */
.L_x_1600:
[----:B------:R-:W-:-:S04]  /*60d0*/  ULEA UR6, -UR6, URZ, 0x6 ;  /* 0x0000003f06067291 */ /* 0x000fc8000f8e313f */
[----:B------:R-:W-:Y:S02]  /*60e0*/  USHF.R.S32.HI UR4, URZ, 0x1f, UR6 ;  /* 0x0000001f3f047899 */ /* 0x000fe40008011406 */
[----:B------:R-:W-:-:S04]  /*60f0*/  MOV R13, UR6 ;  /* 0x00000006000d7c02 */ /* 0x000fc80008000f00 */
[----:B------:R-:W-:Y:S02]  /*6100*/  MOV R12, UR4 ;  /* 0x00000004000c7c02 */ /* 0x000fe40008000f00 */
.L_x_1601:
        /* <DEDUP_REMOVED lines=116> */
[----:B-1----:R-:W-:Y:S01]  /*6850*/  @!P4 LEA R60, P1, R9, c[0x0][0x168], 0x1 ;  /* 0x00005a00093cca11 */ /* 0x002fe200078208ff */
        /* <DEDUP_REMOVED lines=39> */
.L_x_1603:
[----:B------:R-:W-:Y:S05]  /*6ad0*/  BSYNC B0 ;  /* 0x0000000000007941 */ /* 0x000fea0003800000 */
.L_x_1602:
[----:B------:R-:W0:Y:S01]  /*6ae0*/  LDGDEPBAR ;  /* 0x00000000000079af */ /* 0x000e220000000000 */
[----:B------:R-:W-:-:S04]  /*6af0*/  IADD3 R166, P0, R13, R166, RZ ;  /* 0x000000a60da67210 */ /* 0x000fc80007f1e0ff */
[----:B------:R-:W-:Y:S02]  /*6b00*/  IADD3.X R165, R12, R165, RZ, P0, !PT ;  /* 0x000000a50ca57210 */ /* 0x000fe400007fe4ff */
.L_x_1599:
[----:B--234-:R-:W-:Y:S01]  /*6b10*/  IADD3 R3, R3, UR13, RZ ;  /* 0x0000000d03037c10 */ /* 0x01cfe2000fffe0ff */
[----:B------:R-:W-:-:S03]  /*6b20*/  IMAD.SHL.U32 R236, R0, 0x2, RZ ;  /* 0x0000000200ec7824 */ /* 0x000fc600078e00ff */
[----:B------:R-:W-:Y:S01]  /*6b30*/  IADD3 R4, R3, 0x1, RZ ;  /* 0x0000000103047810 */ /* 0x000fe20007ffe0ff */
[--C-:B------:R-:W-:Y:S01]  /*6b40*/  IMAD R234, R7, 0x2, R236.reuse ;  /* 0x0000000207ea7824 */ /* 0x100fe200078e02ec */
[----:B-1----:R-:W-:Y:S01]  /*6b50*/  IADD3 R8, R3, 0x8, RZ ;  /* 0x0000000803087810 */ /* 0x002fe20007ffe0ff */
[C---:B------:R-:W-:Y:S01]  /*6b60*/  IMAD R233, R5.reuse, 0x2, R236 ;  /* 0x0000000205e97824 */ /* 0x040fe200078e02ec */
[CC--:B------:R-:W-:Y:S01]  /*6b70*/  ISETP.GE.AND P4, PT, R4.reuse, R167.reuse, PT ;  /* 0x000000a70400720c */ /* 0x0c0fe20003f86270 */
[----:B------:R-:W-:Y:S01]  /*6b80*/  IMAD R232, R5, 0x2, R234 ;  /* 0x0000000205e87824 */ /* 0x000fe200078e02ea */
[-C--:B------:R-:W-:Y:S01]  /*6b90*/  ISETP.GE.AND P1, PT, R4, R2.reuse, PT ;  /* 0x000000020400720c */ /* 0x080fe20003f26270 */
[----:B------:R-:W-:Y:S01]  /*6ba0*/  LDSM.16.MT88.4 R156, [R236+0x10000] ;  /* 0x01000000ec9c783b */ /* 0x000fe20000004200 */
        /* <DEDUP_REMOVED lines=34> */
[-C--:B------:R-:W-:Y:S01]  /*6dd0*/  ISETP.GE.AND P5, PT, R3, R167.reuse, PT ;  /* 0x000000a70300720c */ /* 0x080fe20003fa6270 */
[----:B------:R-:W-:Y:S01]  /*6de0*/  LDSM.16.MT88.4 R112, [R234+0x16000] ;  /* 0x01600000ea70783b */ /* 0x000fe20000004200 */
[----:B------:R-:W-:Y:S02]  /*6df0*/  ISETP.GE.AND P0, PT, R8, R167, PT ;  /* 0x000000a70800720c */ /* 0x000fe40003f06270 */
[----:B------:R-:W-:Y:S01]  /*6e00*/  FSEL R6, R6, -INF , !P5 ;  /* 0xff80000006067808 */ /* 0x000fe20006800000 */
[----:B------:R-:W-:Y:S01]  /*6e10*/  LDSM.16.MT88.4 R120, [R233+0x16000] ;  /* 0x01600000e978783b */ /* 0x000fe20000004200 */
[----:B------:R-:W-:-:S02]  /*6e20*/  FSEL R249, R249, -INF , !P0 ;  /* 0xff800000f9f97808 */ /* 0x000fc40004000000 */
[----:B------:R-:W-:Y:S02]  /*6e30*/  ISETP.GE.AND P0, PT, R3, R2, PT ;  /* 0x000000020300720c */ /* 0x000fe40003f06270 */
[----:B------:R-:W-:Y:S02]  /*6e40*/  FMNMX.FTZ R10, R6, R31, !PT ;  /* 0x0000001f060a7209 */ /* 0x000fe40007810000 */
[----:B------:R-:W-:Y:S02]  /*6e50*/  FSEL R24, R24, -INF , !P0 ;  /* 0xff80000018187808 */ /* 0x000fe40004000000 */
[----:B------:R-:W-:Y:S02]  /*6e60*/  FMNMX.FTZ R10, R49, R10, !PT ;  /* 0x0000000a310a7209 */ /* 0x000fe40007810000 */
[----:B------:R-:W-:Y:S02]  /*6e70*/  FMNMX.FTZ R12, R24, R29, !PT ;  /* 0x0000001d180c7209 */ /* 0x000fe40007810000 */
[----:B------:R-:W-:-:S02]  /*6e80*/  FSEL R23, R32, -INF , !P4 ;  /* 0xff80000020177808 */ /* 0x000fc40006000000 */
[----:B------:R-:W-:Y:S02]  /*6e90*/  FMNMX.FTZ R14, R37, R10, !PT ;  /* 0x0000000a250e7209 */ /* 0x000fe40007810000 */
[----:B------:R-:W-:Y:S02]  /*6ea0*/  FMNMX.FTZ R12, R25, R12, !PT ;  /* 0x0000000c190c7209 */ /* 0x000fe40007810000 */
[----:B------:R-:W-:Y:S02]  /*6eb0*/  IADD3 R4, R3, 0x19, RZ ;  /* 0x0000001903047810 */ /* 0x000fe40007ffe0ff */
[----:B------:R-:W-:Y:S02]  /*6ec0*/  FMNMX.FTZ R14, R23, R14, !PT ;  /* 0x0000000e170e7209 */ /* 0x000fe40007810000 */
[----:B------:R-:W-:Y:S02]  /*6ed0*/  FSEL R15, R20, -INF , !P1 ;  /* 0xff800000140f7808 */ /* 0x000fe40004800000 */
[----:B------:R-:W-:-:S02]  /*6ee0*/  FMNMX.FTZ R12, R27, R12, !PT ;  /* 0x0000000c1b0c7209 */ /* 0x000fc40007810000 */
[----:B------:R-:W-:Y:S02]  /*6ef0*/  ISETP.GE.AND P4, PT, R4, R167, PT ;  /* 0x000000a70400720c */ /* 0x000fe40003f86270 */
[----:B------:R-:W-:Y:S02]  /*6f00*/  FSEL R19, R36, -INF , !P3 ;  /* 0xff80000024137808 */ /* 0x000fe40005800000 */
[----:B------:R-:W-:Y:S02]  /*6f10*/  FMNMX.FTZ R14, R21, R14, !PT ;  /* 0x0000000e150e7209 */ /* 0x000fe40007810000 */
[----:B------:R-:W-:Y:S02]  /*6f20*/  FMNMX.FTZ R12, R15, R12, !PT ;  /* 0x0000000c0f0c7209 */ /* 0x000fe40007810000 */
[----:B------:R-:W-:Y:S02]  /*6f30*/  ISETP.GE.AND P1, PT, R4, R2, PT ;  /* 0x000000020400720c */ /* 0x000fe40003f26270 */
[----:B------:R-:W-:-:S02]  /*6f40*/  IADD3 R4, R3, 0x21, RZ ;  /* 0x0000002103047810 */ /* 0x000fc40007ffe0ff */
[----:B------:R-:W-:Y:S02]  /*6f50*/  FSEL R17, R35, -INF , !P4 ;  /* 0xff80000023117808 */ /* 0x000fe40006000000 */
[----:B------:R-:W-:Y:S02]  /*6f60*/  FMNMX.FTZ R14, R19, R14, !PT ;  /* 0x0000000e130e7209 */ /* 0x000fe40007810000 */
[----:B------:R-:W-:Y:S02]  /*6f70*/  FSEL R11, R22, -INF , !P2 ;  /* 0xff800000160b7808 */ /* 0x000fe40005000000 */
[----:B------:R-:W-:Y:S02]  /*6f80*/  FMNMX.FTZ R12, R13, R12, !PT ;  /* 0x0000000c0d0c7209 */ /* 0x000fe40007810000 */
[----:B------:R-:W-:Y:S02]  /*6f90*/  ISETP.GE.AND P3, PT, R8, R2, PT ;  /* 0x000000020800720c */ /* 0x000fe40003f66270 */
[----:B------:R-:W-:-:S02]  /*6fa0*/  IADD3 R8, R3, 0x28, RZ ;  /* 0x0000002803087810 */ /* 0x000fc40007ffe0ff */
[-C--:B------:R-:W-:Y:S02]  /*6fb0*/  ISETP.GE.AND P5, PT, R4, R167.reuse, PT ;  /* 0x000000a70400720c */ /* 0x080fe40003fa6270 */
[----:B------:R-:W-:Y:S02]  /*6fc0*/  FMNMX.FTZ R14, R17, R14, !PT ;  /* 0x0000000e110e7209 */ /* 0x000fe40007810000 */
[----:B------:R-:W-:Y:S02]  /*6fd0*/  FSEL R9, R16, -INF , !P1 ;  /* 0xff80000010097808 */ /* 0x000fe40004800000 */
[----:B------:R-:W-:Y:S02]  /*6fe0*/  FMNMX.FTZ R12, R11, R12, !PT ;  /* 0x0000000c0b0c7209 */ /* 0x000fe40007810000 */
[----:B------:R-:W-:Y:S02]  /*6ff0*/  ISETP.GE.AND P2, PT, R4, R2, PT ;  /* 0x000000020400720c */ /* 0x000fe40003f46270 */
[----:B------:R-:W-:-:S02]  /*7000*/  ISETP.GE.AND P4, PT, R8, R167, PT ;  /* 0x000000a70800720c */ /* 0x000fc40003f86270 */
[----:B------:R-:W-:Y:S02]  /*7010*/  IADD3 R4, R3, 0x29, RZ ;  /* 0x0000002903047810 */ /* 0x000fe40007ffe0ff */
[----:B------:R-:W-:Y:S02]  /*7020*/  FSEL R191, R191, -INF , !P5 ;  /* 0xff800000bfbf7808 */ /* 0x000fe40006800000 */
[----:B------:R-:W-:Y:S02]  /*7030*/  FMNMX.FTZ R14, R249, R14, !PT ;  /* 0x0000000ef90e7209 */ /* 0x000fe40007810000 */
[----:B------:R-:W-:Y:S02]  /*7040*/  FSEL R245, R245, -INF , !P3 ;  /* 0xff800000f5f57808 */ /* 0x000fe40005800000 */
[----:B------:R-:W-:Y:S02]  /*7050*/  FMNMX.FTZ R12, R9, R12, !PT ;  /* 0x0000000c090c7209 */ /* 0x000fe40007810000 */
[----:B------:R-:W-:-:S02]  /*7060*/  ISETP.GE.AND P3, PT, R4, R167, PT ;  /* 0x000000a70400720c */ /* 0x000fc40003f66270 */
[----:B------:R-:W-:Y:S02]  /*7070*/  IADD3 R10, R3, 0x30, RZ ;  /* 0x00000030030a7810 */ /* 0x000fe40007ffe0ff */
[----:B------:R-:W-:Y:S02]  /*7080*/  FSEL R247, R247, -INF , !P4 ;  /* 0xff800000f7f77808 */ /* 0x000fe40006000000 */
[----:B------:R-:W-:Y:S02]  /*7090*/  FMNMX.FTZ R14, R191, R14, !PT ;  /* 0x0000000ebf0e7209 */ /* 0x000fe40007810000 */
[----:B------:R-:W-:Y:S02]  /*70a0*/  ISETP.GE.AND P1, PT, R8, R2, PT ;  /* 0x000000020800720c */ /* 0x000fe40003f26270 */
[----:B------:R-:W-:Y:S02]  /*70b0*/  FSEL R199, R199, -INF , !P2 ;  /* 0xff800000c7c77808 */ /* 0x000fe40005000000 */
[----:B------:R-:W-:-:S02]  /*70c0*/  FMNMX.FTZ R12, R245, R12, !PT ;  /* 0x0000000cf50c7209 */ /* 0x000fc40007810000 */
[----:B------:R-:W-:Y:S02]  /*70d0*/  IADD3 R8, R3, 0x31, RZ ;  /* 0x0000003103087810 */ /* 0x000fe40007ffe0ff */
[----:B------:R-:W-:Y:S02]  /*70e0*/  ISETP.GE.AND P5, PT, R10, R167, PT ;  /* 0x000000a70a00720c */ /* 0x000fe40003fa6270 */
[----:B------:R-:W-:Y:S02]  /*70f0*/  FSEL R193, R193, -INF , !P3 ;  /* 0xff800000c1c17808 */ /* 0x000fe40005800000 */
[----:B------:R-:W-:Y:S02]  /*7100*/  FMNMX.FTZ R14, R247, R14, !PT ;  /* 0x0000000ef70e7209 */ /* 0x000fe40007810000 */
[----:B------:R-:W-:Y:S02]  /*7110*/  ISETP.GE.AND P0, PT, R4, R2, PT ;  /* 0x000000020400720c */ /* 0x000fe40003f06270 */
        /* <DEDUP_REMOVED lines=42> */
[----:B------:R-:W-:Y:S02]  /*73c0*/  FSEL R198, R198, RZ, P0 ;  /* 0x000000ffc6c67208 */ /* 0x000fe40000000000 */
[C---:B------:R-:W-:Y:S01]  /*73d0*/  FSETP.NEU.FTZ.AND P0, PT, R3.reuse, -INF , PT ;  /* 0xff8000000300780b */ /* 0x040fe20003f1d000 */
[----:B------:R-:W-:Y:S02]  /*73e0*/  FMUL.FTZ R192, R3, c[0x0][0x23c] ;  /* 0x00008f0003c07a20 */ /* 0x000fe40000410000 */
[--C-:B------:R-:W-:Y:S02]  /*73f0*/  FFMA.FTZ R189, R6, c[0x0][0x23c], -R198.reuse ;  /* 0x00008f0006bd7a23 */ /* 0x100fe400000108c6 */
[--C-:B------:R-:W-:Y:S01]  /*7400*/  FFMA.FTZ R186, R31, c[0x0][0x23c], -R198.reuse ;  /* 0x00008f001fba7a23 */ /* 0x100fe200000108c6 */
[----:B------:R-:W-:Y:S01]  /*7410*/  FSEL R192, R192, RZ, P0 ;  /* 0x000000ffc0c07208 */ /* 0x000fe20000000000 */
[--C-:B------:R-:W-:Y:S01]  /*7420*/  FFMA.FTZ R183, R49, c[0x0][0x23c], -R198.reuse ;  /* 0x00008f0031b77a23 */ /* 0x100fe200000108c6 */
[----:B------:R-:W-:Y:S01]  /*7430*/  LDSM.16.MT88.4 R4, [R232+0x16000] ;  /* 0x01600000e804783b */ /* 0x000fe20000004200 */
[----:B------:R-:W-:Y:S01]  /*7440*/  FFMA.FTZ R182, R37, c[0x0][0x23c], -R198 ;  /* 0x00008f0025b67a23 */ /* 0x000fe200000108c6 */
[----:B------:R-:W-:Y:S01]  /*7450*/  MUFU.EX2 R189, R189 ;  /* 0x000000bd00bd7308 */ /* 0x000fe20000000800 */
[--C-:B------:R-:W-:Y:S01]  /*7460*/  FFMA.FTZ R184, R24, c[0x0][0x23c], -R192.reuse ;  /* 0x00008f0018b87a23 */ /* 0x100fe200000108c0 */
[----:B------:R-:W1:Y:S01]  /*7470*/  LDSM.16.MT88.4 R48, [R234+0x12000] ;  /* 0x01200000ea30783b */ /* 0x000e620000004200 */
[--C-:B------:R-:W-:Y:S01]  /*7480*/  FFMA.FTZ R187, R29, c[0x0][0x23c], -R192.reuse ;  /* 0x00008f001dbb7a23 */ /* 0x100fe200000108c0 */
[----:B------:R-:W-:Y:S01]  /*7490*/  LEA R248, P0, R166, c[0x0][0x168], 0x1 ;  /* 0x00005a00a6f87a11 */ /* 0x000fe200078008ff */
[--C-:B------:R-:W-:Y:S01]  /*74a0*/  FFMA.FTZ R185, R25, c[0x0][0x23c], -R192.reuse ;  /* 0x00008f0019b97a23 */ /* 0x100fe200000108c0 */
[----:B------:R-:W-:Y:S01]  /*74b0*/  LDSM.16.MT88.4 R28, [R232+0x12800] ;  /* 0x01280000e81c783b */ /* 0x000fe20000004200 */
[--C-:B------:R-:W-:Y:S01]  /*74c0*/  FFMA.FTZ R178, R27, c[0x0][0x23c], -R192.reuse ;  /* 0x00008f001bb27a23 */ /* 0x100fe200000108c0 */
[----:B------:R-:W2:Y:S01]  /*74d0*/  MUFU.EX2 R186, R186 ;  /* 0x000000ba00ba7308 */ /* 0x000ea20000000800 */
[--C-:B------:R-:W-:Y:S01]  /*74e0*/  FFMA.FTZ R179, R15, c[0x0][0x23c], -R192.reuse ;  /* 0x00008f000fb37a23 */ /* 0x100fe200000108c0 */
[----:B------:R-:W-:Y:S01]  /*74f0*/  LDSM.16.MT88.4 R24, [R236+0x10800] ;  /* 0x01080000ec18783b */ /* 0x000fe20000004200 */
[----:B------:R-:W-:-:S02]  /*7500*/  FFMA.FTZ R174, R13, c[0x0][0x23c], -R192 ;  /* 0x00008f000dae7a23 */ /* 0x000fc400000108c0 */
[--C-:B------:R-:W-:Y:S01]  /*7510*/  FFMA.FTZ R181, R23, c[0x0][0x23c], -R198.reuse ;  /* 0x00008f0017b57a23 */ /* 0x100fe200000108c6 */
[----:B------:R-:W3:Y:S01]  /*7520*/  LDSM.16.MT88.4 R12, [R232+0x10800] ;  /* 0x01080000e80c783b */ /* 0x000ee20000004200 */
[--C-:B------:R-:W-:Y:S01]  /*7530*/  FFMA.FTZ R180, R21, c[0x0][0x23c], -R198.reuse ;  /* 0x00008f0015b47a23 */ /* 0x100fe200000108c6 */
[----:B------:R-:W-:Y:S01]  /*7540*/  MUFU.EX2 R183, R183 ;  /* 0x000000b700b77308 */ /* 0x000fe20000000800 */
[--C-:B------:R-:W-:Y:S01]  /*7550*/  FFMA.FTZ R177, R19, c[0x0][0x23c], -R198.reuse ;  /* 0x00008f0013b17a23 */ /* 0x100fe200000108c6 */
[----:B------:R-:W4:Y:S01]  /*7560*/  LDSM.16.MT88.4 R20, [R234+0x10800] ;  /* 0x01080000ea14783b */ /* 0x000f220000004200 */
[----:B------:R-:W-:Y:S02]  /*7570*/  FFMA.FTZ R176, R17, c[0x0][0x23c], -R198 ;  /* 0x00008f0011b07a23 */ /* 0x000fe400000108c6 */
[--C-:B------:R-:W-:Y:S01]  /*7580*/  FFMA.FTZ R175, R11, c[0x0][0x23c], -R192.reuse ;  /* 0x00008f000baf7a23 */ /* 0x100fe200000108c0 */
[----:B------:R-:W5:Y:S01]  /*7590*/  LDSM.16.MT88.4 R16, [R233+0x10800] ;  /* 0x01080000e910783b */ /* 0x000f620000004200 */
[----:B------:R-:W-:Y:S01]  /*75a0*/  FFMA.FTZ R0, R9, c[0x0][0x23c], -R192 ;  /* 0x00008f0009007a23 */ /* 0x000fe200000108c0 */
[----:B------:R-:W1:Y:S01]  /*75b0*/  MUFU.EX2 R182, R182 ;  /* 0x000000b600b67308 */ /* 0x000e620000000800 */
[----:B--2---:R-:W-:Y:S01]  /*75c0*/  F2FP.BF16.PACK_AB R128, R186, R189 ;  /* 0x000000bdba80723e */ /* 0x004fe200000010ff */
[----:B------:R-:W2:Y:S01]  /*75d0*/  LDSM.16.MT88.4 R8, [R234+0x12800] ;  /* 0x01280000ea08783b */ /* 0x000ea20000004200 */
[----:B------:R-:W-:-:S02]  /*75e0*/  FFMA.FTZ R188, R249, c[0x0][0x23c], -R198 ;  /* 0x00008f00f9bc7a23 */ /* 0x000fc400000108c6 */
[--C-:B------:R-:W-:Y:S02]  /*75f0*/  FFMA.FTZ R191, R191, c[0x0][0x23c], -R198.reuse ;  /* 0x00008f00bfbf7a23 */ /* 0x100fe400000108c6 */
[--C-:B------:R-:W-:Y:S01]  /*7600*/  FFMA.FTZ R190, R247, c[0x0][0x23c], -R198.reuse ;  /* 0x00008f00f7be7a23 */ /* 0x100fe200000108c6 */
[----:B------:R-:W-:Y:S01]  /*7610*/  MUFU.EX2 R184, R184 ;  /* 0x000000b800b87308 */ /* 0x000fe20000000800 */
[----:B------:R-:W-:Y:S01]  /*7620*/  FFMA.FTZ R193, R193, c[0x0][0x23c], -R198 ;  /* 0x00008f00c1c17a23 */ /* 0x000fe200000108c6 */
[----:B------:R-:W-:Y:S01]  /*7630*/  LEA.HI.X R247, R166, c[0x0][0x16c], R165, 0x1, P0 ;  /* 0x00005b00a6f77a11 */ /* 0x000fe200000f0ca5 */
[--C-:B------:R-:W-:Y:S02]  /*7640*/  FFMA.FTZ R194, R245, c[0x0][0x23c], -R192.reuse ;  /* 0x00008f00f5c27a23 */ /* 0x100fe400000108c0 */
[--C-:B------:R-:W-:Y:S02]  /*7650*/  FFMA.FTZ R199, R199, c[0x0][0x23c], -R192.reuse ;  /* 0x00008f00c7c77a23 */ /* 0x100fe400000108c0 */
[--C-:B------:R-:W-:Y:S01]  /*7660*/  FFMA.FTZ R196, R215, c[0x0][0x23c], -R192.reuse ;  /* 0x00008f00d7c47a23 */ /* 0x100fe200000108c0 */
[----:B------:R-:W3:Y:S01]  /*7670*/  MUFU.EX2 R187, R187 ;  /* 0x000000bb00bb7308 */ /* 0x000ee20000000800 */
[----:B-1----:R-:W-:Y:S01]  /*7680*/  F2FP.BF16.PACK_AB R130, R182, R183 ;  /* 0x000000b7b682723e */ /* 0x002fe200000010ff */
[----:B------:R-:W-:-:S02]  /*7690*/  FFMA.FTZ R203, R203, c[0x0][0x23c], -R192 ;  /* 0x00008f00cbcb7a23 */ /* 0x000fc400000108c0 */
[--C-:B------:R-:W-:Y:S02]  /*76a0*/  FFMA.FTZ R200, R213, c[0x0][0x23c], -R198.reuse ;  /* 0x00008f00d5c87a23 */ /* 0x100fe400000108c6 */
[--C-:B------:R-:W-:Y:S02]  /*76b0*/  FFMA.FTZ R211, R211, c[0x0][0x23c], -R198.reuse ;  /* 0x00008f00d3d37a23 */ /* 0x100fe400000108c6 */
[----:B------:R-:W-:Y:S01]  /*76c0*/  MUFU.EX2 R185, R185 ;  /* 0x000000b900b97308 */ /* 0x000fe20000000800 */
[--C-:B------:R-:W-:Y:S02]  /*76d0*/  FFMA.FTZ R202, R209, c[0x0][0x23c], -R198.reuse ;  /* 0x00008f00d1ca7a23 */ /* 0x100fe400000108c6 */
[----:B------:R-:W-:Y:S02]  /*76e0*/  FFMA.FTZ R251, R207, c[0x0][0x23c], -R198 ;  /* 0x00008f00cffb7a23 */ /* 0x000fe400000108c6 */
[--C-:B------:R-:W-:Y:S02]  /*76f0*/  FFMA.FTZ R198, R205, c[0x0][0x23c], -R192.reuse ;  /* 0x00008f00cdc67a23 */ /* 0x100fe400000108c0 */
[--C-:B------:R-:W-:Y:S01]  /*7700*/  FFMA.FTZ R201, R201, c[0x0][0x23c], -R192.reuse ;  /* 0x00008f00c9c97a23 */ /* 0x100fe200000108c0 */
[----:B------:R-:W1:Y:S01]  /*7710*/  MUFU.EX2 R178, R178 ;  /* 0x000000b200b27308 */ /* 0x000e620000000800 */
[----:B---3--:R-:W-:Y:S01]  /*7720*/  F2FP.BF16.PACK_AB R129, R187, R184 ;  /* 0x000000b8bb81723e */ /* 0x008fe200000010ff */
[----:B------:R-:W-:-:S02]  /*7730*/  FFMA.FTZ R197, R197, c[0x0][0x23c], -R192 ;  /* 0x00008f00c5c57a23 */ /* 0x000fc400000108c0 */
[----:B------:R-:W-:Y:S02]  /*7740*/  FFMA.FTZ R192, R195, c[0x0][0x23c], -R192 ;  /* 0x00008f00c3c07a23 */ /* 0x000fe400000108c0 */
[----:B------:R-:W-:Y:S02]  /*7750*/  FADD.FTZ R186, R189, R186 ;  /* 0x000000babdba7221 */ /* 0x000fe40000010000 */
[----:B------:R-:W-:Y:S01]  /*7760*/  MUFU.EX2 R181, R181 ;  /* 0x000000b500b57308 */ /* 0x000fe20000000800 */
[----:B------:R-:W-:Y:S02]  /*7770*/  FADD.FTZ R184, R184, R187 ;  /* 0x000000bbb8b87221 */ /* 0x000fe40000010000 */
[----:B------:R-:W-:-:S04]  /*7780*/  FADD.FTZ R183, R183, R186 ;  /* 0x000000bab7b77221 */ /* 0x000fc80000010000 */
[----:B------:R-:W-:Y:S01]  /*7790*/  FADD.FTZ R182, R182, R183 ;  /* 0x000000b7b6b67221 */ /* 0x000fe20000010000 */
[----:B-1----:R-:W-:Y:S01]  /*77a0*/  F2FP.BF16.PACK_AB R131, R178, R185 ;  /* 0x000000b9b283723e */ /* 0x002fe200000010ff */
        /* <DEDUP_REMOVED lines=59> */
[----:B------:R-:W-:-:S02]  /*7b60*/  FADD.FTZ R181, R181, R182 ;  /* 0x000000b6b5b57221 */ /* 0x000fc40000010000 */
[----:B------:R-:W-:Y:S02]  /*7b70*/  FADD.FTZ R179, R179, R178 ;  /* 0x000000b2b3b37221 */ /* 0x000fe40000010000 */
[----:B------:R-:W-:Y:S01]  /*7b80*/  FADD.FTZ R180, R180, R181 ;  /* 0x000000b5b4b47221 */ /* 0x000fe20000010000 */
[----:B------:R-:W-:Y:S01]  /*7b90*/  F2FP.BF16.PACK_AB R6, R176, R177 ;  /* 0x000000b1b006723e */ /* 0x000fe200000010ff */
[----:B------:R-:W-:Y:S01]  /*7ba0*/  FADD.FTZ R174, R174, R179 ;  /* 0x000000b3aeae7221 */ /* 0x000fe20000010000 */
[----:B------:R-:W-:-:S03]  /*7bb0*/  F2FP.BF16.PACK_AB R7, R0, R175 ;  /* 0x000000af0007723e */ /* 0x000fc600000010ff */
[----:B------:R-:W-:-:S04]  /*7bc0*/  FADD.FTZ R175, R175, R174 ;  /* 0x000000aeafaf7221 */ /* 0x000fc80000010000 */
[----:B------:R-:W-:Y:S01]  /*7bd0*/  HMMA.16816.F32.BF16 R136, R4, R12, R136 ;  /* 0x0000000c0488723c */ /* 0x000fe20000041888 */
[----:B------:R-:W-:-:S07]  /*7be0*/  FADD.FTZ R175, R0, R175 ;  /* 0x000000af00af7221 */ /* 0x000fce0000010000 */
        /* <DEDUP_REMOVED lines=35> */
[C---:B-----5:R-:W-:Y:S08]  /*7e20*/  HMMA.16816.F32.BF16 R68, R4.reuse, R24, R68 ;  /* 0x000000180444723c */ /* 0x060ff00000041844 */
[C---:B------:R-:W-:Y:S01]  /*7e30*/  HMMA.16816.F32.BF16 R72, R4.reuse, R26, R72 ;  /* 0x0000001a0448723c */ /* 0x040fe20000041848 */
[----:B------:R-:W-:Y:S07]  /*7e40*/  LDSM.16.MT88.4 R24, [R232+0x11000] ;  /* 0x01100000e818783b */ /* 0x000fee0000004200 */
[C---:B---3--:R-:W-:Y:S08]  /*7e50*/  HMMA.16816.F32.BF16 R100, R4.reuse, R20, R100 ;  /* 0x000000140464723c */ /* 0x048ff00000041864 */
[C---:B------:R-:W-:Y:S01]  /*7e60*/  HMMA.16816.F32.BF16 R104, R4.reuse, R22, R104 ;  /* 0x000000160468723c */ /* 0x040fe20000041868 */
[----:B------:R-:W-:Y:S07]  /*7e70*/  LDSM.16.MT88.4 R20, [R233+0x13000] ;  /* 0x01300000e914783b */ /* 0x000fee0000004200 */
[C---:B----4-:R-:W-:Y:S08]  /*7e80*/  HMMA.16816.F32.BF16 R116, R4.reuse, R16, R116 ;  /* 0x000000100474723c */ /* 0x050ff00000041874 */
[C---:B------:R-:W-:Y:S01]  /*7e90*/  HMMA.16816.F32.BF16 R120, R4.reuse, R18, R120 ;  /* 0x000000120478723c */ /* 0x040fe20000041878 */
[----:B------:R-:W3:Y:S07]  /*7ea0*/  LDSM.16.MT88.4 R16, [R234+0x13000] ;  /* 0x01300000ea10783b */ /* 0x000eee0000004200 */
[C---:B--2---:R-:W-:Y:S08]  /*7eb0*/  HMMA.16816.F32.BF16 R124, R4.reuse, R8, R124 ;  /* 0x00000008047c723c */ /* 0x044ff0000004187c */
[----:B------:R-:W-:Y:S01]  /*7ec0*/  HMMA.16816.F32.BF16 R128, R4, R10, R128 ;  /* 0x0000000a0480723c */ /* 0x000fe20000041880 */
[----:B------:R-:W2:Y:S06]  /*7ed0*/  LDSM.16.MT88.4 R8, [R236+0x13000] ;  /* 0x01300000ec08783b */ /* 0x000eac0000004200 */
        /* <DEDUP_REMOVED lines=11> */
[C---:B---3--:R-:W-:Y:S08]  /*7f90*/  HMMA.16816.F32.BF16 R44, R4.reuse, R16, R44 ;  /* 0x00000010042c723c */ /* 0x048ff0000004182c */
[C---:B--2---:R-:W-:Y:S08]  /*7fa0*/  HMMA.16816.F32.BF16 R36, R4.reuse, R8, R36 ;  /* 0x000000080424723c */ /* 0x044ff00000041824 */
        /* <DEDUP_REMOVED lines=92> */
[----:B----4-:R-:W-:Y:S03]  /*8570*/  HMMA.16816.F32.BF16 R84, R4, R24, R84 ;  /* 0x000000180454723c */ /* 0x010fe60000041854 */
        /* <DEDUP_REMOVED lines=91> */
.L_x_1605:
[----:B------:R-:W-:-:S05]  /*8b30*/  IMAD.MOV.U32 R11, RZ, RZ, c[0x0][0x1a0] ;  /* 0x00006800ff0b7624 */ /* 0x000fca00078e00ff */
[----:B------:R-:W-:-:S04]  /*8b40*/  LEA R11, -R11, RZ, 0x6 ;  /* 0x000000ff0b0b7211 */ /* 0x000fc800078e31ff */
[----:B------:R-:W-:Y:S02]  /*8b50*/  SHF.R.S32.HI R5, RZ, 0x1f, R11 ;  /* 0x0000001fff057819 */ /* 0x000fe4000001140b */
.L_x_1606:
        /* <DEDUP_REMOVED lines=82> */
[C---:B------:R-:W-:Y:S01]  /*9080*/  @!P3 IADD3 R0, P1, R9.reuse, R170, RZ ;  /* 0x000000aa0900b210 */ /* 0x040fe20007f3e0ff */
        /* <DEDUP_REMOVED lines=67> */
[----:B------:R-:W4:Y:S04]  /*94c0*/  LDSM.16.M88.4 R4, [R241+0x8000] ;  /* 0x00800000f104783b */ /* 0x000f280000000200 */
[----:B------:R-:W4:Y:S04]  /*94d0*/  LDSM.16.M88.4 R184, [R241+0x9000] ;  /* 0x00900000f1b8783b */ /* 0x000f280000000200 */
[----:B-1----:R-:W1:Y:S04]  /*94e0*/  LDSM.16.M88.4 R32, [R241+0x8800] ;  /* 0x00880000f120783b */ /* 0x002e680000000200 */
[----:B------:R-:W1:Y:S04]  /*94f0*/  LDSM.16.M88.4 R172, [R241+0x9800] ;  /* 0x00980000f1ac783b */ /* 0x000e680000000200 */
[----:B-----5:R-:W-:Y:S04]  /*9500*/  LDSM.16.M88.4 R12, [R240] ;  /* 0x00000000f00c783b */ /* 0x020fe80000000200 */
[----:B------:R-:W5:Y:S04]  /*9510*/  LDSM.16.M88.4 R196, [R239] ;  /* 0x00000000efc4783b */ /* 0x000f680000000200 */
[----:B--2---:R-:W2:Y:S04]  /*9520*/  LDSM.16.M88.4 R168, [R230] ;  /* 0x00000000e6a8783b */ /* 0x004ea80000000200 */
[----:B------:R-:W1:Y:S04]  /*9530*/  LDSM.16.M88.4 R192, [R231] ;  /* 0x00000000e7c0783b */ /* 0x000e680000000200 */
[----:B------:R-:W1:Y:S04]  /*9540*/  LDSM.16.M88.4 R28, [R229] ;  /* 0x00000000e51c783b */ /* 0x000e680000000200 */
[----:B---3--:R-:W-:Y:S01]  /*9550*/  LDSM.16.M88.4 R16, [R238] ;  /* 0x00000000ee10783b */ /* 0x008fe20000000200 */
[C---:B----4-:R-:W-:Y:S03]  /*9560*/  HMMA.16816.F32.BF16 R8, R176.reuse, R4, RZ ;  /* 0x00000004b008723c */ /* 0x050fe600000418ff */
[----:B------:R-:W3:Y:S04]  /*9570*/  LDSM.16.M88.4 R24, [R235+0x8000] ;  /* 0x00800000eb18783b */ /* 0x000ee80000000200 */
[----:B------:R-:W-:Y:S01]  /*9580*/  LDSM.16.M88.4 R200, [R241+0xb800] ;  /* 0x00b80000f1c8783b */ /* 0x000fe20000000200 */
[C---:B------:R-:W-:Y:S03]  /*9590*/  HMMA.16816.F32.BF16 R188, R176.reuse, R184, RZ ;  /* 0x000000b8b0bc723c */ /* 0x040fe600000418ff */
[----:B------:R-:W0:Y:S05]  /*95a0*/  LDGDEPBAR ;  /* 0x00000000000079af */ /* 0x000e2a0000000000 */
[C---:B------:R-:W-:Y:S08]  /*95b0*/  HMMA.16816.F32.BF16 R4, R176.reuse, R6, RZ ;  /* 0x00000006b004723c */ /* 0x040ff000000418ff */
[C---:B------:R-:W-:Y:S08]  /*95c0*/  HMMA.16816.F32.BF16 R184, R176.reuse, R186, RZ ;  /* 0x000000bab0b8723c */ /* 0x040ff000000418ff */
[C---:B-1----:R-:W-:Y:S08]  /*95d0*/  HMMA.16816.F32.BF16 R20, R176.reuse, R32, RZ ;  /* 0x00000020b014723c */ /* 0x042ff000000418ff */
[C---:B------:R-:W-:Y:S08]  /*95e0*/  HMMA.16816.F32.BF16 R32, R176.reuse, R34, RZ ;  /* 0x00000022b020723c */ /* 0x040ff000000418ff */
[C---:B------:R-:W-:Y:S08]  /*95f0*/  HMMA.16816.F32.BF16 R180, R176.reuse, R172, RZ ;  /* 0x000000acb0b4723c */ /* 0x040ff000000418ff */
[----:B------:R-:W-:Y:S01]  /*9600*/  HMMA.16816.F32.BF16 R176, R176, R174, RZ ;  /* 0x000000aeb0b0723c */ /* 0x000fe200000418ff */
[----:B------:R-:W1:Y:S07]  /*9610*/  LDSM.16.M88.4 R172, [R235+0x8800] ;  /* 0x00880000ebac783b */ /* 0x000e6e0000000200 */
[C---:B-----5:R-:W-:Y:S08]  /*9620*/  HMMA.16816.F32.BF16 R8, R12.reuse, R196, R8 ;  /* 0x000000c40c08723c */ /* 0x060ff00000041808 */
[C---:B------:R-:W-:Y:S01]  /*9630*/  HMMA.16816.F32.BF16 R4, R12.reuse, R198, R4 ;  /* 0x000000c60c04723c */ /* 0x040fe20000041804 */
[----:B------:R-:W4:Y:S07]  /*9640*/  LDSM.16.M88.4 R196, [R235+0x9000] ;  /* 0x00900000ebc4783b */ /* 0x000f2e0000000200 */
[C---:B--2---:R-:W-:Y:S08]  /*9650*/  HMMA.16816.F32.BF16 R188, R12.reuse, R168, R188 ;  /* 0x000000a80cbc723c */ /* 0x044ff000000418bc */
[C---:B------:R-:W-:Y:S01]  /*9660*/  HMMA.16816.F32.BF16 R184, R12.reuse, R170, R184 ;  /* 0x000000aa0cb8723c */ /* 0x040fe200000418b8 */
[----:B------:R-:W2:Y:S07]  /*9670*/  LDSM.16.M88.4 R168, [R235+0x9800] ;  /* 0x00980000eba8783b */ /* 0x000eae0000000200 */
[C---:B------:R-:W-:Y:S08]  /*9680*/  HMMA.16816.F32.BF16 R20, R12.reuse, R192, R20 ;  /* 0x000000c00c14723c */ /* 0x040ff00000041814 */
[C---:B------:R-:W-:Y:S01]  /*9690*/  HMMA.16816.F32.BF16 R32, R12.reuse, R194, R32 ;  /* 0x000000c20c20723c */ /* 0x040fe20000041820 */
[----:B------:R-:W-:Y:S07]  /*96a0*/  LDSM.16.M88.4 R192, [R228+0x800] ;  /* 0x00080000e4c0783b */ /* 0x000fee0000000200 */
[C---:B------:R-:W-:Y:S08]  /*96b0*/  HMMA.16816.F32.BF16 R180, R12.reuse, R28, R180 ;  /* 0x0000001c0cb4723c */ /* 0x040ff000000418b4 */
[----:B------:R-:W-:Y:S01]  /*96c0*/  HMMA.16816.F32.BF16 R176, R12, R30, R176 ;  /* 0x0000001e0cb0723c */ /* 0x000fe200000418b0 */
[----:B------:R-:W-:Y:S04]  /*96d0*/  LDSM.16.M88.4 R28, [R237] ;  /* 0x00000000ed1c783b */ /* 0x000fe80000000200 */
[----:B------:R-:W5:Y:S03]  /*96e0*/  LDSM.16.M88.4 R12, [R228] ;  /* 0x00000000e40c783b */ /* 0x000f660000000200 */
[C---:B---3--:R-:W-:Y:S08]  /*96f0*/  HMMA.16816.F32.BF16 R8, R16.reuse, R24, R8 ;  /* 0x000000181008723c */ /* 0x048ff00000041808 */
[C---:B------:R-:W-:Y:S01]  /*9700*/  HMMA.16816.F32.BF16 R4, R16.reuse, R26, R4 ;  /* 0x0000001a1004723c */ /* 0x040fe20000041804 */
[----:B------:R-:W3:Y:S07]  /*9710*/  LDSM.16.M88.4 R24, [R228+0x1000] ;  /* 0x00100000e418783b */ /* 0x000eee0000000200 */
[C---:B-1----:R-:W-:Y:S08]  /*9720*/  HMMA.16816.F32.BF16 R20, R16.reuse, R172, R20 ;  /* 0x000000ac1014723c */ /* 0x042ff00000041814 */
[C---:B------:R-:W-:Y:S01]  /*9730*/  HMMA.16816.F32.BF16 R32, R16.reuse, R174, R32 ;  /* 0x000000ae1020723c */ /* 0x040fe20000041820 */
[----:B------:R-:W1:Y:S07]  /*9740*/  LDSM.16.M88.4 R172, [R228+0x1800] ;  /* 0x00180000e4ac783b */ /* 0x000e6e0000000200 */
[C---:B----4-:R-:W-:Y:S08]  /*9750*/  HMMA.16816.F32.BF16 R188, R16.reuse, R196, R188 ;  /* 0x000000c410bc723c */ /* 0x050ff000000418bc */
[C---:B------:R-:W-:Y:S01]  /*9760*/  HMMA.16816.F32.BF16 R184, R16.reuse, R198, R184 ;  /* 0x000000c610b8723c */ /* 0x040fe200000418b8 */
[----:B------:R-:W-:Y:S07]  /*9770*/  LDSM.16.M88.4 R196, [R242+0x2000] ;  /* 0x00200000f2c4783b */ /* 0x000fee0000000200 */
[C---:B--2---:R-:W-:Y:S08]  /*9780*/  HMMA.16816.F32.BF16 R180, R16.reuse, R168, R180 ;  /* 0x000000a810b4723c */ /* 0x044ff000000418b4 */
[----:B------:R-:W-:Y:S01]  /*9790*/  HMMA.16816.F32.BF16 R176, R16, R170, R176 ;  /* 0x000000aa10b0723c */ /* 0x000fe200000418b0 */
[----:B------:R-:W2:Y:S04]  /*97a0*/  LDSM.16.M88.4 R168, [R241+0xa000] ;  /* 0x00a00000f1a8783b */ /* 0x000ea80000000200 */
[----:B------:R-:W4:Y:S03]  /*97b0*/  LDSM.16.M88.4 R16, [R241+0xa800] ;  /* 0x00a80000f110783b */ /* 0x000f260000000200 */
[C---:B-----5:R-:W-:Y:S08]  /*97c0*/  HMMA.16816.F32.BF16 R8, R28.reuse, R12, R8 ;  /* 0x0000000c1c08723c */ /* 0x060ff00000041808 */
[C---:B------:R-:W-:Y:S01]  /*97d0*/  HMMA.16816.F32.BF16 R4, R28.reuse, R14, R4 ;  /* 0x0000000e1c04723c */ /* 0x040fe20000041804 */
[----:B------:R-:W5:Y:S07]  /*97e0*/  LDSM.16.M88.4 R12, [R241+0xb000] ;  /* 0x00b00000f10c783b */ /* 0x000f6e0000000200 */
[C---:B------:R-:W-:Y:S08]  /*97f0*/  HMMA.16816.F32.BF16 R20, R28.reuse, R192, R20 ;  /* 0x000000c01c14723c */ /* 0x040ff00000041814 */
[C---:B------:R-:W-:Y:S01]  /*9800*/  HMMA.16816.F32.BF16 R32, R28.reuse, R194, R32 ;  /* 0x000000c21c20723c */ /* 0x040fe20000041820 */
[----:B------:R-:W-:Y:S07]  /*9810*/  LDSM.16.M88.4 R192, [R227] ;  /* 0x00000000e3c0783b */ /* 0x000fee0000000200 */
[C---:B---3--:R-:W-:Y:S08]  /*9820*/  HMMA.16816.F32.BF16 R188, R28.reuse, R24, R188 ;  /* 0x000000181cbc723c */ /* 0x048ff000000418bc */
[C---:B------:R-:W-:Y:S01]  /*9830*/  HMMA.16816.F32.BF16 R184, R28.reuse, R26, R184 ;  /* 0x0000001a1cb8723c */ /* 0x040fe200000418b8 */
[----:B------:R-:W3:Y:S07]  /*9840*/  LDSM.16.M88.4 R24, [R240+0x2000] ;  /* 0x00200000f018783b */ /* 0x000eee0000000200 */
[C---:B-1----:R-:W-:Y:S08]  /*9850*/  HMMA.16816.F32.BF16 R180, R28.reuse, R172, R180 ;  /* 0x000000ac1cb4723c */ /* 0x042ff000000418b4 */
[----:B------:R-:W-:Y:S01]  /*9860*/  HMMA.16816.F32.BF16 R176, R28, R174, R176 ;  /* 0x000000ae1cb0723c */ /* 0x000fe200000418b0 */
[----:B------:R-:W1:Y:S04]  /*9870*/  LDSM.16.M88.4 R28, [R226] ;  /* 0x00000000e21c783b */ /* 0x000e680000000200 */
[----:B------:R-:W1:Y:S03]  /*9880*/  LDSM.16.M88.4 R172, [R225] ;  /* 0x00000000e1ac783b */ /* 0x000e660000000200 */
[C---:B--2---:R-:W-:Y:S08]  /*9890*/  HMMA.16816.F32.BF16 R8, R196.reuse, R168, R8 ;  /* 0x000000a8c408723c */ /* 0x044ff00000041808 */
[C---:B------:R-:W-:Y:S01]  /*98a0*/  HMMA.16816.F32.BF16 R4, R196.reuse, R170, R4 ;  /* 0x000000aac404723c */ /* 0x040fe20000041804 */
[----:B------:R-:W2:Y:S07]  /*98b0*/  LDSM.16.M88.4 R168, [R224] ;  /* 0x00000000e0a8783b */ /* 0x000eae0000000200 */
[C---:B----4-:R-:W-:Y:S08]  /*98c0*/  HMMA.16816.F32.BF16 R20, R196.reuse, R16, R20 ;  /* 0x00000010c414723c */ /* 0x050ff00000041814 */
[C---:B------:R-:W-:Y:S01]  /*98d0*/  HMMA.16816.F32.BF16 R32, R196.reuse, R18, R32 ;  /* 0x00000012c420723c */ /* 0x040fe20000041820 */
[----:B------:R-:W-:Y:S07]  /*98e0*/  LDSM.16.M88.4 R16, [R235+0xa000] ;  /* 0x00a00000eb10783b */ /* 0x000fee0000000200 */
[C---:B-----5:R-:W-:Y:S08]  /*98f0*/  HMMA.16816.F32.BF16 R188, R196.reuse, R12, R188 ;  /* 0x0000000cc4bc723c */ /* 0x060ff000000418bc */
[C---:B------:R-:W-:Y:S01]  /*9900*/  HMMA.16816.F32.BF16 R184, R196.reuse, R14, R184 ;  /* 0x0000000ec4b8723c */ /* 0x040fe200000418b8 */
[----:B------:R-:W4:Y:S07]  /*9910*/  LDSM.16.M88.4 R12, [R238+0x2000] ;  /* 0x00200000ee0c783b */ /* 0x000f2e0000000200 */
[C---:B------:R-:W-:Y:S08]  /*9920*/  HMMA.16816.F32.BF16 R180, R196.reuse, R200, R180 ;  /* 0x000000c8c4b4723c */ /* 0x040ff000000418b4 */
[----:B------:R-:W-:Y:S01]  /*9930*/  HMMA.16816.F32.BF16 R176, R196, R202, R176 ;  /* 0x000000cac4b0723c */ /* 0x000fe200000418b0 */
[----:B------:R-:W5:Y:S04]  /*9940*/  LDSM.16.M88.4 R196, [R235+0xb000] ;  /* 0x00b00000ebc4783b */ /* 0x000f680000000200 */
[----:B------:R-:W2:Y:S03]  /*9950*/  LDSM.16.M88.4 R200, [R235+0xa800] ;  /* 0x00a80000ebc8783b */ /* 0x000ea60000000200 */
[C---:B---3--:R-:W-:Y:S08]  /*9960*/  HMMA.16816.F32.BF16 R8, R24.reuse, R192, R8 ;  /* 0x000000c01808723c */ /* 0x048ff00000041808 */
        /* <DEDUP_REMOVED lines=8> */
[C---:B--2---:R-:W-:Y:S08]  /*99f0*/  HMMA.16816.F32.BF16 R180, R24.reuse, R168, R180 ;  /* 0x000000a818b4723c */ /* 0x044ff000000418b4 */
[----:B------:R-:W-:Y:S01]  /*9a00*/  HMMA.16816.F32.BF16 R176, R24, R170, R176 ;  /* 0x000000aa18b0723c */ /* 0x000fe200000418b0 */
[----:B------:R-:W-:Y:S04]  /*9a10*/  LDSM.16.M88.4 R168, [R228+0x3000] ;  /* 0x00300000e4a8783b */ /* 0x000fe80000000200 */
[----:B------:R-:W-:Y:S03]  /*9a20*/  LDSM.16.M88.4 R24, [R228+0x3800] ;  /* 0x00380000e418783b */ /* 0x000fe60000000200 */
[C---:B----4-:R-:W-:Y:S08]  /*9a30*/  HMMA.16816.F32.BF16 R8, R12.reuse, R16, R8 ;  /* 0x000000100c08723c */ /* 0x050ff00000041808 */
[C---:B------:R-:W-:Y:S01]  /*9a40*/  HMMA.16816.F32.BF16 R4, R12.reuse, R18, R4 ;  /* 0x000000120c04723c */ /* 0x040fe20000041804 */
[----:B------:R-:W2:Y:S07]  /*9a50*/  LDSM.16.M88.4 R16, [R237+0x2000] ;  /* 0x00200000ed10783b */ /* 0x000eae0000000200 */
[C---:B-----5:R-:W-:Y:S08]  /*9a60*/  HMMA.16816.F32.BF16 R188, R12.reuse, R196, R188 ;  /* 0x000000c40cbc723c */ /* 0x060ff000000418bc */
[C---:B------:R-:W-:Y:S01]  /*9a70*/  HMMA.16816.F32.BF16 R184, R12.reuse, R198, R184 ;  /* 0x000000c60cb8723c */ /* 0x040fe200000418b8 */
[----:B------:R-:W-:Y:S07]  /*9a80*/  LDSM.16.M88.4 R196, [R241+0xc800] ;  /* 0x00c80000f1c4783b */ /* 0x000fee0000000200 */
[C---:B------:R-:W-:Y:S08]  /*9a90*/  HMMA.16816.F32.BF16 R20, R12.reuse, R200, R20 ;  /* 0x000000c80c14723c */ /* 0x040ff00000041814 */
[C---:B------:R-:W-:Y:S01]  /*9aa0*/  HMMA.16816.F32.BF16 R32, R12.reuse, R202, R32 ;  /* 0x000000ca0c20723c */ /* 0x040fe20000041820 */
[----:B------:R-:W-:Y:S07]  /*9ab0*/  LDSM.16.M88.4 R200, [R220] ;  /* 0x00000000dcc8783b */ /* 0x000fee0000000200 */
[C---:B-1----:R-:W-:Y:S08]  /*9ac0*/  HMMA.16816.F32.BF16 R180, R12.reuse, R28, R180 ;  /* 0x0000001c0cb4723c */ /* 0x042ff000000418b4 */
[----:B------:R-:W-:Y:S01]  /*9ad0*/  HMMA.16816.F32.BF16 R176, R12, R30, R176 ;  /* 0x0000001e0cb0723c */ /* 0x000fe200000418b0 */
[----:B------:R-:W-:Y:S04]  /*9ae0*/  LDSM.16.M88.4 R28, [R242+0x4000] ;  /* 0x00400000f21c783b */ /* 0x000fe80000000200 */
[----:B------:R-:W1:Y:S03]  /*9af0*/  LDSM.16.M88.4 R12, [R241+0xc000] ;  /* 0x00c00000f10c783b */ /* 0x000e660000000200 */
[C---:B--2---:R-:W-:Y:S08]  /*9b00*/  HMMA.16816.F32.BF16 R8, R16.reuse, R192, R8 ;  /* 0x000000c01008723c */ /* 0x044ff00000041808 */
[C---:B------:R-:W-:Y:S01]  /*9b10*/  HMMA.16816.F32.BF16 R4, R16.reuse, R194, R4 ;  /* 0x000000c21004723c */ /* 0x040fe20000041804 */
[----:B------:R-:W2:Y:S07]  /*9b20*/  LDSM.16.M88.4 R192, [R241+0xd000] ;  /* 0x00d00000f1c0783b */ /* 0x000eae0000000200 */
[C---:B------:R-:W-:Y:S08]  /*9b30*/  HMMA.16816.F32.BF16 R188, R16.reuse, R168, R188 ;  /* 0x000000a810bc723c */ /* 0x040ff000000418bc */
[C---:B------:R-:W-:Y:S01]  /*9b40*/  HMMA.16816.F32.BF16 R184, R16.reuse, R170, R184 ;  /* 0x000000aa10b8723c */ /* 0x040fe200000418b8 */
[----:B------:R-:W3:Y:S07]  /*9b50*/  LDSM.16.M88.4 R168, [R241+0xd800] ;  /* 0x00d80000f1a8783b */ /* 0x000eee0000000200 */
[C---:B------:R-:W-:Y:S08]  /*9b60*/  HMMA.16816.F32.BF16 R20, R16.reuse, R172, R20 ;  /* 0x000000ac1014723c */ /* 0x040ff00000041814 */
[C---:B------:R-:W-:Y:S01]  /*9b70*/  HMMA.16816.F32.BF16 R32, R16.reuse, R174, R32 ;  /* 0x000000ae1020723c */ /* 0x040fe20000041820 */
[----:B------:R-:W-:Y:S07]  /*9b80*/  LDSM.16.M88.4 R172, [R223] ;  /* 0x00000000dfac783b */ /* 0x000fee0000000200 */
[C---:B------:R-:W-:Y:S08]  /*9b90*/  HMMA.16816.F32.BF16 R180, R16.reuse, R24, R180 ;  /* 0x0000001810b4723c */ /* 0x040ff000000418b4 */
[----:B------:R-:W-:Y:S01]  /*9ba0*/  HMMA.16816.F32.BF16 R176, R16, R26, R176 ;  /* 0x0000001a10b0723c */ /* 0x000fe200000418b0 */
[----:B------:R-:W4:Y:S04]  /*9bb0*/  LDSM.16.M88.4 R24, [R240+0x4000] ;  /* 0x00400000f018783b */ /* 0x000f280000000200 */
[----:B------:R-:W5:Y:S03]  /*9bc0*/  LDSM.16.M88.4 R16, [R222] ;  /* 0x00000000de10783b */ /* 0x000f660000000200 */
[C---:B-1----:R-:W-:Y:S08]  /*9bd0*/  HMMA.16816.F32.BF16 R8, R28.reuse, R12, R8 ;  /* 0x0000000c1c08723c */ /* 0x042ff00000041808 */
[C---:B------:R-:W-:Y:S01]  /*9be0*/  HMMA.16816.F32.BF16 R4, R28.reuse, R14, R4 ;  /* 0x0000000e1c04723c */ /* 0x040fe20000041804 */
[----:B------:R-:W1:Y:S07]  /*9bf0*/  LDSM.16.M88.4 R12, [R221] ;  /* 0x00000000dd0c783b */ /* 0x000e6e0000000200 */
        /* <DEDUP_REMOVED lines=12> */
[----:B------:R-:W-:Y:S07]  /*9cc0*/  LDSM.16.M88.4 R172, [R235+0xd800] ;  /* 0x00d80000ebac783b */ /* 0x000fee0000000200 */
[C---:B-----5:R-:W-:Y:S08]  /*9cd0*/  HMMA.16816.F32.BF16 R20, R24.reuse, R16, R20 ;  /* 0x000000101814723c */ /* 0x060ff00000041814 */
[C---:B------:R-:W-:Y:S01]  /*9ce0*/  HMMA.16816.F32.BF16 R32, R24.reuse, R18, R32 ;  /* 0x000000121820723c */ /* 0x040fe20000041820 */
[----:B------:R-:W-:Y:S07]  /*9cf0*/  LDSM.16.M88.4 R16, [R228+0x4000] ;  /* 0x00400000e410783b */ /* 0x000fee0000000200 */
[C---:B-1----:R-:W-:Y:S08]  /*9d00*/  HMMA.16816.F32.BF16 R188, R24.reuse, R12, R188 ;  /* 0x0000000c18bc723c */ /* 0x042ff000000418bc */
[----:B------:R-:W-:Y:S01]  /*9d10*/  HMMA.16816.F32.BF16 R184, R24, R14, R184 ;  /* 0x0000000e18b8723c */ /* 0x000fe200000418b8 */
[----:B------:R-:W1:Y:S07]  /*9d20*/  LDSM.16.M88.4 R12, [R237+0x4000] ;  /* 0x00400000ed0c783b */ /* 0x000e6e0000000200 */
[C---:B--2---:R-:W-:Y:S08]  /*9d30*/  HMMA.16816.F32.BF16 R8, R168.reuse, R196, R8 ;  /* 0x000000c4a808723c */ /* 0x044ff00000041808 */
[----:B------:R-:W-:Y:S01]  /*9d40*/  HMMA.16816.F32.BF16 R4, R168, R198, R4 ;  /* 0x000000c6a804723c */ /* 0x000fe20000041804 */
[----:B------:R-:W-:Y:S07]  /*9d50*/  LDSM.16.M88.4 R196, [R242+0x6000] ;  /* 0x00600000f2c4783b */ /* 0x000fee0000000200 */
[C---:B------:R-:W-:Y:S08]  /*9d60*/  HMMA.16816.F32.BF16 R180, R24.reuse, R200, R180 ;  /* 0x000000c818b4723c */ /* 0x040ff000000418b4 */
[----:B------:R-:W-:Y:S01]  /*9d70*/  HMMA.16816.F32.BF16 R176, R24, R202, R176 ;  /* 0x000000ca18b0723c */ /* 0x000fe200000418b0 */
[----:B------:R-:W2:Y:S04]  /*9d80*/  LDSM.16.M88.4 R200, [R241+0xe000] ;  /* 0x00e00000f1c8783b */ /* 0x000ea80000000200 */
[----:B------:R-:W4:Y:S03]  /*9d90*/  LDSM.16.M88.4 R24, [R228+0x4800] ;  /* 0x00480000e418783b */ /* 0x000f260000000200 */
[C---:B---3--:R-:W-:Y:S08]  /*9da0*/  HMMA.16816.F32.BF16 R20, R168.reuse, R28, R20 ;  /* 0x0000001ca814723c */ /* 0x048ff00000041814 */
[----:B------:R-:W-:Y:S01]  /*9db0*/  HMMA.16816.F32.BF16 R32, R168, R30, R32 ;  /* 0x0000001ea820723c */ /* 0x000fe20000041820 */
[----:B------:R-:W3:Y:S07]  /*9dc0*/  LDSM.16.M88.4 R28, [R228+0x5000] ;  /* 0x00500000e41c783b */ /* 0x000eee0000000200 */
[C---:B-1----:R-:W-:Y:S08]  /*9dd0*/  HMMA.16816.F32.BF16 R8, R12.reuse, R16, R8 ;  /* 0x000000100c08723c */ /* 0x042ff00000041808 */
[----:B------:R-:W-:Y:S01]  /*9de0*/  HMMA.16816.F32.BF16 R4, R12, R18, R4 ;  /* 0x000000120c04723c */ /* 0x000fe20000041804 */
[----:B------:R-:W-:Y:S07]  /*9df0*/  LDSM.16.M88.4 R16, [R228+0x5800] ;  /* 0x00580000e410783b */ /* 0x000fee0000000200 */
[C---:B------:R-:W-:Y:S08]  /*9e00*/  HMMA.16816.F32.BF16 R188, R168.reuse, R192, R188 ;  /* 0x000000c0a8bc723c */ /* 0x040ff000000418bc */
[C---:B------:R-:W-:Y:S01]  /*9e10*/  HMMA.16816.F32.BF16 R184, R168.reuse, R194, R184 ;  /* 0x000000c2a8b8723c */ /* 0x040fe200000418b8 */
[----:B------:R-:W-:Y:S07]  /*9e20*/  LDSM.16.M88.4 R192, [R219] ;  /* 0x00000000dbc0783b */ /* 0x000fee0000000200 */
[C---:B------:R-:W-:Y:S08]  /*9e30*/  HMMA.16816.F32.BF16 R180, R168.reuse, R172, R180 ;  /* 0x000000aca8b4723c */ /* 0x040ff000000418b4 */
[----:B------:R-:W-:Y:S01]  /*9e40*/  HMMA.16816.F32.BF16 R176, R168, R174, R176 ;  /* 0x000000aea8b0723c */ /* 0x000fe200000418b0 */
[----:B------:R-:W1:Y:S04]  /*9e50*/  LDSM.16.M88.4 R172, [R240+0x6000] ;  /* 0x00600000f0ac783b */ /* 0x000e680000000200 */
[----:B------:R-:W-:Y:S03]  /*9e60*/  LDSM.16.M88.4 R168, [R235+0xe000] ;  /* 0x00e00000eba8783b */ /* 0x000fe60000000200 */
[C---:B--2---:R-:W-:Y:S08]  /*9e70*/  HMMA.16816.F32.BF16 R8, R196.reuse, R200, R8 ;  /* 0x000000c8c408723c */ /* 0x044ff00000041808 */
[----:B------:R-:W-:Y:S01]  /*9e80*/  HMMA.16816.F32.BF16 R4, R196, R202, R4 ;  /* 0x000000cac404723c */ /* 0x000fe20000041804 */
[----:B------:R-:W-:Y:S07]  /*9e90*/  LDSM.16.M88.4 R200, [R218] ;  /* 0x00000000dac8783b */ /* 0x000fee0000000200 */
[C---:B----4-:R-:W-:Y:S08]  /*9ea0*/  HMMA.16816.F32.BF16 R20, R12.reuse, R24, R20 ;  /* 0x000000180c14723c */ /* 0x050ff00000041814 */
[C---:B------:R-:W-:Y:S01]  /*9eb0*/  HMMA.16816.F32.BF16 R32, R12.reuse, R26, R32 ;  /* 0x0000001a0c20723c */ /* 0x040fe20000041820 */
[----:B------:R-:W2:Y:S07]  /*9ec0*/  LDSM.16.M88.4 R24, [R241+0xe800] ;  /* 0x00e80000f118783b */ /* 0x000eae0000000200 */
[C---:B---3--:R-:W-:Y:S08]  /*9ed0*/  HMMA.16816.F32.BF16 R188, R12.reuse, R28, R188 ;  /* 0x0000001c0cbc723c */ /* 0x048ff000000418bc */
[----:B------:R-:W-:Y:S01]  /*9ee0*/  HMMA.16816.F32.BF16 R184, R12, R30, R184 ;  /* 0x0000001e0cb8723c */ /* 0x000fe200000418b8 */
[----:B------:R-:W3:Y:S07]  /*9ef0*/  LDSM.16.M88.4 R28, [R238+0x6000] ;  /* 0x00600000ee1c783b */ /* 0x000eee0000000200 */
[C---:B-1----:R-:W-:Y:S08]  /*9f00*/  HMMA.16816.F32.BF16 R8, R172.reuse, R192, R8 ;  /* 0x000000c0ac08723c */ /* 0x042ff00000041808 */
[----:B------:R-:W-:Y:S01]  /*9f10*/  HMMA.16816.F32.BF16 R4, R172, R194, R4 ;  /* 0x000000c2ac04723c */ /* 0x000fe20000041804 */
[----:B------:R-:W1:Y:S07]  /*9f20*/  LDSM.16.M88.4 R192, [R241+0xf000] ;  /* 0x00f00000f1c0783b */ /* 0x000e6e0000000200 */
[C---:B------:R-:W-:Y:S08]  /*9f30*/  HMMA.16816.F32.BF16 R180, R12.reuse, R16, R180 ;  /* 0x000000100cb4723c */ /* 0x040ff000000418b4 */
[----:B------:R-:W-:Y:S01]  /*9f40*/  HMMA.16816.F32.BF16 R176, R12, R18, R176 ;  /* 0x000000120cb0723c */ /* 0x000fe200000418b0 */
[----:B------:R-:W-:Y:S04]  /*9f50*/  LDSM.16.M88.4 R16, [R237+0x6000] ;  /* 0x00600000ed10783b */ /* 0x000fe80000000200 */
[----:B------:R-:W4:Y:S03]  /*9f60*/  LDSM.16.M88.4 R12, [R228+0x6000] ;  /* 0x00600000e40c783b */ /* 0x000f260000000200 */
[----:B--2---:R-:W-:Y:S08]  /*9f70*/  HMMA.16816.F32.BF16 R20, R196, R24, R20 ;  /* 0x00000018c414723c */ /* 0x004ff00000041814 */
[C---:B---3--:R-:W-:Y:S08]  /*9f80*/  HMMA.16816.F32.BF16 R8, R28.reuse, R168, R8 ;  /* 0x000000a81c08723c */ /* 0x048ff00000041808 */
[----:B------:R-:W-:Y:S01]  /*9f90*/  HMMA.16816.F32.BF16 R4, R28, R170, R4 ;  /* 0x000000aa1c04723c */ /* 0x000fe20000041804 */
[----:B------:R-:W2:Y:S07]  /*9fa0*/  LDSM.16.M88.4 R168, [R217] ;  /* 0x00000000d9a8783b */ /* 0x000eae0000000200 */
[C---:B------:R-:W-:Y:S01]  /*9fb0*/  HMMA.16816.F32.BF16 R32, R196.reuse, R26, R32 ;  /* 0x0000001ac420723c */ /* 0x040fe20000041820 */
[----:B------:R-:W3:Y:S07]  /*9fc0*/  LDSM.16.M88.4 R24, [R235+0xe800] ;  /* 0x00e80000eb18783b */ /* 0x000eee0000000200 */
[----:B-1----:R-:W-:Y:S01]  /*9fd0*/  HMMA.16816.F32.BF16 R204, R196, R192, R188 ;  /* 0x000000c0c4cc723c */ /* 0x002fe200000418bc */
[----:B------:R-:W-:Y:S07]  /*9fe0*/  LDSM.16.M88.4 R188, [R228+0x6800] ;  /* 0x00680000e4bc783b */ /* 0x000fee0000000200 */
[----:B------:R-:W-:Y:S08]  /*9ff0*/  HMMA.16816.F32.BF16 R20, R172, R200, R20 ;  /* 0x000000c8ac14723c */ /* 0x000ff00000041814 */
[C---:B----4-:R-:W-:Y:S08]  /*a000*/  HMMA.16816.F32.BF16 R8, R16.reuse, R12, R8 ;  /* 0x0000000c1008723c */ /* 0x050ff00000041808 */
[----:B------:R-:W-:Y:S01]  /*a010*/  HMMA.16816.F32.BF16 R4, R16, R14, R4 ;  /* 0x0000000e1004723c */ /* 0x000fe20000041804 */
[----:B------:R-:W1:Y:S07]  /*a020*/  LDSM.16.M88.4 R12, [R235+0xf000] ;  /* 0x00f00000eb0c783b */ /* 0x000e6e0000000200 */
[C---:B------:R-:W-:Y:S08]  /*a030*/  HMMA.16816.F32.BF16 R32, R172.reuse, R202, R32 ;  /* 0x000000caac20723c */ /* 0x040ff00000041820 */
[----:B--2---:R-:W-:Y:S01]  /*a040*/  HMMA.16816.F32.BF16 R204, R172, R168, R204 ;  /* 0x000000a8accc723c */ /* 0x004fe200000418cc */
[----:B------:R-:W-:-:S02]  /*a050*/  FMUL.FTZ R9, R9, c[0x0][0x2ec] ;  /* 0x0000bb0009097a20 */ /* 0x000fc40000410000 */
[----:B------:R-:W-:-:S04]  /*a060*/  FMUL.FTZ R0, R8, c[0x0][0x2ec] ;  /* 0x0000bb0008007a20 */ /* 0x000fc80000410000 */
[----:B------:R-:W-:Y:S01]  /*a070*/  FMUL.FTZ R168, R10, c[0x0][0x2ec] ;  /* 0x0000bb000aa87a20 */ /* 0x000fe20000410000 */
[----:B---3--:R-:W-:Y:S01]  /*a080*/  HMMA.16816.F32.BF16 R20, R28, R24, R20 ;  /* 0x000000181c14723c */ /* 0x008fe20000041814 */
[----:B------:R-:W-:Y:S01]  /*a090*/  FMUL.FTZ R169, R6, c[0x0][0x2ec] ;  /* 0x0000bb0006a97a20 */ /* 0x000fe20000410000 */
[----:B------:R2:W3:Y:S05]  /*a0a0*/  MUFU.TANH R24, R9 ;  /* 0x0000000900187308 */ /* 0x0004ea0000002400 */
[----:B------:R-:W-:Y:S01]  /*a0b0*/  FMUL.FTZ R25, R11, c[0x0][0x2ec] ;  /* 0x0000bb000b197a20 */ /* 0x000fe20000410000 */
[----:B------:R-:W-:Y:S01]  /*a0c0*/  HMMA.16816.F32.BF16 R184, R196, R194, R184 ;  /* 0x000000c2c4b8723c */ /* 0x000fe200000418b8 */
[----:B------:R-:W4:Y:S01]  /*a0d0*/  LDSM.16.M88.4 R192, [R241+0xf800] ;  /* 0x00f80000f1c0783b */ /* 0x000f220000000200 */
[----:B------:R-:W-:Y:S06]  /*a0e0*/  MUFU.TANH R169, R169 ;  /* 0x000000a900a97308 */ /* 0x000fec0000002400 */
[C---:B------:R-:W-:Y:S01]  /*a0f0*/  HMMA.16816.F32.BF16 R32, R28.reuse, R26, R32 ;  /* 0x0000001a1c20723c */ /* 0x040fe20000041820 */
[----:B--2---:R-:W-:Y:S01]  /*a100*/  LDSM.16.M88.4 R8, [R228+0x7000] ;  /* 0x00700000e408783b */ /* 0x004fe20000000200 */
[----:B------:R-:W2:Y:S05]  /*a110*/  MUFU.TANH R25, R25 ;  /* 0x0000001900197308 */ /* 0x000eaa0000002400 */
[----:B------:R-:W-:Y:S01]  /*a120*/  FMUL.FTZ R27, R4, c[0x0][0x2ec] ;  /* 0x0000bb00041b7a20 */ /* 0x000fe20000410000 */
[----:B-1----:R-:W-:Y:S01]  /*a130*/  HMMA.16816.F32.BF16 R204, R28, R12, R204 ;  /* 0x0000000c1ccc723c */ /* 0x002fe200000418cc */
[----:B------:R-:W-:Y:S01]  /*a140*/  FMUL.FTZ R26, R5, c[0x0][0x2ec] ;  /* 0x0000bb00051a7a20 */ /* 0x000fe20000410000 */
[----:B------:R-:W-:Y:S05]  /*a150*/  MUFU.TANH R0, R0 ;  /* 0x0000000000007308 */ /* 0x000fea0000002400 */
[----:B------:R-:W-:Y:S01]  /*a160*/  FMUL.FTZ R12, R7, c[0x0][0x2ec] ;  /* 0x0000bb00070c7a20 */ /* 0x000fe20000410000 */
[----:B------:R-:W-:Y:S01]  /*a170*/  HMMA.16816.F32.BF16 R20, R16, R188, R20 ;  /* 0x000000bc1014723c */ /* 0x000fe20000041814 */
[----:B------:R-:W1:Y:S01]  /*a180*/  LDSM.16.M88.4 R4, [R216] ;  /* 0x00000000d804783b */ /* 0x000e620000000200 */
[----:B------:R-:W5:Y:S03]  /*a190*/  MUFU.TANH R27, R27 ;  /* 0x0000001b001b7308 */ /* 0x000f660000002400 */
[----:B------:R-:W1:Y:S03]  /*a1a0*/  S2R R188, SR_TID.X ;  /* 0x0000000000bc7919 */ /* 0x000e660000002100 */
[----:B------:R-:W-:Y:S02]  /*a1b0*/  HMMA.16816.F32.BF16 R184, R172, R170, R184 ;  /* 0x000000aaacb8723c */ /* 0x000fe400000418b8 */
[----:B------:R-:W1:Y:S06]  /*a1c0*/  MUFU.TANH R26, R26 ;  /* 0x0000001a001a7308 */ /* 0x000e6c0000002400 */
[----:B------:R-:W-:Y:S02]  /*a1d0*/  HMMA.16816.F32.BF16 R32, R16, R190, R32 ;  /* 0x000000be1020723c */ /* 0x000fe40000041820 */
[----:B------:R-:W1:Y:S06]  /*a1e0*/  MUFU.TANH R12, R12 ;  /* 0x0000000c000c7308 */ /* 0x000e6c0000002400 */
[----:B----4-:R-:W-:Y:S01]  /*a1f0*/  HMMA.16816.F32.BF16 R180, R196, R192, R180 ;  /* 0x000000c0c4b4723c */ /* 0x010fe200000418b4 */
[----:B------:R-:W-:-:S02]  /*a200*/  FMUL.FTZ R13, R20, c[0x0][0x2ec] ;  /* 0x0000bb00140d7a20 */ /* 0x000fc40000410000 */
[----:B------:R-:W-:Y:S01]  /*a210*/  FMUL.FTZ R170, R21, c[0x0][0x2ec] ;  /* 0x0000bb0015aa7a20 */ /* 0x000fe20000410000 */
[----:B------:R-:W-:Y:S01]  /*a220*/  MUFU.TANH R168, R168 ;  /* 0x000000a800a87308 */ /* 0x000fe20000002400 */
[----:B------:R-:W-:Y:S02]  /*a230*/  FMUL.FTZ R171, R22, c[0x0][0x2ec] ;  /* 0x0000bb0016ab7a20 */ /* 0x000fe40000410000 */
[----:B------:R-:W-:Y:S01]  /*a240*/  FMUL.FTZ R190, R23, c[0x0][0x2ec] ;  /* 0x0000bb0017be7a20 */ /* 0x000fe20000410000 */
[----:B------:R-:W-:Y:S01]  /*a250*/  HMMA.16816.F32.BF16 R176, R196, R194, R176 ;  /* 0x000000c2c4b0723c */ /* 0x000fe200000418b0 */
[----:B------:R-:W4:Y:S03]  /*a260*/  LDSM.16.M88.4 R20, [R235+0xf800] ;  /* 0x00f80000eb14783b */ /* 0x000f260000000200 */
[----:B------:R-:W2:Y:S04]  /*a270*/  MUFU.TANH R13, R13 ;  /* 0x0000000d000d7308 */ /* 0x000ea80000002400 */
[----:B------:R-:W-:Y:S01]  /*a280*/  HMMA.16816.F32.BF16 R184, R28, R14, R184 ;  /* 0x0000000e1cb8723c */ /* 0x000fe200000418b8 */
[----:B------:R-:W-:-:S02]  /*a290*/  FMUL.FTZ R189, R32, c[0x0][0x2ec] ;  /* 0x0000bb0020bd7a20 */ /* 0x000fc40000410000 */
[----:B------:R-:W-:Y:S01]  /*a2a0*/  FMUL.FTZ R32, R35, c[0x0][0x2ec] ;  /* 0x0000bb0023207a20 */ /* 0x000fe20000410000 */
[----:B------:R-:W-:Y:S03]  /*a2b0*/  MUFU.TANH R170, R170 ;  /* 0x000000aa00aa7308 */ /* 0x000fe60000002400 */
[----:B------:R-:W-:Y:S01]  /*a2c0*/  FMUL.FTZ R15, R34, c[0x0][0x2ec] ;  /* 0x0000bb00220f7a20 */ /* 0x000fe20000410000 */
[C---:B-1----:R-:W-:Y:S04]  /*a2d0*/  HMMA.16816.F32.BF16 R180, R172.reuse, R4, R180 ;  /* 0x00000004acb4723c */ /* 0x042fe800000418b4 */
[----:B------:R-:W1:Y:S04]  /*a2e0*/  MUFU.TANH R171, R171 ;  /* 0x000000ab00ab7308 */ /* 0x000e680000002400 */
[----:B------:R-:W-:Y:S01]  /*a2f0*/  HMMA.16816.F32.BF16 R176, R172, R6, R176 ;  /* 0x00000006acb0723c */ /* 0x000fe200000418b0 */
[----:B------:R-:W1:Y:S01]  /*a300*/  LDSM.16.M88.4 R4, [R228+0x7800] ;  /* 0x00780000e404783b */ /* 0x000e620000000200 */
[----:B------:R-:W-:-:S04]  /*a310*/  DEPBAR.LE SB0, 0x0 ;  /* 0x000080000000791a */ /* 0x000fc80000000000 */
[----:B------:R-:W-:Y:S02]  /*a320*/  MUFU.TANH R14, R189 ;  /* 0x000000bd000e7308 */ /* 0x000fe40000002400 */
[C---:B------:R-:W-:Y:S06]  /*a330*/  HMMA.16816.F32.BF16 R184, R16.reuse, R10, R184 ;  /* 0x0000000a10b8723c */ /* 0x040fec00000418b8 */
[----:B------:R-:W-:Y:S01]  /*a340*/  MUFU.TANH R15, R15 ;  /* 0x0000000f000f7308 */ /* 0x000fe20000002400 */
[----:B------:R-:W-:Y:S01]  /*a350*/  IMAD.SHL.U32 R11, R188, 0x2, RZ ;  /* 0x00000002bc0b7824 */ /* 0x000fe200078e00ff */
[----:B------:R-:W-:Y:S01]  /*a360*/  HMMA.16816.F32.BF16 R204, R16, R8, R204 ;  /* 0x0000000810cc723c */ /* 0x000fe200000418cc */
[----:B------:R-:W-:-:S03]  /*a370*/  IMAD.U32 R10, RZ, RZ, UR28 ;  /* 0x0000001cff0a7e24 */ /* 0x000fc6000f8e00ff */
[----:B------:R-:W-:Y:S02]  /*a380*/  LOP3.LUT R11, R11, 0x6, RZ, 0xc0, !PT ;  /* 0x000000060b0b7812 */ /* 0x000fe400078ec0ff */
[----:B------:R-:W1:Y:S01]  /*a390*/  MUFU.TANH R8, R190 ;  /* 0x000000be00087308 */ /* 0x000e620000002400 */
[----:B------:R-:W-:Y:S01]  /*a3a0*/  FMUL.FTZ R9, R33, c[0x0][0x2ec] ;  /* 0x0000bb0021097a20 */ /* 0x000fe20000410000 */
[----:B----4-:R-:W-:Y:S01]  /*a3b0*/  HMMA.16816.F32.BF16 R180, R28, R20, R180 ;  /* 0x000000141cb4723c */ /* 0x010fe200000418b4 */
[----:B------:R-:W-:-:S05]  /*a3c0*/  IMAD R10, R10, 0x40, R11 ;  /* 0x000000400a0a7824 */ /* 0x000fca00078e020b */
[C---:B------:R-:W-:Y:S01]  /*a3d0*/  IADD3 R11, R10.reuse, 0x1, RZ ;  /* 0x000000010a0b7810 */ /* 0x040fe20007ffe0ff */
[----:B------:R-:W4:Y:S01]  /*a3e0*/  MUFU.TANH R9, R9 ;  /* 0x0000000900097308 */ /* 0x000f220000002400 */
[----:B------:R-:W-:Y:S01]  /*a3f0*/  HMMA.16816.F32.BF16 R176, R28, R22, R176 ;  /* 0x000000161cb0723c */ /* 0x000fe200000418b0 */
[----:B------:R-:W-:Y:S01]  /*a400*/  IADD3 R20, R10, 0x9, RZ ;  /* 0x000000090a147810 */ /* 0x000fe20007ffe0ff */
[----:B------:R-:W-:Y:S01]  /*a410*/  FMUL.FTZ R184, R184, c[0x0][0x2ec] ;  /* 0x0000bb00b8b87a20 */ /* 0x000fe20000410000 */
[-C--:B------:R-:W-:Y:S01]  /*a420*/  ISETP.GE.AND P1, PT, R11, R167.reuse, PT ;  /* 0x000000a70b00720c */ /* 0x080fe20003f26270 */
[----:B------:R-:W-:Y:S01]  /*a430*/  FMUL.FTZ R185, R185, c[0x0][0x2ec] ;  /* 0x0000bb00b9b97a20 */ /* 0x000fe20000410000 */
[-C--:B------:R-:W-:Y:S01]  /*a440*/  ISETP.GE.AND P0, PT, R11, R2.reuse, PT ;  /* 0x000000020b00720c */ /* 0x080fe20003f06270 */
[----:B------:R-:W-:Y:S01]  /*a450*/  FMUL.FTZ R186, R186, c[0x0][0x2ec] ;  /* 0x0000bb00baba7a20 */ /* 0x000fe20000410000 */
[----:B------:R-:W-:Y:S01]  /*a460*/  IADD3 R11, R10, 0x8, RZ ;  /* 0x000000080a0b7810 */ /* 0x000fe20007ffe0ff */
[----:B------:R-:W-:Y:S01]  /*a470*/  FMUL.FTZ R204, R204, c[0x0][0x2ec] ;  /* 0x0000bb00cccc7a20 */ /* 0x000fe20000410000 */
[----:B---3--:R-:W-:Y:S01]  /*a480*/  FSEL R28, R24, -INF , !P1 ;  /* 0xff800000181c7808 */ /* 0x008fe20004800000 */
[----:B------:R-:W-:Y:S01]  /*a490*/  FMUL.FTZ R199, R206, c[0x0][0x2ec] ;  /* 0x0000bb00cec77a20 */ /* 0x000fe20000410000 */
[-C--:B------:R-:W-:Y:S01]  /*a4a0*/  ISETP.GE.AND P6, PT, R11, R167.reuse, PT ;  /* 0x000000a70b00720c */ /* 0x080fe20003fc6270 */
[----:B------:R-:W-:Y:S01]  /*a4b0*/  FMUL.FTZ R202, R205, c[0x0][0x2ec] ;  /* 0x0000bb00cdca7a20 */ /* 0x000fe20000410000 */
[----:B------:R-:W-:Y:S01]  /*a4c0*/  ISETP.GE.AND P1, PT, R11, R2, PT ;  /* 0x000000020b00720c */ /* 0x000fe20003f26270 */
[----:B------:R-:W-:Y:S01]  /*a4d0*/  FMUL.FTZ R197, R207, c[0x0][0x2ec] ;  /* 0x0000bb00cfc57a20 */ /* 0x000fe20000410000 */
[----:B--2---:R-:W-:Y:S01]  /*a4e0*/  FSEL R11, R25, -INF , !P0 ;  /* 0xff800000190b7808 */ /* 0x004fe20004000000 */
[----:B-1----:R-:W-:Y:S01]  /*a4f0*/  HMMA.16816.F32.BF16 R180, R16, R4, R180 ;  /* 0x0000000410b4723c */ /* 0x002fe200000418b4 */
[----:B------:R-:W-:Y:S01]  /*a500*/  ISETP.GE.AND P0, PT, R20, R167, PT ;  /* 0x000000a71400720c */ /* 0x000fe20003f06270 */
[----:B------:R-:W1:Y:S01]  /*a510*/  MUFU.TANH R32, R32 ;  /* 0x0000002000207308 */ /* 0x000e620000002400 */
[----:B-----5:R-:W-:Y:S01]  /*a520*/  FSEL R30, R27, -INF , !P6 ;  /* 0xff8000001b1e7808 */ /* 0x020fe20007000000 */
[----:B------:R-:W-:Y:S01]  /*a530*/  FMUL.FTZ R187, R187, c[0x0][0x2ec] ;  /* 0x0000bb00bbbb7a20 */ /* 0x000fe20000410000 */
[----:B------:R-:W-:-:S02]  /*a540*/  FSEL R27, R169, -INF , !P1 ;  /* 0xff800000a91b7808 */ /* 0x000fc40004800000 */
[----:B------:R-:W-:Y:S01]  /*a550*/  IADD3 R5, R10, 0x10, RZ ;  /* 0x000000100a057810 */ /* 0x000fe20007ffe0ff */
[----:B------:R-:W-:Y:S01]  /*a560*/  HMMA.16816.F32.BF16 R176, R16, R6, R176 ;  /* 0x0000000610b0723c */ /* 0x000fe200000418b0 */
[-C--:B------:R-:W-:Y:S01]  /*a570*/  ISETP.GE.AND P6, PT, R20, R2.reuse, PT ;  /* 0x000000021400720c */ /* 0x080fe20003fc6270 */
[----:B------:R-:W2:Y:S01]  /*a580*/  MUFU.TANH R204, R204 ;  /* 0x000000cc00cc7308 */ /* 0x000ea20000002400 */
[C---:B------:R-:W-:Y:S02]  /*a590*/  ISETP.GE.AND P1, PT, R5.reuse, R167, PT ;  /* 0x000000a70500720c */ /* 0x040fe40003f26270 */
[----:B------:R-:W-:Y:S02]  /*a5a0*/  IADD3 R20, R10, 0x11, RZ ;  /* 0x000000110a147810 */ /* 0x000fe40007ffe0ff */
[----:B------:R-:W-:Y:S02]  /*a5b0*/  FSEL R4, R26, -INF , !P0 ;  /* 0xff8000001a047808 */ /* 0x000fe40004000000 */
[----:B------:R-:W-:Y:S01]  /*a5c0*/  ISETP.GE.AND P0, PT, R5, R2, PT ;  /* 0x000000020500720c */ /* 0x000fe20003f06270 */
[----:B------:R-:W3:Y:S01]  /*a5d0*/  MUFU.TANH R199, R199 ;  /* 0x000000c700c77308 */ /* 0x000ee20000002400 */
[----:B------:R-:W-:-:S02]  /*a5e0*/  FSEL R5, R12, -INF , !P6 ;  /* 0xff8000000c057808 */ /* 0x000fc40007000000 */
[----:B------:R-:W-:Y:S02]  /*a5f0*/  FSEL R26, R13, -INF , !P1 ;  /* 0xff8000000d1a7808 */ /* 0x000fe40004800000 */
[CC--:B------:R-:W-:Y:S01]  /*a600*/  ISETP.GE.AND P6, PT, R20.reuse, R167.reuse, PT ;  /* 0x000000a71400720c */ /* 0x0c0fe20003fc6270 */
[----:B------:R-:W-:Y:S01]  /*a610*/  FMUL.FTZ R181, R181, c[0x0][0x2ec] ;  /* 0x0000bb00b5b57a20 */ /* 0x000fe20000410000 */
[-C--:B------:R-:W-:Y:S01]  /*a620*/  ISETP.GE.AND P1, PT, R20, R2.reuse, PT ;  /* 0x000000021400720c */ /* 0x080fe20003f26270 */
[----:B------:R-:W5:Y:S01]  /*a630*/  MUFU.TANH R202, R202 ;  /* 0x000000ca00ca7308 */ /* 0x000f620000002400 */
[----:B------:R-:W-:Y:S01]  /*a640*/  IADD3 R13, R10, 0x18, RZ ;  /* 0x000000180a0d7810 */ /* 0x000fe20007ffe0ff */
[----:B------:R-:W-:Y:S01]  /*a650*/  FMUL.FTZ R182, R182, c[0x0][0x2ec] ;  /* 0x0000bb00b6b67a20 */ /* 0x000fe20000410000 */
[----:B------:R-:W-:Y:S01]  /*a660*/  IADD3 R12, R10, 0x19, RZ ;  /* 0x000000190a0c7810 */ /* 0x000fe20007ffe0ff */
[----:B------:R-:W-:Y:S01]  /*a670*/  FMUL.FTZ R180, R180, c[0x0][0x2ec] ;  /* 0x0000bb00b4b47a20 */ /* 0x000fe20000410000 */
[----:B------:R-:W-:Y:S01]  /*a680*/  FSEL R25, R171, -INF , !P0 ;  /* 0xff800000ab197808 */ /* 0x000fe20004000000 */
[----:B------:R-:W-:Y:S01]  /*a690*/  FMUL.FTZ R176, R176, c[0x0][0x2ec] ;  /* 0x0000bb00b0b07a20 */ /* 0x000fe20000410000 */
[----:B------:R-:W-:Y:S01]  /*a6a0*/  FSEL R24, R170, -INF , !P6 ;  /* 0xff800000aa187808 */ /* 0x000fe20007000000 */
[----:B------:R-:W1:Y:S01]  /*a6b0*/  MUFU.TANH R197, R197 ;  /* 0x000000c500c57308 */ /* 0x000e620000002400 */
[----:B------:R-:W-:Y:S01]  /*a6c0*/  FSEL R23, R8, -INF , !P1 ;  /* 0xff80000008177808 */ /* 0x000fe20004800000 */
[----:B------:R-:W-:Y:S01]  /*a6d0*/  FMUL.FTZ R177, R177, c[0x0][0x2ec] ;  /* 0x0000bb00b1b17a20 */ /* 0x000fe20000410000 */
[-C--:B------:R-:W-:Y:S01]  /*a6e0*/  ISETP.GE.AND P0, PT, R13, R167.reuse, PT ;  /* 0x000000a70d00720c */ /* 0x080fe20003f06270 */
[----:B------:R-:W-:Y:S01]  /*a6f0*/  FMUL.FTZ R183, R183, c[0x0][0x2ec] ;  /* 0x0000bb00b7b77a20 */ /* 0x000fe20000410000 */
[----:B------:R-:W-:Y:S01]  /*a700*/  ISETP.GE.AND P6, PT, R13, R2, PT ;  /* 0x000000020d00720c */ /* 0x000fe20003fc6270 */
[----:B------:R-:W-:Y:S01]  /*a710*/  FMUL.FTZ R178, R178, c[0x0][0x2ec] ;  /* 0x0000bb00b2b27a20 */ /* 0x000fe20000410000 */
[----:B------:R-:W-:Y:S01]  /*a720*/  ISETP.GE.AND P1, PT, R12, R167, PT ;  /* 0x000000a70c00720c */ /* 0x000fe20003f26270 */
[----:B------:R-:W1:Y:S01]  /*a730*/  MUFU.TANH R200, R184 ;  /* 0x000000b800c87308 */ /* 0x000e620000002400 */
[----:B------:R-:W-:Y:S01]  /*a740*/  IADD3 R7, R10, 0x20, RZ ;  /* 0x000000200a077810 */ /* 0x000fe20007ffe0ff */
[----:B------:R-:W-:Y:S01]  /*a750*/  FMUL.FTZ R179, R179, c[0x0][0x2ec] ;  /* 0x0000bb00b3b37a20 */ /* 0x000fe20000410000 */
[----:B------:R-:W-:-:S02]  /*a760*/  FSEL R20, R14, -INF , !P0 ;  /* 0xff8000000e147808 */ /* 0x000fc40004000000 */
[----:B------:R-:W-:Y:S02]  /*a770*/  FSEL R21, R15, -INF , !P6 ;  /* 0xff8000000f157808 */ /* 0x000fe40007000000 */
[----:B----4-:R-:W-:Y:S01]  /*a780*/  FSEL R22, R9, -INF , !P1 ;  /* 0xff80000009167808 */ /* 0x010fe20004800000 */
[----:B------:R-:W-:Y:S01]  /*a790*/  MUFU.TANH R198, R185 ;  /* 0x000000b900c67308 */ /* 0x000fe20000002400 */
[-C--:B------:R-:W-:Y:S02]  /*a7a0*/  ISETP.GE.AND P0, PT, R12, R2.reuse, PT ;  /* 0x000000020c00720c */ /* 0x080fe40003f06270 */
[C---:B------:R-:W-:Y:S02]  /*a7b0*/  ISETP.GE.AND P6, PT, R7.reuse, R167, PT ;  /* 0x000000a70700720c */ /* 0x040fe40003fc6270 */
[----:B------:R-:W-:Y:S02]  /*a7c0*/  ISETP.GE.AND P1, PT, R7, R2, PT ;  /* 0x000000020700720c */ /* 0x000fe40003f26270 */
[C---:B------:R-:W-:Y:S01]  /*a7d0*/  IADD3 R6, R10.reuse, 0x21, RZ ;  /* 0x000000210a067810 */ /* 0x040fe20007ffe0ff */
[----:B------:R-:W4:Y:S01]  /*a7e0*/  MUFU.TANH R195, R186 ;  /* 0x000000ba00c37308 */ /* 0x000f220000002400 */
[----:B------:R-:W-:-:S02]  /*a7f0*/  IADD3 R7, R10, 0x28, RZ ;  /* 0x000000280a077810 */ /* 0x000fc40007ffe0ff */
[----:B-1----:R-:W-:Y:S02]  /*a800*/  FSEL R29, R32, -INF , !P0 ;  /* 0xff800000201d7808 */ /* 0x002fe40004000000 */
[----:B--2---:R-:W-:Y:S02]  /*a810*/  FSEL R204, R204, -INF , !P6 ;  /* 0xff800000cccc7808 */ /* 0x004fe40007000000 */
[----:B---3--:R-:W-:Y:S01]  /*a820*/  FSEL R199, R199, -INF , !P1 ;  /* 0xff800000c7c77808 */ /* 0x008fe20004800000 */
[----:B------:R-:W1:Y:S01]  /*a830*/  MUFU.TANH R193, R187 ;  /* 0x000000bb00c17308 */ /* 0x000e620000002400 */
[CC--:B------:R-:W-:Y:S02]  /*a840*/  ISETP.GE.AND P0, PT, R6.reuse, R167.reuse, PT ;  /* 0x000000a70600720c */ /* 0x0c0fe40003f06270 */
[----:B------:R-:W-:Y:S02]  /*a850*/  ISETP.GE.AND P6, PT, R6, R2, PT ;  /* 0x000000020600720c */ /* 0x000fe40003fc6270 */
[----:B------:R-:W-:-:S02]  /*a860*/  ISETP.GE.AND P1, PT, R7, R167, PT ;  /* 0x000000a70700720c */ /* 0x000fc40003f26270 */
[----:B------:R-:W-:Y:S01]  /*a870*/  IADD3 R6, R10, 0x29, RZ ;  /* 0x000000290a067810 */ /* 0x000fe20007ffe0ff */
[----:B------:R-:W-:Y:S01]  /*a880*/  MUFU.TANH R190, R181 ;  /* 0x000000b500be7308 */ /* 0x000fe20000002400 */
[----:B-----5:R-:W-:Y:S02]  /*a890*/  FSEL R202, R202, -INF , !P0 ;  /* 0xff800000caca7808 */ /* 0x020fe40004000000 */
[----:B------:R-:W-:Y:S02]  /*a8a0*/  FSEL R197, R197, -INF , !P6 ;  /* 0xff800000c5c57808 */ /* 0x000fe40007000000 */
[----:B------:R-:W-:Y:S02]  /*a8b0*/  FSEL R200, R200, -INF , !P1 ;  /* 0xff800000c8c87808 */ /* 0x000fe40004800000 */
[----:B------:R-:W-:Y:S01]  /*a8c0*/  ISETP.GE.AND P0, PT, R7, R2, PT ;  /* 0x000000020700720c */ /* 0x000fe20003f06270 */
[----:B------:R-:W2:Y:S01]  /*a8d0*/  MUFU.TANH R187, R182 ;  /* 0x000000b600bb7308 */ /* 0x000ea20000002400 */
[----:B------:R-:W-:-:S02]  /*a8e0*/  ISETP.GE.AND P6, PT, R6, R167, PT ;  /* 0x000000a70600720c */ /* 0x000fc40003fc6270 */
[----:B------:R-:W-:Y:S02]  /*a8f0*/  ISETP.GE.AND P1, PT, R6, R2, PT ;  /* 0x000000020600720c */ /* 0x000fe40003f26270 */
[C---:B------:R-:W-:Y:S02]  /*a900*/  IADD3 R6, R10.reuse, 0x30, RZ ;  /* 0x000000300a067810 */ /* 0x040fe40007ffe0ff */
[----:B------:R-:W-:Y:S01]  /*a910*/  IADD3 R7, R10, 0x31, RZ ;  /* 0x000000310a077810 */ /* 0x000fe20007ffe0ff */
[----:B------:R-:W3:Y:S01]  /*a920*/  MUFU.TANH R188, R176 ;  /* 0x000000b000bc7308 */ /* 0x000ee20000002400 */
[----:B----4-:R-:W-:Y:S02]  /*a930*/  FSEL R195, R195, -INF , !P0 ;  /* 0xff800000c3c37808 */ /* 0x010fe40004000000 */
[----:B------:R-:W-:Y:S02]  /*a940*/  FSEL R198, R198, -INF , !P6 ;  /* 0xff800000c6c67808 */ /* 0x000fe40007000000 */
[----:B-1----:R-:W-:Y:S01]  /*a950*/  FSEL R193, R193, -INF , !P1 ;  /* 0xff800000c1c17808 */ /* 0x002fe20004800000 */
[----:B------:R-:W-:Y:S01]  /*a960*/  BAR.SYNC.DEFER_BLOCKING 0x0 ;  /* 0x0000000000007b1d */ /* 0x000fe20000010000 */
[----:B------:R-:W-:-:S02]  /*a970*/  ISETP.GE.AND P0, PT, R6, R167, PT ;  /* 0x000000a70600720c */ /* 0x000fc40003f06270 */
[-C--:B------:R-:W-:Y:S02]  /*a980*/  ISETP.GE.AND P6, PT, R6, R2.reuse, PT ;  /* 0x000000020600720c */ /* 0x080fe40003fc6270 */
[-C--:B------:R-:W-:Y:S01]  /*a990*/  ISETP.GE.AND P1, PT, R7, R167.reuse, PT ;  /* 0x000000a70700720c */ /* 0x080fe20003f26270 */
[----:B------:R-:W1:Y:S01]  /*a9a0*/  MUFU.TANH R186, R177 ;  /* 0x000000b100ba7308 */ /* 0x000e620000002400 */
[----:B------:R-:W-:Y:S02]  /*a9b0*/  IADD3 R6, R10, 0x38, RZ ;  /* 0x000000380a067810 */ /* 0x000fe40007ffe0ff */
[----:B--2---:R-:W-:Y:S02]  /*a9c0*/  FSEL R187, R187, -INF , !P6 ;  /* 0xff800000bbbb7808 */ /* 0x004fe40007000000 */
[----:B------:R-:W-:Y:S02]  /*a9d0*/  FSEL R190, R190, -INF , !P1 ;  /* 0xff800000bebe7808 */ /* 0x000fe40004800000 */
[C---:B------:R-:W-:Y:S01]  /*a9e0*/  ISETP.GE.AND P6, PT, R6.reuse, R167, PT ;  /* 0x000000a70600720c */ /* 0x040fe20003fc6270 */
[----:B------:R-:W2:Y:S01]  /*a9f0*/  MUFU.TANH R180, R180 ;  /* 0x000000b400b47308 */ /* 0x000ea20000002400 */
[----:B------:R-:W-:-:S02]  /*aa00*/  ISETP.GE.AND P1, PT, R6, R2, PT ;  /* 0x000000020600720c */ /* 0x000fc40003f26270 */
[----:B------:R-:W-:Y:S02]  /*aa10*/  IADD3 R6, R10, 0x39, RZ ;  /* 0x000000390a067810 */ /* 0x000fe40007ffe0ff */
[----:B---3--:R-:W-:Y:S02]  /*aa20*/  FSEL R188, R188, -INF , !P6 ;  /* 0xff800000bcbc7808 */ /* 0x008fe40007000000 */
[----:B------:R-:W-:Y:S01]  /*aa30*/  ISETP.GE.AND P6, PT, R6, R167, PT ;  /* 0x000000a70600720c */ /* 0x000fe20003fc6270 */
[----:B------:R-:W3:Y:S03]  /*aa40*/  MUFU.TANH R185, R183 ;  /* 0x000000b700b97308 */ /* 0x000ee60000002400 */
[----:B-1----:R-:W-:Y:S02]  /*aa50*/  FSEL R186, R186, -INF , !P6 ;  /* 0xff800000baba7808 */ /* 0x002fe40007000000 */
[----:B------:R-:W-:-:S03]  /*aa60*/  PLOP3.LUT P6, PT, PT, PT, UP0, 0x80, 0x0 ;  /* 0x000000000000781c */ /* 0x000fc60003fcf008 */
[----:B------:R-:W1:Y:S01]  /*aa70*/  MUFU.TANH R182, R178 ;  /* 0x000000b200b67308 */ /* 0x000e620000002400 */
[----:B--2---:R-:W-:Y:S02]  /*aa80*/  FSEL R192, R180, -INF , !P0 ;  /* 0xff800000b4c07808 */ /* 0x004fe40004000000 */
[----:B------:R-:W-:-:S05]  /*aa90*/  ISETP.GE.AND P0, PT, R7, R2, PT ;  /* 0x000000020700720c */ /* 0x000fca0003f06270 */
[----:B------:R-:W2:Y:S01]  /*aaa0*/  MUFU.TANH R183, R179 ;  /* 0x000000b300b77308 */ /* 0x000ea20000002400 */
[----:B---3--:R-:W-:Y:S02]  /*aab0*/  FSEL R185, R185, -INF , !P0 ;  /* 0xff800000b9b97808 */ /* 0x008fe40004000000 */
[----:B------:R-:W-:-:S04]  /*aac0*/  ISETP.GE.AND P0, PT, R10, R167, PT ;  /* 0x000000a70a00720c */ /* 0x000fc80003f06270 */
[----:B------:R-:W-:Y:S02]  /*aad0*/  FSEL R0, R0, -INF , !P0 ;  /* 0xff80000000007808 */ /* 0x000fe40004000000 */
[----:B-1----:R-:W-:Y:S02]  /*aae0*/  FSEL R182, R182, -INF , !P1 ;  /* 0xff800000b6b67808 */ /* 0x002fe40004800000 */
[-C--:B------:R-:W-:Y:S02]  /*aaf0*/  ISETP.GE.AND P1, PT, R10, R2.reuse, PT ;  /* 0x000000020a00720c */ /* 0x080fe40003f26270 */
[----:B------:R-:W-:Y:S02]  /*ab00*/  ISETP.GE.AND P0, PT, R6, R2, PT ;  /* 0x000000020600720c */ /* 0x000fe40003f06270 */
[----:B------:R-:W-:Y:S02]  /*ab10*/  FSEL R168, R168, -INF , !P1 ;  /* 0xff800000a8a87808 */ /* 0x000fe40004800000 */
[----:B--2---:R-:W-:Y:S01]  /*ab20*/  FSEL R183, R183, -INF , !P0 ;  /* 0xff800000b7b77808 */ /* 0x004fe20004000000 */
        /* <DEDUP_REMOVED lines=76> */
.L_x_1608:
[----:B------:R-:W-:Y:S02]  /*aff0*/  ULDC UR8, c[0x0][0x198] ;  /* 0x0000660000087ab9 */ /* 0x000fe40000000800 */
[----:B------:R-:W-:-:S04]  /*b000*/  ULEA UR8, -UR8, URZ, 0x6 ;  /* 0x0000003f08087291 */ /* 0x000fc8000f8e313f */
[----:B------:R-:W-:Y:S02]  /*b010*/  USHF.R.S32.HI UR7, URZ, 0x1f, UR8 ;  /* 0x0000001f3f077899 */ /* 0x000fe40008011408 */
.L_x_1609:
        /* <DEDUP_REMOVED lines=154> */
.L_x_1611:
[----:B------:R-:W-:Y:S05]  /*b9c0*/  BSYNC B0 ;  /* 0x0000000000007941 */ /* 0x000fea0003800000 */
.L_x_1610:
[----:B------:R-:W0:Y:S01]  /*b9d0*/  LDGDEPBAR ;  /* 0x00000000000079af */ /* 0x000e220000000000 */
[----:B-1----:R-:W-:Y:S02]  /*b9e0*/  IMAD.U32 R7, RZ, RZ, UR8 ;  /* 0x00000008ff077e24 */ /* 0x002fe4000f8e00ff */
[----:B------:R-:W-:-:S03]  /*b9f0*/  IMAD.U32 R2, RZ, RZ, UR7 ;  /* 0x00000007ff027e24 */ /* 0x000fc6000f8e00ff */
[----:B------:R-:W-:-:S04]  /*ba00*/  LEA R248, P0, R7, R248, 0x1 ;  /* 0x000000f807f87211 */ /* 0x000fc800078008ff */
[----:B------:R-:W-:Y:S02]  /*ba10*/  LEA.HI.X R247, R7, R247, R2, 0x1, P0 ;  /* 0x000000f707f77211 */ /* 0x000fe400000f0c02 */
.L_x_1607:
        /* <DEDUP_REMOVED lines=46> */
[----:B------:R-:W-:Y:S01]  /*bd00*/  FMUL.FTZ R184, R173, c[0x0][0x23c] ;  /* 0x00008f00adb87a20 */ /* 0x000fe20000410000 */
[----:B------:R-:W-:Y:S02]  /*bd10*/  FSEL R189, R189, RZ, P1 ;  /* 0x000000ffbdbd7208 */ /* 0x000fe40000800000 */
[----:B------:R-:W-:Y:S02]  /*bd20*/  FSEL R7, R174, RZ, P1 ;  /* 0x000000ffae077208 */ /* 0x000fe40000800000 */
[----:B------:R-:W-:Y:S01]  /*bd30*/  FSEL R6, R173, RZ, P0 ;  /* 0x000000ffad067208 */ /* 0x000fe20000000000 */
[----:B------:R-:W-:Y:S01]  /*bd40*/  FFMA.FTZ R169, R4, c[0x0][0x23c], -R189 ;  /* 0x00008f0004a97a23 */ /* 0x000fe200000108bd */
[----:B------:R-:W-:Y:S01]  /*bd50*/  FSEL R184, R184, RZ, P0 ;  /* 0x000000ffb8b87208 */ /* 0x000fe20000000000 */
[----:B------:R-:W-:-:S02]  /*bd60*/  FADD.FTZ R4, R164, -R7 ;  /* 0x80000007a4047221 */ /* 0x000fc40000010000 */
[----:B------:R-:W-:Y:S01]  /*bd70*/  FADD.FTZ R6, R3, -R6 ;  /* 0x8000000603067221 */ /* 0x000fe20000010000 */
[----:B------:R-:W-:Y:S01]  /*bd80*/  LDSM.16.MT88.4 R164, [R234+0x12800] ;  /* 0x01280000eaa4783b */ /* 0x000fe20000004200 */
[--C-:B------:R-:W-:Y:S01]  /*bd90*/  FFMA.FTZ R172, R0, c[0x0][0x23c], -R189.reuse ;  /* 0x00008f0000ac7a23 */ /* 0x100fe200000108bd */
[----:B------:R-:W-:Y:S01]  /*bda0*/  MUFU.EX2 R169, R169 ;  /* 0x000000a900a97308 */ /* 0x000fe20000000800 */
[--C-:B------:R-:W-:Y:S02]  /*bdb0*/  FFMA.FTZ R171, R28, c[0x0][0x23c], -R189.reuse ;  /* 0x00008f001cab7a23 */ /* 0x100fe400000108bd */
[----:B------:R-:W-:Y:S02]  /*bdc0*/  FFMA.FTZ R170, R30, c[0x0][0x23c], -R189 ;  /* 0x00008f001eaa7a23 */ /* 0x000fe400000108bd */
[--C-:B------:R-:W-:Y:S02]  /*bdd0*/  FFMA.FTZ R168, R168, c[0x0][0x23c], -R184.reuse ;  /* 0x00008f00a8a87a23 */ /* 0x100fe400000108b8 */
[--C-:B------:R-:W-:Y:S01]  /*bde0*/  FFMA.FTZ R2, R11, c[0x0][0x23c], -R184.reuse ;  /* 0x00008f000b027a23 */ /* 0x100fe200000108b8 */
[----:B------:R-:W-:Y:S01]  /*bdf0*/  MUFU.EX2 R172, R172 ;  /* 0x000000ac00ac7308 */ /* 0x000fe20000000800 */
[--C-:B------:R-:W-:Y:S01]  /*be00*/  FFMA.FTZ R0, R27, c[0x0][0x23c], -R184.reuse ;  /* 0x00008f001b007a23 */ /* 0x100fe200000108b8 */
[----:B------:R-:W1:Y:S01]  /*be10*/  LDSM.16.MT88.4 R8, [R233+0x10000] ;  /* 0x01000000e908783b */ /* 0x000e620000004200 */
[----:B------:R-:W-:-:S02]  /*be20*/  FFMA.FTZ R175, R5, c[0x0][0x23c], -R184 ;  /* 0x00008f0005af7a23 */ /* 0x000fc400000108b8 */
[----:B------:R-:W-:Y:S02]  /*be30*/  FMUL.FTZ R176, R4, c[0x0][0x23c] ;  /* 0x00008f0004b07a20 */ /* 0x000fe40000410000 */
[----:B------:R-:W-:Y:S01]  /*be40*/  FMUL.FTZ R3, R6, c[0x0][0x23c] ;  /* 0x00008f0006037a20 */ /* 0x000fe20000410000 */
[----:B------:R-:W2:Y:S01]  /*be50*/  MUFU.EX2 R171, R171 ;  /* 0x000000ab00ab7308 */ /* 0x000ea20000000800 */
[--C-:B------:R-:W-:Y:S02]  /*be60*/  FFMA.FTZ R179, R20, c[0x0][0x23c], -R189.reuse ;  /* 0x00008f0014b37a23 */ /* 0x100fe400000108bd */
[--C-:B------:R-:W-:Y:S02]  /*be70*/  FFMA.FTZ R180, R22, c[0x0][0x23c], -R189.reuse ;  /* 0x00008f0016b47a23 */ /* 0x100fe400000108bd */
[--C-:B------:R-:W-:Y:S02]  /*be80*/  FFMA.FTZ R194, R23, c[0x0][0x23c], -R184.reuse ;  /* 0x00008f0017c27a23 */ /* 0x100fe400000108b8 */
[----:B------:R-:W-:Y:S01]  /*be90*/  FFMA.FTZ R191, R21, c[0x0][0x23c], -R184 ;  /* 0x00008f0015bf7a23 */ /* 0x000fe200000108b8 */
[----:B------:R-:W3:Y:S01]  /*bea0*/  MUFU.EX2 R170, R170 ;  /* 0x000000aa00aa7308 */ /* 0x000ee20000000800 */
[----:B------:R-:W-:Y:S01]  /*beb0*/  LDSM.16.MT88.4 R20, [R234+0x10800] ;  /* 0x01080000ea14783b */ /* 0x000fe20000004200 */
[----:B------:R-:W-:-:S02]  /*bec0*/  FFMA.FTZ R177, R26, c[0x0][0x23c], -R189 ;  /* 0x00008f001ab17a23 */ /* 0x000fc400000108bd */
[--C-:B------:R-:W-:Y:S02]  /*bed0*/  FFMA.FTZ R178, R24, c[0x0][0x23c], -R189.reuse ;  /* 0x00008f0018b27a23 */ /* 0x100fe400000108bd */
[--C-:B------:R-:W-:Y:S02]  /*bee0*/  FFMA.FTZ R181, R25, c[0x0][0x23c], -R184.reuse ;  /* 0x00008f0019b57a23 */ /* 0x100fe400000108b8 */
[----:B------:R-:W-:Y:S01]  /*bef0*/  MUFU.EX2 R168, R168 ;  /* 0x000000a800a87308 */ /* 0x000fe20000000800 */
[----:B--2---:R-:W-:Y:S01]  /*bf00*/  F2FP.BF16.PACK_AB R4, R171, R172 ;  /* 0x000000acab04723e */ /* 0x004fe200000010ff */
[----:B------:R-:W-:Y:S01]  /*bf10*/  FFMA.FTZ R196, R29, c[0x0][0x23c], -R184 ;  /* 0x00008f001dc47a23 */ /* 0x000fe200000108b8 */
[----:B------:R-:W-:Y:S01]  /*bf20*/  LDSM.16.MT88.4 R24, [R236+0x10800] ;  /* 0x01080000ec18783b */ /* 0x000fe20000004200 */
[--C-:B------:R-:W-:Y:S02]  /*bf30*/  FFMA.FTZ R201, R204, c[0x0][0x23c], -R189.reuse ;  /* 0x00008f00ccc97a23 */ /* 0x100fe400000108bd */
[--C-:B------:R-:W-:Y:S01]  /*bf40*/  FFMA.FTZ R203, R198, c[0x0][0x23c], -R189.reuse ;  /* 0x00008f00c6cb7a23 */ /* 0x100fe200000108bd */
[----:B------:R-:W-:Y:S01]  /*bf50*/  LDSM.16.MT88.4 R28, [R232+0x12800] ;  /* 0x01280000e81c783b */ /* 0x000fe20000004200 */
[----:B------:R-:W2:Y:S01]  /*bf60*/  MUFU.EX2 R2, R2 ;  /* 0x0000000200027308 */ /* 0x000ea20000000800 */
[----:B---3--:R-:W-:Y:S01]  /*bf70*/  F2FP.BF16.PACK_AB R6, R169, R170 ;  /* 0x000000aaa906723e */ /* 0x008fe200000010ff */
[----:B------:R-:W-:-:S02]  /*bf80*/  FFMA.FTZ R202, R202, c[0x0][0x23c], -R189 ;  /* 0x00008f00caca7a23 */ /* 0x000fc400000108bd */
[--C-:B------:R-:W-:Y:S02]  /*bf90*/  FFMA.FTZ R200, R200, c[0x0][0x23c], -R189.reuse ;  /* 0x00008f00c8c87a23 */ /* 0x100fe400000108bd */
[--C-:B------:R-:W-:Y:S02]  /*bfa0*/  FFMA.FTZ R198, R199, c[0x0][0x23c], -R184.reuse ;  /* 0x00008f00c7c67a23 */ /* 0x100fe400000108b8 */
[----:B------:R-:W-:Y:S01]  /*bfb0*/  MUFU.EX2 R0, R0 ;  /* 0x0000000000007308 */ /* 0x000fe20000000800 */
[--C-:B------:R-:W-:Y:S02]  /*bfc0*/  FFMA.FTZ R197, R197, c[0x0][0x23c], -R184.reuse ;  /* 0x00008f00c5c57a23 */ /* 0x100fe400000108b8 */
[--C-:B------:R-:W-:Y:S02]  /*bfd0*/  FFMA.FTZ R195, R195, c[0x0][0x23c], -R184.reuse ;  /* 0x00008f00c3c37a23 */ /* 0x100fe400000108b8 */
[----:B------:R-:W-:Y:S02]  /*bfe0*/  FFMA.FTZ R204, R193, c[0x0][0x23c], -R184 ;  /* 0x00008f00c1cc7a23 */ /* 0x000fe400000108b8 */
[--C-:B------:R-:W-:Y:S01]  /*bff0*/  FFMA.FTZ R192, R192, c[0x0][0x23c], -R189.reuse ;  /* 0x00008f00c0c07a23 */ /* 0x100fe200000108bd */
[----:B------:R-:W3:Y:S01]  /*c000*/  MUFU.EX2 R175, R175 ;  /* 0x000000af00af7308 */ /* 0x000ee20000000800 */
[----:B--2---:R-:W-:Y:S01]  /*c010*/  F2FP.BF16.PACK_AB R5, R2, R168 ;  /* 0x000000a80205723e */ /* 0x004fe200000010ff */
[----:B------:R-:W-:-:S02]  /*c020*/  FFMA.FTZ R193, R190, c[0x0][0x23c], -R189 ;  /* 0x00008f00bec17a23 */ /* 0x000fc400000108bd */
[--C-:B------:R-:W-:Y:S02]  /*c030*/  FFMA.FTZ R188, R188, c[0x0][0x23c], -R189.reuse ;  /* 0x00008f00bcbc7a23 */ /* 0x100fe400000108bd */
[----:B------:R-:W-:Y:S02]  /*c040*/  FFMA.FTZ R189, R186, c[0x0][0x23c], -R189 ;  /* 0x00008f00babd7a23 */ /* 0x000fe400000108bd */
[----:B------:R-:W2:Y:S01]  /*c050*/  MUFU.EX2 R176, R176 ;  /* 0x000000b000b07308 */ /* 0x000ea20000000800 */
[--C-:B------:R-:W-:Y:S02]  /*c060*/  FFMA.FTZ R186, R187, c[0x0][0x23c], -R184.reuse ;  /* 0x00008f00bbba7a23 */ /* 0x100fe400000108b8 */
[--C-:B------:R-:W-:Y:S02]  /*c070*/  FFMA.FTZ R185, R185, c[0x0][0x23c], -R184.reuse ;  /* 0x00008f00b9b97a23 */ /* 0x100fe400000108b8 */
        /* <DEDUP_REMOVED lines=27> */
[C---:B-1----:R-:W-:Y:S01]  /*c230*/  HMMA.16816.F32.BF16 R144, R4.reuse, R8, R144 ;  /* 0x000000080490723c */ /* 0x042fe20000041890 */
[-C--:B------:R-:W-:Y:S02]  /*c240*/  FMUL.FTZ R136, R136, R176.reuse ;  /* 0x000000b088887220 */ /* 0x080fe40000410000 */
[-C--:B------:R-:W-:Y:S01]  /*c250*/  FMUL.FTZ R137, R137, R176.reuse ;  /* 0x000000b089897220 */ /* 0x080fe20000410000 */
[----:B------:R-:W-:Y:S01]  /*c260*/  MUFU.EX2 R181, R181 ;  /* 0x000000b500b57308 */ /* 0x000fe20000000800 */
[-C--:B------:R-:W-:Y:S02]  /*c270*/  FMUL.FTZ R138, R138, R3.reuse ;  /* 0x000000038a8a7220 */ /* 0x080fe40000410000 */
[----:B------:R-:W-:Y:S01]  /*c280*/  FMUL.FTZ R139, R139, R3 ;  /* 0x000000038b8b7220 */ /* 0x000fe20000410000 */
[----:B------:R-:W-:Y:S01]  /*c290*/  HMMA.16816.F32.BF16 R140, R4, R10, R140 ;  /* 0x0000000a048c723c */ /* 0x000fe2000004188c */
[----:B------:R-:W1:Y:S01]  /*c2a0*/  LDSM.16.MT88.4 R8, [R234+0x12000] ;  /* 0x01200000ea08783b */ /* 0x000e620000004200 */
        /* <DEDUP_REMOVED lines=32> */
[C---:B------:R-:W-:Y:S01]  /*c4b0*/  HMMA.16816.F32.BF16 R148, R4.reuse, R18, R148 ;  /* 0x000000120494723c */ /* 0x040fe20000041894 */
[----:B------:R-:W2:Y:S01]  /*c4c0*/  LDSM.16.MT88.4 R16, [R236+0x12000] ;  /* 0x01200000ec10783b */ /* 0x000ea20000004200 */
[-C--:B------:R-:W-:Y:S02]  /*c4d0*/  FMUL.FTZ R54, R54, R3.reuse ;  /* 0x0000000336367220 */ /* 0x080fe40000410000 */
[----:B------:R-:W-:Y:S02]  /*c4e0*/  FMUL.FTZ R55, R55, R3 ;  /* 0x0000000337377220 */ /* 0x000fe40000410000 */
[-C--:B------:R-:W-:Y:S01]  /*c4f0*/  FMUL.FTZ R56, R56, R176.reuse ;  /* 0x000000b038387220 */ /* 0x080fe20000410000 */
[----:B------:R-:W-:Y:S01]  /*c500*/  MUFU.EX2 R203, R203 ;  /* 0x000000cb00cb7308 */ /* 0x000fe20000000800 */
[----:B-1----:R-:W-:Y:S01]  /*c510*/  HMMA.16816.F32.BF16 R44, R4, R8, R44 ;  /* 0x00000008042c723c */ /* 0x002fe2000004182c */
[----:B------:R-:W-:-:S02]  /*c520*/  FMUL.FTZ R57, R57, R176 ;  /* 0x000000b039397220 */ /* 0x000fc40000410000 */
[-C--:B------:R-:W-:Y:S02]  /*c530*/  FMUL.FTZ R58, R58, R3.reuse ;  /* 0x000000033a3a7220 */ /* 0x080fe40000410000 */
[-C--:B------:R-:W-:Y:S02]  /*c540*/  FMUL.FTZ R59, R59, R3.reuse ;  /* 0x000000033b3b7220 */ /* 0x080fe40000410000 */
[-C--:B------:R-:W-:Y:S01]  /*c550*/  FMUL.FTZ R36, R36, R176.reuse ;  /* 0x000000b024247220 */ /* 0x080fe20000410000 */
[----:B------:R-:W-:Y:S01]  /*c560*/  HMMA.16816.F32.BF16 R48, R4, R10, R48 ;  /* 0x0000000a0430723c */ /* 0x000fe20000041830 */
[----:B------:R-:W1:Y:S01]  /*c570*/  LDSM.16.MT88.4 R8, [R236+0x14000] ;  /* 0x01400000ec08783b */ /* 0x000e620000004200 */
        /* <DEDUP_REMOVED lines=10> */
[----:B---3--:R-:W-:Y:S01]  /*c620*/  HMMA.16816.F32.BF16 R52, R4, R12, R52 ;  /* 0x0000000c0434723c */ /* 0x008fe20000041834 */
[----:B------:R-:W-:Y:S01]  /*c630*/  FMUL.FTZ R69, R69, R176 ;  /* 0x000000b045457220 */ /* 0x000fe20000410000 */
[----:B------:R-:W-:Y:S01]  /*c640*/  MUFU.EX2 R195, R195 ;  /* 0x000000c300c37308 */ /* 0x000fe20000000800 */
[----:B------:R-:W-:-:S02]  /*c650*/  FMUL.FTZ R70, R70, R3 ;  /* 0x0000000346467220 */ /* 0x000fc40000410000 */
[-C--:B------:R-:W-:Y:S02]  /*c660*/  FMUL.FTZ R71, R71, R3.reuse ;  /* 0x0000000347477220 */ /* 0x080fe40000410000 */
[-C--:B------:R-:W-:Y:S01]  /*c670*/  FMUL.FTZ R72, R72, R176.reuse ;  /* 0x000000b048487220 */ /* 0x080fe20000410000 */
[C---:B------:R-:W-:Y:S01]  /*c680*/  HMMA.16816.F32.BF16 R56, R4.reuse, R14, R56 ;  /* 0x0000000e0438723c */ /* 0x040fe20000041838 */
[----:B------:R-:W3:Y:S01]  /*c690*/  LDSM.16.MT88.4 R12, [R234+0x14000] ;  /* 0x01400000ea0c783b */ /* 0x000ee20000004200 */
[-C--:B------:R-:W-:Y:S01]  /*c6a0*/  FMUL.FTZ R73, R73, R176.reuse ;  /* 0x000000b049497220 */ /* 0x080fe20000410000 */
[----:B------:R-:W1:Y:S01]  /*c6b0*/  MUFU.EX2 R204, R204 ;  /* 0x000000cc00cc7308 */ /* 0x000e620000000800 */
[-C--:B------:R-:W-:Y:S02]  /*c6c0*/  FMUL.FTZ R74, R74, R3.reuse ;  /* 0x000000034a4a7220 */ /* 0x080fe40000410000 */
[----:B------:R-:W-:Y:S02]  /*c6d0*/  FMUL.FTZ R75, R75, R3 ;  /* 0x000000034b4b7220 */ /* 0x000fe40000410000 */
        /* <DEDUP_REMOVED lines=10> */
[----:B------:R-:W2:Y:S01]  /*c780*/  MUFU.EX2 R193, R193 ;  /* 0x000000c100c17308 */ /* 0x000ea20000000800 */
[----:B------:R-:W-:-:S02]  /*c790*/  FMUL.FTZ R82, R82, R3 ;  /* 0x0000000352527220 */ /* 0x000fc40000410000 */
[C---:B-1----:R-:W-:Y:S01]  /*c7a0*/  HMMA.16816.F32.BF16 R68, R4.reuse, R8, R68 ;  /* 0x000000080444723c */ /* 0x042fe20000041844 */
[-C--:B------:R-:W-:Y:S02]  /*c7b0*/  FMUL.FTZ R83, R83, R3.reuse ;  /* 0x0000000353537220 */ /* 0x080fe40000410000 */
[-C--:B------:R-:W-:Y:S02]  /*c7c0*/  FMUL.FTZ R60, R60, R176.reuse ;  /* 0x000000b03c3c7220 */ /* 0x080fe40000410000 */
[----:B------:R-:W-:Y:S01]  /*c7d0*/  FMUL.FTZ R61, R61, R176 ;  /* 0x000000b03d3d7220 */ /* 0x000fe20000410000 */
[----:B------:R-:W-:Y:S01]  /*c7e0*/  MUFU.EX2 R188, R188 ;  /* 0x000000bc00bc7308 */ /* 0x000fe20000000800 */
[-C--:B------:R-:W-:Y:S01]  /*c7f0*/  FMUL.FTZ R62, R62, R3.reuse ;  /* 0x000000033e3e7220 */ /* 0x080fe20000410000 */
[----:B------:R-:W-:Y:S01]  /*c800*/  HMMA.16816.F32.BF16 R72, R4, R10, R72 ;  /* 0x0000000a0448723c */ /* 0x000fe20000041848 */
[----:B------:R-:W1:Y:S01]  /*c810*/  LDSM.16.MT88.4 R8, [R232+0x14000] ;  /* 0x01400000e808783b */ /* 0x000e620000004200 */
[----:B------:R-:W-:-:S02]  /*c820*/  FMUL.FTZ R63, R63, R3 ;  /* 0x000000033f3f7220 */ /* 0x000fc40000410000 */
[-C--:B------:R-:W-:Y:S02]  /*c830*/  FMUL.FTZ R64, R64, R176.reuse ;  /* 0x000000b040407220 */ /* 0x080fe40000410000 */
        /* <DEDUP_REMOVED lines=14> */
[----:B------:R-:W1:Y:S01]  /*c920*/  MUFU.EX2 R185, R185 ;  /* 0x000000b900b97308 */ /* 0x000e620000000800 */
[C---:B--2---:R-:W-:Y:S01]  /*c930*/  HMMA.16816.F32.BF16 R60, R4.reuse, R16, R60 ;  /* 0x00000010043c723c */ /* 0x044fe2000004183c */
[-C--:B------:R-:W-:Y:S02]  /*c940*/  FMUL.FTZ R98, R98, R3.reuse ;  /* 0x0000000362627220 */ /* 0x080fe40000410000 */
[-C--:B------:R-:W-:Y:S02]  /*c950*/  FMUL.FTZ R99, R99, R3.reuse ;  /* 0x0000000363637220 */ /* 0x080fe40000410000 */
[-C--:B------:R-:W-:Y:S02]  /*c960*/  FMUL.FTZ R100, R100, R176.reuse ;  /* 0x000000b064647220 */ /* 0x080fe40000410000 */
[----:B------:R-:W-:Y:S01]  /*c970*/  FMUL.FTZ R101, R101, R176 ;  /* 0x000000b065657220 */ /* 0x000fe20000410000 */
[----:B------:R-:W-:Y:S01]  /*c980*/  HMMA.16816.F32.BF16 R64, R4, R18, R64 ;  /* 0x000000120440723c */ /* 0x000fe20000041840 */
[----:B------:R-:W2:Y:S01]  /*c990*/  LDSM.16.MT88.4 R16, [R233+0x14000] ;  /* 0x01400000e910783b */ /* 0x000ea20000004200 */
[-C--:B------:R-:W-:Y:S01]  /*c9a0*/  FMUL.FTZ R102, R102, R3.reuse ;  /* 0x0000000366667220 */ /* 0x080fe20000410000 */
[----:B------:R-:W-:Y:S01]  /*c9b0*/  MUFU.EX2 R182, R182 ;  /* 0x000000b600b67308 */ /* 0x000fe20000000800 */
[----:B------:R-:W-:-:S02]  /*c9c0*/  FMUL.FTZ R103, R103, R3 ;  /* 0x0000000367677220 */ /* 0x000fc40000410000 */
[-C--:B------:R-:W-:Y:S02]  /*c9d0*/  FMUL.FTZ R104, R104, R176.reuse ;  /* 0x000000b068687220 */ /* 0x080fe40000410000 */
[C---:B-1----:R-:W-:Y:S01]  /*c9e0*/  HMMA.16816.F32.BF16 R92, R4.reuse, R8, R92 ;  /* 0x00000008045c723c */ /* 0x042fe2000004185c */
[-C--:B------:R-:W-:Y:S02]  /*c9f0*/  FMUL.FTZ R105, R105, R176.reuse ;  /* 0x000000b069697220 */ /* 0x080fe40000410000 */
[-C--:B------:R-:W-:Y:S01]  /*ca00*/  FMUL.FTZ R106, R106, R3.reuse ;  /* 0x000000036a6a7220 */ /* 0x080fe20000410000 */
[----:B------:R-:W1:Y:S01]  /*ca10*/  MUFU.EX2 R183, R183 ;  /* 0x000000b700b77308 */ /* 0x000e620000000800 */
[----:B------:R-:W-:Y:S02]  /*ca20*/  FMUL.FTZ R107, R107, R3 ;  /* 0x000000036b6b7220 */ /* 0x000fe40000410000 */
[-C--:B------:R-:W-:Y:S01]  /*ca30*/  FMUL.FTZ R84, R84, R176.reuse ;  /* 0x000000b054547220 */ /* 0x080fe20000410000 */
[----:B------:R-:W-:Y:S01]  /*ca40*/  HMMA.16816.F32.BF16 R96, R4, R10, R96 ;  /* 0x0000000a0460723c */ /* 0x000fe20000041860 */
[----:B------:R-:W1:Y:S01]  /*ca50*/  LDSM.16.MT88.4 R8, [R233+0x16000] ;  /* 0x01600000e908783b */ /* 0x000e620000004200 */
[----:B------:R-:W-:-:S02]  /*ca60*/  FMUL.FTZ R85, R85, R176 ;  /* 0x000000b055557220 */ /* 0x000fc40000410000 */
[-C--:B------:R-:W-:Y:S02]  /*ca70*/  FMUL.FTZ R86, R86, R3.reuse ;  /* 0x0000000356567220 */ /* 0x080fe40000410000 */
[-C--:B------:R-:W-:Y:S02]  /*ca80*/  FMUL.FTZ R87, R87, R3.reuse ;  /* 0x0000000357577220 */ /* 0x080fe40000410000 */
[-C--:B------:R-:W-:Y:S01]  /*ca90*/  FMUL.FTZ R88, R88, R176.reuse ;  /* 0x000000b058587220 */ /* 0x080fe20000410000 */
[----:B---3--:R-:W-:Y:S01]  /*caa0*/  HMMA.16816.F32.BF16 R100, R4, R12, R100 ;  /* 0x0000000c0464723c */ /* 0x008fe20000041864 */
[----:B------:R-:W-:Y:S02]  /*cab0*/  FMUL.FTZ R89, R89, R176 ;  /* 0x000000b059597220 */ /* 0x000fe40000410000 */
[-C--:B------:R-:W-:Y:S02]  /*cac0*/  FMUL.FTZ R90, R90, R3.reuse ;  /* 0x000000035a5a7220 */ /* 0x080fe40000410000 */
[----:B------:R-:W-:-:S02]  /*cad0*/  FMUL.FTZ R91, R91, R3 ;  /* 0x000000035b5b7220 */ /* 0x000fc40000410000 */
[-C--:B------:R-:W-:Y:S01]  /*cae0*/  FMUL.FTZ R116, R116, R176.reuse ;  /* 0x000000b074747220 */ /* 0x080fe20000410000 */
[C---:B------:R-:W-:Y:S01]  /*caf0*/  HMMA.16816.F32.BF16 R104, R4.reuse, R14, R104 ;  /* 0x0000000e0468723c */ /* 0x040fe20000041868 */
[----:B------:R-:W3:Y:S01]  /*cb00*/  LDSM.16.MT88.4 R12, [R232+0x16000] ;  /* 0x01600000e80c783b */ /* 0x000ee20000004200 */
[-C--:B------:R-:W-:Y:S02]  /*cb10*/  FMUL.FTZ R117, R117, R176.reuse ;  /* 0x000000b075757220 */ /* 0x080fe40000410000 */
[-C--:B------:R-:W-:Y:S02]  /*cb20*/  FMUL.FTZ R118, R118, R3.reuse ;  /* 0x0000000376767220 */ /* 0x080fe40000410000 */
[----:B------:R-:W-:Y:S02]  /*cb30*/  FMUL.FTZ R119, R119, R3 ;  /* 0x0000000377777220 */ /* 0x000fe40000410000 */
        /* <DEDUP_REMOVED lines=10> */
[C---:B-1----:R-:W-:Y:S01]  /*cbe0*/  HMMA.16816.F32.BF16 R116, R4.reuse, R8, R116 ;  /* 0x000000080474723c */ /* 0x042fe20000041874 */
[-C--:B------:R-:W-:Y:S02]  /*cbf0*/  FMUL.FTZ R127, R127, R3.reuse ;  /* 0x000000037f7f7220 */ /* 0x080fe40000410000 */
[-C--:B------:R-:W-:Y:S02]  /*cc00*/  FMUL.FTZ R128, R128, R176.reuse ;  /* 0x000000b080807220 */ /* 0x080fe40000410000 */
[-C--:B------:R-:W-:Y:S02]  /*cc10*/  FMUL.FTZ R129, R129, R176.reuse ;  /* 0x000000b081817220 */ /* 0x080fe40000410000 */
[-C--:B------:R-:W-:Y:S01]  /*cc20*/  FMUL.FTZ R130, R130, R3.reuse ;  /* 0x0000000382827220 */ /* 0x080fe20000410000 */
[----:B------:R-:W-:Y:S01]  /*cc30*/  HMMA.16816.F32.BF16 R120, R4, R10, R120 ;  /* 0x0000000a0478723c */ /* 0x000fe20000041878 */
[----:B------:R-:W-:Y:S01]  /*cc40*/  FMUL.FTZ R131, R131, R3 ;  /* 0x0000000383837220 */ /* 0x000fe20000410000 */
[----:B------:R-:W1:Y:S01]  /*cc50*/  LDSM.16.MT88.4 R8, [R232+0x10800] ;  /* 0x01080000e808783b */ /* 0x000e620000004200 */
[----:B------:R-:W-:-:S02]  /*cc60*/  FMUL.FTZ R108, R108, R176 ;  /* 0x000000b06c6c7220 */ /* 0x000fc40000410000 */
[-C--:B------:R-:W-:Y:S02]  /*cc70*/  FMUL.FTZ R109, R109, R176.reuse ;  /* 0x000000b06d6d7220 */ /* 0x080fe40000410000 */
[-C--:B------:R-:W-:Y:S01]  /*cc80*/  FMUL.FTZ R110, R110, R3.reuse ;  /* 0x000000036e6e7220 */ /* 0x080fe20000410000 */
[C---:B---3--:R-:W-:Y:S01]  /*cc90*/  HMMA.16816.F32.BF16 R124, R4.reuse, R12, R124 ;  /* 0x0000000c047c723c */ /* 0x048fe2000004187c */
[-C--:B------:R-:W-:Y:S02]  /*cca0*/  FMUL.FTZ R111, R111, R3.reuse ;  /* 0x000000036f6f7220 */ /* 0x080fe40000410000 */
[-C--:B------:R-:W-:Y:S02]  /*ccb0*/  FMUL.FTZ R112, R112, R176.reuse ;  /* 0x000000b070707220 */ /* 0x080fe40000410000 */
[----:B------:R-:W-:Y:S02]  /*ccc0*/  FMUL.FTZ R113, R113, R176 ;  /* 0x000000b071717220 */ /* 0x000fe40000410000 */
[-C--:B------:R-:W-:Y:S01]  /*ccd0*/  FMUL.FTZ R114, R114, R3.reuse ;  /* 0x0000000372727220 */ /* 0x080fe20000410000 */
[----:B------:R-:W-:Y:S01]  /*cce0*/  HMMA.16816.F32.BF16 R128, R4, R14, R128 ;  /* 0x0000000e0480723c */ /* 0x000fe20000041880 */
[----:B------:R-:W3:Y:S01]  /*ccf0*/  LDSM.16.MT88.4 R12, [R236+0x12800] ;  /* 0x01280000ec0c783b */ /* 0x000ee20000004200 */
[----:B------:R-:W-:-:S02]  /*cd00*/  FMUL.FTZ R115, R115, R3 ;  /* 0x0000000373737220 */ /* 0x000fc40000410000 */
[----:B------:R-:W-:Y:S02]  /*cd10*/  FFMA.FTZ R172, R251, R176, R172 ;  /* 0x000000b0fbac7223 */ /* 0x000fe400000100ac */
[----:B------:R-:W-:Y:S02]  /*cd20*/  FFMA.FTZ R3, R249, R3, R168 ;  /* 0x00000003f9037223 */ /* 0x000fe400000100a8 */
[C---:B--2---:R-:W-:Y:S01]  /*cd30*/  HMMA.16816.F32.BF16 R108, R4.reuse, R16, R108 ;  /* 0x00000010046c723c */ /* 0x044fe2000004186c */
[----:B------:R-:W-:Y:S02]  /*cd40*/  FADD.FTZ R171, R171, R172 ;  /* 0x000000acabab7221 */ /* 0x000fe40000010000 */
[----:B------:R-:W-:Y:S02]  /*cd50*/  FADD.FTZ R3, R2, R3 ;  /* 0x0000000302037221 */ /* 0x000fe40000010000 */
[----:B------:R-:W-:Y:S02]  /*cd60*/  FADD.FTZ R170, R170, R171 ;  /* 0x000000abaaaa7221 */ /* 0x000fe40000010000 */
[----:B------:R-:W-:Y:S01]  /*cd70*/  FADD.FTZ R2, R0, R3 ;  /* 0x0000000300027221 */ /* 0x000fe20000010000 */
[----:B------:R-:W-:Y:S01]  /*cd80*/  HMMA.16816.F32.BF16 R112, R4, R18, R112 ;  /* 0x000000120470723c */ /* 0x000fe20000041870 */
[----:B------:R-:W2:Y:S01]  /*cd90*/  LDSM.16.MT88.4 R16, [R233+0x10800] ;  /* 0x01080000e910783b */ /* 0x000ea20000004200 */
        /* <DEDUP_REMOVED lines=36> */
[----:B------:R-:W-:Y:S07]  /*cfe0*/  LDSM.16.MT88.4 R20, [R232+0x16800] ;  /* 0x01680000e814783b */ /* 0x000fee0000004200 */
        /* <DEDUP_REMOVED lines=15> */
[C---:B--2---:R-:W-:Y:S08]  /*d0e0*/  HMMA.16816.F32.BF16 R84, R4.reuse, R16, R84 ;  /* 0x000000100454723c */ /* 0x044ff00000041854 */
[C---:B------:R-:W-:Y:S01]  /*d0f0*/  HMMA.16816.F32.BF16 R88, R4.reuse, R18, R88 ;  /* 0x000000120458723c */ /* 0x040fe20000041858 */
[----:B------:R-:W2:Y:S07]  /*d100*/  LDSM.16.MT88.4 R16, [R233+0x11000] ;  /* 0x01100000e910783b */ /* 0x000eae0000004200 */
[C---:B------:R-:W-:Y:S08]  /*d110*/  HMMA.16816.F32.BF16 R108, R4.reuse, R28, R108 ;  /* 0x0000001c046c723c */ /* 0x040ff0000004186c */
[C---:B------:R-:W-:Y:S01]  /*d120*/  HMMA.16816.F32.BF16 R112, R4.reuse, R30, R112 ;  /* 0x0000001e0470723c */ /* 0x040fe20000041870 */
[----:B------:R-:W-:Y:S07]  /*d130*/  LDSM.16.MT88.4 R28, [R236+0x15000] ;  /* 0x01500000ec1c783b */ /* 0x000fee0000004200 */
[C---:B-1----:R-:W-:Y:S08]  /*d140*/  HMMA.16816.F32.BF16 R116, R4.reuse, R8, R116 ;  /* 0x000000080474723c */ /* 0x042ff00000041874 */
        /* <DEDUP_REMOVED lines=13> */
[----:B---3--:R-:W-:Y:S01]  /*d220*/  HMMA.16816.F32.BF16 R136, R4, R12, R136 ;  /* 0x0000000c0488723c */ /* 0x008fe20000041888 */
[----:B------:R-:W-:Y:S02]  /*d230*/  FADD.FTZ R203, R203, R200 ;  /* 0x000000c8cbcb7221 */ /* 0x000fe40000010000 */
[----:B------:R-:W-:-:S05]  /*d240*/  FADD.FTZ R3, R204, R3 ;  /* 0x00000003cc037221 */ /* 0x000fca0000010000 */
        /* <DEDUP_REMOVED lines=9> */
[C---:B-1----:R-:W-:Y:S08]  /*d2e0*/  HMMA.16816.F32.BF16 R92, R4.reuse, R12, R92 ;  /* 0x0000000c045c723c */ /* 0x042ff0000004185c */
        /* <DEDUP_REMOVED lines=92> */
.L_x_1604:
        /* <DEDUP_REMOVED lines=43> */
.L_x_1616:
        /* <DEDUP_REMOVED lines=75> */
[----:B------:R-:W-:Y:S03]  /*e010*/  SHF.R.S32.HI R2, RZ, 0x1f, R3 ;  /* 0x0000001fff027819 */ /* 0x000fe60000011403 */
[----:B------:R-:W-:Y:S02]  /*e020*/  IMAD.MOV.U32 R165, RZ, RZ, R4 ;  /* 0x000000ffffa57224 */ /* 0x000fe400078e0004 */
[----:B------:R-:W-:Y:S04]  /*e030*/  IMAD R2, R2, c[0x0][0x188], RZ ;  /* 0x0000620002027a24 */ /* 0x000fe800078e02ff */
[----:B------:R-:W-:Y:S05]  /*e040*/  IMAD R2, R3, c[0x0][0x18c], R2 ;  /* 0x0000630003027a24 */ /* 0x000fea00078e0202 */
[----:B------:R-:W-:Y:S02]  /*e050*/  IADD3 R3, R5, R2, RZ ;  /* 0x0000000205037210 */ /* 0x000fe40007ffe0ff */
.L_x_1613:
[C---:B------:R-:W-:Y:S01]  /*e060*/  ISETP.GE.AND P6, PT, R244.reuse, c[0x0][0x220], PT ;  /* 0x00008800f4007a0c */ /* 0x040fe20003fc6270 */
[----:B------:R-:W-:Y:S01]  /*e070*/  UISETP.GT.AND UP2, UPT, UR28, UR21, UPT ;  /* 0x000000151c00728c */ /* 0x000fe2000bf44270 */
[----:B------:R-:W-:Y:S02]  /*e080*/  IADD3 R2, R244, 0x40, RZ ;  /* 0x00000040f4027810 */ /* 0x000fe40007ffe0ff */
[----:B------:R-:W-:Y:S02]  /*e090*/  IADD3 R9, P1, R165, UR27, RZ ;  /* 0x0000001ba5097c10 */ /* 0x000fe4000ff3e0ff */
[----:B------:R-:W-:Y:S02]  /*e0a0*/  ISETP.GE.AND P5, PT, R2, c[0x0][0x220], PT ;  /* 0x0000880002007a0c */ /* 0x000fe40003fa6270 */
[----:B------:R-:W-:Y:S02]  /*e0b0*/  IADD3 R2, R244, 0xc0, RZ ;  /* 0x000000c0f4027810 */ /* 0x000fe40007ffe0ff */
[----:B------:R-:W-:Y:S02]  /*e0c0*/  IADD3.X R166, R3, UR26, RZ, P1, !PT ;  /* 0x0000001a03a67c10 */ /* 0x000fe40008ffe4ff */
[----:B------:R-:W-:Y:S01]  /*e0d0*/  ISETP.GE.AND P3, PT, R2, c[0x0][0x220], PT ;  /* 0x0000880002007a0c */ /* 0x000fe20003f66270 */
[----:B------:R-:W-:Y:S01]  /*e0e0*/  @P6 STS.128 [R243+0x10000], RZ ;  /* 0x010000fff3006388 */ /* 0x000fe20000000c00 */
[C---:B------:R-:W-:Y:S02]  /*e0f0*/  LEA R2, P0, R165.reuse, R250, 0x1 ;  /* 0x000000faa5027211 */ /* 0x040fe400078008ff */
[----:B------:R-:W-:Y:S02]  /*e100*/  IADD3 R164, R244, 0x80, RZ ;  /* 0x00000080f4a47810 */ /* 0x000fe40007ffe0ff */
[----:B------:R-:W-:Y:S02]  /*e110*/  LEA.HI.X R3, R165, R252, R3, 0x1, P0 ;  /* 0x000000fca5037211 */ /* 0x000fe400000f0c03 */
[----:B------:R-:W-:Y:S02]  /*e120*/  ISETP.GE.AND P4, PT, R164, c[0x0][0x220], PT ;  /* 0x00008800a4007a0c */ /* 0x000fe40003f86270 */
[CC--:B------:R-:W-:Y:S01]  /*e130*/  @!P6 LEA R26, P1, R9.reuse, R250.reuse, 0x1 ;  /* 0x000000fa091ae211 */ /* 0x0c0fe200078208ff */
[----:B------:R-:W-:Y:S01]  /*e140*/  @!PT LDS RZ, [RZ] ;  /* 0x00000000fffff984 */ /* 0x000fe20000000800 */
[----:B------:R-:W-:Y:S01]  /*e150*/  @!PT LDS RZ, [RZ] ;  /* 0x00000000fffff984 */ /* 0x000fe20000000800 */
[----:B------:R-:W-:Y:S01]  /*e160*/  @!PT LDS RZ, [RZ] ;  /* 0x00000000fffff984 */ /* 0x000fe20000000800 */
[----:B------:R1:W-:Y:S01]  /*e170*/  @!P6 LDGSTS.E.BYPASS.LTC128B.128 [R243+0x10000], [R2.64] ;  /* 0x1000000002f3efae */ /* 0x0003e2000b901d60 */
[C---:B------:R-:W-:Y:S02]  /*e180*/  @!P5 LEA R18, P0, R9.reuse, R250, 0x1 ;  /* 0x000000fa0912d211 */ /* 0x040fe400078008ff */
[CCC-:B------:R-:W-:Y:S02]  /*e190*/  @!P6 LEA.HI.X R27, R9.reuse, R252.reuse, R166.reuse, 0x1, P1 ;  /* 0x000000fc091be211 */ /* 0x1c0fe400008f0ca6 */
[----:B------:R-:W-:Y:S01]  /*e1a0*/  @P5 STS.128 [R243+0x12000], RZ ;  /* 0x012000fff3005388 */ /* 0x000fe20000000c00 */
[C-C-:B------:R-:W-:Y:S02]  /*e1b0*/  @!P5 LEA.HI.X R19, R9.reuse, R252, R166.reuse, 0x1, P0 ;  /* 0x000000fc0913d211 */ /* 0x140fe400000f0ca6 */
        /* <DEDUP_REMOVED lines=8> */
[C---:B------:R-:W-:Y:S02]  /*e240*/  @!P4 LEA R14, P2, R9.reuse, R250, 0x1 ;  /* 0x000000fa090ec211 */ /* 0x040fe400078408ff */
[CCC-:B------:R-:W-:Y:S02]  /*e250*/  @!P3 LEA.HI.X R11, R9.reuse, R252.reuse, R166.reuse, 0x1, P1 ;  /* 0x000000fc090bb211 */ /* 0x1c0fe400008f0ca6 */
[----:B------:R-:W-:Y:S01]  /*e260*/  @!PT LDS RZ, [RZ] ;  /* 0x00000000fffff984 */ /* 0x000fe20000000800 */
[----:B------:R-:W-:Y:S01]  /*e270*/  @!PT LDS RZ, [RZ] ;  /* 0x00000000fffff984 */ /* 0x000fe20000000800 */
[----:B------:R-:W-:Y:S01]  /*e280*/  @!PT LDS RZ, [RZ] ;  /* 0x00000000fffff984 */ /* 0x000fe20000000800 */
[----:B------:R1:W-:Y:S01]  /*e290*/  @!P4 LDGSTS.E.BYPASS.LTC128B.128 [R243+0x14000], [R2.64+0x100] ;  /* 0x1400010002f3cfae */ /* 0x0003e2000b901d60 */
[----:B------:R-:W-:Y:S02]  /*e2a0*/  @!P4 LEA.HI.X R15, R9, R252, R166, 0x1, P2 ;  /* 0x000000fc090fc211 */ /* 0x000fe400010f0ca6 */
[CC--:B------:R-:W-:Y:S02]  /*e2b0*/  @!P6 LEA R22, P0, R164.reuse, R250.reuse, 0x1 ;  /* 0x000000faa416e211 */ /* 0x0c0fe400078008ff */
[----:B------:R-:W-:Y:S01]  /*e2c0*/  @P3 STS.128 [R243+0x16000], RZ ;  /* 0x016000fff3003388 */ /* 0x000fe20000000c00 */
[C---:B------:R-:W-:Y:S02]  /*e2d0*/  @!P5 LEA R194, P2, R164.reuse, R250, 0x1 ;  /* 0x000000faa4c2d211 */ /* 0x040fe400078408ff */
[CCC-:B------:R-:W-:Y:S02]  /*e2e0*/  @!P6 LEA.HI.X R23, R164.reuse, R252.reuse, R165.reuse, 0x1, P0 ;  /* 0x000000fca417e211 */ /* 0x1c0fe400000f0ca5 */
[----:B------:R-:W-:Y:S01]  /*e2f0*/  @!PT LDS RZ, [RZ] ;  /* 0x00000000fffff984 */ /* 0x000fe20000000800 */
[----:B------:R-:W-:Y:S01]  /*e300*/  @!PT LDS RZ, [RZ] ;  /* 0x00000000fffff984 */ /* 0x000fe20000000800 */
[----:B------:R-:W-:Y:S01]  /*e310*/  @!PT LDS RZ, [RZ] ;  /* 0x00000000fffff984 */ /* 0x000fe20000000800 */
[----:B------:R1:W-:Y:S01]  /*e320*/  @!P3 LDGSTS.E.BYPASS.LTC128B.128 [R243+0x16000], [R2.64+0x180] ;  /* 0x1600018002f3bfae */ /* 0x0003e2000b901d60 */
[C-C-:B------:R-:W-:Y:S02]  /*e330*/  @!P5 LEA.HI.X R195, R164.reuse, R252, R165.reuse, 0x1, P2 ;  /* 0x000000fca4c3d211 */ /* 0x140fe400010f0ca5 */
[CC--:B------:R-:W-:Y:S02]  /*e340*/  @!P4 LEA R34, P1, R164.reuse, R250.reuse, 0x1 ;  /* 0x000000faa422c211 */ /* 0x0c0fe400078208ff */
[----:B------:R-:W-:Y:S01]  /*e350*/  @P6 STS.128 [R243+0x10800], RZ ;  /* 0x010800fff3006388 */ /* 0x000fe20000000c00 */
[C---:B------:R-:W-:Y:S02]  /*e360*/  @!P3 LEA R30, P0, R164.reuse, R250, 0x1 ;  /* 0x000000faa41eb211 */ /* 0x040fe400078008ff */
[CCC-:B------:R-:W-:Y:S02]  /*e370*/  @!P4 LEA.HI.X R35, R164.reuse, R252.reuse, R165.reuse, 0x1, P1 ;  /* 0x000000fca423c211 */ /* 0x1c0fe400008f0ca5 */
[----:B------:R-:W-:Y:S01]  /*e380*/  @!PT LDS RZ, [RZ] ;  /* 0x00000000fffff984 */ /* 0x000fe20000000800 */
[----:B------:R-:W-:Y:S01]  /*e390*/  @!PT LDS RZ, [RZ] ;  /* 0x00000000fffff984 */ /* 0x000fe20000000800 */
[----:B------:R-:W-:Y:S01]  /*e3a0*/  @!PT LDS RZ, [RZ] ;  /* 0x00000000fffff984 */ /* 0x000fe20000000800 */
[----:B------:R2:W-:Y:S01]  /*e3b0*/  @!P6 LDGSTS.E.BYPASS.LTC128B.128 [R243+0x10800], [R26.64] ;  /* 0x108000001af3efae */ /* 0x0005e2000b901d60 */
[C---:B------:R-:W-:Y:S02]  /*e3c0*/  @!P3 LEA.HI.X R31, R164.reuse, R252, R165, 0x1, P0 ;  /* 0x000000fca41fb211 */ /* 0x040fe400000f0ca5 */
[----:B------:R-:W-:Y:S02]  /*e3d0*/  IADD3 R166, P2, R164, UR27, RZ ;  /* 0x0000001ba4a67c10 */ /* 0x000fe4000ff5e0ff */
[----:B------:R-:W-:Y:S02]  /*e3e0*/  @P5 STS.128 [R243+0x12800], RZ ;  /* 0x012800fff3005388 */ /* 0x000fe40000000c00 */
[CC--:B------:R-:W-:Y:S02]  /*e3f0*/  @!P6 LEA R206, P0, R166.reuse, R250.reuse, 0x1 ;  /* 0x000000faa6cee211 */ /* 0x0c0fe400078008ff */
[----:B------:R-:W-:Y:S01]  /*e400*/  IADD3.X R165, R165, UR26, RZ, P2, !PT ;  /* 0x0000001aa5a57c10 */ /* 0x000fe200097fe4ff */
[----:B------:R-:W-:Y:S01]  /*e410*/  @!PT LDS RZ, [RZ] ;  /* 0x00000000fffff984 */ /* 0x000fe20000000800 */
[----:B------:R-:W-:Y:S01]  /*e420*/  @!PT LDS RZ, [RZ] ;  /* 0x00000000fffff984 */ /* 0x000fe20000000800 */
[----:B------:R-:W-:Y:S01]  /*e430*/  @!PT LDS RZ, [RZ] ;  /* 0x00000000fffff984 */ /* 0x000fe20000000800 */
[----:B------:R3:W-:Y:S01]  /*e440*/  @!P5 LDGSTS.E.BYPASS.LTC128B.128 [R243+0x12800], [R18.64+0x80] ;  /* 0x1280008012f3dfae */ /* 0x0007e2000b901d60 */
[C---:B------:R-:W-:Y:S02]  /*e450*/  @!P5 LEA R202, P2, R166.reuse, R250, 0x1 ;  /* 0x000000faa6cad211 */ /* 0x040fe400078408ff */
[CCC-:B------:R-:W-:Y:S02]  /*e460*/  @!P6 LEA.HI.X R207, R166.reuse, R252.reuse, R165.reuse, 0x1, P0 ;  /* 0x000000fca6cfe211 */ /* 0x1c0fe400000f0ca5 */
[----:B------:R-:W-:Y:S01]  /*e470*/  @P4 STS.128 [R243+0x14800], RZ ;  /* 0x014800fff3004388 */ /* 0x000fe20000000c00 */
[C-C-:B------:R-:W-:Y:S02]  /*e480*/  @!P5 LEA.HI.X R203, R166.reuse, R252, R165.reuse, 0x1, P2 ;  /* 0x000000fca6cbd211 */ /* 0x140fe400010f0ca5 */
        /* <DEDUP_REMOVED lines=61> */
[----:B-1----:R-:W1:Y:S05]  /*e860*/  LDSM.16.M88.4 R192, [R239] ;  /* 0x00000000efc0783b */ /* 0x002e6a0000000200 */
[----:B------:R-:W1:Y:S01]  /*e870*/  LDSM.16.M88.4 R196, [R231] ;  /* 0x00000000e7c4783b */ /* 0x000e620000000200 */
        /* <DEDUP_REMOVED lines=212> */
[----:B--2---:R-:W-:Y:S02]  /*f5c0*/  FMUL.FTZ R164, R11, c[0x0][0x2ec] ;  /* 0x0000bb000ba47a20 */ /* 0x004fe40000410000 */
[----:B------:R-:W-:Y:S03]  /*f5d0*/  FMUL.FTZ R11, R12, c[0x0][0x2ec] ;  /* 0x0000bb000c0b7a20 */ /* 0x000fe60000410000 */
[----:B------:R-:W-:Y:S01]  /*f5e0*/  FMUL.FTZ R210, R24, c[0x0][0x2ec] ;  /* 0x0000bb0018d27a20 */ /* 0x000fe20000410000 */
[C---:B-1----:R-:W-:Y:S01]  /*f5f0*/  HMMA.16816.F32.BF16 R28, R192.reuse, R168, R28 ;  /* 0x000000a8c01c723c */ /* 0x042fe2000004181c */
[----:B------:R1:W2:Y:S02]  /*f600*/  MUFU.TANH R183, R250 ;  /* 0x000000fa00b77308 */ /* 0x0002a40000002400 */
[----:B------:R-:W-:Y:S02]  /*f610*/  FMUL.FTZ R25, R25, c[0x0][0x2ec] ;  /* 0x0000bb0019197a20 */ /* 0x000fe40000410000 */
[----:B----4-:R-:W-:Y:S03]  /*f620*/  FMUL.FTZ R166, R13, c[0x0][0x2ec] ;  /* 0x0000bb000da67a20 */ /* 0x010fe60000410000 */
[----:B------:R-:W-:Y:S03]  /*f630*/  HMMA.16816.F32.BF16 R32, R192, R170, R32 ;  /* 0x000000aac020723c */ /* 0x000fe60000041820 */
[----:B------:R4:W2:Y:S01]  /*f640*/  MUFU.TANH R182, R165 ;  /* 0x000000a500b67308 */ /* 0x0008a20000002400 */
[----:B-----5:R-:W-:Y:S09]  /*f650*/  FMUL.FTZ R252, R15, c[0x0][0x2ec] ;  /* 0x0000bb000ffc7a20 */ /* 0x020ff20000410000 */
[----:B------:R5:W2:Y:S03]  /*f660*/  MUFU.TANH R190, R166 ;  /* 0x000000a600be7308 */ /* 0x000aa60000002400 */
[----:B------:R-:W-:Y:S02]  /*f670*/  FMUL.FTZ R29, R29, c[0x0][0x2ec] ;  /* 0x0000bb001d1d7a20 */ /* 0x000fe40000410000 */
[----:B-1----:R-:W-:Y:S02]  /*f680*/  FMUL.FTZ R250, R16, c[0x0][0x2ec] ;  /* 0x0000bb0010fa7a20 */ /* 0x002fe40000410000 */
[----:B------:R-:W-:Y:S03]  /*f690*/  FMUL.FTZ R30, R30, c[0x0][0x2ec] ;  /* 0x0000bb001e1e7a20 */ /* 0x000fe60000410000 */
        /* <DEDUP_REMOVED lines=23> */
[----:B------:R-:W2:Y:S01]  /*f810*/  MUFU.TANH R8, R197 ;  /* 0x000000c500087308 */ /* 0x000ea20000002400 */
[----:B-1----:R-:W-:Y:S09]  /*f820*/  FMUL.FTZ R166, R34, c[0x0][0x2ec] ;  /* 0x0000bb0022a67a20 */ /* 0x002ff20000410000 */
[----:B------:R1:W1:Y:S01]  /*f830*/  MUFU.TANH R197, R252 ;  /* 0x000000fc00c57308 */ /* 0x0002620000002400 */
[----:B----4-:R-:W-:Y:S09]  /*f840*/  FMUL.FTZ R164, R33, c[0x0][0x2ec] ;  /* 0x0000bb0021a47a20 */ /* 0x010ff20000410000 */
[----:B------:R4:W2:Y:S10]  /*f850*/  MUFU.TANH R195, R250 ;  /* 0x000000fa00c37308 */ /* 0x0008b40000002400 */
[----:B------:R2:W2:Y:S01]  /*f860*/  MUFU.TANH R189, R11 ;  /* 0x0000000b00bd7308 */ /* 0x0004a20000002400 */
[----:B-1----:R-:W-:Y:S09]  /*f870*/  IMAD.MOV.U32 R252, RZ, RZ, R3 ;  /* 0x000000fffffc7224 */ /* 0x002ff200078e0003 */
[----:B------:R1:W1:Y:S01]  /*f880*/  MUFU.TANH R191, R14 ;  /* 0x0000000e00bf7308 */ /* 0x0002620000002400 */
[----:B----4-:R-:W-:Y:S09]  /*f890*/  IMAD.MOV.U32 R250, RZ, RZ, R2 ;  /* 0x000000fffffa7224 */ /* 0x010ff200078e0002 */
        /* <DEDUP_REMOVED lines=55> */
[----:B------:R-:W2:Y:S01]  /*fc10*/  R2UR UR8, R6 ;  /* 0x00000000060873c2 */ /* 0x000ea200000e0000 */
[----:B------:R-:W-:Y:S02]  /*fc20*/  LEA.HI.X.SX32 R7, R2, UR31, 0x2, P0 ;  /* 0x0000001f02077c11 */ /* 0x000fe400080f16ff */
[----:B------:R-:W-:Y:S04]  /*fc30*/  LEA R12, P1, R4, UR30, 0x2 ;  /* 0x0000001e040c7c11 */ /* 0x000fe8000f8210ff */
[----:B------:R-:W-:Y:S01]  /*fc40*/  LEA.HI.X.SX32 R13, R3, UR31, 0x2, P1 ;  /* 0x0000001f030d7c11 */ /* 0x000fe200088f16ff */
[----:B------:R-:W3:Y:S08]  /*fc50*/  R2UR UR34, R12 ;  /* 0x000000000c2273c2 */ /* 0x000ef000000e0000 */
[----:B------:R-:W5:Y:S08]  /*fc60*/  R2UR UR9, R7 ;  /* 0x00000000070973c2 */ /* 0x000f7000000e0000 */
[----:B------:R-:W4:Y:S01]  /*fc70*/  R2UR UR35, R13 ;  /* 0x000000000d2373c2 */ /* 0x000f2200000e0000 */
[----:B-12---:R-:W-:Y:S02]  /*fc80*/  MOV R14, UR8 ;  /* 0x00000008000e7c02 */ /* 0x006fe40008000f00 */
[----:B---3--:R-:W-:Y:S01]  /*fc90*/  MOV R4, UR34 ;  /* 0x0000002200047c02 */ /* 0x008fe20008000f00 */
[----:B------:R-:W-:Y:S04]  /*fca0*/  UIADD3 UR34, UR39, -UR37, URZ ;  /* 0x8000002527227290 */ /* 0x000fe8000fffe03f */
[----:B------:R-:W-:Y:S01]  /*fcb0*/  UIMAD UR34, UR34, UR10, -0x40 ;  /* 0xffffffc0222274a4 */ /* 0x000fe2000f8e020a */
[----:B-----5:R-:W-:Y:S03]  /*fcc0*/  IMAD.U32 R15, RZ, RZ, UR9 ;  /* 0x00000009ff0f7e24 */ /* 0x020fe6000f8e00ff */
        /* <DEDUP_REMOVED lines=19> */
.L_x_1615:
[----:B------:R2:W-:Y:S01]  /*fe00*/  @P6 STS.128 [R243+0x8000], RZ ;  /* 0x008000fff3006388 */ /* 0x0005e20000000c00 */
[CC--:B------:R-:W-:Y:S01]  /*fe10*/  LEA R20, P0, R6.reuse, R248.reuse, 0x1 ;  /* 0x000000f806147211 */ /* 0x0c0fe200078008ff */
[----:B------:R-:W-:Y:S01]  /*fe20*/  UMOV UR6, UR8 ;  /* 0x0000000800067c82 */ /* 0x000fe20008000000 */
[C---:B------:R-:W-:Y:S01]  /*fe30*/  IADD3 R5, P1, R6.reuse, UR25, RZ ;  /* 0x0000001906057c10 */ /* 0x040fe2000ff3e0ff */
[----:B------:R-:W-:Y:S01]  /*fe40*/  UMOV UR7, UR9 ;  /* 0x0000000900077c82 */ /* 0x000fe20008000000 */
[-C--:B----4-:R-:W-:Y:S02]  /*fe50*/  LEA.HI.X R21, R6, R247.reuse, R2, 0x1, P0 ;  /* 0x000000f706157211 */ /* 0x090fe400000f0c02 */
[CC--:B-1----:R-:W-:Y:S02]  /*fe60*/  @!P5 LEA R14, P0, R5.reuse, R248.reuse, 0x1 ;  /* 0x000000f8050ed211 */ /* 0x0c2fe400078008ff */
        /* <DEDUP_REMOVED lines=110> */
.L_x_1614:
[----:B--23--:R-:W-:Y:S01]  /*10550*/  FMNMX.FTZ R3, R186, R167, !PT ;  /* 0x000000a7ba037209 */ /* 0x00cfe20007810000 */
[----:B----4-:R-:W-:Y:S01]  /*10560*/  LDSM.16.MT88.4 R20, [R234+0x10000] ;  /* 0x01000000ea14783b */ /* 0x010fe20000004200 */
        /* <DEDUP_REMOVED lines=13> */
[----:B-1----:R-:W-:Y:S02]  /*10640*/  FMNMX.FTZ R2, R191, R2, !PT ;  /* 0x00000002bf027209 */ /* 0x002fe40007810000 */
        /* <DEDUP_REMOVED lines=22> */
[----:B------:R-:W-:Y:S01]  /*107b0*/  FMNMX.FTZ R7, R165, R2, !PT ;  /* 0x00000002a5077209 */ /* 0x000fe20007810000 */
[----:B------:R-:W-:Y:S08]  /*107c0*/  LDSM.16.MT88.4 R12, [R236+0x10000] ;  /* 0x01000000ec0c783b */ /* 0x000ff00000004200 */
[----:B------:R-:W-:Y:S08]  /*107d0*/  SHFL.BFLY PT, R6, R5, 0x2, 0x1f ;  /* 0x0c401f0005067f89 */ /* 0x000ff000000e0000 */
[----:B------:R-:W1:Y:S02]  /*107e0*/  SHFL.BFLY PT, R2, R7, 0x2, 0x1f ;  /* 0x0c401f0007027f89 */ /* 0x000e6400000e0000 */
[----:B-1----:R-:W-:Y:S02]  /*107f0*/  FMNMX.FTZ R4, R7, R2, !PT ;  /* 0x0000000207047209 */ /* 0x002fe40007810000 */
[----:B------:R-:W-:Y:S04]  /*10800*/  FMNMX.FTZ R11, R5, R6, !PT ;  /* 0x00000006050b7209 */ /* 0x000fe80007810000 */
[----:B------:R-:W1:Y:S08]  /*10810*/  SHFL.BFLY PT, R3, R4, 0x1, 0x1f ;  /* 0x0c201f0004037f89 */ /* 0x000e7000000e0000 */
[----:B------:R-:W2:Y:S01]  /*10820*/  SHFL.BFLY PT, R164, R11, 0x1, 0x1f ;  /* 0x0c201f000ba47f89 */ /* 0x000ea200000e0000 */
[----:B-1----:R-:W-:Y:S05]  /*10830*/  FMNMX.FTZ R3, R4, R3, !PT ;  /* 0x0000000304037209 */ /* 0x002fea0007810000 */
[C---:B------:R-:W-:Y:S02]  /*10840*/  FMUL.FTZ R176, R3.reuse, c[0x0][0x23c] ;  /* 0x00008f0003b07a20 */ /* 0x040fe40000410000 */
[----:B------:R-:W-:Y:S01]  /*10850*/  FADD.FTZ R5, -R3, R0 ;  /* 0x0000000003057221 */ /* 0x000fe20000010100 */
[----:B--2---:R-:W-:Y:S03]  /*10860*/  FMNMX.FTZ R164, R11, R164, !PT ;  /* 0x000000a40ba47209 */ /* 0x004fe60007810000 */
[----:B------:R-:W-:Y:S01]  /*10870*/  FMUL.FTZ R0, R5, c[0x0][0x23c] ;  /* 0x00008f0005007a20 */ /* 0x000fe20000410000 */
[C---:B------:R-:W-:Y:S01]  /*10880*/  FSETP.NEU.FTZ.AND P0, PT, R164.reuse, -INF , PT ;  /* 0xff800000a400780b */ /* 0x040fe20003f1d000 */
[C---:B------:R-:W-:Y:S02]  /*10890*/  FMUL.FTZ R177, R164.reuse, c[0x0][0x23c] ;  /* 0x00008f00a4b17a20 */ /* 0x040fe40000410000 */
[----:B------:R-:W-:Y:S01]  /*108a0*/  FADD.FTZ R2, -R164, R167 ;  /* 0x000000a7a4027221 */ /* 0x000fe20000010100 */
[----:B------:R-:W-:Y:S01]  /*108b0*/  MOV R167, R164 ;  /* 0x000000a400a77202 */ /* 0x000fe20000000f00 */
[----:B------:R-:W1:Y:S01]  /*108c0*/  MUFU.EX2 R0, R0 ;  /* 0x0000000000007308 */ /* 0x000e620000000800 */
[----:B------:R-:W-:Y:S01]  /*108d0*/  FSEL R177, R177, RZ, P0 ;  /* 0x000000ffb1b17208 */ /* 0x000fe20000000000 */
[----:B------:R-:W-:Y:S01]  /*108e0*/  FMUL.FTZ R6, R2, c[0x0][0x23c] ;  /* 0x00008f0002067a20 */ /* 0x000fe20000410000 */
[----:B------:R-:W-:Y:S03]  /*108f0*/  FSETP.NEU.FTZ.AND P0, PT, R3, -INF , PT ;  /* 0xff8000000300780b */ /* 0x000fe60003f1d000 */
[--C-:B------:R-:W-:Y:S01]  /*10900*/  FFMA.FTZ R186, R186, c[0x0][0x23c], -R177.reuse ;  /* 0x00008f00baba7a23 */ /* 0x100fe200000108b1 */
[----:B------:R-:W-:Y:S01]  /*10910*/  FSEL R176, R176, RZ, P0 ;  /* 0x000000ffb0b07208 */ /* 0x000fe20000000000 */
[--C-:B------:R-:W-:Y:S01]  /*10920*/  FFMA.FTZ R185, R182, c[0x0][0x23c], -R177.reuse ;  /* 0x00008f00b6b97a23 */ /* 0x100fe200000108b1 */
[----:B------:R-:W-:Y:S01]  /*10930*/  PLOP3.LUT P0, PT, PT, PT, UP2, 0x80, 0x0 ;  /* 0x000000000000781c */ /* 0x000fe20003f0f028 */
[--C-:B------:R-:W-:Y:S01]  /*10940*/  FFMA.FTZ R184, R181, c[0x0][0x23c], -R177.reuse ;  /* 0x00008f00b5b87a23 */ /* 0x100fe200000108b1 */
[----:B------:R-:W2:Y:S01]  /*10950*/  MUFU.EX2 R2, R6 ;  /* 0x0000000600027308 */ /* 0x000ea20000000800 */
[--C-:B------:R-:W-:Y:S02]  /*10960*/  FFMA.FTZ R187, R187, c[0x0][0x23c], -R176.reuse ;  /* 0x00008f00bbbb7a23 */ /* 0x100fe400000108b0 */
[--C-:B------:R-:W-:Y:S02]  /*10970*/  FFMA.FTZ R182, R183, c[0x0][0x23c], -R176.reuse ;  /* 0x00008f00b7b67a23 */ /* 0x100fe400000108b0 */
[--C-:B------:R-:W-:Y:S02]  /*10980*/  FFMA.FTZ R183, R8, c[0x0][0x23c], -R177.reuse ;  /* 0x00008f0008b77a23 */ /* 0x100fe400000108b1 */
[--C-:B------:R-:W-:Y:S02]  /*10990*/  FFMA.FTZ R181, R10, c[0x0][0x23c], -R176.reuse ;  /* 0x00008f000ab57a23 */ /* 0x100fe400000108b0 */
[--C-:B------:R-:W-:Y:S01]  /*109a0*/  FFMA.FTZ R180, R9, c[0x0][0x23c], -R176.reuse ;  /* 0x00008f0009b47a23 */ /* 0x100fe200000108b0 */
[----:B------:R-:W-:Y:S01]  /*109b0*/  MUFU.EX2 R186, R186 ;  /* 0x000000ba00ba7308 */ /* 0x000fe20000000800 */
[--C-:B------:R-:W-:Y:S02]  /*109c0*/  FFMA.FTZ R193, R178, c[0x0][0x23c], -R177.reuse ;  /* 0x00008f00b2c17a23 */ /* 0x100fe400000108b1 */
[C---:B-1----:R-:W-:Y:S02]  /*109d0*/  FMUL.FTZ R7, R0.reuse, R163 ;  /* 0x000000a300077220 */ /* 0x042fe40000410000 */
[C---:B------:R-:W-:Y:S02]  /*109e0*/  FMUL.FTZ R10, R0.reuse, R158 ;  /* 0x0000009e000a7220 */ /* 0x040fe40000410000 */
[C---:B------:R-:W-:Y:S02]  /*109f0*/  FMUL.FTZ R11, R0.reuse, R159 ;  /* 0x0000009f000b7220 */ /* 0x040fe40000410000 */
[C---:B------:R-:W-:Y:S01]  /*10a00*/  FMUL.FTZ R18, R0.reuse, R150 ;  /* 0x0000009600127220 */ /* 0x040fe20000410000 */
[----:B------:R-:W1:Y:S01]  /*10a10*/  MUFU.EX2 R185, R185 ;  /* 0x000000b900b97308 */ /* 0x000e620000000800 */
[C---:B------:R-:W-:Y:S02]  /*10a20*/  FMUL.FTZ R19, R0.reuse, R151 ;  /* 0x0000009700137220 */ /* 0x040fe40000410000 */
[----:B------:R-:W-:Y:S02]  /*10a30*/  FMUL.FTZ R26, R0, R142 ;  /* 0x0000008e001a7220 */ /* 0x000fe40000410000 */
[C---:B--2---:R-:W-:Y:S02]  /*10a40*/  FMUL.FTZ R4, R2.reuse, R160 ;  /* 0x000000a002047220 */ /* 0x044fe40000410000 */
[----:B------:R-:W-:Y:S02]  /*10a50*/  FMUL.FTZ R5, R2, R161 ;  /* 0x000000a102057220 */ /* 0x000fe40000410000 */
[----:B------:R-:W-:Y:S01]  /*10a60*/  FMUL.FTZ R6, R0, R162 ;  /* 0x000000a200067220 */ /* 0x000fe20000410000 */
[----:B------:R-:W-:Y:S01]  /*10a70*/  MUFU.EX2 R187, R187 ;  /* 0x000000bb00bb7308 */ /* 0x000fe20000000800 */
[C---:B------:R-:W-:Y:S02]  /*10a80*/  FMUL.FTZ R8, R2.reuse, R156 ;  /* 0x0000009c02087220 */ /* 0x040fe40000410000 */
[C---:B------:R-:W-:Y:S02]  /*10a90*/  FMUL.FTZ R9, R2.reuse, R157 ;  /* 0x0000009d02097220 */ /* 0x040fe40000410000 */
[C---:B------:R-:W-:Y:S01]  /*10aa0*/  FMUL.FTZ R16, R2.reuse, R148 ;  /* 0x0000009402107220 */ /* 0x040fe20000410000 */
[----:B------:R-:W-:Y:S01]  /*10ab0*/  LDSM.16.MT88.4 R156, [R234+0x12800] ;  /* 0x01280000ea9c783b */ /* 0x000fe20000004200 */
[C---:B------:R-:W-:Y:S02]  /*10ac0*/  FMUL.FTZ R17, R2.reuse, R149 ;  /* 0x0000009502117220 */ /* 0x040fe40000410000 */
[C---:B------:R-:W-:Y:S01]  /*10ad0*/  FMUL.FTZ R24, R2.reuse, R140 ;  /* 0x0000008c02187220 */ /* 0x040fe20000410000 */
[----:B------:R-:W2:Y:S01]  /*10ae0*/  MUFU.EX2 R182, R182 ;  /* 0x000000b600b67308 */ /* 0x000ea20000000800 */
[----:B------:R-:W-:Y:S02]  /*10af0*/  FMUL.FTZ R25, R2, R141 ;  /* 0x0000008d02197220 */ /* 0x000fe40000410000 */
[----:B------:R-:W-:Y:S01]  /*10b00*/  FMUL.FTZ R27, R0, R143 ;  /* 0x0000008f001b7220 */ /* 0x000fe20000410000 */
[----:B-1----:R-:W-:Y:S01]  /*10b10*/  F2FP.BF16.PACK_AB R160, R185, R186 ;  /* 0x000000bab9a0723e */ /* 0x002fe200000010ff */
[----:B------:R-:W-:Y:S01]  /*10b20*/  LDSM.16.MT88.4 R140, [R232+0x12000] ;  /* 0x01200000e88c783b */ /* 0x000fe20000004200 */
[C---:B------:R-:W-:Y:S02]  /*10b30*/  FMUL.FTZ R32, R2.reuse, R132 ;  /* 0x0000008402207220 */ /* 0x040fe40000410000 */
[----:B------:R-:W-:Y:S02]  /*10b40*/  FMUL.FTZ R33, R2, R133 ;  /* 0x0000008502217220 */ /* 0x000fe40000410000 */
[----:B------:R-:W-:Y:S01]  /*10b50*/  MUFU.EX2 R184, R184 ;  /* 0x000000b800b87308 */ /* 0x000fe20000000800 */
[C---:B------:R-:W-:Y:S02]  /*10b60*/  FMUL.FTZ R34, R0.reuse, R134 ;  /* 0x0000008600227220 */ /* 0x040fe40000410000 */
[----:B------:R-:W-:Y:S01]  /*10b70*/  LDSM.16.MT88.4 R148, [R232+0x10800] ;  /* 0x01080000e894783b */ /* 0x000fe20000004200 */
[----:B------:R-:W-:Y:S02]  /*10b80*/  FMUL.FTZ R35, R0, R135 ;  /* 0x0000008700237220 */ /* 0x000fe40000410000 */
[C---:B------:R-:W-:Y:S02]  /*10b90*/  FMUL.FTZ R36, R2.reuse, R36 ;  /* 0x0000002402247220 */ /* 0x040fe40000410000 */
[----:B------:R-:W-:Y:S02]  /*10ba0*/  FMUL.FTZ R37, R2, R37 ;  /* 0x0000002502257220 */ /* 0x000fe40000410000 */
[----:B------:R-:W1:Y:S01]  /*10bb0*/  MUFU.EX2 R183, R183 ;  /* 0x000000b700b77308 */ /* 0x000e620000000800 */
[----:B------:R-:W-:Y:S01]  /*10bc0*/  LDSM.16.MT88.4 R132, [R233+0x12000] ;  /* 0x01200000e984783b */ /* 0x000fe20000004200 */
[----:B------:R-:W-:Y:S01]  /*10bd0*/  FMUL.FTZ R38, R0, R38 ;  /* 0x0000002600267220 */ /* 0x000fe20000410000 */
[----:B--2---:R-:W-:Y:S01]  /*10be0*/  F2FP.BF16.PACK_AB R161, R182, R187 ;  /* 0x000000bbb6a1723e */ /* 0x004fe200000010ff */
[----:B------:R-:W-:Y:S02]  /*10bf0*/  FMUL.FTZ R39, R0, R39 ;  /* 0x0000002700277220 */ /* 0x000fe40000410000 */
[C---:B------:R-:W-:Y:S02]  /*10c00*/  FMUL.FTZ R40, R2.reuse, R40 ;  /* 0x0000002802287220 */ /* 0x040fe40000410000 */
[----:B------:R-:W-:Y:S02]  /*10c10*/  FMUL.FTZ R41, R2, R41 ;  /* 0x0000002902297220 */ /* 0x000fe40000410000 */
[----:B------:R-:W-:Y:S01]  /*10c20*/  MUFU.EX2 R181, R181 ;  /* 0x000000b500b57308 */ /* 0x000fe20000000800 */
[C---:B------:R-:W-:Y:S02]  /*10c30*/  FMUL.FTZ R42, R0.reuse, R42 ;  /* 0x0000002a002a7220 */ /* 0x040fe40000410000 */
[----:B------:R-:W-:Y:S02]  /*10c40*/  FMUL.FTZ R43, R0, R43 ;  /* 0x0000002b002b7220 */ /* 0x000fe40000410000 */
[C---:B------:R-:W-:Y:S02]  /*10c50*/  FMUL.FTZ R44, R2.reuse, R44 ;  /* 0x0000002c022c7220 */ /* 0x040fe40000410000 */
[----:B------:R-:W-:Y:S02]  /*10c60*/  FMUL.FTZ R45, R2, R45 ;  /* 0x0000002d022d7220 */ /* 0x000fe40000410000 */
[C---:B------:R-:W-:Y:S01]  /*10c70*/  FMUL.FTZ R46, R0.reuse, R46 ;  /* 0x0000002e002e7220 */ /* 0x040fe20000410000 */
[----:B------:R-:W2:Y:S01]  /*10c80*/  MUFU.EX2 R180, R180 ;  /* 0x000000b400b47308 */ /* 0x000ea20000000800 */
        /* <DEDUP_REMOVED lines=11> */
[C---:B------:R-:W-:Y:S02]  /*10d40*/  FMUL.FTZ R56, R2.reuse, R56 ;  /* 0x0000003802387220 */ /* 0x040fe40000410000 */
[----:B------:R-:W-:Y:S02]  /*10d50*/  FMUL.FTZ R57, R2, R57 ;  /* 0x0000003902397220 */ /* 0x000fe40000410000 */
[----:B------:R-:W-:Y:S01]  /*10d60*/  FMUL.FTZ R58, R0, R58 ;  /* 0x0000003a003a7220 */ /* 0x000fe20000410000 */
[----:B--2---:R-:W-:Y:S01]  /*10d70*/  F2FP.BF16.PACK_AB R163, R180, R181 ;  /* 0x000000b5b4a3723e */ /* 0x004fe200000010ff */
[----:B------:R-:W-:Y:S02]  /*10d80*/  FMUL.FTZ R59, R0, R59 ;  /* 0x0000003b003b7220 */ /* 0x000fe40000410000 */
[C---:B------:R-:W-:Y:S02]  /*10d90*/  FMUL.FTZ R60, R2.reuse, R60 ;  /* 0x0000003c023c7220 */ /* 0x040fe40000410000 */
[----:B------:R-:W-:Y:S02]  /*10da0*/  FMUL.FTZ R61, R2, R61 ;  /* 0x0000003d023d7220 */ /* 0x000fe40000410000 */
[C---:B------:R-:W-:Y:S05]  /*10db0*/  HMMA.16816.F32.BF16 R4, R160.reuse, R12, R4 ;  /* 0x0000000ca004723c */ /* 0x040fea0000041804 */
[----:B------:R-:W-:Y:S02]  /*10dc0*/  FMUL.FTZ R62, R0, R62 ;  /* 0x0000003e003e7220 */ /* 0x000fe40000410000 */
[C---:B------:R-:W-:Y:S01]  /*10dd0*/  FMUL.FTZ R12, R2.reuse, R152 ;  /* 0x00000098020c7220 */ /* 0x040fe20000410000 */
[C---:B------:R-:W-:Y:S04]  /*10de0*/  HMMA.16816.F32.BF16 R8, R160.reuse, R14, R8 ;  /* 0x0000000ea008723c */ /* 0x040fe80000041808 */
[----:B------:R-:W-:Y:S02]  /*10df0*/  FMUL.FTZ R13, R2, R153 ;  /* 0x00000099020d7220 */ /* 0x000fe40000410000 */
[C---:B------:R-:W-:Y:S02]  /*10e00*/  FMUL.FTZ R63, R0.reuse, R63 ;  /* 0x0000003f003f7220 */ /* 0x040fe40000410000 */
[C---:B------:R-:W-:Y:S04]  /*10e10*/  FMUL.FTZ R14, R0.reuse, R154 ;  /* 0x0000009a000e7220 */ /* 0x040fe80000410000 */
[----:B------:R-:W-:Y:S02]  /*10e20*/  FMUL.FTZ R15, R0, R155 ;  /* 0x0000009b000f7220 */ /* 0x000fe40000410000 */
[----:B------:R-:W1:Y:S01]  /*10e30*/  LDSM.16.MT88.4 R152, [R232+0x10000] ;  /* 0x01000000e898783b */ /* 0x000e620000004200 */
        /* <DEDUP_REMOVED lines=11> */
[----:B------:R-:W2:Y:S01]  /*10ef0*/  LDSM.16.MT88.4 R144, [R236+0x12000] ;  /* 0x01200000ec90783b */ /* 0x000ea20000004200 */
[----:B------:R-:W-:Y:S02]  /*10f00*/  FMUL.FTZ R69, R2, R69 ;  /* 0x0000004502457220 */ /* 0x000fe40000410000 */
[C---:B------:R-:W-:Y:S02]  /*10f10*/  FMUL.FTZ R70, R0.reuse, R70 ;  /* 0x0000004600467220 */ /* 0x040fe40000410000 */
[C---:B------:R-:W-:Y:S03]  /*10f20*/  HMMA.16816.F32.BF16 R20, R160.reuse, R28, R20 ;  /* 0x0000001ca014723c */ /* 0x040fe60000041814 */
[----:B------:R-:W-:Y:S02]  /*10f30*/  FMUL.FTZ R71, R0, R71 ;  /* 0x0000004700477220 */ /* 0x000fe40000410000 */
[C---:B------:R-:W-:Y:S02]  /*10f40*/  FMUL.FTZ R72, R2.reuse, R72 ;  /* 0x0000004802487220 */ /* 0x040fe40000410000 */
[C---:B------:R-:W-:Y:S01]  /*10f50*/  FMUL.FTZ R28, R2.reuse, R136 ;  /* 0x00000088021c7220 */ /* 0x040fe20000410000 */
[C---:B------:R-:W-:Y:S04]  /*10f60*/  HMMA.16816.F32.BF16 R24, R160.reuse, R30, R24 ;  /* 0x0000001ea018723c */ /* 0x040fe80000041818 */
[C---:B------:R-:W-:Y:S02]  /*10f70*/  FMUL.FTZ R29, R2.reuse, R137 ;  /* 0x00000089021d7220 */ /* 0x040fe40000410000 */
[----:B------:R-:W-:Y:S02]  /*10f80*/  FMUL.FTZ R73, R2, R73 ;  /* 0x0000004902497220 */ /* 0x000fe40000410000 */
[C---:B------:R-:W-:Y:S04]  /*10f90*/  FMUL.FTZ R30, R0.reuse, R138 ;  /* 0x0000008a001e7220 */ /* 0x040fe80000410000 */
[C---:B------:R-:W-:Y:S02]  /*10fa0*/  FMUL.FTZ R31, R0.reuse, R139 ;  /* 0x0000008b001f7220 */ /* 0x040fe40000410000 */
[----:B------:R-:W3:Y:S01]  /*10fb0*/  LDSM.16.MT88.4 R136, [R234+0x12000] ;  /* 0x01200000ea88783b */ /* 0x000ee20000004200 */
[C---:B------:R-:W-:Y:S02]  /*10fc0*/  FMUL.FTZ R74, R0.reuse, R74 ;  /* 0x0000004a004a7220 */ /* 0x040fe40000410000 */
[----:B------:R-:W-:Y:S02]  /*10fd0*/  FMUL.FTZ R75, R0, R75 ;  /* 0x0000004b004b7220 */ /* 0x000fe40000410000 */
[C---:B-1----:R-:W-:Y:S03]  /*10fe0*/  HMMA.16816.F32.BF16 R28, R160.reuse, R152, R28 ;  /* 0x00000098a01c723c */ /* 0x042fe6000004181c */
[C---:B------:R-:W-:Y:S02]  /*10ff0*/  FMUL.FTZ R76, R2.reuse, R76 ;  /* 0x0000004c024c7220 */ /* 0x040fe40000410000 */
[----:B------:R-:W-:Y:S02]  /*11000*/  FMUL.FTZ R77, R2, R77 ;  /* 0x0000004d024d7220 */ /* 0x000fe40000410000 */
[C---:B------:R-:W-:Y:S01]  /*11010*/  FMUL.FTZ R78, R0.reuse, R78 ;  /* 0x0000004e004e7220 */ /* 0x040fe20000410000 */
[C---:B------:R-:W-:Y:S01]  /*11020*/  HMMA.16816.F32.BF16 R32, R160.reuse, R154, R32 ;  /* 0x0000009aa020723c */ /* 0x040fe20000041820 */
[----:B------:R-:W-:Y:S03]  /*11030*/  LDSM.16.MT88.4 R152, [R236+0x12800] ;  /* 0x01280000ec98783b */ /* 0x000fe60000004200 */
[----:B------:R-:W-:Y:S02]  /*11040*/  FMUL.FTZ R79, R0, R79 ;  /* 0x0000004f004f7220 */ /* 0x000fe40000410000 */
[C---:B------:R-:W-:Y:S02]  /*11050*/  FMUL.FTZ R80, R2.reuse, R80 ;  /* 0x0000005002507220 */ /* 0x040fe40000410000 */
[C---:B--2---:R-:W-:Y:S04]  /*11060*/  HMMA.16816.F32.BF16 R36, R160.reuse, R144, R36 ;  /* 0x00000090a024723c */ /* 0x044fe80000041824 */
[----:B------:R-:W-:Y:S02]  /*11070*/  FMUL.FTZ R81, R2, R81 ;  /* 0x0000005102517220 */ /* 0x000fe40000410000 */
[C---:B------:R-:W-:Y:S02]  /*11080*/  FMUL.FTZ R82, R0.reuse, R82 ;  /* 0x0000005200527220 */ /* 0x040fe40000410000 */
[C---:B------:R-:W-:Y:S01]  /*11090*/  HMMA.16816.F32.BF16 R40, R160.reuse, R146, R40 ;  /* 0x00000092a028723c */ /* 0x040fe20000041828 */
[----:B------:R-:W-:Y:S03]  /*110a0*/  LDSM.16.MT88.4 R144, [R233+0x10800] ;  /* 0x01080000e990783b */ /* 0x000fe60000004200 */
[----:B------:R-:W-:Y:S02]  /*110b0*/  FMUL.FTZ R83, R0, R83 ;  /* 0x0000005300537220 */ /* 0x000fe40000410000 */
[C---:B------:R-:W-:Y:S02]  /*110c0*/  FMUL.FTZ R84, R2.reuse, R84 ;  /* 0x0000005402547220 */ /* 0x040fe40000410000 */
[----:B------:R-:W-:Y:S01]  /*110d0*/  FMUL.FTZ R85, R2, R85 ;  /* 0x0000005502557220 */ /* 0x000fe20000410000 */
[C---:B---3--:R-:W-:Y:S03]  /*110e0*/  HMMA.16816.F32.BF16 R44, R160.reuse, R136, R44 ;  /* 0x00000088a02c723c */ /* 0x048fe6000004182c */
[C---:B------:R-:W-:Y:S02]  /*110f0*/  FMUL.FTZ R86, R0.reuse, R86 ;  /* 0x0000005600567220 */ /* 0x040fe40000410000 */
        /* <DEDUP_REMOVED lines=10> */
[----:B------:R-:W2:Y:S03]  /*111a0*/  LDSM.16.MT88.4 R132, [R234+0x14000] ;  /* 0x01400000ea84783b */ /* 0x000ea60000004200 */
        /* <DEDUP_REMOVED lines=18> */
[C---:B--2---:R-:W-:Y:S04]  /*112d0*/  HMMA.16816.F32.BF16 R76, R160.reuse, R132, R76 ;  /* 0x00000084a04c723c */ /* 0x044fe8000004184c */
[----:B------:R-:W-:Y:S02]  /*112e0*/  FMUL.FTZ R105, R2, R105 ;  /* 0x0000006902697220 */ /* 0x000fe40000410000 */
[C---:B------:R-:W-:Y:S02]  /*112f0*/  FMUL.FTZ R106, R0.reuse, R106 ;  /* 0x0000006a006a7220 */ /* 0x040fe40000410000 */
[C---:B------:R-:W-:Y:S01]  /*11300*/  HMMA.16816.F32.BF16 R80, R160.reuse, R134, R80 ;  /* 0x00000086a050723c */ /* 0x040fe20000041850 */
[----:B------:R-:W2:Y:S03]  /*11310*/  LDSM.16.MT88.4 R132, [R236+0x16000] ;  /* 0x01600000ec84783b */ /* 0x000ea60000004200 */
        /* <DEDUP_REMOVED lines=20> */
[--C-:B------:R-:W-:Y:S02]  /*11460*/  FFMA.FTZ R188, R189, c[0x0][0x23c], -R177.reuse ;  /* 0x00008f00bdbc7a23 */ /* 0x100fe400000108b1 */
[C---:B------:R-:W-:Y:S01]  /*11470*/  HMMA.16816.F32.BF16 R104, R160.reuse, R134, R104 ;  /* 0x00000086a068723c */ /* 0x040fe20000041868 */
[----:B------:R-:W2:Y:S03]  /*11480*/  LDSM.16.MT88.4 R132, [R232+0x16000] ;  /* 0x01600000e884783b */ /* 0x000ea60000004200 */
[--C-:B------:R-:W-:Y:S01]  /*11490*/  FFMA.FTZ R189, R190, c[0x0][0x23c], -R177.reuse ;  /* 0x00008f00bebd7a23 */ /* 0x100fe200000108b1 */
[----:B------:R-:W-:Y:S01]  /*114a0*/  MUFU.EX2 R188, R188 ;  /* 0x000000bc00bc7308 */ /* 0x000fe20000000800 */
[--C-:B------:R-:W-:Y:S02]  /*114b0*/  FFMA.FTZ R190, R191, c[0x0][0x23c], -R176.reuse ;  /* 0x00008f00bfbe7a23 */ /* 0x100fe400000108b0 */
[C---:B---3--:R-:W-:Y:S04]  /*114c0*/  HMMA.16816.F32.BF16 R108, R160.reuse, R140, R108 ;  /* 0x0000008ca06c723c */ /* 0x048fe8000004186c */
[--C-:B------:R-:W-:Y:S02]  /*114d0*/  FFMA.FTZ R191, R179, c[0x0][0x23c], -R176.reuse ;  /* 0x00008f00b3bf7a23 */ /* 0x100fe400000108b0 */
[--C-:B------:R-:W-:Y:S01]  /*114e0*/  FFMA.FTZ R192, R215, c[0x0][0x23c], -R177.reuse ;  /* 0x00008f00d7c07a23 */ /* 0x100fe200000108b1 */
[----:B------:R-:W3:Y:S01]  /*114f0*/  MUFU.EX2 R189, R189 ;  /* 0x000000bd00bd7308 */ /* 0x000ee20000000800 */
[C---:B------:R-:W-:Y:S01]  /*11500*/  HMMA.16816.F32.BF16 R112, R160.reuse, R142, R112 ;  /* 0x0000008ea070723c */ /* 0x040fe20000041870 */
[----:B------:R-:W4:Y:S03]  /*11510*/  LDSM.16.MT88.4 R140, [R236+0x10800] ;  /* 0x01080000ec8c783b */ /* 0x000f260000004200 */
[--C-:B------:R-:W-:Y:S02]  /*11520*/  FFMA.FTZ R196, R213, c[0x0][0x23c], -R176.reuse ;  /* 0x00008f00d5c47a23 */ /* 0x100fe400000108b0 */
[C---:B------:R-:W-:Y:S02]  /*11530*/  FMUL.FTZ R120, R2.reuse, R120 ;  /* 0x0000007802787220 */ /* 0x040fe40000410000 */
[----:B------:R-:W-:Y:S01]  /*11540*/  FMUL.FTZ R121, R2, R121 ;  /* 0x0000007902797220 */ /* 0x000fe20000410000 */
[C---:B-1----:R-:W-:Y:S01]  /*11550*/  HMMA.16816.F32.BF16 R116, R160.reuse, R136, R116 ;  /* 0x00000088a074723c */ /* 0x042fe20000041874 */
[----:B------:R-:W-:Y:S02]  /*11560*/  MUFU.EX2 R190, R190 ;  /* 0x000000be00be7308 */ /* 0x000fe40000000800 */
[C---:B------:R-:W-:Y:S02]  /*11570*/  FMUL.FTZ R122, R0.reuse, R122 ;  /* 0x0000007a007a7220 */ /* 0x040fe40000410000 */
[----:B------:R-:W-:Y:S02]  /*11580*/  FMUL.FTZ R123, R0, R123 ;  /* 0x0000007b007b7220 */ /* 0x000fe40000410000 */
[--C-:B------:R-:W-:Y:S02]  /*11590*/  FFMA.FTZ R201, R201, c[0x0][0x23c], -R176.reuse ;  /* 0x00008f00c9c97a23 */ /* 0x100fe400000108b0 */
[C---:B------:R-:W-:Y:S02]  /*115a0*/  FMUL.FTZ R124, R2.reuse, R124 ;  /* 0x0000007c027c7220 */ /* 0x040fe40000410000 */
[----:B------:R-:W1:Y:S01]  /*115b0*/  MUFU.EX2 R191, R191 ;  /* 0x000000bf00bf7308 */ /* 0x000e620000000800 */
[C---:B------:R-:W-:Y:S01]  /*115c0*/  HMMA.16816.F32.BF16 R120, R160.reuse, R138, R120 ;  /* 0x0000008aa078723c */ /* 0x040fe20000041878 */
[----:B------:R-:W5:Y:S02]  /*115d0*/  LDSM.16.MT88.4 R136, [R234+0x10800] ;  /* 0x01080000ea88783b */ /* 0x000f640000004200 */
[----:B------:R-:W-:Y:S02]  /*115e0*/  FMUL.FTZ R125, R2, R125 ;  /* 0x0000007d027d7220 */ /* 0x000fe40000410000 */
[C---:B------:R-:W-:Y:S02]  /*115f0*/  FMUL.FTZ R126, R0.reuse, R126 ;  /* 0x0000007e007e7220 */ /* 0x040fe40000410000 */
[----:B------:R-:W-:Y:S02]  /*11600*/  FMUL.FTZ R127, R0, R127 ;  /* 0x0000007f007f7220 */ /* 0x000fe40000410000 */
[----:B------:R-:W4:Y:S03]  /*11610*/  MUFU.EX2 R192, R192 ;  /* 0x000000c000c07308 */ /* 0x000f260000000800 */
[C---:B------:R-:W-:Y:S02]  /*11620*/  FMUL.FTZ R128, R2.reuse, R128 ;  /* 0x0000008002807220 */ /* 0x040fe40000410000 */
[C---:B--2---:R-:W-:Y:S03]  /*11630*/  HMMA.16816.F32.BF16 R124, R160.reuse, R132, R124 ;  /* 0x00000084a07c723c */ /* 0x044fe6000004187c */
[----:B------:R-:W-:Y:S02]  /*11640*/  FMUL.FTZ R129, R2, R129 ;  /* 0x0000008102817220 */ /* 0x000fe40000410000 */
[----:B------:R-:W-:Y:S01]  /*11650*/  MUFU.EX2 R196, R196 ;  /* 0x000000c400c47308 */ /* 0x000fe20000000800 */
[C---:B------:R-:W-:Y:S01]  /*11660*/  FMUL.FTZ R130, R0.reuse, R130 ;  /* 0x0000008200827220 */ /* 0x040fe20000410000 */
[----:B---3--:R-:W-:Y:S01]  /*11670*/  F2FP.BF16.PACK_AB R132, R189, R188 ;  /* 0x000000bcbd84723e */ /* 0x008fe200000010ff */
[----:B------:R-:W-:Y:S01]  /*11680*/  FMUL.FTZ R131, R0, R131 ;  /* 0x0000008300837220 */ /* 0x000fe20000410000 */
[----:B-1----:R-:W-:Y:S03]  /*11690*/  F2FP.BF16.PACK_AB R133, R191, R190 ;  /* 0x000000bebf85723e */ /* 0x002fe600000010ff */
[--C-:B------:R-:W-:Y:S02]  /*116a0*/  FFMA.FTZ R200, R214, c[0x0][0x23c], -R177.reuse ;  /* 0x00008f00d6c87a23 */ /* 0x100fe400000108b1 */
[--C-:B------:R-:W-:Y:S01]  /*116b0*/  FFMA.FTZ R211, R211, c[0x0][0x23c], -R177.reuse ;  /* 0x00008f00d3d37a23 */ /* 0x100fe200000108b1 */
[----:B------:R-:W-:Y:S01]  /*116c0*/  HMMA.16816.F32.BF16 R128, R160, R134, R128 ;  /* 0x00000086a080723c */ /* 0x000fe20000041880 */
[----:B------:R-:W1:Y:S01]  /*116d0*/  MUFU.EX2 R201, R201 ;  /* 0x000000c900c97308 */ /* 0x000e620000000800 */
[----:B------:R-:W2:Y:S01]  /*116e0*/  LDSM.16.MT88.4 R160, [R233+0x12800] ;  /* 0x01280000e9a0783b */ /* 0x000ea20000004200 */
[--C-:B------:R-:W-:Y:S02]  /*116f0*/  FFMA.FTZ R204, R209, c[0x0][0x23c], -R176.reuse ;  /* 0x00008f00d1cc7a23 */ /* 0x100fe400000108b0 */
[--C-:B------:R-:W-:Y:S02]  /*11700*/  FFMA.FTZ R207, R207, c[0x0][0x23c], -R176.reuse ;  /* 0x00008f00cfcf7a23 */ /* 0x100fe400000108b0 */
[----:B----4-:R-:W-:Y:S01]  /*11710*/  F2FP.BF16.PACK_AB R134, R192, R193 ;  /* 0x000000c1c086723e */ /* 0x010fe200000010ff */
[--C-:B------:R-:W-:Y:S03]  /*11720*/  FFMA.FTZ R208, R210, c[0x0][0x23c], -R177.reuse ;  /* 0x00008f00d2d07a23 */ /* 0x100fe600000108b1 */
[----:B------:R-:W-:Y:S01]  /*11730*/  MUFU.EX2 R200, R200 ;  /* 0x000000c800c87308 */ /* 0x000fe20000000800 */
[--C-:B------:R-:W-:Y:S02]  /*11740*/  FFMA.FTZ R209, R206, c[0x0][0x23c], -R177.reuse ;  /* 0x00008f00ced17a23 */ /* 0x100fe400000108b1 */
[--C-:B------:R-:W-:Y:S02]  /*11750*/  FFMA.FTZ R205, R205, c[0x0][0x23c], -R176.reuse ;  /* 0x00008f00cdcd7a23 */ /* 0x100fe400000108b0 */
[--C-:B------:R-:W-:Y:S02]  /*11760*/  FFMA.FTZ R206, R203, c[0x0][0x23c], -R176.reuse ;  /* 0x00008f00cbce7a23 */ /* 0x100fe400000108b0 */
[--C-:B------:R-:W-:Y:S02]  /*11770*/  FFMA.FTZ R198, R198, c[0x0][0x23c], -R177.reuse ;  /* 0x00008f00c6c67a23 */ /* 0x100fe400000108b1 */
[--C-:B------:R-:W-:Y:S01]  /*11780*/  FFMA.FTZ R203, R202, c[0x0][0x23c], -R177.reuse ;  /* 0x00008f00cacb7a23 */ /* 0x100fe200000108b1 */
[----:B------:R-:W3:Y:S01]  /*11790*/  MUFU.EX2 R211, R211 ;  /* 0x000000d300d37308 */ /* 0x000ee20000000800 */
[--C-:B------:R-:W-:Y:S02]  /*117a0*/  FFMA.FTZ R199, R199, c[0x0][0x23c], -R176.reuse ;  /* 0x00008f00c7c77a23 */ /* 0x100fe400000108b0 */
[--C-:B------:R-:W-:Y:S01]  /*117b0*/  FFMA.FTZ R202, R197, c[0x0][0x23c], -R176.reuse ;  /* 0x00008f00c5ca7a23 */ /* 0x100fe200000108b0 */
[----:B-1----:R-:W-:Y:S01]  /*117c0*/  F2FP.BF16.PACK_AB R135, R201, R196 ;  /* 0x000000c4c987723e */ /* 0x002fe200000010ff */
[--C-:B------:R-:W-:Y:S02]  /*117d0*/  FFMA.FTZ R195, R195, c[0x0][0x23c], -R177.reuse ;  /* 0x00008f00c3c37a23 */ /* 0x100fe400000108b1 */
[----:B------:R-:W-:Y:S02]  /*117e0*/  FFMA.FTZ R177, R194, c[0x0][0x23c], -R177 ;  /* 0x00008f00c2b17a23 */ /* 0x000fe400000108b1 */
[--C-:B------:R-:W-:Y:S01]  /*117f0*/  FFMA.FTZ R166, R166, c[0x0][0x23c], -R176.reuse ;  /* 0x00008f00a6a67a23 */ /* 0x100fe200000108b0 */
[----:B------:R-:W-:Y:S01]  /*11800*/  MUFU.EX2 R204, R204 ;  /* 0x000000cc00cc7308 */ /* 0x000fe20000000800 */
[C---:B------:R-:W-:Y:S05]  /*11810*/  HMMA.16816.F32.BF16 R4, R132.reuse, R140, R4 ;  /* 0x0000008c8404723c */ /* 0x040fea0000041804 */
[----:B------:R-:W-:Y:S02]  /*11820*/  FFMA.FTZ R176, R165, c[0x0][0x23c], -R176 ;  /* 0x00008f00a5b07a23 */ /* 0x000fe400000108b0 */
[----:B------:R-:W-:Y:S01]  /*11830*/  FFMA.FTZ R186, R2, R251, R186 ;  /* 0x000000fb02ba7223 */ /* 0x000fe200000100ba */
[C---:B------:R-:W-:Y:S01]  /*11840*/  HMMA.16816.F32.BF16 R8, R132.reuse, R142, R8 ;  /* 0x0000008e8408723c */ /* 0x040fe20000041808 */
[----:B------:R-:W1:Y:S01]  /*11850*/  LDSM.16.MT88.4 R140, [R232+0x12800] ;  /* 0x01280000e88c783b */ /* 0x000e620000004200 */
[----:B------:R-:W-:Y:S02]  /*11860*/  MUFU.EX2 R194, R177 ;  /* 0x000000b100c27308 */ /* 0x000fe40000000800 */
[----:B------:R-:W-:Y:S01]  /*11870*/  FFMA.FTZ R187, R0, R249, R187 ;  /* 0x000000f900bb7223 */ /* 0x000fe200000100bb */
[----:B------:R-:W-:Y:S01]  /*11880*/  MOV R0, R3 ;  /* 0x0000000300007202 */ /* 0x000fe20000000f00 */
[----:B------:R-:W-:Y:S02]  /*11890*/  FADD.FTZ R185, R185, R186 ;  /* 0x000000bab9b97221 */ /* 0x000fe40000010000 */
[C---:B-----5:R-:W-:Y:S04]  /*118a0*/  HMMA.16816.F32.BF16 R12, R132.reuse, R136, R12 ;  /* 0x00000088840c723c */ /* 0x060fe8000004180c */
[----:B------:R4:W-:Y:S01]  /*118b0*/  MUFU.EX2 R165, R176 ;  /* 0x000000b000a57308 */ /* 0x0009e20000000800 */
[----:B------:R-:W-:Y:S02]  /*118c0*/  FADD.FTZ R182, R182, R187 ;  /* 0x000000bbb6b67221 */ /* 0x000fe40000010000 */
[----:B------:R-:W-:Y:S01]  /*118d0*/  FADD.FTZ R184, R184, R185 ;  /* 0x000000b9b8b87221 */ /* 0x000fe20000010000 */
[C---:B------:R-:W-:Y:S01]  /*118e0*/  HMMA.16816.F32.BF16 R16, R132.reuse, R138, R16 ;  /* 0x0000008a8410723c */ /* 0x040fe20000041810 */
[----:B------:R-:W5:Y:S03]  /*118f0*/  LDSM.16.MT88.4 R136, [R233+0x14800] ;  /* 0x01480000e988783b */ /* 0x000f660000004200 */
[----:B------:R-:W-:Y:S02]  /*11900*/  FADD.FTZ R181, R181, R182 ;  /* 0x000000b6b5b57221 */ /* 0x000fe40000010000 */
[----:B------:R-:W1:Y:S01]  /*11910*/  MUFU.EX2 R207, R207 ;  /* 0x000000cf00cf7308 */ /* 0x000e620000000800 */
[----:B------:R-:W-:Y:S01]  /*11920*/  FADD.FTZ R183, R183, R184 ;  /* 0x000000b8b7b77221 */ /* 0x000fe20000010000 */
[C---:B------:R-:W-:Y:S04]  /*11930*/  HMMA.16816.F32.BF16 R20, R132.reuse, R144, R20 ;  /* 0x000000908414723c */ /* 0x040fe80000041814 */
[----:B------:R-:W-:Y:S02]  /*11940*/  FADD.FTZ R181, R180, R181 ;  /* 0x000000b5b4b57221 */ /* 0x000fe40000010000 */
[----:B------:R-:W-:Y:S02]  /*11950*/  FADD.FTZ R188, R188, R183 ;  /* 0x000000b7bcbc7221 */ /* 0x000fe40000010000 */
[C---:B------:R-:W-:Y:S01]  /*11960*/  HMMA.16816.F32.BF16 R24, R132.reuse, R146, R24 ;  /* 0x000000928418723c */ /* 0x040fe20000041818 */
[----:B------:R-:W1:Y:S01]  /*11970*/  LDSM.16.MT88.4 R144, [R232+0x14800] ;  /* 0x01480000e890783b */ /* 0x000e620000004200 */
[----:B------:R-:W-:Y:S02]  /*11980*/  MUFU.EX2 R208, R208 ;  /* 0x000000d000d07308 */ /* 0x000fe40000000800 */
[----:B------:R-:W-:Y:S02]  /*11990*/  FADD.FTZ R190, R190, R181 ;  /* 0x000000b5bebe7221 */ /* 0x000fe40000010000 */
[----:B------:R-:W-:Y:S02]  /*119a0*/  FADD.FTZ R188, R189, R188 ;  /* 0x000000bcbdbc7221 */ /* 0x000fe40000010000 */
[C---:B------:R-:W-:Y:S01]  /*119b0*/  HMMA.16816.F32.BF16 R28, R132.reuse, R148, R28 ;  /* 0x00000094841c723c */ /* 0x040fe2000004181c */
[----:B----4-:R-:W-:Y:S03]  /*119c0*/  LDSM.16.MT88.4 R176, [R236+0x15800] ;  /* 0x01580000ecb0783b */ /* 0x010fe60000004200 */
[----:B------:R-:W4:Y:S01]  /*119d0*/  MUFU.EX2 R209, R209 ;  /* 0x000000d100d17308 */ /* 0x000f220000000800 */
[----:B------:R-:W-:Y:S02]  /*119e0*/  FADD.FTZ R191, R191, R190 ;  /* 0x000000bebfbf7221 */ /* 0x000fe40000010000 */
[----:B------:R-:W-:Y:S01]  /*119f0*/  FADD.FTZ R193, R193, R188 ;  /* 0x000000bcc1c17221 */ /* 0x000fe20000010000 */
[C---:B------:R-:W-:Y:S01]  /*11a00*/  HMMA.16816.F32.BF16 R32, R132.reuse, R150, R32 ;  /* 0x000000968420723c */ /* 0x040fe20000041820 */
[----:B------:R-:W1:Y:S03]  /*11a10*/  LDSM.16.MT88.4 R148, [R236+0x16800] ;  /* 0x01680000ec94783b */ /* 0x000e660000004200 */
[----:B------:R-:W-:Y:S02]  /*11a20*/  FADD.FTZ R196, R196, R191 ;  /* 0x000000bfc4c47221 */ /* 0x000fe40000010000 */
[----:B------:R-:W-:Y:S01]  /*11a30*/  MUFU.EX2 R205, R205 ;  /* 0x000000cd00cd7308 */ /* 0x000fe20000000800 */
[----:B------:R-:W-:Y:S01]  /*11a40*/  FADD.FTZ R193, R192, R193 ;  /* 0x000000c1c0c17221 */ /* 0x000fe20000010000 */
[C---:B------:R-:W-:Y:S04]  /*11a50*/  HMMA.16816.F32.BF16 R36, R132.reuse, R152, R36 ;  /* 0x000000988424723c */ /* 0x040fe80000041824 */
[----:B------:R-:W-:Y:S04]  /*11a60*/  FADD.FTZ R201, R201, R196 ;  /* 0x000000c4c9c97221 */ /* 0x000fe80000010000 */
[C---:B------:R-:W-:Y:S01]  /*11a70*/  HMMA.16816.F32.BF16 R40, R132.reuse, R154, R40 ;  /* 0x0000009a8428723c */ /* 0x040fe20000041828 */
[----:B------:R-:W-:Y:S01]  /*11a80*/  LDSM.16.MT88.4 R152, [R236+0x13000] ;  /* 0x01300000ec98783b */ /* 0x000fe20000004200 */
[----:B------:R-:W1:Y:S06]  /*11a90*/  MUFU.EX2 R206, R206 ;  /* 0x000000ce00ce7308 */ /* 0x000e6c0000000800 */
[C---:B------:R-:W-:Y:S04]  /*11aa0*/  HMMA.16816.F32.BF16 R44, R132.reuse, R156, R44 ;  /* 0x0000009c842c723c */ /* 0x040fe8000004182c */
[----:B------:R-:W-:Y:S04]  /*11ab0*/  MUFU.EX2 R198, R198 ;  /* 0x000000c600c67308 */ /* 0x000fe80000000800 */
[C---:B------:R-:W-:Y:S01]  /*11ac0*/  HMMA.16816.F32.BF16 R48, R132.reuse, R158, R48 ;  /* 0x0000009e8430723c */ /* 0x040fe20000041830 */
[----:B------:R-:W-:Y:S05]  /*11ad0*/  LDSM.16.MT88.4 R156, [R234+0x13000] ;  /* 0x01300000ea9c783b */ /* 0x000fea0000004200 */
[----:B------:R-:W3:Y:S02]  /*11ae0*/  MUFU.EX2 R203, R203 ;  /* 0x000000cb00cb7308 */ /* 0x000ee40000000800 */
[C---:B--2---:R-:W-:Y:S08]  /*11af0*/  HMMA.16816.F32.BF16 R52, R132.reuse, R160, R52 ;  /* 0x000000a08434723c */ /* 0x044ff00000041834 */
[C---:B------:R-:W-:Y:S01]  /*11b00*/  HMMA.16816.F32.BF16 R56, R132.reuse, R162, R56 ;  /* 0x000000a28438723c */ /* 0x040fe20000041838 */
[----:B------:R-:W-:Y:S01]  /*11b10*/  LDSM.16.MT88.4 R160, [R233+0x13000] ;  /* 0x01300000e9a0783b */ /* 0x000fe20000004200 */
[----:B------:R-:W-:Y:S06]  /*11b20*/  MUFU.EX2 R199, R199 ;  /* 0x000000c700c77308 */ /* 0x000fec0000000800 */
[C---:B-1----:R-:W-:Y:S04]  /*11b30*/  HMMA.16816.F32.BF16 R60, R132.reuse, R140, R60 ;  /* 0x0000008c843c723c */ /* 0x042fe8000004183c */
[----:B------:R-:W1:Y:S04]  /*11b40*/  MUFU.EX2 R202, R202 ;  /* 0x000000ca00ca7308 */ /* 0x000e680000000800 */
[C---:B------:R-:W-:Y:S01]  /*11b50*/  HMMA.16816.F32.BF16 R64, R132.reuse, R142, R64 ;  /* 0x0000008e8440723c */ /* 0x040fe20000041840 */
[----:B------:R-:W2:Y:S05]  /*11b60*/  LDSM.16.MT88.4 R140, [R234+0x16800] ;  /* 0x01680000ea8c783b */ /* 0x000eaa0000004200 */
[----:B------:R-:W1:Y:S02]  /*11b70*/  MUFU.EX2 R195, R195 ;  /* 0x000000c300c37308 */ /* 0x000e640000000800 */
[C---:B------:R-:W-:Y:S08]  /*11b80*/  HMMA.16816.F32.BF16 R68, R132.reuse, R168, R68 ;  /* 0x000000a88444723c */ /* 0x040ff00000041844 */
[C---:B------:R-:W-:Y:S01]  /*11b90*/  HMMA.16816.F32.BF16 R72, R132.reuse, R170, R72 ;  /* 0x000000aa8448723c */ /* 0x040fe20000041848 */
[----:B------:R-:W-:Y:S01]  /*11ba0*/  LDSM.16.MT88.4 R168, [R232+0x13000] ;  /* 0x01300000e8a8783b */ /* 0x000fe20000004200 */
[----:B------:R-:W1:Y:S06]  /*11bb0*/  MUFU.EX2 R166, R166 ;  /* 0x000000a600a67308 */ /* 0x000e6c0000000800 */
[C---:B------:R-:W-:Y:S08]  /*11bc0*/  HMMA.16816.F32.BF16 R76, R132.reuse, R172, R76 ;  /* 0x000000ac844c723c */ /* 0x040ff0000004184c */
[C---:B------:R-:W-:Y:S01]  /*11bd0*/  HMMA.16816.F32.BF16 R80, R132.reuse, R174, R80 ;  /* 0x000000ae8450723c */ /* 0x040fe20000041850 */
[----:B------:R-:W-:Y:S07]  /*11be0*/  LDSM.16.MT88.4 R172, [R236+0x15000] ;  /* 0x01500000ecac783b */ /* 0x000fee0000004200 */
[C---:B-----5:R-:W-:Y:S08]  /*11bf0*/  HMMA.16816.F32.BF16 R84, R132.reuse, R136, R84 ;  /* 0x000000888454723c */ /* 0x060ff00000041854 */
[C---:B------:R-:W-:Y:S01]  /*11c00*/  HMMA.16816.F32.BF16 R88, R132.reuse, R138, R88 ;  /* 0x0000008a8458723c */ /* 0x040fe20000041858 */
[----:B------:R-:W5:Y:S07]  /*11c10*/  LDSM.16.MT88.4 R136, [R233+0x16800] ;  /* 0x01680000e988783b */ /* 0x000f6e0000004200 */
[C---:B------:R-:W-:Y:S08]  /*11c20*/  HMMA.16816.F32.BF16 R92, R132.reuse, R144, R92 ;  /* 0x00000090845c723c */ /* 0x040ff0000004185c */
[C---:B------:R-:W-:Y:S01]  /*11c30*/  HMMA.16816.F32.BF16 R96, R132.reuse, R146, R96 ;  /* 0x000000928460723c */ /* 0x040fe20000041860 */
[----:B------:R-:W1:Y:S07]  /*11c40*/  LDSM.16.MT88.4 R144, [R232+0x16800] ;  /* 0x01680000e890783b */ /* 0x000e6e0000004200 */
[C---:B------:R-:W-:Y:S08]  /*11c50*/  HMMA.16816.F32.BF16 R100, R132.reuse, R148, R100 ;  /* 0x000000948464723c */ /* 0x040ff00000041864 */
[C---:B------:R-:W-:Y:S01]  /*11c60*/  HMMA.16816.F32.BF16 R104, R132.reuse, R150, R104 ;  /* 0x000000968468723c */ /* 0x040fe20000041868 */
[----:B------:R-:W-:Y:S07]  /*11c70*/  LDSM.16.MT88.4 R148, [R234+0x11000] ;  /* 0x01100000ea94783b */ /* 0x000fee0000004200 */
[C---:B--2---:R-:W-:Y:S08]  /*11c80*/  HMMA.16816.F32.BF16 R108, R132.reuse, R140, R108 ;  /* 0x0000008c846c723c */ /* 0x044ff0000004186c */
[C---:B------:R-:W-:Y:S01]  /*11c90*/  HMMA.16816.F32.BF16 R112, R132.reuse, R142, R112 ;  /* 0x0000008e8470723c */ /* 0x040fe20000041870 */
[----:B------:R-:W2:Y:S07]  /*11ca0*/  LDSM.16.MT88.4 R140, [R236+0x11000] ;  /* 0x01100000ec8c783b */ /* 0x000eae0000004200 */
[C---:B-----5:R-:W-:Y:S08]  /*11cb0*/  HMMA.16816.F32.BF16 R116, R132.reuse, R136, R116 ;  /* 0x000000888474723c */ /* 0x060ff00000041874 */
[C---:B------:R-:W-:Y:S01]  /*11cc0*/  HMMA.16816.F32.BF16 R120, R132.reuse, R138, R120 ;  /* 0x0000008a8478723c */ /* 0x040fe20000041878 */
[----:B------:R-:W5:Y:S07]  /*11cd0*/  LDSM.16.MT88.4 R136, [R233+0x11000] ;  /* 0x01100000e988783b */ /* 0x000f6e0000004200 */
[C---:B-1----:R-:W-:Y:S08]  /*11ce0*/  HMMA.16816.F32.BF16 R124, R132.reuse, R144, R124 ;  /* 0x00000090847c723c */ /* 0x042ff0000004187c */
[----:B------:R-:W-:Y:S01]  /*11cf0*/  HMMA.16816.F32.BF16 R128, R132, R146, R128 ;  /* 0x000000928480723c */ /* 0x000fe20000041880 */
[----:B------:R-:W1:Y:S06]  /*11d00*/  LDSM.16.MT88.4 R144, [R232+0x11000] ;  /* 0x01100000e890783b */ /* 0x000e6c0000004200 */
[----:B---3--:R-:W-:Y:S01]  /*11d10*/  F2FP.BF16.PACK_AB R132, R211, R200 ;  /* 0x000000c8d384723e */ /* 0x008fe200000010ff */
[----:B------:R-:W-:Y:S01]  /*11d20*/  FADD.FTZ R200, R200, R193 ;  /* 0x000000c1c8c87221 */ /* 0x000fe20000010000 */
[----:B------:R-:W-:Y:S03]  /*11d30*/  F2FP.BF16.PACK_AB R133, R207, R204 ;  /* 0x000000cccf85723e */ /* 0x000fe600000010ff */
[----:B----4-:R-:W-:Y:S01]  /*11d40*/  F2FP.BF16.PACK_AB R134, R209, R208 ;  /* 0x000000d0d186723e */ /* 0x010fe200000010ff */
[----:B------:R-:W-:Y:S01]  /*11d50*/  FADD.FTZ R204, R204, R201 ;  /* 0x000000c9cccc7221 */ /* 0x000fe20000010000 */
[----:B------:R-:W-:Y:S01]  /*11d60*/  F2FP.BF16.PACK_AB R135, R206, R205 ;  /* 0x000000cdce87723e */ /* 0x000fe200000010ff */
[----:B------:R-:W-:Y:S02]  /*11d70*/  FADD.FTZ R211, R211, R200 ;  /* 0x000000c8d3d37221 */ /* 0x000fe40000010000 */
[----:B------:R-:W-:Y:S02]  /*11d80*/  FADD.FTZ R204, R207, R204 ;  /* 0x000000cccfcc7221 */ /* 0x000fe40000010000 */
[----:B------:R-:W-:Y:S02]  /*11d90*/  FADD.FTZ R208, R208, R211 ;  /* 0x000000d3d0d07221 */ /* 0x000fe40000010000 */
[C---:B--2---:R-:W-:Y:S03]  /*11da0*/  HMMA.16816.F32.BF16 R4, R132.reuse, R140, R4 ;  /* 0x0000008c8404723c */ /* 0x044fe60000041804 */
[----:B------:R-:W-:Y:S02]  /*11db0*/  FADD.FTZ R205, R205, R204 ;  /* 0x000000cccdcd7221 */ /* 0x000fe40000010000 */
[----:B------:R-:W-:Y:S02]  /*11dc0*/  FADD.FTZ R209, R209, R208 ;  /* 0x000000d0d1d17221 */ /* 0x000fe40000010000 */
[----:B------:R-:W-:Y:S01]  /*11dd0*/  FADD.FTZ R206, R206, R205 ;  /* 0x000000cdcece7221 */ /* 0x000fe20000010000 */
[C---:B------:R-:W-:Y:S01]  /*11de0*/  HMMA.16816.F32.BF16 R8, R132.reuse, R142, R8 ;  /* 0x0000008e8408723c */ /* 0x040fe20000041808 */
[----:B------:R-:W2:Y:S07]  /*11df0*/  LDSM.16.MT88.4 R140, [R234+0x15000] ;  /* 0x01500000ea8c783b */ /* 0x000eae0000004200 */
[C---:B------:R-:W-:Y:S08]  /*11e00*/  HMMA.16816.F32.BF16 R12, R132.reuse, R148, R12 ;  /* 0x00000094840c723c */ /* 0x040ff0000004180c */
[C---:B------:R-:W-:Y:S01]  /*11e10*/  HMMA.16816.F32.BF16 R16, R132.reuse, R150, R16 ;  /* 0x000000968410723c */ /* 0x040fe20000041810 */
[----:B------:R-:W-:Y:S07]  /*11e20*/  LDSM.16.MT88.4 R148, [R236+0x17000] ;  /* 0x01700000ec94783b */ /* 0x000fee0000004200 */
[C---:B-----5:R-:W-:Y:S08]  /*11e30*/  HMMA.16816.F32.BF16 R20, R132.reuse, R136, R20 ;  /* 0x000000888414723c */ /* 0x060ff00000041814 */
        /* <DEDUP_REMOVED lines=26> */
[C---:B--2---:R-:W-:Y:S04]  /*11fe0*/  HMMA.16816.F32.BF16 R76, R132.reuse, R140, R76 ;  /* 0x0000008c844c723c */ /* 0x044fe8000004184c */
[----:B------:R-:W-:Y:S02]  /*11ff0*/  FADD.FTZ R166, R166, R199 ;  /* 0x000000c7a6a67221 */ /* 0x000fe40000010000 */
[----:B------:R-:W-:Y:S02]  /*12000*/  FADD.FTZ R251, R194, R195 ;  /* 0x000000c3c2fb7221 */ /* 0x000fe40000010000 */
[C---:B------:R-:W-:Y:S01]  /*12010*/  HMMA.16816.F32.BF16 R80, R132.reuse, R142, R80 ;  /* 0x0000008e8450723c */ /* 0x040fe20000041850 */
[----:B------:R-:W2:Y:S03]  /*12020*/  LDSM.16.MT88.4 R140, [R234+0x17000] ;  /* 0x01700000ea8c783b */ /* 0x000ea60000004200 */
[----:B------:R-:W-:Y:S04]  /*12030*/  FADD.FTZ R249, R165, R166 ;  /* 0x000000a6a5f97221 */ /* 0x000fe80000010000 */
        /* <DEDUP_REMOVED lines=13> */
[C---:B------:R-:W-:Y:S08]  /*12110*/  HMMA.16816.F32.BF16 R120, R132.reuse, R138, R120 ;  /* 0x0000008a8478723c */ /* 0x040ff00000041878 */
[C---:B-1----:R-:W-:Y:S08]  /*12120*/  HMMA.16816.F32.BF16 R124, R132.reuse, R144, R124 ;  /* 0x00000090847c723c */ /* 0x042ff0000004187c */
[----:B------:R-:W-:Y:S08]  /*12130*/  HMMA.16816.F32.BF16 R128, R132, R146, R128 ;  /* 0x000000928480723c */ /* 0x000ff00000041880 */
[C---:B------:R-:W-:Y:S01]  /*12140*/  HMMA.16816.F32.BF16 R160, R168.reuse, R156, R4 ;  /* 0x0000009ca8a0723c */ /* 0x040fe20000041804 */
[----:B------:R-:W1:Y:S07]  /*12150*/  LDSM.16.MT88.4 R4, [R236+0x13800] ;  /* 0x01380000ec04783b */ /* 0x000e6e0000004200 */
[C---:B------:R-:W-:Y:S01]  /*12160*/  HMMA.16816.F32.BF16 R156, R168.reuse, R158, R8 ;  /* 0x0000009ea89c723c */ /* 0x040fe20000041808 */
[----:B------:R-:W3:Y:S07]  /*12170*/  LDSM.16.MT88.4 R8, [R234+0x13800] ;  /* 0x01380000ea08783b */ /* 0x000eee0000004200 */
[C---:B----4-:R-:W-:Y:S01]  /*12180*/  HMMA.16816.F32.BF16 R152, R168.reuse, R148, R12 ;  /* 0x00000094a898723c */ /* 0x050fe2000004180c */
[----:B------:R-:W4:Y:S07]  /*12190*/  LDSM.16.MT88.4 R12, [R233+0x13800] ;  /* 0x01380000e90c783b */ /* 0x000f2e0000004200 */
[C---:B------:R-:W-:Y:S01]  /*121a0*/  HMMA.16816.F32.BF16 R148, R168.reuse, R150, R16 ;  /* 0x00000096a894723c */ /* 0x040fe20000041810 */
[----:B------:R-:W5:Y:S07]  /*121b0*/  LDSM.16.MT88.4 R16, [R232+0x13800] ;  /* 0x01380000e810783b */ /* 0x000f6e0000004200 */
[C---:B--2---:R-:W-:Y:S01]  /*121c0*/  HMMA.16816.F32.BF16 R144, R168.reuse, R140, R20 ;  /* 0x0000008ca890723c */ /* 0x044fe20000041814 */
[----:B------:R-:W2:Y:S07]  /*121d0*/  LDSM.16.MT88.4 R20, [R234+0x15800] ;  /* 0x01580000ea14783b */ /* 0x000eae0000004200 */
[C---:B------:R-:W-:Y:S01]  /*121e0*/  HMMA.16816.F32.BF16 R140, R168.reuse, R142, R24 ;  /* 0x0000008ea88c723c */ /* 0x040fe20000041818 */
[----:B------:R-:W2:Y:S07]  /*121f0*/  LDSM.16.MT88.4 R24, [R233+0x15800] ;  /* 0x01580000e918783b */ /* 0x000eae0000004200 */
[C---:B------:R-:W-:Y:S01]  /*12200*/  HMMA.16816.F32.BF16 R136, R168.reuse, R172, R28 ;  /* 0x000000aca888723c */ /* 0x040fe2000004181c */
[----:B------:R-:W2:Y:S07]  /*12210*/  LDSM.16.MT88.4 R28, [R232+0x15800] ;  /* 0x01580000e81c783b */ /* 0x000eae0000004200 */
        /* <DEDUP_REMOVED lines=12> */
[C---:B------:R-:W-:Y:S08]  /*122e0*/  HMMA.16816.F32.BF16 R64, R168.reuse, R18, R64 ;  /* 0x00000012a840723c */ /* 0x040ff00000041840 */
[C---:B------:R-:W-:Y:S08]  /*122f0*/  HMMA.16816.F32.BF16 R68, R168.reuse, R176, R68 ;  /* 0x000000b0a844723c */ /* 0x040ff00000041844 */
[C---:B------:R-:W-:Y:S08]  /*12300*/  HMMA.16816.F32.BF16 R72, R168.reuse, R178, R72 ;  /* 0x000000b2a848723c */ /* 0x040ff00000041848 */
[C---:B--2---:R-:W-:Y:S08]  /*12310*/  HMMA.16816.F32.BF16 R76, R168.reuse, R20, R76 ;  /* 0x00000014a84c723c */ /* 0x044ff0000004184c */
[C---:B------:R-:W-:Y:S08]  /*12320*/  HMMA.16816.F32.BF16 R80, R168.reuse, R22, R80 ;  /* 0x00000016a850723c */ /* 0x040ff00000041850 */
[C---:B------:R-:W-:Y:S08]  /*12330*/  HMMA.16816.F32.BF16 R84, R168.reuse, R24, R84 ;  /* 0x00000018a854723c */ /* 0x040ff00000041854 */
[C---:B------:R-:W-:Y:S08]  /*12340*/  HMMA.16816.F32.BF16 R88, R168.reuse, R26, R88 ;  /* 0x0000001aa858723c */ /* 0x040ff00000041858 */
[C---:B------:R-:W-:Y:S08]  /*12350*/  HMMA.16816.F32.BF16 R92, R168.reuse, R28, R92 ;  /* 0x0000001ca85c723c */ /* 0x040ff0000004185c */
[C---:B------:R-:W-:Y:S08]  /*12360*/  HMMA.16816.F32.BF16 R96, R168.reuse, R30, R96 ;  /* 0x0000001ea860723c */ /* 0x040ff00000041860 */
[C---:B------:R-:W-:Y:S08]  /*12370*/  HMMA.16816.F32.BF16 R100, R168.reuse, R32, R100 ;  /* 0x00000020a864723c */ /* 0x040ff00000041864 */
[C---:B------:R-:W-:Y:S08]  /*12380*/  HMMA.16816.F32.BF16 R104, R168.reuse, R34, R104 ;  /* 0x00000022a868723c */ /* 0x040ff00000041868 */
[C---:B-1----:R-:W-:Y:S08]  /*12390*/  HMMA.16816.F32.BF16 R108, R168.reuse, R4, R108 ;  /* 0x00000004a86c723c */ /* 0x042ff0000004186c */
[C---:B------:R-:W-:Y:S08]  /*123a0*/  HMMA.16816.F32.BF16 R112, R168.reuse, R6, R112 ;  /* 0x00000006a870723c */ /* 0x040ff00000041870 */
[C---:B---3--:R-:W-:Y:S08]  /*123b0*/  HMMA.16816.F32.BF16 R116, R168.reuse, R8, R116 ;  /* 0x00000008a874723c */ /* 0x048ff00000041874 */
[C---:B------:R-:W-:Y:S08]  /*123c0*/  HMMA.16816.F32.BF16 R120, R168.reuse, R10, R120 ;  /* 0x0000000aa878723c */ /* 0x040ff00000041878 */
[C---:B----4-:R-:W-:Y:S08]  /*123d0*/  HMMA.16816.F32.BF16 R124, R168.reuse, R12, R124 ;  /* 0x0000000ca87c723c */ /* 0x050ff0000004187c */
[----:B------:R-:W-:Y:S01]  /*123e0*/  HMMA.16816.F32.BF16 R128, R168, R14, R128 ;  /* 0x0000000ea880723c */ /* 0x000fe20000041880 */
[----:B------:R-:W-:-:S07]  /*123f0*/  @P0 BRA `(.L_x_1616) ;  /* 0xffffb76000000947 */ /* 0x000fce000383ffff */
.L_x_1612:
        /* <DEDUP_REMOVED lines=338> */
.L_x_1618:
[----:B--234-:R-:W-:Y:S05]  /*13920*/  BSYNC B0 ;  /* 0x0000000000007941 */ /* 0x01cfea0003800000 */
.L_x_1617:
        /* <DEDUP_REMOVED lines=23> */
.L_x_1620:
[----:B------:R-:W-:Y:S05]  /*13aa0*/  BSYNC B0 ;  /* 0x0000000000007941 */ /* 0x000fea0003800000 */
.L_x_1619:
        /* <DEDUP_REMOVED lines=14> */
.L_x_1622:
[----:B------:R-:W-:Y:S05]  /*13b90*/  BSYNC B0 ;  /* 0x0000000000007941 */ /* 0x000fea0003800000 */
.L_x_1621:
        /* <DEDUP_REMOVED lines=14> */
.L_x_1624:
[----:B------:R-:W-:Y:S05]  /*13c80*/  BSYNC B0 ;  /* 0x0000000000007941 */ /* 0x000fea0003800000 */
.L_x_1623:
        /* <DEDUP_REMOVED lines=14> */
.L_x_1626:
[----:B------:R-:W-:Y:S05]  /*13d70*/  BSYNC B0 ;  /* 0x0000000000007941 */ /* 0x000fea0003800000 */
.L_x_1625:
        /* <DEDUP_REMOVED lines=14> */
.L_x_1628:
[----:B------:R-:W-:Y:S05]  /*13e60*/  BSYNC B0 ;  /* 0x0000000000007941 */ /* 0x000fea0003800000 */
.L_x_1627:
        /* <DEDUP_REMOVED lines=14> */
.L_x_1630:
[----:B------:R-:W-:Y:S05]  /*13f50*/  BSYNC B0 ;  /* 0x0000000000007941 */ /* 0x000fea0003800000 */
.L_x_1629:
        /* <DEDUP_REMOVED lines=14> */
.L_x_1632:
[----:B------:R-:W-:Y:S05]  /*14040*/  BSYNC B0 ;  /* 0x0000000000007941 */ /* 0x000fea0003800000 */
.L_x_1631:
        /* <DEDUP_REMOVED lines=15> */
.L_x_1633:
        /* <DEDUP_REMOVED lines=12> */
.L_x_4917:


//--------------------- .text._ZN5flash24flash_fwd_splitkv_kernelI23Flash_fwd_kernel_traitsILi256ELi64ELi64ELi4ELb0ELb0EN7cutlass10bfloat16_tE19Flash_kernel_traitsILi256ELi64ELi64ELi4ES3_EELb1ELb0ELb0ELb0ELb0ELb0ELb1ELb1EEEvNS_16Flash_fwd_paramsE --------------------------
	.section	.text._ZN5flash24flash_fwd_splitkv_kernelI23Flash_fwd_kernel_traitsILi256ELi64ELi64ELi4ELb0ELb0EN7cutlass10bfloat16_tE19Flash_kernel_traitsILi256ELi64ELi64ELi4ES3_EELb1ELb0ELb0ELb0ELb0ELb0ELb1ELb1EEEvNS_16Flash_fwd_paramsE,"ax",@progbits
	.sectioninfo	@"SHI_REGISTERS=255"
	.align	128
        .global         _ZN5flash24flash_fwd_splitkv_kernelI23Flash_fwd_kernel_traitsILi256ELi64ELi64ELi4ELb0ELb0EN7cutlass10bfloat16_tE19Flash_kernel_traitsILi256ELi64ELi64ELi4ES3_EELb1ELb0ELb0ELb0ELb0ELb0ELb1ELb1EEEvNS_16Flash_fwd_paramsE
        .type           _ZN5flash24flash_fwd_splitkv_kernelI23Flash_fwd_kernel_traitsILi256ELi64ELi64ELi4ELb0ELb0EN7cutlass10bfloat16_tE19Flash_kernel_traitsILi256ELi64ELi64ELi4ES3_EELb1ELb0ELb0ELb0ELb0ELb0ELb1ELb1EEEvNS_16Flash_fwd_paramsE,@function
        .size           _ZN5flash24flash_fwd_splitkv_kernelI23Flash_fwd_kernel_traitsILi256ELi64ELi64ELi4ELb0ELb0EN7cutlass10bfloat16_tE19Flash_kernel_traitsILi256ELi64ELi64ELi4ES3_EELb1ELb0ELb0ELb0ELb0ELb0ELb1ELb1EEEvNS_16Flash_fwd_paramsE,(.L_x_4879 - _ZN5flash24flash_fwd_splitkv_kernelI23Flash_fwd_kernel_traitsILi256ELi64ELi64ELi4ELb0ELb0EN7cutlass10bfloat16_tE19Flash_kernel_traitsILi256ELi64ELi64ELi4ES3_EELb1ELb0ELb0ELb0ELb0ELb0ELb1ELb1EEEvNS_16Flash_fwd_paramsE)
        .other          _ZN5flash24flash_fwd_splitkv_kernelI23Flash_fwd_kernel_traitsILi256ELi64ELi64ELi4ELb0ELb0EN7cutlass10bfloat16_tE19Flash_kernel_traitsILi256ELi64ELi64ELi4ES3_EELb1ELb0ELb0ELb0ELb0ELb0ELb1ELb1EEEvNS_16Flash_fwd_paramsE,@"STO_CUDA_ENTRY STV_DEFAULT"
_ZN5flash24flash_fwd_splitkv_kernelI23Flash_fwd_kernel_traitsILi256ELi64ELi64ELi4ELb0ELb0EN7cutlass10bfloat16_tE19Flash_kernel_traitsILi256ELi64ELi64ELi4ES3_EELb1ELb0ELb0ELb0ELb0ELb0ELb1ELb1EEEvNS_16Flash_fwd_paramsE:
.text._ZN5flash24flash_fwd_splitkv_kernelI23Flash_fwd_kernel_traitsILi256ELi64ELi64ELi4ELb0ELb0EN7cutlass10bfloat16_tE19Flash_kernel_traitsILi256ELi64ELi64ELi4ES3_EELb1ELb0ELb0ELb0ELb0ELb0ELb1ELb1EEEvNS_16Flash_fwd_paramsE:
[----:B------:R-:W-:Y:S02]  /*0000*/  MOV R1, c[0x0][0x28] ;  /* 0x00000a0000017a02 */ /* 0x000fe40000000f00 */
[----:B------:R-:W1:Y:S01]  /*0010*/  I2F.U32.RP R4, c[0x0][0x1c0] ;  /* 0x0000700000047b06 */ /* 0x000e620000209000 */
[----:B------:R-:W2:Y:S01]  /*0020*/  S2R R245, SR_CTAID.Z ;  /* 0x0000000000f57919 */ /* 0x000ea20000002700 */
[----:B------:R-:W-:Y:S01]  /*0030*/  IMAD.MOV.U32 R2, RZ, RZ, RZ ;  /* 0x000000ffff027224 */ /* 0x000fe200078e00ff */
[----:B------:R-:W-:Y:S01]  /*0040*/  ISETP.NE.U32.AND P0, PT, RZ, c[0x0][0x1c0], PT ;  /* 0x00007000ff007a0c */ /* 0x000fe20003f05070 */
[----:B------:R-:W3:Y:S01]  /*0050*/  S2UR UR8, SR_CTAID.Y ;  /* 0x00000000000879c3 */ /* 0x000ee20000002600 */
[----:B------:R-:W4:Y:S01]  /*0060*/  S2R R243, SR_CTAID.X ;  /* 0x0000000000f37919 */ /* 0x000f220000002500 */
[----:B------:R-:W-:Y:S01]  /*0070*/  ULDC.64 UR4, c[0x0][0x40] ;  /* 0x0000100000047ab9 */ /* 0x000fe20000000a00 */
[----:B------:R-:W-:Y:S01]  /*0080*/  BSSY B4, `(.L_x_1634) ;  /* 0x0000017000047945 */ /* 0x000fe20003800000 */
[----:B------:R-:W-:Y:S01]  /*0090*/  UIADD3 UR4, UP0, UR4, 0x160, URZ ;  /* 0x0000016004047890 */ /* 0x000fe2000ff1e03f */
[----:B------:R-:W-:Y:S02]  /*00a0*/  IADD3 R1, R1, -0x8, RZ ;  /* 0xfffffff801017810 */ /* 0x000fe40007ffe0ff */
[----:B------:R-:W-:Y:S01]  /*00b0*/  MOV R242, 0x1f0 ;  /* 0x000001f000f27802 */ /* 0x000fe20000000f00 */
[----:B------:R-:W-:Y:S01]  /*00c0*/  UIADD3.X UR5, URZ, UR5, URZ, UP0, !UPT ;  /* 0x000000053f057290 */ /* 0x000fe200087fe43f */
[----:B-1----:R-:W1:Y:S02]  /*00d0*/  MUFU.RCP R3, R4 ;  /* 0x0000000400037308 */ /* 0x002e640000001000 */
[----:B-1----:R-:W-:-:S06]  /*00e0*/  IADD3 R3, R3, 0xffffffe, RZ ;  /* 0x0ffffffe03037810 */ /* 0x002fcc0007ffe0ff */
[----:B------:R-:W1:Y:S02]  /*00f0*/  F2I.FTZ.U32.TRUNC.NTZ R3, R3 ;  /* 0x0000000300037305 */ /* 0x000e64000021f000 */
[----:B-1----:R-:W-:-:S04]  /*0100*/  IMAD.MOV R0, RZ, RZ, -R3 ;  /* 0x000000ffff007224 */ /* 0x002fc800078e0a03 */
[----:B------:R-:W-:-:S04]  /*0110*/  IMAD R5, R0, c[0x0][0x1c0], RZ ;  /* 0x0000700000057a24 */ /* 0x000fc800078e02ff */
[----:B------:R-:W-:-:S06]  /*0120*/  IMAD.HI.U32 R2, R3, R5, R2 ;  /* 0x0000000503027227 */ /* 0x000fcc00078e0002 */
[----:B--2---:R-:W-:-:S04]  /*0130*/  IMAD.HI.U32 R247, R2, R245, RZ ;  /* 0x000000f502f77227 */ /* 0x004fc800078e00ff */
[----:B------:R-:W-:-:S04]  /*0140*/  IMAD.MOV R0, RZ, RZ, -R247 ;  /* 0x000000ffff007224 */ /* 0x000fc800078e0af7 */
[----:B------:R-:W-:-:S05]  /*0150*/  IMAD R0, R0, c[0x0][0x1c0], R245 ;  /* 0x0000700000007a24 */ /* 0x000fca00078e02f5 */
[----:B------:R-:W-:-:S13]  /*0160*/  ISETP.GE.U32.AND P2, PT, R0, c[0x0][0x1c0], PT ;  /* 0x0000700000007a0c */ /* 0x000fda0003f46070 */
[----:B------:R-:W-:Y:S02]  /*0170*/  @P2 IADD3 R0, R0, -c[0x0][0x1c0], RZ ;  /* 0x8000700000002a10 */ /* 0x000fe40007ffe0ff */
[----:B------:R-:W-:Y:S02]  /*0180*/  @P2 IADD3 R247, R247, 0x1, RZ ;  /* 0x00000001f7f72810 */ /* 0x000fe40007ffe0ff */
[----:B------:R-:W-:-:S13]  /*0190*/  ISETP.GE.U32.AND P1, PT, R0, c[0x0][0x1c0], PT ;  /* 0x0000700000007a0c */ /* 0x000fda0003f26070 */
[----:B------:R-:W-:Y:S02]  /*01a0*/  @P1 IADD3 R247, R247, 0x1, RZ ;  /* 0x00000001f7f71810 */ /* 0x000fe40007ffe0ff */
[----:B------:R-:W-:-:S05]  /*01b0*/  @!P0 LOP3.LUT R247, RZ, c[0x0][0x1c0], RZ, 0x33, !PT ;  /* 0x00007000fff78a12 */ /* 0x000fca00078e33ff */
[----:B------:R-:W-:-:S04]  /*01c0*/  IMAD.MOV R0, RZ, RZ, -R247 ;  /* 0x000000ffff007224 */ /* 0x000fc800078e0af7 */
[----:B------:R-:W-:Y:S02]  /*01d0*/  IMAD R245, R0, c[0x0][0x1c0], R245 ;  /* 0x0000700000f57a24 */ /* 0x000fe400078e02f5 */
[----:B---34-:R-:W-:Y:S05]  /*01e0*/  CALL.REL.NOINC `($_ZN5flash24flash_fwd_splitkv_kernelI23Flash_fwd_kernel_traitsILi256ELi64ELi64ELi4ELb0ELb0EN7cutlass10bfloat16_tE19Flash_kernel_traitsILi256ELi64ELi64ELi4ES3_EELb1ELb0ELb0ELb0ELb0ELb0ELb1ELb1EEEvNS_16Flash_fwd_paramsE$_ZN5flash30compute_attn_1rowblock_splitkvI23Flash_fwd_kernel_traitsILi256ELi64ELi64ELi4ELb0ELb0EN7cutlass10bfloat16_tE19Flash_kernel_traitsILi256ELi64ELi64ELi4ES3_EELb1ELb0ELb0ELb0ELb0ELb0ELb1ELb1ENS_16Flash_fwd_paramsEEEvRKT8_iiiii) ;  /* 0x0000002000007944 */ /* 0x018fea0003c00000 */
[----:B------:R-:W-:Y:S05]  /*01f0*/  BSYNC B4 ;  /* 0x0000000000047941 */ /* 0x000fea0003800000 */
.L_x_1634:
[----:B------:R-:W-:Y:S05]  /*0200*/  EXIT ;  /* 0x000000000000794d */ /* 0x000fea0003800000 */
        .type           $_ZN5flash24flash_fwd_splitkv_kernelI23Flash_fwd_kernel_traitsILi256ELi64ELi64ELi4ELb0ELb0EN7cutlass10bfloat16_tE19Flash_kernel_traitsILi256ELi64ELi64ELi4ES3_EELb1ELb0ELb0ELb0ELb0ELb0ELb1ELb1EEEvNS_16Flash_fwd_paramsE$_ZN5flash30compute_attn_1rowblock_splitkvI23Flash_fwd_kernel_traitsILi256ELi64ELi64ELi4ELb0ELb0EN7cutlass10bfloat16_tE19Flash_kernel_traitsILi256ELi64ELi64ELi4ES3_EELb1ELb0ELb0ELb0ELb0ELb0ELb1ELb1ENS_16Flash_fwd_paramsEEEvRKT8_iiiii,@function
        .size           $_ZN5flash24flash_fwd_splitkv_kernelI23Flash_fwd_kernel_traitsILi256ELi64ELi64ELi4ELb0ELb0EN7cutlass10bfloat16_tE19Flash_kernel_traitsILi256ELi64ELi64ELi4ES3_EELb1ELb0ELb0ELb0ELb0ELb0ELb1ELb1EEEvNS_16Flash_fwd_paramsE$_ZN5flash30compute_attn_1rowblock_splitkvI23Flash_fwd_kernel_traitsILi256ELi64ELi64ELi4ELb0ELb0EN7cutlass10bfloat16_tE19Flash_kernel_traitsILi256ELi64ELi64ELi4ES3_EELb1ELb0ELb0ELb0ELb0ELb0ELb1ELb1ENS_16Flash_fwd_paramsEEEvRKT8_iiiii,($__internal_16_$__cuda_sm70_shflsync_bfly_p - $_ZN5flash24flash_fwd_splitkv_kernelI23Flash_fwd_kernel_traitsILi256ELi64ELi64ELi4ELb0ELb0EN7cutlass10bfloat16_tE19Flash_kernel_traitsILi256ELi64ELi64ELi4ES3_EELb1ELb0ELb0ELb0ELb0ELb0ELb1ELb1EEEvNS_16Flash_fwd_paramsE$_ZN5flash30compute_attn_1rowblock_splitkvI23Flash_fwd_kernel_traitsILi256ELi64ELi64ELi4ELb0ELb0EN7cutlass10bfloat16_tE19Flash_kernel_traitsILi256ELi64ELi64ELi4ES3_EELb1ELb0ELb0ELb0ELb0ELb0ELb1ELb1ENS_16Flash_fwd_paramsEEEvRKT8_iiiii)
$_ZN5flash24flash_fwd_splitkv_kernelI23Flash_fwd_kernel_traitsILi256ELi64ELi64ELi4ELb0ELb0EN7cutlass10bfloat16_tE19Flash_kernel_traitsILi256ELi64ELi64ELi4ES3_EELb1ELb0ELb0ELb0ELb0ELb0ELb1ELb1EEEvNS_16Flash_fwd_paramsE$_ZN5flash30compute_attn_1rowblock_splitkvI23Flash_fwd_kernel_traitsILi256ELi64ELi64ELi4ELb0ELb0EN7cutlass10bfloat16_tE19Flash_kernel_traitsILi256ELi64ELi64ELi4ES3_EELb1ELb0ELb0ELb0ELb0ELb0ELb1ELb1ENS_16Flash_fwd_paramsEEEvRKT8_iiiii:
        /* <DEDUP_REMOVED lines=20> */
.L_x_1636:
[----:B------:R-:W-:Y:S05]  /*0350*/  BSYNC B0 ;  /* 0x0000000000007941 */ /* 0x000fea0003800000 */
.L_x_1635:
[----:B------:R-:W3:Y:S04]  /*0360*/  LD.E.64 R16, [R20.64+0xf0] ;  /* 0x0000f00614107980 */ /* 0x000ee8000c101b00 */
[----:B-1----:R-:W4:Y:S01]  /*0370*/  @P1 LD.E R3, [R2.64+0x4] ;  /* 0x0000040602031980 */ /* 0x002f22000c101900 */
[----:B------:R-:W-:Y:S01]  /*0380*/  IMAD.MOV.U32 R12, RZ, RZ, RZ ;  /* 0x000000ffff0c7224 */ /* 0x000fe200078e00ff */
[----:B---3--:R-:W-:-:S04]  /*0390*/  ISETP.NE.U32.AND P4, PT, R16, RZ, PT ;  /* 0x000000ff1000720c */ /* 0x008fc80003f85070 */
[----:B------:R-:W-:Y:S01]  /*03a0*/  ISETP.NE.AND.EX P4, PT, R17, RZ, PT, P4 ;  /* 0x000000ff1100720c */ /* 0x000fe20003f85340 */
[----:B------:R-:W-:Y:S01]  /*03b0*/  IMAD.WIDE R16, R247, 0x4, R16 ;  /* 0x00000004f7107825 */ /* 0x000fe200078e0210 */
[----:B----45:R-:W-:-:S06]  /*03c0*/  @P1 IADD3 R244, R3, -R8, RZ ;  /* 0x8000000803f41210 */ /* 0x030fcc0007ffe0ff */
        /* <DEDUP_REMOVED lines=10> */
.L_x_1638:
[----:B------:R3:W5:Y:S02]  /*0470*/  LD.E R3, [R20.64+0xb8] ;  /* 0x0000b80614037980 */ /* 0x000764000c101900 */
.L_x_1639:
[----:B------:R-:W-:Y:S05]  /*0480*/  BSYNC B0 ;  /* 0x0000000000007941 */ /* 0x000fea0003800000 */
.L_x_1637:
        /* <DEDUP_REMOVED lines=10> */
.L_x_1641:
[----:B------:R-:W2:Y:S01]  /*0530*/  LD.E.64 R2, [R20.64+0x108] ;  /* 0x0001080614027980 */ /* 0x000ea2000c101b00 */
[----:B------:R-:W-:Y:S01]  /*0540*/  BSSY B0, `(.L_x_1643) ;  /* 0x0000006000007945 */ /* 0x000fe20003800000 */
[----:B--2---:R-:W-:-:S04]  /*0550*/  ISETP.NE.U32.AND P0, PT, R2, RZ, PT ;  /* 0x000000ff0200720c */ /* 0x004fc80003f05070 */
[----:B------:R-:W-:Y:S01]  /*0560*/  ISETP.NE.AND.EX P0, PT, R3, RZ, PT, P0 ;  /* 0x000000ff0300720c */ /* 0x000fe20003f05300 */
[----:B------:R-:W-:-:S12]  /*0570*/  IMAD.MOV.U32 R3, RZ, RZ, RZ ;  /* 0x000000ffff037224 */ /* 0x000fd800078e00ff */
[----:B------:R-:W-:Y:S05]  /*0580*/  @!P0 BRA `(.L_x_1644) ;  /* 0x0000001000008947 */ /* 0x000fea0003800000 */
[----:B------:R2:W5:Y:S02]  /*0590*/  LD.E R3, [R20.64+0xbc] ;  /* 0x0000bc0614037980 */ /* 0x000564000c101900 */
.L_x_1644:
[----:B------:R-:W-:Y:S05]  /*05a0*/  BSYNC B0 ;  /* 0x0000000000007941 */ /* 0x000fea0003800000 */
.L_x_1643:
[----:B-----5:R-:W-:Y:S02]  /*05b0*/  IADD3 R68, R78, R3, RZ ;  /* 0x000000034e447210 */ /* 0x020fe40007ffe0ff */
.L_x_1642:
[----:B------:R-:W-:Y:S05]  /*05c0*/  BSYNC B1 ;  /* 0x0000000000017941 */ /* 0x000fea0003800000 */
.L_x_1640:
[----:B------:R-:W-:Y:S01]  /*05d0*/  IMAD.SHL.U32 R71, R243, 0x40, RZ ;  /* 0x00000040f3477824 */ /* 0x000fe200078e00ff */
[----:B------:R-:W-:Y:S01]  /*05e0*/  MOV R2, R242 ;  /* 0x000000f200027202 */ /* 0x000fe20000000f00 */
[----:B------:R-:W-:-:S03]  /*05f0*/  IMAD.MOV.U32 R3, RZ, RZ, 0x0 ;  /* 0x00000000ff037424 */ /* 0x000fc600078e00ff */
[----:B------:R-:W-:-:S13]  /*0600*/  ISETP.GT.AND P0, PT, R244, R71, PT ;  /* 0x00000047f400720c */ /* 0x000fda0003f04270 */
[----:B------:R-:W-:Y:S05]  /*0610*/  @!P0 RET.REL.NODEC R2 `(_ZN5flash24flash_fwd_splitkv_kernelI23Flash_fwd_kernel_traitsILi256ELi64ELi64ELi4ELb0ELb0EN7cutlass10bfloat16_tE19Flash_kernel_traitsILi256ELi64ELi64ELi4ES3_EELb1ELb0ELb0ELb0ELb0ELb0ELb1ELb1EEEvNS_16Flash_fwd_paramsE) ;  /* 0xfffff9e002008950 */ /* 0x000fea0003c3ffff */
[----:B------:R-:W3:Y:S04]  /*0620*/  LD.E R7, [R20.64+0xb8] ;  /* 0x0000b80614077980 */ /* 0x000ee8000c101900 */
[----:B------:R-:W4:Y:S01]  /*0630*/  LD.E R5, [R20.64+0x188] ;  /* 0x0001880614057980 */ /* 0x000f22000c101900 */
[----:B------:R-:W-:-:S03]  /*0640*/  IABS R3, c[0x0][0x10] ;  /* 0x0000040000037a13 */ /* 0x000fc60000000000 */
[----:B------:R-:W1:Y:S01]  /*0650*/  S2R R73, SR_TID.X ;  /* 0x0000000000497919 */ /* 0x000e620000002100 */
[----:B------:R-:W5:Y:S08]  /*0660*/  I2F.RP R0, R3 ;  /* 0x0000000300007306 */ /* 0x000f700000209400 */
[----:B-----5:R-:W5:Y:S02]  /*0670*/  MUFU.RCP R10, R0 ;  /* 0x00000000000a7308 */ /* 0x020f640000001000 */
[----:B-----5:R-:W-:-:S02]  /*0680*/  IADD3 R10, R10, 0xffffffe, RZ ;  /* 0x0ffffffe0a0a7810 */ /* 0x020fc40007ffe0ff */
[----:B------:R-:W-:-:S04]  /*0690*/  IABS R0, c[0x0][0x10] ;  /* 0x0000040000007a13 */ /* 0x000fc80000000000 */
[----:B------:R-:W5:Y:S01]  /*06a0*/  F2I.FTZ.U32.TRUNC.NTZ R11, R10 ;  /* 0x0000000a000b7305 */ /* 0x000f62000021f000 */
[----:B------:R-:W-:Y:S02]  /*06b0*/  IMAD.MOV R0, RZ, RZ, -R0 ;  /* 0x000000ffff007224 */ /* 0x000fe400078e0a00 */
[----:B-----5:R-:W-:Y:S02]  /*06c0*/  IMAD.MOV R4, RZ, RZ, -R11 ;  /* 0x000000ffff047224 */ /* 0x020fe400078e0a0b */
[----:B------:R-:W-:Y:S02]  /*06d0*/  IMAD.MOV.U32 R10, RZ, RZ, RZ ;  /* 0x000000ffff0a7224 */ /* 0x000fe400078e00ff */
[----:B------:R-:W-:-:S04]  /*06e0*/  IMAD R4, R4, R3, RZ ;  /* 0x0000000304047224 */ /* 0x000fc800078e02ff */
[----:B------:R-:W-:Y:S01]  /*06f0*/  IMAD.HI.U32 R4, R11, R4, R10 ;  /* 0x000000040b047227 */ /* 0x000fe200078e000a */
[----:B---3--:R-:W-:-:S04]  /*0700*/  IADD3 R7, R7, 0x3f, RZ ;  /* 0x0000003f07077810 */ /* 0x008fc80007ffe0ff */
[----:B------:R-:W-:-:S04]  /*0710*/  SHF.R.S32.HI R6, RZ, 0x1f, R7 ;  /* 0x0000001fff067819 */ /* 0x000fc80000011407 */
[----:B------:R-:W-:-:S04]  /*0720*/  LEA.HI R6, R6, R7, RZ, 0x6 ;  /* 0x0000000706067211 */ /* 0x000fc800078f30ff */
[----:B------:R-:W-:-:S04]  /*0730*/  LEA.HI.SX32 R6, R6, c[0x0][0x10], 0x1a ;  /* 0x0000040006067a11 */ /* 0x000fc800078fd2ff */
[----:B------:R-:W-:-:S04]  /*0740*/  IADD3 R6, R6, -0x1, RZ ;  /* 0xffffffff06067810 */ /* 0x000fc80007ffe0ff */
[----:B------:R-:W-:Y:S02]  /*0750*/  IABS R2, R6 ;  /* 0x0000000600027213 */ /* 0x000fe40000000000 */
[----:B------:R-:W-:-:S03]  /*0760*/  LOP3.LUT R6, R6, c[0x0][0x10], RZ, 0x3c, !PT ;  /* 0x0000040006067a12 */ /* 0x000fc600078e3cff */
[----:B------:R-:W-:Y:S01]  /*0770*/  IMAD.HI.U32 R7, R4, R2, RZ ;  /* 0x0000000204077227 */ /* 0x000fe200078e00ff */
[----:B------:R-:W-:-:S03]  /*0780*/  ISETP.GE.AND P0, PT, R6, RZ, PT ;  /* 0x000000ff0600720c */ /* 0x000fc60003f06270 */
[----:B------:R-:W-:-:S05]  /*0790*/  IMAD R0, R7, R0, R2 ;  /* 0x0000000007007224 */ /* 0x000fca00078e0202 */
[----:B------:R-:W-:-:S13]  /*07a0*/  ISETP.GT.U32.AND P1, PT, R3, R0, PT ;  /* 0x000000000300720c */ /* 0x000fda0003f24070 */
[----:B------:R-:W-:Y:S01]  /*07b0*/  @!P1 IMAD.IADD R0, R0, 0x1, -R3 ;  /* 0x0000000100009824 */ /* 0x000fe200078e0a03 */
[----:B------:R-:W-:Y:S02]  /*07c0*/  @!P1 IADD3 R7, R7, 0x1, RZ ;  /* 0x0000000107079810 */ /* 0x000fe40007ffe0ff */
[----:B------:R-:W-:Y:S02]  /*07d0*/  ISETP.NE.AND P1, PT, RZ, c[0x0][0x10], PT ;  /* 0x00000400ff007a0c */ /* 0x000fe40003f25270 */
[----:B------:R-:W-:Y:S02]  /*07e0*/  ISETP.GE.U32.AND P2, PT, R0, R3, PT ;  /* 0x000000030000720c */ /* 0x000fe40003f46070 */
[----:B------:R-:W-:Y:S02]  /*07f0*/  IADD3 R0, -R244, 0x7f, R71 ;  /* 0x0000007ff4007810 */ /* 0x000fe40007ffe147 */
[----:B------:R-:W-:Y:S02]  /*0800*/  IADD3 R3, R68, 0x3f, RZ ;  /* 0x0000003f44037810 */ /* 0x000fe40007ffe0ff */
[----:B----4-:R-:W-:-:S02]  /*0810*/  IADD3 R5, R5, R0, R68 ;  /* 0x0000000005057210 */ /* 0x010fc40007ffe044 */
[----:B------:R-:W-:Y:S02]  /*0820*/  SHF.R.S32.HI R0, RZ, 0x1f, R3 ;  /* 0x0000001fff007819 */ /* 0x000fe40000011403 */
[----:B------:R-:W-:Y:S02]  /*0830*/  SHF.R.S32.HI R166, RZ, 0x1f, R5 ;  /* 0x0000001fffa67819 */ /* 0x000fe40000011405 */
[----:B------:R-:W-:Y:S02]  /*0840*/  LEA.HI R3, R0, R3, RZ, 0x6 ;  /* 0x0000000300037211 */ /* 0x000fe400078f30ff */
[----:B------:R-:W-:Y:S02]  /*0850*/  @P2 IADD3 R7, R7, 0x1, RZ ;  /* 0x0000000107072810 */ /* 0x000fe40007ffe0ff */
[----:B------:R-:W-:Y:S02]  /*0860*/  LEA.HI R166, R166, R5, RZ, 0x6 ;  /* 0x00000005a6a67211 */ /* 0x000fe400078f30ff */
[----:B------:R-:W-:Y:S01]  /*0870*/  SHF.R.S32.HI R3, RZ, 0x6, R3 ;  /* 0x00000006ff037819 */ /* 0x000fe20000011403 */
[----:B------:R-:W-:Y:S01]  /*0880*/  @!P0 IMAD.MOV R7, RZ, RZ, -R7 ;  /* 0x000000ffff078224 */ /* 0x000fe200078e0a07 */
[----:B------:R-:W-:-:S02]  /*0890*/  @!P1 LOP3.LUT R7, RZ, c[0x0][0x10], RZ, 0x33, !PT ;  /* 0x00000400ff079a12 */ /* 0x000fc400078e33ff */
[----:B------:R-:W-:-:S03]  /*08a0*/  SHF.R.S32.HI R166, RZ, 0x6, R166 ;  /* 0x00000006ffa67819 */ /* 0x000fc600000114a6 */
[----:B------:R-:W-:-:S04]  /*08b0*/  IMAD R239, R7, UR8, RZ ;  /* 0x0000000807ef7c24 */ /* 0x000fc8000f8e02ff */
[----:B------:R-:W-:-:S05]  /*08c0*/  IMAD.IADD R0, R7, 0x1, R239 ;  /* 0x0000000107007824 */ /* 0x000fca00078e02ef */
[----:B------:R-:W-:-:S04]  /*08d0*/  IMNMX R3, R3, R0, PT ;  /* 0x0000000003037217 */ /* 0x000fc80003800200 */
[----:B------:R-:W-:-:S04]  /*08e0*/  IMNMX R166, R3, R166, PT ;  /* 0x000000a603a67217 */ /* 0x000fc80003800200 */
[----:B------:R-:W-:-:S13]  /*08f0*/  ISETP.GE.AND P0, PT, R239, R166, PT ;  /* 0x000000a6ef00720c */ /* 0x000fda0003f06270 */
[----:B------:R-:W-:Y:S05]  /*0900*/  @!P0 BRA `(.L_x_1645) ;  /* 0x00000a3000008947 */ /* 0x000fea0003800000 */
[----:B-1----:R-:W3:Y:S04]  /*0910*/  LD.E.64 R2, [R20.64+0xb0] ;  /* 0x0000b00614027980 */ /* 0x002ee8000c101b00 */
[----:B------:R-:W4:Y:S04]  /*0920*/  LD.E R6, [R20.64+0x60] ;  /* 0x0000600614067980 */ /* 0x000f28000c101900 */
[----:B--2---:R-:W2:Y:S04]  /*0930*/  LD.E R8, [R20.64+0xcc] ;  /* 0x0000cc0614087980 */ /* 0x004ea8000c101900 */
[----:B------:R-:W2:Y:S04]  /*0940*/  LD.E.64 R10, [R20.64+0x78] ;  /* 0x00007806140a7980 */ /* 0x000ea8000c101b00 */
[----:B------:R1:W5:Y:S04]  /*0950*/  LD.E R0, [R20.64+0xc0] ;  /* 0x0000c00614007980 */ /* 0x000368000c101900 */
[----:B------:R1:W5:Y:S01]  /*0960*/  LD.E.64 R4, [R20.64+0xa8] ;  /* 0x0000a80614047980 */ /* 0x000362000c101b00 */
[----:B------:R-:W-:Y:S01]  /*0970*/  SHF.R.S32.HI R12, RZ, 0x1f, R73 ;  /* 0x0000001fff0c7819 */ /* 0x000fe20000011449 */
[----:B------:R-:W-:Y:S03]  /*0980*/  BSSY B0, `(.L_x_1646) ;  /* 0x000001e000007945 */ /* 0x000fe60003800000 */
[----:B------:R-:W-:-:S04]  /*0990*/  LEA.HI R9, R12, R73, RZ, 0x4 ;  /* 0x000000490c097211 */ /* 0x000fc800078f20ff */
[----:B------:R-:W-:-:S05]  /*09a0*/  LOP3.LUT R12, R9, 0xfffffff0, RZ, 0xc0, !PT ;  /* 0xfffffff0090c7812 */ /* 0x000fca00078ec0ff */
[----:B------:R-:W-:Y:S02]  /*09b0*/  IMAD.IADD R73, R73, 0x1, -R12 ;  /* 0x0000000149497824 */ /* 0x000fe400078e0a0c */
[----:B---3--:R-:W-:-:S04]  /*09c0*/  IMAD R2, R2, UR8, R247 ;  /* 0x0000000802027c24 */ /* 0x008fc8000f8e02f7 */
[----:B----4-:R-:W-:Y:S02]  /*09d0*/  IMAD R2, R2, R6, R245 ;  /* 0x0000000602027224 */ /* 0x010fe400078e02f5 */
[----:B------:R-:W-:Y:S02]  /*09e0*/  IMAD.SHL.U32 R6, R73, 0x4, RZ ;  /* 0x0000000449067824 */ /* 0x000fe400078e00ff */
[----:B------:R-:W-:Y:S01]  /*09f0*/  IMAD R3, R3, R2, R71 ;  /* 0x0000000203037224 */ /* 0x000fe200078e0247 */
[----:B------:R-:W-:Y:S01]  /*0a00*/  SHF.R.S32.HI R2, RZ, 0x4, R9 ;  /* 0x00000004ff027819 */ /* 0x000fe20000011409 */
[----:B------:R-:W-:Y:S01]  /*0a10*/  IMAD.IADD R71, R244, 0x1, -R71 ;  /* 0x00000001f4477824 */ /* 0x000fe200078e0a47 */
[----:B------:R-:W-:Y:S01]  /*0a20*/  SHF.R.S32.HI R7, RZ, 0x1f, R6 ;  /* 0x0000001fff077819 */ /* 0x000fe20000011406 */
[----:B--2---:R-:W-:-:S03]  /*0a30*/  IMAD R8, R3, R8, RZ ;  /* 0x0000000803087224 */ /* 0x004fc600078e02ff */
[C---:B------:R-:W-:Y:S01]  /*0a40*/  ISETP.GE.AND P1, PT, R2.reuse, R71, PT ;  /* 0x000000470200720c */ /* 0x040fe20003f26270 */
[----:B------:R-:W-:-:S05]  /*0a50*/  IMAD.WIDE R12, R2, 0x100, R6 ;  /* 0x00000100020c7825 */ /* 0x000fca00078e0206 */
[----:B------:R-:W-:-:S04]  /*0a60*/  IADD3 R9, P0, R8, R12, RZ ;  /* 0x0000000c08097210 */ /* 0x000fc80007f1e0ff */
[----:B------:R-:W-:Y:S02]  /*0a70*/  LEA.HI.X.SX32 R8, R8, R13, 0x1, P0 ;  /* 0x0000000d08087211 */ /* 0x000fe400000f0eff */
[C---:B------:R-:W-:Y:S02]  /*0a80*/  LEA R22, P0, R9.reuse, R10, 0x2 ;  /* 0x0000000a09167211 */ /* 0x040fe400078010ff */
[C---:B------:R-:W-:Y:S02]  /*0a90*/  IADD3 R13, R6.reuse, 0x40, RZ ;  /* 0x00000040060d7810 */ /* 0x040fe40007ffe0ff */
[----:B------:R-:W-:Y:S02]  /*0aa0*/  LEA.HI.X R23, R9, R11, R8, 0x2, P0 ;  /* 0x0000000b09177211 */ /* 0x000fe400000f1408 */
[C---:B------:R-:W-:Y:S02]  /*0ab0*/  IADD3 R11, R6.reuse, 0x80, RZ ;  /* 0x00000080060b7810 */ /* 0x040fe40007ffe0ff */
[----:B------:R-:W-:Y:S01]  /*0ac0*/  IADD3 R9, R6, 0xc0, RZ ;  /* 0x000000c006097810 */ /* 0x000fe20007ffe0ff */
[----:B------:R-:W-:Y:S05]  /*0ad0*/  @P1 BRA `(.L_x_1647) ;  /* 0x0000008000001947 */ /* 0x000fea0003800000 */
[-C--:B-1---5:R-:W-:Y:S02]  /*0ae0*/  ISETP.GE.AND P3, PT, R6, R0.reuse, PT ;  /* 0x000000000600720c */ /* 0x0a2fe40003f66270 */
[----:B------:R-:W-:-:S02]  /*0af0*/  ISETP.GE.AND P2, PT, R13, R0, PT ;  /* 0x000000000d00720c */ /* 0x000fc40003f46270 */
[-C--:B------:R-:W-:Y:S02]  /*0b00*/  ISETP.GE.AND P1, PT, R11, R0.reuse, PT ;  /* 0x000000000b00720c */ /* 0x080fe40003f26270 */
[----:B------:R-:W-:-:S07]  /*0b10*/  ISETP.GE.AND P0, PT, R9, R0, PT ;  /* 0x000000000900720c */ /* 0x000fce0003f06270 */
[----:B------:R1:W-:Y:S04]  /*0b20*/  @!P3 ST.E.128 [R22.64], RZ ;  /* 0x000000ff1600b985 */ /* 0x0003e8000c101d06 */
[----:B------:R1:W-:Y:S04]  /*0b30*/  @!P2 ST.E.128 [R22.64+0x100], RZ ;  /* 0x000100ff1600a985 */ /* 0x0003e8000c101d06 */
[----:B------:R1:W-:Y:S04]  /*0b40*/  @!P1 ST.E.128 [R22.64+0x200], RZ ;  /* 0x000200ff16009985 */ /* 0x0003e8000c101d06 */
[----:B------:R1:W-:Y:S02]  /*0b50*/  @!P0 ST.E.128 [R22.64+0x300], RZ ;  /* 0x000300ff16008985 */ /* 0x0003e4000c101d06 */
.L_x_1647:
[----:B-1----:R-:W-:Y:S05]  /*0b60*/  BSYNC B0 ;  /* 0x0000000000007941 */ /* 0x002fea0003800000 */
.L_x_1646:
[----:B------:R-:W-:Y:S01]  /*0b70*/  IADD3 R20, R2, 0x8, RZ ;  /* 0x0000000802147810 */ /* 0x000fe20007ffe0ff */
[----:B------:R-:W-:Y:S03]  /*0b80*/  BSSY B0, `(.L_x_1648) ;  /* 0x000000b000007945 */ /* 0x000fe60003800000 */
[----:B------:R-:W-:-:S13]  /*0b90*/  ISETP.GE.AND P0, PT, R20, R71, PT ;  /* 0x000000471400720c */ /* 0x000fda0003f06270 */
[----:B------:R-:W-:Y:S05]  /*0ba0*/  @P0 BRA `(.L_x_1649) ;  /* 0x0000008000000947 */ /* 0x000fea0003800000 */
[-C--:B-----5:R-:W-:Y:S02]  /*0bb0*/  ISETP.GE.AND P3, PT, R6, R0.reuse, PT ;  /* 0x000000000600720c */ /* 0x0a0fe40003f66270 */
[-C--:B------:R-:W-:Y:S02]  /*0bc0*/  ISETP.GE.AND P2, PT, R13, R0.reuse, PT ;  /* 0x000000000d00720c */ /* 0x080fe40003f46270 */
[-C--:B------:R-:W-:Y:S02]  /*0bd0*/  ISETP.GE.AND P1, PT, R11, R0.reuse, PT ;  /* 0x000000000b00720c */ /* 0x080fe40003f26270 */
[----:B------:R-:W-:-:S07]  /*0be0*/  ISETP.GE.AND P0, PT, R9, R0, PT ;  /* 0x000000000900720c */ /* 0x000fce0003f06270 */
[----:B------:R1:W-:Y:S04]  /*0bf0*/  @!P3 ST.E.128 [R22.64+0x2000], RZ ;  /* 0x002000ff1600b985 */ /* 0x0003e8000c101d06 */
[----:B------:R1:W-:Y:S04]  /*0c00*/  @!P2 ST.E.128 [R22.64+0x2100], RZ ;  /* 0x002100ff1600a985 */ /* 0x0003e8000c101d06 */
[----:B------:R1:W-:Y:S04]  /*0c10*/  @!P1 ST.E.128 [R22.64+0x2200], RZ ;  /* 0x002200ff16009985 */ /* 0x0003e8000c101d06 */
[----:B------:R1:W-:Y:S02]  /*0c20*/  @!P0 ST.E.128 [R22.64+0x2300], RZ ;  /* 0x002300ff16008985 */ /* 0x0003e4000c101d06 */
.L_x_1649:
[----:B------:R-:W-:Y:S05]  /*0c30*/  BSYNC B0 ;  /* 0x0000000000007941 */ /* 0x000fea0003800000 */
.L_x_1648:
        /* <DEDUP_REMOVED lines=12> */
.L_x_1651:
[----:B------:R-:W-:Y:S05]  /*0d00*/  BSYNC B0 ;  /* 0x0000000000007941 */ /* 0x000fea0003800000 */
.L_x_1650:
        /* <DEDUP_REMOVED lines=12> */
.L_x_1653:
[----:B------:R-:W-:Y:S05]  /*0dd0*/  BSYNC B0 ;  /* 0x0000000000007941 */ /* 0x000fea0003800000 */
.L_x_1652:
        /* <DEDUP_REMOVED lines=12> */
.L_x_1655:
[----:B------:R-:W-:Y:S05]  /*0ea0*/  BSYNC B0 ;  /* 0x0000000000007941 */ /* 0x000fea0003800000 */
.L_x_1654:
        /* <DEDUP_REMOVED lines=12> */
.L_x_1657:
[----:B------:R-:W-:Y:S05]  /*0f70*/  BSYNC B0 ;  /* 0x0000000000007941 */ /* 0x000fea0003800000 */
.L_x_1656:
        /* <DEDUP_REMOVED lines=12> */
.L_x_1659:
[----:B------:R-:W-:Y:S05]  /*1040*/  BSYNC B0 ;  /* 0x0000000000007941 */ /* 0x000fea0003800000 */
.L_x_1658:
        /* <DEDUP_REMOVED lines=12> */
.L_x_1661:
[----:B------:R-:W-:Y:S05]  /*1110*/  BSYNC B0 ;  /* 0x0000000000007941 */ /* 0x000fea0003800000 */
.L_x_1660:
[----:B------:R-:W-:Y:S01]  /*1120*/  ISETP.NE.AND P6, PT, R73, RZ, PT ;  /* 0x000000ff4900720c */ /* 0x000fe20003fc5270 */
[----:B------:R-:W-:Y:S01]  /*1130*/  IMAD.MOV.U32 R243, RZ, RZ, 0x0 ;  /* 0x00000000fff37424 */ /* 0x000fe200078e00ff */
[----:B------:R-:W-:-:S02]  /*1140*/  SHF.R.S32.HI R7, RZ, 0x1f, R3 ;  /* 0x0000001fff077819 */ /* 0x000fc40000011403 */
[-C--:B------:R-:W-:Y:S02]  /*1150*/  ISETP.GE.OR P0, PT, R2, R71.reuse, P6 ;  /* 0x000000470200720c */ /* 0x080fe40003706670 */
[----:B------:R-:W-:Y:S02]  /*1160*/  IADD3 R3, P1, R3, R2, RZ ;  /* 0x0000000203037210 */ /* 0x000fe40007f3e0ff */
[----:B------:R-:W-:Y:S02]  /*1170*/  ISETP.GE.OR P5, PT, R20, R71, P6 ;  /* 0x000000471400720c */ /* 0x000fe400037a6670 */
[----:B------:R-:W-:Y:S02]  /*1180*/  LEA.HI.X.SX32 R7, R2, R7, 0x1, P1 ;  /* 0x0000000702077211 */ /* 0x000fe400008f0eff */
[----:B-----5:R-:W-:Y:S02]  /*1190*/  LEA R2, P1, R3, R4, 0x2 ;  /* 0x0000000403027211 */ /* 0x020fe400078210ff */
[----:B------:R-:W-:-:S02]  /*11a0*/  ISETP.GE.OR P4, PT, R18, R71, P6 ;  /* 0x000000471200720c */ /* 0x000fc40003786670 */
[----:B------:R-:W-:Y:S01]  /*11b0*/  LEA.HI.X R3, R3, R5, R7, 0x2, P1 ;  /* 0x0000000503037211 */ /* 0x000fe200008f1407 */
[----:B------:R-:W-:Y:S01]  /*11c0*/  @!P0 IMAD.MOV.U32 R15, RZ, RZ, -0x800000 ;  /* 0xff800000ff0f8424 */ /* 0x000fe200078e00ff */
[-C--:B------:R-:W-:Y:S02]  /*11d0*/  ISETP.GE.OR P3, PT, R16, R71.reuse, P6 ;  /* 0x000000471000720c */ /* 0x080fe40003766670 */
[-C--:B------:R-:W-:Y:S01]  /*11e0*/  ISETP.GE.OR P2, PT, R14, R71.reuse, P6 ;  /* 0x000000470e00720c */ /* 0x080fe20003746670 */
[----:B------:R-:W-:Y:S01]  /*11f0*/  @!P5 IMAD.MOV.U32 R17, RZ, RZ, -0x800000 ;  /* 0xff800000ff11d424 */ /* 0x000fe200078e00ff */
[----:B------:R1:W-:Y:S01]  /*1200*/  @!P0 ST.E [R2.64], R15 ;  /* 0x0000000f02008985 */ /* 0x0003e2000c101906 */
[-C--:B------:R-:W-:Y:S02]  /*1210*/  ISETP.GE.OR P1, PT, R12, R71.reuse, P6 ;  /* 0x000000470c00720c */ /* 0x080fe40003726670 */
[-C--:B------:R-:W-:Y:S01]  /*1220*/  ISETP.GE.OR P0, PT, R10, R71.reuse, P6 ;  /* 0x000000470a00720c */ /* 0x080fe20003706670 */
[----:B------:R1:W-:Y:S01]  /*1230*/  @!P5 ST.E [R2.64+0x20], R17 ;  /* 0x000020110200d985 */ /* 0x0003e2000c101906 */
[----:B------:R-:W-:Y:S01]  /*1240*/  ISETP.GE.OR P6, PT, R8, R71, P6 ;  /* 0x000000470800720c */ /* 0x000fe200037c6670 */
[----:B------:R-:W-:-:S03]  /*1250*/  @!P4 IMAD.MOV.U32 R13, RZ, RZ, -0x800000 ;  /* 0xff800000ff0dc424 */ /* 0x000fc600078e00ff */
[----:B------:R-:W-:Y:S02]  /*1260*/  @!P3 IMAD.MOV.U32 R11, RZ, RZ, -0x800000 ;  /* 0xff800000ff0bb424 */ /* 0x000fe400078e00ff */
[----:B------:R-:W-:Y:S01]  /*1270*/  @!P2 IMAD.MOV.U32 R9, RZ, RZ, -0x800000 ;  /* 0xff800000ff09a424 */ /* 0x000fe200078e00ff */
[----:B------:R1:W-:Y:S02]  /*1280*/  @!P4 ST.E [R2.64+0x40], R13 ;  /* 0x0000400d0200c985 */ /* 0x0003e4000c101906 */
[----:B------:R-:W-:Y:S02]  /*1290*/  @!P1 IMAD.MOV.U32 R7, RZ, RZ, -0x800000 ;  /* 0xff800000ff079424 */ /* 0x000fe400078e00ff */
[----:B------:R-:W-:Y:S01]  /*12a0*/  @!P0 IMAD.MOV.U32 R5, RZ, RZ, -0x800000 ;  /* 0xff800000ff058424 */ /* 0x000fe200078e00ff */
[----:B------:R1:W-:Y:S04]  /*12b0*/  @!P3 ST.E [R2.64+0x60], R11 ;  /* 0x0000600b0200b985 */ /* 0x0003e8000c101906 */
[----:B------:R1:W-:Y:S04]  /*12c0*/  @!P2 ST.E [R2.64+0x80], R9 ;  /* 0x000080090200a985 */ /* 0x0003e8000c101906 */
[----:B------:R1:W-:Y:S04]  /*12d0*/  @!P1 ST.E [R2.64+0xa0], R7 ;  /* 0x0000a00702009985 */ /* 0x0003e8000c101906 */
[----:B------:R1:W-:Y:S01]  /*12e0*/  @!P0 ST.E [R2.64+0xc0], R5 ;  /* 0x0000c00502008985 */ /* 0x0003e2000c101906 */
[----:B------:R-:W-:Y:S05]  /*12f0*/  @P6 RET.REL.NODEC R242 `(_ZN5flash24flash_fwd_splitkv_kernelI23Flash_fwd_kernel_traitsILi256ELi64ELi64ELi4ELb0ELb0EN7cutlass10bfloat16_tE19Flash_kernel_traitsILi256ELi64ELi64ELi4ES3_EELb1ELb0ELb0ELb0ELb0ELb0ELb1ELb1EEEvNS_16Flash_fwd_paramsE) ;  /* 0xffffed00f2006950 */ /* 0x000fea0003c3ffff */
[----:B-1----:R-:W-:Y:S02]  /*1300*/  MOV R5, 0xff800000 ;  /* 0xff80000000057802 */ /* 0x002fe40000000f00 */
[----:B------:R-:W-:-:S03]  /*1310*/  MOV R243, 0x0 ;  /* 0x0000000000f37802 */ /* 0x000fc60000000f00 */
[----:B------:R1:W-:Y:S01]  /*1320*/  ST.E [R2.64+0xe0], R5 ;  /* 0x0000e00502007985 */ /* 0x0003e2000c101906 */
[----:B------:R-:W-:Y:S05]  /*1330*/  RET.REL.NODEC R242 `(_ZN5flash24flash_fwd_splitkv_kernelI23Flash_fwd_kernel_traitsILi256ELi64ELi64ELi4ELb0ELb0EN7cutlass10bfloat16_tE19Flash_kernel_traitsILi256ELi64ELi64ELi4ES3_EELb1ELb0ELb0ELb0ELb0ELb0ELb1ELb1EEEvNS_16Flash_fwd_paramsE) ;  /* 0xffffecc0f2007950 */ /* 0x000fea0003c3ffff */
.L_x_1645:
        /* <DEDUP_REMOVED lines=25> */
[----:B--2---:R-:W2:Y:S01]  /*14d0*/  LD.E.64 R22, [R20.64+0x20] ;  /* 0x0000200614167980 */ /* 0x004ea2000c101b00 */
[----:B------:R-:W-:-:S03]  /*14e0*/  IABS R2, R5 ;  /* 0x0000000500027213 */ /* 0x000fc60000000000 */
[----:B------:R-:W2:Y:S04]  /*14f0*/  LD.E.64 R64, [R20.64+0x38] ;  /* 0x0000380614407980 */ /* 0x000ea8000c101b00 */
[----:B------:R-:W2:Y:S04]  /*1500*/  LD.E.64 R18, [R20.64+0x50] ;  /* 0x0000500614127980 */ /* 0x000ea8000c101b00 */
[----:B------:R1:W5:Y:S04]  /*1510*/  LD.E.64 R28, [R20.64+0x58] ;  /* 0x00005806141c7980 */ /* 0x000368000c101b00 */
[----:B------:R1:W5:Y:S01]  /*1520*/  LD.E.64 R66, [R20.64+0x40] ;  /* 0x0000400614427980 */ /* 0x000362000c101b00 */
[----:B---3--:R-:W-:-:S04]  /*1530*/  IABS R3, R6 ;  /* 0x0000000600037213 */ /* 0x008fc80000000000 */
[----:B------:R-:W3:Y:S08]  /*1540*/  I2F.RP R9, R3 ;  /* 0x0000000300097306 */ /* 0x000ef00000209400 */
[----:B---3--:R-:W3:Y:S02]  /*1550*/  MUFU.RCP R10, R9 ;  /* 0x00000009000a7308 */ /* 0x008ee40000001000 */
[----:B---3--:R-:W-:-:S06]  /*1560*/  IADD3 R10, R10, 0xffffffe, RZ ;  /* 0x0ffffffe0a0a7810 */ /* 0x008fcc0007ffe0ff */
[----:B-----5:R-:W3:Y:S02]  /*1570*/  F2I.FTZ.U32.TRUNC.NTZ R11, R10 ;  /* 0x0000000a000b7305 */ /* 0x020ee4000021f000 */
[----:B---3--:R-:W-:Y:S02]  /*1580*/  IMAD.MOV R0, RZ, RZ, -R11 ;  /* 0x000000ffff007224 */ /* 0x008fe400078e0a0b */
[----:B------:R-:W-:Y:S02]  /*1590*/  IMAD.MOV.U32 R10, RZ, RZ, RZ ;  /* 0x000000ffff0a7224 */ /* 0x000fe400078e00ff */
[----:B------:R-:W-:Y:S01]  /*15a0*/  IMAD R7, R0, R3, RZ ;  /* 0x0000000300077224 */ /* 0x000fe200078e02ff */
[----:B------:R-:W-:-:S03]  /*15b0*/  IABS R0, R6 ;  /* 0x0000000600007213 */ /* 0x000fc60000000000 */
[----:B------:R-:W-:Y:S01]  /*15c0*/  IMAD.HI.U32 R7, R11, R7, R10 ;  /* 0x000000070b077227 */ /* 0x000fe200078e000a */
[----:B------:R-:W-:Y:S01]  /*15d0*/  IADD3 R0, RZ, -R0, RZ ;  /* 0x80000000ff007210 */ /* 0x000fe20007ffe0ff */
[----:B------:R-:W3:Y:S04]  /*15e0*/  LD.E.64 R10, [R20.64+0x28] ;  /* 0x00002806140a7980 */ /* 0x000ee8000c101b00 */
        /* <DEDUP_REMOVED lines=13> */
[----:B------:R1:W3:Y:S01]  /*16c0*/  LD.E R2, [R2.64] ;  /* 0x0000000602027980 */ /* 0x0002e2000c101900 */
        /* <DEDUP_REMOVED lines=23> */
[----:B--2---:R-:W-:Y:S01]  /*1840*/  IMAD R6, R65, R9, RZ ;  /* 0x0000000941067224 */ /* 0x004fe200078e02ff */
[----:B------:R-:W-:Y:S02]  /*1850*/  SHF.R.S32.HI R15, RZ, 0x1f, R9 ;  /* 0x0000001fff0f7819 */ /* 0x000fe40000011409 */
[----:B------:R-:W-:-:S03]  /*1860*/  @P2 IADD3 R14, R14, 0x1, RZ ;  /* 0x000000010e0e2810 */ /* 0x000fc60007ffe0ff */
[----:B------:R-:W-:Y:S02]  /*1870*/  IMAD R6, R64, R15, R6 ;  /* 0x0000000f40067224 */ /* 0x000fe400078e0206 */
[----:B------:R-:W-:Y:S02]  /*1880*/  @!P0 IADD3 R14, -R14, RZ, RZ ;  /* 0x000000ff0e0e8210 */ /* 0x000fe40007ffe1ff */
[----:B------:R-:W-:-:S05]  /*1890*/  @!P1 LOP3.LUT R14, RZ, R4, RZ, 0x33, !PT ;  /* 0x00000004ff0e9212 */ /* 0x000fca00078e33ff */
[----:B------:R-:W-:Y:S01]  /*18a0*/  IMAD R4, R19, R14, RZ ;  /* 0x0000000e13047224 */ /* 0x000fe200078e02ff */
[----:B---3--:R-:W-:Y:S01]  /*18b0*/  SHF.R.S32.HI R0, RZ, 0x1f, R2 ;  /* 0x0000001fff007819 */ /* 0x008fe20000011402 */
[-C--:B------:R-:W-:Y:S02]  /*18c0*/  IMAD R3, R23, R2.reuse, RZ ;  /* 0x0000000217037224 */ /* 0x080fe400078e02ff */
[----:B------:R-:W-:-:S04]  /*18d0*/  IMAD.WIDE.U32 R12, R22, R2, RZ ;  /* 0x00000002160c7225 */ /* 0x000fc800078e00ff */
[----:B------:R-:W-:-:S04]  /*18e0*/  IMAD R3, R22, R0, R3 ;  /* 0x0000000016037224 */ /* 0x000fc800078e0203 */
[----:B------:R-:W-:Y:S02]  /*18f0*/  IMAD.IADD R13, R13, 0x1, R3 ;  /* 0x000000010d0d7824 */ /* 0x000fe400078e0203 */
[----:B------:R-:W-:Y:S02]  /*1900*/  IMAD R3, R11, R2, RZ ;  /* 0x000000020b037224 */ /* 0x000fe400078e02ff */
[----:B------:R-:W-:-:S04]  /*1910*/  IMAD.WIDE.U32 R12, R9, R64, R12 ;  /* 0x00000040090c7225 */ /* 0x000fc800078e000c */
[----:B------:R-:W-:Y:S01]  /*1920*/  IMAD.IADD R11, R13, 0x1, R6 ;  /* 0x000000010d0b7824 */ /* 0x000fe200078e0206 */
[----:B------:R-:W-:Y:S01]  /*1930*/  SHF.R.S32.HI R13, RZ, 0x1f, R14 ;  /* 0x0000001fff0d7819 */ /* 0x000fe2000001140e */
[----:B------:R-:W-:-:S04]  /*1940*/  IMAD.WIDE.U32 R6, R10, R2, RZ ;  /* 0x000000020a067225 */ /* 0x000fc800078e00ff */
[----:B------:R-:W-:Y:S01]  /*1950*/  IMAD R3, R10, R0, R3 ;  /* 0x000000000a037224 */ /* 0x000fe200078e0203 */
[----:B------:R-:W-:Y:S01]  /*1960*/  MOV R10, R12 ;  /* 0x0000000c000a7202 */ /* 0x000fe20000000f00 */
[----:B------:R-:W-:-:S04]  /*1970*/  IMAD R4, R18, R13, R4 ;  /* 0x0000000d12047224 */ /* 0x000fc800078e0204 */
[----:B------:R-:W-:Y:S01]  /*1980*/  IMAD.WIDE.U32 R10, R14, R18, R10 ;  /* 0x000000120e0a7225 */ /* 0x000fe200078e000a */
[----:B------:R-:W-:-:S03]  /*1990*/  IADD3 R19, R7, R3, RZ ;  /* 0x0000000307137210 */ /* 0x000fc60007ffe0ff */
[----:B------:R-:W-:Y:S01]  /*19a0*/  IMAD.IADD R3, R11, 0x1, R4 ;  /* 0x000000010b037824 */ /* 0x000fe200078e0204 */
[----:B------:R-:W-:Y:S01]  /*19b0*/  MOV R4, R10 ;  /* 0x0000000a00047202 */ /* 0x000fe20000000f00 */
[----:B------:R-:W-:Y:S01]  /*19c0*/  IMAD.MOV.U32 R12, RZ, RZ, R6 ;  /* 0x000000ffff0c7224 */ /* 0x000fe200078e0006 */
[----:B------:R-:W-:Y:S05]  /*19d0*/  BRA `(.L_x_1664) ;  /* 0x0000051000007947 */ /* 0x000fea0003800000 */
.L_x_1663:
        /* <DEDUP_REMOVED lines=30> */
[----:B------:R-:W-:Y:S02]  /*1bc0*/  @!P0 IMAD.IADD R0, R0, 0x1, -R3 ;  /* 0x0000000100008824 */ /* 0x000fe400078e0a03 */
[----:B--2---:R-:W-:Y:S02]  /*1bd0*/  @!P3 IMAD R5, R15, R11, RZ ;  /* 0x0000000b0f05b224 */ /* 0x004fe400078e02ff */
[----:B------:R-:W-:Y:S01]  /*1be0*/  @P3 IMAD R9, R65, R7, RZ ;  /* 0x0000000741093224 */ /* 0x000fe200078e02ff */
[----:B------:R-:W-:Y:S01]  /*1bf0*/  ISETP.GE.U32.AND P2, PT, R0, R3, PT ;  /* 0x000000030000720c */ /* 0x000fe20003f46070 */
[----:B------:R-:W-:Y:S01]  /*1c00*/  @!P3 IMAD R5, R14, R6, R5 ;  /* 0x000000060e05b224 */ /* 0x000fe200078e0205 */
[----:B------:R-:W-:Y:S01]  /*1c10*/  LOP3.LUT R0, R245, R4, RZ, 0x3c, !PT ;  /* 0x00000004f5007212 */ /* 0x000fe200078e3cff */
[----:B------:R-:W-:-:S04]  /*1c20*/  @P3 IMAD.WIDE.U32 R26, R64, R7, RZ ;  /* 0x00000007401a3225 */ /* 0x000fc800078e00ff */
[----:B------:R-:W-:Y:S01]  /*1c30*/  @!P3 IMAD.WIDE.U32 R14, R14, R11, R24 ;  /* 0x0000000b0e0eb225 */ /* 0x000fe200078e0018 */
[----:B------:R-:W-:Y:S02]  /*1c40*/  ISETP.GE.AND P1, PT, R0, RZ, PT ;  /* 0x000000ff0000720c */ /* 0x000fe40003f26270 */
[----:B------:R-:W-:Y:S01]  /*1c50*/  @!P0 IADD3 R2, R2, 0x1, RZ ;  /* 0x0000000102028810 */ /* 0x000fe20007ffe0ff */
[----:B------:R-:W-:Y:S01]  /*1c60*/  @P3 IMAD.IADD R9, R27, 0x1, R9 ;  /* 0x000000011b093824 */ /* 0x000fe200078e0209 */
[----:B------:R-:W-:Y:S02]  /*1c70*/  @P3 MOV R10, R26 ;  /* 0x0000001a000a3202 */ /* 0x000fe40000000f00 */
[----:B------:R-:W-:Y:S02]  /*1c80*/  @!P3 IADD3 R9, R15, R5, RZ ;  /* 0x000000050f09b210 */ /* 0x000fe40007ffe0ff */
[----:B------:R-:W-:Y:S02]  /*1c90*/  ISETP.NE.AND P0, PT, R4, RZ, PT ;  /* 0x000000ff0400720c */ /* 0x000fe40003f05270 */
[----:B------:R-:W-:-:S02]  /*1ca0*/  LEA R5, R166, 0xffffffc0, 0x6 ;  /* 0xffffffc0a6057811 */ /* 0x000fc400078e30ff */
[----:B------:R-:W-:Y:S02]  /*1cb0*/  @!P3 MOV R10, R14 ;  /* 0x0000000e000ab202 */ /* 0x000fe40000000f00 */
[----:B------:R-:W-:Y:S01]  /*1cc0*/  SHF.R.S32.HI R15, RZ, 0x1f, R5 ;  /* 0x0000001fff0f7819 */ /* 0x000fe20000011405 */
[----:B------:R-:W-:Y:S01]  /*1cd0*/  IMAD R7, R65, R5, RZ ;  /* 0x0000000541077224 */ /* 0x000fe200078e02ff */
[----:B------:R-:W-:Y:S01]  /*1ce0*/  MOV R27, R9 ;  /* 0x00000009001b7202 */ /* 0x000fe20000000f00 */
[----:B------:R-:W-:Y:S01]  /*1cf0*/  IMAD.MOV.U32 R26, RZ, RZ, R10 ;  /* 0x000000ffff1a7224 */ /* 0x000fe200078e000a */
[----:B------:R-:W-:Y:S01]  /*1d00*/  @!P3 SHF.R.S32.HI R3, RZ, 0x1f, R12 ;  /* 0x0000001fff03b819 */ /* 0x000fe2000001140c */
[----:B------:R-:W-:Y:S01]  /*1d10*/  @!P3 IMAD R6, R67, R12, RZ ;  /* 0x0000000c4306b224 */ /* 0x000fe200078e02ff */
[----:B------:R-:W-:Y:S01]  /*1d20*/  @P2 IADD3 R2, R2, 0x1, RZ ;  /* 0x0000000102022810 */ /* 0x000fe20007ffe0ff */
[----:B------:R-:W-:Y:S02]  /*1d30*/  IMAD R7, R15, R64, R7 ;  /* 0x000000400f077224 */ /* 0x000fe400078e0207 */
[----:B------:R-:W-:-:S04]  /*1d40*/  IMAD.WIDE.U32 R26, R64, R5, R26 ;  /* 0x00000005401a7225 */ /* 0x000fc800078e001a */
[----:B------:R-:W-:Y:S01]  /*1d50*/  @!P3 IMAD.WIDE.U32 R24, R66, R12, RZ ;  /* 0x0000000c4218b225 */ /* 0x000fe200078e00ff */
[----:B------:R-:W-:-:S03]  /*1d60*/  @P3 IADD3 R12, R12, R13, RZ ;  /* 0x0000000d0c0c3210 */ /* 0x000fc60007ffe0ff */
[----:B------:R-:W-:Y:S02]  /*1d70*/  @!P3 IMAD R3, R3, R66, R6 ;  /* 0x000000420303b224 */ /* 0x000fe400078e0206 */
[----:B------:R-:W-:Y:S01]  /*1d80*/  @!P1 IMAD.MOV R2, RZ, RZ, -R2 ;  /* 0x000000ffff029224 */ /* 0x000fe200078e0a02 */
[----:B------:R-:W-:Y:S01]  /*1d90*/  @!P0 LOP3.LUT R2, RZ, R4, RZ, 0x33, !PT ;  /* 0x00000004ff028212 */ /* 0x000fe200078e33ff */
[----:B------:R-:W-:Y:S01]  /*1da0*/  @!P3 IMAD.IADD R25, R25, 0x1, R3 ;  /* 0x000000011919b824 */ /* 0x000fe200078e0203 */
[----:B------:R-:W-:Y:S01]  /*1db0*/  IADD3 R7, R27, R7, RZ ;  /* 0x000000071b077210 */ /* 0x000fe20007ffe0ff */
[----:B------:R-:W-:Y:S01]  /*1dc0*/  @!P3 IMAD R0, R23, R11, RZ ;  /* 0x0000000b1700b224 */ /* 0x000fe200078e02ff */
[----:B------:R-:W-:Y:S01]  /*1dd0*/  MOV R6, R26 ;  /* 0x0000001a00067202 */ /* 0x000fe20000000f00 */
[-C--:B------:R-:W-:Y:S01]  /*1de0*/  @P3 IMAD R3, R67, R12.reuse, RZ ;  /* 0x0000000c43033224 */ /* 0x080fe200078e02ff */
[----:B------:R-:W-:Y:S01]  /*1df0*/  @!P3 SHF.R.S32.HI R9, RZ, 0x1f, R11 ;  /* 0x0000001fff09b819 */ /* 0x000fe2000001140b */
[----:B------:R-:W-:Y:S01]  /*1e00*/  @P3 IMAD.WIDE.U32 R26, R66, R12, RZ ;  /* 0x0000000c421a3225 */ /* 0x000fe200078e00ff */
[----:B------:R-:W-:-:S03]  /*1e10*/  SHF.R.S32.HI R13, RZ, 0x1f, R2 ;  /* 0x0000001fff0d7819 */ /* 0x000fc60000011402 */
[----:B------:R-:W-:Y:S01]  /*1e20*/  IMAD R4, R19, R2, RZ ;  /* 0x0000000213047224 */ /* 0x000fe200078e02ff */
[----:B------:R-:W-:Y:S01]  /*1e30*/  @P3 IADD3 R19, R27, R3, RZ ;  /* 0x000000031b133210 */ /* 0x000fe20007ffe0ff */
[----:B------:R-:W-:Y:S02]  /*1e40*/  @!P3 IMAD R0, R22, R9, R0 ;  /* 0x000000091600b224 */ /* 0x000fe400078e0200 */
[----:B------:R-:W-:-:S04]  /*1e50*/  @!P3 IMAD.WIDE.U32 R22, R22, R11, R24 ;  /* 0x0000000b1616b225 */ /* 0x000fc800078e0018 */
[----:B------:R-:W-:Y:S01]  /*1e60*/  IMAD.WIDE.U32 R6, R18, R2, R6 ;  /* 0x0000000212067225 */ /* 0x000fe200078e0006 */
[----:B------:R-:W-:-:S03]  /*1e70*/  @P3 MOV R12, R26 ;  /* 0x0000001a000c3202 */ /* 0x000fc60000000f00 */
[----:B------:R-:W-:Y:S01]  /*1e80*/  IMAD R3, R18, R13, R4 ;  /* 0x0000000d12037224 */ /* 0x000fe200078e0204 */
[----:B------:R-:W-:Y:S01]  /*1e90*/  @!P3 MOV R12, R22 ;  /* 0x00000016000cb202 */ /* 0x000fe20000000f00 */
[----:B------:R-:W-:Y:S01]  /*1ea0*/  @!P3 IMAD.IADD R19, R23, 0x1, R0 ;  /* 0x000000011713b824 */ /* 0x000fe200078e0200 */
[----:B------:R-:W-:Y:S01]  /*1eb0*/  MOV R4, R6 ;  /* 0x0000000600047202 */ /* 0x000fe20000000f00 */
[----:B------:R-:W-:Y:S01]  /*1ec0*/  IMAD.IADD R3, R7, 0x1, R3 ;  /* 0x0000000107037824 */ /* 0x000fe200078e0203 */
[----:B------:R-:W-:Y:S02]  /*1ed0*/  MOV R9, R5 ;  /* 0x0000000500097202 */ /* 0x000fe40000000f00 */
[----:B------:R-:W-:Y:S02]  /*1ee0*/  MOV R14, R2 ;  /* 0x00000002000e7202 */ /* 0x000fe40000000f00 */
.L_x_1664:
[----:B-1----:R-:W-:Y:S05]  /*1ef0*/  BSYNC B0 ;  /* 0x0000000000007941 */ /* 0x002fea0003800000 */
.L_x_1662:
        /* <DEDUP_REMOVED lines=18> */
[----:B-1----:R-:W-:-:S03]  /*2020*/  IMAD.SHL.U32 R16, R70, 0x8, RZ ;  /* 0x0000000846107824 */ /* 0x002fc600078e00ff */
[----:B------:R-:W-:Y:S02]  /*2030*/  SHF.R.U32.HI R176, RZ, 0x3, R11 ;  /* 0x00000003ffb07819 */ /* 0x000fe4000001160b */
[----:B------:R-:W-:Y:S01]  /*2040*/  LOP3.LUT R17, R11, 0x38, R16, 0xf8, !PT ;  /* 0x000000380b117812 */ /* 0x000fe200078ef810 */
[----:B------:R-:W-:Y:S01]  /*2050*/  IMAD.IADD R11, R73, 0x1, -R0 ;  /* 0x00000001490b7824 */ /* 0x000fe200078e0a00 */
[----:B------:R-:W-:-:S04]  /*2060*/  SHF.R.S32.HI R72, RZ, 0x4, R23 ;  /* 0x00000004ff487819 */ /* 0x000fc80000011417 */
[----:B------:R-:W-:Y:S02]  /*2070*/  SHF.R.S32.HI R0, RZ, 0x1f, R11 ;  /* 0x0000001fff007819 */ /* 0x000fe4000001140b */
[----:B------:R-:W-:Y:S02]  /*2080*/  LOP3.LUT R176, R17, R176, RZ, 0x3c, !PT ;  /* 0x000000b011b07212 */ /* 0x000fe400078e3cff */
[----:B------:R-:W-:Y:S02]  /*2090*/  LEA.HI R23, R23, R72, RZ, 0x1 ;  /* 0x0000004817177211 */ /* 0x000fe400078f08ff */
[----:B------:R-:W-:Y:S02]  /*20a0*/  LEA.HI R0, R0, R11, RZ, 0x3 ;  /* 0x0000000b00007211 */ /* 0x000fe400078f18ff */
[----:B------:R-:W-:Y:S02]  /*20b0*/  IADD3 R30, P1, R16, R12, RZ ;  /* 0x0000000c101e7210 */ /* 0x000fe40007f3e0ff */
[----:B------:R-:W-:-:S02]  /*20c0*/  SHF.R.S32.HI R17, RZ, 0x1f, R16 ;  /* 0x0000001fff117819 */ /* 0x000fc40000011410 */
[----:B------:R-:W-:Y:S02]  /*20d0*/  LOP3.LUT R23, R23, 0xfffffffe, RZ, 0xc0, !PT ;  /* 0xfffffffe17177812 */ /* 0x000fe400078ec0ff */
[----:B------:R-:W-:Y:S01]  /*20e0*/  LOP3.LUT R12, R0, 0xfffffff8, RZ, 0xc0, !PT ;  /* 0xfffffff8000c7812 */ /* 0x000fe200078ec0ff */
[----:B------:R-:W-:Y:S02]  /*20f0*/  IMAD.X R31, R17, 0x1, R19, P1 ;  /* 0x00000001111f7824 */ /* 0x000fe400008e0613 */
[-C--:B------:R-:W-:Y:S02]  /*2100*/  IMAD R10, R15, R66.reuse, RZ ;  /* 0x000000420f0a7224 */ /* 0x080fe400078e02ff */
[----:B------:R-:W-:Y:S02]  /*2110*/  IMAD.IADD R72, R72, 0x1, -R23 ;  /* 0x0000000148487824 */ /* 0x000fe400078e0a17 */
[----:B------:R-:W-:Y:S02]  /*2120*/  IMAD.IADD R12, R11, 0x1, -R12 ;  /* 0x000000010b0c7824 */ /* 0x000fe400078e0a0c */
[----:B------:R-:W-:Y:S01]  /*2130*/  IMAD.WIDE.U32 R22, R9, R66, R30 ;  /* 0x0000004209167225 */ /* 0x000fe200078e001e */
[----:B------:R-:W-:-:S03]  /*2140*/  SHF.R.S32.HI R76, RZ, 0x1f, R247 ;  /* 0x0000001fff4c7819 */ /* 0x000fc600000114f7 */
[----:B------:R-:W-:Y:S01]  /*2150*/  IMAD R10, R9, R67, R10 ;  /* 0x00000043090a7224 */ /* 0x000fe200078e020a */
[----:B------:R-:W-:Y:S01]  /*2160*/  LEA.HI R15, R2, R73, RZ, 0x6 ;  /* 0x00000049020f7211 */ /* 0x000fe200078f30ff */
[----:B------:R-:W-:Y:S02]  /*2170*/  IMAD.SHL.U32 R19, R12, 0x40, RZ ;  /* 0x000000400c137824 */ /* 0x000fe400078e00ff */
[----:B------:R-:W-:Y:S02]  /*2180*/  IMAD.IADD R23, R23, 0x1, R10 ;  /* 0x0000000117177824 */ /* 0x000fe400078e020a */
[----:B------:R-:W-:Y:S01]  /*2190*/  IMAD.SHL.U32 R10, R72, 0x8, RZ ;  /* 0x00000008480a7824 */ /* 0x000fe200078e00ff */
[----:B------:R-:W-:Y:S01]  /*21a0*/  LOP3.LUT R19, R19, 0x1c0, RZ, 0xc0, !PT ;  /* 0x000001c013137812 */ /* 0x000fe200078ec0ff */
[----:B------:R-:W-:-:S03]  /*21b0*/  IMAD.SHL.U32 R15, R15, 0x8, RZ ;  /* 0x000000080f0f7824 */ /* 0x000fc600078e00ff */
[----:B------:R-:W-:Y:S02]  /*21c0*/  LOP3.LUT R10, R19, 0x8, R10, 0xf8, !PT ;  /* 0x00000008130a7812 */ /* 0x000fe400078ef80a */
[----:B------:R-:W-:Y:S02]  /*21d0*/  SHF.R.U32.HI R19, RZ, 0x3, R19 ;  /* 0x00000003ff137819 */ /* 0x000fe40000011613 */
[----:B------:R-:W-:Y:S02]  /*21e0*/  LOP3.LUT R176, R176, 0xfffffe00, R15, 0xf8, !PT ;  /* 0xfffffe00b0b07812 */ /* 0x000fe400078ef80f */
[----:B------:R-:W-:Y:S02]  /*21f0*/  SHF.R.S32.HI R15, RZ, 0x1f, R245 ;  /* 0x0000001fff0f7819 */ /* 0x000fe400000114f5 */
[C---:B------:R-:W-:Y:S02]  /*2200*/  LOP3.LUT P3, RZ, R12.reuse, 0x4, RZ, 0xc0, !PT ;  /* 0x000000040cff7812 */ /* 0x040fe4000786c0ff */
[----:B------:R-:W-:Y:S01]  /*2210*/  LOP3.LUT P2, RZ, R12, 0x2, RZ, 0xc0, !PT ;  /* 0x000000020cff7812 */ /* 0x000fe2000784c0ff */
[----:B------:R-:W-:Y:S01]  /*2220*/  IMAD.WIDE.U32 R22, R14, R28, R22 ;  /* 0x0000001c0e167225 */ /* 0x000fe200078e0016 */
[----:B------:R-:W-:-:S02]  /*2230*/  LOP3.LUT R10, R10, R19, RZ, 0x3c, !PT ;  /* 0x000000130a0a7212 */ /* 0x000fc400078e3cff */
[----:B------:R-:W-:Y:S01]  /*2240*/  IADD3 R12, R16, 0x40, RZ ;  /* 0x00000040100c7810 */ /* 0x000fe20007ffe0ff */
[----:B------:R-:W-:Y:S01]  /*2250*/  IMAD R189, R67, R180, RZ ;  /* 0x000000b443bd7224 */ /* 0x000fe200078e02ff */
[----:B------:R-:W-:-:S05]  /*2260*/  SHF.R.S32.HI R181, RZ, 0x1f, R180 ;  /* 0x0000001fffb57819 */ /* 0x000fca00000114b4 */
[----:B------:R-:W-:Y:S02]  /*2270*/  IMAD R189, R181, R66, R189 ;  /* 0x00000042b5bd7224 */ /* 0x000fe400078e02bd */
        /* <DEDUP_REMOVED lines=16> */
[----:B------:R-:W-:Y:S02]  /*2380*/  @P0 IMAD R11, R191, R8, RZ ;  /* 0x00000008bf0b0224 */ /* 0x000fe400078e02ff */
[----:B------:R-:W-:Y:S02]  /*2390*/  @P0 IMAD.MOV.U32 R8, RZ, RZ, R32 ;  /* 0x000000ffff080224 */ /* 0x000fe400078e0020 */
[----:B---3--:R-:W-:-:S04]  /*23a0*/  @!P0 IMAD.WIDE.U32 R30, R26, R247, RZ ;  /* 0x000000f71a1e8225 */ /* 0x008fc800078e00ff */
[----:B------:R-:W-:Y:S02]  /*23b0*/  @!P0 IMAD R9, R27, R247, RZ ;  /* 0x000000f71b098224 */ /* 0x000fe400078e02ff */
[----:B------:R-:W-:Y:S02]  /*23c0*/  @!P0 IMAD.MOV.U32 R8, RZ, RZ, R30 ;  /* 0x000000ffff088224 */ /* 0x000fe400078e001e */
[----:B------:R-:W-:Y:S02]  /*23d0*/  @!P0 IMAD R9, R26, R76, R9 ;  /* 0x0000004c1a098224 */ /* 0x000fe400078e0209 */
[----:B------:R-:W-:Y:S01]  /*23e0*/  @P0 IMAD.IADD R11, R33, 0x1, R11 ;  /* 0x00000001210b0824 */ /* 0x000fe200078e020b */
[----:B------:R-:W-:Y:S01]  /*23f0*/  IADD3 R26, P1, R16, R8, RZ ;  /* 0x00000008101a7210 */ /* 0x000fe20007f3e0ff */
[----:B------:R-:W-:Y:S02]  /*2400*/  @!P0 IMAD.IADD R11, R31, 0x1, R9 ;  /* 0x000000011f0b8824 */ /* 0x000fe400078e0209 */
[----:B------:R-:W-:-:S02]  /*2410*/  IMAD R9, R29, R14, RZ ;  /* 0x0000000e1d097224 */ /* 0x000fc400078e02ff */
[----:B------:R-:W-:Y:S02]  /*2420*/  IMAD.X R27, R17, 0x1, R11, P1 ;  /* 0x00000001111b7824 */ /* 0x000fe400008e060b */
[----:B------:R-:W-:Y:S02]  /*2430*/  IMAD R8, R25, R245, RZ ;  /* 0x000000f519087224 */ /* 0x000fe400078e02ff */
[----:B------:R-:W-:Y:S02]  /*2440*/  IMAD.SHL.U32 R11, R0, 0x40, RZ ;  /* 0x00000040000b7824 */ /* 0x000fe400078e00ff */
[----:B------:R-:W-:Y:S01]  /*2450*/  IMAD R9, R13, R28, R9 ;  /* 0x0000001c0d097224 */ /* 0x000fe200078e0209 */
[----:B----4-:R-:W-:Y:S01]  /*2460*/  ISETP.GE.AND P0, PT, R12, R79, PT ;  /* 0x0000004f0c00720c */ /* 0x010fe20003f06270 */
[----:B------:R-:W-:Y:S01]  /*2470*/  IMAD R8, R24, R15, R8 ;  /* 0x0000000f18087224 */ /* 0x000fe200078e0208 */
[----:B------:R-:W-:Y:S01]  /*2480*/  LOP3.LUT R56, R10, 0xfffffe00, R11, 0xf8, !PT ;  /* 0xfffffe000a387812 */ /* 0x000fe200078ef80b */
[----:B------:R-:W-:Y:S01]  /*2490*/  IMAD.WIDE.U32 R184, R245, R24, R26 ;  /* 0x00000018f5b87225 */ /* 0x000fe200078e001a */
[----:B------:R-:W-:-:S03]  /*24a0*/  IADD3 R11, R16, 0x80, RZ ;  /* 0x00000080100b7810 */ /* 0x000fc60007ffe0ff */
[----:B------:R-:W-:Y:S02]  /*24b0*/  IMAD.IADD R23, R23, 0x1, R9 ;  /* 0x0000000117177824 */ /* 0x000fe400078e0209 */
[----:B------:R-:W-:Y:S01]  /*24c0*/  IMAD.IADD R185, R185, 0x1, R8 ;  /* 0x00000001b9b97824 */ /* 0x000fe200078e0208 */
[----:B------:R-:W-:Y:S01]  /*24d0*/  SEL R8, RZ, 0xffffffff, P0 ;  /* 0xffffffffff087807 */ /* 0x000fe20000000000 */
[----:B------:R-:W-:Y:S01]  /*24e0*/  IMAD.WIDE.U32 R22, R180, R66, R22 ;  /* 0x00000042b4167225 */ /* 0x000fe200078e0016 */
[CC--:B------:R-:W-:Y:S02]  /*24f0*/  ISETP.GE.AND P1, PT, R16.reuse, R79.reuse, PT ;  /* 0x0000004f1000720c */ /* 0x0c0fe40003f26270 */
[----:B------:R-:W-:Y:S02]  /*2500*/  ISETP.GE.AND P0, PT, R11, R79, PT ;  /* 0x0000004f0b00720c */ /* 0x000fe40003f06270 */
[----:B------:R-:W-:Y:S01]  /*2510*/  IADD3 R10, R16, 0xc0, RZ ;  /* 0x000000c0100a7810 */ /* 0x000fe20007ffe0ff */
[----:B------:R-:W-:Y:S01]  /*2520*/  IMAD.SHL.U32 R8, R8, 0x2, RZ ;  /* 0x0000000208087824 */ /* 0x000fe200078e00ff */
[----:B------:R-:W-:Y:S01]  /*2530*/  SEL R9, RZ, 0x1, P1 ;  /* 0x00000001ff097807 */ /* 0x000fe20000800000 */
[----:B------:R-:W-:Y:S01]  /*2540*/  IMAD.IADD R189, R23, 0x1, R189 ;  /* 0x0000000117bd7824 */ /* 0x000fe200078e02bd */
[----:B------:R-:W-:-:S02]  /*2550*/  SEL R0, RZ, 0x4, P0 ;  /* 0x00000004ff007807 */ /* 0x000fc40000000000 */
[----:B------:R-:W-:Y:S02]  /*2560*/  ISETP.GE.AND P1, PT, R10, R79, PT ;  /* 0x0000004f0a00720c */ /* 0x000fe40003f26270 */
[----:B------:R-:W-:Y:S02]  /*2570*/  LEA R188, P0, R22, R6, 0x1 ;  /* 0x0000000616bc7211 */ /* 0x000fe400078008ff */
[----:B------:R-:W-:Y:S02]  /*2580*/  LOP3.LUT R8, R8, 0x2, R9, 0xe2, !PT ;  /* 0x0000000208087812 */ /* 0x000fe400078ee209 */
[----:B------:R-:W-:Y:S02]  /*2590*/  SEL R75, RZ, 0x8, P1 ;  /* 0x00000008ff4b7807 */ /* 0x000fe40000800000 */
[----:B------:R-:W-:Y:S02]  /*25a0*/  LEA.HI.X R189, R22, R7, R189, 0x1, P0 ;  /* 0x0000000716bd7211 */ /* 0x000fe400000f0cbd */
[----:B------:R-:W-:-:S02]  /*25b0*/  SHF.R.S32.HI R7, RZ, 0x1f, R78 ;  /* 0x0000001fff077819 */ /* 0x000fc4000001144e */
[----:B------:R-:W-:Y:S02]  /*25c0*/  LOP3.LUT R75, R75, R8, R0, 0xfe, !PT ;  /* 0x000000084b4b7212 */ /* 0x000fe400078efe00 */
[----:B------:R-:W-:-:S04]  /*25d0*/  LEA.HI R0, R7, R78, RZ, 0x6 ;  /* 0x0000004e07007211 */ /* 0x000fc800078f30ff */
[----:B------:R-:W-:Y:S02]  /*25e0*/  SHF.R.S32.HI R0, RZ, 0x6, R0 ;  /* 0x00000006ff007819 */ /* 0x000fe40000011400 */
[----:B------:R-:W-:Y:S02]  /*25f0*/  IADD3 R178, P0, R16, R4, RZ ;  /* 0x0000000410b27210 */ /* 0x000fe40007f1e0ff */
[----:B------:R-:W-:Y:S01]  /*2600*/  IMNMX R103, R239, R0, !PT ;  /* 0x00000000ef677217 */ /* 0x000fe20007800200 */
[----:B------:R-:W-:-:S03]  /*2610*/  IMAD.WIDE R24, R243, 0x40, R180 ;  /* 0x00000040f3187825 */ /* 0x000fc600078e02b4 */
[----:B------:R-:W-:Y:S01]  /*2620*/  ISETP.GT.AND P1, PT, R166, R103, PT ;  /* 0x00000067a600720c */ /* 0x000fe20003f24270 */
[----:B------:R-:W-:Y:S02]  /*2630*/  IMAD.X R179, R17, 0x1, R3, P0 ;  /* 0x0000000111b37824 */ /* 0x000fe400000e0603 */
[----:B------:R-:W-:Y:S02]  /*2640*/  IMAD R187, R25, R190, RZ ;  /* 0x000000be19bb7224 */ /* 0x000fe400078e02ff */
[----:B------:R-:W-:-:S04]  /*2650*/  IMAD.WIDE.U32 R178, R180, R64, R178 ;  /* 0x00000040b4b27225 */ /* 0x000fc800078e00b2 */
[----:B------:R-:W-:Y:S01]  /*2660*/  IMAD.IADD R177, R179, 0x1, R177 ;  /* 0x00000001b3b17824 */ /* 0x000fe200078e02b1 */
[----:B------:R-:W-:Y:S01]  /*2670*/  LEA R240, P0, R178, R182, 0x1 ;  /* 0x000000b6b2f07211 */ /* 0x000fe200078008ff */
[C---:B------:R-:W-:Y:S02]  /*2680*/  IMAD R187, R24.reuse, R191, R187 ;  /* 0x000000bf18bb7224 */ /* 0x040fe400078e02bb */
[----:B------:R-:W-:Y:S01]  /*2690*/  IMAD.WIDE.U32 R184, R24, R190, R184 ;  /* 0x000000be18b87225 */ /* 0x000fe200078e00b8 */
[----:B------:R-:W-:-:S03]  /*26a0*/  LEA.HI.X R241, R178, R183, R177, 0x1, P0 ;  /* 0x000000b7b2f17211 */ /* 0x000fc600000f0cb1 */
[----:B------:R-:W-:Y:S02]  /*26b0*/  @!P4 IMAD.MOV.U32 R18, RZ, RZ, RZ ;  /* 0x000000ffff12c224 */ /* 0x000fe400078e00ff */
        /* <DEDUP_REMOVED lines=13> */
[----:B------:R-:W-:-:S02]  /*2790*/  SHF.R.S32.HI R19, RZ, 0x1f, R78 ;  /* 0x0000001fff137819 */ /* 0x000fc4000001144e */
[----:B-----5:R-:W-:Y:S01]  /*27a0*/  IADD3 R18, R18, R5, RZ ;  /* 0x0000000512127210 */ /* 0x020fe20007ffe0ff */
[C---:B------:R-:W-:Y:S01]  /*27b0*/  IMAD.WIDE.U32 R194, R66.reuse, 0x60, RZ ;  /* 0x0000006042c27825 */ /* 0x040fe200078e00ff */
[----:B------:R-:W-:Y:S02]  /*27c0*/  LOP3.LUT R168, R75, 0xffff, RZ, 0xc0, !PT ;  /* 0x0000ffff4ba87812 */ /* 0x000fe400078ec0ff */
[C---:B------:R-:W-:Y:S01]  /*27d0*/  SHF.L.U64.HI R82, R66.reuse, 0x5, R67 ;  /* 0x0000000542527819 */ /* 0x040fe20000010243 */
[----:B------:R-:W-:Y:S01]  /*27e0*/  IMAD.SHL.U32 R81, R66, 0x20, RZ ;  /* 0x0000002042517824 */ /* 0x000fe200078e00ff */
[----:B------:R-:W-:Y:S01]  /*27f0*/  LOP3.LUT R174, R168, 0x1, RZ, 0xc0, !PT ;  /* 0x00000001a8ae7812 */ /* 0x000fe200078ec0ff */
[----:B------:R-:W-:Y:S01]  /*2800*/  IMAD.SHL.U32 R101, R64, 0x20, RZ ;  /* 0x0000002040657824 */ /* 0x000fe200078e00ff */
[C---:B------:R-:W-:Y:S01]  /*2810*/  LOP3.LUT R172, R168.reuse, 0x2, RZ, 0xc0, !PT ;  /* 0x00000002a8ac7812 */ /* 0x040fe200078ec0ff */
[----:B------:R-:W-:Y:S01]  /*2820*/  IMAD.MOV.U32 R141, RZ, RZ, R241 ;  /* 0x000000ffff8d7224 */ /* 0x000fe200078e00f1 */
[----:B------:R-:W-:Y:S01]  /*2830*/  LOP3.LUT R170, R168, 0x4, RZ, 0xc0, !PT ;  /* 0x00000004a8aa7812 */ /* 0x000fe200078ec0ff */
[----:B------:R-:W-:Y:S01]  /*2840*/  IMAD.MOV.U32 R142, RZ, RZ, R188 ;  /* 0x000000ffff8e7224 */ /* 0x000fe200078e00bc */
[C---:B------:R-:W-:Y:S01]  /*2850*/  SHF.L.U64.HI R82, R81.reuse, 0x1, R82 ;  /* 0x0000000151527819 */ /* 0x040fe20000010252 */
[----:B------:R-:W-:Y:S01]  /*2860*/  IMAD.MOV.U32 R143, RZ, RZ, R189 ;  /* 0x000000ffff8f7224 */ /* 0x000fe200078e00bd */
[C---:B------:R-:W-:Y:S01]  /*2870*/  IADD3 R173, R180.reuse, 0x10, RZ ;  /* 0x00000010b4ad7810 */ /* 0x040fe20007ffe0ff */
[----:B------:R-:W-:Y:S01]  /*2880*/  IMAD.SHL.U32 R81, R81, 0x2, RZ ;  /* 0x0000000251517824 */ /* 0x000fe200078e00ff */
[----:B------:R-:W-:-:S02]  /*2890*/  IADD3 R171, R180, 0x20, RZ ;  /* 0x00000020b4ab7810 */ /* 0x000fc40007ffe0ff */
[----:B------:R-:W-:Y:S02]  /*28a0*/  IADD3 R169, R180, 0x30, RZ ;  /* 0x00000030b4a97810 */ /* 0x000fe40007ffe0ff */
[----:B------:R-:W-:Y:S02]  /*28b0*/  SHF.L.U64.HI R102, R64, 0x5, R65 ;  /* 0x0000000540667819 */ /* 0x000fe40000010241 */
[----:B------:R-:W-:Y:S02]  /*28c0*/  MOV R140, R240 ;  /* 0x000000f0008c7202 */ /* 0x000fe40000000f00 */
[----:B------:R-:W-:Y:S01]  /*28d0*/  LOP3.LUT R168, R168, 0x8, RZ, 0xc0, !PT ;  /* 0x00000008a8a87812 */ /* 0x000fe200078ec0ff */
[----:B--2---:R-:W-:-:S04]  /*28e0*/  IMAD R3, R33, R247, RZ ;  /* 0x000000f721037224 */ /* 0x004fc800078e02ff */
[----:B------:R-:W-:Y:S02]  /*28f0*/  IMAD R0, R32, R76, R3 ;  /* 0x0000004c20007224 */ /* 0x000fe400078e0203 */
[----:B---3--:R-:W-:Y:S02]  /*2900*/  IMAD R3, R35, R247, RZ ;  /* 0x000000f723037224 */ /* 0x008fe400078e02ff */
[----:B------:R-:W-:-:S04]  /*2910*/  IMAD.WIDE.U32 R32, R247, R32, R16 ;  /* 0x00000020f7207225 */ /* 0x000fc800078e0010 */
[----:B------:R-:W-:-:S04]  /*2920*/  IMAD.WIDE.U32 R30, R247, R34, R16 ;  /* 0x00000022f71e7225 */ /* 0x000fc800078e0010 */
[----:B------:R-:W-:Y:S01]  /*2930*/  IMAD R2, R34, R76, R3 ;  /* 0x0000004c22027224 */ /* 0x000fe200078e0203 */
[----:B------:R-:W-:Y:S01]  /*2940*/  SHF.R.S32.HI R3, RZ, 0x1f, R5 ;  /* 0x0000001fff037819 */ /* 0x000fe20000011405 */
[----:B------:R-:W-:Y:S02]  /*2950*/  IMAD.IADD R33, R33, 0x1, R0 ;  /* 0x0000000121217824 */ /* 0x000fe400078e0200 */
[-C--:B----4-:R-:W-:Y:S02]  /*2960*/  IMAD R0, R199, R5.reuse, RZ ;  /* 0x00000005c7007224 */ /* 0x090fe400078e02ff */
[----:B------:R-:W-:Y:S02]  /*2970*/  IMAD.IADD R31, R31, 0x1, R2 ;  /* 0x000000011f1f7824 */ /* 0x000fe400078e0202 */
[----:B------:R-:W-:Y:S02]  /*2980*/  IMAD R4, R197, R5, RZ ;  /* 0x00000005c5047224 */ /* 0x000fe400078e02ff */
[----:B------:R-:W-:-:S02]  /*2990*/  IMAD R0, R198, R3, R0 ;  /* 0x00000003c6007224 */ /* 0x000fc400078e0200 */
[----:B------:R-:W-:-:S04]  /*29a0*/  IMAD.WIDE.U32 R30, R198, R5, R30 ;  /* 0x00000005c61e7225 */ /* 0x000fc800078e001e */
[C---:B------:R-:W-:Y:S02]  /*29b0*/  IMAD R4, R196.reuse, R3, R4 ;  /* 0x00000003c4047224 */ /* 0x040fe400078e0204 */
[----:B------:R-:W-:Y:S01]  /*29c0*/  IMAD.WIDE.U32 R32, R196, R5, R32 ;  /* 0x00000005c4207225 */ /* 0x000fe200078e0020 */
[----:B------:R-:W-:-:S03]  /*29d0*/  IADD3 R3, P0, -R78, R180, RZ ;  /* 0x000000b44e037210 */ /* 0x000fc60007f1e1ff */
[----:B------:R-:W-:Y:S01]  /*29e0*/  IMAD.IADD R31, R31, 0x1, R0 ;  /* 0x000000011f1f7824 */ /* 0x000fe200078e0200 */
[----:B------:R-:W-:Y:S01]  /*29f0*/  LEA.HI R165, R15, R15, RZ, 0x1 ;  /* 0x0000000f0fa57211 */ /* 0x000fe200078f08ff */
[-C--:B------:R-:W-:Y:S02]  /*2a00*/  IMAD R2, R29, R14.reuse, RZ ;  /* 0x0000000e1d027224 */ /* 0x080fe400078e02ff */
[----:B------:R-:W-:Y:S02]  /*2a10*/  IMAD R0, R27, R14, RZ ;  /* 0x0000000e1b007224 */ /* 0x000fe400078e02ff */
[----:B------:R-:W-:Y:S01]  /*2a20*/  IMAD.IADD R33, R33, 0x1, R4 ;  /* 0x0000000121217824 */ /* 0x000fe200078e0204 */
[----:B------:R-:W-:Y:S01]  /*2a30*/  SHF.R.S32.HI R165, RZ, 0x1, R165 ;  /* 0x00000001ffa57819 */ /* 0x000fe200000114a5 */
[-C--:B------:R-:W-:Y:S02]  /*2a40*/  IMAD R2, R28, R13.reuse, R2 ;  /* 0x0000000d1c027224 */ /* 0x080fe400078e0202 */
[----:B------:R-:W-:-:S02]  /*2a50*/  IMAD R0, R26, R13, R0 ;  /* 0x0000000d1a007224 */ /* 0x000fc400078e0200 */
[----:B------:R-:W-:-:S04]  /*2a60*/  IMAD.WIDE.U32 R28, R28, R14, R32 ;  /* 0x0000000e1c1c7225 */ /* 0x000fc800078e0020 */
[----:B------:R-:W-:-:S04]  /*2a70*/  IMAD.WIDE.U32 R26, R26, R14, R30 ;  /* 0x0000000e1a1a7225 */ /* 0x000fc800078e001e */
[----:B------:R-:W-:Y:S02]  /*2a80*/  IMAD.X R19, R181, 0x1, ~R19, P0 ;  /* 0x00000001b5137824 */ /* 0x000fe400000e0e13 */
[----:B------:R-:W-:Y:S02]  /*2a90*/  IMAD.IADD R29, R29, 0x1, R2 ;  /* 0x000000011d1d7824 */ /* 0x000fe400078e0202 */
[----:B------:R-:W-:Y:S02]  /*2aa0*/  IMAD.IADD R27, R27, 0x1, R0 ;  /* 0x000000011b1b7824 */ /* 0x000fe400078e0200 */
[C---:B------:R-:W-:Y:S02]  /*2ab0*/  IMAD R131, R19.reuse, R196, RZ ;  /* 0x000000c413837224 */ /* 0x040fe400078e02ff */
[----:B------:R-:W-:Y:S02]  /*2ac0*/  IMAD R135, R19, R198, RZ ;  /* 0x000000c613877224 */ /* 0x000fe400078e02ff */
[----:B------:R-:W-:-:S02]  /*2ad0*/  IMAD R4, R180, R165, R77 ;  /* 0x000000a5b4047224 */ /* 0x000fc400078e024d */
[----:B------:R-:W-:Y:S02]  /*2ae0*/  IMAD R139, R165, R18, RZ ;  /* 0x00000012a58b7224 */ /* 0x000fe400078e02ff */
[-C--:B------:R-:W-:Y:S02]  /*2af0*/  IMAD R131, R197, R3.reuse, R131 ;  /* 0x00000003c5837224 */ /* 0x080fe400078e0283 */
[-C--:B------:R-:W-:Y:S02]  /*2b00*/  IMAD R135, R199, R3.reuse, R135 ;  /* 0x00000003c7877224 */ /* 0x080fe400078e0287 */
[----:B------:R-:W-:-:S04]  /*2b10*/  IMAD.WIDE.U32 R14, R196, R3, R28 ;  /* 0x00000003c40e7225 */ /* 0x000fc800078e001c */
[----:B------:R-:W-:-:S04]  /*2b20*/  IMAD.WIDE.U32 R18, R198, R3, R26 ;  /* 0x00000003c6127225 */ /* 0x000fc800078e001a */
[----:B------:R-:W-:Y:S01]  /*2b30*/  IMAD.IADD R3, R77, 0x1, R4 ;  /* 0x000000014d037824 */ /* 0x000fe200078e0204 */
[----:B------:R-:W-:Y:S02]  /*2b40*/  SHF.R.S32.HI R2, RZ, 0x1f, R139 ;  /* 0x0000001fff027819 */ /* 0x000fe4000001148b */
[----:B------:R-:W-:Y:S02]  /*2b50*/  IADD3 R0, P3, R139, R4, RZ ;  /* 0x000000048b007210 */ /* 0x000fe40007f7e0ff */
[----:B------:R-:W-:Y:S02]  /*2b60*/  IADD3 R135, R19, R135, RZ ;  /* 0x0000008713877210 */ /* 0x000fe40007ffe0ff */
[C---:B------:R-:W-:Y:S02]  /*2b70*/  LEA R134, P0, R18.reuse, R24, 0x1 ;  /* 0x0000001812867211 */ /* 0x040fe400078008ff */
[----:B------:R-:W-:Y:S01]  /*2b80*/  IADD3 R139, P2, R139, R3, RZ ;  /* 0x000000038b8b7210 */ /* 0x000fe20007f5e0ff */
[----:B------:R-:W-:Y:S01]  /*2b90*/  IMAD.IADD R131, R15, 0x1, R131 ;  /* 0x000000010f837824 */ /* 0x000fe200078e0283 */
[----:B------:R-:W-:Y:S01]  /*2ba0*/  LEA.HI.X R135, R18, R25, R135, 0x1, P0 ;  /* 0x0000001912877211 */ /* 0x000fe200000f0c87 */
[----:B------:R-:W-:Y:S01]  /*2bb0*/  IMAD.SHL.U32 R18, R0, 0x2, RZ ;  /* 0x0000000200127824 */ /* 0x000fe200078e00ff */
[----:B------:R-:W-:Y:S01]  /*2bc0*/  LEA R132, P1, R14, R22, 0x1 ;  /* 0x000000160e847211 */ /* 0x000fe200078208ff */
[----:B------:R-:W-:Y:S01]  /*2bd0*/  IMAD.SHL.U32 R138, R139, 0x2, RZ ;  /* 0x000000028b8a7824 */ /* 0x000fe200078e00ff */
[----:B------:R-:W-:-:S02]  /*2be0*/  LEA.HI.X.SX32 R5, R4, R2, 0x1, P3 ;  /* 0x0000000204057211 */ /* 0x000fc400018f0eff */
[----:B------:R-:W-:Y:S02]  /*2bf0*/  LEA.HI.X.SX32 R2, R3, R2, 0x1, P2 ;  /* 0x0000000203027211 */ /* 0x000fe400010f0eff */
[----:B------:R-:W-:Y:S02]  /*2c00*/  LEA.HI.X R131, R14, R23, R131, 0x1, P1 ;  /* 0x000000170e837211 */ /* 0x000fe400008f0c83 */
[----:B------:R-:W-:Y:S02]  /*2c10*/  SHF.L.U64.HI R0, R0, 0x1, R5 ;  /* 0x0000000100007819 */ /* 0x000fe40000010205 */
[----:B------:R-:W-:Y:S02]  /*2c20*/  SHF.L.U64.HI R139, R139, 0x1, R2 ;  /* 0x000000018b8b7819 */ /* 0x000fe40000010202 */
[C---:B------:R-:W-:Y:S02]  /*2c30*/  IADD3 R58, P1, R8.reuse, R18, RZ ;  /* 0x00000012083a7210 */ /* 0x040fe40007f3e0ff */
[----:B------:R-:W-:-:S02]  /*2c40*/  IADD3 R136, P3, R8, R138, RZ ;  /* 0x0000008a08887210 */ /* 0x000fc40007f7e0ff */
[C---:B------:R-:W-:Y:S02]  /*2c50*/  IADD3 R138, P2, R6.reuse, R138, RZ ;  /* 0x0000008a068a7210 */ /* 0x040fe40007f5e0ff */
[----:B------:R-:W-:Y:S01]  /*2c60*/  IADD3 R18, P0, R6, R18, RZ ;  /* 0x0000001206127210 */ /* 0x000fe20007f1e0ff */
[----:B------:R-:W-:Y:S01]  /*2c70*/  IMAD.X R59, R9, 0x1, R0, P1 ;  /* 0x00000001093b7824 */ /* 0x000fe200008e0600 */
[----:B------:R-:W-:Y:S01]  /*2c80*/  IADD3 R96, P1, R237, 0x80, RZ ;  /* 0x00000080ed607810 */ /* 0x000fe20007f3e0ff */
[--C-:B------:R-:W-:Y:S01]  /*2c90*/  IMAD.X R137, R9, 0x1, R139.reuse, P3 ;  /* 0x0000000109897824 */ /* 0x100fe200018e068b */
[C---:B------:R-:W-:Y:S01]  /*2ca0*/  IADD3.X R19, R7.reuse, R0, RZ, P0, !PT ;  /* 0x0000000007137210 */ /* 0x040fe200007fe4ff */
[----:B------:R-:W-:Y:S01]  /*2cb0*/  IMAD.X R139, R7, 0x1, R139, P2 ;  /* 0x00000001078b7824 */ /* 0x000fe200010e068b */
[C---:B------:R-:W-:Y:S02]  /*2cc0*/  IADD3 R100, P2, R237.reuse, 0x40, RZ ;  /* 0x00000040ed647810 */ /* 0x040fe40007f5e0ff */
[----:B------:R-:W-:Y:S01]  /*2cd0*/  IADD3 R90, P0, R237, 0xc0, RZ ;  /* 0x000000c0ed5a7810 */ /* 0x000fe20007f1e0ff */
[--C-:B------:R-:W-:Y:S01]  /*2ce0*/  IMAD.X R95, RZ, RZ, R238.reuse, P1 ;  /* 0x000000ffff5f7224 */ /* 0x100fe200008e06ee */
[----:B------:R-:W-:Y:S01]  /*2cf0*/  SHF.L.U32 R175, R165, 0x4, RZ ;  /* 0x00000004a5af7819 */ /* 0x000fe200000006ff */
[--C-:B------:R-:W-:Y:S01]  /*2d00*/  IMAD.X R99, RZ, RZ, R238.reuse, P2 ;  /* 0x000000ffff637224 */ /* 0x100fe200010e06ee */
[-C--:B------:R-:W-:Y:S01]  /*2d10*/  IADD3 R94, P1, R96, R237.reuse, RZ ;  /* 0x000000ed605e7210 */ /* 0x080fe20007f3e0ff */
[----:B------:R-:W-:Y:S01]  /*2d20*/  IMAD.X R89, RZ, RZ, R238, P0 ;  /* 0x000000ffff597224 */ /* 0x000fe200000e06ee */
[-C--:B------:R-:W-:Y:S01]  /*2d30*/  IADD3 R98, P2, R100, R237.reuse, RZ ;  /* 0x000000ed64627210 */ /* 0x080fe20007f5e0ff */
[----:B------:R-:W-:Y:S01]  /*2d40*/  IMAD.SHL.U32 R105, R198, 0x10, RZ ;  /* 0x00000010c6697824 */ /* 0x000fe200078e00ff */
[----:B------:R-:W-:-:S02]  /*2d50*/  IADD3 R88, P0, R90, R237, RZ ;  /* 0x000000ed5a587210 */ /* 0x000fc40007f1e0ff */
[C---:B------:R-:W-:Y:S02]  /*2d60*/  IADD3 R164, R175.reuse, 0x40, RZ ;  /* 0x00000040afa47810 */ /* 0x040fe40007ffe0ff */
[C---:B------:R-:W-:Y:S02]  /*2d70*/  IADD3 R163, R175.reuse, 0x80, RZ ;  /* 0x00000080afa37810 */ /* 0x040fe40007ffe0ff */
[----:B------:R-:W-:Y:S01]  /*2d80*/  IADD3 R161, R175, 0xc0, RZ ;  /* 0x000000c0afa17810 */ /* 0x000fe20007ffe0ff */
[--C-:B------:R-:W-:Y:S01]  /*2d90*/  IMAD.X R93, R95, 0x1, R238.reuse, P1 ;  /* 0x000000015f5d7824 */ /* 0x100fe200008e06ee */
[----:B------:R-:W-:Y:S01]  /*2da0*/  IADD3.X R87, R89, R238, RZ, P0, !PT ;  /* 0x000000ee59577210 */ /* 0x000fe200007fe4ff */
[----:B------:R-:W-:Y:S01]  /*2db0*/  IMAD R3, R67, 0x60, RZ ;  /* 0x0000006043037824 */ /* 0x000fe200078e02ff */
[----:B------:R-:W-:Y:S01]  /*2dc0*/  SHF.L.U64.HI R104, R198, 0x4, R199 ;  /* 0x00000004c6687819 */ /* 0x000fe200000102c7 */
[----:B------:R-:W-:Y:S01]  /*2dd0*/  IMAD.X R97, R99, 0x1, R238, P2 ;  /* 0x0000000163617824 */ /* 0x000fe200010e06ee */
[----:B------:R-:W-:Y:S01]  /*2de0*/  IADD3 R92, P4, R98, R237, RZ ;  /* 0x000000ed625c7210 */ /* 0x000fe20007f9e0ff */
[----:B------:R-:W-:Y:S01]  /*2df0*/  IMAD.SHL.U32 R115, R198, 0x20, RZ ;  /* 0x00000020c6737824 */ /* 0x000fe200078e00ff */
[----:B------:R-:W-:-:S02]  /*2e00*/  IADD3 R106, P5, R105, 0x40, RZ ;  /* 0x00000040696a7810 */ /* 0x000fc40007fbe0ff */
[C---:B------:R-:W-:Y:S02]  /*2e10*/  IADD3 R110, P1, R105.reuse, 0x80, RZ ;  /* 0x00000080696e7810 */ /* 0x040fe40007f3e0ff */
[----:B------:R-:W-:Y:S01]  /*2e20*/  IADD3 R118, P0, R105, 0xc0, RZ ;  /* 0x000000c069767810 */ /* 0x000fe20007f1e0ff */
[C---:B------:R-:W-:Y:S01]  /*2e30*/  IMAD.IADD R162, R175.reuse, 0x1, R164 ;  /* 0x00000001afa27824 */ /* 0x040fe200078e02a4 */
[-C--:B------:R-:W-:Y:S01]  /*2e40*/  IADD3 R86, P3, R94, R237.reuse, RZ ;  /* 0x000000ed5e567210 */ /* 0x080fe20007f7e0ff */
[C---:B------:R-:W-:Y:S01]  /*2e50*/  IMAD.IADD R160, R175.reuse, 0x1, R163 ;  /* 0x00000001afa07824 */ /* 0x040fe200078e02a3 */
[----:B------:R-:W-:Y:S02]  /*2e60*/  IADD3 R84, P2, R88, R237, RZ ;  /* 0x000000ed58547210 */ /* 0x000fe40007f5e0ff */
[----:B------:R-:W-:Y:S01]  /*2e70*/  IADD3 R158, R175, R161, RZ ;  /* 0x000000a1af9e7210 */ /* 0x000fe20007ffe0ff */
[C---:B------:R-:W-:Y:S01]  /*2e80*/  IMAD.SHL.U32 R127, R196.reuse, 0x10, RZ ;  /* 0x00000010c47f7824 */ /* 0x040fe200078e00ff */
[----:B------:R-:W-:Y:S01]  /*2e90*/  IADD3 R80, R195, R3, RZ ;  /* 0x00000003c3507210 */ /* 0x000fe20007ffe0ff */
[----:B------:R-:W-:Y:S01]  /*2ea0*/  IMAD.X R91, R97, 0x1, R238, P4 ;  /* 0x00000001615b7824 */ /* 0x000fe200020e06ee */
[----:B------:R-:W-:Y:S01]  /*2eb0*/  IADD3.X R85, R93, R238, RZ, P3, !PT ;  /* 0x000000ee5d557210 */ /* 0x000fe20001ffe4ff */
[--C-:B------:R-:W-:Y:S01]  /*2ec0*/  IMAD.X R107, RZ, RZ, R104.reuse, P5 ;  /* 0x000000ffff6b7224 */ /* 0x100fe200028e0668 */
[C-C-:B------:R-:W-:Y:S01]  /*2ed0*/  SHF.L.U64.HI R126, R196.reuse, 0x4, R197.reuse ;  /* 0x00000004c47e7819 */ /* 0x140fe200000102c5 */
[--C-:B------:R-:W-:Y:S01]  /*2ee0*/  IMAD.X R111, RZ, RZ, R104.reuse, P1 ;  /* 0x000000ffff6f7224 */ /* 0x100fe200008e0668 */
[C---:B------:R-:W-:Y:S01]  /*2ef0*/  SHF.L.U64.HI R128, R196.reuse, 0x5, R197 ;  /* 0x00000005c4807819 */ /* 0x040fe200000102c5 */
[----:B------:R-:W-:Y:S01]  /*2f00*/  IMAD.X R119, RZ, RZ, R104, P0 ;  /* 0x000000ffff777224 */ /* 0x000fe200000e0668 */
[----:B------:R-:W-:Y:S01]  /*2f10*/  SHF.L.U32 R129, R196, 0x5, RZ ;  /* 0x00000005c4817819 */ /* 0x000fe200000006ff */
[----:B------:R-:W-:Y:S01]  /*2f20*/  IMAD.SHL.U32 R167, R165, 0x20, RZ ;  /* 0x00000020a5a77824 */ /* 0x000fe200078e00ff */
[----:B------:R-:W-:Y:S01]  /*2f30*/  SHF.L.U64.HI R114, R198, 0x5, R199 ;  /* 0x00000005c6727819 */ /* 0x000fe200000102c7 */
[----:B------:R-:W-:Y:S01]  /*2f40*/  IMAD R3, R197, 0x60, RZ ;  /* 0x00000060c5037824 */ /* 0x000fe200078e02ff */
[-C--:B------:R-:W-:Y:S01]  /*2f50*/  IADD3 R109, P5, R106, R105.reuse, RZ ;  /* 0x000000696a6d7210 */ /* 0x080fe20007fbe0ff */
[----:B------:R-:W-:Y:S01]  /*2f60*/  IMAD.X R83, R87, 0x1, R238, P2 ;  /* 0x0000000157537824 */ /* 0x000fe200010e06ee */
[----:B------:R-:W-:Y:S01]  /*2f70*/  IADD3 R113, P4, R110, R105, RZ ;  /* 0x000000696e717210 */ /* 0x000fe20007f9e0ff */
[----:B------:R-:W-:Y:S01]  /*2f80*/  IMAD R165, R165, 0x30, RZ ;  /* 0x00000030a5a57824 */ /* 0x000fe200078e02ff */
[----:B------:R-:W-:Y:S01]  /*2f90*/  IADD3 R117, P3, R115, R106, RZ ;  /* 0x0000006a73757210 */ /* 0x000fe20007f7e0ff */
[----:B------:R-:W-:Y:S01]  /*2fa0*/  IMAD.IADD R159, R175, 0x1, R162 ;  /* 0x00000001af9f7824 */ /* 0x000fe200078e02a2 */
[----:B------:R-:W-:Y:S01]  /*2fb0*/  IADD3 R123, P1, R115, R110, RZ ;  /* 0x0000006e737b7210 */ /* 0x000fe20007f3e0ff */
[C---:B------:R-:W-:Y:S01]  /*2fc0*/  IMAD.IADD R157, R175.reuse, 0x1, R160 ;  /* 0x00000001af9d7824 */ /* 0x040fe200078e02a0 */
[C---:B------:R-:W-:Y:S01]  /*2fd0*/  IADD3 R125, P0, R118.reuse, R115, RZ ;  /* 0x00000073767d7210 */ /* 0x040fe20007f1e0ff */
[----:B------:R-:W-:Y:S01]  /*2fe0*/  IMAD.IADD R156, R175, 0x1, R158 ;  /* 0x00000001af9c7824 */ /* 0x000fe200078e029e */
[----:B------:R-:W-:Y:S01]  /*2ff0*/  IADD3 R121, P2, R118, R105, RZ ;  /* 0x0000006976797210 */ /* 0x000fe20007f5e0ff */
[----:B------:R-:W-:Y:S01]  /*3000*/  IMAD.WIDE.U32 R196, R196, 0x60, RZ ;  /* 0x00000060c4c47825 */ /* 0x000fe200078e00ff */
[----:B------:R-:W-:-:S02]  /*3010*/  SHF.L.U64.HI R126, R127, 0x1, R126 ;  /* 0x000000017f7e7819 */ /* 0x000fc4000001027e */
[----:B------:R-:W-:Y:S01]  /*3020*/  SHF.L.U64.HI R128, R129, 0x1, R128 ;  /* 0x0000000181807819 */ /* 0x000fe20000010280 */
[----:B------:R-:W-:Y:S01]  /*3030*/  IMAD.MOV.U32 R9, RZ, RZ, R166 ;  /* 0x000000ffff097224 */ /* 0x000fe200078e00a6 */
[----:B------:R-:W-:Y:S01]  /*3040*/  IADD3.X R120, R119, R104, RZ, P2, !PT ;  /* 0x0000006877787210 */ /* 0x000fe200017fe4ff */
[----:B------:R-:W-:Y:S01]  /*3050*/  IMAD.SHL.U32 R127, R127, 0x2, RZ ;  /* 0x000000027f7f7824 */ /* 0x000fe200078e00ff */
[----:B------:R-:W-:Y:S01]  /*3060*/  SHF.R.S32.HI R155, RZ, 0x1f, R175 ;  /* 0x0000001fff9b7819 */ /* 0x000fe200000114af */
[----:B------:R-:W-:Y:S01]  /*3070*/  IMAD.SHL.U32 R129, R129, 0x2, RZ ;  /* 0x0000000281817824 */ /* 0x000fe200078e00ff */
[----:B------:R-:W-:Y:S01]  /*3080*/  SHF.R.S32.HI R154, RZ, 0x1f, R167 ;  /* 0x0000001fff9a7819 */ /* 0x000fe200000114a7 */
[----:B------:R-:W-:Y:S01]  /*3090*/  IMAD.IADD R130, R197, 0x1, R3 ;  /* 0x00000001c5827824 */ /* 0x000fe200078e0203 */
[----:B------:R-:W-:Y:S01]  /*30a0*/  SHF.R.S32.HI R152, RZ, 0x1f, R165 ;  /* 0x0000001fff987819 */ /* 0x000fe200000114a5 */
[----:B------:R-:W-:Y:S01]  /*30b0*/  IMAD.X R108, R107, 0x1, R104, P5 ;  /* 0x000000016b6c7824 */ /* 0x000fe200028e0668 */
[----:B------:R-:W-:Y:S01]  /*30c0*/  SHF.R.S32.HI R153, RZ, 0x1f, R164 ;  /* 0x0000001fff997819 */ /* 0x000fe200000114a4 */
[----:B------:R-:W-:Y:S01]  /*30d0*/  IMAD.X R112, R111, 0x1, R104, P4 ;  /* 0x000000016f707824 */ /* 0x000fe200020e0668 */
[----:B------:R-:W-:Y:S01]  /*30e0*/  SHF.R.S32.HI R151, RZ, 0x1f, R163 ;  /* 0x0000001fff977819 */ /* 0x000fe200000114a3 */
[C---:B------:R-:W-:Y:S01]  /*30f0*/  IMAD.X R116, R114.reuse, 0x1, R107, P3 ;  /* 0x0000000172747824 */ /* 0x040fe200018e066b */
[----:B------:R-:W-:Y:S01]  /*3100*/  SHF.R.S32.HI R149, RZ, 0x1f, R161 ;  /* 0x0000001fff957819 */ /* 0x000fe200000114a1 */
        /* <DEDUP_REMOVED lines=8> */
.L_x_1783:
[----:B------:R-:W-:Y:S01]  /*3190*/  IMAD.SHL.U32 R14, R9, 0x40, RZ ;  /* 0x00000040090e7824 */ /* 0x000fe200078e00ff */
[----:B------:R-:W-:Y:S01]  /*31a0*/  BSSY B0, `(.L_x_1666) ;  /* 0x0000015000007945 */ /* 0x000fe20003800000 */
[----:B-----5:R-:W-:Y:S03]  /*31b0*/  IMAD.MOV.U32 R133, RZ, RZ, R131 ;  /* 0x000000ffff857224 */ /* 0x020fe600078e0083 */
[----:B------:R-:W-:Y:S04]  /*31c0*/  IADD3 R13, R14, -0x40, RZ ;  /* 0xffffffc00e0d7810 */ /* 0x000fe80007ffe0ff */
[----:B------:R-:W-:Y:S01]  /*31d0*/  IADD3 R200, R78, -R13, RZ ;  /* 0x8000000d4ec87210 */ /* 0x000fe20007ffe0ff */
[----:B------:R-:W-:Y:S05]  /*31e0*/  IMAD.IADD R202, R68, 0x1, -R13 ;  /* 0x0000000144ca7824 */ /* 0x000fea00078e0a0d */
[C---:B------:R-:W-:Y:S04]  /*31f0*/  ISETP.GE.AND P2, PT, R180.reuse, R202, PT ;  /* 0x000000cab400720c */ /* 0x040fe80003f46270 */
[----:B------:R-:W-:Y:S11]  /*3200*/  ISETP.GE.AND P2, PT, R180, R200, !P2 ;  /* 0x000000c8b400720c */ /* 0x000ff60005746270 */
[----:B------:R-:W-:Y:S02]  /*3210*/  @!UPT UIADD3 URZ, URZ, URZ, URZ ;  /* 0x0000003f3f3ff290 */ /* 0x000fe4000fffe03f */
[----:B----4-:R-:W-:-:S05]  /*3220*/  @!P2 BRA `(.L_x_1667) ;  /* 0x000000c00000a947 */ /* 0x010fca0003800000 */
        /* <DEDUP_REMOVED lines=12> */
.L_x_1667:
[----:B------:R-:W-:Y:S05]  /*32f0*/  BSYNC B0 ;  /* 0x0000000000007941 */ /* 0x000fea0003800000 */
.L_x_1666:
        /* <DEDUP_REMOVED lines=21> */
.L_x_1669:
[----:B------:R-:W-:Y:S05]  /*3450*/  BSYNC B0 ;  /* 0x0000000000007941 */ /* 0x000fea0003800000 */
.L_x_1668:
        /* <DEDUP_REMOVED lines=21> */
.L_x_1671:
[----:B------:R-:W-:Y:S05]  /*35b0*/  BSYNC B0 ;  /* 0x0000000000007941 */ /* 0x000fea0003800000 */
.L_x_1670:
        /* <DEDUP_REMOVED lines=21> */
.L_x_1673:
[----:B------:R-:W-:Y:S05]  /*3710*/  BSYNC B0 ;  /* 0x0000000000007941 */ /* 0x000fea0003800000 */
.L_x_1672:
[----:B------:R-:W2:Y:S01]  /*3720*/  LD.E R15, [R20.64+0xd0] ;  /* 0x0000d006140f7980 */ /* 0x000ea2000c101900 */
[----:B------:R-:W-:Y:S03]  /*3730*/  BSSY B3, `(.L_x_1674) ;  /* 0x0000a05000037945 */ /* 0x000fe60003800000 */
[----:B------:R-:W3:Y:S01]  /*3740*/  LD.E R131, [R20.64+0x130] ;  /* 0x0001300614837980 */ /* 0x000ee2000c101900 */
        /* <DEDUP_REMOVED lines=10> */
[----:B---3--:R-:W-:Y:S01]  /*37f0*/  BSSY B1, `(.L_x_1677) ;  /* 0x00000cc000017945 */ /* 0x008fe20003800000 */
[----:B------:R-:W-:-:S05]  /*3800*/  @!P2 BRA `(.L_x_1678) ;  /* 0x00000ca00000a947 */ /* 0x000fca0003800000 */
[----:B-----5:R-:W-:Y:S01]  /*3810*/  ISETP.GE.AND P0, PT, R16, R133, PT ;  /* 0x000000851000720c */ /* 0x020fe20003f06270 */
[----:B------:R-:W-:Y:S01]  /*3820*/  @!UPT UIADD3 URZ, URZ, URZ, URZ ;  /* 0x0000003f3f3ff290 */ /* 0x000fe2000fffe03f */
[----:B------:R-:W-:Y:S11]  /*3830*/  BSSY B0, `(.L_x_1679) ;  /* 0x0000030000007945 */ /* 0x000ff60003800000 */
[----:B------:R-:W-:-:S05]  /*3840*/  @P0 BRA `(.L_x_1680) ;  /* 0x000002e000000947 */ /* 0x000fca0003800000 */
[----:B------:R-:W-:Y:S01]  /*3850*/  ISETP.GE.AND P0, PT, R16, R15, PT ;  /* 0x0000000f1000720c */ /* 0x000fe20003f06270 */
[----:B-1----:R-:W2:Y:S11]  /*3860*/  LD.E.128 R24, [R134.64] ;  /* 0x0000000686187980 */ /* 0x002eb6000c101d00 */
        /* <DEDUP_REMOVED lines=44> */
.L_x_1680:
[----:B------:R-:W-:Y:S05]  /*3b30*/  BSYNC B0 ;  /* 0x0000000000007941 */ /* 0x000fea0003800000 */
.L_x_1679:
        /* <DEDUP_REMOVED lines=50> */
.L_x_1682:
[----:B------:R-:W-:Y:S05]  /*3e60*/  BSYNC B0 ;  /* 0x0000000000007941 */ /* 0x000fea0003800000 */
.L_x_1681:
        /* <DEDUP_REMOVED lines=50> */
.L_x_1684:
[----:B------:R-:W-:Y:S05]  /*4190*/  BSYNC B0 ;  /* 0x0000000000007941 */ /* 0x000fea0003800000 */
.L_x_1683:
        /* <DEDUP_REMOVED lines=49> */
.L_x_1678:
[----:B------:R-:W-:Y:S05]  /*44b0*/  BSYNC B1 ;  /* 0x0000000000017941 */ /* 0x000fea0003800000 */
.L_x_1677:
[C---:B------:R-:W-:Y:S01]  /*44c0*/  ISETP.GE.AND P0, PT, R173.reuse, R202, PT ;  /* 0x000000caad00720c */ /* 0x040fe20003f06270 */
[----:B------:R-:W-:Y:S03]  /*44d0*/  BSSY B1, `(.L_x_1685) ;  /* 0x00000df000017945 */ /* 0x000fe60003800000 */
[----:B------:R-:W-:Y:S11]  /*44e0*/  ISETP.GE.AND P0, PT, R173, R200, !P0 ;  /* 0x000000c8ad00720c */ /* 0x000ff60004706270 */
[----:B------:R-:W-:Y:S02]  /*44f0*/  @!UPT UIADD3 URZ, URZ, URZ, URZ ;  /* 0x0000003f3f3ff290 */ /* 0x000fe4000fffe03f */
[----:B------:R-:W-:-:S05]  /*4500*/  @!P0 BRA `(.L_x_1686) ;  /* 0x00000db000008947 */ /* 0x000fca0003800000 */
[----:B-----5:R-:W-:Y:S01]  /*4510*/  ISETP.GE.AND P0, PT, R16, R133, PT ;  /* 0x000000851000720c */ /* 0x020fe20003f06270 */
[C---:B-1----:R-:W-:Y:S01]  /*4520*/  IMAD.SHL.U32 R5, R175.reuse, 0x2, RZ ;  /* 0x00000002af057824 */ /* 0x042fe200078e00ff */
        /* <DEDUP_REMOVED lines=56> */
.L_x_1688:
[----:B------:R-:W-:Y:S05]  /*48b0*/  BSYNC B0 ;  /* 0x0000000000007941 */ /* 0x000fea0003800000 */
.L_x_1687:
        /* <DEDUP_REMOVED lines=53> */
.L_x_1690:
[----:B------:R-:W-:Y:S05]  /*4c10*/  BSYNC B0 ;  /* 0x0000000000007941 */ /* 0x000fea0003800000 */
.L_x_1689:
        /* <DEDUP_REMOVED lines=53> */
.L_x_1692:
[----:B------:R-:W-:Y:S05]  /*4f70*/  BSYNC B0 ;  /* 0x0000000000007941 */ /* 0x000fea0003800000 */
.L_x_1691:
        /* <DEDUP_REMOVED lines=52> */
.L_x_1686:
[----:B------:R-:W-:Y:S05]  /*52c0*/  BSYNC B1 ;  /* 0x0000000000017941 */ /* 0x000fea0003800000 */
.L_x_1685:
        /* <DEDUP_REMOVED lines=63> */
.L_x_1696:
[----:B------:R-:W-:Y:S05]  /*56c0*/  BSYNC B0 ;  /* 0x0000000000007941 */ /* 0x000fea0003800000 */
.L_x_1695:
        /* <DEDUP_REMOVED lines=53> */
.L_x_1698:
[----:B------:R-:W-:Y:S05]  /*5a20*/  BSYNC B0 ;  /* 0x0000000000007941 */ /* 0x000fea0003800000 */
.L_x_1697:
        /* <DEDUP_REMOVED lines=53> */
.L_x_1700:
[----:B------:R-:W-:Y:S05]  /*5d80*/  BSYNC B0 ;  /* 0x0000000000007941 */ /* 0x000fea0003800000 */
.L_x_1699:
        /* <DEDUP_REMOVED lines=52> */
.L_x_1694:
[----:B------:R-:W-:Y:S05]  /*60d0*/  BSYNC B1 ;  /* 0x0000000000017941 */ /* 0x000fea0003800000 */
.L_x_1693:
        /* <DEDUP_REMOVED lines=20> */
[----:B------:R-:W2:Y:S03]  /*6220*/  LD.E.128 R24, [R40.64] ;  /* 0x0000000628187980 */ /* 0x000ea6000c101d00 */
        /* <DEDUP_REMOVED lines=44> */
.L_x_1704:
[----:B------:R-:W-:Y:S05]  /*64f0*/  BSYNC B0 ;  /* 0x0000000000007941 */ /* 0x000fea0003800000 */
.L_x_1703:
[----:B------:R-:W-:Y:S01]  /*6500*/  ISETP.GE.AND P0, PT, R12, R133, PT ;  /* 0x000000850c00720c */ /* 0x000fe20003f06270 */
[----:B------:R-:W-:Y:S01]  /*6510*/  @!UPT UIADD3 URZ, URZ, URZ, URZ ;  /* 0x0000003f3f3ff290 */ /* 0x000fe2000fffe03f */
[----:B------:R-:W-:Y:S11]  /*6520*/  BSSY B0, `(.L_x_1705) ;  /* 0x0000033000007945 */ /* 0x000ff60003800000 */
        /* <DEDUP_REMOVED lines=50> */
.L_x_1706:
[----:B------:R-:W-:Y:S05]  /*6850*/  BSYNC B0 ;  /* 0x0000000000007941 */ /* 0x000fea0003800000 */
.L_x_1705:
        /* <DEDUP_REMOVED lines=53> */
.L_x_1708:
[----:B------:R-:W-:Y:S05]  /*6bb0*/  BSYNC B0 ;  /* 0x0000000000007941 */ /* 0x000fea0003800000 */
.L_x_1707:
        /* <DEDUP_REMOVED lines=52> */
.L_x_1702:
[----:B------:R-:W-:Y:S05]  /*6f00*/  BSYNC B1 ;  /* 0x0000000000017941 */ /* 0x000fea0003800000 */
.L_x_1701:
[----:B-1----:R-:W2:Y:S02]  /*6f10*/  LD.E R3, [R20.64+0xd0] ;  /* 0x0000d00614037980 */ /* 0x002ea4000c101900 */
[----:B--2---:R-:W-:Y:S05]  /*6f20*/  IMAD.U32 R3, R3, -0x20, RZ ;  /* 0xffffffe003037824 */ /* 0x004fea00078e00ff */
[C---:B------:R-:W-:Y:S02]  /*6f30*/  LEA R18, P1, R3.reuse, R18, 0x1 ;  /* 0x0000001203127211 */ /* 0x040fe400078208ff */
[C---:B------:R-:W-:Y:S02]  /*6f40*/  LEA R58, P0, R3.reuse, R58, 0x1 ;  /* 0x0000003a033a7211 */ /* 0x040fe400078008ff */
[C---:B------:R-:W-:Y:S02]  /*6f50*/  LEA.HI.X.SX32 R19, R3.reuse, R19, 0x1, P1 ;  /* 0x0000001303137211 */ /* 0x040fe400008f0eff */
[----:B------:R-:W-:Y:S01]  /*6f60*/  LEA.HI.X.SX32 R59, R3, R59, 0x1, P0 ;  /* 0x0000003b033b7211 */ /* 0x000fe200000f0eff */
[----:B------:R-:W-:-:S05]  /*6f70*/  BRA `(.L_x_1709) ;  /* 0x0000680000007947 */ /* 0x000fca0003800000 */
.L_x_1676:
[----:B---3--:R-:W-:Y:S01]  /*6f80*/  BSSY B2, `(.L_x_1710) ;  /* 0x0000168000027945 */ /* 0x008fe20003800000 */
        /* <DEDUP_REMOVED lines=31> */
[----:B------:R-:W3:Y:S03]  /*7180*/  LD.E.128 R204, [R206.64] ;  /* 0x00000006cecc7980 */ /* 0x000ee6000c101d00 */
[C---:B------:R-:W-:Y:S04]  /*7190*/  LEA R42, P0, R201.reuse, R138, 0x1 ;  /* 0x0000008ac92a7211 */ /* 0x040fe800078008ff */
[----:B------:R-:W-:Y:S01]  /*71a0*/  LEA.HI.X.SX32 R43, R201, R139, 0x1, P0 ;  /* 0x0000008bc92b7211 */ /* 0x000fe200000f0eff */
[----:B-1----:R-:W4:Y:S08]  /*71b0*/  LD.E.128 R24, [R22.64] ;  /* 0x0000000616187980 */ /* 0x002f30000c101d00 */
[----:B--2---:R-:W2:Y:S01]  /*71c0*/  LD.E.128 R60, [R42.64] ;  /* 0x000000062a3c7980 */ /* 0x004ea2000c101d00 */
        /* <DEDUP_REMOVED lines=52> */
.L_x_1715:
[----:B------:R-:W-:Y:S05]  /*7510*/  BSYNC B0 ;  /* 0x0000000000007941 */ /* 0x000fea0003800000 */
.L_x_1714:
[----:B-----5:R3:W-:Y:S02]  /*7520*/  ST.E.128 [R140.64], R44 ;  /* 0x0000002c8c007985 */ /* 0x0207e4000c101d06 */
.L_x_1713:
[----:B------:R-:W-:Y:S05]  /*7530*/  BSYNC B1 ;  /* 0x0000000000017941 */ /* 0x000fea0003800000 */
.L_x_1712:
[----:B------:R-:W-:Y:S01]  /*7540*/  ISETP.GE.AND P0, PT, R12, R133, PT ;  /* 0x000000850c00720c */ /* 0x000fe20003f06270 */
[----:B------:R-:W-:Y:S01]  /*7550*/  @!UPT UIADD3 URZ, URZ, URZ, URZ ;  /* 0x0000003f3f3ff290 */ /* 0x000fe2000fffe03f */
[----:B------:R-:W-:Y:S11]  /*7560*/  BSSY B1, `(.L_x_1716) ;  /* 0x0000057000017945 */ /* 0x000ff60003800000 */
[----:B------:R-:W-:-:S05]  /*7570*/  @P0 BRA `(.L_x_1717) ;  /* 0x0000055000000947 */ /* 0x000fca0003800000 */
[----:B---3--:R3:W5:Y:S01]  /*7580*/  LD.E.128 R44, [R134.64+0x80] ;  /* 0x00008006862c7980 */ /* 0x008762000c101d00 */
        /* <DEDUP_REMOVED lines=25> */
[----:B------:R-:W4:Y:S03]  /*7720*/  LD.E.128 R204, [R206.64+0x80] ;  /* 0x00008006cecc7980 */ /* 0x000f26000c101d00 */
[C---:B------:R-:W-:Y:S04]  /*7730*/  LEA R42, P0, R203.reuse, R138, 0x1 ;  /* 0x0000008acb2a7211 */ /* 0x040fe800078008ff */
[----:B------:R-:W-:Y:S01]  /*7740*/  LEA.HI.X.SX32 R43, R203, R139, 0x1, P0 ;  /* 0x0000008bcb2b7211 */ /* 0x000fe200000f0eff */
[----:B-12---:R-:W2:Y:S08]  /*7750*/  LD.E.128 R24, [R22.64+0x80] ;  /* 0x0000800616187980 */ /* 0x006eb0000c101d00 */
[----:B---3--:R-:W3:Y:S01]  /*7760*/  LD.E.128 R60, [R42.64+0x80] ;  /* 0x000080062a3c7980 */ /* 0x008ee2000c101d00 */
[C---:B----4-:R-:W-:Y:S01]  /*7770*/  IMAD.U32 R37, R204.reuse, 0x10000, RZ ;  /* 0x00010000cc257824 */ /* 0x050fe200078e00ff */
[----:B------:R-:W-:Y:S01]  /*7780*/  LOP3.LUT R33, R204, 0xffff0000, RZ, 0xc0, !PT ;  /* 0xffff0000cc217812 */ /* 0x000fe200078ec0ff */
[C---:B------:R-:W-:Y:S01]  /*7790*/  IMAD.U32 R29, R206.reuse, 0x10000, RZ ;  /* 0x00010000ce1d7824 */ /* 0x040fe200078e00ff */
[----:B------:R-:W-:Y:S01]  /*77a0*/  SHF.L.U32 R31, R205, 0x10, RZ ;  /* 0x00000010cd1f7819 */ /* 0x000fe200000006ff */
[----:B------:R-:W-:Y:S01]  /*77b0*/  @!P1 FADD.FTZ R37, -R37, -RZ ;  /* 0x800000ff25259221 */ /* 0x000fe20000010100 */
[----:B------:R-:W-:Y:S01]  /*77c0*/  LOP3.LUT R30, R205, 0xffff0000, RZ, 0xc0, !PT ;  /* 0xffff0000cd1e7812 */ /* 0x000fe200078ec0ff */
[----:B------:R-:W-:Y:S01]  /*77d0*/  @!P1 FADD.FTZ R33, -R33, -RZ ;  /* 0x800000ff21219221 */ /* 0x000fe20000010100 */
[----:B------:R-:W-:Y:S01]  /*77e0*/  LOP3.LUT R28, R206, 0xffff0000, RZ, 0xc0, !PT ;  /* 0xffff0000ce1c7812 */ /* 0x000fe200078ec0ff */
[C---:B--2---:R-:W-:Y:S01]  /*77f0*/  IMAD.U32 R38, R24.reuse, 0x10000, RZ ;  /* 0x0001000018267824 */ /* 0x044fe200078e00ff */
[----:B------:R-:W-:Y:S01]  /*7800*/  LOP3.LUT R36, R24, 0xffff0000, RZ, 0xc0, !PT ;  /* 0xffff000018247812 */ /* 0x000fe200078ec0ff */
[----:B------:R-:W-:Y:S01]  /*7810*/  @!P1 FADD.FTZ R31, -R31, -RZ ;  /* 0x800000ff1f1f9221 */ /* 0x000fe20000010100 */
[C---:B------:R-:W-:Y:S01]  /*7820*/  SHF.L.U32 R34, R25.reuse, 0x10, RZ ;  /* 0x0000001019227819 */ /* 0x040fe200000006ff */
[----:B------:R-:W-:Y:S01]  /*7830*/  FMUL.FTZ R0, R38, R37 ;  /* 0x0000002526007220 */ /* 0x000fe20000410000 */
[----:B------:R-:W-:Y:S01]  /*7840*/  LOP3.LUT R35, R25, 0xffff0000, RZ, 0xc0, !PT ;  /* 0xffff000019237812 */ /* 0x000fe200078ec0ff */
[----:B------:R-:W-:Y:S01]  /*7850*/  @!P1 FADD.FTZ R30, -R30, -RZ ;  /* 0x800000ff1e1e9221 */ /* 0x000fe20000010100 */
[----:B------:R-:W-:Y:S01]  /*7860*/  SHF.L.U32 R23, R207, 0x10, RZ ;  /* 0x00000010cf177819 */ /* 0x000fe200000006ff */
[C---:B---3--:R-:W-:Y:S01]  /*7870*/  IMAD.U32 R40, R60.reuse, 0x10000, RZ ;  /* 0x000100003c287824 */ /* 0x048fe200078e00ff */
        /* <DEDUP_REMOVED lines=35> */
.L_x_1719:
[----:B------:R-:W-:Y:S05]  /*7ab0*/  BSYNC B0 ;  /* 0x0000000000007941 */ /* 0x000fea0003800000 */
.L_x_1718:
[----:B-----5:R4:W-:Y:S02]  /*7ac0*/  ST.E.128 [R140.64+0x80], R44 ;  /* 0x0000802c8c007985 */ /* 0x0209e4000c101d06 */
.L_x_1717:
[----:B------:R-:W-:Y:S05]  /*7ad0*/  BSYNC B1 ;  /* 0x0000000000017941 */ /* 0x000fea0003800000 */
.L_x_1716:
[----:B------:R-:W-:Y:S01]  /*7ae0*/  ISETP.GE.AND P0, PT, R11, R133, PT ;  /* 0x000000850b00720c */ /* 0x000fe20003f06270 */
[----:B------:R-:W-:Y:S01]  /*7af0*/  @!UPT UIADD3 URZ, URZ, URZ, URZ ;  /* 0x0000003f3f3ff290 */ /* 0x000fe2000fffe03f */
[----:B------:R-:W-:Y:S11]  /*7b00*/  BSSY B1, `(.L_x_1720) ;  /* 0x0000057000017945 */ /* 0x000ff60003800000 */
[----:B------:R-:W-:-:S05]  /*7b10*/  @P0 BRA `(.L_x_1721) ;  /* 0x0000055000000947 */ /* 0x000fca0003800000 */
[----:B---34-:R3:W5:Y:S01]  /*7b20*/  LD.E.128 R44, [R134.64+0x100] ;  /* 0x00010006862c7980 */ /* 0x018762000c101d00 */
        /* <DEDUP_REMOVED lines=82> */
.L_x_1723:
[----:B------:R-:W-:Y:S05]  /*8050*/  BSYNC B0 ;  /* 0x0000000000007941 */ /* 0x000fea0003800000 */
.L_x_1722:
[----:B-----5:R4:W-:Y:S02]  /*8060*/  ST.E.128 [R140.64+0x100], R44 ;  /* 0x0001002c8c007985 */ /* 0x0209e4000c101d06 */
.L_x_1721:
[----:B------:R-:W-:Y:S05]  /*8070*/  BSYNC B1 ;  /* 0x0000000000017941 */ /* 0x000fea0003800000 */
.L_x_1720:
[----:B------:R-:W-:Y:S11]  /*8080*/  ISETP.GE.AND P0, PT, R10, R133, PT ;  /* 0x000000850a00720c */ /* 0x000ff60003f06270 */
[----:B------:R-:W-:Y:S02]  /*8090*/  @!UPT UIADD3 URZ, URZ, URZ, URZ ;  /* 0x0000003f3f3ff290 */ /* 0x000fe4000fffe03f */
        /* <DEDUP_REMOVED lines=84> */
.L_x_1725:
[----:B------:R-:W-:Y:S05]  /*85e0*/  BSYNC B0 ;  /* 0x0000000000007941 */ /* 0x000fea0003800000 */
.L_x_1724:
[----:B-----5:R4:W-:Y:S02]  /*85f0*/  ST.E.128 [R140.64+0x180], R44 ;  /* 0x0001802c8c007985 */ /* 0x0209e4000c101d06 */
.L_x_1711:
[----:B------:R-:W-:Y:S05]  /*8600*/  BSYNC B2 ;  /* 0x0000000000027941 */ /* 0x000fea0003800000 */
.L_x_1710:
        /* <DEDUP_REMOVED lines=21> */
[----:B---34-:R-:W-:Y:S02]  /*8760*/  LOP3.LUT R45, R49, 0xffff0000, RZ, 0xc0, !PT ;  /* 0xffff0000312d7812 */ /* 0x018fe400078ec0ff */
        /* <DEDUP_REMOVED lines=13> */
[----:B------:R-:W3:Y:S03]  /*8840*/  LD.E.128 R24, [R22.64] ;  /* 0x0000000616187980 */ /* 0x000ee6000c101d00 */
[----:B------:R-:W-:Y:S01]  /*8850*/  LEA.HI.X R207, R203, R137, R54, 0x1, P0 ;  /* 0x00000089cbcf7211 */ /* 0x000fe200000f0c36 */
[----:B------:R-:W-:Y:S01]  /*8860*/  IMAD.MOV.U32 R54, RZ, RZ, RZ ;  /* 0x000000ffff367224 */ /* 0x000fe200078e00ff */
[----:B------:R-:W-:Y:S04]  /*8870*/  @P1 IADD3 R54, -R201, RZ, RZ ;  /* 0x000000ffc9361210 */ /* 0x000fe80007ffe1ff */
[----:B------:R-:W-:Y:S01]  /*8880*/  IADD3 R201, P0, R175, R54, RZ ;  /* 0x00000036afc97210 */ /* 0x000fe20007f1e0ff */
[----:B------:R-:W4:Y:S03]  /*8890*/  LD.E.128 R204, [R206.64] ;  /* 0x00000006cecc7980 */ /* 0x000f26000c101d00 */
[----:B------:R-:W-:Y:S02]  /*88a0*/  LEA.HI.X.SX32 R54, R54, R155, 0x1, P0 ;  /* 0x0000009b36367211 */ /* 0x000fe400000f0eff */
[C---:B------:R-:W-:Y:S04]  /*88b0*/  LEA R60, P0, R201.reuse, R138, 0x1 ;  /* 0x0000008ac93c7211 */ /* 0x040fe800078008ff */
[----:B------:R-:W-:Y:S06]  /*88c0*/  LEA.HI.X R61, R201, R139, R54, 0x1, P0 ;  /* 0x0000008bc93d7211 */ /* 0x000fec00000f0c36 */
[----:B--2---:R-:W2:Y:S01]  /*88d0*/  LD.E.128 R60, [R60.64] ;  /* 0x000000063c3c7980 */ /* 0x004ea2000c101d00 */
[C---:B---3--:R-:W-:Y:S01]  /*88e0*/  IMAD.U32 R32, R24.reuse, 0x10000, RZ ;  /* 0x0001000018207824 */ /* 0x048fe200078e00ff */
[----:B------:R-:W-:Y:S01]  /*88f0*/  LOP3.LUT R31, R24, 0xffff0000, RZ, 0xc0, !PT ;  /* 0xffff0000181f7812 */ /* 0x000fe200078ec0ff */
[C---:B------:R-:W-:Y:S01]  /*8900*/  IMAD.U32 R28, R26.reuse, 0x10000, RZ ;  /* 0x000100001a1c7824 */ /* 0x040fe200078e00ff */
[----:B------:R-:W-:Y:S01]  /*8910*/  SHF.L.U32 R29, R25, 0x10, RZ ;  /* 0x00000010191d7819 */ /* 0x000fe200000006ff */
[----:B------:R-:W-:Y:S01]  /*8920*/  IMAD.U32 R22, R27, 0x10000, RZ ;  /* 0x000100001b167824 */ /* 0x000fe200078e00ff */
[----:B------:R-:W-:Y:S02]  /*8930*/  LOP3.LUT R30, R25, 0xffff0000, RZ, 0xc0, !PT ;  /* 0xffff0000191e7812 */ /* 0x000fe400078ec0ff */
[----:B------:R-:W-:Y:S02]  /*8940*/  LOP3.LUT R24, R26, 0xffff0000, RZ, 0xc0, !PT ;  /* 0xffff00001a187812 */ /* 0x000fe400078ec0ff */
[----:B------:R-:W-:Y:S01]  /*8950*/  LOP3.LUT R26, R27, 0xffff0000, RZ, 0xc0, !PT ;  /* 0xffff00001b1a7812 */ /* 0x000fe200078ec0ff */
[C---:B----4-:R-:W-:Y:S01]  /*8960*/  IMAD.U32 R34, R205.reuse, 0x10000, RZ ;  /* 0x00010000cd227824 */ /* 0x050fe200078e00ff */
        /* <DEDUP_REMOVED lines=13> */
[C---:B--2---:R-:W-:Y:S01]  /*8a40*/  LOP3.LUT R40, R60.reuse, 0xffff0000, RZ, 0xc0, !PT ;  /* 0xffff00003c287812 */ /* 0x044fe200078ec0ff */
        /* <DEDUP_REMOVED lines=29> */
.L_x_1731:
[----:B------:R-:W-:Y:S05]  /*8c20*/  BSYNC B0 ;  /* 0x0000000000007941 */ /* 0x000fea0003800000 */
.L_x_1730:
[C---:B-1----:R-:W-:Y:S04]  /*8c30*/  LEA R2, P0, R237.reuse, R140, 0x1 ;  /* 0x0000008ced027211 */ /* 0x042fe800078008ff */
[----:B------:R-:W-:Y:S05]  /*8c40*/  LEA.HI.X R3, R237, R141, R238, 0x1, P0 ;  /* 0x0000008ded037211 */ /* 0x000fea00000f0cee */
[----:B-----5:R1:W-:Y:S04]  /*8c50*/  ST.E.128 [R2.64], R48 ;  /* 0x0000003002007985 */ /* 0x0203e8000c101d06 */
.L_x_1729:
[----:B------:R-:W-:Y:S05]  /*8c60*/  BSYNC B1 ;  /* 0x0000000000017941 */ /* 0x000fea0003800000 */
.L_x_1728:
        /* <DEDUP_REMOVED lines=92> */
.L_x_1735:
[----:B------:R-:W-:Y:S05]  /*9230*/  BSYNC B0 ;  /* 0x0000000000007941 */ /* 0x000fea0003800000 */
.L_x_1734:
[C---:B------:R-:W-:Y:S04]  /*9240*/  LEA R2, P0, R100.reuse, R140, 0x1 ;  /* 0x0000008c64027211 */ /* 0x040fe800078008ff */
[----:B------:R-:W-:Y:S05]  /*9250*/  LEA.HI.X R3, R100, R141, R99, 0x1, P0 ;  /* 0x0000008d64037211 */ /* 0x000fea00000f0c63 */
[----:B-----5:R1:W-:Y:S04]  /*9260*/  ST.E.128 [R2.64], R48 ;  /* 0x0000003002007985 */ /* 0x0203e8000c101d06 */
.L_x_1733:
[----:B------:R-:W-:Y:S05]  /*9270*/  BSYNC B1 ;  /* 0x0000000000017941 */ /* 0x000fea0003800000 */
.L_x_1732:
        /* <DEDUP_REMOVED lines=16> */
[C---:B---34-:R-:W-:Y:S01]  /*9380*/  LOP3.LUT R45, R49.reuse, 0xffff0000, RZ, 0xc0, !PT ;  /* 0xffff0000312d7812 */ /* 0x058fe200078ec0ff */
        /* <DEDUP_REMOVED lines=15> */
[----:B------:R-:W3:Y:S03]  /*9480*/  LD.E.128 R24, [R22.64] ;  /* 0x0000000616187980 */ /* 0x000ee6000c101d00 */
[----:B------:R-:W-:Y:S02]  /*9490*/  LEA.HI.X R207, R201, R137, R204, 0x1, P0 ;  /* 0x00000089c9cf7211 */ /* 0x000fe400000f0ccc */
[----:B------:R-:W-:Y:S04]  /*94a0*/  IADD3 R201, P0, R163, R208, RZ ;  /* 0x000000d0a3c97210 */ /* 0x000fe80007f1e0ff */
[----:B------:R-:W-:Y:S01]  /*94b0*/  LEA.HI.X.SX32 R54, R208, R151, 0x1, P0 ;  /* 0x00000097d0367211 */ /* 0x000fe200000f0eff */
[----:B------:R-:W4:Y:S01]  /*94c0*/  LD.E.128 R204, [R206.64] ;  /* 0x00000006cecc7980 */ /* 0x000f22000c101d00 */
        /* <DEDUP_REMOVED lines=20> */
[----:B------:R-:W-:Y:S01]  /*9610*/  SHF.L.U32 R25, R207, 0x10, RZ ;  /* 0x00000010cf197819 */ /* 0x000fe200000006ff */
[----:B------:R-:W-:Y:S01]  /*9620*/  FMUL.FTZ R0, R32, R37 ;  /* 0x0000002520007220 */ /* 0x000fe20000410000 */
[C---:B--2---:R-:W-:Y:S01]  /*9630*/  LOP3.LUT R40, R60.reuse, 0xffff0000, RZ, 0xc0, !PT ;  /* 0xffff00003c287812 */ /* 0x044fe200078ec0ff */
[----:B------:R-:W-:Y:S01]  /*9640*/  IMAD.U32 R38, R60, 0x10000, RZ ;  /* 0x000100003c267824 */ /* 0x000fe200078e00ff */
[----:B------:R-:W-:Y:S01]  /*9650*/  SHF.L.U32 R43, R61, 0x10, RZ ;  /* 0x000000103d2b7819 */ /* 0x000fe200000006ff */
[----:B------:R-:W-:Y:S01]  /*9660*/  @!P1 FADD.FTZ R35, -R35, -RZ ;  /* 0x800000ff23239221 */ /* 0x000fe20000010100 */
[----:B------:R-:W-:Y:S01]  /*9670*/  LOP3.LUT R23, R207, 0xffff0000, RZ, 0xc0, !PT ;  /* 0xffff0000cf177812 */ /* 0x000fe200078ec0ff */
[----:B------:R-:W-:Y:S01]  /*9680*/  FMUL.FTZ R2, R31, R36 ;  /* 0x000000241f027220 */ /* 0x000fe20000410000 */
[----:B------:R-:W-:Y:S01]  /*9690*/  LOP3.LUT R44, R61, 0xffff0000, RZ, 0xc0, !PT ;  /* 0xffff00003d2c7812 */ /* 0x000fe200078ec0ff */
[----:B------:R-:W-:Y:S01]  /*96a0*/  FMUL.FTZ R3, R29, R34 ;  /* 0x000000221d037220 */ /* 0x000fe20000410000 */
[----:B------:R-:W-:Y:S01]  /*96b0*/  LOP3.LUT R48, R62, 0xffff0000, RZ, 0xc0, !PT ;  /* 0xffff00003e307812 */ /* 0x000fe200078ec0ff */
[----:B------:R-:W-:Y:S01]  /*96c0*/  @!P1 FADD.FTZ R33, -R33, -RZ ;  /* 0x800000ff21219221 */ /* 0x000fe20000010100 */
[----:B------:R-:W-:Y:S01]  /*96d0*/  SHF.L.U32 R51, R63, 0x10, RZ ;  /* 0x000000103f337819 */ /* 0x000fe200000006ff */
[----:B------:R-:W-:Y:S01]  /*96e0*/  FFMA.FTZ R0, R39, R38, R0 ;  /* 0x0000002627007223 */ /* 0x000fe20000010000 */
[----:B------:R-:W-:Y:S01]  /*96f0*/  LOP3.LUT R52, R63, 0xffff0000, RZ, 0xc0, !PT ;  /* 0xffff00003f347812 */ /* 0x000fe200078ec0ff */
[----:B------:R-:W-:Y:S02]  /*9700*/  FMUL.FTZ R4, R30, R35 ;  /* 0x000000231e047220 */ /* 0x000fe40000410000 */
        /* <DEDUP_REMOVED lines=19> */
.L_x_1739:
[----:B------:R-:W-:Y:S05]  /*9840*/  BSYNC B0 ;  /* 0x0000000000007941 */ /* 0x000fea0003800000 */
.L_x_1738:
[C---:B------:R-:W-:Y:S04]  /*9850*/  LEA R2, P0, R96.reuse, R140, 0x1 ;  /* 0x0000008c60027211 */ /* 0x040fe800078008ff */
[----:B------:R-:W-:Y:S05]  /*9860*/  LEA.HI.X R3, R96, R141, R95, 0x1, P0 ;  /* 0x0000008d60037211 */ /* 0x000fea00000f0c5f */
[----:B-----5:R1:W-:Y:S04]  /*9870*/  ST.E.128 [R2.64], R48 ;  /* 0x0000003002007985 */ /* 0x0203e8000c101d06 */
.L_x_1737:
[----:B------:R-:W-:Y:S05]  /*9880*/  BSYNC B1 ;  /* 0x0000000000017941 */ /* 0x000fea0003800000 */
.L_x_1736:
[----:B------:R-:W-:Y:S11]  /*9890*/  ISETP.GE.AND P0, PT, R10, R133, PT ;  /* 0x000000850a00720c */ /* 0x000ff60003f06270 */
[----:B------:R-:W-:Y:S02]  /*98a0*/  @!UPT UIADD3 URZ, URZ, URZ, URZ ;  /* 0x0000003f3f3ff290 */ /* 0x000fe4000fffe03f */
        /* <DEDUP_REMOVED lines=89> */
.L_x_1741:
[----:B------:R-:W-:Y:S05]  /*9e40*/  BSYNC B0 ;  /* 0x0000000000007941 */ /* 0x000fea0003800000 */
.L_x_1740:
[C---:B------:R-:W-:Y:S04]  /*9e50*/  LEA R2, P0, R90.reuse, R140, 0x1 ;  /* 0x0000008c5a027211 */ /* 0x040fe800078008ff */
[----:B------:R-:W-:Y:S05]  /*9e60*/  LEA.HI.X R3, R90, R141, R89, 0x1, P0 ;  /* 0x0000008d5a037211 */ /* 0x000fea00000f0c59 */
[----:B-----5:R1:W-:Y:S04]  /*9e70*/  ST.E.128 [R2.64], R48 ;  /* 0x0000003002007985 */ /* 0x0203e8000c101d06 */
.L_x_1727:
[----:B------:R-:W-:Y:S05]  /*9e80*/  BSYNC B2 ;  /* 0x0000000000027941 */ /* 0x000fea0003800000 */
.L_x_1726:
        /* <DEDUP_REMOVED lines=97> */
.L_x_1747:
[----:B------:R-:W-:Y:S05]  /*a4a0*/  BSYNC B0 ;  /* 0x0000000000007941 */ /* 0x000fea0003800000 */
.L_x_1746:
[C---:B------:R-:W-:Y:S04]  /*a4b0*/  LEA R2, P0, R101.reuse, R140, 0x1 ;  /* 0x0000008c65027211 */ /* 0x040fe800078008ff */
[----:B------:R-:W-:Y:S05]  /*a4c0*/  LEA.HI.X R3, R101, R141, R102, 0x1, P0 ;  /* 0x0000008d65037211 */ /* 0x000fea00000f0c66 */
[----:B-----5:R1:W-:Y:S04]  /*a4d0*/  ST.E.128 [R2.64], R48 ;  /* 0x0000003002007985 */ /* 0x0203e8000c101d06 */
.L_x_1745:
[----:B------:R-:W-:Y:S05]  /*a4e0*/  BSYNC B1 ;  /* 0x0000000000017941 */ /* 0x000fea0003800000 */
.L_x_1744:
        /* <DEDUP_REMOVED lines=28> */
[----:B------:R-:W-:Y:S02]  /*a6b0*/  LEA.HI.X.SX32 R54, R205, R150, 0x1, P2 ;  /* 0x00000096cd367211 */ /* 0x000fe400010f0eff */
[C---:B-1----:R-:W-:Y:S01]  /*a6c0*/  LEA R206, P0, R203.reuse, R136, 0x1 ;  /* 0x00000088cbce7211 */ /* 0x042fe200078008ff */
        /* <DEDUP_REMOVED lines=62> */
.L_x_1751:
[----:B------:R-:W-:Y:S05]  /*aab0*/  BSYNC B0 ;  /* 0x0000000000007941 */ /* 0x000fea0003800000 */
.L_x_1750:
[C---:B------:R-:W-:Y:S04]  /*aac0*/  LEA R2, P0, R98.reuse, R140, 0x1 ;  /* 0x0000008c62027211 */ /* 0x040fe800078008ff */
[----:B------:R-:W-:Y:S05]  /*aad0*/  LEA.HI.X R3, R98, R141, R97, 0x1, P0 ;  /* 0x0000008d62037211 */ /* 0x000fea00000f0c61 */
[----:B-----5:R1:W-:Y:S04]  /*aae0*/  ST.E.128 [R2.64], R48 ;  /* 0x0000003002007985 */ /* 0x0203e8000c101d06 */
.L_x_1749:
[----:B------:R-:W-:Y:S05]  /*aaf0*/  BSYNC B1 ;  /* 0x0000000000017941 */ /* 0x000fea0003800000 */
.L_x_1748:
        /* <DEDUP_REMOVED lines=28> */
[----:B------:R-:W-:Y:S01]  /*acc0*/  LEA.HI.X.SX32 R204, R203, R148, 0x1, P2 ;  /* 0x00000094cbcc7211 */ /* 0x000fe200010f0eff */
[----:B------:R-:W-:Y:S01]  /*acd0*/  IMAD.MOV.U32 R203, RZ, RZ, RZ ;  /* 0x000000ffffcb7224 */ /* 0x000fe200078e00ff */
[C---:B-1----:R-:W-:Y:S01]  /*ace0*/  LEA R206, P0, R201.reuse, R136, 0x1 ;  /* 0x00000088c9ce7211 */ /* 0x042fe200078008ff */
[----:B------:R-:W3:Y:S01]  /*acf0*/  LD.E.128 R24, [R22.64] ;  /* 0x0000000616187980 */ /* 0x000ee2000c101d00 */
[----:B------:R-:W-:Y:S02]  /*ad00*/  @P1 IADD3 R203, -R54, RZ, RZ ;  /* 0x000000ff36cb1210 */ /* 0x000fe40007ffe1ff */
        /* <DEDUP_REMOVED lines=59> */
.L_x_1755:
[----:B------:R-:W-:Y:S05]  /*b0c0*/  BSYNC B0 ;  /* 0x0000000000007941 */ /* 0x000fea0003800000 */
.L_x_1754:
[C---:B------:R-:W-:Y:S04]  /*b0d0*/  LEA R2, P0, R94.reuse, R140, 0x1 ;  /* 0x0000008c5e027211 */ /* 0x040fe800078008ff */
[----:B------:R-:W-:Y:S05]  /*b0e0*/  LEA.HI.X R3, R94, R141, R93, 0x1, P0 ;  /* 0x0000008d5e037211 */ /* 0x000fea00000f0c5d */
[----:B-----5:R1:W-:Y:S04]  /*b0f0*/  ST.E.128 [R2.64], R48 ;  /* 0x0000003002007985 */ /* 0x0203e8000c101d06 */
.L_x_1753:
[----:B------:R-:W-:Y:S05]  /*b100*/  BSYNC B1 ;  /* 0x0000000000017941 */ /* 0x000fea0003800000 */
.L_x_1752:
        /* <DEDUP_REMOVED lines=91> */
.L_x_1757:
[----:B------:R-:W-:Y:S05]  /*b6c0*/  BSYNC B0 ;  /* 0x0000000000007941 */ /* 0x000fea0003800000 */
.L_x_1756:
[C---:B------:R-:W-:Y:S04]  /*b6d0*/  LEA R2, P0, R88.reuse, R140, 0x1 ;  /* 0x0000008c58027211 */ /* 0x040fe800078008ff */
[----:B------:R-:W-:Y:S05]  /*b6e0*/  LEA.HI.X R3, R88, R141, R87, 0x1, P0 ;  /* 0x0000008d58037211 */ /* 0x000fea00000f0c57 */
[----:B-----5:R1:W-:Y:S04]  /*b6f0*/  ST.E.128 [R2.64], R48 ;  /* 0x0000003002007985 */ /* 0x0203e8000c101d06 */
.L_x_1743:
[----:B------:R-:W-:Y:S05]  /*b700*/  BSYNC B2 ;  /* 0x0000000000027941 */ /* 0x000fea0003800000 */
.L_x_1742:
        /* <DEDUP_REMOVED lines=14> */
[----:B-1----:R1:W5:Y:S01]  /*b7f0*/  LD.E.128 R48, [R202.64] ;  /* 0x00000006ca307980 */ /* 0x002362000c101d00 */
        /* <DEDUP_REMOVED lines=83> */
.L_x_1763:
[----:B------:R-:W-:Y:S05]  /*bd30*/  BSYNC B0 ;  /* 0x0000000000007941 */ /* 0x000fea0003800000 */
.L_x_1762:
[----:B------:R-:W-:Y:S02]  /*bd40*/  IMAD R0, R65, 0x60, RZ ;  /* 0x0000006041007824 */ /* 0x000fe400078e02ff */
[----:B------:R-:W-:Y:S05]  /*bd50*/  IMAD.WIDE.U32 R2, R64, 0x60, R140 ;  /* 0x0000006040027825 */ /* 0x000fea00078e008c */
[----:B------:R-:W-:Y:S05]  /*bd60*/  IADD3 R3, R3, R0, RZ ;  /* 0x0000000003037210 */ /* 0x000fea0007ffe0ff */
[----:B-----5:R1:W-:Y:S02]  /*bd70*/  ST.E.128 [R2.64], R48 ;  /* 0x0000003002007985 */ /* 0x0203e4000c101d06 */
.L_x_1761:
[----:B------:R-:W-:Y:S05]  /*bd80*/  BSYNC B1 ;  /* 0x0000000000017941 */ /* 0x000fea0003800000 */
.L_x_1760:
        /* <DEDUP_REMOVED lines=92> */
.L_x_1767:
[----:B------:R-:W-:Y:S05]  /*c350*/  BSYNC B0 ;  /* 0x0000000000007941 */ /* 0x000fea0003800000 */
.L_x_1766:
[C---:B------:R-:W-:Y:S04]  /*c360*/  LEA R2, P0, R92.reuse, R140, 0x1 ;  /* 0x0000008c5c027211 */ /* 0x040fe800078008ff */
[----:B------:R-:W-:Y:S05]  /*c370*/  LEA.HI.X R3, R92, R141, R91, 0x1, P0 ;  /* 0x0000008d5c037211 */ /* 0x000fea00000f0c5b */
[----:B-----5:R1:W-:Y:S04]  /*c380*/  ST.E.128 [R2.64], R48 ;  /* 0x0000003002007985 */ /* 0x0203e8000c101d06 */
.L_x_1765:
[----:B------:R-:W-:Y:S05]  /*c390*/  BSYNC B1 ;  /* 0x0000000000017941 */ /* 0x000fea0003800000 */
.L_x_1764:
        /* <DEDUP_REMOVED lines=25> */
[C---:B------:R-:W-:Y:S01]  /*c530*/  LEA R22, P0, R202.reuse, R204, 0x1 ;  /* 0x000000ccca167211 */ /* 0x040fe200078008ff */
[----:B-1----:R-:W-:Y:S01]  /*c540*/  IMAD.MOV.U32 R204, RZ, RZ, RZ ;  /* 0x000000ffffcc7224 */ /* 0x002fe200078e00ff */
[----:B------:R-:W-:Y:S02]  /*c550*/  IADD3 R201, P2, R157, R200, RZ ;  /* 0x000000c89dc97210 */ /* 0x000fe40007f5e0ff */
[----:B------:R-:W-:Y:S02]  /*c560*/  LEA.HI.X.SX32 R23, R202, R205, 0x1, P0 ;  /* 0x000000cdca177211 */ /* 0x000fe400000f0eff */
[----:B------:R-:W-:Y:S02]  /*c570*/  LEA.HI.X.SX32 R200, R200, R145, 0x1, P2 ;  /* 0x00000091c8c87211 */ /* 0x000fe400010f0eff */
[C---:B------:R-:W-:Y:S01]  /*c580*/  LEA R206, P0, R201.reuse, R136, 0x1 ;  /* 0x00000088c9ce7211 */ /* 0x040fe200078008ff */
[----:B------:R-:W3:Y:S01]  /*c590*/  LD.E.128 R24, [R22.64] ;  /* 0x0000000616187980 */ /* 0x000ee2000c101d00 */
[----:B------:R-:W-:Y:S02]  /*c5a0*/  @P1 IADD3 R204, -R54, RZ, RZ ;  /* 0x000000ff36cc1210 */ /* 0x000fe40007ffe1ff */
[----:B------:R-:W-:Y:S02]  /*c5b0*/  LEA.HI.X R207, R201, R137, R200, 0x1, P0 ;  /* 0x00000089c9cf7211 */ /* 0x000fe400000f0cc8 */
[----:B------:R-:W-:Y:S03]  /*c5c0*/  IADD3 R205, P0, R157, R204, RZ ;  /* 0x000000cc9dcd7210 */ /* 0x000fe60007f1e0ff */
[----:B------:R-:W4:Y:S01]  /*c5d0*/  LD.E.128 R200, [R206.64] ;  /* 0x00000006cec87980 */ /* 0x000f22000c101d00 */
        /* <DEDUP_REMOVED lines=24> */
[C---:B--2---:R-:W-:Y:S01]  /*c760*/  LOP3.LUT R40, R60.reuse, 0xffff0000, RZ, 0xc0, !PT ;  /* 0xffff00003c287812 */ /* 0x044fe200078ec0ff */
        /* <DEDUP_REMOVED lines=31> */
.L_x_1771:
[----:B------:R-:W-:Y:S05]  /*c960*/  BSYNC B0 ;  /* 0x0000000000007941 */ /* 0x000fea0003800000 */
.L_x_1770:
[C---:B------:R-:W-:Y:S04]  /*c970*/  LEA R2, P0, R86.reuse, R140, 0x1 ;  /* 0x0000008c56027211 */ /* 0x040fe800078008ff */
[----:B------:R-:W-:Y:S05]  /*c980*/  LEA.HI.X R3, R86, R141, R85, 0x1, P0 ;  /* 0x0000008d56037211 */ /* 0x000fea00000f0c55 */
[----:B-----5:R1:W-:Y:S04]  /*c990*/  ST.E.128 [R2.64], R48 ;  /* 0x0000003002007985 */ /* 0x0203e8000c101d06 */
.L_x_1769:
[----:B------:R-:W-:Y:S05]  /*c9a0*/  BSYNC B1 ;  /* 0x0000000000017941 */ /* 0x000fea0003800000 */
.L_x_1768:
        /* <DEDUP_REMOVED lines=16> */
[C---:B------:R-:W-:Y:S01]  /*cab0*/  IMAD.U32 R28, R25.reuse, 0x10000, RZ ;  /* 0x00010000191c7824 */ /* 0x040fe200078e00ff */
        /* <DEDUP_REMOVED lines=12> */
[C---:B---34-:R-:W-:Y:S01]  /*cb80*/  LEA R44, P0, R29.reuse, R136, 0x1 ;  /* 0x000000881d2c7211 */ /* 0x058fe200078008ff */
[----:B------:R-:W3:Y:S03]  /*cb90*/  LD.E.128 R4, [R2.64] ;  /* 0x0000000602047980 */ /* 0x000ee6000c101d00 */
[----:B------:R-:W-:Y:S02]  /*cba0*/  LEA.HI.X R45, R29, R137, R0, 0x1, P0 ;  /* 0x000000891d2d7211 */ /* 0x000fe400000f0c00 */
[----:B------:R-:W-:Y:S04]  /*cbb0*/  IADD3 R29, P0, R156, R31, RZ ;  /* 0x0000001f9c1d7210 */ /* 0x000fe80007f1e0ff */
[----:B------:R-:W4:Y:S01]  /*cbc0*/  LD.E.128 R44, [R44.64] ;  /* 0x000000062c2c7980 */ /* 0x000f22000c101d00 */
[----:B------:R-:W-:Y:S01]  /*cbd0*/  LEA.HI.X.SX32 R0, R31, R144, 0x1, P0 ;  /* 0x000000901f007211 */ /* 0x000fe200000f0eff */
[----:B------:R-:W-:Y:S01]  /*cbe0*/  IMAD.U32 R31, R24, 0x10000, RZ ;  /* 0x00010000181f7824 */ /* 0x000fe200078e00ff */
[C---:B------:R-:W-:Y:S04]  /*cbf0*/  LEA R22, P0, R29.reuse, R138, 0x1 ;  /* 0x0000008a1d167211 */ /* 0x040fe800078008ff */
[----:B------:R-:W-:Y:S05]  /*cc00*/  LEA.HI.X R23, R29, R139, R0, 0x1, P0 ;  /* 0x0000008b1d177211 */ /* 0x000fea00000f0c00 */
[----:B--2---:R1:W2:Y:S01]  /*cc10*/  LD.E.128 R40, [R22.64] ;  /* 0x0000000616287980 */ /* 0x0042a2000c101d00 */
[C---:B---3--:R-:W-:Y:S01]  /*cc20*/  IMAD.U32 R8, R7.reuse, 0x10000, RZ ;  /* 0x0001000007087824 */ /* 0x048fe200078e00ff */
[----:B-1----:R-:W-:Y:S01]  /*cc30*/  LOP3.LUT R22, R7, 0xffff0000, RZ, 0xc0, !PT ;  /* 0xffff000007167812 */ /* 0x002fe200078ec0ff */
[C---:B------:R-:W-:Y:S01]  /*cc40*/  IMAD.U32 R0, R4.reuse, 0x10000, RZ ;  /* 0x0001000004007824 */ /* 0x040fe200078e00ff */
[----:B------:R-:W-:Y:S02]  /*cc50*/  LOP3.LUT R2, R4, 0xffff0000, RZ, 0xc0, !PT ;  /* 0xffff000004027812 */ /* 0x000fe400078ec0ff */
[C---:B------:R-:W-:Y:S02]  /*cc60*/  SHF.L.U32 R3, R5.reuse, 0x10, RZ ;  /* 0x0000001005037819 */ /* 0x040fe400000006ff */
[----:B------:R-:W-:Y:S01]  /*cc70*/  LOP3.LUT R4, R5, 0xffff0000, RZ, 0xc0, !PT ;  /* 0xffff000005047812 */ /* 0x000fe200078ec0ff */
[----:B------:R-:W-:Y:S01]  /*cc80*/  IMAD.U32 R5, R6, 0x10000, RZ ;  /* 0x0001000006057824 */ /* 0x000fe200078e00ff */
[----:B----4-:R-:W-:Y:S01]  /*cc90*/  SHF.L.U32 R29, R44, 0x10, RZ ;  /* 0x000000102c1d7819 */ /* 0x010fe200000006ff */
        /* <DEDUP_REMOVED lines=13> */
[C---:B--2---:R-:W-:Y:S01]  /*cd70*/  LOP3.LUT R34, R43.reuse, 0xffff0000, RZ, 0xc0, !PT ;  /* 0xffff00002b227812 */ /* 0x044fe200078ec0ff */
        /* <DEDUP_REMOVED lines=30> */
.L_x_1773:
[----:B------:R-:W-:Y:S05]  /*cf60*/  BSYNC B0 ;  /* 0x0000000000007941 */ /* 0x000fea0003800000 */
.L_x_1772:
[C---:B-1----:R-:W-:Y:S04]  /*cf70*/  LEA R2, P0, R84.reuse, R140, 0x1 ;  /* 0x0000008c54027211 */ /* 0x042fe800078008ff */
[----:B------:R-:W-:Y:S05]  /*cf80*/  LEA.HI.X R3, R84, R141, R83, 0x1, P0 ;  /* 0x0000008d54037211 */ /* 0x000fea00000f0c53 */
[----:B-----5:R1:W-:Y:S04]  /*cf90*/  ST.E.128 [R2.64], R24 ;  /* 0x0000001802007985 */ /* 0x0203e8000c101d06 */
.L_x_1759:
[----:B------:R-:W-:Y:S05]  /*cfa0*/  BSYNC B2 ;  /* 0x0000000000027941 */ /* 0x000fea0003800000 */
.L_x_1758:
[----:B-12---:R-:W2:Y:S02]  /*cfb0*/  LD.E R3, [R20.64+0xd0] ;  /* 0x0000d00614037980 */ /* 0x006ea4000c101900 */
[----:B--2---:R-:W-:Y:S05]  /*cfc0*/  IMAD.U32 R3, R3, -0x20, RZ ;  /* 0xffffffe003037824 */ /* 0x004fea00078e00ff */
[C---:B------:R-:W-:Y:S02]  /*cfd0*/  LEA R138, P1, R3.reuse, R138, 0x1 ;  /* 0x0000008a038a7211 */ /* 0x040fe400078208ff */
[C---:B------:R-:W-:Y:S02]  /*cfe0*/  LEA R136, P0, R3.reuse, R136, 0x1 ;  /* 0x0000008803887211 */ /* 0x040fe400078008ff */
[C---:B------:R-:W-:Y:S02]  /*cff0*/  LEA.HI.X.SX32 R139, R3.reuse, R139, 0x1, P1 ;  /* 0x0000008b038b7211 */ /* 0x040fe400008f0eff */
[----:B------:R-:W-:Y:S01]  /*d000*/  LEA.HI.X.SX32 R137, R3, R137, 0x1, P0 ;  /* 0x0000008903897211 */ /* 0x000fe200000f0eff */
[----:B------:R-:W-:-:S05]  /*d010*/  BRA `(.L_x_1709) ;  /* 0x0000076000007947 */ /* 0x000fca0003800000 */
.L_x_1675:
[----:B------:R-:W-:Y:S01]  /*d020*/  BSSY B0, `(.L_x_1774) ;  /* 0x000000e000007945 */ /* 0x000fe20003800000 */
[----:B------:R-:W-:-:S05]  /*d030*/  @!P2 BRA `(.L_x_1775) ;  /* 0x000000c00000a947 */ /* 0x000fca0003800000 */
[----:B------:R-:W-:Y:S02]  /*d040*/  ISETP.NE.AND P1, PT, R174, RZ, PT ;  /* 0x000000ffae00720c */ /* 0x000fe40003f25270 */
[----:B------:R-:W-:Y:S11]  /*d050*/  ISETP.NE.AND P0, PT, R172, RZ, PT ;  /* 0x000000ffac00720c */ /* 0x000ff60003f05270 */
[----:B-1----:R-:W2:Y:S04]  /*d060*/  @P1 LD.E.128 R4, [R134.64] ;  /* 0x0000000686041980 */ /* 0x002ea8000c101d00 */
        /* <DEDUP_REMOVED lines=9> */
.L_x_1775:
[----:B------:R-:W-:Y:S05]  /*d100*/  BSYNC B0 ;  /* 0x0000000000007941 */ /* 0x000fea0003800000 */
.L_x_1774:
        /* <DEDUP_REMOVED lines=8> */
[----:B-1----:R-:W-:Y:S02]  /*d190*/  @P3 LEA R2, P1, R237, R140, 0x1 ;  /* 0x0000008ced023211 */ /* 0x002fe400078208ff */
        /* <DEDUP_REMOVED lines=24> */
.L_x_1777:
[----:B------:R-:W-:Y:S05]  /*d320*/  BSYNC B0 ;  /* 0x0000000000007941 */ /* 0x000fea0003800000 */
.L_x_1776:
        /* <DEDUP_REMOVED lines=33> */
.L_x_1779:
[----:B------:R-:W-:Y:S05]  /*d540*/  BSYNC B0 ;  /* 0x0000000000007941 */ /* 0x000fea0003800000 */
.L_x_1778:
[C---:B------:R-:W-:Y:S04]  /*d550*/  ISETP.GE.AND P0, PT, R169.reuse, R202, PT ;  /* 0x000000caa900720c */ /* 0x040fe80003f06270 */
[----:B------:R-:W-:Y:S11]  /*d560*/  ISETP.GE.AND P0, PT, R169, R200, !P0 ;  /* 0x000000c8a900720c */ /* 0x000ff60004706270 */
[----:B------:R-:W-:Y:S02]  /*d570*/  @!UPT UIADD3 URZ, URZ, URZ, URZ ;  /* 0x0000003f3f3ff290 */ /* 0x000fe4000fffe03f */
[----:B------:R-:W-:-:S05]  /*d580*/  @!P0 BRA `(.L_x_1709) ;  /* 0x000001f000008947 */ /* 0x000fca0003800000 */
[----:B------:R-:W-:Y:S02]  /*d590*/  ISETP.NE.AND P1, PT, R174, RZ, PT ;  /* 0x000000ffae00720c */ /* 0x000fe40003f25270 */
[----:B------:R-:W-:Y:S02]  /*d5a0*/  ISETP.NE.AND P2, PT, R172, RZ, PT ;  /* 0x000000ffac00720c */ /* 0x000fe40003f45270 */
[----:B------:R-:W-:Y:S09]  /*d5b0*/  ISETP.NE.AND P3, PT, R170, RZ, PT ;  /* 0x000000ffaa00720c */ /* 0x000ff20003f65270 */
[----:B-1----:R-:W-:Y:S04]  /*d5c0*/  @P1 IMAD.WIDE.U32 R2, R198, 0x60, R134 ;  /* 0x00000060c6021825 */ /* 0x002fe800078e0086 */
[----:B------:R-:W-:Y:S02]  /*d5d0*/  @P1 IMAD R0, R199, 0x60, RZ ;  /* 0x00000060c7001824 */ /* 0x000fe400078e02ff */
[----:B------:R-:W-:Y:S04]  /*d5e0*/  @P1 IMAD.WIDE.U32 R22, R64, 0x60, R140 ;  /* 0x0000006040161825 */ /* 0x000fe800078e008c */
        /* <DEDUP_REMOVED lines=25> */
.L_x_1709:
[----:B------:R-:W-:Y:S05]  /*d780*/  BSYNC B3 ;  /* 0x0000000000037941 */ /* 0x000fea0003800000 */
.L_x_1674:
[----:B------:R-:W-:Y:S01]  /*d790*/  ISETP.NE.U32.AND P1, PT, R248, RZ, PT ;  /* 0x000000fff800720c */ /* 0x000fe20003f25070 */
[----:B-12---:R-:W2:Y:S01]  /*d7a0*/  LD.E R3, [R20.64+0x128] ;  /* 0x0001280614037980 */ /* 0x006ea2000c101900 */
[----:B------:R-:W-:Y:S02]  /*d7b0*/  BSSY B0, `(.L_x_1780) ;  /* 0x000005f000007945 */ /* 0x000fe40003800000 */
[----:B------:R-:W-:Y:S01]  /*d7c0*/  ISETP.NE.AND.EX P1, PT, R249, RZ, PT, P1 ;  /* 0x000000fff900720c */ /* 0x000fe20003f25310 */
[----:B--2---:R-:W-:Y:S05]  /*d7d0*/  IMAD.U32 R3, R3, -0x40, RZ ;  /* 0xffffffc003037824 */ /* 0x004fea00078e00ff */
[C---:B---3--:R-:W-:Y:S04]  /*d7e0*/  LEA R134, P0, R3.reuse, R134, 0x1 ;  /* 0x0000008603867211 */ /* 0x048fe800078008ff */
        /* <DEDUP_REMOVED lines=9> */
[----:B------:R-:W3:Y:S06]  /*d880*/  LD.E.64 R26, [R20.64+0x40] ;  /* 0x00004006141a7980 */ /* 0x000eec000c101b00 */
[----:B----4-:R-:W4:Y:S01]  /*d890*/  LD.E.64 R24, [R20.64+0x20] ;  /* 0x0000200614187980 */ /* 0x010f22000c101b00 */
        /* <DEDUP_REMOVED lines=47> */
[-C--:B---3--:R-:W-:Y:S01]  /*db90*/  IMAD R4, R27, R0.reuse, RZ ;  /* 0x000000001b047224 */ /* 0x088fe200078e02ff */
[----:B------:R-:W-:Y:S01]  /*dba0*/  SHF.R.S32.HI R3, RZ, 0x1f, R0 ;  /* 0x0000001fff037819 */ /* 0x000fe20000011400 */
[C---:B-1----:R-:W-:Y:S04]  /*dbb0*/  IMAD.WIDE.U32 R28, R26.reuse, R0, RZ ;  /* 0x000000001a1c7225 */ /* 0x042fe800078e00ff */
[----:B--2---:R-:W-:Y:S02]  /*dbc0*/  IMAD.IADD R6, R5, 0x1, -R6 ;  /* 0x0000000105067824 */ /* 0x004fe400078e0a06 */
[----:B------:R-:W-:Y:S02]  /*dbd0*/  IMAD R5, R26, R3, R4 ;  /* 0x000000031a057224 */ /* 0x000fe400078e0204 */
[-C--:B----4-:R-:W-:Y:S01]  /*dbe0*/  IMAD R4, R25, R6.reuse, RZ ;  /* 0x0000000619047224 */ /* 0x090fe200078e02ff */
        /* <DEDUP_REMOVED lines=19> */
.L_x_1781:
[----:B------:R-:W2:Y:S04]  /*dd20*/  LD.E R5, [R20.64+0x40] ;  /* 0x0000400614057980 */ /* 0x000ea8000c101900 */
[----:B------:R-:W3:Y:S02]  /*dd30*/  LD.E R3, [R20.64+0x38] ;  /* 0x0000380614037980 */ /* 0x000ee4000c101900 */
[----:B---3--:R-:W-:Y:S02]  /*dd40*/  IMAD.U32 R3, R3, -0x40, RZ ;  /* 0xffffffc003037824 */ /* 0x008fe400078e00ff */
[----:B--2---:R-:W-:Y:S03]  /*dd50*/  IMAD.U32 R5, R5, -0x40, RZ ;  /* 0xffffffc005057824 */ /* 0x004fe600078e00ff */
[----:B----4-:R-:W-:Y:S02]  /*dd60*/  LEA R140, P0, R3, R140, 0x1 ;  /* 0x0000008c038c7211 */ /* 0x010fe400078008ff */
[----:B------:R-:W-:Y:S02]  /*dd70*/  LEA R142, P1, R5, R142, 0x1 ;  /* 0x0000008e058e7211 */ /* 0x000fe400078208ff */
[----:B------:R-:W-:Y:S02]  /*dd80*/  LEA.HI.X.SX32 R141, R3, R141, 0x1, P0 ;  /* 0x0000008d038d7211 */ /* 0x000fe400000f0eff */
[----:B------:R-:W-:Y:S04]  /*dd90*/  LEA.HI.X.SX32 R143, R5, R143, 0x1, P1 ;  /* 0x0000008f058f7211 */ /* 0x000fe800008f0eff */
.L_x_1782:
[----:B------:R-:W-:Y:S05]  /*dda0*/  BSYNC B0 ;  /* 0x0000000000007941 */ /* 0x000fea0003800000 */
.L_x_1780:
[----:B------:R-:W-:Y:S04]  /*ddb0*/  IADD3 R9, R9, -0x1, RZ ;  /* 0xffffffff09097810 */ /* 0x000fe80007ffe0ff */
[----:B------:R-:W-:Y:S11]  /*ddc0*/  ISETP.GT.AND P0, PT, R9, R103, PT ;  /* 0x000000670900720c */ /* 0x000ff60003f04270 */
[----:B------:R-:W-:Y:S02]  /*ddd0*/  @!UPT UIADD3 URZ, URZ, URZ, URZ ;  /* 0x0000003f3f3ff290 */ /* 0x000fe4000fffe03f */
[----:B------:R-:W-:-:S05]  /*dde0*/  @P0 BRA `(.L_x_1783) ;  /* 0xffff53a000000947 */ /* 0x000fca000383ffff */
.L_x_1665:
        /* <DEDUP_REMOVED lines=9> */
[----:B------:R-:W2:Y:S01]  /*de80*/  LD.E.64 R4, [R20.64+0xf0] ;  /* 0x0000f00614047980 */ /* 0x000ea2000c101b00 */
[----:B------:R-:W-:-:S03]  /*de90*/  IMAD.MOV.U32 R2, RZ, RZ, RZ ;  /* 0x000000ffff027224 */ /* 0x000fc600078e00ff */
[----:B------:R-:W3:Y:S04]  /*dea0*/  LD.E.U8 R0, [R20.64+0x1b3] ;  /* 0x0001b30614007980 */ /* 0x000ee8000c101100 */
[----:B------:R1:W5:Y:S04]  /*deb0*/  LD.E R9, [R20.64+0xc0] ;  /* 0x0000c00614097980 */ /* 0x000368000c101900 */
[----:B------:R1:W5:Y:S04]  /*dec0*/  LD.E.64 R22, [R20.64+0x148] ;  /* 0x0001480614167980 */ /* 0x000368000c101b00 */
[----:B-----5:R1:W5:Y:S01]  /*ded0*/  LD.E.64 R18, [R20.64+0x150] ;  /* 0x0001500614127980 */ /* 0x020362000c101b00 */
[----:B--2---:R-:W-:-:S04]  /*dee0*/  ISETP.NE.U32.AND P1, PT, R4, RZ, PT ;  /* 0x000000ff0400720c */ /* 0x004fc80003f25070 */
[----:B------:R-:W-:-:S13]  /*def0*/  ISETP.NE.AND.EX P1, PT, R5, RZ, PT, P1 ;  /* 0x000000ff0500720c */ /* 0x000fda0003f25310 */
[----:B------:R-:W-:-:S04]  /*df00*/  @P1 LEA R24, P0, R247, R4, 0x2 ;  /* 0x00000004f7181211 */ /* 0x000fc800078010ff */
[----:B------:R-:W-:-:S05]  /*df10*/  @P1 LEA.HI.X R25, R247, R5, R76, 0x2, P0 ;  /* 0x00000005f7191211 */ /* 0x000fca00000f144c */
[----:B------:R-:W2:Y:S01]  /*df20*/  @P1 LD.E R2, [R24.64] ;  /* 0x0000000618021980 */ /* 0x000ea2000c101900 */
[C---:B------:R-:W-:Y:S02]  /*df30*/  LEA R5, P0, R190.reuse, R184, 0x5 ;  /* 0x000000b8be057211 */ /* 0x040fe400078028ff */
[----:B------:R-:W-:Y:S02]  /*df40*/  LEA.HI R13, R7, R7, RZ, 0x1 ;  /* 0x00000007070d7211 */ /* 0x000fe400078f08ff */
[----:B------:R-:W-:Y:S02]  /*df50*/  LEA.HI.X R8, R190, R187, R191, 0x5, P0 ;  /* 0x000000bbbe087211 */ /* 0x000fe400000f2cbf */
[----:B------:R-:W-:Y:S02]  /*df60*/  LEA R42, P0, R5, R192, 0x1 ;  /* 0x000000c0052a7211 */ /* 0x000fe400078008ff */
[----:B------:R-:W-:Y:S02]  /*df70*/  SHF.R.S32.HI R13, RZ, 0x1, R13 ;  /* 0x00000001ff0d7819 */ /* 0x000fe4000001140d */
[----:B------:R-:W-:Y:S01]  /*df80*/  IADD3 R3, P1, R3, R184, RZ ;  /* 0x000000b803037210 */ /* 0x000fe20007f3e0ff */
[----:B------:R-:W-:Y:S01]  /*df90*/  IMAD.MOV.U32 R186, RZ, RZ, R184 ;  /* 0x000000ffffba7224 */ /* 0x000fe200078e00b8 */
[----:B----4-:R-:W-:-:S02]  /*dfa0*/  LEA R46, P2, R184, R192, 0x1 ;  /* 0x000000c0b82e7211 */ /* 0x010fc400078408ff */
[----:B---3--:R-:W-:Y:S02]  /*dfb0*/  ISETP.NE.AND P4, PT, R0, RZ, PT ;  /* 0x000000ff0000720c */ /* 0x008fe40003f85270 */
[----:B------:R-:W-:Y:S01]  /*dfc0*/  LEA.HI.X R43, R5, R193, R8, 0x1, P0 ;  /* 0x000000c1052b7211 */ /* 0x000fe200000f0c08 */
[----:B------:R-:W-:Y:S01]  /*dfd0*/  IMAD R8, R180, R13, R77 ;  /* 0x0000000db4087224 */ /* 0x000fe200078e024d */
[-CC-:B------:R-:W-:Y:S01]  /*dfe0*/  LEA.HI.X R47, R184, R193.reuse, R187.reuse, 0x1, P2 ;  /* 0x000000c1b82f7211 */ /* 0x180fe200010f0cbb */
[--C-:B------:R-:W-:Y:S01]  /*dff0*/  IMAD.X R6, R15, 0x1, R187.reuse, P1 ;  /* 0x000000010f067824 */ /* 0x100fe200008e06bb */
[----:B------:R-:W-:Y:S01]  /*e000*/  LEA R44, P1, R3, R192, 0x1 ;  /* 0x000000c0032c7211 */ /* 0x000fe200078208ff */
[----:B------:R-:W-:Y:S02]  /*e010*/  IMAD R4, R191, 0x30, RZ ;  /* 0x00000030bf047824 */ /* 0x000fe400078e02ff */
[----:B------:R-:W-:Y:S01]  /*e020*/  IMAD.WIDE.U32 R186, R190, 0x30, R186 ;  /* 0x00000030beba7825 */ /* 0x000fe200078e00ba */
[----:B------:R-:W-:-:S03]  /*e030*/  LEA.HI.X R45, R3, R193, R6, 0x1, P1 ;  /* 0x000000c1032d7211 */ /* 0x000fc600008f0c06 */
[----:B------:R-:W-:Y:S02]  /*e040*/  IMAD.IADD R15, R244, 0x1, -R71 ;  /* 0x00000001f40f7824 */ /* 0x000fe400078e0a47 */
[----:B------:R-:W-:Y:S01]  /*e050*/  IMAD.IADD R0, R77, 0x1, R8 ;  /* 0x000000014d007824 */ /* 0x000fe200078e0208 */
[----:B------:R-:W-:Y:S01]  /*e060*/  LEA R40, P1, R186, R192, 0x1 ;  /* 0x000000c0ba287211 */ /* 0x000fe200078208ff */
[----:B------:R-:W-:Y:S01]  /*e070*/  IMAD.IADD R3, R187, 0x1, R4 ;  /* 0x00000001bb037824 */ /* 0x000fe200078e0204 */
[----:B------:R-:W-:Y:S01]  /*e080*/  ISETP.GE.AND P0, PT, R180, R15, PT ;  /* 0x0000000fb400720c */ /* 0x000fe20003f06270 */
[----:B------:R-:W-:-:S03]  /*e090*/  IMAD.SHL.U32 R6, R13, 0x10, RZ ;  /* 0x000000100d067824 */ /* 0x000fc600078e00ff */
[----:B------:R-:W-:Y:S02]  /*e0a0*/  LEA.HI.X R41, R186, R193, R3, 0x1, P1 ;  /* 0x000000c1ba297211 */ /* 0x000fe400008f0c03 */
[----:B------:R-:W-:Y:S02]  /*e0b0*/  ISETP.GT.AND P0, PT, R73, -0x8, !P0 ;  /* 0xfffffff84900780c */ /* 0x000fe40004704270 */
        /* <DEDUP_REMOVED lines=15> */
[----:B-----5:R-:W-:-:S03]  /*e1b0*/  IADD3 R38, P0, R18, R39, RZ ;  /* 0x0000002712267210 */ /* 0x020fc60007f1e0ff */
        /* <DEDUP_REMOVED lines=13> */
[C---:B------:R-:W-:Y:S02]  /*e290*/  LOP3.LUT R0, R29.reuse, 0xffff0000, RZ, 0xc0, !PT ;  /* 0xffff00001d007812 */ /* 0x040fe400078ec0ff */
[----:B------:R-:W-:-:S02]  /*e2a0*/  SHF.L.U32 R14, R29, 0x10, RZ ;  /* 0x000000101d0e7819 */ /* 0x000fc400000006ff */
[C---:B------:R-:W-:Y:S02]  /*e2b0*/  SHF.L.U32 R24, R28.reuse, 0x10, RZ ;  /* 0x000000101c187819 */ /* 0x040fe400000006ff */
[----:B------:R-:W-:Y:S02]  /*e2c0*/  LOP3.LUT R36, R28, 0xffff0000, RZ, 0xc0, !PT ;  /* 0xffff00001c247812 */ /* 0x000fe400078ec0ff */
[----:B------:R-:W-:Y:S02]  /*e2d0*/  LOP3.LUT R48, R30, 0xffff0000, RZ, 0xc0, !PT ;  /* 0xffff00001e307812 */ /* 0x000fe400078ec0ff */
[----:B---3--:R-:W-:Y:S02]  /*e2e0*/  LOP3.LUT R31, R2, 0xffff0000, RZ, 0xc0, !PT ;  /* 0xffff0000021f7812 */ /* 0x008fe400078ec0ff */
[C---:B------:R-:W-:Y:S01]  /*e2f0*/  LOP3.LUT R28, R3.reuse, 0xffff0000, RZ, 0xc0, !PT ;  /* 0xffff0000031c7812 */ /* 0x040fe200078ec0ff */
[----:B------:R-:W-:Y:S01]  /*e300*/  IMAD.U32 R3, R3, 0x10000, RZ ;  /* 0x0001000003037824 */ /* 0x000fe200078e00ff */
[----:B----4-:R-:W-:Y:S01]  /*e310*/  LOP3.LUT R33, R4, 0xffff0000, RZ, 0xc0, !PT ;  /* 0xffff000004217812 */ /* 0x010fe200078ec0ff */
[C---:B------:R-:W-:Y:S01]  /*e320*/  FMUL.FTZ R29, R0.reuse, R31 ;  /* 0x0000001f001d7220 */ /* 0x040fe20000410000 */
[----:B------:R-:W-:Y:S01]  /*e330*/  LOP3.LUT R32, R5, 0xffff0000, RZ, 0xc0, !PT ;  /* 0xffff000005207812 */ /* 0x000fe200078ec0ff */
[----:B------:R-:W-:Y:S01]  /*e340*/  FMUL.FTZ R30, R35, R28 ;  /* 0x0000001c231e7220 */ /* 0x000fe20000410000 */
[----:B------:R-:W-:Y:S01]  /*e350*/  SHF.L.U32 R5, R5, 0x10, RZ ;  /* 0x0000001005057819 */ /* 0x000fe200000006ff */
[----:B------:R-:W-:-:S02]  /*e360*/  FMUL.FTZ R0, R0, R33 ;  /* 0x0000002100007220 */ /* 0x000fc40000410000 */
[----:B------:R-:W-:Y:S01]  /*e370*/  FFMA.FTZ R29, R14, R33, -R29 ;  /* 0x000000210e1d7223 */ /* 0x000fe2000001081d */
[----:B------:R-:W-:Y:S01]  /*e380*/  SHF.L.U32 R33, R4, 0x10, RZ ;  /* 0x0000001004217819 */ /* 0x000fe200000006ff */
[----:B------:R-:W-:Y:S01]  /*e390*/  FFMA.FTZ R0, R14, R31, R0 ;  /* 0x0000001f0e007223 */ /* 0x000fe20000010000 */
[----:B------:R-:W-:Y:S01]  /*e3a0*/  SHF.L.U32 R31, R2, 0x10, RZ ;  /* 0x00000010021f7819 */ /* 0x000fe200000006ff */
[----:B------:R-:W-:Y:S02]  /*e3b0*/  FMUL.FTZ R35, R35, R32 ;  /* 0x0000002023237220 */ /* 0x000fe40000410000 */
[----:B------:R-:W-:Y:S01]  /*e3c0*/  FMUL.FTZ R4, R48, R3 ;  /* 0x0000000330047220 */ /* 0x000fe20000410000 */
[----:B------:R-:W-:Y:S01]  /*e3d0*/  F2FP.BF16.PACK_AB R29, R0, R29 ;  /* 0x0000001d001d723e */ /* 0x000fe200000010ff */
[C---:B------:R-:W-:Y:S02]  /*e3e0*/  FMUL.FTZ R2, R36.reuse, R31 ;  /* 0x0000001f24027220 */ /* 0x040fe40000410000 */
[----:B------:R-:W-:-:S02]  /*e3f0*/  FMUL.FTZ R36, R36, R33 ;  /* 0x0000002124247220 */ /* 0x000fc40000410000 */
[C---:B------:R-:W-:Y:S02]  /*e400*/  FFMA.FTZ R30, R37.reuse, R32, -R30 ;  /* 0x00000020251e7223 */ /* 0x040fe4000001081e */
[----:B------:R-:W-:Y:S02]  /*e410*/  FFMA.FTZ R35, R37, R28, R35 ;  /* 0x0000001c25237223 */ /* 0x000fe40000010023 */
[----:B------:R-:W-:Y:S02]  /*e420*/  FMUL.FTZ R48, R48, R5 ;  /* 0x0000000530307220 */ /* 0x000fe40000410000 */
[C---:B------:R-:W-:Y:S01]  /*e430*/  FFMA.FTZ R2, R24.reuse, R33, -R2 ;  /* 0x0000002118027223 */ /* 0x040fe20000010802 */
[----:B------:R-:W-:Y:S01]  /*e440*/  F2FP.BF16.PACK_AB R35, R35, R30 ;  /* 0x0000001e2323723e */ /* 0x000fe200000010ff */
[----:B------:R-:W-:Y:S02]  /*e450*/  FFMA.FTZ R31, R24, R31, R36 ;  /* 0x0000001f181f7223 */ /* 0x000fe40000010024 */
[----:B------:R-:W-:-:S02]  /*e460*/  FFMA.FTZ R4, R34, R5, -R4 ;  /* 0x0000000522047223 */ /* 0x000fc40000010804 */
[----:B------:R-:W-:Y:S01]  /*e470*/  FFMA.FTZ R3, R34, R3, R48 ;  /* 0x0000000322037223 */ /* 0x000fe20000010030 */
[----:B------:R-:W-:Y:S02]  /*e480*/  F2FP.BF16.PACK_AB R28, R31, R2 ;  /* 0x000000021f1c723e */ /* 0x000fe400000010ff */
[----:B------:R-:W-:Y:S02]  /*e490*/  MOV R31, R35 ;  /* 0x00000023001f7202 */ /* 0x000fe40000000f00 */
[----:B------:R-:W-:Y:S02]  /*e4a0*/  F2FP.BF16.PACK_AB R30, R3, R4 ;  /* 0x00000004031e723e */ /* 0x000fe400000010ff */
.L_x_1792:
[----:B------:R-:W-:Y:S05]  /*e4b0*/  BSYNC B0 ;  /* 0x0000000000007941 */ /* 0x000fea0003800000 */
.L_x_1791:
[----:B-----5:R3:W-:Y:S02]  /*e4c0*/  STS.128 [R246], R28 ;  /* 0x0000001cf6007388 */ /* 0x0207e40000000c00 */
.L_x_1790:
[----:B------:R-:W-:Y:S05]  /*e4d0*/  BSYNC B1 ;  /* 0x0000000000017941 */ /* 0x000fea0003800000 */
.L_x_1789:
        /* <DEDUP_REMOVED lines=18> */
[----:B--2---:R-:W-:Y:S02]  /*e600*/  LOP3.LUT R31, R2, 0xffff0000, RZ, 0xc0, !PT ;  /* 0xffff0000021f7812 */ /* 0x004fe400078ec0ff */
[C---:B------:R-:W-:Y:S01]  /*e610*/  LOP3.LUT R28, R3.reuse, 0xffff0000, RZ, 0xc0, !PT ;  /* 0xffff0000031c7812 */ /* 0x040fe200078ec0ff */
[----:B------:R-:W-:Y:S01]  /*e620*/  IMAD.U32 R3, R3, 0x10000, RZ ;  /* 0x0001000003037824 */ /* 0x000fe200078e00ff */
[----:B---3--:R-:W-:Y:S01]  /*e630*/  LOP3.LUT R33, R4, 0xffff0000, RZ, 0xc0, !PT ;  /* 0xffff000004217812 */ /* 0x008fe200078ec0ff */
        /* <DEDUP_REMOVED lines=25> */
.L_x_1796:
[----:B------:R-:W-:Y:S05]  /*e7d0*/  BSYNC B0 ;  /* 0x0000000000007941 */ /* 0x000fea0003800000 */
.L_x_1795:
[----:B-----5:R1:W-:Y:S02]  /*e7e0*/  STS.128 [R246+0x2000], R28 ;  /* 0x0020001cf6007388 */ /* 0x0203e40000000c00 */
.L_x_1794:
[----:B------:R-:W-:Y:S05]  /*e7f0*/  BSYNC B1 ;  /* 0x0000000000017941 */ /* 0x000fea0003800000 */
.L_x_1793:
        /* <DEDUP_REMOVED lines=47> */
.L_x_1800:
[----:B------:R-:W-:Y:S05]  /*eaf0*/  BSYNC B0 ;  /* 0x0000000000007941 */ /* 0x000fea0003800000 */
.L_x_1799:
[----:B-----5:R3:W-:Y:S02]  /*eb00*/  STS.128 [R246+0x4000], R28 ;  /* 0x0040001cf6007388 */ /* 0x0207e40000000c00 */
.L_x_1798:
[----:B------:R-:W-:Y:S05]  /*eb10*/  BSYNC B1 ;  /* 0x0000000000017941 */ /* 0x000fea0003800000 */
.L_x_1797:
        /* <DEDUP_REMOVED lines=43> */
[----:B------:R-:W-:Y:S02]  /*edd0*/  F2FP.BF16.PACK_AB R28, R29, R2 ;  /* 0x000000021d1c723e */ /* 0x000fe400000010ff */
[----:B------:R-:W-:Y:S02]  /*ede0*/  MOV R29, R0 ;  /* 0x00000000001d7202 */ /* 0x000fe40000000f00 */
[----:B------:R-:W-:Y:S02]  /*edf0*/  F2FP.BF16.PACK_AB R30, R3, R4 ;  /* 0x00000004031e723e */ /* 0x000fe400000010ff */
.L_x_1802:
[----:B------:R-:W-:Y:S05]  /*ee00*/  BSYNC B0 ;  /* 0x0000000000007941 */ /* 0x000fea0003800000 */
.L_x_1801:
[----:B-----5:R3:W-:Y:S02]  /*ee10*/  STS.128 [R246+0x6000], R28 ;  /* 0x0060001cf6007388 */ /* 0x0207e40000000c00 */
.L_x_1788:
[----:B------:R-:W-:Y:S05]  /*ee20*/  BSYNC B2 ;  /* 0x0000000000027941 */ /* 0x000fea0003800000 */
.L_x_1787:
        /* <DEDUP_REMOVED lines=13> */
[----:B-----5:R-:W-:-:S03]  /*ef00*/  IADD3 R32, P1, R18, R33, RZ ;  /* 0x0000002112207210 */ /* 0x020fc60007f3e0ff */
        /* <DEDUP_REMOVED lines=46> */
.L_x_1808:
[----:B------:R-:W-:Y:S05]  /*f1f0*/  BSYNC B0 ;  /* 0x0000000000007941 */ /* 0x000fea0003800000 */
.L_x_1807:
[----:B-----5:R3:W-:Y:S02]  /*f200*/  STS.128 [R246+0x800], R28 ;  /* 0x0008001cf6007388 */ /* 0x0207e40000000c00 */
.L_x_1806:
[----:B------:R-:W-:Y:S05]  /*f210*/  BSYNC B1 ;  /* 0x0000000000017941 */ /* 0x000fea0003800000 */
.L_x_1805:
        /* <DEDUP_REMOVED lines=47> */
.L_x_1812:
[----:B------:R-:W-:Y:S05]  /*f510*/  BSYNC B0 ;  /* 0x0000000000007941 */ /* 0x000fea0003800000 */
.L_x_1811:
[----:B-----5:R3:W-:Y:S02]  /*f520*/  STS.128 [R246+0x2800], R28 ;  /* 0x0028001cf6007388 */ /* 0x0207e40000000c00 */
.L_x_1810:
[----:B------:R-:W-:Y:S05]  /*f530*/  BSYNC B1 ;  /* 0x0000000000017941 */ /* 0x000fea0003800000 */
.L_x_1809:
        /* <DEDUP_REMOVED lines=47> */
.L_x_1816:
[----:B------:R-:W-:Y:S05]  /*f830*/  BSYNC B0 ;  /* 0x0000000000007941 */ /* 0x000fea0003800000 */
.L_x_1815:
[----:B-----5:R3:W-:Y:S02]  /*f840*/  STS.128 [R246+0x4800], R28 ;  /* 0x0048001cf6007388 */ /* 0x0207e40000000c00 */
.L_x_1814:
[----:B------:R-:W-:Y:S05]  /*f850*/  BSYNC B1 ;  /* 0x0000000000017941 */ /* 0x000fea0003800000 */
.L_x_1813:
[----:B------:R-:W-:-:S13]  /*f860*/  ISETP.GE.AND P0, PT, R10, R9, PT ;  /* 0x000000090a00720c */ /* 0x000fda0003f06270 */
[----:B------:R1:W-:Y:S01]  /*f870*/  @P0 STS.128 [R246+0x6800], RZ ;  /* 0x006800fff6000388 */ /* 0x0003e20000000c00 */
[----:B------:R-:W-:Y:S05]  /*f880*/  @P0 BRA `(.L_x_1804) ;  /* 0x000002c000000947 */ /* 0x000fea0003800000 */
[----:B-123--:R-:W5:Y:S01]  /*f890*/  LD.E.128 R44, [R44.64+0x180] ;  /* 0x000180062c2c7980 */ /* 0x00ef62000c101d00 */
[----:B------:R-:W-:Y:S01]  /*f8a0*/  ISETP.GE.AND P0, PT, R10, R7, PT ;  /* 0x000000070a00720c */ /* 0x000fe20003f06270 */
[----:B------:R-:W-:-:S12]  /*f8b0*/  BSSY B0, `(.L_x_1817) ;  /* 0x0000028000007945 */ /* 0x000fd80003800000 */
[----:B------:R-:W-:Y:S05]  /*f8c0*/  @P0 BRA `(.L_x_1818) ;  /* 0x0000026000000947 */ /* 0x000fea0003800000 */
[----:B------:R-:W2:Y:S04]  /*f8d0*/  LD.E.64 R2, [R32.64+0xc0] ;  /* 0x0000c00620027980 */ /* 0x000ea8000c101b00 */
[----:B------:R-:W3:Y:S01]  /*f8e0*/  LD.E.64 R4, [R26.64+0xc0] ;  /* 0x0000c0061a047980 */ /* 0x000ee2000c101b00 */
[C---:B-----5:R-:W-:Y:S01]  /*f8f0*/  LOP3.LUT R6, R45.reuse, 0xffff0000, RZ, 0xc0, !PT ;  /* 0xffff00002d067812 */ /* 0x060fe200078ec0ff */
[----:B------:R-:W-:Y:S01]  /*f900*/  IMAD.U32 R30, R46, 0x10000, RZ ;  /* 0x000100002e1e7824 */ /* 0x000fe200078e00ff */
[----:B------:R-:W-:Y:S02]  /*f910*/  SHF.L.U32 R14, R45, 0x10, RZ ;  /* 0x000000102d0e7819 */ /* 0x000fe400000006ff */
[C---:B------:R-:W-:Y:S02]  /*f920*/  SHF.L.U32 R24, R44.reuse, 0x10, RZ ;  /* 0x000000102c187819 */ /* 0x040fe400000006ff */
[----:B------:R-:W-:-:S02]  /*f930*/  LOP3.LUT R44, R44, 0xffff0000, RZ, 0xc0, !PT ;  /* 0xffff00002c2c7812 */ /* 0x000fc400078ec0ff */
[C---:B------:R-:W-:Y:S02]  /*f940*/  LOP3.LUT R35, R47.reuse, 0xffff0000, RZ, 0xc0, !PT ;  /* 0xffff00002f237812 */ /* 0x040fe400078ec0ff */
[----:B------:R-:W-:Y:S02]  /*f950*/  LOP3.LUT R46, R46, 0xffff0000, RZ, 0xc0, !PT ;  /* 0xffff00002e2e7812 */ /* 0x000fe400078ec0ff */
[----:B------:R-:W-:Y:S02]  /*f960*/  SHF.L.U32 R37, R47, 0x10, RZ ;  /* 0x000000102f257819 */ /* 0x000fe400000006ff */
[----:B--2---:R-:W-:Y:S02]  /*f970*/  LOP3.LUT R29, R2, 0xffff0000, RZ, 0xc0, !PT ;  /* 0xffff0000021d7812 */ /* 0x004fe400078ec0ff */
[----:B------:R-:W-:Y:S02]  /*f980*/  LOP3.LUT R28, R3, 0xffff0000, RZ, 0xc0, !PT ;  /* 0xffff0000031c7812 */ /* 0x000fe400078ec0ff */
[----:B---3--:R-:W-:Y:S01]  /*f990*/  LOP3.LUT R31, R4, 0xffff0000, RZ, 0xc0, !PT ;  /* 0xffff0000041f7812 */ /* 0x008fe200078ec0ff */
[C---:B------:R-:W-:Y:S01]  /*f9a0*/  FMUL.FTZ R27, R6.reuse, R29 ;  /* 0x0000001d061b7220 */ /* 0x040fe20000410000 */
[----:B------:R-:W-:Y:S01]  /*f9b0*/  LOP3.LUT R26, R5, 0xffff0000, RZ, 0xc0, !PT ;  /* 0xffff0000051a7812 */ /* 0x000fe200078ec0ff */
[----:B------:R-:W-:Y:S01]  /*f9c0*/  FMUL.FTZ R32, R35, R28 ;  /* 0x0000001c23207220 */ /* 0x000fe20000410000 */
[----:B------:R-:W-:Y:S01]  /*f9d0*/  SHF.L.U32 R3, R3, 0x10, RZ ;  /* 0x0000001003037819 */ /* 0x000fe200000006ff */
[-C--:B------:R-:W-:Y:S01]  /*f9e0*/  FMUL.FTZ R6, R6, R31.reuse ;  /* 0x0000001f06067220 */ /* 0x080fe20000410000 */
[----:B------:R-:W-:Y:S01]  /*f9f0*/  SHF.L.U32 R5, R5, 0x10, RZ ;  /* 0x0000001005057819 */ /* 0x000fe200000006ff */
[----:B------:R-:W-:-:S02]  /*fa00*/  FFMA.FTZ R27, R14, R31, -R27 ;  /* 0x0000001f0e1b7223 */ /* 0x000fc4000001081b */
[----:B------:R-:W-:Y:S01]  /*fa10*/  FFMA.FTZ R6, R14, R29, R6 ;  /* 0x0000001d0e067223 */ /* 0x000fe20000010006 */
[----:B------:R-:W-:Y:S01]  /*fa20*/  SHF.L.U32 R29, R2, 0x10, RZ ;  /* 0x00000010021d7819 */ /* 0x000fe200000006ff */
[----:B------:R-:W-:Y:S02]  /*fa30*/  IMAD.U32 R31, R4, 0x10000, RZ ;  /* 0x00010000041f7824 */ /* 0x000fe400078e00ff */
[----:B------:R-:W-:Y:S01]  /*fa40*/  FMUL.FTZ R4, R46, R3 ;  /* 0x000000032e047220 */ /* 0x000fe20000410000 */
[----:B------:R-:W-:Y:S01]  /*fa50*/  F2FP.BF16.PACK_AB R45, R6, R27 ;  /* 0x0000001b062d723e */ /* 0x000fe200000010ff */
[C---:B------:R-:W-:Y:S02]  /*fa60*/  FMUL.FTZ R2, R44.reuse, R29 ;  /* 0x0000001d2c027220 */ /* 0x040fe40000410000 */
[----:B------:R-:W-:Y:S02]  /*fa70*/  FMUL.FTZ R35, R35, R26 ;  /* 0x0000001a23237220 */ /* 0x000fe40000410000 */
        /* <DEDUP_REMOVED lines=11> */
.L_x_1818:
[----:B------:R-:W-:Y:S05]  /*fb30*/  BSYNC B0 ;  /* 0x0000000000007941 */ /* 0x000fea0003800000 */
.L_x_1817:
[----:B-----5:R1:W-:Y:S02]  /*fb40*/  STS.128 [R246+0x6800], R44 ;  /* 0x0068002cf6007388 */ /* 0x0203e40000000c00 */
.L_x_1804:
[----:B------:R-:W-:Y:S05]  /*fb50*/  BSYNC B2 ;  /* 0x0000000000027941 */ /* 0x000fea0003800000 */
.L_x_1803:
        /* <DEDUP_REMOVED lines=24> */
[----:B-----5:R-:W-:Y:S01]  /*fce0*/  LOP3.LUT R14, R29, 0xffff0000, RZ, 0xc0, !PT ;  /* 0xffff00001d0e7812 */ /* 0x020fe200078ec0ff */
[----:B------:R-:W-:Y:S01]  /*fcf0*/  IMAD.U32 R45, R31, 0x10000, RZ ;  /* 0x000100001f2d7824 */ /* 0x000fe200078e00ff */
[----:B------:R-:W-:Y:S02]  /*fd00*/  SHF.L.U32 R24, R29, 0x10, RZ ;  /* 0x000000101d187819 */ /* 0x000fe400000006ff */
[C---:B------:R-:W-:Y:S02]  /*fd10*/  SHF.L.U32 R29, R28.reuse, 0x10, RZ ;  /* 0x000000101c1d7819 */ /* 0x040fe400000006ff */
[----:B------:R-:W-:-:S02]  /*fd20*/  LOP3.LUT R38, R28, 0xffff0000, RZ, 0xc0, !PT ;  /* 0xffff00001c267812 */ /* 0x000fc400078ec0ff */
[----:B------:R-:W-:Y:S02]  /*fd30*/  LOP3.LUT R39, R31, 0xffff0000, RZ, 0xc0, !PT ;  /* 0xffff00001f277812 */ /* 0x000fe400078ec0ff */
[C---:B------:R-:W-:Y:S02]  /*fd40*/  SHF.L.U32 R36, R30.reuse, 0x10, RZ ;  /* 0x000000101e247819 */ /* 0x040fe400000006ff */
[----:B------:R-:W-:Y:S02]  /*fd50*/  LOP3.LUT R44, R30, 0xffff0000, RZ, 0xc0, !PT ;  /* 0xffff00001e2c7812 */ /* 0x000fe400078ec0ff */
[C---:B---3--:R-:W-:Y:S01]  /*fd60*/  LOP3.LUT R35, R2.reuse, 0xffff0000, RZ, 0xc0, !PT ;  /* 0xffff000002237812 */ /* 0x048fe200078ec0ff */
[----:B------:R-:W-:Y:S01]  /*fd70*/  IMAD.U32 R2, R2, 0x10000, RZ ;  /* 0x0001000002027824 */ /* 0x000fe200078e00ff */
        /* <DEDUP_REMOVED lines=8> */
[----:B------:R-:W-:-:S02]  /*fe00*/  FMUL.FTZ R39, R39, R34 ;  /* 0x0000002227277220 */ /* 0x000fc40000410000 */
[C---:B------:R-:W-:Y:S02]  /*fe10*/  FFMA.FTZ R31, R24.reuse, R37, -R31 ;  /* 0x00000025181f7223 */ /* 0x040fe4000001081f */
[----:B------:R-:W-:Y:S02]  /*fe20*/  FFMA.FTZ R14, R24, R35, R14 ;  /* 0x00000023180e7223 */ /* 0x000fe4000001000e */
[----:B------:R-:W-:Y:S02]  /*fe30*/  IMAD.U32 R5, R5, 0x10000, RZ ;  /* 0x0001000005057824 */ /* 0x000fe400078e00ff */
[----:B------:R-:W-:Y:S01]  /*fe40*/  FMUL.FTZ R24, R38, R2 ;  /* 0x0000000226187220 */ /* 0x000fe20000410000 */
[----:B------:R-:W-:Y:S01]  /*fe50*/  F2FP.BF16.PACK_AB R14, R14, R31 ;  /* 0x0000001f0e0e723e */ /* 0x000fe200000010ff */
[----:B------:R-:W-:Y:S02]  /*fe60*/  FMUL.FTZ R38, R38, R4 ;  /* 0x0000000426267220 */ /* 0x000fe40000410000 */
[----:B------:R-:W-:-:S02]  /*fe70*/  FFMA.FTZ R39, R45, R28, R39 ;  /* 0x0000001c2d277223 */ /* 0x000fc40000010027 */
[C---:B------:R-:W-:Y:S02]  /*fe80*/  FMUL.FTZ R28, R44.reuse, R3 ;  /* 0x000000032c1c7220 */ /* 0x040fe40000410000 */
[-C--:B------:R-:W-:Y:S02]  /*fe90*/  FMUL.FTZ R44, R44, R5.reuse ;  /* 0x000000052c2c7220 */ /* 0x080fe40000410000 */
[C---:B------:R-:W-:Y:S02]  /*fea0*/  FFMA.FTZ R24, R29.reuse, R4, -R24 ;  /* 0x000000041d187223 */ /* 0x040fe40000010818 */
[----:B------:R-:W-:Y:S02]  /*feb0*/  FFMA.FTZ R29, R29, R2, R38 ;  /* 0x000000021d1d7223 */ /* 0x000fe40000010026 */
[----:B------:R-:W-:Y:S02]  /*fec0*/  FFMA.FTZ R30, R45, R34, -R30 ;  /* 0x000000222d1e7223 */ /* 0x000fe4000001081e */
[C---:B------:R-:W-:Y:S01]  /*fed0*/  FFMA.FTZ R28, R36.reuse, R5, -R28 ;  /* 0x00000005241c7223 */ /* 0x040fe2000001081c */
[----:B------:R-:W-:Y:S01]  /*fee0*/  F2FP.BF16.PACK_AB R5, R29, R24 ;  /* 0x000000181d05723e */ /* 0x000fe200000010ff */
[----:B------:R-:W-:Y:S01]  /*fef0*/  FFMA.FTZ R3, R36, R3, R44 ;  /* 0x0000000324037223 */ /* 0x000fe2000001002c */
[----:B------:R-:W-:-:S02]  /*ff00*/  F2FP.BF16.PACK_AB R31, R39, R30 ;  /* 0x0000001e271f723e */ /* 0x000fc400000010ff */
[----:B------:R-:W-:Y:S02]  /*ff10*/  MOV R29, R14 ;  /* 0x0000000e001d7202 */ /* 0x000fe40000000f00 */
[----:B------:R-:W-:Y:S02]  /*ff20*/  F2FP.BF16.PACK_AB R30, R3, R28 ;  /* 0x0000001c031e723e */ /* 0x000fe400000010ff */
[----:B------:R-:W-:Y:S02]  /*ff30*/  MOV R28, R5 ;  /* 0x00000005001c7202 */ /* 0x000fe40000000f00 */
.L_x_1824:
[----:B------:R-:W-:Y:S05]  /*ff40*/  BSYNC B0 ;  /* 0x0000000000007941 */ /* 0x000fea0003800000 */
.L_x_1823:
[----:B-----5:R3:W-:Y:S02]  /*ff50*/  STS.128 [R246+0x1000], R28 ;  /* 0x0010001cf6007388 */ /* 0x0207e40000000c00 */
.L_x_1822:
[----:B------:R-:W-:Y:S05]  /*ff60*/  BSYNC B1 ;  /* 0x0000000000017941 */ /* 0x000fea0003800000 */
.L_x_1821:
        /* <DEDUP_REMOVED lines=48> */
.L_x_1828:
[----:B------:R-:W-:Y:S05]  /*10270*/  BSYNC B0 ;  /* 0x0000000000007941 */ /* 0x000fea0003800000 */
.L_x_1827:
[----:B-----5:R3:W-:Y:S02]  /*10280*/  STS.128 [R246+0x3000], R28 ;  /* 0x0030001cf6007388 */ /* 0x0207e40000000c00 */
.L_x_1826:
[----:B------:R-:W-:Y:S05]  /*10290*/  BSYNC B1 ;  /* 0x0000000000017941 */ /* 0x000fea0003800000 */
.L_x_1825:
        /* <DEDUP_REMOVED lines=48> */
.L_x_1832:
[----:B------:R-:W-:Y:S05]  /*105a0*/  BSYNC B0 ;  /* 0x0000000000007941 */ /* 0x000fea0003800000 */
.L_x_1831:
[----:B-----5:R3:W-:Y:S02]  /*105b0*/  STS.128 [R246+0x5000], R28 ;  /* 0x0050001cf6007388 */ /* 0x0207e40000000c00 */
.L_x_1830:
[----:B------:R-:W-:Y:S05]  /*105c0*/  BSYNC B1 ;  /* 0x0000000000017941 */ /* 0x000fea0003800000 */
.L_x_1829:
        /* <DEDUP_REMOVED lines=9> */
[C---:B-----5:R-:W-:Y:S01]  /*10660*/  SHF.L.U32 R39, R31.reuse, 0x10, RZ ;  /* 0x000000101f277819 */ /* 0x060fe200000006ff */
[----:B------:R-:W-:Y:S01]  /*10670*/  IMAD.U32 R34, R30, 0x10000, RZ ;  /* 0x000100001e227824 */ /* 0x000fe200078e00ff */
[----:B------:R-:W-:Y:S02]  /*10680*/  LOP3.LUT R37, R31, 0xffff0000, RZ, 0xc0, !PT ;  /* 0xffff00001f257812 */ /* 0x000fe400078ec0ff */
[C---:B------:R-:W-:Y:S02]  /*10690*/  SHF.L.U32 R24, R29.reuse, 0x10, RZ ;  /* 0x000000101d187819 */ /* 0x040fe400000006ff */
[----:B------:R-:W-:-:S02]  /*106a0*/  LOP3.LUT R14, R29, 0xffff0000, RZ, 0xc0, !PT ;  /* 0xffff00001d0e7812 */ /* 0x000fc400078ec0ff */
[C---:B------:R-:W-:Y:S02]  /*106b0*/  SHF.L.U32 R29, R28.reuse, 0x10, RZ ;  /* 0x000000101c1d7819 */ /* 0x040fe400000006ff */
[----:B------:R-:W-:Y:S02]  /*106c0*/  LOP3.LUT R36, R28, 0xffff0000, RZ, 0xc0, !PT ;  /* 0xffff00001c247812 */ /* 0x000fe400078ec0ff */
[----:B---3--:R-:W-:Y:S02]  /*106d0*/  LOP3.LUT R32, R30, 0xffff0000, RZ, 0xc0, !PT ;  /* 0xffff00001e207812 */ /* 0x008fe400078ec0ff */
[----:B--2---:R-:W-:Y:S02]  /*106e0*/  LOP3.LUT R31, R2, 0xffff0000, RZ, 0xc0, !PT ;  /* 0xffff0000021f7812 */ /* 0x004fe400078ec0ff */
[C---:B------:R-:W-:Y:S01]  /*106f0*/  LOP3.LUT R28, R3.reuse, 0xffff0000, RZ, 0xc0, !PT ;  /* 0xffff0000031c7812 */ /* 0x040fe200078ec0ff */
[----:B------:R-:W-:Y:S01]  /*10700*/  IMAD.U32 R3, R3, 0x10000, RZ ;  /* 0x0001000003037824 */ /* 0x000fe200078e00ff */
[----:B----4-:R-:W-:Y:S01]  /*10710*/  LOP3.LUT R35, R4, 0xffff0000, RZ, 0xc0, !PT ;  /* 0xffff000004237812 */ /* 0x010fe200078ec0ff */
[----:B------:R-:W-:Y:S01]  /*10720*/  FMUL.FTZ R27, R14, R31 ;  /* 0x0000001f0e1b7220 */ /* 0x000fe20000410000 */
[----:B------:R-:W-:Y:S01]  /*10730*/  LOP3.LUT R26, R5, 0xffff0000, RZ, 0xc0, !PT ;  /* 0xffff0000051a7812 */ /* 0x000fe200078ec0ff */
[----:B------:R-:W-:Y:S01]  /*10740*/  FMUL.FTZ R30, R37, R28 ;  /* 0x0000001c251e7220 */ /* 0x000fe20000410000 */
[----:B------:R-:W-:Y:S01]  /*10750*/  SHF.L.U32 R2, R2, 0x10, RZ ;  /* 0x0000001002027819 */ /* 0x000fe200000006ff */
[-C--:B------:R-:W-:Y:S01]  /*10760*/  FMUL.FTZ R14, R14, R35.reuse ;  /* 0x000000230e0e7220 */ /* 0x080fe20000410000 */
[----:B------:R-:W-:Y:S01]  /*10770*/  SHF.L.U32 R4, R4, 0x10, RZ ;  /* 0x0000001004047819 */ /* 0x000fe200000006ff */
[C---:B------:R-:W-:Y:S01]  /*10780*/  FFMA.FTZ R27, R24.reuse, R35, -R27 ;  /* 0x00000023181b7223 */ /* 0x040fe2000001081b */
[----:B------:R-:W-:Y:S01]  /*10790*/  SHF.L.U32 R5, R5, 0x10, RZ ;  /* 0x0000001005057819 */ /* 0x000fe200000006ff */
[----:B------:R-:W-:-:S02]  /*107a0*/  FFMA.FTZ R14, R24, R31, R14 ;  /* 0x0000001f180e7223 */ /* 0x000fc4000001000e */
[-C--:B------:R-:W-:Y:S02]  /*107b0*/  FMUL.FTZ R37, R37, R26.reuse ;  /* 0x0000001a25257220 */ /* 0x080fe40000410000 */
[----:B------:R-:W-:Y:S01]  /*107c0*/  FFMA.FTZ R30, R39, R26, -R30 ;  /* 0x0000001a271e7223 */ /* 0x000fe2000001081e */
[----:B------:R-:W-:Y:S01]  /*107d0*/  F2FP.BF16.PACK_AB R14, R14, R27 ;  /* 0x0000001b0e0e723e */ /* 0x000fe200000010ff */
[C---:B------:R-:W-:Y:S02]  /*107e0*/  FMUL.FTZ R24, R36.reuse, R2 ;  /* 0x0000000224187220 */ /* 0x040fe40000410000 */
[----:B------:R-:W-:Y:S02]  /*107f0*/  FMUL.FTZ R36, R36, R4 ;  /* 0x0000000424247220 */ /* 0x000fe40000410000 */
[C---:B------:R-:W-:Y:S02]  /*10800*/  FMUL.FTZ R26, R32.reuse, R3 ;  /* 0x00000003201a7220 */ /* 0x040fe40000410000 */
[----:B------:R-:W-:-:S02]  /*10810*/  FMUL.FTZ R32, R32, R5 ;  /* 0x0000000520207220 */ /* 0x000fc40000410000 */
[----:B------:R-:W-:Y:S02]  /*10820*/  FFMA.FTZ R24, R29, R4, -R24 ;  /* 0x000000041d187223 */ /* 0x000fe40000010818 */
[----:B------:R-:W-:Y:S02]  /*10830*/  FFMA.FTZ R37, R39, R28, R37 ;  /* 0x0000001c27257223 */ /* 0x000fe40000010025 */
[----:B------:R-:W-:Y:S02]  /*10840*/  FFMA.FTZ R29, R29, R2, R36 ;  /* 0x000000021d1d7223 */ /* 0x000fe40000010024 */
[C---:B------:R-:W-:Y:S01]  /*10850*/  FFMA.FTZ R26, R34.reuse, R5, -R26 ;  /* 0x00000005221a7223 */ /* 0x040fe2000001081a */
[----:B------:R-:W-:Y:S01]  /*10860*/  F2FP.BF16.PACK_AB R31, R37, R30 ;  /* 0x0000001e251f723e */ /* 0x000fe200000010ff */
[----:B------:R-:W-:Y:S01]  /*10870*/  FFMA.FTZ R3, R34, R3, R32 ;  /* 0x0000000322037223 */ /* 0x000fe20000010020 */
[----:B------:R-:W-:Y:S02]  /*10880*/  F2FP.BF16.PACK_AB R28, R29, R24 ;  /* 0x000000181d1c723e */ /* 0x000fe400000010ff */
[----:B------:R-:W-:-:S02]  /*10890*/  MOV R29, R14 ;  /* 0x0000000e001d7202 */ /* 0x000fc40000000f00 */
[----:B------:R-:W-:Y:S02]  /*108a0*/  F2FP.BF16.PACK_AB R30, R3, R26 ;  /* 0x0000001a031e723e */ /* 0x000fe400000010ff */
.L_x_1834:
[----:B------:R-:W-:Y:S05]  /*108b0*/  BSYNC B0 ;  /* 0x0000000000007941 */ /* 0x000fea0003800000 */
.L_x_1833:
[----:B-----5:R3:W-:Y:S02]  /*108c0*/  STS.128 [R246+0x7000], R28 ;  /* 0x0070001cf6007388 */ /* 0x0207e40000000c00 */
.L_x_1820:
[----:B------:R-:W-:Y:S05]  /*108d0*/  BSYNC B2 ;  /* 0x0000000000027941 */ /* 0x000fea0003800000 */
.L_x_1819:
        /* <DEDUP_REMOVED lines=9> */
[C---:B-1-3--:R-:W-:Y:S02]  /*10970*/  IMAD.SHL.U32 R29, R3.reuse, 0x2, RZ ;  /* 0x00000002031d7824 */ /* 0x04afe400078e00ff */
[----:B------:R1:W-:Y:S01]  /*10980*/  @P0 STS.128 [R246+0x1800], RZ ;  /* 0x001800fff6000388 */ /* 0x0003e20000000c00 */
[----:B------:R-:W-:Y:S02]  /*10990*/  SHF.L.U64.HI R3, R3, 0x1, R8 ;  /* 0x0000000103037819 */ /* 0x000fe40000010208 */
[-C--:B------:R-:W-:Y:S02]  /*109a0*/  IADD3 R22, P2, R22, R29.reuse, RZ ;  /* 0x0000001d16167210 */ /* 0x080fe40007f5e0ff */
[----:B-----5:R-:W-:-:S03]  /*109b0*/  IADD3 R28, P1, R18, R29, RZ ;  /* 0x0000001d121c7210 */ /* 0x020fc60007f3e0ff */
[--C-:B------:R-:W-:Y:S02]  /*109c0*/  IMAD.X R23, R23, 0x1, R3.reuse, P2 ;  /* 0x0000000117177824 */ /* 0x100fe400010e0603 */
[----:B------:R-:W-:Y:S01]  /*109d0*/  IMAD.X R29, R19, 0x1, R3, P1 ;  /* 0x00000001131d7824 */ /* 0x000fe200008e0603 */
[----:B------:R-:W-:Y:S05]  /*109e0*/  @P0 BRA `(.L_x_1837) ;  /* 0x000002d000000947 */ /* 0x000fea0003800000 */
[----:B------:R3:W5:Y:S01]  /*109f0*/  LD.E.128 R24, [R40.64] ;  /* 0x0000000628187980 */ /* 0x000762000c101d00 */
[----:B------:R-:W-:Y:S01]  /*10a00*/  ISETP.GE.AND P0, PT, R16, R7, PT ;  /* 0x000000071000720c */ /* 0x000fe20003f06270 */
[----:B------:R-:W-:-:S12]  /*10a10*/  BSSY B0, `(.L_x_1838) ;  /* 0x0000029000007945 */ /* 0x000fd80003800000 */
[----:B------:R-:W-:Y:S05]  /*10a20*/  @P0 BRA `(.L_x_1839) ;  /* 0x0000027000000947 */ /* 0x000fea0003800000 */
[----:B--2---:R-:W2:Y:S04]  /*10a30*/  LD.E.64 R2, [R28.64] ;  /* 0x000000061c027980 */ /* 0x004ea8000c101b00 */
[----:B---3--:R-:W3:Y:S01]  /*10a40*/  LD.E.64 R14, [R22.64] ;  /* 0x00000006160e7980 */ /* 0x008ee2000c101b00 */
[C---:B-----5:R-:W-:Y:S02]  /*10a50*/  SHF.L.U32 R8, R25.reuse, 0x10, RZ ;  /* 0x0000001019087819 */ /* 0x060fe400000006ff */
[----:B------:R-:W-:Y:S02]  /*10a60*/  LOP3.LUT R5, R25, 0xffff0000, RZ, 0xc0, !PT ;  /* 0xffff000019057812 */ /* 0x000fe400078ec0ff */
[C---:B------:R-:W-:Y:S02]  /*10a70*/  SHF.L.U32 R13, R24.reuse, 0x10, RZ ;  /* 0x00000010180d7819 */ /* 0x040fe400000006ff */
[----:B------:R-:W-:-:S02]  /*10a80*/  LOP3.LUT R31, R24, 0xffff0000, RZ, 0xc0, !PT ;  /* 0xffff0000181f7812 */ /* 0x000fc400078ec0ff */
[C---:B------:R-:W-:Y:S02]  /*10a90*/  LOP3.LUT R25, R27.reuse, 0xffff0000, RZ, 0xc0, !PT ;  /* 0xffff00001b197812 */ /* 0x040fe400078ec0ff */
[----:B------:R-:W-:Y:S01]  /*10aa0*/  SHF.L.U32 R30, R27, 0x10, RZ ;  /* 0x000000101b1e7819 */ /* 0x000fe200000006ff */
[C---:B------:R-:W-:Y:S01]  /*10ab0*/  IMAD.U32 R27, R26.reuse, 0x10000, RZ ;  /* 0x000100001a1b7824 */ /* 0x040fe200078e00ff */
[----:B------:R-:W-:Y:S02]  /*10ac0*/  LOP3.LUT R32, R26, 0xffff0000, RZ, 0xc0, !PT ;  /* 0xffff00001a207812 */ /* 0x000fe400078ec0ff */
[----:B--2---:R-:W-:Y:S02]  /*10ad0*/  LOP3.LUT R18, R2, 0xffff0000, RZ, 0xc0, !PT ;  /* 0xffff000002127812 */ /* 0x004fe400078ec0ff */
[C---:B------:R-:W-:Y:S01]  /*10ae0*/  LOP3.LUT R16, R3.reuse, 0xffff0000, RZ, 0xc0, !PT ;  /* 0xffff000003107812 */ /* 0x040fe200078ec0ff */
[----:B------:R-:W-:Y:S01]  /*10af0*/  IMAD.U32 R3, R3, 0x10000, RZ ;  /* 0x0001000003037824 */ /* 0x000fe200078e00ff */
[----:B---3--:R-:W-:Y:S01]  /*10b00*/  LOP3.LUT R24, R14, 0xffff0000, RZ, 0xc0, !PT ;  /* 0xffff00000e187812 */ /* 0x008fe200078ec0ff */
[----:B------:R-:W-:Y:S01]  /*10b10*/  FMUL.FTZ R17, R5, R18 ;  /* 0x0000001205117220 */ /* 0x000fe20000410000 */
[----:B------:R-:W-:Y:S01]  /*10b20*/  LOP3.LUT R19, R15, 0xffff0000, RZ, 0xc0, !PT ;  /* 0xffff00000f137812 */ /* 0x000fe200078ec0ff */
[----:B------:R-:W-:Y:S01]  /*10b30*/  FMUL.FTZ R26, R25, R16 ;  /* 0x00000010191a7220 */ /* 0x000fe20000410000 */
[----:B------:R-:W-:Y:S01]  /*10b40*/  SHF.L.U32 R2, R2, 0x10, RZ ;  /* 0x0000001002027819 */ /* 0x000fe200000006ff */
[-C--:B------:R-:W-:Y:S01]  /*10b50*/  FMUL.FTZ R5, R5, R24.reuse ;  /* 0x0000001805057220 */ /* 0x080fe20000410000 */
[----:B------:R-:W-:Y:S01]  /*10b60*/  SHF.L.U32 R14, R14, 0x10, RZ ;  /* 0x000000100e0e7819 */ /* 0x000fe200000006ff */
[----:B------:R-:W-:Y:S01]  /*10b70*/  FMUL.FTZ R25, R25, R19 ;  /* 0x0000001319197220 */ /* 0x000fe20000410000 */
[----:B------:R-:W-:Y:S01]  /*10b80*/  SHF.L.U32 R15, R15, 0x10, RZ ;  /* 0x000000100f0f7819 */ /* 0x000fe200000006ff */
[----:B------:R-:W-:-:S02]  /*10b90*/  FFMA.FTZ R17, R8, R24, -R17 ;  /* 0x0000001808117223 */ /* 0x000fc40000010811 */
[----:B------:R-:W-:Y:S02]  /*10ba0*/  FFMA.FTZ R8, R8, R18, R5 ;  /* 0x0000001208087223 */ /* 0x000fe40000010005 */
[----:B------:R-:W-:Y:S02]  /*10bb0*/  FFMA.FTZ R25, R30, R16, R25 ;  /* 0x000000101e197223 */ /* 0x000fe40000010019 */
[C---:B------:R-:W-:Y:S01]  /*10bc0*/  FMUL.FTZ R5, R31.reuse, R2 ;  /* 0x000000021f057220 */ /* 0x040fe20000410000 */
[----:B------:R-:W-:Y:S01]  /*10bd0*/  F2FP.BF16.PACK_AB R8, R8, R17 ;  /* 0x000000110808723e */ /* 0x000fe200000010ff */
[C---:B------:R-:W-:Y:S02]  /*10be0*/  FMUL.FTZ R16, R32.reuse, R3 ;  /* 0x0000000320107220 */ /* 0x040fe40000410000 */
[----:B------:R-:W-:Y:S02]  /*10bf0*/  FMUL.FTZ R31, R31, R14 ;  /* 0x0000000e1f1f7220 */ /* 0x000fe40000410000 */
[----:B------:R-:W-:-:S02]  /*10c00*/  FMUL.FTZ R32, R32, R15 ;  /* 0x0000000f20207220 */ /* 0x000fc40000410000 */
[----:B------:R-:W-:Y:S02]  /*10c10*/  FFMA.FTZ R26, R30, R19, -R26 ;  /* 0x000000131e1a7223 */ /* 0x000fe4000001081a */
[C---:B------:R-:W-:Y:S02]  /*10c20*/  FFMA.FTZ R5, R13.reuse, R14, -R5 ;  /* 0x0000000e0d057223 */ /* 0x040fe40000010805 */
[----:B------:R-:W-:Y:S02]  /*10c30*/  FFMA.FTZ R2, R13, R2, R31 ;  /* 0x000000020d027223 */ /* 0x000fe4000001001f */
[C---:B------:R-:W-:Y:S02]  /*10c40*/  FFMA.FTZ R16, R27.reuse, R15, -R16 ;  /* 0x0000000f1b107223 */ /* 0x040fe40000010810 */
[----:B------:R-:W-:Y:S01]  /*10c50*/  FFMA.FTZ R3, R27, R3, R32 ;  /* 0x000000031b037223 */ /* 0x000fe20000010020 */
[----:B------:R-:W-:Y:S02]  /*10c60*/  F2FP.BF16.PACK_AB R27, R25, R26 ;  /* 0x0000001a191b723e */ /* 0x000fe400000010ff */
[----:B------:R-:W-:-:S02]  /*10c70*/  F2FP.BF16.PACK_AB R24, R2, R5 ;  /* 0x000000050218723e */ /* 0x000fc400000010ff */
[----:B------:R-:W-:Y:S02]  /*10c80*/  F2FP.BF16.PACK_AB R26, R3, R16 ;  /* 0x00000010031a723e */ /* 0x000fe400000010ff */
[----:B------:R-:W-:Y:S02]  /*10c90*/  MOV R25, R8 ;  /* 0x0000000800197202 */ /* 0x000fe40000000f00 */
.L_x_1839:
[----:B------:R-:W-:Y:S05]  /*10ca0*/  BSYNC B0 ;  /* 0x0000000000007941 */ /* 0x000fea0003800000 */
.L_x_1838:
[----:B-----5:R1:W-:Y:S02]  /*10cb0*/  STS.128 [R246+0x1800], R24 ;  /* 0x00180018f6007388 */ /* 0x0203e40000000c00 */
.L_x_1837:
[----:B------:R-:W-:Y:S05]  /*10cc0*/  BSYNC B1 ;  /* 0x0000000000017941 */ /* 0x000fea0003800000 */
.L_x_1836:
[----:B------:R-:W-:Y:S01]  /*10cd0*/  ISETP.GE.AND P0, PT, R12, R9, PT ;  /* 0x000000090c00720c */ /* 0x000fe20003f06270 */
[----:B------:R-:W-:-:S12]  /*10ce0*/  BSSY B1, `(.L_x_1840) ;  /* 0x000002f000017945 */ /* 0x000fd80003800000 */
[----:B------:R1:W-:Y:S01]  /*10cf0*/  @P0 STS.128 [R246+0x3800], RZ ;  /* 0x003800fff6000388 */ /* 0x0003e20000000c00 */
[----:B------:R-:W-:Y:S05]  /*10d00*/  @P0 BRA `(.L_x_1841) ;  /* 0x000002c000000947 */ /* 0x000fea0003800000 */
[----:B------:R1:W5:Y:S01]  /*10d10*/  LD.E.128 R16, [R40.64+0x80] ;  /* 0x0000800628107980 */ /* 0x000362000c101d00 */
[----:B------:R-:W-:Y:S01]  /*10d20*/  ISETP.GE.AND P0, PT, R12, R7, PT ;  /* 0x000000070c00720c */ /* 0x000fe20003f06270 */
[----:B------:R-:W-:-:S12]  /*10d30*/  BSSY B0, `(.L_x_1842) ;  /* 0x0000028000007945 */ /* 0x000fd80003800000 */
[----:B------:R-:W-:Y:S05]  /*10d40*/  @P0 BRA `(.L_x_1843) ;  /* 0x0000026000000947 */ /* 0x000fea0003800000 */
[----:B--2---:R-:W2:Y:S04]  /*10d50*/  LD.E.64 R2, [R28.64+0x40] ;  /* 0x000040061c027980 */ /* 0x004ea8000c101b00 */
[----:B---3--:R-:W3:Y:S01]  /*10d60*/  LD.E.64 R12, [R22.64+0x40] ;  /* 0x00004006160c7980 */ /* 0x008ee2000c101b00 */
[C---:B-----5:R-:W-:Y:S01]  /*10d70*/  SHF.L.U32 R8, R17.reuse, 0x10, RZ ;  /* 0x0000001011087819 */ /* 0x060fe200000006ff */
[----:B-1----:R-:W-:Y:S01]  /*10d80*/  IMAD.U32 R27, R18, 0x10000, RZ ;  /* 0x00010000121b7824 */ /* 0x002fe200078e00ff */
[----:B------:R-:W-:Y:S02]  /*10d90*/  LOP3.LUT R5, R17, 0xffff0000, RZ, 0xc0, !PT ;  /* 0xffff000011057812 */ /* 0x000fe400078ec0ff */
[C---:B------:R-:W-:Y:S02]  /*10da0*/  SHF.L.U32 R14, R16.reuse, 0x10, RZ ;  /* 0x00000010100e7819 */ /* 0x040fe400000006ff */
[----:B------:R-:W-:-:S02]  /*10db0*/  LOP3.LUT R30, R16, 0xffff0000, RZ, 0xc0, !PT ;  /* 0xffff0000101e7812 */ /* 0x000fc400078ec0ff */
        /* <DEDUP_REMOVED lines=8> */
[----:B------:R-:W-:-:S02]  /*10e40*/  FMUL.FTZ R18, R25, R16 ;  /* 0x0000001019127220 */ /* 0x000fc40000410000 */
[-C--:B------:R-:W-:Y:S02]  /*10e50*/  FMUL.FTZ R5, R5, R24.reuse ;  /* 0x0000001805057220 */ /* 0x080fe40000410000 */
[C---:B------:R-:W-:Y:S02]  /*10e60*/  FFMA.FTZ R15, R8.reuse, R24, -R15 ;  /* 0x00000018080f7223 */ /* 0x040fe4000001080f */
[----:B------:R-:W-:Y:S01]  /*10e70*/  FFMA.FTZ R8, R8, R17, R5 ;  /* 0x0000001108087223 */ /* 0x000fe20000010005 */
[----:B------:R-:W-:Y:S01]  /*10e80*/  SHF.L.U32 R5, R2, 0x10, RZ ;  /* 0x0000001002057819 */ /* 0x000fe200000006ff */
[----:B------:R-:W-:Y:S01]  /*10e90*/  IMAD.U32 R17, R12, 0x10000, RZ ;  /* 0x000100000c117824 */ /* 0x000fe200078e00ff */
[----:B------:R-:W-:Y:S01]  /*10ea0*/  SHF.L.U32 R2, R3, 0x10, RZ ;  /* 0x0000001003027819 */ /* 0x000fe200000006ff */
[----:B------:R-:W-:Y:S01]  /*10eb0*/  FMUL.FTZ R25, R25, R19 ;  /* 0x0000001319197220 */ /* 0x000fe20000410000 */
[----:B------:R-:W-:Y:S01]  /*10ec0*/  SHF.L.U32 R12, R13, 0x10, RZ ;  /* 0x000000100d0c7819 */ /* 0x000fe200000006ff */
[----:B------:R-:W-:-:S02]  /*10ed0*/  FMUL.FTZ R3, R30, R5 ;  /* 0x000000051e037220 */ /* 0x000fc40000410000 */
[C---:B------:R-:W-:Y:S02]  /*10ee0*/  FMUL.FTZ R13, R31.reuse, R2 ;  /* 0x000000021f0d7220 */ /* 0x040fe40000410000 */
[----:B------:R-:W-:Y:S02]  /*10ef0*/  FMUL.FTZ R30, R30, R17 ;  /* 0x000000111e1e7220 */ /* 0x000fe40000410000 */
[----:B------:R-:W-:Y:S02]  /*10f00*/  FMUL.FTZ R31, R31, R12 ;  /* 0x0000000c1f1f7220 */ /* 0x000fe40000410000 */
[C---:B------:R-:W-:Y:S02]  /*10f10*/  FFMA.FTZ R18, R26.reuse, R19, -R18 ;  /* 0x000000131a127223 */ /* 0x040fe40000010812 */
[----:B------:R-:W-:Y:S02]  /*10f20*/  FFMA.FTZ R25, R26, R16, R25 ;  /* 0x000000101a197223 */ /* 0x000fe40000010019 */
[----:B------:R-:W-:Y:S01]  /*10f30*/  FFMA.FTZ R3, R14, R17, -R3 ;  /* 0x000000110e037223 */ /* 0x000fe20000010803 */
[----:B------:R-:W-:Y:S01]  /*10f40*/  F2FP.BF16.PACK_AB R17, R8, R15 ;  /* 0x0000000f0811723e */ /* 0x000fe200000010ff */
[----:B------:R-:W-:Y:S01]  /*10f50*/  FFMA.FTZ R30, R14, R5, R30 ;  /* 0x000000050e1e7223 */ /* 0x000fe2000001001e */
[----:B------:R-:W-:Y:S01]  /*10f60*/  F2FP.BF16.PACK_AB R19, R25, R18 ;  /* 0x000000121913723e */ /* 0x000fe200000010ff */
[----:B------:R-:W-:-:S02]  /*10f70*/  FFMA.FTZ R13, R27, R12, -R13 ;  /* 0x0000000c1b0d7223 */ /* 0x000fc4000001080d */
[----:B------:R-:W-:Y:S01]  /*10f80*/  FFMA.FTZ R2, R27, R2, R31 ;  /* 0x000000021b027223 */ /* 0x000fe2000001001f */
[----:B------:R-:W-:-:S04]  /*10f90*/  F2FP.BF16.PACK_AB R16, R30, R3 ;  /* 0x000000031e10723e */ /* 0x000fc800000010ff */
[----:B------:R-:W-:Y:S02]  /*10fa0*/  F2FP.BF16.PACK_AB R18, R2, R13 ;  /* 0x0000000d0212723e */ /* 0x000fe400000010ff */
.L_x_1843:
[----:B------:R-:W-:Y:S05]  /*10fb0*/  BSYNC B0 ;  /* 0x0000000000007941 */ /* 0x000fea0003800000 */
.L_x_1842:
[----:B-----5:R1:W-:Y:S02]  /*10fc0*/  STS.128 [R246+0x3800], R16 ;  /* 0x00380010f6007388 */ /* 0x0203e40000000c00 */
.L_x_1841:
[----:B------:R-:W-:Y:S05]  /*10fd0*/  BSYNC B1 ;  /* 0x0000000000017941 */ /* 0x000fea0003800000 */
.L_x_1840:
        /* <DEDUP_REMOVED lines=8> */
[----:B--2---:R-:W2:Y:S04]  /*11060*/  LD.E.64 R2, [R28.64+0x80] ;  /* 0x000080061c027980 */ /* 0x004ea8000c101b00 */
[----:B---3--:R-:W3:Y:S01]  /*11070*/  LD.E.64 R12, [R22.64+0x80] ;  /* 0x00008006160c7980 */ /* 0x008ee2000c101b00 */
[----:B-----5:R-:W-:Y:S01]  /*11080*/  SHF.L.U32 R11, R16, 0x10, RZ ;  /* 0x00000010100b7819 */ /* 0x020fe200000006ff */
[----:B------:R-:W-:Y:S01]  /*11090*/  IMAD.U32 R26, R18, 0x10000, RZ ;  /* 0x00010000121a7824 */ /* 0x000fe200078e00ff */
[----:B------:R-:W-:Y:S02]  /*110a0*/  LOP3.LUT R27, R16, 0xffff0000, RZ, 0xc0, !PT ;  /* 0xffff0000101b7812 */ /* 0x000fe400078ec0ff */
[----:B------:R-:W-:Y:S02]  /*110b0*/  SHF.L.U32 R25, R19, 0x10, RZ ;  /* 0x0000001013197819 */ /* 0x000fe400000006ff */
[----:B------:R-:W-:-:S02]  /*110c0*/  SHF.L.U32 R8, R17, 0x10, RZ ;  /* 0x0000001011087819 */ /* 0x000fc400000006ff */
[----:B------:R-:W-:Y:S02]  /*110d0*/  LOP3.LUT R5, R17, 0xffff0000, RZ, 0xc0, !PT ;  /* 0xffff000011057812 */ /* 0x000fe400078ec0ff */
        /* <DEDUP_REMOVED lines=17> */
[C---:B------:R-:W-:Y:S02]  /*111f0*/  FMUL.FTZ R5, R27.reuse, R2 ;  /* 0x000000021b057220 */ /* 0x040fe40000410000 */
[----:B------:R-:W-:Y:S02]  /*11200*/  FMUL.FTZ R14, R30, R3 ;  /* 0x000000031e0e7220 */ /* 0x000fe40000410000 */
[----:B------:R-:W-:-:S02]  /*11210*/  FMUL.FTZ R27, R27, R12 ;  /* 0x0000000c1b1b7220 */ /* 0x000fc40000410000 */
[----:B------:R-:W-:Y:S02]  /*11220*/  FMUL.FTZ R30, R30, R13 ;  /* 0x0000000d1e1e7220 */ /* 0x000fe40000410000 */
[----:B------:R-:W-:Y:S01]  /*11230*/  FFMA.FTZ R18, R25, R17, -R18 ;  /* 0x0000001119127223 */ /* 0x000fe20000010812 */
[----:B------:R-:W-:Y:S01]  /*11240*/  F2FP.BF16.PACK_AB R17, R8, R15 ;  /* 0x0000000f0811723e */ /* 0x000fe200000010ff */
[C---:B------:R-:W-:Y:S02]  /*11250*/  FFMA.FTZ R5, R11.reuse, R12, -R5 ;  /* 0x0000000c0b057223 */ /* 0x040fe40000010805 */
[----:B------:R-:W-:Y:S01]  /*11260*/  FFMA.FTZ R2, R11, R2, R27 ;  /* 0x000000020b027223 */ /* 0x000fe2000001001b */
[----:B------:R-:W-:Y:S01]  /*11270*/  F2FP.BF16.PACK_AB R19, R19, R18 ;  /* 0x000000121313723e */ /* 0x000fe200000010ff */
[C---:B------:R-:W-:Y:S02]  /*11280*/  FFMA.FTZ R14, R26.reuse, R13, -R14 ;  /* 0x0000000d1a0e7223 */ /* 0x040fe4000001080e */
[----:B------:R-:W-:Y:S01]  /*11290*/  FFMA.FTZ R3, R26, R3, R30 ;  /* 0x000000031a037223 */ /* 0x000fe2000001001e */
[----:B------:R-:W-:-:S04]  /*112a0*/  F2FP.BF16.PACK_AB R16, R2, R5 ;  /* 0x000000050210723e */ /* 0x000fc800000010ff */
[----:B------:R-:W-:Y:S02]  /*112b0*/  F2FP.BF16.PACK_AB R18, R3, R14 ;  /* 0x0000000e0312723e */ /* 0x000fe400000010ff */
.L_x_1847:
[----:B------:R-:W-:Y:S05]  /*112c0*/  BSYNC B0 ;  /* 0x0000000000007941 */ /* 0x000fea0003800000 */
.L_x_1846:
[----:B-----5:R1:W-:Y:S02]  /*112d0*/  STS.128 [R246+0x5800], R16 ;  /* 0x00580010f6007388 */ /* 0x0203e40000000c00 */
.L_x_1845:
[----:B------:R-:W-:Y:S05]  /*112e0*/  BSYNC B1 ;  /* 0x0000000000017941 */ /* 0x000fea0003800000 */
.L_x_1844:
        /* <DEDUP_REMOVED lines=29> */
[-C--:B------:R-:W-:Y:S02]  /*114c0*/  FMUL.FTZ R18, R18, R13.reuse ;  /* 0x0000000d12127220 */ /* 0x080fe40000410000 */
[----:B------:R-:W-:Y:S01]  /*114d0*/  FFMA.FTZ R17, R24, R13, -R17 ;  /* 0x0000000d18117223 */ /* 0x000fe20000010811 */
[----:B------:R-:W-:Y:S01]  /*114e0*/  F2FP.BF16.PACK_AB R41, R5, R12 ;  /* 0x0000000c0529723e */ /* 0x000fe200000010ff */
[----:B------:R-:W-:Y:S02]  /*114f0*/  IMAD.U32 R13, R8, 0x10000, RZ ;  /* 0x00010000080d7824 */ /* 0x000fe400078e00ff */
[----:B------:R-:W-:Y:S02]  /*11500*/  FMUL.FTZ R2, R40, R7 ;  /* 0x0000000728027220 */ /* 0x000fe40000410000 */
[----:B------:R-:W-:-:S02]  /*11510*/  FMUL.FTZ R8, R42, R3 ;  /* 0x000000032a087220 */ /* 0x000fc40000410000 */
[----:B------:R-:W-:Y:S02]  /*11520*/  FMUL.FTZ R40, R40, R13 ;  /* 0x0000000d28287220 */ /* 0x000fe40000410000 */
[----:B------:R-:W-:Y:S02]  /*11530*/  FMUL.FTZ R42, R42, R9 ;  /* 0x000000092a2a7220 */ /* 0x000fe40000410000 */
        /* <DEDUP_REMOVED lines=8> */
.L_x_1849:
[----:B------:R-:W-:Y:S05]  /*115c0*/  BSYNC B0 ;  /* 0x0000000000007941 */ /* 0x000fea0003800000 */
.L_x_1848:
[----:B-----5:R1:W-:Y:S01]  /*115d0*/  STS.128 [R246+0x7800], R40 ;  /* 0x00780028f6007388 */ /* 0x0203e20000000c00 */
[----:B------:R-:W-:Y:S05]  /*115e0*/  BRA `(.L_x_1835) ;  /* 0x000066e000007947 */ /* 0x000fea0003800000 */
.L_x_1786:
        /* <DEDUP_REMOVED lines=18> */
[C---:B-----5:R-:W-:Y:S01]  /*11710*/  LEA R28, P0, R29.reuse, R18, 0x1 ;  /* 0x000000121d1c7211 */ /* 0x060fe200078008ff */
        /* <DEDUP_REMOVED lines=10> */
[C---:B------:R-:W-:Y:S01]  /*117c0*/  IMAD.U32 R5, R36.reuse, 0x10000, RZ ;  /* 0x0001000024057824 */ /* 0x040fe200078e00ff */
[----:B------:R-:W-:Y:S01]  /*117d0*/  LOP3.LUT R4, R36, 0xffff0000, RZ, 0xc0, !PT ;  /* 0xffff000024047812 */ /* 0x000fe200078ec0ff */
[C---:B------:R-:W-:Y:S01]  /*117e0*/  IMAD.U32 R36, R38.reuse, 0x10000, RZ ;  /* 0x0001000026247824 */ /* 0x040fe200078e00ff */
[----:B------:R-:W-:Y:S02]  /*117f0*/  LOP3.LUT R14, R38, 0xffff0000, RZ, 0xc0, !PT ;  /* 0xffff0000260e7812 */ /* 0x000fe400078ec0ff */
[C---:B------:R-:W-:Y:S02]  /*11800*/  LOP3.LUT R8, R39.reuse, 0xffff0000, RZ, 0xc0, !PT ;  /* 0xffff000027087812 */ /* 0x040fe400078ec0ff */
[----:B------:R-:W-:Y:S02]  /*11810*/  SHF.L.U32 R48, R39, 0x10, RZ ;  /* 0x0000001027307819 */ /* 0x000fe400000006ff */
        /* <DEDUP_REMOVED lines=24> */
[----:B--2---:R-:W-:Y:S01]  /*119a0*/  LOP3.LUT R31, R34, 0xffff0000, RZ, 0xc0, !PT ;  /* 0xffff0000221f7812 */ /* 0x004fe200078ec0ff */
[----:B------:R-:W-:-:S02]  /*119b0*/  @!P1 FADD.FTZ R30, -R30, -RZ ;  /* 0x800000ff1e1e9221 */ /* 0x000fc40000010100 */
[----:B------:R-:W-:Y:S01]  /*119c0*/  FMUL.FTZ R24, R24, R27 ;  /* 0x0000001b18187220 */ /* 0x000fe20000410000 */
[----:B------:R-:W-:Y:S01]  /*119d0*/  LOP3.LUT R27, R32, 0xffff0000, RZ, 0xc0, !PT ;  /* 0xffff0000201b7812 */ /* 0x000fe200078ec0ff */
[----:B------:R-:W-:Y:S02]  /*119e0*/  @!P1 FADD.FTZ R54, -R54, -RZ ;  /* 0x800000ff36369221 */ /* 0x000fe40000010100 */
[----:B------:R-:W-:Y:S02]  /*119f0*/  FMUL.FTZ R25, R25, R28 ;  /* 0x0000001c19197220 */ /* 0x000fe40000410000 */
        /* <DEDUP_REMOVED lines=16> */
[----:B------:R-:W-:Y:S01]  /*11b00*/  FFMA.FTZ R32, R36, R32, R49 ;  /* 0x0000002024207223 */ /* 0x000fe20000010031 */
[----:B------:R-:W-:Y:S01]  /*11b10*/  F2FP.BF16.PACK_AB R36, R4, R5 ;  /* 0x000000050424723e */ /* 0x000fe200000010ff */
[----:B------:R-:W-:Y:S01]  /*11b20*/  FFMA.FTZ R25, R48, R30, R25 ;  /* 0x0000001e30197223 */ /* 0x000fe20000010019 */
[----:B------:R-:W-:Y:S01]  /*11b30*/  F2FP.BF16.PACK_AB R37, R33, R24 ;  /* 0x000000182125723e */ /* 0x000fe200000010ff */
[----:B------:R-:W-:Y:S02]  /*11b40*/  FFMA.FTZ R8, R8, R34, R53 ;  /* 0x0000002208087223 */ /* 0x000fe40000010035 */
[----:B------:R-:W-:-:S03]  /*11b50*/  FFMA.FTZ R29, R14, R31, R29 ;  /* 0x0000001f0e1d7223 */ /* 0x000fc6000001001d */
[----:B------:R-:W-:Y:S02]  /*11b60*/  F2FP.BF16.PACK_AB R39, R8, R25 ;  /* 0x000000190827723e */ /* 0x000fe400000010ff */
[----:B------:R-:W-:Y:S02]  /*11b70*/  F2FP.BF16.PACK_AB R38, R29, R32 ;  /* 0x000000201d26723e */ /* 0x000fe400000010ff */
.L_x_1855:
[----:B------:R-:W-:Y:S05]  /*11b80*/  BSYNC B0 ;  /* 0x0000000000007941 */ /* 0x000fea0003800000 */
.L_x_1854:
[----:B-----5:R3:W-:Y:S02]  /*11b90*/  STS.128 [R246], R36 ;  /* 0x00000024f6007388 */ /* 0x0207e40000000c00 */
.L_x_1853:
[----:B------:R-:W-:Y:S05]  /*11ba0*/  BSYNC B1 ;  /* 0x0000000000017941 */ /* 0x000fea0003800000 */
.L_x_1852:
        /* <DEDUP_REMOVED lines=57> */
[----:B----4-:R-:W-:Y:S01]  /*11f40*/  LOP3.LUT R31, R34, 0xffff0000, RZ, 0xc0, !PT ;  /* 0xffff0000221f7812 */ /* 0x010fe200078ec0ff */
        /* <DEDUP_REMOVED lines=29> */
.L_x_1859:
[----:B------:R-:W-:Y:S05]  /*12120*/  BSYNC B0 ;  /* 0x0000000000007941 */ /* 0x000fea0003800000 */
.L_x_1858:
[----:B-----5:R1:W-:Y:S02]  /*12130*/  STS.128 [R246+0x2000], R36 ;  /* 0x00200024f6007388 */ /* 0x0203e40000000c00 */
.L_x_1857:
[----:B------:R-:W-:Y:S05]  /*12140*/  BSYNC B1 ;  /* 0x0000000000017941 */ /* 0x000fea0003800000 */
.L_x_1856:
        /* <DEDUP_REMOVED lines=87> */
.L_x_1863:
[----:B------:R-:W-:Y:S05]  /*126c0*/  BSYNC B0 ;  /* 0x0000000000007941 */ /* 0x000fea0003800000 */
.L_x_1862:
[----:B-----5:R3:W-:Y:S02]  /*126d0*/  STS.128 [R246+0x4000], R36 ;  /* 0x00400024f6007388 */ /* 0x0207e40000000c00 */
.L_x_1861:
[----:B------:R-:W-:Y:S05]  /*126e0*/  BSYNC B1 ;  /* 0x0000000000017941 */ /* 0x000fea0003800000 */
.L_x_1860:
        /* <DEDUP_REMOVED lines=31> */
[----:B-1----:R-:W-:Y:S02]  /*128e0*/  SHF.L.U32 R46, R39, 0x10, RZ ;  /* 0x00000010272e7819 */ /* 0x002fe400000006ff */
        /* <DEDUP_REMOVED lines=54> */
.L_x_1865:
[----:B------:R-:W-:Y:S05]  /*12c50*/  BSYNC B0 ;  /* 0x0000000000007941 */ /* 0x000fea0003800000 */
.L_x_1864:
[----:B-----5:R3:W-:Y:S02]  /*12c60*/  STS.128 [R246+0x6000], R36 ;  /* 0x00600024f6007388 */ /* 0x0207e40000000c00 */
.L_x_1851:
[----:B------:R-:W-:Y:S05]  /*12c70*/  BSYNC B2 ;  /* 0x0000000000027941 */ /* 0x000fea0003800000 */
.L_x_1850:
        /* <DEDUP_REMOVED lines=23> */
[----:B-----5:R-:W-:Y:S02]  /*12df0*/  LEA R28, P1, R29, R18, 0x1 ;  /* 0x000000121d1c7211 */ /* 0x020fe400078208ff */
[----:B------:R-:W-:Y:S02]  /*12e00*/  @P0 IADD3 R8, -R13, RZ, RZ ;  /* 0x000000ff0d080210 */ /* 0x000fe40007ffe1ff */
[----:B------:R-:W-:Y:S02]  /*12e10*/  LEA.HI.X R29, R29, R19, R27, 0x1, P1 ;  /* 0x000000131d1d7211 */ /* 0x000fe400008f0c1b */
[----:B------:R-:W-:Y:S01]  /*12e20*/  IADD3 R5, P1, R8, R5, RZ ;  /* 0x0000000508057210 */ /* 0x000fe20007f3e0ff */
[----:B------:R-:W-:-:S03]  /*12e30*/  IMAD.WIDE R24, R25, 0x2, R44 ;  /* 0x0000000219187825 */ /* 0x000fc600078e022c */
[----:B------:R-:W3:Y:S01]  /*12e40*/  LD.E.128 R28, [R28.64] ;  /* 0x000000061c1c7980 */ /* 0x000ee2000c101d00 */
[----:B------:R-:W-:Y:S02]  /*12e50*/  LEA.HI.X.SX32 R4, R8, R4, 0x1, P1 ;  /* 0x0000000408047211 */ /* 0x000fe400008f0eff */
[C---:B------:R-:W-:Y:S01]  /*12e60*/  LEA R32, P1, R5.reuse, R22, 0x1 ;  /* 0x0000001605207211 */ /* 0x040fe200078208ff */
[----:B--2---:R-:W2:Y:S03]  /*12e70*/  LD.E.128 R24, [R24.64] ;  /* 0x0000000618187980 */ /* 0x004ea6000c101d00 */
[----:B------:R-:W-:-:S06]  /*12e80*/  LEA.HI.X R33, R5, R23, R4, 0x1, P1 ;  /* 0x0000001705217211 */ /* 0x000fcc00008f0c04 */
[----:B----4-:R-:W4:Y:S01]  /*12e90*/  LD.E.128 R32, [R32.64] ;  /* 0x0000000620207980 */ /* 0x010f22000c101d00 */
[C---:B------:R-:W-:Y:S01]  /*12ea0*/  IMAD.U32 R8, R36.reuse, 0x10000, RZ ;  /* 0x0001000024087824 */ /* 0x040fe200078e00ff */
        /* <DEDUP_REMOVED lines=32> */
[----:B----4-:R-:W-:Y:S01]  /*130b0*/  LOP3.LUT R27, R32, 0xffff0000, RZ, 0xc0, !PT ;  /* 0xffff0000201b7812 */ /* 0x010fe200078ec0ff */
        /* <DEDUP_REMOVED lines=21> */
[----:B------:R-:W-:Y:S01]  /*13210*/  FFMA.FTZ R24, R47, R29, R24 ;  /* 0x0000001d2f187223 */ /* 0x000fe20000010018 */
[----:B------:R-:W-:Y:S01]  /*13220*/  F2FP.BF16.PACK_AB R37, R33, R26 ;  /* 0x0000001a2125723e */ /* 0x000fe200000010ff */
[----:B------:R-:W-:Y:S01]  /*13230*/  FFMA.FTZ R31, R14, R34, R31 ;  /* 0x000000220e1f7223 */ /* 0x000fe2000001001f */
[----:B------:R-:W-:-:S04]  /*13240*/  F2FP.BF16.PACK_AB R38, R25, R32 ;  /* 0x000000201926723e */ /* 0x000fc800000010ff */
[----:B------:R-:W-:Y:S02]  /*13250*/  F2FP.BF16.PACK_AB R39, R31, R24 ;  /* 0x000000181f27723e */ /* 0x000fe400000010ff */
.L_x_1871:
[----:B------:R-:W-:Y:S05]  /*13260*/  BSYNC B0 ;  /* 0x0000000000007941 */ /* 0x000fea0003800000 */
.L_x_1870:
[----:B-----5:R3:W-:Y:S02]  /*13270*/  STS.128 [R246+0x800], R36 ;  /* 0x00080024f6007388 */ /* 0x0207e40000000c00 */
.L_x_1869:
[----:B------:R-:W-:Y:S05]  /*13280*/  BSYNC B1 ;  /* 0x0000000000017941 */ /* 0x000fea0003800000 */
.L_x_1868:
        /* <DEDUP_REMOVED lines=90> */
.L_x_1875:
[----:B------:R-:W-:Y:S05]  /*13830*/  BSYNC B0 ;  /* 0x0000000000007941 */ /* 0x000fea0003800000 */
.L_x_1874:
[----:B-----5:R3:W-:Y:S02]  /*13840*/  STS.128 [R246+0x2800], R36 ;  /* 0x00280024f6007388 */ /* 0x0207e40000000c00 */
.L_x_1873:
[----:B------:R-:W-:Y:S05]  /*13850*/  BSYNC B1 ;  /* 0x0000000000017941 */ /* 0x000fea0003800000 */
.L_x_1872:
        /* <DEDUP_REMOVED lines=90> */
.L_x_1879:
[----:B------:R-:W-:Y:S05]  /*13e00*/  BSYNC B0 ;  /* 0x0000000000007941 */ /* 0x000fea0003800000 */
.L_x_1878:
[----:B-----5:R3:W-:Y:S02]  /*13e10*/  STS.128 [R246+0x4800], R36 ;  /* 0x00480024f6007388 */ /* 0x0207e40000000c00 */
.L_x_1877:
[----:B------:R-:W-:Y:S05]  /*13e20*/  BSYNC B1 ;  /* 0x0000000000017941 */ /* 0x000fea0003800000 */
.L_x_1876:
        /* <DEDUP_REMOVED lines=20> */
[----:B------:R-:W-:Y:S01]  /*13f70*/  LEA.HI.X R29, R31, R19, R29, 0x1, P1 ;  /* 0x000000131f1d7211 */ /* 0x000fe200008f0c1d */
[----:B------:R-:W-:Y:S01]  /*13f80*/  IMAD.WIDE R32, R33, 0x2, R44 ;  /* 0x0000000221207825 */ /* 0x000fe200078e022c */
[----:B------:R-:W-:-:S04]  /*13f90*/  IADD3 R5, P1, R6, R5, RZ ;  /* 0x0000000506057210 */ /* 0x000fc80007f3e0ff */
[----:B--2---:R-:W2:Y:S01]  /*13fa0*/  LD.E.128 R28, [R28.64] ;  /* 0x000000061c1c7980 */ /* 0x004ea2000c101d00 */
[----:B------:R-:W-:Y:S02]  /*13fb0*/  LEA.HI.X.SX32 R4, R6, R4, 0x1, P1 ;  /* 0x0000000406047211 */ /* 0x000fe400008f0eff */
[C---:B-1-3--:R-:W-:Y:S01]  /*13fc0*/  LEA R36, P1, R5.reuse, R22, 0x1 ;  /* 0x0000001605247211 */ /* 0x04afe200078208ff */
[----:B------:R-:W3:Y:S03]  /*13fd0*/  LD.E.128 R32, [R32.64+0x180] ;  /* 0x0001800620207980 */ /* 0x000ee6000c101d00 */
[----:B------:R-:W-:-:S06]  /*13fe0*/  LEA.HI.X R37, R5, R23, R4, 0x1, P1 ;  /* 0x0000001705257211 */ /* 0x000fcc00008f0c04 */
[----:B----4-:R-:W4:Y:S01]  /*13ff0*/  LD.E.128 R36, [R36.64] ;  /* 0x0000000624247980 */ /* 0x010f22000c101d00 */
[C---:B------:R-:W-:Y:S01]  /*14000*/  IMAD.U32 R6, R24.reuse, 0x10000, RZ ;  /* 0x0001000018067824 */ /* 0x040fe200078e00ff */
[----:B------:R-:W-:Y:S01]  /*14010*/  LOP3.LUT R5, R24, 0xffff0000, RZ, 0xc0, !PT ;  /* 0xffff000018057812 */ /* 0x000fe200078ec0ff */
[C---:B------:R-:W-:Y:S01]  /*14020*/  IMAD.U32 R45, R27.reuse, 0x10000, RZ ;  /* 0x000100001b2d7824 */ /* 0x040fe200078e00ff */
[C---:B------:R-:W-:Y:S02]  /*14030*/  SHF.L.U32 R24, R26.reuse, 0x10, RZ ;  /* 0x000000101a187819 */ /* 0x040fe400000006ff */
[----:B------:R-:W-:Y:S02]  /*14040*/  LOP3.LUT R14, R26, 0xffff0000, RZ, 0xc0, !PT ;  /* 0xffff00001a0e7812 */ /* 0x000fe400078ec0ff */
[----:B------:R-:W-:Y:S02]  /*14050*/  LOP3.LUT R8, R27, 0xffff0000, RZ, 0xc0, !PT ;  /* 0xffff00001b087812 */ /* 0x000fe400078ec0ff */
[C---:B------:R-:W-:Y:S01]  /*14060*/  LOP3.LUT R4, R25.reuse, 0xffff0000, RZ, 0xc0, !PT ;  /* 0xffff000019047812 */ /* 0x040fe200078ec0ff */
[----:B------:R-:W-:Y:S01]  /*14070*/  IMAD.U32 R25, R25, 0x10000, RZ ;  /* 0x0001000019197824 */ /* 0x000fe200078e00ff */
[C---:B--2---:R-:W-:Y:S01]  /*14080*/  SHF.L.U32 R26, R29.reuse, 0x10, RZ ;  /* 0x000000101d1a7819 */ /* 0x044fe200000006ff */
[----:B------:R-:W-:Y:S01]  /*14090*/  IMAD.U32 R46, R30, 0x10000, RZ ;  /* 0x000100001e2e7824 */ /* 0x000fe200078e00ff */
[----:B------:R-:W-:Y:S01]  /*140a0*/  LOP3.LUT R47, R29, 0xffff0000, RZ, 0xc0, !PT ;  /* 0xffff00001d2f7812 */ /* 0x000fe200078ec0ff */
[----:B------:R-:W-:Y:S01]  /*140b0*/  IMAD.U32 R44, R28, 0x10000, RZ ;  /* 0x000100001c2c7824 */ /* 0x000fe200078e00ff */
[----:B------:R-:W-:Y:S01]  /*140c0*/  LOP3.LUT R29, R30, 0xffff0000, RZ, 0xc0, !PT ;  /* 0xffff00001e1d7812 */ /* 0x000fe200078ec0ff */
[----:B------:R-:W-:Y:S01]  /*140d0*/  @!P0 FADD.FTZ R26, -R26, -RZ ;  /* 0x800000ff1a1a8221 */ /* 0x000fe20000010100 */
[----:B------:R-:W-:Y:S01]  /*140e0*/  LOP3.LUT R27, R28, 0xffff0000, RZ, 0xc0, !PT ;  /* 0xffff00001c1b7812 */ /* 0x000fe200078ec0ff */
[C---:B------:R-:W-:Y:S01]  /*140f0*/  IMAD.U32 R28, R31.reuse, 0x10000, RZ ;  /* 0x000100001f1c7824 */ /* 0x040fe200078e00ff */
[----:B------:R-:W-:Y:S01]  /*14100*/  LOP3.LUT R30, R31, 0xffff0000, RZ, 0xc0, !PT ;  /* 0xffff00001f1e7812 */ /* 0x000fe200078ec0ff */
[C---:B---3--:R-:W-:Y:S01]  /*14110*/  IMAD.U32 R31, R33.reuse, 0x10000, RZ ;  /* 0x00010000211f7824 */ /* 0x048fe200078e00ff */
[----:B------:R-:W-:Y:S01]  /*14120*/  LOP3.LUT R48, R33, 0xffff0000, RZ, 0xc0, !PT ;  /* 0xffff000021307812 */ /* 0x000fe200078ec0ff */
[C---:B------:R-:W-:Y:S01]  /*14130*/  IMAD.U32 R33, R35.reuse, 0x10000, RZ ;  /* 0x0001000023217824 */ /* 0x040fe200078e00ff */
[----:B------:R-:W-:Y:S01]  /*14140*/  LOP3.LUT R35, R35, 0xffff0000, RZ, 0xc0, !PT ;  /* 0xffff000023237812 */ /* 0x000fe200078ec0ff */
[----:B------:R-:W-:Y:S01]  /*14150*/  @!P0 FADD.FTZ R30, -R30, -RZ ;  /* 0x800000ff1e1e8221 */ /* 0x000fe20000010100 */
[----:B------:R-:W-:Y:S01]  /*14160*/  SHF.L.U32 R49, R32, 0x10, RZ ;  /* 0x0000001020317819 */ /* 0x000fe200000006ff */
[----:B------:R-:W-:Y:S01]  /*14170*/  @!P0 FADD.FTZ R44, -R44, -RZ ;  /* 0x800000ff2c2c8221 */ /* 0x000fe20000010100 */
[----:B------:R-:W-:Y:S01]  /*14180*/  LOP3.LUT R32, R32, 0xffff0000, RZ, 0xc0, !PT ;  /* 0xffff000020207812 */ /* 0x000fe200078ec0ff */
[----:B------:R-:W-:Y:S01]  /*14190*/  @!P0 FADD.FTZ R27, -R27, -RZ ;  /* 0x800000ff1b1b8221 */ /* 0x000fe20000010100 */
[C---:B------:R-:W-:Y:S01]  /*141a0*/  SHF.L.U32 R51, R34.reuse, 0x10, RZ ;  /* 0x0000001022337819 */ /* 0x040fe200000006ff */
[----:B------:R-:W-:Y:S01]  /*141b0*/  @!P0 FADD.FTZ R29, -R29, -RZ ;  /* 0x800000ff1d1d8221 */ /* 0x000fe20000010100 */
[----:B------:R-:W-:Y:S01]  /*141c0*/  LOP3.LUT R34, R34, 0xffff0000, RZ, 0xc0, !PT ;  /* 0xffff000022227812 */ /* 0x000fe200078ec0ff */
[----:B------:R-:W-:Y:S01]  /*141d0*/  FMUL.FTZ R26, R31, R26 ;  /* 0x0000001a1f1a7220 */ /* 0x000fe20000410000 */
[C---:B----4-:R-:W-:Y:S01]  /*141e0*/  SHF.L.U32 R31, R36.reuse, 0x10, RZ ;  /* 0x00000010241f7819 */ /* 0x050fe200000006ff */
[----:B------:R-:W-:Y:S01]  /*141f0*/  FMUL.FTZ R35, R35, R30 ;  /* 0x0000001e23237220 */ /* 0x000fe20000410000 */
[----:B------:R-:W-:Y:S01]  /*14200*/  LOP3.LUT R30, R36, 0xffff0000, RZ, 0xc0, !PT ;  /* 0xffff0000241e7812 */ /* 0x000fe200078ec0ff */
[----:B------:R-:W-:Y:S01]  /*14210*/  @!P0 FADD.FTZ R46, -R46, -RZ ;  /* 0x800000ff2e2e8221 */ /* 0x000fe20000010100 */
[----:B------:R-:W-:Y:S01]  /*14220*/  SHF.L.U32 R36, R38, 0x10, RZ ;  /* 0x0000001026247819 */ /* 0x000fe200000006ff */
[----:B------:R-:W-:-:S02]  /*14230*/  @!P0 FADD.FTZ R28, -R28, -RZ ;  /* 0x800000ff1c1c8221 */ /* 0x000fc40000010100 */
[----:B------:R-:W-:Y:S02]  /*14240*/  @!P0 FADD.FTZ R47, -R47, -RZ ;  /* 0x800000ff2f2f8221 */ /* 0x000fe40000010100 */
[----:B------:R-:W-:Y:S02]  /*14250*/  FMUL.FTZ R49, R49, R44 ;  /* 0x0000002c31317220 */ /* 0x000fe40000410000 */
[----:B------:R-:W-:Y:S02]  /*14260*/  FMUL.FTZ R32, R32, R27 ;  /* 0x0000001b20207220 */ /* 0x000fe40000410000 */
[----:B------:R-:W-:Y:S01]  /*14270*/  FMUL.FTZ R29, R34, R29 ;  /* 0x0000001d221d7220 */ /* 0x000fe20000410000 */
[----:B------:R-:W-:Y:S01]  /*14280*/  LOP3.LUT R34, R38, 0xffff0000, RZ, 0xc0, !PT ;  /* 0xffff000026227812 */ /* 0x000fe200078ec0ff */
[C---:B------:R-:W-:Y:S01]  /*14290*/  IMAD.U32 R27, R37.reuse, 0x10000, RZ ;  /* 0x00010000251b7824 */ /* 0x040fe200078e00ff */
[----:B------:R-:W-:Y:S01]  /*142a0*/  LOP3.LUT R37, R37, 0xffff0000, RZ, 0xc0, !PT ;  /* 0xffff000025257812 */ /* 0x000fe200078ec0ff */
        /* <DEDUP_REMOVED lines=18> */
.L_x_1881:
[----:B------:R-:W-:Y:S05]  /*143d0*/  BSYNC B0 ;  /* 0x0000000000007941 */ /* 0x000fea0003800000 */
.L_x_1880:
[----:B-----5:R1:W-:Y:S02]  /*143e0*/  STS.128 [R246+0x6800], R24 ;  /* 0x00680018f6007388 */ /* 0x0203e40000000c00 */
.L_x_1867:
[----:B------:R-:W-:Y:S05]  /*143f0*/  BSYNC B2 ;  /* 0x0000000000027941 */ /* 0x000fea0003800000 */
.L_x_1866:
        /* <DEDUP_REMOVED lines=21> */
[C---:B------:R-:W-:Y:S02]  /*14550*/  IADD3 R29, P1, R27.reuse, R5, RZ ;  /* 0x000000051b1d7210 */ /* 0x040fe40007f3e0ff */
[----:B------:R-:W-:Y:S02]  /*14560*/  MOV R8, RZ ;  /* 0x000000ff00087202 */ /* 0x000fe40000000f00 */
[----:B------:R-:W-:Y:S02]  /*14570*/  LEA.HI.X.SX32 R27, R27, R4, 0x1, P1 ;  /* 0x000000041b1b7211 */ /* 0x000fe400008f0eff */
[----:B-----5:R-:W-:Y:S01]  /*14580*/  LEA R28, P1, R29, R18, 0x1 ;  /* 0x000000121d1c7211 */ /* 0x020fe200078208ff */
[----:B------:R-:W-:-:S03]  /*14590*/  @P0 IMAD.MOV R8, RZ, RZ, -R13 ;  /* 0x000000ffff080224 */ /* 0x000fc600078e0a0d */
        /* <DEDUP_REMOVED lines=10> */
[----:B------:R-:W-:Y:S02]  /*14640*/  LOP3.LUT R5, R36, 0xffff0000, RZ, 0xc0, !PT ;  /* 0xffff000024057812 */ /* 0x000fe400078ec0ff */
[C---:B------:R-:W-:Y:S02]  /*14650*/  LOP3.LUT R4, R37.reuse, 0xffff0000, RZ, 0xc0, !PT ;  /* 0xffff000025047812 */ /* 0x040fe400078ec0ff */
[----:B------:R-:W-:Y:S01]  /*14660*/  SHF.L.U32 R44, R37, 0x10, RZ ;  /* 0x00000010252c7819 */ /* 0x000fe200000006ff */
[C---:B------:R-:W-:Y:S01]  /*14670*/  IMAD.U32 R37, R38.reuse, 0x10000, RZ ;  /* 0x0001000026257824 */ /* 0x040fe200078e00ff */
[----:B------:R-:W-:Y:S02]  /*14680*/  LOP3.LUT R36, R38, 0xffff0000, RZ, 0xc0, !PT ;  /* 0xffff000026247812 */ /* 0x000fe400078ec0ff */
[----:B------:R-:W-:-:S02]  /*14690*/  LOP3.LUT R14, R39, 0xffff0000, RZ, 0xc0, !PT ;  /* 0xffff0000270e7812 */ /* 0x000fc400078ec0ff */
[----:B------:R-:W-:Y:S01]  /*146a0*/  SHF.L.U32 R45, R39, 0x10, RZ ;  /* 0x00000010272d7819 */ /* 0x000fe200000006ff */
        /* <DEDUP_REMOVED lines=52> */
.L_x_1887:
[----:B------:R-:W-:Y:S05]  /*149f0*/  BSYNC B0 ;  /* 0x0000000000007941 */ /* 0x000fea0003800000 */
.L_x_1886:
[----:B-----5:R3:W-:Y:S02]  /*14a00*/  STS.128 [R246+0x1000], R36 ;  /* 0x00100024f6007388 */ /* 0x0207e40000000c00 */
.L_x_1885:
[----:B------:R-:W-:Y:S05]  /*14a10*/  BSYNC B1 ;  /* 0x0000000000017941 */ /* 0x000fea0003800000 */
.L_x_1884:
        /* <DEDUP_REMOVED lines=90> */
.L_x_1891:
[----:B------:R-:W-:Y:S05]  /*14fc0*/  BSYNC B0 ;  /* 0x0000000000007941 */ /* 0x000fea0003800000 */
.L_x_1890:
[----:B-----5:R3:W-:Y:S02]  /*14fd0*/  STS.128 [R246+0x3000], R36 ;  /* 0x00300024f6007388 */ /* 0x0207e40000000c00 */
.L_x_1889:
[----:B------:R-:W-:Y:S05]  /*14fe0*/  BSYNC B1 ;  /* 0x0000000000017941 */ /* 0x000fea0003800000 */
.L_x_1888:
        /* <DEDUP_REMOVED lines=90> */
.L_x_1895:
[----:B------:R-:W-:Y:S05]  /*15590*/  BSYNC B0 ;  /* 0x0000000000007941 */ /* 0x000fea0003800000 */
.L_x_1894:
[----:B-----5:R3:W-:Y:S02]  /*155a0*/  STS.128 [R246+0x5000], R36 ;  /* 0x00500024f6007388 */ /* 0x0207e40000000c00 */
.L_x_1893:
[----:B------:R-:W-:Y:S05]  /*155b0*/  BSYNC B1 ;  /* 0x0000000000017941 */ /* 0x000fea0003800000 */
.L_x_1892:
        /* <DEDUP_REMOVED lines=23> */
[----:B--2---:R-:W2:Y:S01]  /*15730*/  LD.E.128 R24, [R24.64] ;  /* 0x0000000618187980 */ /* 0x004ea2000c101d00 */
[----:B------:R-:W-:Y:S02]  /*15740*/  LEA.HI.X.SX32 R4, R8, R4, 0x1, P1 ;  /* 0x0000000408047211 */ /* 0x000fe400008f0eff */
[C---:B---3--:R-:W-:Y:S01]  /*15750*/  LEA R36, P1, R5.reuse, R22, 0x1 ;  /* 0x0000001605247211 */ /* 0x048fe200078208ff */
[----:B------:R-:W3:Y:S03]  /*15760*/  LD.E.128 R32, [R32.64+0x180] ;  /* 0x0001800620207980 */ /* 0x000ee6000c101d00 */
        /* <DEDUP_REMOVED lines=10> */
[C---:B--2---:R-:W-:Y:S01]  /*15810*/  IMAD.U32 R31, R24.reuse, 0x10000, RZ ;  /* 0x00010000181f7824 */ /* 0x044fe200078e00ff */
[----:B------:R-:W-:Y:S01]  /*15820*/  LOP3.LUT R30, R24, 0xffff0000, RZ, 0xc0, !PT ;  /* 0xffff0000181e7812 */ /* 0x000fe200078ec0ff */
[----:B------:R-:W-:Y:S01]  /*15830*/  IMAD.U32 R44, R26, 0x10000, RZ ;  /* 0x000100001a2c7824 */ /* 0x000fe200078e00ff */
[C---:B------:R-:W-:Y:S01]  /*15840*/  SHF.L.U32 R24, R25.reuse, 0x10, RZ ;  /* 0x0000001019187819 */ /* 0x040fe200000006ff */
[----:B---3--:R-:W-:Y:S01]  /*15850*/  IMAD.U32 R46, R32, 0x10000, RZ ;  /* 0x00010000202e7824 */ /* 0x008fe200078e00ff */
        /* <DEDUP_REMOVED lines=11> */
[C---:B------:R-:W-:Y:S01]  /*15910*/  IMAD.U32 R51, R34.reuse, 0x10000, RZ ;  /* 0x0001000022337824 */ /* 0x040fe200078e00ff */
        /* <DEDUP_REMOVED lines=8> */
[----:B----4-:R-:W-:Y:S01]  /*159a0*/  LOP3.LUT R25, R36, 0xffff0000, RZ, 0xc0, !PT ;  /* 0xffff000024197812 */ /* 0x010fe200078ec0ff */
[----:B------:R-:W-:Y:S01]  /*159b0*/  FMUL.FTZ R33, R33, R26 ;  /* 0x0000001a21217220 */ /* 0x000fe20000410000 */
[C---:B------:R-:W-:Y:S01]  /*159c0*/  SHF.L.U32 R24, R37.reuse, 0x10, RZ ;  /* 0x0000001025187819 */ /* 0x040fe200000006ff */
[----:B------:R-:W-:Y:S01]  /*159d0*/  FMUL.FTZ R31, R46, R31 ;  /* 0x0000001f2e1f7220 */ /* 0x000fe20000410000 */
[----:B------:R-:W-:Y:S01]  /*159e0*/  LOP3.LUT R37, R37, 0xffff0000, RZ, 0xc0, !PT ;  /* 0xffff000025257812 */ /* 0x000fe200078ec0ff */
[----:B------:R-:W-:Y:S01]  /*159f0*/  FMUL.FTZ R30, R49, R30 ;  /* 0x0000001e311e7220 */ /* 0x000fe20000410000 */
[----:B------:R-:W-:Y:S01]  /*15a00*/  LOP3.LUT R35, R38, 0xffff0000, RZ, 0xc0, !PT ;  /* 0xffff000026237812 */ /* 0x000fe200078ec0ff */
[----:B------:R-:W-:-:S02]  /*15a10*/  @!P0 FADD.FTZ R44, -R44, -RZ ;  /* 0x800000ff2c2c8221 */ /* 0x000fc40000010100 */
[----:B------:R-:W-:Y:S02]  /*15a20*/  IMAD.U32 R26, R36, 0x10000, RZ ;  /* 0x00010000241a7824 */ /* 0x000fe400078e00ff */
[----:B------:R-:W-:Y:S02]  /*15a30*/  FMUL.FTZ R45, R48, R45 ;  /* 0x0000002d302d7220 */ /* 0x000fe40000410000 */
[----:B------:R-:W-:Y:S01]  /*15a40*/  FMUL.FTZ R27, R34, R27 ;  /* 0x0000001b221b7220 */ /* 0x000fe20000410000 */
[C---:B------:R-:W-:Y:S01]  /*15a50*/  SHF.L.U32 R34, R39.reuse, 0x10, RZ ;  /* 0x0000001027227819 */ /* 0x040fe200000006ff */
[----:B------:R-:W-:Y:S01]  /*15a60*/  IMAD.U32 R36, R38, 0x10000, RZ ;  /* 0x0001000026247824 */ /* 0x000fe200078e00ff */
[----:B------:R-:W-:Y:S01]  /*15a70*/  LOP3.LUT R38, R39, 0xffff0000, RZ, 0xc0, !PT ;  /* 0xffff000027267812 */ /* 0x000fe200078ec0ff */
[----:B------:R-:W-:Y:S02]  /*15a80*/  FMUL.FTZ R44, R51, R44 ;  /* 0x0000002c332c7220 */ /* 0x000fe40000410000 */
[----:B------:R-:W-:-:S02]  /*15a90*/  FFMA.FTZ R8, R8, R26, R31 ;  /* 0x0000001a08087223 */ /* 0x000fc4000001001f */
        /* <DEDUP_REMOVED lines=13> */
.L_x_1897:
[----:B------:R-:W-:Y:S05]  /*15b70*/  BSYNC B0 ;  /* 0x0000000000007941 */ /* 0x000fea0003800000 */
.L_x_1896:
[----:B-----5:R1:W-:Y:S02]  /*15b80*/  STS.128 [R246+0x7000], R28 ;  /* 0x0070001cf6007388 */ /* 0x0203e40000000c00 */
.L_x_1883:
[----:B------:R-:W-:Y:S05]  /*15b90*/  BSYNC B2 ;  /* 0x0000000000027941 */ /* 0x000fea0003800000 */
.L_x_1882:
        /* <DEDUP_REMOVED lines=20> */
[----:B------:R-:W-:Y:S01]  /*15ce0*/  IADD3 R29, P1, R17, R8, RZ ;  /* 0x00000008111d7210 */ /* 0x000fe20007f3e0ff */
[----:B------:R-:W-:-:S03]  /*15cf0*/  IMAD.MOV.U32 R14, RZ, RZ, RZ ;  /* 0x000000ffff0e7224 */ /* 0x000fc600078e00ff */
        /* <DEDUP_REMOVED lines=8> */
[C---:B---3--:R-:W-:Y:S01]  /*15d80*/  LEA R36, P1, R15.reuse, R22, 0x1 ;  /* 0x000000160f247211 */ /* 0x048fe200078208ff */
[----:B------:R-:W3:Y:S03]  /*15d90*/  LD.E.128 R28, [R28.64] ;  /* 0x000000061c1c7980 */ /* 0x000ee6000c101d00 */
        /* <DEDUP_REMOVED lines=11> */
[----:B------:R-:W-:-:S02]  /*15e50*/  LOP3.LUT R44, R33, 0xffff0000, RZ, 0xc0, !PT ;  /* 0xffff0000212c7812 */ /* 0x000fc400078ec0ff */
[----:B------:R-:W-:Y:S01]  /*15e60*/  LOP3.LUT R33, R34, 0xffff0000, RZ, 0xc0, !PT ;  /* 0xffff000022217812 */ /* 0x000fe200078ec0ff */
[----:B------:R-:W-:Y:S01]  /*15e70*/  @!P0 FADD.FTZ R25, -R25, -RZ ;  /* 0x800000ff19198221 */ /* 0x000fe20000010100 */
[----:B------:R-:W-:Y:S01]  /*15e80*/  SHF.L.U32 R27, R32, 0x10, RZ ;  /* 0x00000010201b7819 */ /* 0x000fe200000006ff */
[----:B------:R-:W-:Y:S01]  /*15e90*/  @!P0 FADD.FTZ R44, -R44, -RZ ;  /* 0x800000ff2c2c8221 */ /* 0x000fe20000010100 */
[----:B------:R-:W-:Y:S01]  /*15ea0*/  LOP3.LUT R26, R32, 0xffff0000, RZ, 0xc0, !PT ;  /* 0xffff0000201a7812 */ /* 0x000fe200078ec0ff */
[----:B------:R-:W-:Y:S01]  /*15eb0*/  IMAD.U32 R32, R35, 0x10000, RZ ;  /* 0x0001000023207824 */ /* 0x000fe200078e00ff */
[----:B------:R-:W-:Y:S01]  /*15ec0*/  SHF.L.U32 R43, R34, 0x10, RZ ;  /* 0x00000010222b7819 */ /* 0x000fe200000006ff */
[----:B------:R-:W-:Y:S01]  /*15ed0*/  @!P0 FADD.FTZ R33, -R33, -RZ ;  /* 0x800000ff21218221 */ /* 0x000fe20000010100 */
[----:B------:R-:W-:Y:S01]  /*15ee0*/  LOP3.LUT R34, R35, 0xffff0000, RZ, 0xc0, !PT ;  /* 0xffff000023227812 */ /* 0x000fe200078ec0ff */
[----:B------:R-:W-:Y:S01]  /*15ef0*/  @!P0 FADD.FTZ R27, -R27, -RZ ;  /* 0x800000ff1b1b8221 */ /* 0x000fe20000010100 */
[----:B---3--:R-:W-:Y:S01]  /*15f00*/  SHF.L.U32 R48, R30, 0x10, RZ ;  /* 0x000000101e307819 */ /* 0x008fe200000006ff */
[----:B------:R-:W-:Y:S01]  /*15f10*/  @!P0 FADD.FTZ R26, -R26, -RZ ;  /* 0x800000ff1a1a8221 */ /* 0x000fe20000010100 */
[----:B------:R-:W-:Y:S01]  /*15f20*/  SHF.L.U32 R46, R28, 0x10, RZ ;  /* 0x000000101c2e7819 */ /* 0x000fe200000006ff */
[----:B------:R-:W-:Y:S01]  /*15f30*/  @!P0 FADD.FTZ R32, -R32, -RZ ;  /* 0x800000ff20208221 */ /* 0x000fe20000010100 */
[----:B------:R-:W-:Y:S01]  /*15f40*/  LOP3.LUT R35, R28, 0xffff0000, RZ, 0xc0, !PT ;  /* 0xffff00001c237812 */ /* 0x000fe200078ec0ff */
[C---:B------:R-:W-:Y:S01]  /*15f50*/  IMAD.U32 R28, R29.reuse, 0x10000, RZ ;  /* 0x000100001d1c7824 */ /* 0x040fe200078e00ff */
[----:B------:R-:W-:Y:S01]  /*15f60*/  LOP3.LUT R30, R30, 0xffff0000, RZ, 0xc0, !PT ;  /* 0xffff00001e1e7812 */ /* 0x000fe200078ec0ff */
[----:B------:R-:W-:Y:S01]  /*15f70*/  @!P0 FADD.FTZ R34, -R34, -RZ ;  /* 0x800000ff22228221 */ /* 0x000fe20000010100 */
[----:B------:R-:W-:Y:S01]  /*15f80*/  LOP3.LUT R45, R29, 0xffff0000, RZ, 0xc0, !PT ;  /* 0xffff00001d2d7812 */ /* 0x000fe200078ec0ff */
[C---:B------:R-:W-:Y:S01]  /*15f90*/  IMAD.U32 R29, R31.reuse, 0x10000, RZ ;  /* 0x000100001f1d7824 */ /* 0x040fe200078e00ff */
[----:B------:R-:W-:Y:S01]  /*15fa0*/  LOP3.LUT R31, R31, 0xffff0000, RZ, 0xc0, !PT ;  /* 0xffff00001f1f7812 */ /* 0x000fe200078ec0ff */
[----:B------:R-:W-:Y:S01]  /*15fb0*/  FMUL.FTZ R25, R28, R25 ;  /* 0x000000191c197220 */ /* 0x000fe20000410000 */
[----:B----4-:R-:W-:Y:S01]  /*15fc0*/  LOP3.LUT R28, R36, 0xffff0000, RZ, 0xc0, !PT ;  /* 0xffff0000241c7812 */ /* 0x010fe200078ec0ff */
[----:B------:R-:W-:Y:S01]  /*15fd0*/  FMUL.FTZ R33, R30, R33 ;  /* 0x000000211e217220 */ /* 0x000fe20000410000 */
[----:B------:R-:W-:Y:S01]  /*15fe0*/  SHF.L.U32 R30, R36, 0x10, RZ ;  /* 0x00000010241e7819 */ /* 0x000fe200000006ff */
[----:B------:R-:W-:Y:S01]  /*15ff0*/  FMUL.FTZ R27, R46, R27 ;  /* 0x0000001b2e1b7220 */ /* 0x000fe20000410000 */
[----:B------:R-:W-:Y:S01]  /*16000*/  SHF.L.U32 R36, R38, 0x10, RZ ;  /* 0x0000001026247819 */ /* 0x000fe200000006ff */
[----:B------:R-:W-:-:S02]  /*16010*/  FMUL.FTZ R35, R35, R26 ;  /* 0x0000001a23237220 */ /* 0x000fc40000410000 */
[----:B------:R-:W-:Y:S02]  /*16020*/  @!P0 FADD.FTZ R43, -R43, -RZ ;  /* 0x800000ff2b2b8221 */ /* 0x000fe40000010100 */
        /* <DEDUP_REMOVED lines=22> */
.L_x_1901:
[----:B------:R-:W-:Y:S05]  /*16190*/  BSYNC B0 ;  /* 0x0000000000007941 */ /* 0x000fea0003800000 */
.L_x_1900:
[----:B-----5:R1:W-:Y:S02]  /*161a0*/  STS.128 [R246+0x1800], R24 ;  /* 0x00180018f6007388 */ /* 0x0203e40000000c00 */
.L_x_1899:
[----:B------:R-:W-:Y:S05]  /*161b0*/  BSYNC B1 ;  /* 0x0000000000017941 */ /* 0x000fea0003800000 */
.L_x_1898:
        /* <DEDUP_REMOVED lines=15> */
[--C-:B------:R-:W-:Y:S01]  /*162b0*/  @P0 IMAD.MOV R15, RZ, RZ, -R13.reuse ;  /* 0x000000ffff0f0224 */ /* 0x100fe200078e0a0d */
[----:B------:R-:W-:Y:S02]  /*162c0*/  LEA.HI.X.SX32 R5, R5, R3, 0x1, P1 ;  /* 0x0000000305057211 */ /* 0x000fe400008f0eff */
[C---:B------:R-:W-:Y:S02]  /*162d0*/  IADD3 R29, P1, R17.reuse, R8, RZ ;  /* 0x00000008111d7210 */ /* 0x040fe40007f3e0ff */
[----:B------:R-:W-:Y:S02]  /*162e0*/  MOV R12, RZ ;  /* 0x000000ff000c7202 */ /* 0x000fe40000000f00 */
[----:B------:R-:W-:Y:S01]  /*162f0*/  LEA.HI.X.SX32 R17, R17, R5, 0x1, P1 ;  /* 0x0000000511117211 */ /* 0x000fe200008f0eff */
[----:B------:R-:W-:Y:S01]  /*16300*/  @P0 IMAD.MOV R12, RZ, RZ, -R13 ;  /* 0x000000ffff0c0224 */ /* 0x000fe200078e0a0d */
[----:B-----5:R-:W-:-:S04]  /*16310*/  LEA R32, P1, R29, R18, 0x1 ;  /* 0x000000121d207211 */ /* 0x020fc800078208ff */
[----:B------:R-:W-:Y:S01]  /*16320*/  LEA.HI.X R33, R29, R19, R17, 0x1, P1 ;  /* 0x000000131d217211 */ /* 0x000fe200008f0c11 */
[----:B------:R-:W-:Y:S01]  /*16330*/  IMAD.WIDE R28, R15, 0x2, R40 ;  /* 0x000000020f1c7825 */ /* 0x000fe200078e0228 */
[----:B------:R-:W-:-:S04]  /*16340*/  IADD3 R15, P1, R12, R8, RZ ;  /* 0x000000080c0f7210 */ /* 0x000fc80007f3e0ff */
        /* <DEDUP_REMOVED lines=17> */
[C---:B------:R-:W-:Y:S01]  /*16460*/  SHF.L.U32 R17, R33.reuse, 0x10, RZ ;  /* 0x0000001021117819 */ /* 0x040fe200000006ff */
[----:B---3--:R-:W-:Y:S01]  /*16470*/  IMAD.U32 R45, R30, 0x10000, RZ ;  /* 0x000100001e2d7824 */ /* 0x008fe200078e00ff */
[----:B------:R-:W-:Y:S01]  /*16480*/  LOP3.LUT R43, R33, 0xffff0000, RZ, 0xc0, !PT ;  /* 0xffff0000212b7812 */ /* 0x000fe200078ec0ff */
[----:B------:R-:W-:Y:S01]  /*16490*/  @!P0 FADD.FTZ R26, -R26, -RZ ;  /* 0x800000ff1a1a8221 */ /* 0x000fe20000010100 */
[----:B------:R-:W-:Y:S01]  /*164a0*/  LOP3.LUT R33, R34, 0xffff0000, RZ, 0xc0, !PT ;  /* 0xffff000022217812 */ /* 0x000fe200078ec0ff */
[----:B------:R-:W-:Y:S01]  /*164b0*/  @!P0 FADD.FTZ R17, -R17, -RZ ;  /* 0x800000ff11118221 */ /* 0x000fe20000010100 */
[----:B------:R-:W-:Y:S01]  /*164c0*/  SHF.L.U32 R32, R35, 0x10, RZ ;  /* 0x0000001023207819 */ /* 0x000fe200000006ff */
[----:B------:R-:W-:Y:S01]  /*164d0*/  @!P0 FADD.FTZ R25, -R25, -RZ ;  /* 0x800000ff19198221 */ /* 0x000fe20000010100 */
[----:B------:R-:W-:Y:S01]  /*164e0*/  LOP3.LUT R34, R35, 0xffff0000, RZ, 0xc0, !PT ;  /* 0xffff000023227812 */ /* 0x000fe200078ec0ff */
[C---:B------:R-:W-:Y:S01]  /*164f0*/  IMAD.U32 R35, R28.reuse, 0x10000, RZ ;  /* 0x000100001c237824 */ /* 0x040fe200078e00ff */
[----:B------:R-:W-:Y:S01]  /*16500*/  LOP3.LUT R44, R28, 0xffff0000, RZ, 0xc0, !PT ;  /* 0xffff00001c2c7812 */ /* 0x000fe200078ec0ff */
[----:B------:R-:W-:Y:S01]  /*16510*/  @!P0 FADD.FTZ R32, -R32, -RZ ;  /* 0x800000ff20208221 */ /* 0x000fe20000010100 */
[C---:B------:R-:W-:Y:S01]  /*16520*/  SHF.L.U32 R28, R29.reuse, 0x10, RZ ;  /* 0x000000101d1c7819 */ /* 0x040fe200000006ff */
[----:B------:R-:W-:Y:S01]  /*16530*/  @!P0 FADD.FTZ R34, -R34, -RZ ;  /* 0x800000ff22228221 */ /* 0x000fe20000010100 */
[----:B------:R-:W-:Y:S01]  /*16540*/  LOP3.LUT R46, R29, 0xffff0000, RZ, 0xc0, !PT ;  /* 0xffff00001d2e7812 */ /* 0x000fe200078ec0ff */
[----:B------:R-:W-:Y:S01]  /*16550*/  @!P0 FADD.FTZ R33, -R33, -RZ ;  /* 0x800000ff21218221 */ /* 0x000fe20000010100 */
[----:B------:R-:W-:Y:S01]  /*16560*/  SHF.L.U32 R29, R31, 0x10, RZ ;  /* 0x000000101f1d7819 */ /* 0x000fe200000006ff */
[----:B------:R-:W-:Y:S01]  /*16570*/  @!P0 FADD.FTZ R43, -R43, -RZ ;  /* 0x800000ff2b2b8221 */ /* 0x000fe20000010100 */
[----:B------:R-:W-:Y:S01]  /*16580*/  LOP3.LUT R31, R31, 0xffff0000, RZ, 0xc0, !PT ;  /* 0xffff00001f1f7812 */ /* 0x000fe200078ec0ff */
[----:B------:R-:W-:Y:S01]  /*16590*/  FMUL.FTZ R17, R28, R17 ;  /* 0x000000111c117220 */ /* 0x000fe20000410000 */
[----:B------:R-:W-:Y:S01]  /*165a0*/  LOP3.LUT R30, R30, 0xffff0000, RZ, 0xc0, !PT ;  /* 0xffff00001e1e7812 */ /* 0x000fe200078ec0ff */
[----:B------:R-:W-:Y:S01]  /*165b0*/  @!P0 FADD.FTZ R42, -R42, -RZ ;  /* 0x800000ff2a2a8221 */ /* 0x000fe20000010100 */
[----:B----4-:R-:W-:Y:S01]  /*165c0*/  LOP3.LUT R28, R36, 0xffff0000, RZ, 0xc0, !PT ;  /* 0xffff0000241c7812 */ /* 0x010fe200078ec0ff */
[----:B------:R-:W-:-:S02]  /*165d0*/  FMUL.FTZ R32, R29, R32 ;  /* 0x000000201d207220 */ /* 0x000fc40000410000 */
[----:B------:R-:W-:Y:S01]  /*165e0*/  FMUL.FTZ R35, R35, R26 ;  /* 0x0000001a23237220 */ /* 0x000fe20000410000 */
[----:B------:R-:W-:Y:S01]  /*165f0*/  SHF.L.U32 R26, R37, 0x10, RZ ;  /* 0x00000010251a7819 */ /* 0x000fe200000006ff */
        /* <DEDUP_REMOVED lines=20> */
[----:B------:R-:W-:Y:S01]  /*16740*/  FFMA.FTZ R14, R14, R38, R31 ;  /* 0x000000260e0e7223 */ /* 0x000fe2000001001f */
[----:B------:R-:W-:-:S04]  /*16750*/  F2FP.BF16.PACK_AB R26, R15, R16 ;  /* 0x000000100f1a723e */ /* 0x000fc800000010ff */
[----:B------:R-:W-:Y:S02]  /*16760*/  F2FP.BF16.PACK_AB R27, R14, R27 ;  /* 0x0000001b0e1b723e */ /* 0x000fe400000010ff */
.L_x_1905:
[----:B------:R-:W-:Y:S05]  /*16770*/  BSYNC B0 ;  /* 0x0000000000007941 */ /* 0x000fea0003800000 */
.L_x_1904:
[----:B-----5:R1:W-:Y:S02]  /*16780*/  STS.128 [R246+0x3800], R24 ;  /* 0x00380018f6007388 */ /* 0x0203e40000000c00 */
.L_x_1903:
[----:B------:R-:W-:Y:S05]  /*16790*/  BSYNC B1 ;  /* 0x0000000000017941 */ /* 0x000fea0003800000 */
.L_x_1902:
        /* <DEDUP_REMOVED lines=22> */
[C---:B-----5:R-:W-:Y:S01]  /*16900*/  LEA R32, P1, R17.reuse, R18, 0x1 ;  /* 0x0000001211207211 */ /* 0x060fe200078208ff */
[----:B--2---:R-:W2:Y:S03]  /*16910*/  LD.E.128 R28, [R28.64+0x100] ;  /* 0x000100061c1c7980 */ /* 0x004ea6000c101d00 */
[----:B------:R-:W-:-:S02]  /*16920*/  LEA.HI.X R33, R17, R19, R15, 0x1, P1 ;  /* 0x0000001311217211 */ /* 0x000fc400008f0c0f */
[----:B------:R-:W-:-:S04]  /*16930*/  IADD3 R15, P1, R11, R8, RZ ;  /* 0x000000080b0f7210 */ /* 0x000fc80007f3e0ff */
[----:B---3--:R-:W3:Y:S01]  /*16940*/  LD.E.128 R32, [R32.64] ;  /* 0x0000000620207980 */ /* 0x008ee2000c101d00 */
[----:B------:R-:W-:Y:S02]  /*16950*/  LEA.HI.X.SX32 R5, R11, R5, 0x1, P1 ;  /* 0x000000050b057211 */ /* 0x000fe400008f0eff */
[----:B------:R-:W-:-:S04]  /*16960*/  LEA R36, P1, R15, R22, 0x1 ;  /* 0x000000160f247211 */ /* 0x000fc800078208ff */
[----:B------:R-:W-:-:S06]  /*16970*/  LEA.HI.X R37, R15, R23, R5, 0x1, P1 ;  /* 0x000000170f257211 */ /* 0x000fcc00008f0c05 */
[----:B----4-:R-:W4:Y:S01]  /*16980*/  LD.E.128 R36, [R36.64] ;  /* 0x0000000624247980 */ /* 0x010f22000c101d00 */
[C---:B------:R-:W-:Y:S02]  /*16990*/  SHF.L.U32 R11, R24.reuse, 0x10, RZ ;  /* 0x00000010180b7819 */ /* 0x040fe400000006ff */
[----:B------:R-:W-:Y:S01]  /*169a0*/  LOP3.LUT R8, R24, 0xffff0000, RZ, 0xc0, !PT ;  /* 0xffff000018087812 */ /* 0x000fe200078ec0ff */
[C---:B------:R-:W-:Y:S01]  /*169b0*/  IMAD.U32 R24, R25.reuse, 0x10000, RZ ;  /* 0x0001000019187824 */ /* 0x040fe200078e00ff */
[----:B------:R-:W-:Y:S02]  /*169c0*/  LOP3.LUT R5, R25, 0xffff0000, RZ, 0xc0, !PT ;  /* 0xffff000019057812 */ /* 0x000fe400078ec0ff */
[C---:B------:R-:W-:Y:S02]  /*169d0*/  SHF.L.U32 R15, R26.reuse, 0x10, RZ ;  /* 0x000000101a0f7819 */ /* 0x040fe400000006ff */
[----:B------:R-:W-:Y:S01]  /*169e0*/  LOP3.LUT R14, R26, 0xffff0000, RZ, 0xc0, !PT ;  /* 0xffff00001a0e7812 */ /* 0x000fe200078ec0ff */
[C---:B------:R-:W-:Y:S01]  /*169f0*/  IMAD.U32 R26, R27.reuse, 0x10000, RZ ;  /* 0x000100001b1a7824 */ /* 0x040fe200078e00ff */
[----:B------:R-:W-:-:S02]  /*16a00*/  LOP3.LUT R12, R27, 0xffff0000, RZ, 0xc0, !PT ;  /* 0xffff00001b0c7812 */ /* 0x000fc400078ec0ff */
[----:B--2---:R-:W-:Y:S02]  /*16a10*/  LOP3.LUT R43, R29, 0xffff0000, RZ, 0xc0, !PT ;  /* 0xffff00001d2b7812 */ /* 0x004fe400078ec0ff */
[----:B------:R-:W-:Y:S02]  /*16a20*/  SHF.L.U32 R46, R30, 0x10, RZ ;  /* 0x000000101e2e7819 */ /* 0x000fe400000006ff */
[C---:B---3--:R-:W-:Y:S01]  /*16a30*/  SHF.L.U32 R25, R32.reuse, 0x10, RZ ;  /* 0x0000001020197819 */ /* 0x048fe200000006ff */
[C---:B------:R-:W-:Y:S01]  /*16a40*/  IMAD.U32 R16, R33.reuse, 0x10000, RZ ;  /* 0x0001000021107824 */ /* 0x040fe200078e00ff */
[----:B------:R-:W-:Y:S02]  /*16a50*/  LOP3.LUT R17, R32, 0xffff0000, RZ, 0xc0, !PT ;  /* 0xffff000020117812 */ /* 0x000fe400078ec0ff */
[----:B------:R-:W-:Y:S02]  /*16a60*/  LOP3.LUT R42, R33, 0xffff0000, RZ, 0xc0, !PT ;  /* 0xffff0000212a7812 */ /* 0x000fe400078ec0ff */
[----:B------:R-:W-:-:S02]  /*16a70*/  SHF.L.U32 R33, R34, 0x10, RZ ;  /* 0x0000001022217819 */ /* 0x000fc400000006ff */
[----:B------:R-:W-:Y:S01]  /*16a80*/  LOP3.LUT R32, R34, 0xffff0000, RZ, 0xc0, !PT ;  /* 0xffff000022207812 */ /* 0x000fe200078ec0ff */
[C---:B------:R-:W-:Y:S01]  /*16a90*/  IMAD.U32 R27, R35.reuse, 0x10000, RZ ;  /* 0x00010000231b7824 */ /* 0x040fe200078e00ff */
[----:B------:R-:W-:Y:S01]  /*16aa0*/  LOP3.LUT R34, R35, 0xffff0000, RZ, 0xc0, !PT ;  /* 0xffff000023227812 */ /* 0x000fe200078ec0ff */
[----:B------:R-:W-:Y:S01]  /*16ab0*/  IMAD.U32 R35, R29, 0x10000, RZ ;  /* 0x000100001d237824 */ /* 0x000fe200078e00ff */
[----:B------:R-:W-:Y:S01]  /*16ac0*/  LOP3.LUT R29, R30, 0xffff0000, RZ, 0xc0, !PT ;  /* 0xffff00001e1d7812 */ /* 0x000fe200078ec0ff */
[----:B------:R-:W-:Y:S01]  /*16ad0*/  @!P0 FADD.FTZ R33, -R33, -RZ ;  /* 0x800000ff21218221 */ /* 0x000fe20000010100 */
[----:B------:R-:W-:Y:S01]  /*16ae0*/  SHF.L.U32 R44, R28, 0x10, RZ ;  /* 0x000000101c2c7819 */ /* 0x000fe200000006ff */
[----:B------:R-:W-:Y:S01]  /*16af0*/  @!P0 FADD.FTZ R32, -R32, -RZ ;  /* 0x800000ff20208221 */ /* 0x000fe20000010100 */
[----:B------:R-:W-:Y:S01]  /*16b00*/  LOP3.LUT R28, R28, 0xffff0000, RZ, 0xc0, !PT ;  /* 0xffff00001c1c7812 */ /* 0x000fe200078ec0ff */
[C---:B------:R-:W-:Y:S01]  /*16b10*/  IMAD.U32 R30, R31.reuse, 0x10000, RZ ;  /* 0x000100001f1e7824 */ /* 0x040fe200078e00ff */
[----:B------:R-:W-:Y:S01]  /*16b20*/  LOP3.LUT R31, R31, 0xffff0000, RZ, 0xc0, !PT ;  /* 0xffff00001f1f7812 */ /* 0x000fe200078ec0ff */
[----:B------:R-:W-:-:S02]  /*16b30*/  @!P0 FADD.FTZ R25, -R25, -RZ ;  /* 0x800000ff19198221 */ /* 0x000fc40000010100 */
[----:B------:R-:W-:Y:S02]  /*16b40*/  @!P0 FADD.FTZ R17, -R17, -RZ ;  /* 0x800000ff11118221 */ /* 0x000fe40000010100 */
[----:B------:R-:W-:Y:S02]  /*16b50*/  @!P0 FADD.FTZ R27, -R27, -RZ ;  /* 0x800000ff1b1b8221 */ /* 0x000fe40000010100 */
[----:B------:R-:W-:Y:S01]  /*16b60*/  FMUL.FTZ R46, R46, R33 ;  /* 0x000000212e2e7220 */ /* 0x000fe20000410000 */
[C---:B----4-:R-:W-:Y:S01]  /*16b70*/  SHF.L.U32 R33, R38.reuse, 0x10, RZ ;  /* 0x0000001026217819 */ /* 0x050fe200000006ff */
[----:B------:R-:W-:Y:S01]  /*16b80*/  FMUL.FTZ R29, R29, R32 ;  /* 0x000000201d1d7220 */ /* 0x000fe20000410000 */
[----:B------:R-:W-:Y:S01]  /*16b90*/  LOP3.LUT R32, R38, 0xffff0000, RZ, 0xc0, !PT ;  /* 0xffff000026207812 */ /* 0x000fe200078ec0ff */
[----:B------:R-:W-:Y:S02]  /*16ba0*/  @!P0 FADD.FTZ R16, -R16, -RZ ;  /* 0x800000ff10108221 */ /* 0x000fe40000010100 */
[----:B------:R-:W-:-:S02]  /*16bb0*/  @!P0 FADD.FTZ R34, -R34, -RZ ;  /* 0x800000ff22228221 */ /* 0x000fc40000010100 */
[----:B------:R-:W-:Y:S01]  /*16bc0*/  @!P0 FADD.FTZ R42, -R42, -RZ ;  /* 0x800000ff2a2a8221 */ /* 0x000fe20000010100 */
[----:B------:R-:W-:Y:S01]  /*16bd0*/  LOP3.LUT R38, R39, 0xffff0000, RZ, 0xc0, !PT ;  /* 0xffff000027267812 */ /* 0x000fe200078ec0ff */
[----:B------:R-:W-:Y:S01]  /*16be0*/  FMUL.FTZ R44, R44, R25 ;  /* 0x000000192c2c7220 */ /* 0x000fe20000410000 */
[----:B------:R-:W-:Y:S01]  /*16bf0*/  LOP3.LUT R25, R36, 0xffff0000, RZ, 0xc0, !PT ;  /* 0xffff000024197812 */ /* 0x000fe200078ec0ff */
[----:B------:R-:W-:Y:S01]  /*16c00*/  FMUL.FTZ R17, R28, R17 ;  /* 0x000000111c117220 */ /* 0x000fe20000410000 */
[----:B------:R-:W-:Y:S01]  /*16c10*/  SHF.L.U32 R28, R36, 0x10, RZ ;  /* 0x00000010241c7819 */ /* 0x000fe200000006ff */
[----:B------:R-:W-:Y:S01]  /*16c20*/  FMUL.FTZ R27, R30, R27 ;  /* 0x0000001b1e1b7220 */ /* 0x000fe20000410000 */
[----:B------:R-:W-:Y:S01]  /*16c30*/  LOP3.LUT R36, R37, 0xffff0000, RZ, 0xc0, !PT ;  /* 0xffff000025247812 */ /* 0x000fe200078ec0ff */
[----:B------:R-:W-:Y:S02]  /*16c40*/  FMUL.FTZ R35, R35, R16 ;  /* 0x0000001023237220 */ /* 0x000fe40000410000 */
        /* <DEDUP_REMOVED lines=17> */
.L_x_1909:
[----:B------:R-:W-:Y:S05]  /*16d60*/  BSYNC B0 ;  /* 0x0000000000007941 */ /* 0x000fea0003800000 */
.L_x_1908:
[----:B-----5:R1:W-:Y:S02]  /*16d70*/  STS.128 [R246+0x5800], R24 ;  /* 0x00580018f6007388 */ /* 0x0203e40000000c00 */
.L_x_1907:
[----:B------:R-:W-:Y:S05]  /*16d80*/  BSYNC B1 ;  /* 0x0000000000017941 */ /* 0x000fea0003800000 */
.L_x_1906:
        /* <DEDUP_REMOVED lines=10> */
[----:B------:R-:W-:Y:S02]  /*16e30*/  IMAD.MOV.U32 R8, RZ, RZ, 0x30 ;  /* 0x00000030ff087424 */ /* 0x000fe400078e00ff */
[----:B------:R-:W-:Y:S02]  /*16e40*/  IMAD.MOV.U32 R5, RZ, RZ, RZ ;  /* 0x000000ffff057224 */ /* 0x000fe400078e00ff */
[----:B------:R-:W-:Y:S01]  /*16e50*/  IMAD R7, R13, R8, 0xc0 ;  /* 0x000000c00d077424 */ /* 0x000fe200078e0208 */
[----:B------:R-:W-:-:S04]  /*16e60*/  MOV R8, R13 ;  /* 0x0000000d00087202 */ /* 0x000fc80000000f00 */
[----:B------:R-:W-:-:S03]  /*16e70*/  IADD3 R2, P1, R7, R2, RZ ;  /* 0x0000000207027210 */ /* 0x000fc60007f3e0ff */
[--C-:B------:R-:W-:Y:S01]  /*16e80*/  @P0 IMAD.MOV R5, RZ, RZ, -R13.reuse ;  /* 0x000000ffff050224 */ /* 0x100fe200078e0a0d */
[----:B------:R-:W-:Y:S01]  /*16e90*/  LEA.HI.X.SX32 R3, R7, R3, 0x1, P1 ;  /* 0x0000000307037211 */ /* 0x000fe200008f0eff */
[----:B------:R-:W-:-:S03]  /*16ea0*/  @P0 IMAD.MOV R8, RZ, RZ, -R13 ;  /* 0x000000ffff080224 */ /* 0x000fc600078e0a0d */
[----:B------:R-:W-:Y:S01]  /*16eb0*/  IADD3 R7, P1, R5, R2, RZ ;  /* 0x0000000205077210 */ /* 0x000fe20007f3e0ff */
[----:B------:R-:W-:-:S03]  /*16ec0*/  IMAD.WIDE R8, R8, 0x2, R14 ;  /* 0x0000000208087825 */ /* 0x000fc600078e020e */
[----:B------:R-:W-:Y:S02]  /*16ed0*/  LEA.HI.X.SX32 R5, R5, R3, 0x1, P1 ;  /* 0x0000000305057211 */ /* 0x000fe400008f0eff */
[C---:B-----5:R-:W-:Y:S01]  /*16ee0*/  LEA R16, P1, R7.reuse, R18, 0x1 ;  /* 0x0000001207107211 */ /* 0x060fe200078208ff */
[----:B--2---:R-:W2:Y:S03]  /*16ef0*/  LD.E.128 R8, [R8.64] ;  /* 0x0000000608087980 */ /* 0x004ea6000c101d00 */
[----:B------:R-:W-:Y:S02]  /*16f00*/  LEA.HI.X R17, R7, R19, R5, 0x1, P1 ;  /* 0x0000001307117211 */ /* 0x000fe400008f0c05 */
[----:B------:R-:W-:Y:S01]  /*16f10*/  MOV R5, RZ ;  /* 0x000000ff00057202 */ /* 0x000fe20000000f00 */
[----:B------:R-:W-:-:S03]  /*16f20*/  @P0 IMAD.MOV R5, RZ, RZ, -R13 ;  /* 0x000000ffff050224 */ /* 0x000fc600078e0a0d */
[----:B---3--:R-:W3:Y:S02]  /*16f30*/  LD.E.128 R16, [R16.64] ;  /* 0x0000000610107980 */ /* 0x008ee4000c101d00 */
[----:B------:R-:W-:-:S04]  /*16f40*/  IADD3 R7, P1, R5, R2, RZ ;  /* 0x0000000205077210 */ /* 0x000fc80007f3e0ff */
[----:B------:R-:W-:Y:S02]  /*16f50*/  LEA.HI.X.SX32 R3, R5, R3, 0x1, P1 ;  /* 0x0000000305037211 */ /* 0x000fe400008f0eff */
[----:B------:R-:W-:-:S04]  /*16f60*/  LEA R12, P1, R7, R22, 0x1 ;  /* 0x00000016070c7211 */ /* 0x000fc800078208ff */
        /* <DEDUP_REMOVED lines=33> */
[----:B------:R-:W-:Y:S01]  /*17180*/  FMUL.FTZ R16, R25, R16 ;  /* 0x0000001019107220 */ /* 0x000fe20000410000 */
[C---:B----4-:R-:W-:Y:S01]  /*17190*/  LOP3.LUT R25, R13.reuse, 0xffff0000, RZ, 0xc0, !PT ;  /* 0xffff00000d197812 */ /* 0x050fe200078ec0ff */
[----:B------:R-:W-:Y:S01]  /*171a0*/  FMUL.FTZ R11, R8, R11 ;  /* 0x0000000b080b7220 */ /* 0x000fe20000410000 */
[----:B------:R-:W-:Y:S01]  /*171b0*/  SHF.L.U32 R8, R13, 0x10, RZ ;  /* 0x000000100d087819 */ /* 0x000fe200000006ff */
[----:B------:R-:W-:Y:S01]  /*171c0*/  @!P0 FADD.FTZ R33, -R33, -RZ ;  /* 0x800000ff21218221 */ /* 0x000fe20000010100 */
[----:B------:R-:W-:Y:S01]  /*171d0*/  LOP3.LUT R13, R14, 0xffff0000, RZ, 0xc0, !PT ;  /* 0xffff00000e0d7812 */ /* 0x000fe200078ec0ff */
[----:B------:R-:W-:Y:S02]  /*171e0*/  FMUL.FTZ R17, R10, R17 ;  /* 0x000000110a117220 */ /* 0x000fe40000410000 */
[----:B------:R-:W-:Y:S01]  /*171f0*/  FMUL.FTZ R18, R9, R18 ;  /* 0x0000001209127220 */ /* 0x000fe20000410000 */
[----:B------:R-:W-:Y:S01]  /*17200*/  LOP3.LUT R9, R12, 0xffff0000, RZ, 0xc0, !PT ;  /* 0xffff00000c097812 */ /* 0x000fe200078ec0ff */
[----:B------:R-:W-:-:S02]  /*17210*/  FMUL.FTZ R30, R30, R19 ;  /* 0x000000131e1e7220 */ /* 0x000fc40000410000 */
[----:B------:R-:W-:Y:S01]  /*17220*/  IMAD.U32 R10, R12, 0x10000, RZ ;  /* 0x000100000c0a7824 */ /* 0x000fe200078e00ff */
[C---:B------:R-:W-:Y:S01]  /*17230*/  SHF.L.U32 R12, R15.reuse, 0x10, RZ ;  /* 0x000000100f0c7819 */ /* 0x040fe200000006ff */
[----:B------:R-:W-:Y:S01]  /*17240*/  IMAD.U32 R19, R14, 0x10000, RZ ;  /* 0x000100000e137824 */ /* 0x000fe200078e00ff */
[----:B------:R-:W-:Y:S01]  /*17250*/  LOP3.LUT R14, R15, 0xffff0000, RZ, 0xc0, !PT ;  /* 0xffff00000f0e7812 */ /* 0x000fe200078ec0ff */
[----:B------:R-:W-:Y:S02]  /*17260*/  FMUL.FTZ R26, R26, R31 ;  /* 0x0000001f1a1a7220 */ /* 0x000fe40000410000 */
[----:B------:R-:W-:Y:S02]  /*17270*/  FMUL.FTZ R29, R29, R32 ;  /* 0x000000201d1d7220 */ /* 0x000fe40000410000 */
        /* <DEDUP_REMOVED lines=10> */
[----:B------:R-:W-:-:S03]  /*17320*/  FFMA.FTZ R22, R22, R13, R17 ;  /* 0x0000000d16167223 */ /* 0x000fc60000010011 */
[----:B------:R-:W-:Y:S02]  /*17330*/  F2FP.BF16.PACK_AB R27, R7, R12 ;  /* 0x0000000c071b723e */ /* 0x000fe400000010ff */
[----:B------:R-:W-:Y:S02]  /*17340*/  F2FP.BF16.PACK_AB R26, R22, R19 ;  /* 0x00000013161a723e */ /* 0x000fe400000010ff */
.L_x_1911:
[----:B------:R-:W-:Y:S05]  /*17350*/  BSYNC B0 ;  /* 0x0000000000007941 */ /* 0x000fea0003800000 */
.L_x_1910:
[----:B-----5:R1:W-:Y:S01]  /*17360*/  STS.128 [R246+0x7800], R24 ;  /* 0x00780018f6007388 */ /* 0x0203e20000000c00 */
[----:B------:R-:W-:Y:S05]  /*17370*/  BRA `(.L_x_1835) ;  /* 0x0000095000007947 */ /* 0x000fea0003800000 */
.L_x_1785:
        /* <DEDUP_REMOVED lines=37> */
.L_x_1913:
[----:B------:R-:W-:Y:S05]  /*175d0*/  BSYNC B0 ;  /* 0x0000000000007941 */ /* 0x000fea0003800000 */
.L_x_1912:
[----:B------:R-:W-:Y:S01]  /*175e0*/  IADD3 R0, R180, 0x10, RZ ;  /* 0x00000010b4007810 */ /* 0x000fe20007ffe0ff */
[----:B------:R-:W-:Y:S03]  /*175f0*/  BSSY B0, `(.L_x_1914) ;  /* 0x0000023000007945 */ /* 0x000fe60003800000 */
[----:B------:R-:W-:-:S13]  /*17600*/  ISETP.GE.AND P3, PT, R0, R5, PT ;  /* 0x000000050000720c */ /* 0x000fda0003f66270 */
[----:B------:R-:W-:Y:S05]  /*17610*/  @P3 BRA `(.L_x_1915) ;  /* 0x0000020000003947 */ /* 0x000fea0003800000 */
[----:B------:R-:W-:Y:S02]  /*17620*/  ISETP.GE.AND P5, PT, R16, R79, PT ;  /* 0x0000004f1000720c */ /* 0x000fe40003fa6270 */
[----:B------:R-:W-:-:S04]  /*17630*/  IADD3 R3, P3, R3, R184, RZ ;  /* 0x000000b803037210 */ /* 0x000fc80007f7e0ff */
[-C--:B-1---5:R-:W-:Y:S01]  /*17640*/  @!P0 LEA R8, P4, R3, R192.reuse, 0x1 ;  /* 0x000000c003088211 */ /* 0x0a2fe200078808ff */
        /* <DEDUP_REMOVED lines=29> */
.L_x_1915:
[----:B------:R-:W-:Y:S05]  /*17820*/  BSYNC B0 ;  /* 0x0000000000007941 */ /* 0x000fea0003800000 */
.L_x_1914:
[----:B-1----:R-:W-:Y:S01]  /*17830*/  IADD3 R6, R180, 0x20, RZ ;  /* 0x00000020b4067810 */ /* 0x002fe20007ffe0ff */
[----:B------:R-:W-:Y:S03]  /*17840*/  BSSY B0, `(.L_x_1916) ;  /* 0x0000023000007945 */ /* 0x000fe60003800000 */
[----:B------:R-:W-:-:S13]  /*17850*/  ISETP.GE.AND P3, PT, R6, R5, PT ;  /* 0x000000050600720c */ /* 0x000fda0003f66270 */
[----:B------:R-:W-:Y:S05]  /*17860*/  @P3 BRA `(.L_x_1917) ;  /* 0x0000020000003947 */ /* 0x000fea0003800000 */
[----:B------:R-:W-:Y:S02]  /*17870*/  ISETP.GE.AND P5, PT, R16, R79, PT ;  /* 0x0000004f1000720c */ /* 0x000fe40003fa6270 */
[----:B------:R-:W-:-:S04]  /*17880*/  LEA R7, P3, R190, R184, 0x5 ;  /* 0x000000b8be077211 */ /* 0x000fc800078628ff */
        /* <DEDUP_REMOVED lines=30> */
.L_x_1917:
[----:B------:R-:W-:Y:S05]  /*17a70*/  BSYNC B0 ;  /* 0x0000000000007941 */ /* 0x000fea0003800000 */
.L_x_1916:
[----:B------:R-:W-:-:S04]  /*17a80*/  IADD3 R4, R180, 0x30, RZ ;  /* 0x00000030b4047810 */ /* 0x000fc80007ffe0ff */
[----:B------:R-:W-:-:S13]  /*17a90*/  ISETP.GE.AND P3, PT, R4, R5, PT ;  /* 0x000000050400720c */ /* 0x000fda0003f66270 */
[----:B------:R-:W-:Y:S05]  /*17aa0*/  @P3 BRA `(.L_x_1835) ;  /* 0x0000022000003947 */ /* 0x000fea0003800000 */
[----:B------:R-:W-:Y:S01]  /*17ab0*/  ISETP.GE.AND P5, PT, R16, R79, PT ;  /* 0x0000004f1000720c */ /* 0x000fe20003fa6270 */
[----:B------:R-:W-:Y:S02]  /*17ac0*/  IMAD.MOV.U32 R185, RZ, RZ, R187 ;  /* 0x000000ffffb97224 */ /* 0x000fe400078e00bb */
[----:B--2---:R-:W-:Y:S02]  /*17ad0*/  IMAD R2, R191, 0x30, RZ ;  /* 0x00000030bf027824 */ /* 0x004fe400078e02ff */
[----:B------:R-:W-:-:S04]  /*17ae0*/  IMAD.WIDE.U32 R190, R190, 0x30, R184 ;  /* 0x00000030bebe7825 */ /* 0x000fc800078e00b8 */
[----:B------:R-:W-:Y:S01]  /*17af0*/  IMAD.IADD R3, R2, 0x1, R191 ;  /* 0x0000000102037824 */ /* 0x000fe200078e02bf */
        /* <DEDUP_REMOVED lines=29> */
.L_x_1835:
[----:B------:R-:W-:Y:S05]  /*17cd0*/  BSYNC B3 ;  /* 0x0000000000037941 */ /* 0x000fea0003800000 */
.L_x_1784:
        /* <DEDUP_REMOVED lines=34> */
.L_x_1919:
[----:B------:R-:W-:Y:S05]  /*17f00*/  BSYNC B0 ;  /* 0x0000000000007941 */ /* 0x000fea0003800000 */
.L_x_1918:
        /* <DEDUP_REMOVED lines=8> */
[----:B-1----:R-:W-:-:S05]  /*17f90*/  IADD3 R9, P2, R237, R178, RZ ;  /* 0x000000b2ed097210 */ /* 0x002fca0007f5e0ff */
[----:B------:R-:W-:Y:S01]  /*17fa0*/  IMAD.X R7, R238, 0x1, R177, P2 ;  /* 0x00000001ee077824 */ /* 0x000fe200010e06b1 */
[----:B------:R-:W-:Y:S02]  /*17fb0*/  @P4 LEA R12, P6, R9, R182, 0x1 ;  /* 0x000000b6090c4211 */ /* 0x000fe400078c08ff */
[----:B------:R-:W-:Y:S02]  /*17fc0*/  @!P5 LEA R14, P0, R237, R240, 0x1 ;  /* 0x000000f0ed0ed211 */ /* 0x000fe400078008ff */
        /* <DEDUP_REMOVED lines=26> */
.L_x_1921:
[----:B------:R-:W-:Y:S05]  /*18170*/  BSYNC B0 ;  /* 0x0000000000007941 */ /* 0x000fea0003800000 */
.L_x_1920:
        /* <DEDUP_REMOVED lines=10> */
[----:B-1----:R-:W-:-:S04]  /*18220*/  LEA R9, P0, R64, R178, 0x5 ;  /* 0x000000b240097211 */ /* 0x002fc800078028ff */
[----:B------:R-:W-:Y:S02]  /*18230*/  @P4 LEA R14, P6, R9, R182, 0x1 ;  /* 0x000000b6090e4211 */ /* 0x000fe400078c08ff */
        /* <DEDUP_REMOVED lines=28> */
.L_x_1923:
[----:B------:R-:W-:Y:S05]  /*18400*/  BSYNC B0 ;  /* 0x0000000000007941 */ /* 0x000fea0003800000 */
.L_x_1922:
        /* <DEDUP_REMOVED lines=10> */
[----:B------:R-:W-:-:S03]  /*184b0*/  LOP3.LUT P1, RZ, R251, 0x8, RZ, 0xc0, !PT ;  /* 0x00000008fbff7812 */ /* 0x000fc6000782c0ff */
[----:B------:R-:W-:-:S04]  /*184c0*/  IMAD.IADD R7, R177, 0x1, R2 ;  /* 0x00000001b1077824 */ /* 0x000fc800078e0202 */
[-C--:B-1----:R-:W-:Y:S02]  /*184d0*/  @P4 LEA R12, P6, R176, R182.reuse, 0x1 ;  /* 0x000000b6b00c4211 */ /* 0x082fe400078c08ff */
[----:B------:R-:W-:Y:S02]  /*184e0*/  @!P5 IMAD.WIDE.U32 R8, R64, 0x60, R240 ;  /* 0x000000604008d825 */ /* 0x000fe400078e00f0 */
[CC--:B------:R-:W-:Y:S02]  /*184f0*/  @P3 LEA R10, P2, R176.reuse, R182.reuse, 0x1 ;  /* 0x000000b6b00a3211 */ /* 0x0c0fe400078408ff */
[----:B------:R-:W-:Y:S01]  /*18500*/  @!P5 IMAD R65, R65, 0x60, RZ ;  /* 0x000000604141d824 */ /* 0x000fe200078e02ff */
[C---:B------:R-:W-:Y:S02]  /*18510*/  @P1 LEA R14, P0, R176.reuse, R182, 0x1 ;  /* 0x000000b6b00e1211 */ /* 0x040fe400078008ff */
        /* <DEDUP_REMOVED lines=24> */
.L_x_1925:
[----:B------:R-:W-:Y:S05]  /*186a0*/  BSYNC B0 ;  /* 0x0000000000007941 */ /* 0x000fea0003800000 */
.L_x_1924:
        /* <DEDUP_REMOVED lines=43> */
.L_x_1927:
[----:B------:R-:W-:Y:S05]  /*18960*/  BSYNC B0 ;  /* 0x0000000000007941 */ /* 0x000fea0003800000 */
.L_x_1926:
        /* <DEDUP_REMOVED lines=40> */
.L_x_1929:
[----:B------:R-:W-:Y:S05]  /*18bf0*/  BSYNC B0 ;  /* 0x0000000000007941 */ /* 0x000fea0003800000 */
.L_x_1928:
        /* <DEDUP_REMOVED lines=42> */
.L_x_1931:
[----:B------:R-:W-:Y:S05]  /*18ea0*/  BSYNC B0 ;  /* 0x0000000000007941 */ /* 0x000fea0003800000 */
.L_x_1930:
        /* <DEDUP_REMOVED lines=12> */
[----:B------:R-:W-:Y:S01]  /*18f70*/  @P1 MOV R6, R188 ;  /* 0x000000bc00061202 */ /* 0x000fe20000000f00 */
[----:B------:R-:W-:Y:S01]  /*18f80*/  @P3 IMAD R0, R67, 0x60, RZ ;  /* 0x0000006043003824 */ /* 0x000fe200078e02ff */
[----:B------:R-:W-:Y:S01]  /*18f90*/  @P1 MOV R7, R189 ;  /* 0x000000bd00071202 */ /* 0x000fe20000000f00 */
[----:B-1----:R-:W-:-:S04]  /*18fa0*/  @P2 IMAD.WIDE.U32 R8, R66, 0x60, R4 ;  /* 0x0000006042082825 */ /* 0x002fc800078e0004 */
        /* <DEDUP_REMOVED lines=31> */
.L_x_1933:
[----:B------:R-:W-:Y:S05]  /*191a0*/  BSYNC B0 ;  /* 0x0000000000007941 */ /* 0x000fea0003800000 */
.L_x_1932:
[C---:B------:R-:W-:Y:S01]  /*191b0*/  IMAD.SHL.U32 R0, R70.reuse, 0x40, RZ ;  /* 0x0000004046007824 */ /* 0x040fe200078e00ff */
[----:B------:R-:W-:Y:S01]  /*191c0*/  R2P PR, R70, 0x6 ;  /* 0x0000000646007804 */ /* 0x000fe20000000000 */
[----:B------:R-:W-:Y:S01]  /*191d0*/  IMAD.SHL.U32 R180, R180, 0x8, RZ ;  /* 0x00000008b4b47824 */ /* 0x000fe200078e00ff */
[----:B------:R-:W0:Y:S01]  /*191e0*/  LDGDEPBAR ;  /* 0x00000000000079af */ /* 0x000e220000000000 */
[C---:B------:R-:W-:Y:S01]  /*191f0*/  IMAD R230, R69.reuse, 0x400, R56 ;  /* 0x0000040045e67824 */ /* 0x040fe200078e0238 */
[----:B-1----:R-:W-:Y:S01]  /*19200*/  LOP3.LUT R5, R0, 0x1c0, RZ, 0xc0, !PT ;  /* 0x000001c000057812 */ /* 0x002fe200078ec0ff */
[----:B------:R-:W-:Y:S01]  /*19210*/  IMAD R52, R69, 0x10, R52 ;  /* 0x0000001045347824 */ /* 0x000fe200078e0234 */
[----:B------:R-:W-:Y:S01]  /*19220*/  ISETP.GT.AND P6, PT, R250, R239, PT ;  /* 0x000000effa00720c */ /* 0x000fe20003fc4270 */
[----:B------:R-:W-:Y:S01]  /*19230*/  IMAD.SHL.U32 R230, R230, 0x2, RZ ;  /* 0x00000002e6e67824 */ /* 0x000fe200078e00ff */
[----:B------:R-:W-:Y:S01]  /*19240*/  LOP3.LUT R180, R5, 0x8, R180, 0xf8, !PT ;  /* 0x0000000805b47812 */ /* 0x000fe200078ef8b4 */
[----:B------:R-:W-:Y:S01]  /*19250*/  BSSY B1, `(.L_x_1934) ;  /* 0x00001b8000017945 */ /* 0x000fe20003800000 */
[----:B------:R-:W-:Y:S01]  /*19260*/  SHF.R.U32.HI R229, RZ, 0x3, R5 ;  /* 0x00000003ffe57819 */ /* 0x000fe20000011605 */
[--C-:B------:R-:W-:Y:S01]  /*19270*/  IMAD R228, R57, 0x2, R230.reuse ;  /* 0x0000000239e47824 */ /* 0x100fe200078e02e6 */
[----:B---34-:R-:W-:Y:S01]  /*19280*/  LDSM.16.M88.4 R44, [R230] ;  /* 0x00000000e62c783b */ /* 0x018fe20000000200 */
[C---:B------:R-:W-:Y:S01]  /*19290*/  IMAD R226, R55.reuse, 0x2, R230 ;  /* 0x0000000237e27824 */ /* 0x040fe200078e02e6 */
[----:B------:R-:W-:Y:S01]  /*192a0*/  LOP3.LUT R229, R180, R229, RZ, 0x3c, !PT ;  /* 0x000000e5b4e57212 */ /* 0x000fe200078e3cff */
[----:B------:R-:W-:Y:S01]  /*192b0*/  IMAD R225, R55, 0x2, R228 ;  /* 0x0000000237e17824 */ /* 0x000fe200078e02e4 */
[----:B------:R-:W-:Y:S01]  /*192c0*/  LDSM.16.M88.4 R64, [R228] ;  /* 0x00000000e440783b */ /* 0x000fe20000000200 */
[----:B------:R-:W-:-:S02]  /*192d0*/  IADD3 R71, R52, 0x1, R71 ;  /* 0x0000000134477810 */ /* 0x000fc40007ffe047 */
[----:B------:R-:W-:Y:S01]  /*192e0*/  IMAD R229, R72, 0x200, R229 ;  /* 0x0000020048e57824 */ /* 0x000fe200078e02e5 */
[----:B------:R-:W-:Y:S01]  /*192f0*/  LDSM.16.M88.4 R40, [R226] ;  /* 0x00000000e228783b */ /* 0x000fe20000000200 */
[----:B------:R-:W-:Y:S02]  /*19300*/  IADD3 R23, R68, R71, -R244 ;  /* 0x0000004744177210 */ /* 0x000fe40007ffe8f4 */
[----:B------:R-:W-:Y:S01]  /*19310*/  IMAD.SHL.U32 R229, R229, 0x2, RZ ;  /* 0x00000002e5e57824 */ /* 0x000fe200078e00ff */
[----:B------:R-:W-:Y:S02]  /*19320*/  ISETP.NE.U32.AND P0, PT, R248, RZ, PT ;  /* 0x000000fff800720c */ /* 0x000fe40003f05070 */
[----:B-----5:R-:W-:Y:S02]  /*19330*/  IMAD.IADD R23, R2, 0x1, R23 ;  /* 0x0000000102177824 */ /* 0x020fe400078e0217 */
[----:B------:R-:W1:Y:S01]  /*19340*/  LDSM.16.M88.4 R8, [R229+0x8800] ;  /* 0x00880000e508783b */ /* 0x000e620000000200 */
[----:B------:R-:W-:-:S02]  /*19350*/  IADD3 R0, R229, 0x8000, RZ ;  /* 0x00008000e5007810 */ /* 0x000fc40007ffe0ff */
[----:B------:R-:W-:Y:S01]  /*19360*/  IADD3 R227, R229, 0x8020, RZ ;  /* 0x00008020e5e37810 */ /* 0x000fe20007ffe0ff */
[----:B------:R-:W3:Y:S01]  /*19370*/  LDSM.16.M88.4 R16, [R229+0x8000] ;  /* 0x00800000e510783b */ /* 0x000ee20000000200 */
[----:B------:R-:W-:Y:S01]  /*19380*/  @P1 IADD3 R227, R0, -0x20, RZ ;  /* 0xffffffe000e31810 */ /* 0x000fe20007ffe0ff */
[----:B------:R-:W-:Y:S01]  /*19390*/  IMAD.MOV.U32 R0, RZ, RZ, 0x40 ;  /* 0x00000040ff007424 */ /* 0x000fe200078e00ff */
[----:B------:R-:W-:Y:S01]  /*193a0*/  ISETP.NE.AND.EX P0, PT, R249, RZ, PT, P0 ;  /* 0x000000fff900720c */ /* 0x000fe20003f05300 */
[----:B------:R-:W4:Y:S01]  /*193b0*/  LDSM.16.M88.4 R88, [R229+0x9000] ;  /* 0x00900000e558783b */ /* 0x000f220000000200 */
[C---:B------:R-:W-:Y:S02]  /*193c0*/  IADD3 R223, R227.reuse, 0x800, RZ ;  /* 0x00000800e3df7810 */ /* 0x040fe40007ffe0ff */
[----:B------:R-:W-:Y:S01]  /*193d0*/  SEL R0, R0, 0xffffffc0, !P2 ;  /* 0xffffffc000007807 */ /* 0x000fe20005000000 */
[----:B------:R-:W2:Y:S01]  /*193e0*/  LDSM.16.M88.4 R84, [R229+0x9800] ;  /* 0x00980000e554783b */ /* 0x000ea20000000200 */
[----:B------:R-:W-:-:S02]  /*193f0*/  IADD3 R222, R227, 0x1000, RZ ;  /* 0x00001000e3de7810 */ /* 0x000fc40007ffe0ff */
[----:B------:R-:W-:Y:S01]  /*19400*/  IADD3 R221, R227, 0x1800, RZ ;  /* 0x00001800e3dd7810 */ /* 0x000fe20007ffe0ff */
[----:B------:R-:W2:Y:S01]  /*19410*/  LDSM.16.M88.4 R76, [R227+0x800] ;  /* 0x00080000e34c783b */ /* 0x000ea20000000200 */
[----:B------:R-:W-:Y:S01]  /*19420*/  IMAD.IADD R224, R229, 0x1, R0 ;  /* 0x00000001e5e07824 */ /* 0x000fe200078e0200 */
[----:B------:R-:W-:Y:S01]  /*19430*/  IADD3 R219, R227, 0x2000, RZ ;  /* 0x00002000e3db7810 */ /* 0x000fe20007ffe0ff */
[----:B------:R-:W-:Y:S01]  /*19440*/  IMAD.IADD R220, R0, 0x1, R227 ;  /* 0x0000000100dc7824 */ /* 0x000fe200078e02e3 */
[----:B------:R-:W2:Y:S01]  /*19450*/  LDSM.16.M88.4 R80, [R227] ;  /* 0x00000000e350783b */ /* 0x000ea20000000200 */
[----:B------:R-:W-:Y:S02]  /*19460*/  IMNMX R0, R23, R68, PT ;  /* 0x0000004417007217 */ /* 0x000fe40003800200 */
        /* <DEDUP_REMOVED lines=10> */
[----:B------:R-:W2:Y:S01]  /*19510*/  LDSM.16.M88.4 R36, [R224+0x8000] ;  /* 0x00800000e024783b */ /* 0x000ea20000000200 */
        /* <DEDUP_REMOVED lines=10> */
[C---:B----4-:R-:W-:Y:S08]  /*195c0*/  HMMA.16816.F32.BF16 R4, R44.reuse, R88, RZ ;  /* 0x000000582c04723c */ /* 0x050ff000000418ff */
[C---:B--2---:R-:W-:Y:S08]  /*195d0*/  HMMA.16816.F32.BF16 R48, R44.reuse, R84, RZ ;  /* 0x000000542c30723c */ /* 0x044ff000000418ff */
[C---:B------:R-:W-:Y:S08]  /*195e0*/  HMMA.16816.F32.BF16 R88, R44.reuse, R90, RZ ;  /* 0x0000005a2c58723c */ /* 0x040ff000000418ff */
        /* <DEDUP_REMOVED lines=9> */
[C---:B------:R-:W-:Y:S08]  /*19680*/  HMMA.16816.F32.BF16 R48, R64.reuse, R60, R48 ;  /* 0x0000003c4030723c */ /* 0x040ff00000041830 */
[C---:B------:R-:W-:Y:S01]  /*19690*/  HMMA.16816.F32.BF16 R88, R64.reuse, R74, R88 ;  /* 0x0000004a4058723c */ /* 0x040fe20000041858 */
[----:B------:R-:W4:Y:S07]  /*196a0*/  LDSM.16.M88.4 R72, [R220+0x1000] ;  /* 0x00100000dc48783b */ /* 0x000f2e0000000200 */
        /* <DEDUP_REMOVED lines=10> */
[C---:B------:R-:W-:Y:S08]  /*19750*/  HMMA.16816.F32.BF16 R48, R40.reuse, R92, R48 ;  /* 0x0000005c2830723c */ /* 0x040ff00000041830 */
[C---:B------:R-:W-:Y:S01]  /*19760*/  HMMA.16816.F32.BF16 R88, R40.reuse, R30, R88 ;  /* 0x0000001e2858723c */ /* 0x040fe20000041858 */
[----:B------:R-:W-:Y:S07]  /*19770*/  LDSM.16.M88.4 R28, [R229+0xb000] ;  /* 0x00b00000e51c783b */ /* 0x000fee0000000200 */
        /* <DEDUP_REMOVED lines=10> */
[C---:B------:R-:W-:Y:S08]  /*19820*/  HMMA.16816.F32.BF16 R48, R84.reuse, R64, R48 ;  /* 0x000000405430723c */ /* 0x040ff00000041830 */
[C---:B------:R-:W-:Y:S01]  /*19830*/  HMMA.16816.F32.BF16 R88, R84.reuse, R74, R88 ;  /* 0x0000004a5458723c */ /* 0x040fe20000041858 */
[----:B------:R-:W-:Y:S07]  /*19840*/  LDSM.16.M88.4 R72, [R227+0x3000] ;  /* 0x00300000e348783b */ /* 0x000fee0000000200 */
        /* <DEDUP_REMOVED lines=8> */
[----:B------:R-:W-:Y:S07]  /*198d0*/  LDSM.16.M88.4 R32, [R224+0xa000] ;  /* 0x00a00000e020783b */ /* 0x000fee0000000200 */
[C---:B------:R-:W-:Y:S08]  /*198e0*/  HMMA.16816.F32.BF16 R48, R36.reuse, R92, R48 ;  /* 0x0000005c2430723c */ /* 0x040ff00000041830 */
        /* <DEDUP_REMOVED lines=13> */
[C---:B------:R-:W-:Y:S08]  /*199c0*/  HMMA.16816.F32.BF16 R80, R76.reuse, R72, R80 ;  /* 0x000000484c50723c */ /* 0x040ff00000041850 */
[C---:B------:R-:W-:Y:S01]  /*199d0*/  HMMA.16816.F32.BF16 R88, R76.reuse, R74, R88 ;  /* 0x0000004a4c58723c */ /* 0x040fe20000041858 */
[----:B------:R-:W-:Y:S07]  /*199e0*/  LDSM.16.M88.4 R72, [R220+0x3000] ;  /* 0x00300000dc48783b */ /* 0x000fee0000000200 */
[----:B------:R-:W-:Y:S01]  /*199f0*/  HMMA.16816.F32.BF16 R44, R76, R86, R44 ;  /* 0x000000564c2c723c */ /* 0x000fe2000004182c */
[----:B------:R-:W3:Y:S04]  /*19a00*/  LDSM.16.M88.4 R84, [R220+0x3800] ;  /* 0x00380000dc54783b */ /* 0x000ee80000000200 */
[----:B------:R-:W-:Y:S03]  /*19a10*/  LDSM.16.M88.4 R76, [R230+0x4000] ;  /* 0x00400000e64c783b */ /* 0x000fe60000000200 */
[C---:B-1----:R-:W-:Y:S08]  /*19a20*/  HMMA.16816.F32.BF16 R12, R64.reuse, R4, R12 ;  /* 0x00000004400c723c */ /* 0x042ff0000004180c */
[C---:B------:R-:W-:Y:S01]  /*19a30*/  HMMA.16816.F32.BF16 R8, R64.reuse, R6, R8 ;  /* 0x000000064008723c */ /* 0x040fe20000041808 */
[----:B------:R-:W1:Y:S07]  /*19a40*/  LDSM.16.M88.4 R4, [R229+0xc800] ;  /* 0x00c80000e504783b */ /* 0x000e6e0000000200 */
[C---:B------:R-:W-:Y:S08]  /*19a50*/  HMMA.16816.F32.BF16 R48, R64.reuse, R92, R48 ;  /* 0x0000005c4030723c */ /* 0x040ff00000041830 */
[C---:B------:R-:W-:Y:S08]  /*19a60*/  HMMA.16816.F32.BF16 R24, R64.reuse, R32, R24 ;  /* 0x000000204018723c */ /* 0x040ff00000041818 */
[C---:B------:R-:W-:Y:S01]  /*19a70*/  HMMA.16816.F32.BF16 R16, R64.reuse, R34, R16 ;  /* 0x000000224010723c */ /* 0x040fe20000041810 */
[----:B------:R-:W-:Y:S07]  /*19a80*/  LDSM.16.M88.4 R32, [R229+0xc000] ;  /* 0x00c00000e520783b */ /* 0x000fee0000000200 */
[C---:B------:R-:W-:Y:S08]  /*19a90*/  HMMA.16816.F32.BF16 R80, R64.reuse, R28, R80 ;  /* 0x0000001c4050723c */ /* 0x040ff00000041850 */
[C---:B------:R-:W-:Y:S01]  /*19aa0*/  HMMA.16816.F32.BF16 R88, R64.reuse, R30, R88 ;  /* 0x0000001e4058723c */ /* 0x040fe20000041858 */
[----:B------:R-:W-:Y:S07]  /*19ab0*/  LDSM.16.M88.4 R28, [R229+0xd000] ;  /* 0x00d00000e51c783b */ /* 0x000fee0000000200 */
[----:B------:R-:W-:Y:S01]  /*19ac0*/  HMMA.16816.F32.BF16 R44, R64, R94, R44 ;  /* 0x0000005e402c723c */ /* 0x000fe2000004182c */
[----:B------:R-:W4:Y:S04]  /*19ad0*/  LDSM.16.M88.4 R92, [R229+0xd800] ;  /* 0x00d80000e55c783b */ /* 0x000f280000000200 */
[----:B------:R-:W-:Y:S03]  /*19ae0*/  LDSM.16.M88.4 R64, [R228+0x4000] ;  /* 0x00400000e440783b */ /* 0x000fe60000000200 */
[C---:B--2---:R-:W-:Y:S08]  /*19af0*/  HMMA.16816.F32.BF16 R12, R60.reuse, R36, R12 ;  /* 0x000000243c0c723c */ /* 0x044ff0000004180c */
[C---:B------:R-:W-:Y:S01]  /*19b00*/  HMMA.16816.F32.BF16 R8, R60.reuse, R38, R8 ;  /* 0x000000263c08723c */ /* 0x040fe20000041808 */
[----:B------:R-:W2:Y:S07]  /*19b10*/  LDSM.16.M88.4 R36, [R227+0x4800] ;  /* 0x00480000e324783b */ /* 0x000eae0000000200 */
[C---:B---3--:R-:W-:Y:S08]  /*19b20*/  HMMA.16816.F32.BF16 R48, R60.reuse, R84, R48 ;  /* 0x000000543c30723c */ /* 0x048ff00000041830 */
[C---:B------:R-:W-:Y:S08]  /*19b30*/  HMMA.16816.F32.BF16 R24, R60.reuse, R40, R24 ;  /* 0x000000283c18723c */ /* 0x040ff00000041818 */
[C---:B------:R-:W-:Y:S01]  /*19b40*/  HMMA.16816.F32.BF16 R16, R60.reuse, R42, R16 ;  /* 0x0000002a3c10723c */ /* 0x040fe20000041810 */
[----:B------:R-:W-:Y:S07]  /*19b50*/  LDSM.16.M88.4 R40, [R227+0x4000] ;  /* 0x00400000e328783b */ /* 0x000fee0000000200 */
        /* <DEDUP_REMOVED lines=9> */
[C---:B----4-:R-:W-:Y:S08]  /*19bf0*/  HMMA.16816.F32.BF16 R48, R76.reuse, R92, R48 ;  /* 0x0000005c4c30723c */ /* 0x050ff00000041830 */
        /* <DEDUP_REMOVED lines=63> */
[----:B------:R-:W-:Y:S07]  /*19ff0*/  LDSM.16.M88.4 R36, [R225+0x6000] ;  /* 0x00600000e124783b */ /* 0x000fee0000000200 */
[C---:B---3--:R-:W-:Y:S08]  /*1a000*/  HMMA.16816.F32.BF16 R48, R60.reuse, R84, R48 ;  /* 0x000000543c30723c */ /* 0x048ff00000041830 */
[C---:B------:R-:W-:Y:S08]  /*1a010*/  HMMA.16816.F32.BF16 R24, R60.reuse, R40, R24 ;  /* 0x000000283c18723c */ /* 0x040ff00000041818 */
[C---:B------:R-:W-:Y:S01]  /*1a020*/  HMMA.16816.F32.BF16 R16, R60.reuse, R42, R16 ;  /* 0x0000002a3c10723c */ /* 0x040fe20000041810 */
[----:B------:R-:W-:Y:S07]  /*1a030*/  LDSM.16.M88.4 R40, [R220+0x6800] ;  /* 0x00680000dc28783b */ /* 0x000fee0000000200 */
[C---:B------:R-:W-:Y:S08]  /*1a040*/  HMMA.16816.F32.BF16 R80, R60.reuse, R72, R80 ;  /* 0x000000483c50723c */ /* 0x040ff00000041850 */
[C---:B------:R-:W-:Y:S01]  /*1a050*/  HMMA.16816.F32.BF16 R88, R60.reuse, R74, R88 ;  /* 0x0000004a3c58723c */ /* 0x040fe20000041858 */
[----:B------:R-:W-:Y:S07]  /*1a060*/  LDSM.16.M88.4 R72, [R220+0x7000] ;  /* 0x00700000dc48783b */ /* 0x000fee0000000200 */
[----:B------:R-:W-:Y:S08]  /*1a070*/  HMMA.16816.F32.BF16 R44, R60, R86, R44 ;  /* 0x000000563c2c723c */ /* 0x000ff0000004182c */
[C---:B-1----:R-:W-:Y:S08]  /*1a080*/  HMMA.16816.F32.BF16 R12, R76.reuse, R4, R12 ;  /* 0x000000044c0c723c */ /* 0x042ff0000004180c */
[----:B------:R-:W-:Y:S01]  /*1a090*/  HMMA.16816.F32.BF16 R8, R76, R6, R8 ;  /* 0x000000064c08723c */ /* 0x000fe20000041808 */
[----:B------:R-:W1:Y:S01]  /*1a0a0*/  LDSM.16.M88.4 R4, [R220+0x7800] ;  /* 0x00780000dc04783b */ /* 0x000e620000000200 */
[----:B------:R-:W-:-:S06]  /*1a0b0*/  DEPBAR.LE SB0, 0x0 ;  /* 0x000080000000791a */ /* 0x000fcc0000000000 */
[C---:B----4-:R-:W-:Y:S08]  /*1a0c0*/  HMMA.16816.F32.BF16 R48, R76.reuse, R92, R48 ;  /* 0x0000005c4c30723c */ /* 0x050ff00000041830 */
[C---:B------:R-:W-:Y:S08]  /*1a0d0*/  HMMA.16816.F32.BF16 R24, R76.reuse, R32, R24 ;  /* 0x000000204c18723c */ /* 0x040ff00000041818 */
[C---:B------:R-:W-:Y:S08]  /*1a0e0*/  HMMA.16816.F32.BF16 R16, R76.reuse, R34, R16 ;  /* 0x000000224c10723c */ /* 0x040ff00000041810 */
[C---:B------:R-:W-:Y:S08]  /*1a0f0*/  HMMA.16816.F32.BF16 R80, R76.reuse, R28, R80 ;  /* 0x0000001c4c50723c */ /* 0x040ff00000041850 */
[C---:B------:R-:W-:Y:S08]  /*1a100*/  HMMA.16816.F32.BF16 R88, R76.reuse, R30, R88 ;  /* 0x0000001e4c58723c */ /* 0x040ff00000041858 */
[----:B------:R-:W-:Y:S08]  /*1a110*/  HMMA.16816.F32.BF16 R44, R76, R94, R44 ;  /* 0x0000005e4c2c723c */ /* 0x000ff0000004182c */
[C---:B-1----:R-:W-:Y:S07]  /*1a120*/  HMMA.16816.F32.BF16 R48, R36.reuse, R4, R48 ;  /* 0x000000042430723c */ /* 0x042fee0000041830 */
[----:B------:R-:W-:Y:S01]  /*1a130*/  IADD3 R5, R23, 0x8, RZ ;  /* 0x0000000817057810 */ /* 0x000fe20007ffe0ff */
[----:B------:R-:W-:Y:S03]  /*1a140*/  HMMA.16816.F32.BF16 R24, R36, R64, R24 ;  /* 0x000000402418723c */ /* 0x000fe60000041818 */
[----:B------:R-:W-:-:S05]  /*1a150*/  IMNMX R2, R5, R68, PT ;  /* 0x0000004405027217 */ /* 0x000fca0003800200 */
[C---:B------:R-:W-:Y:S08]  /*1a160*/  HMMA.16816.F32.BF16 R16, R36.reuse, R66, R16 ;  /* 0x000000422410723c */ /* 0x040ff00000041810 */
[C---:B------:R-:W-:Y:S08]  /*1a170*/  HMMA.16816.F32.BF16 R12, R36.reuse, R40, R12 ;  /* 0x00000028240c723c */ /* 0x040ff0000004180c */
[C---:B------:R-:W-:Y:S08]  /*1a180*/  HMMA.16816.F32.BF16 R8, R36.reuse, R42, R8 ;  /* 0x0000002a2408723c */ /* 0x040ff00000041808 */
[C---:B------:R-:W-:Y:S08]  /*1a190*/  HMMA.16816.F32.BF16 R80, R36.reuse, R72, R80 ;  /* 0x000000482450723c */ /* 0x040ff00000041850 */
[C---:B------:R-:W-:Y:S08]  /*1a1a0*/  HMMA.16816.F32.BF16 R88, R36.reuse, R74, R88 ;  /* 0x0000004a2458723c */ /* 0x040ff00000041858 */
        /* <DEDUP_REMOVED lines=65> */
.L_x_1937:
[----:B------:R-:W2:Y:S02]  /*1a5c0*/  LD.E R6, [R20.64+0x38] ;  /* 0x0000380614067980 */ /* 0x000ea4000c101900 */
[----:B--2---:R-:W-:-:S04]  /*1a5d0*/  LEA R6, -R6, RZ, 0x6 ;  /* 0x000000ff06067211 */ /* 0x004fc800078e31ff */
[----:B------:R-:W-:Y:S02]  /*1a5e0*/  SHF.R.S32.HI R4, RZ, 0x1f, R6 ;  /* 0x0000001fff047819 */ /* 0x000fe40000011406 */
.L_x_1938:
[----:B------:R-:W-:Y:S05]  /*1a5f0*/  BSYNC B0 ;  /* 0x0000000000007941 */ /* 0x000fea0003800000 */
.L_x_1936:
        /* <DEDUP_REMOVED lines=125> */
.L_x_1935:
[----:B------:R-:W-:Y:S05]  /*1add0*/  BSYNC B1 ;  /* 0x0000000000017941 */ /* 0x000fea0003800000 */
.L_x_1934:
[----:B-1----:R1:W2:Y:S01]  /*1ade0*/  LD.E R29, [R20.64+0xdc] ;  /* 0x0000dc06141d7980 */ /* 0x0022a2000c101900 */
        /* <DEDUP_REMOVED lines=77> */
[----:B------:R-:W-:-:S02]  /*1b2c0*/  FMNMX.FTZ R6, R8, R7, !PT ;  /* 0x0000000708067209 */ /* 0x000fc40007810000 */
[----:B-1----:R-:W-:Y:S02]  /*1b2d0*/  FMNMX.FTZ R20, R18, R5, !PT ;  /* 0x0000000512147209 */ /* 0x002fe40007810000 */
        /* <DEDUP_REMOVED lines=43> */
[----:B------:R-:W-:Y:S01]  /*1b590*/  FMNMX.FTZ R20, R187, R20, !PT ;  /* 0x00000014bb147209 */ /* 0x000fe20007810000 */
[----:B------:R-:W-:Y:S01]  /*1b5a0*/  LDSM.16.MT88.4 R48, [R232+0x10000] ;  /* 0x01000000e830783b */ /* 0x000fe20000004200 */
[----:B------:R-:W-:-:S02]  /*1b5b0*/  ISETP.GE.AND P2, PT, R3, R2, PT ;  /* 0x000000020300720c */ /* 0x000fc40003f46270 */
[----:B------:R-:W-:Y:S02]  /*1b5c0*/  FSEL R31, R46, -INF , !P1 ;  /* 0xff8000002e1f7808 */ /* 0x000fe40004800000 */
[----:B------:R-:W-:Y:S02]  /*1b5d0*/  FMNMX.FTZ R20, R185, R20, !PT ;  /* 0x00000014b9147209 */ /* 0x000fe40007810000 */
[----:B------:R-:W-:Y:S02]  /*1b5e0*/  FSEL R30, R47, -INF , !P2 ;  /* 0xff8000002f1e7808 */ /* 0x000fe40005000000 */
[----:B------:R-:W-:-:S04]  /*1b5f0*/  FMNMX.FTZ R3, R31, R20, !PT ;  /* 0x000000141f037209 */ /* 0x000fc80007810000 */
[----:B------:R-:W-:Y:S02]  /*1b600*/  FMNMX.FTZ R20, R30, R3, !PT ;  /* 0x000000031e147209 */ /* 0x000fe40007810000 */
[----:B-1----:R-:W-:-:S03]  /*1b610*/  FMNMX.FTZ R7, R6, R7, !PT ;  /* 0x0000000706077209 */ /* 0x002fc60007810000 */
[----:B------:R-:W1:Y:S04]  /*1b620*/  SHFL.BFLY PT, R3, R20, 0x2, 0x1f ;  /* 0x0c401f0014037f89 */ /* 0x000e6800000e0000 */
[----:B------:R-:W3:Y:S01]  /*1b630*/  SHFL.BFLY PT, R164, R7, 0x1, 0x1f ;  /* 0x0c201f0007a47f89 */ /* 0x000ee200000e0000 */
[----:B-1----:R-:W-:-:S03]  /*1b640*/  FMNMX.FTZ R6, R20, R3, !PT ;  /* 0x0000000314067209 */ /* 0x002fc60007810000 */
[----:B------:R-:W-:Y:S01]  /*1b650*/  LDSM.16.MT88.4 R20, [R231+0x10800] ;  /* 0x01080000e714783b */ /* 0x000fe20000004200 */
[----:B---3--:R-:W-:-:S03]  /*1b660*/  FMNMX.FTZ R164, R7, R164, !PT ;  /* 0x000000a407a47209 */ /* 0x008fc60007810000 */
[----:B------:R-:W1:Y:S01]  /*1b670*/  SHFL.BFLY PT, R3, R6, 0x1, 0x1f ;  /* 0x0c201f0006037f89 */ /* 0x000e6200000e0000 */
[----:B------:R-:W-:Y:S02]  /*1b680*/  FSETP.NEU.FTZ.AND P1, PT, R164, -INF , PT ;  /* 0xff800000a400780b */ /* 0x000fe40003f3d000 */
[----:B-1----:R-:W-:Y:S01]  /*1b690*/  FMNMX.FTZ R3, R6, R3, !PT ;  /* 0x0000000306037209 */ /* 0x002fe20007810000 */
        /* <DEDUP_REMOVED lines=27> */
[-C--:B------:R-:W-:Y:S01]  /*1b850*/  FFMA.FTZ R32, R12, R29.reuse, -R28 ;  /* 0x0000001d0c207223 */ /* 0x080fe2000001081c */
        /* <DEDUP_REMOVED lines=14> */
[-CC-:B------:R-:W-:Y:S02]  /*1b940*/  FFMA.FTZ R194, R194, R29.reuse, -R190.reuse ;  /* 0x0000001dc2c27223 */ /* 0x180fe400000108be */
[----:B------:R-:W-:-:S02]  /*1b950*/  FFMA.FTZ R193, R193, R29, -R190 ;  /* 0x0000001dc1c17223 */ /* 0x000fc400000108be */
[----:B------:R-:W-:Y:S01]  /*1b960*/  MUFU.EX2 R175, R175 ;  /* 0x000000af00af7308 */ /* 0x000fe20000000800 */
[-CC-:B------:R-:W-:Y:S02]  /*1b970*/  FFMA.FTZ R192, R192, R29.reuse, -R190.reuse ;  /* 0x0000001dc0c07223 */ /* 0x180fe400000108be */
[-C--:B------:R-:W-:Y:S02]  /*1b980*/  FFMA.FTZ R191, R191, R29.reuse, -R190 ;  /* 0x0000001dbfbf7223 */ /* 0x080fe400000108be */
[-CC-:B------:R-:W-:Y:S02]  /*1b990*/  FFMA.FTZ R190, R185, R29.reuse, -R28.reuse ;  /* 0x0000001db9be7223 */ /* 0x180fe4000001081c */
[-CC-:B------:R-:W-:Y:S01]  /*1b9a0*/  FFMA.FTZ R187, R187, R29.reuse, -R28.reuse ;  /* 0x0000001dbbbb7223 */ /* 0x180fe2000001081c */
        /* <DEDUP_REMOVED lines=243> */
[----:B------:R-:W-:Y:S07]  /*1c8e0*/  @!UPT UIADD3 URZ, URZ, URZ, URZ ;  /* 0x0000003f3f3ff290 */ /* 0x000fee000fffe03f */
[----:B------:R-:W-:Y:S11]  /*1c8f0*/  @!P6 BRA `(.L_x_1939) ;  /* 0x00004a200000e947 */ /* 0x000ff60003800000 */
        /* <DEDUP_REMOVED lines=72> */
.L_x_1941:
[----:B------:R-:W-:Y:S02]  /*1cd80*/  ULDC.64 UR4, c[0x0][0x118] ;  /* 0x0000460000047ab9 */ /* 0x000fe40000000a00 */
[----:B------:R-:W2:Y:S02]  /*1cd90*/  LD.E R6, [R196.64+0x40] ;  /* 0x00004004c4067980 */ /* 0x000ea4000c101900 */
[----:B--2---:R-:W-:-:S04]  /*1cda0*/  LEA R6, -R6, RZ, 0x6 ;  /* 0x000000ff06067211 */ /* 0x004fc800078e31ff */
[----:B------:R-:W-:Y:S02]  /*1cdb0*/  SHF.R.S32.HI R4, RZ, 0x1f, R6 ;  /* 0x0000001fff047819 */ /* 0x000fe40000011406 */
.L_x_1942:
[----:B------:R-:W-:Y:S05]  /*1cdc0*/  BSYNC B0 ;  /* 0x0000000000007941 */ /* 0x000fea0003800000 */
.L_x_1940:
[C---:B------:R-:W-:Y:S01]  /*1cdd0*/  LOP3.LUT P6, RZ, R251.reuse, 0x1, RZ, 0xc0, !PT ;  /* 0x00000001fbff7812 */ /* 0x040fe200078cc0ff */
[----:B------:R-:W-:Y:S01]  /*1cde0*/  ULDC.64 UR4, c[0x0][0x118] ;  /* 0x0000460000047ab9 */ /* 0x000fe20000000a00 */
[C---:B------:R-:W-:Y:S01]  /*1cdf0*/  LOP3.LUT P5, RZ, R251.reuse, 0x2, RZ, 0xc0, !PT ;  /* 0x00000002fbff7812 */ /* 0x040fe200078ac0ff */
[----:B------:R-:W1:Y:S01]  /*1ce00*/  S2R R165, SR_TID.X ;  /* 0x0000000000a57919 */ /* 0x000e620000002100 */
[C---:B------:R-:W-:Y:S01]  /*1ce10*/  LOP3.LUT P4, RZ, R251.reuse, 0x4, RZ, 0xc0, !PT ;  /* 0x00000004fbff7812 */ /* 0x040fe2000788c0ff */
[----:B------:R-:W-:Y:S01]  /*1ce20*/  BSSY B1, `(.L_x_1943) ;  /* 0x0000263000017945 */ /* 0x000fe20003800000 */
        /* <DEDUP_REMOVED lines=16> */
[-C--:B------:R-:W-:Y:S01]  /*1cf30*/  @P3 LEA R8, P1, R7, R188.reuse, 0x1 ;  /* 0x000000bc07083211 */ /* 0x080fe200078208ff */
[----:B-1----:R-:W-:Y:S01]  /*1cf40*/  IMAD.SHL.U32 R165, R165, 0x2, RZ ;  /* 0x00000002a5a57824 */ /* 0x002fe200078e00ff */
[C---:B------:R-:W-:Y:S02]  /*1cf50*/  IADD3 R5, P2, R7.reuse, R235, RZ ;  /* 0x000000eb07057210 */ /* 0x040fe40007f5e0ff */
[----:B------:R-:W-:Y:S02]  /*1cf60*/  @P3 LEA.HI.X R9, R7, R189, R6, 0x1, P1 ;  /* 0x000000bd07093211 */ /* 0x000fe400008f0c06 */
[CC--:B------:R-:W-:Y:S01]  /*1cf70*/  @P5 LEA R20, P1, R5.reuse, R188.reuse, 0x1 ;  /* 0x000000bc05145211 */ /* 0x0c0fe200078208ff */
[----:B------:R-:W-:Y:S01]  /*1cf80*/  IMAD.X R6, R6, 0x1, R236, P2 ;  /* 0x0000000106067824 */ /* 0x000fe200010e06ec */
[----:B------:R-:W-:-:S02]  /*1cf90*/  @P6 LEA R22, P2, R5, R188, 0x1 ;  /* 0x000000bc05166211 */ /* 0x000fc400078408ff */
[----:B------:R-:W-:Y:S02]  /*1cfa0*/  LOP3.LUT R165, R165, 0x6, RZ, 0xc0, !PT ;  /* 0x00000006a5a57812 */ /* 0x000fe400078ec0ff */
[CCC-:B------:R-:W-:Y:S02]  /*1cfb0*/  @P6 LEA.HI.X R23, R5.reuse, R189.reuse, R6.reuse, 0x1, P2 ;  /* 0x000000bd05176211 */ /* 0x1c0fe400010f0c06 */
[CC--:B------:R-:W-:Y:S01]  /*1cfc0*/  @P4 LEA R18, P2, R5.reuse, R188.reuse, 0x1 ;  /* 0x000000bc05124211 */ /* 0x0c0fe200078408ff */
[----:B------:R-:W-:Y:S01]  /*1cfd0*/  IMAD R165, R250, 0x40, R165 ;  /* 0x00000040faa57824 */ /* 0x000fe200078e02a5 */
[CCC-:B------:R-:W-:Y:S02]  /*1cfe0*/  @P5 LEA.HI.X R21, R5.reuse, R189.reuse, R6.reuse, 0x1, P1 ;  /* 0x000000bd05155211 */ /* 0x1c0fe400008f0c06 */
[C---:B------:R-:W-:Y:S02]  /*1cff0*/  @P4 LEA.HI.X R19, R5.reuse, R189, R6, 0x1, P2 ;  /* 0x000000bd05134211 */ /* 0x040fe400010f0c06 */
[----:B------:R-:W-:-:S02]  /*1d000*/  @P3 LEA R16, P1, R5, R188, 0x1 ;  /* 0x000000bc05103211 */ /* 0x000fc400078208ff */
[C---:B------:R-:W-:Y:S02]  /*1d010*/  IADD3 R4, P2, R5.reuse, R235, RZ ;  /* 0x000000eb05047210 */ /* 0x040fe40007f5e0ff */
        /* <DEDUP_REMOVED lines=17> */
[----:B-1----:R-:W-:Y:S02]  /*1d130*/  @P4 IMAD.MOV.U32 R4, RZ, RZ, R166 ;  /* 0x000000ffff044224 */ /* 0x002fe400078e00a6 */
        /* <DEDUP_REMOVED lines=74> */
[----:B------:R-:W2:Y:S04]  /*1d5e0*/  LDSM.16.M88.4 R172, [R229+0x8800] ;  /* 0x00880000e5ac783b */ /* 0x000ea80000000200 */
[----:B-1----:R-:W1:Y:S04]  /*1d5f0*/  LDSM.16.M88.4 R32, [R229+0x9000] ;  /* 0x00900000e520783b */ /* 0x002e680000000200 */
[----:B------:R-:W4:Y:S04]  /*1d600*/  LDSM.16.M88.4 R4, [R229+0x8000] ;  /* 0x00800000e504783b */ /* 0x000f280000000200 */
[----:B------:R-:W4:Y:S04]  /*1d610*/  LDSM.16.M88.4 R180, [R229+0x9800] ;  /* 0x00980000e5b4783b */ /* 0x000f280000000200 */
[----:B------:R-:W-:Y:S04]  /*1d620*/  LDSM.16.M88.4 R188, [R228] ;  /* 0x00000000e4bc783b */ /* 0x000fe80000000200 */
[----:B------:R-:W4:Y:S04]  /*1d630*/  LDSM.16.M88.4 R16, [R223] ;  /* 0x00000000df10783b */ /* 0x000f280000000200 */
[----:B---3--:R-:W3:Y:S04]  /*1d640*/  LDSM.16.M88.4 R12, [R222] ;  /* 0x00000000de0c783b */ /* 0x008ee80000000200 */
[----:B-----5:R-:W5:Y:S04]  /*1d650*/  LDSM.16.M88.4 R20, [R227] ;  /* 0x00000000e314783b */ /* 0x020f680000000200 */
[----:B------:R-:W3:Y:S04]  /*1d660*/  LDSM.16.M88.4 R192, [R221] ;  /* 0x00000000ddc0783b */ /* 0x000ee80000000200 */
[----:B------:R-:W-:Y:S01]  /*1d670*/  LDSM.16.M88.4 R184, [R224+0x8000] ;  /* 0x00800000e0b8783b */ /* 0x000fe20000000200 */
[C---:B--2---:R-:W-:Y:S03]  /*1d680*/  HMMA.16816.F32.BF16 R176, R24.reuse, R172, RZ ;  /* 0x000000ac18b0723c */ /* 0x044fe600000418ff */
[----:B------:R-:W0:Y:S05]  /*1d690*/  LDGDEPBAR ;  /* 0x00000000000079af */ /* 0x000e2a0000000000 */
[C---:B-1----:R-:W-:Y:S08]  /*1d6a0*/  HMMA.16816.F32.BF16 R168, R24.reuse, R32, RZ ;  /* 0x0000002018a8723c */ /* 0x042ff000000418ff */
[C---:B------:R-:W-:Y:S08]  /*1d6b0*/  HMMA.16816.F32.BF16 R172, R24.reuse, R174, RZ ;  /* 0x000000ae18ac723c */ /* 0x040ff000000418ff */
[C---:B------:R-:W-:Y:S08]  /*1d6c0*/  HMMA.16816.F32.BF16 R32, R24.reuse, R34, RZ ;  /* 0x000000221820723c */ /* 0x040ff000000418ff */
[C---:B----4-:R-:W-:Y:S08]  /*1d6d0*/  HMMA.16816.F32.BF16 R8, R24.reuse, R4, RZ ;  /* 0x000000041808723c */ /* 0x050ff000000418ff */
[C---:B------:R-:W-:Y:S08]  /*1d6e0*/  HMMA.16816.F32.BF16 R4, R24.reuse, R6, RZ ;  /* 0x000000061804723c */ /* 0x040ff000000418ff */
[C---:B------:R-:W-:Y:S08]  /*1d6f0*/  HMMA.16816.F32.BF16 R28, R24.reuse, R180, RZ ;  /* 0x000000b4181c723c */ /* 0x040ff000000418ff */
[----:B------:R-:W-:Y:S01]  /*1d700*/  HMMA.16816.F32.BF16 R24, R24, R182, RZ ;  /* 0x000000b61818723c */ /* 0x000fe200000418ff */
[----:B------:R-:W-:Y:S07]  /*1d710*/  LDSM.16.M88.4 R180, [R224+0x8800] ;  /* 0x00880000e0b4783b */ /* 0x000fee0000000200 */
[C---:B------:R-:W-:Y:S08]  /*1d720*/  HMMA.16816.F32.BF16 R176, R188.reuse, R16, R176 ;  /* 0x00000010bcb0723c */ /* 0x040ff000000418b0 */
[C---:B------:R-:W-:Y:S01]  /*1d730*/  HMMA.16816.F32.BF16 R172, R188.reuse, R18, R172 ;  /* 0x00000012bcac723c */ /* 0x040fe200000418ac */
[----:B------:R-:W1:Y:S07]  /*1d740*/  LDSM.16.M88.4 R16, [R226] ;  /* 0x00000000e210783b */ /* 0x000e6e0000000200 */
[C---:B---3--:R-:W-:Y:S08]  /*1d750*/  HMMA.16816.F32.BF16 R168, R188.reuse, R12, R168 ;  /* 0x0000000cbca8723c */ /* 0x048ff000000418a8 */
[C---:B------:R-:W-:Y:S01]  /*1d760*/  HMMA.16816.F32.BF16 R32, R188.reuse, R14, R32 ;  /* 0x0000000ebc20723c */ /* 0x040fe20000041820 */
[----:B------:R-:W2:Y:S07]  /*1d770*/  LDSM.16.M88.4 R12, [R224+0x9000] ;  /* 0x00900000e00c783b */ /* 0x000eae0000000200 */
[C---:B-----5:R-:W-:Y:S08]  /*1d780*/  HMMA.16816.F32.BF16 R8, R188.reuse, R20, R8 ;  /* 0x00000014bc08723c */ /* 0x060ff00000041808 */
[C---:B------:R-:W-:Y:S01]  /*1d790*/  HMMA.16816.F32.BF16 R4, R188.reuse, R22, R4 ;  /* 0x00000016bc04723c */ /* 0x040fe20000041804 */
[----:B------:R-:W3:Y:S07]  /*1d7a0*/  LDSM.16.M88.4 R20, [R224+0x9800] ;  /* 0x00980000e014783b */ /* 0x000eee0000000200 */
[C---:B------:R-:W-:Y:S08]  /*1d7b0*/  HMMA.16816.F32.BF16 R28, R188.reuse, R192, R28 ;  /* 0x000000c0bc1c723c */ /* 0x040ff0000004181c */
[----:B------:R-:W-:Y:S01]  /*1d7c0*/  HMMA.16816.F32.BF16 R24, R188, R194, R24 ;  /* 0x000000c2bc18723c */ /* 0x000fe20000041818 */
[----:B------:R-:W-:Y:S04]  /*1d7d0*/  LDSM.16.M88.4 R188, [R220] ;  /* 0x00000000dcbc783b */ /* 0x000fe80000000200 */
[----:B------:R-:W-:Y:S03]  /*1d7e0*/  LDSM.16.M88.4 R192, [R229+0xa000] ;  /* 0x00a00000e5c0783b */ /* 0x000fe60000000200 */
[C---:B-1----:R-:W-:Y:S08]  /*1d7f0*/  HMMA.16816.F32.BF16 R8, R16.reuse, R184, R8 ;  /* 0x000000b81008723c */ /* 0x042ff00000041808 */
[C---:B------:R-:W-:Y:S01]  /*1d800*/  HMMA.16816.F32.BF16 R4, R16.reuse, R186, R4 ;  /* 0x000000ba1004723c */ /* 0x040fe20000041804 */
[----:B------:R-:W-:Y:S07]  /*1d810*/  LDSM.16.M88.4 R184, [R220+0x800] ;  /* 0x00080000dcb8783b */ /* 0x000fee0000000200 */
[C---:B--2---:R-:W-:Y:S08]  /*1d820*/  HMMA.16816.F32.BF16 R168, R16.reuse, R12, R168 ;  /* 0x0000000c10a8723c */ /* 0x044ff000000418a8 */
[C---:B------:R-:W-:Y:S01]  /*1d830*/  HMMA.16816.F32.BF16 R32, R16.reuse, R14, R32 ;  /* 0x0000000e1020723c */ /* 0x040fe20000041820 */
[----:B------:R-:W1:Y:S07]  /*1d840*/  LDSM.16.M88.4 R12, [R225] ;  /* 0x00000000e10c783b */ /* 0x000e6e0000000200 */
[C---:B------:R-:W-:Y:S08]  /*1d850*/  HMMA.16816.F32.BF16 R176, R16.reuse, R180, R176 ;  /* 0x000000b410b0723c */ /* 0x040ff000000418b0 */
[C---:B------:R-:W-:Y:S01]  /*1d860*/  HMMA.16816.F32.BF16 R172, R16.reuse, R182, R172 ;  /* 0x000000b610ac723c */ /* 0x040fe200000418ac */
[----:B------:R-:W2:Y:S07]  /*1d870*/  LDSM.16.M88.4 R180, [R220+0x1000] ;  /* 0x00100000dcb4783b */ /* 0x000eae0000000200 */
[C---:B---3--:R-:W-:Y:S08]  /*1d880*/  HMMA.16816.F32.BF16 R28, R16.reuse, R20, R28 ;  /* 0x00000014101c723c */ /* 0x048ff0000004181c */
[----:B------:R-:W-:Y:S01]  /*1d890*/  HMMA.16816.F32.BF16 R24, R16, R22, R24 ;  /* 0x000000161018723c */ /* 0x000fe20000041818 */
[----:B------:R-:W3:Y:S04]  /*1d8a0*/  LDSM.16.M88.4 R16, [R220+0x1800] ;  /* 0x00180000dc10783b */ /* 0x000ee80000000200 */
[----:B------:R-:W4:Y:S03]  /*1d8b0*/  LDSM.16.M88.4 R20, [R230+0x2000] ;  /* 0x00200000e614783b */ /* 0x000f260000000200 */
        /* <DEDUP_REMOVED lines=11> */
[----:B------:R-:W-:Y:S04]  /*1d970*/  LDSM.16.M88.4 R16, [R228+0x2000] ;  /* 0x00200000e410783b */ /* 0x000fe80000000200 */
[----:B------:R-:W3:Y:S03]  /*1d980*/  LDSM.16.M88.4 R12, [R219] ;  /* 0x00000000db0c783b */ /* 0x000ee60000000200 */
[C---:B----4-:R-:W-:Y:S08]  /*1d990*/  HMMA.16816.F32.BF16 R8, R20.reuse, R192, R8 ;  /* 0x000000c01408723c */ /* 0x050ff00000041808 */
[C---:B------:R-:W-:Y:S01]  /*1d9a0*/  HMMA.16816.F32.BF16 R4, R20.reuse, R194, R4 ;  /* 0x000000c21404723c */ /* 0x040fe20000041804 */
[----:B------:R-:W-:Y:S07]  /*1d9b0*/  LDSM.16.M88.4 R192, [R224+0xa800] ;  /* 0x00a80000e0c0783b */ /* 0x000fee0000000200 */
[C---:B-1----:R-:W-:Y:S08]  /*1d9c0*/  HMMA.16816.F32.BF16 R176, R20.reuse, R188, R176 ;  /* 0x000000bc14b0723c */ /* 0x042ff000000418b0 */
[C---:B------:R-:W-:Y:S01]  /*1d9d0*/  HMMA.16816.F32.BF16 R172, R20.reuse, R190, R172 ;  /* 0x000000be14ac723c */ /* 0x040fe200000418ac */
[----:B------:R-:W1:Y:S07]  /*1d9e0*/  LDSM.16.M88.4 R188, [R218] ;  /* 0x00000000dabc783b */ /* 0x000e6e0000000200 */
[C---:B-----5:R-:W-:Y:S08]  /*1d9f0*/  HMMA.16816.F32.BF16 R168, R20.reuse, R184, R168 ;  /* 0x000000b814a8723c */ /* 0x060ff000000418a8 */
[C---:B------:R-:W-:Y:S01]  /*1da00*/  HMMA.16816.F32.BF16 R32, R20.reuse, R186, R32 ;  /* 0x000000ba1420723c */ /* 0x040fe20000041820 */
[----:B------:R-:W4:Y:S07]  /*1da10*/  LDSM.16.M88.4 R184, [R217] ;  /* 0x00000000d9b8783b */ /* 0x000f2e0000000200 */
[C---:B--2---:R-:W-:Y:S08]  /*1da20*/  HMMA.16816.F32.BF16 R28, R20.reuse, R180, R28 ;  /* 0x000000b4141c723c */ /* 0x044ff0000004181c */
[----:B------:R-:W-:Y:S01]  /*1da30*/  HMMA.16816.F32.BF16 R24, R20, R182, R24 ;  /* 0x000000b61418723c */ /* 0x000fe20000041818 */
[----:B------:R-:W2:Y:S04]  /*1da40*/  LDSM.16.M88.4 R20, [R216] ;  /* 0x00000000d814783b */ /* 0x000ea80000000200 */
[----:B------:R-:W-:Y:S03]  /*1da50*/  LDSM.16.M88.4 R180, [R226+0x2000] ;  /* 0x00200000e2b4783b */ /* 0x000fe60000000200 */
        /* <DEDUP_REMOVED lines=8> */
[----:B------:R-:W4:Y:S07]  /*1dae0*/  LDSM.16.M88.4 R184, [R224+0xb800] ;  /* 0x00b80000e0b8783b */ /* 0x000f2e0000000200 */
[C---:B--2---:R-:W-:Y:S08]  /*1daf0*/  HMMA.16816.F32.BF16 R28, R16.reuse, R20, R28 ;  /* 0x00000014101c723c */ /* 0x044ff0000004181c */
[----:B------:R-:W-:Y:S01]  /*1db00*/  HMMA.16816.F32.BF16 R24, R16, R22, R24 ;  /* 0x000000161018723c */ /* 0x000fe20000041818 */
[----:B------:R-:W-:Y:S04]  /*1db10*/  LDSM.16.M88.4 R20, [R225+0x2000] ;  /* 0x00200000e114783b */ /* 0x000fe80000000200 */
[----:B------:R-:W2:Y:S03]  /*1db20*/  LDSM.16.M88.4 R16, [R220+0x2000] ;  /* 0x00200000dc10783b */ /* 0x000ea60000000200 */
[C---:B---3--:R-:W-:Y:S08]  /*1db30*/  HMMA.16816.F32.BF16 R8, R180.reuse, R12, R8 ;  /* 0x0000000cb408723c */ /* 0x048ff00000041808 */
[C---:B------:R-:W-:Y:S01]  /*1db40*/  HMMA.16816.F32.BF16 R4, R180.reuse, R14, R4 ;  /* 0x0000000eb404723c */ /* 0x040fe20000041804 */
[----:B------:R-:W3:Y:S07]  /*1db50*/  LDSM.16.M88.4 R12, [R220+0x2800] ;  /* 0x00280000dc0c783b */ /* 0x000eee0000000200 */
[C---:B------:R-:W-:Y:S08]  /*1db60*/  HMMA.16816.F32.BF16 R176, R180.reuse, R192, R176 ;  /* 0x000000c0b4b0723c */ /* 0x040ff000000418b0 */
[C---:B------:R-:W-:Y:S01]  /*1db70*/  HMMA.16816.F32.BF16 R172, R180.reuse, R194, R172 ;  /* 0x000000c2b4ac723c */ /* 0x040fe200000418ac */
[----:B------:R-:W-:Y:S07]  /*1db80*/  LDSM.16.M88.4 R192, [R229+0xd000] ;  /* 0x00d00000e5c0783b */ /* 0x000fee0000000200 */
[C---:B-1----:R-:W-:Y:S08]  /*1db90*/  HMMA.16816.F32.BF16 R168, R180.reuse, R188, R168 ;  /* 0x000000bcb4a8723c */ /* 0x042ff000000418a8 */
[C---:B------:R-:W-:Y:S01]  /*1dba0*/  HMMA.16816.F32.BF16 R32, R180.reuse, R190, R32 ;  /* 0x000000beb420723c */ /* 0x040fe20000041820 */
[----:B------:R-:W1:Y:S07]  /*1dbb0*/  LDSM.16.M88.4 R188, [R220+0x3000] ;  /* 0x00300000dcbc783b */ /* 0x000e6e0000000200 */
[C---:B----4-:R-:W-:Y:S08]  /*1dbc0*/  HMMA.16816.F32.BF16 R28, R180.reuse, R184, R28 ;  /* 0x000000b8b41c723c */ /* 0x050ff0000004181c */
        /* <DEDUP_REMOVED lines=14> */
[----:B------:R-:W1:Y:S04]  /*1dcb0*/  LDSM.16.M88.4 R184, [R229+0xd800] ;  /* 0x00d80000e5b8783b */ /* 0x000e680000000200 */
[----:B------:R-:W4:Y:S03]  /*1dcc0*/  LDSM.16.M88.4 R20, [R215] ;  /* 0x00000000d714783b */ /* 0x000f260000000200 */
[C---:B--2---:R-:W-:Y:S08]  /*1dcd0*/  HMMA.16816.F32.BF16 R8, R180.reuse, R16, R8 ;  /* 0x00000010b408723c */ /* 0x044ff00000041808 */
[C---:B------:R-:W-:Y:S01]  /*1dce0*/  HMMA.16816.F32.BF16 R4, R180.reuse, R18, R4 ;  /* 0x00000012b404723c */ /* 0x040fe20000041804 */
[----:B------:R-:W2:Y:S07]  /*1dcf0*/  LDSM.16.M88.4 R16, [R214] ;  /* 0x00000000d610783b */ /* 0x000eae0000000200 */
[C---:B---3--:R-:W-:Y:S08]  /*1dd00*/  HMMA.16816.F32.BF16 R176, R180.reuse, R12, R176 ;  /* 0x0000000cb4b0723c */ /* 0x048ff000000418b0 */
[C---:B------:R-:W-:Y:S01]  /*1dd10*/  HMMA.16816.F32.BF16 R172, R180.reuse, R14, R172 ;  /* 0x0000000eb4ac723c */ /* 0x040fe200000418ac */
[----:B------:R-:W3:Y:S07]  /*1dd20*/  LDSM.16.M88.4 R12, [R213] ;  /* 0x00000000d50c783b */ /* 0x000eee0000000200 */
[C---:B------:R-:W-:Y:S08]  /*1dd30*/  HMMA.16816.F32.BF16 R168, R180.reuse, R192, R168 ;  /* 0x000000c0b4a8723c */ /* 0x040ff000000418a8 */
[C---:B------:R-:W-:Y:S01]  /*1dd40*/  HMMA.16816.F32.BF16 R32, R180.reuse, R194, R32 ;  /* 0x000000c2b420723c */ /* 0x040fe20000041820 */
[----:B------:R-:W5:Y:S07]  /*1dd50*/  LDSM.16.M88.4 R192, [R212] ;  /* 0x00000000d4c0783b */ /* 0x000f6e0000000200 */
[C---:B-1----:R-:W-:Y:S08]  /*1dd60*/  HMMA.16816.F32.BF16 R28, R180.reuse, R184, R28 ;  /* 0x000000b8b41c723c */ /* 0x042ff0000004181c */
[----:B------:R-:W-:Y:S01]  /*1dd70*/  HMMA.16816.F32.BF16 R24, R180, R186, R24 ;  /* 0x000000bab418723c */ /* 0x000fe20000041818 */
[----:B------:R-:W-:Y:S04]  /*1dd80*/  LDSM.16.M88.4 R184, [R224+0xc000] ;  /* 0x00c00000e0b8783b */ /* 0x000fe80000000200 */
[----:B------:R-:W-:Y:S03]  /*1dd90*/  LDSM.16.M88.4 R180, [R224+0xc800] ;  /* 0x00c80000e0b4783b */ /* 0x000fe60000000200 */
[C---:B----4-:R-:W-:Y:S08]  /*1dda0*/  HMMA.16816.F32.BF16 R8, R188.reuse, R20, R8 ;  /* 0x00000014bc08723c */ /* 0x050ff00000041808 */
[C---:B------:R-:W-:Y:S01]  /*1ddb0*/  HMMA.16816.F32.BF16 R4, R188.reuse, R22, R4 ;  /* 0x00000016bc04723c */ /* 0x040fe20000041804 */
[----:B------:R-:W-:Y:S07]  /*1ddc0*/  LDSM.16.M88.4 R20, [R224+0xd800] ;  /* 0x00d80000e014783b */ /* 0x000fee0000000200 */
[C---:B--2---:R-:W-:Y:S08]  /*1ddd0*/  HMMA.16816.F32.BF16 R176, R188.reuse, R16, R176 ;  /* 0x00000010bcb0723c */ /* 0x044ff000000418b0 */
[C---:B------:R-:W-:Y:S01]  /*1dde0*/  HMMA.16816.F32.BF16 R172, R188.reuse, R18, R172 ;  /* 0x00000012bcac723c */ /* 0x040fe200000418ac */
[----:B------:R-:W1:Y:S07]  /*1ddf0*/  LDSM.16.M88.4 R16, [R226+0x4000] ;  /* 0x00400000e210783b */ /* 0x000e6e0000000200 */
[C---:B---3--:R-:W-:Y:S08]  /*1de00*/  HMMA.16816.F32.BF16 R168, R188.reuse, R12, R168 ;  /* 0x0000000cbca8723c */ /* 0x048ff000000418a8 */
[C---:B------:R-:W-:Y:S01]  /*1de10*/  HMMA.16816.F32.BF16 R32, R188.reuse, R14, R32 ;  /* 0x0000000ebc20723c */ /* 0x040fe20000041820 */
[----:B------:R-:W2:Y:S07]  /*1de20*/  LDSM.16.M88.4 R12, [R224+0xd000] ;  /* 0x00d00000e00c783b */ /* 0x000eae0000000200 */
[C---:B-----5:R-:W-:Y:S08]  /*1de30*/  HMMA.16816.F32.BF16 R28, R188.reuse, R192, R28 ;  /* 0x000000c0bc1c723c */ /* 0x060ff0000004181c */
[----:B------:R-:W-:Y:S01]  /*1de40*/  HMMA.16816.F32.BF16 R24, R188, R194, R24 ;  /* 0x000000c2bc18723c */ /* 0x000fe20000041818 */
[----:B------:R-:W-:Y:S04]  /*1de50*/  LDSM.16.M88.4 R192, [R220+0x4000] ;  /* 0x00400000dcc0783b */ /* 0x000fe80000000200 */
[----:B------:R-:W-:Y:S03]  /*1de60*/  LDSM.16.M88.4 R188, [R229+0xe000] ;  /* 0x00e00000e5bc783b */ /* 0x000fe60000000200 */
        /* <DEDUP_REMOVED lines=8> */
[----:B------:R-:W1:Y:S07]  /*1def0*/  LDSM.16.M88.4 R12, [R225+0x4000] ;  /* 0x00400000e10c783b */ /* 0x000e6e0000000200 */
        /* <DEDUP_REMOVED lines=9> */
[----:B------:R-:W3:Y:S07]  /*1df90*/  LDSM.16.M88.4 R180, [R229+0xf000] ;  /* 0x00f00000e5b4783b */ /* 0x000eee0000000200 */
[C---:B--2---:R-:W-:Y:S08]  /*1dfa0*/  HMMA.16816.F32.BF16 R28, R12.reuse, R20, R28 ;  /* 0x000000140c1c723c */ /* 0x044ff0000004181c */
[C---:B------:R-:W-:Y:S01]  /*1dfb0*/  HMMA.16816.F32.BF16 R24, R12.reuse, R22, R24 ;  /* 0x000000160c18723c */ /* 0x040fe20000041818 */
[----:B------:R-:W2:Y:S07]  /*1dfc0*/  LDSM.16.M88.4 R20, [R229+0xf800] ;  /* 0x00f80000e514783b */ /* 0x000eae0000000200 */
[C---:B------:R-:W-:Y:S08]  /*1dfd0*/  HMMA.16816.F32.BF16 R8, R12.reuse, R192, R8 ;  /* 0x000000c00c08723c */ /* 0x040ff00000041808 */
[----:B------:R-:W-:Y:S01]  /*1dfe0*/  HMMA.16816.F32.BF16 R4, R12, R194, R4 ;  /* 0x000000c20c04723c */ /* 0x000fe20000041804 */
[----:B------:R-:W-:Y:S04]  /*1dff0*/  LDSM.16.M88.4 R192, [R228+0x6000] ;  /* 0x00600000e4c0783b */ /* 0x000fe80000000200 */
[----:B------:R-:W4:Y:S03]  /*1e000*/  LDSM.16.M88.4 R12, [R211] ;  /* 0x00000000d30c783b */ /* 0x000f260000000200 */
[C---:B-1----:R-:W-:Y:S08]  /*1e010*/  HMMA.16816.F32.BF16 R176, R16.reuse, R184, R176 ;  /* 0x000000b810b0723c */ /* 0x042ff000000418b0 */
[C---:B------:R-:W-:Y:S08]  /*1e020*/  HMMA.16816.F32.BF16 R8, R16.reuse, R188, R8 ;  /* 0x000000bc1008723c */ /* 0x040ff00000041808 */
[C---:B------:R-:W-:Y:S01]  /*1e030*/  HMMA.16816.F32.BF16 R4, R16.reuse, R190, R4 ;  /* 0x000000be1004723c */ /* 0x040fe20000041804 */
[----:B------:R-:W1:Y:S07]  /*1e040*/  LDSM.16.M88.4 R188, [R210] ;  /* 0x00000000d2bc783b */ /* 0x000e6e0000000200 */
[C---:B------:R-:W-:Y:S01]  /*1e050*/  HMMA.16816.F32.BF16 R172, R16.reuse, R186, R172 ;  /* 0x000000ba10ac723c */ /* 0x040fe200000418ac */
[----:B------:R-:W-:Y:S07]  /*1e060*/  LDSM.16.M88.4 R184, [R209] ;  /* 0x00000000d1b8783b */ /* 0x000fee0000000200 */
[C---:B---3--:R-:W-:Y:S08]  /*1e070*/  HMMA.16816.F32.BF16 R168, R16.reuse, R180, R168 ;  /* 0x000000b410a8723c */ /* 0x048ff000000418a8 */
[C---:B------:R-:W-:Y:S01]  /*1e080*/  HMMA.16816.F32.BF16 R32, R16.reuse, R182, R32 ;  /* 0x000000b61020723c */ /* 0x040fe20000041820 */
[----:B------:R-:W3:Y:S07]  /*1e090*/  LDSM.16.M88.4 R180, [R208] ;  /* 0x00000000d0b4783b */ /* 0x000eee0000000200 */
[C---:B--2---:R-:W-:Y:S08]  /*1e0a0*/  HMMA.16816.F32.BF16 R28, R16.reuse, R20, R28 ;  /* 0x00000014101c723c */ /* 0x044ff0000004181c */
[----:B------:R-:W-:Y:S01]  /*1e0b0*/  HMMA.16816.F32.BF16 R24, R16, R22, R24 ;  /* 0x000000161018723c */ /* 0x000fe20000041818 */
[----:B------:R-:W-:Y:S04]  /*1e0c0*/  LDSM.16.M88.4 R20, [R226+0x6000] ;  /* 0x00600000e214783b */ /* 0x000fe80000000200 */
[----:B------:R-:W2:Y:S03]  /*1e0d0*/  LDSM.16.M88.4 R16, [R224+0xe000] ;  /* 0x00e00000e010783b */ /* 0x000ea60000000200 */
[C---:B----4-:R-:W-:Y:S08]  /*1e0e0*/  HMMA.16816.F32.BF16 R8, R192.reuse, R12, R8 ;  /* 0x0000000cc008723c */ /* 0x050ff00000041808 */
[C---:B------:R-:W-:Y:S01]  /*1e0f0*/  HMMA.16816.F32.BF16 R4, R192.reuse, R14, R4 ;  /* 0x0000000ec004723c */ /* 0x040fe20000041804 */
[----:B------:R-:W4:Y:S07]  /*1e100*/  LDSM.16.M88.4 R12, [R224+0xe800] ;  /* 0x00e80000e00c783b */ /* 0x000f2e0000000200 */
[C---:B-1----:R-:W-:Y:S08]  /*1e110*/  HMMA.16816.F32.BF16 R176, R192.reuse, R188, R176 ;  /* 0x000000bcc0b0723c */ /* 0x042ff000000418b0 */
[C---:B---3--:R-:W-:Y:S08]  /*1e120*/  HMMA.16816.F32.BF16 R28, R192.reuse, R180, R28 ;  /* 0x000000b4c01c723c */ /* 0x048ff0000004181c */
[----:B------:R-:W-:Y:S01]  /*1e130*/  HMMA.16816.F32.BF16 R24, R192, R182, R24 ;  /* 0x000000b6c018723c */ /* 0x000fe20000041818 */
[----:B------:R-:W-:Y:S07]  /*1e140*/  LDSM.16.M88.4 R180, [R225+0x6000] ;  /* 0x00600000e1b4783b */ /* 0x000fee0000000200 */
[C---:B--2---:R-:W-:Y:S08]  /*1e150*/  HMMA.16816.F32.BF16 R8, R20.reuse, R16, R8 ;  /* 0x000000101408723c */ /* 0x044ff00000041808 */
[----:B------:R-:W-:Y:S01]  /*1e160*/  HMMA.16816.F32.BF16 R4, R20, R18, R4 ;  /* 0x000000121404723c */ /* 0x000fe20000041804 */
[----:B------:R-:W1:Y:S07]  /*1e170*/  LDSM.16.M88.4 R16, [R220+0x6000] ;  /* 0x00600000dc10783b */ /* 0x000e6e0000000200 */
[C---:B------:R-:W-:Y:S01]  /*1e180*/  HMMA.16816.F32.BF16 R172, R192.reuse, R190, R172 ;  /* 0x000000bec0ac723c */ /* 0x040fe200000418ac */
[----:B------:R-:W2:Y:S07]  /*1e190*/  LDSM.16.M88.4 R188, [R224+0xf800] ;  /* 0x00f80000e0bc783b */ /* 0x000eae0000000200 */
[C---:B------:R-:W-:Y:S08]  /*1e1a0*/  HMMA.16816.F32.BF16 R168, R192.reuse, R184, R168 ;  /* 0x000000b8c0a8723c */ /* 0x040ff000000418a8 */
[----:B------:R-:W-:Y:S01]  /*1e1b0*/  HMMA.16816.F32.BF16 R32, R192, R186, R32 ;  /* 0x000000bac020723c */ /* 0x000fe20000041820 */
[----:B------:R-:W3:Y:S07]  /*1e1c0*/  LDSM.16.M88.4 R184, [R224+0xf000] ;  /* 0x00f00000e0b8783b */ /* 0x000eee0000000200 */
[C---:B----4-:R-:W-:Y:S08]  /*1e1d0*/  HMMA.16816.F32.BF16 R176, R20.reuse, R12, R176 ;  /* 0x0000000c14b0723c */ /* 0x050ff000000418b0 */
[----:B------:R-:W-:Y:S01]  /*1e1e0*/  HMMA.16816.F32.BF16 R172, R20, R14, R172 ;  /* 0x0000000e14ac723c */ /* 0x000fe200000418ac */
[----:B------:R-:W4:Y:S07]  /*1e1f0*/  LDSM.16.M88.4 R12, [R220+0x6800] ;  /* 0x00680000dc0c783b */ /* 0x000f2e0000000200 */
[C---:B-1----:R-:W-:Y:S08]  /*1e200*/  HMMA.16816.F32.BF16 R8, R180.reuse, R16, R8 ;  /* 0x00000010b408723c */ /* 0x042ff00000041808 */
[----:B------:R-:W-:Y:S01]  /*1e210*/  HMMA.16816.F32.BF16 R4, R180, R18, R4 ;  /* 0x00000012b404723c */ /* 0x000fe20000041804 */
[----:B------:R-:W1:Y:S07]  /*1e220*/  LDSM.16.M88.4 R16, [R220+0x7000] ;  /* 0x00700000dc10783b */ /* 0x000e6e0000000200 */
[C---:B--2---:R-:W-:Y:S07]  /*1e230*/  HMMA.16816.F32.BF16 R28, R20.reuse, R188, R28 ;  /* 0x000000bc141c723c */ /* 0x044fee000004181c */
[----:B------:R-:W-:Y:S01]  /*1e240*/  IMAD.MOV.U32 R188, RZ, RZ, R166 ;  /* 0x000000ffffbc7224 */ /* 0x000fe200078e00a6 */
[----:B---3--:R-:W-:Y:S01]  /*1e250*/  HMMA.16816.F32.BF16 R168, R20, R184, R168 ;  /* 0x000000b814a8723c */ /* 0x008fe200000418a8 */
[----:B------:R-:W-:-:S06]  /*1e260*/  IMAD.MOV.U32 R189, RZ, RZ, R167 ;  /* 0x000000ffffbd7224 */ /* 0x000fcc00078e00a7 */
[----:B------:R-:W-:Y:S01]  /*1e270*/  IADD3 R185, R165, 0x1, RZ ;  /* 0x00000001a5b97810 */ /* 0x000fe20007ffe0ff */
[C---:B------:R-:W-:Y:S03]  /*1e280*/  HMMA.16816.F32.BF16 R32, R20.reuse, R186, R32 ;  /* 0x000000ba1420723c */ /* 0x040fe60000041820 */
[C---:B------:R-:W-:Y:S02]  /*1e290*/  ISETP.GE.AND P2, PT, R185.reuse, R0, PT ;  /* 0x00000000b900720c */ /* 0x040fe40003f46270 */
[----:B------:R-:W-:Y:S02]  /*1e2a0*/  ISETP.GE.AND P1, PT, R185, R2, PT ;  /* 0x00000002b900720c */ /* 0x000fe40003f26270 */
[----:B------:R-:W-:Y:S01]  /*1e2b0*/  FSEL R9, R9, -INF , !P2 ;  /* 0xff80000009097808 */ /* 0x000fe20005000000 */
[----:B------:R-:W-:Y:S01]  /*1e2c0*/  HMMA.16816.F32.BF16 R24, R20, R190, R24 ;  /* 0x000000be1418723c */ /* 0x000fe20000041818 */
[----:B------:R-:W2:Y:S01]  /*1e2d0*/  LDSM.16.M88.4 R20, [R220+0x7800] ;  /* 0x00780000dc14783b */ /* 0x000ea20000000200 */
[----:B------:R-:W-:Y:S01]  /*1e2e0*/  FSEL R11, R11, -INF , !P1 ;  /* 0xff8000000b0b7808 */ /* 0x000fe20004800000 */
[----:B------:R-:W-:-:S05]  /*1e2f0*/  DEPBAR.LE SB0, 0x0 ;  /* 0x000080000000791a */ /* 0x000fca0000000000 */
[C---:B----4-:R-:W-:Y:S07]  /*1e300*/  HMMA.16816.F32.BF16 R176, R180.reuse, R12, R176 ;  /* 0x0000000cb4b0723c */ /* 0x050fee00000418b0 */
[----:B------:R-:W-:Y:S01]  /*1e310*/  IADD3 R13, R165, 0x8, RZ ;  /* 0x00000008a50d7810 */ /* 0x000fe20007ffe0ff */
[----:B------:R-:W-:Y:S01]  /*1e320*/  HMMA.16816.F32.BF16 R172, R180, R14, R172 ;  /* 0x0000000eb4ac723c */ /* 0x000fe200000418ac */
[----:B------:R-:W-:Y:S02]  /*1e330*/  BAR.SYNC.DEFER_BLOCKING 0x0 ;  /* 0x0000000000007b1d */ /* 0x000fe40000010000 */
[----:B------:R-:W-:-:S02]  /*1e340*/  ISETP.GE.AND P6, PT, R13, R0, PT ;  /* 0x000000000d00720c */ /* 0x000fc40003fc6270 */
[----:B------:R-:W-:Y:S02]  /*1e350*/  ISETP.GE.AND P2, PT, R13, R2, PT ;  /* 0x000000020d00720c */ /* 0x000fe40003f46270 */
[C---:B------:R-:W-:Y:S01]  /*1e360*/  IADD3 R13, R165.reuse, 0x9, RZ ;  /* 0x00000009a50d7810 */ /* 0x040fe20007ffe0ff */
[C---:B-1----:R-:W-:Y:S01]  /*1e370*/  HMMA.16816.F32.BF16 R168, R180.reuse, R16, R168 ;  /* 0x00000010b4a8723c */ /* 0x042fe200000418a8 */
[----:B------:R-:W-:Y:S02]  /*1e380*/  IADD3 R15, R165, 0x10, RZ ;  /* 0x00000010a50f7810 */ /* 0x000fe40007ffe0ff */
[----:B------:R-:W-:Y:S02]  /*1e390*/  FSEL R4, R4, -INF , !P6 ;  /* 0xff80000004047808 */ /* 0x000fe40007000000 */
[----:B------:R-:W-:Y:S02]  /*1e3a0*/  FSEL R6, R6, -INF , !P2 ;  /* 0xff80000006067808 */ /* 0x000fe40005000000 */
[C---:B------:R-:W-:Y:S01]  /*1e3b0*/  ISETP.GE.AND P1, PT, R13.reuse, R0, PT ;  /* 0x000000000d00720c */ /* 0x040fe20003f26270 */
[----:B------:R-:W-:Y:S01]  /*1e3c0*/  HMMA.16816.F32.BF16 R32, R180, R18, R32 ;  /* 0x00000012b420723c */ /* 0x000fe20000041820 */
[----:B------:R-:W-:-:S02]  /*1e3d0*/  ISETP.GE.AND P6, PT, R13, R2, PT ;  /* 0x000000020d00720c */ /* 0x000fc40003fc6270 */
[----:B------:R-:W-:Y:S02]  /*1e3e0*/  ISETP.GE.AND P2, PT, R15, R0, PT ;  /* 0x000000000f00720c */ /* 0x000fe40003f46270 */
[----:B------:R-:W-:Y:S02]  /*1e3f0*/  IADD3 R13, R165, 0x11, RZ ;  /* 0x00000011a50d7810 */ /* 0x000fe40007ffe0ff */
[----:B------:R-:W-:Y:S02]  /*1e400*/  FSEL R5, R5, -INF , !P1 ;  /* 0xff80000005057808 */ /* 0x000fe40004800000 */
[----:B------:R-:W-:Y:S01]  /*1e410*/  FSEL R7, R7, -INF , !P6 ;  /* 0xff80000007077808 */ /* 0x000fe20007000000 */
[----:B--2---:R-:W-:Y:S01]  /*1e420*/  HMMA.16816.F32.BF16 R28, R180, R20, R28 ;  /* 0x00000014b41c723c */ /* 0x004fe2000004181c */
[----:B------:R-:W-:Y:S02]  /*1e430*/  FSEL R200, R176, -INF , !P2 ;  /* 0xff800000b0c87808 */ /* 0x000fe40005000000 */
[----:B------:R-:W-:-:S02]  /*1e440*/  ISETP.GE.AND P1, PT, R15, R2, PT ;  /* 0x000000020f00720c */ /* 0x000fc40003f26270 */
[C---:B------:R-:W-:Y:S02]  /*1e450*/  ISETP.GE.AND P6, PT, R13.reuse, R0, PT ;  /* 0x000000000d00720c */ /* 0x040fe40003fc6270 */
[----:B------:R-:W-:Y:S01]  /*1e460*/  ISETP.GE.AND P2, PT, R13, R2, PT ;  /* 0x000000020d00720c */ /* 0x000fe20003f46270 */
[----:B------:R-:W-:Y:S01]  /*1e470*/  HMMA.16816.F32.BF16 R24, R180, R22, R24 ;  /* 0x00000016b418723c */ /* 0x000fe20000041818 */
[C---:B------:R-:W-:Y:S02]  /*1e480*/  IADD3 R15, R165.reuse, 0x18, RZ ;  /* 0x00000018a50f7810 */ /* 0x040fe40007ffe0ff */
[----:B------:R-:W-:Y:S02]  /*1e490*/  IADD3 R13, R165, 0x19, RZ ;  /* 0x00000019a50d7810 */ /* 0x000fe40007ffe0ff */
[----:B------:R-:W-:Y:S02]  /*1e4a0*/  FSEL R178, R178, -INF , !P1 ;  /* 0xff800000b2b27808 */ /* 0x000fe40004800000 */
[----:B------:R-:W-:-:S02]  /*1e4b0*/  FSEL R199, R177, -INF , !P6 ;  /* 0xff800000b1c77808 */ /* 0x000fc40007000000 */
[----:B------:R-:W-:Y:S02]  /*1e4c0*/  FSEL R195, R179, -INF , !P2 ;  /* 0xff800000b3c37808 */ /* 0x000fe40005000000 */
[C---:B------:R-:W-:Y:S02]  /*1e4d0*/  ISETP.GE.AND P1, PT, R15.reuse, R0, PT ;  /* 0x000000000f00720c */ /* 0x040fe40003f26270 */
[----:B------:R-:W-:Y:S02]  /*1e4e0*/  ISETP.GE.AND P6, PT, R15, R2, PT ;  /* 0x000000020f00720c */ /* 0x000fe40003fc6270 */
[----:B------:R-:W-:Y:S02]  /*1e4f0*/  ISETP.GE.AND P2, PT, R13, R0, PT ;  /* 0x000000000d00720c */ /* 0x000fe40003f46270 */
[----:B------:R-:W-:Y:S02]  /*1e500*/  IADD3 R15, R165, 0x20, RZ ;  /* 0x00000020a50f7810 */ /* 0x000fe40007ffe0ff */
[----:B------:R-:W-:-:S02]  /*1e510*/  FSEL R176, R172, -INF , !P1 ;  /* 0xff800000acb07808 */ /* 0x000fc40004800000 */
[----:B------:R-:W-:Y:S02]  /*1e520*/  FSEL R194, R174, -INF , !P6 ;  /* 0xff800000aec27808 */ /* 0x000fe40007000000 */
[----:B------:R-:W-:Y:S02]  /*1e530*/  FSEL R198, R173, -INF , !P2 ;  /* 0xff800000adc67808 */ /* 0x000fe40005000000 */
[----:B------:R-:W-:Y:S02]  /*1e540*/  ISETP.GE.AND P1, PT, R13, R2, PT ;  /* 0x000000020d00720c */ /* 0x000fe40003f26270 */
[C---:B------:R-:W-:Y:S02]  /*1e550*/  ISETP.GE.AND P6, PT, R15.reuse, R0, PT ;  /* 0x000000000f00720c */ /* 0x040fe40003fc6270 */
[----:B------:R-:W-:Y:S02]  /*1e560*/  ISETP.GE.AND P2, PT, R15, R2, PT ;  /* 0x000000020f00720c */ /* 0x000fe40003f46270 */
[----:B------:R-:W-:-:S02]  /*1e570*/  IADD3 R13, R165, 0x21, RZ ;  /* 0x00000021a50d7810 */ /* 0x000fc40007ffe0ff */
[----:B------:R-:W-:Y:S02]  /*1e580*/  IADD3 R15, R165, 0x28, RZ ;  /* 0x00000028a50f7810 */ /* 0x000fe40007ffe0ff */
[----:B------:R-:W-:Y:S02]  /*1e590*/  FSEL R185, R175, -INF , !P1 ;  /* 0xff800000afb97808 */ /* 0x000fe40004800000 */
[----:B------:R-:W-:Y:S02]  /*1e5a0*/  FSEL R192, R168, -INF , !P6 ;  /* 0xff800000a8c07808 */ /* 0x000fe40007000000 */
[----:B------:R-:W-:Y:S02]  /*1e5b0*/  FSEL R184, R170, -INF , !P2 ;  /* 0xff800000aab87808 */ /* 0x000fe40005000000 */
[C---:B------:R-:W-:Y:S02]  /*1e5c0*/  ISETP.GE.AND P1, PT, R13.reuse, R0, PT ;  /* 0x000000000d00720c */ /* 0x040fe40003f26270 */
[----:B------:R-:W-:-:S02]  /*1e5d0*/  ISETP.GE.AND P6, PT, R13, R2, PT ;  /* 0x000000020d00720c */ /* 0x000fc40003fc6270 */
[----:B------:R-:W-:Y:S02]  /*1e5e0*/  ISETP.GE.AND P2, PT, R15, R0, PT ;  /* 0x000000000f00720c */ /* 0x000fe40003f46270 */
[----:B------:R-:W-:Y:S02]  /*1e5f0*/  IADD3 R13, R165, 0x29, RZ ;  /* 0x00000029a50d7810 */ /* 0x000fe40007ffe0ff */
[----:B------:R-:W-:Y:S02]  /*1e600*/  FSEL R190, R169, -INF , !P1 ;  /* 0xff800000a9be7808 */ /* 0x000fe40004800000 */
[----:B------:R-:W-:Y:S02]  /*1e610*/  FSEL R186, R171, -INF , !P6 ;  /* 0xff800000abba7808 */ /* 0x000fe40007000000 */
[----:B------:R-:W-:Y:S02]  /*1e620*/  FSEL R193, R32, -INF , !P2 ;  /* 0xff80000020c17808 */ /* 0x000fe40005000000 */
[----:B------:R-:W-:-:S02]  /*1e630*/  ISETP.GE.AND P1, PT, R15, R2, PT ;  /* 0x000000020f00720c */ /* 0x000fc40003f26270 */
[C---:B------:R-:W-:Y:S02]  /*1e640*/  ISETP.GE.AND P6, PT, R13.reuse, R0, PT ;  /* 0x000000000d00720c */ /* 0x040fe40003fc6270 */
[----:B------:R-:W-:Y:S02]  /*1e650*/  ISETP.GE.AND P2, PT, R13, R2, PT ;  /* 0x000000020d00720c */ /* 0x000fe40003f46270 */
        /* <DEDUP_REMOVED lines=11> */
[C---:B------:R-:W-:Y:S02]  /*1e710*/  ISETP.GE.AND P6, PT, R15.reuse, R0, PT ;  /* 0x000000000f00720c */ /* 0x040fe40003fc6270 */
[----:B------:R-:W-:Y:S02]  /*1e720*/  ISETP.GE.AND P2, PT, R15, R2, PT ;  /* 0x000000020f00720c */ /* 0x000fe40003f46270 */
[----:B------:R-:W-:Y:S02]  /*1e730*/  IADD3 R15, R165, 0x39, RZ ;  /* 0x00000039a50f7810 */ /* 0x000fe40007ffe0ff */
[----:B------:R-:W-:Y:S02]  /*1e740*/  FSEL R173, R24, -INF , !P6 ;  /* 0xff80000018ad7808 */ /* 0x000fe40007000000 */
[----:B------:R-:W-:-:S02]  /*1e750*/  ISETP.GE.AND P6, PT, R15, R0, PT ;  /* 0x000000000f00720c */ /* 0x000fc40003fc6270 */
[----:B------:R-:W-:Y:S02]  /*1e760*/  FSEL R172, R28, -INF , !P1 ;  /* 0xff8000001cac7808 */ /* 0x000fe40004800000 */
[----:B------:R-:W-:Y:S02]  /*1e770*/  FSEL R171, R25, -INF , !P6 ;  /* 0xff80000019ab7808 */ /* 0x000fe40007000000 */
[----:B------:R-:W-:Y:S02]  /*1e780*/  ISETP.GT.AND P6, PT, R250, R239, PT ;  /* 0x000000effa00720c */ /* 0x000fe40003fc4270 */
[----:B------:R-:W-:Y:S02]  /*1e790*/  ISETP.GE.AND P1, PT, R13, R2, PT ;  /* 0x000000020d00720c */ /* 0x000fe40003f26270 */
[----:B------:R-:W-:Y:S02]  /*1e7a0*/  FSEL R28, R26, -INF , !P2 ;  /* 0xff8000001a1c7808 */ /* 0x000fe40005000000 */
[----:B------:R-:W-:-:S02]  /*1e7b0*/  FSEL R30, R31, -INF , !P1 ;  /* 0xff8000001f1e7808 */ /* 0x000fc40004800000 */
[C---:B------:R-:W-:Y:S02]  /*1e7c0*/  ISETP.GE.AND P1, PT, R165.reuse, R0, PT ;  /* 0x00000000a500720c */ /* 0x040fe40003f26270 */
[-C--:B------:R-:W-:Y:S02]  /*1e7d0*/  ISETP.GE.AND P2, PT, R165, R2.reuse, PT ;  /* 0x00000002a500720c */ /* 0x080fe40003f46270 */
[----:B------:R-:W-:Y:S02]  /*1e7e0*/  FSEL R13, R8, -INF , !P1 ;  /* 0xff800000080d7808 */ /* 0x000fe40004800000 */
[----:B------:R-:W-:Y:S02]  /*1e7f0*/  ISETP.GE.AND P1, PT, R15, R2, PT ;  /* 0x000000020f00720c */ /* 0x000fe40003f26270 */
[----:B------:R-:W-:Y:S02]  /*1e800*/  FSEL R10, R10, -INF , !P2 ;  /* 0xff8000000a0a7808 */ /* 0x000fe40005000000 */
        /* <DEDUP_REMOVED lines=30> */
[----:B------:R-:W-:Y:S01]  /*1e9f0*/  @!P2 IMAD.IADD R15, R15, 0x1, -R12 ;  /* 0x000000010f0fa824 */ /* 0x000fe200078e0a0c */
[----:B------:R-:W-:-:S04]  /*1ea00*/  @!P2 IADD3 R16, R16, 0x1, RZ ;  /* 0x000000011010a810 */ /* 0x000fc80007ffe0ff */
[-C--:B------:R-:W-:Y:S01]  /*1ea10*/  ISETP.GE.U32.AND P1, PT, R15, R12.reuse, PT ;  /* 0x0000000c0f00720c */ /* 0x080fe20003f26070 */
[----:B------:R-:W-:Y:S01]  /*1ea20*/  @!P0 IMAD.IADD R21, R21, 0x1, -R12 ;  /* 0x0000000115158824 */ /* 0x000fe200078e0a0c */
[----:B------:R-:W-:Y:S02]  /*1ea30*/  @!P0 IADD3 R19, R19, 0x1, RZ ;  /* 0x0000000113138810 */ /* 0x000fe40007ffe0ff */
[----:B------:R-:W-:Y:S02]  /*1ea40*/  ISETP.GE.AND P0, PT, R14, RZ, PT ;  /* 0x000000ff0e00720c */ /* 0x000fe40003f06270 */
[----:B------:R-:W-:Y:S02]  /*1ea50*/  ISETP.GE.U32.AND P2, PT, R21, R12, PT ;  /* 0x0000000c1500720c */ /* 0x000fe40003f46070 */
[----:B------:R-:W-:Y:S01]  /*1ea60*/  LOP3.LUT R15, RZ, R17, RZ, 0x33, !PT ;  /* 0x00000011ff0f7212 */ /* 0x000fe200078e33ff */
[----:B------:R-:W2:Y:S04]  /*1ea70*/  LD.E.64 R20, [R196.64+0x38] ;  /* 0x00003804c4147980 */ /* 0x000ea8000c101b00 */
[----:B------:R-:W-:-:S02]  /*1ea80*/  @P1 IADD3 R16, R16, 0x1, RZ ;  /* 0x0000000110101810 */ /* 0x000fc40007ffe0ff */
[----:B------:R-:W-:-:S04]  /*1ea90*/  ISETP.GE.AND P1, PT, R2, RZ, PT ;  /* 0x000000ff0200720c */ /* 0x000fc80003f26270 */
[----:B------:R-:W-:Y:S02]  /*1eaa0*/  @P2 IADD3 R19, R19, 0x1, RZ ;  /* 0x0000000113132810 */ /* 0x000fe40007ffe0ff */
[----:B------:R-:W-:Y:S02]  /*1eab0*/  ISETP.NE.AND P2, PT, R17, RZ, PT ;  /* 0x000000ff1100720c */ /* 0x000fe40003f45270 */
[----:B------:R-:W-:-:S05]  /*1eac0*/  MOV R2, R19 ;  /* 0x0000001300027202 */ /* 0x000fca0000000f00 */
[----:B------:R-:W-:Y:S02]  /*1ead0*/  @!P1 IMAD.MOV R16, RZ, RZ, -R16 ;  /* 0x000000ffff109224 */ /* 0x000fe400078e0a10 */
[----:B------:R-:W-:-:S03]  /*1eae0*/  @!P0 IMAD.MOV R2, RZ, RZ, -R2 ;  /* 0x000000ffff028224 */ /* 0x000fc600078e0a02 */
[C---:B------:R-:W-:Y:S02]  /*1eaf0*/  SEL R19, R15.reuse, R16, !P2 ;  /* 0x000000100f137207 */ /* 0x040fe40005000000 */
[----:B------:R-:W-:-:S03]  /*1eb00*/  SEL R2, R15, R2, !P2 ;  /* 0x000000020f027207 */ /* 0x000fc60005000000 */
[----:B------:R-:W-:-:S04]  /*1eb10*/  IMAD.WIDE R26, R19, 0x4, R248 ;  /* 0x00000004131a7825 */ /* 0x000fc800078e02f8 */
[----:B------:R-:W-:Y:S01]  /*1eb20*/  IMAD.WIDE R24, R2, 0x4, R248 ;  /* 0x0000000402187825 */ /* 0x000fe200078e02f8 */
[----:B------:R-:W4:Y:S04]  /*1eb30*/  LD.E R15, [R26.64] ;  /* 0x000000041a0f7980 */ /* 0x000f28000c101900 */
        /* <DEDUP_REMOVED lines=16> */
.L_x_1946:
[----:B------:R-:W-:Y:S02]  /*1ec40*/  ULDC.64 UR4, c[0x0][0x118] ;  /* 0x0000460000047ab9 */ /* 0x000fe40000000a00 */
[----:B------:R-:W2:Y:S02]  /*1ec50*/  LD.E R8, [R196.64+0x38] ;  /* 0x00003804c4087980 */ /* 0x000ea4000c101900 */
[----:B--2---:R-:W-:-:S04]  /*1ec60*/  LEA R8, -R8, RZ, 0x6 ;  /* 0x000000ff08087211 */ /* 0x004fc800078e31ff */
[----:B------:R-:W-:Y:S02]  /*1ec70*/  SHF.R.S32.HI R19, RZ, 0x1f, R8 ;  /* 0x0000001fff137819 */ /* 0x000fe40000011408 */
.L_x_1947:
[----:B------:R-:W-:Y:S05]  /*1ec80*/  BSYNC B0 ;  /* 0x0000000000007941 */ /* 0x000fea0003800000 */
.L_x_1945:
[C---:B------:R-:W-:Y:S01]  /*1ec90*/  @P5 IADD3 R15, P0, R8.reuse, R237, RZ ;  /* 0x000000ed080f5210 */ /* 0x040fe20007f1e0ff */
[----:B------:R-:W-:Y:S01]  /*1eca0*/  ULDC.64 UR4, c[0x0][0x118] ;  /* 0x0000460000047ab9 */ /* 0x000fe20000000a00 */
[CC--:B------:R-:W-:Y:S02]  /*1ecb0*/  LEA R26, P1, R8.reuse, R240.reuse, 0x1 ;  /* 0x000000f0081a7211 */ /* 0x0c0fe400078208ff */
[----:B------:R-:W-:Y:S01]  /*1ecc0*/  LOP3.LUT R2, R251, 0x1, RZ, 0xc0, !PT ;  /* 0x00000001fb027812 */ /* 0x000fe200078ec0ff */
[----:B------:R-:W-:Y:S01]  /*1ecd0*/  @P5 IMAD.X R0, R19, 0x1, R238, P0 ;  /* 0x0000000113005824 */ /* 0x000fe200000e06ee */
[C---:B------:R-:W-:Y:S02]  /*1ece0*/  LEA.HI.X R27, R8.reuse, R241, R19, 0x1, P1 ;  /* 0x000000f1081b7211 */ /* 0x040fe400008f0c13 */
[----:B------:R-:W-:Y:S02]  /*1ecf0*/  @P5 LEA R22, P1, R15, R240, 0x1 ;  /* 0x000000f00f165211 */ /* 0x000fe400078208ff */
[----:B------:R-:W-:-:S02]  /*1ed00*/  @P4 IADD3 R17, P0, R8, R237, RZ ;  /* 0x000000ed08114210 */ /* 0x000fc40007f1e0ff */
[----:B------:R-:W-:Y:S02]  /*1ed10*/  ISETP.NE.U32.AND P2, PT, R2, 0x1, PT ;  /* 0x000000010200780c */ /* 0x000fe40003f45070 */
[----:B------:R-:W-:Y:S01]  /*1ed20*/  @P5 LEA.HI.X R23, R15, R241, R0, 0x1, P1 ;  /* 0x000000f10f175211 */ /* 0x000fe200008f0c00 */
[----:B------:R-:W-:Y:S01]  /*1ed30*/  @P4 IMAD.X R0, R19, 0x1, R238, P0 ;  /* 0x0000000113004824 */ /* 0x000fe200000e06ee */
[C---:B------:R-:W-:Y:S02]  /*1ed40*/  @P4 LEA R20, P1, R17.reuse, R240, 0x1 ;  /* 0x000000f011144211 */ /* 0x040fe400078208ff */
[----:B------:R-:W-:Y:S02]  /*1ed50*/  @P3 IADD3 R15, P0, R8, R237, RZ ;  /* 0x000000ed080f3210 */ /* 0x000fe40007f1e0ff */
[----:B------:R-:W-:-:S03]  /*1ed60*/  @P4 LEA.HI.X R21, R17, R241, R0, 0x1, P1 ;  /* 0x000000f111154211 */ /* 0x000fc600008f0c00 */
[----:B------:R-:W-:Y:S01]  /*1ed70*/  @P3 IMAD.X R0, R19, 0x1, R238, P0 ;  /* 0x0000000113003824 */ /* 0x000fe200000e06ee */
[----:B------:R-:W-:Y:S01]  /*1ed80*/  IADD3 R17, P1, P0, R237, R237, R8 ;  /* 0x000000eded117210 */ /* 0x000fe2000783e008 */
[----:B------:R-:W-:Y:S01]  /*1ed90*/  @!PT LDS RZ, [RZ] ;  /* 0x00000000fffff984 */ /* 0x000fe20000000800 */
[----:B------:R-:W-:Y:S01]  /*1eda0*/  @!PT LDS RZ, [RZ] ;  /* 0x00000000fffff984 */ /* 0x000fe20000000800 */
[----:B------:R-:W-:Y:S01]  /*1edb0*/  @!PT LDS RZ, [RZ] ;  /* 0x00000000fffff984 */ /* 0x000fe20000000800 */
[----:B------:R1:W-:Y:S03]  /*1edc0*/  @!P2 LDGSTS.E.BYPASS.LTC128B.128 [R246+0x8000], [R26.64] ;  /* 0x080000001af6afae */ /* 0x0003e6000b901d44 */
[----:B------:R-:W-:Y:S01]  /*1edd0*/  IADD3.X R2, R238, R238, R19, P1, P0 ;  /* 0x000000eeee027210 */ /* 0x000fe20000fe0413 */
[----:B------:R1:W-:Y:S01]  /*1ede0*/  @P2 STS.128 [R246+0x8000], RZ ;  /* 0x008000fff6002388 */ /* 0x0003e20000000c00 */
[-C--:B------:R-:W-:Y:S02]  /*1edf0*/  @P3 LEA R14, P0, R15, R240.reuse, 0x1 ;  /* 0x000000f00f0e3211 */ /* 0x080fe400078008ff */
[----:B------:R-:W-:Y:S01]  /*1ee00*/  @!P2 LEA R24, P1, R17, R240, 0x1 ;  /* 0x000000f01118a211 */ /* 0x000fe200078208ff */
[----:B------:R-:W-:Y:S01]  /*1ee10*/  @!PT LDS RZ, [RZ] ;  /* 0x00000000fffff984 */ /* 0x000fe20000000800 */
[----:B------:R-:W-:Y:S01]  /*1ee20*/  @!PT LDS RZ, [RZ] ;  /* 0x00000000fffff984 */ /* 0x000fe20000000800 */
[----:B------:R-:W-:Y:S01]  /*1ee30*/  @!PT LDS RZ, [RZ] ;  /* 0x00000000fffff984 */ /* 0x000fe20000000800 */
[----:B------:R1:W-:Y:S01]  /*1ee40*/  @P5 LDGSTS.E.BYPASS.LTC128B.128 [R246+0xa000], [R26.64+0x80] ;  /* 0x0a0000801af65fae */ /* 0x0003e2000b901d44 */
[----:B------:R-:W-:-:S02]  /*1ee50*/  @P3 LEA.HI.X R15, R15, R241, R0, 0x1, P0 ;  /* 0x000000f10f0f3211 */ /* 0x000fc400000f0c00 */
[CCC-:B------:R-:W-:Y:S01]  /*1ee60*/  @!P2 LEA.HI.X R25, R17.reuse, R241.reuse, R2.reuse, 0x1, P1 ;  /* 0x000000f11119a211 */ /* 0x1c0fe200008f0c02 */
[----:B------:R1:W-:Y:S01]  /*1ee70*/  @!P5 STS.128 [R246+0xa000], RZ ;  /* 0x00a000fff600d388 */ /* 0x0003e20000000c00 */
[CC--:B------:R-:W-:Y:S02]  /*1ee80*/  @P5 LEA R34, P0, R17.reuse, R240.reuse, 0x1 ;  /* 0x000000f011225211 */ /* 0x0c0fe400078008ff */
[CC--:B------:R-:W-:Y:S01]  /*1ee90*/  @P4 LEA R32, P1, R17.reuse, R240.reuse, 0x1 ;  /* 0x000000f011204211 */ /* 0x0c0fe200078208ff */
[----:B------:R-:W-:Y:S01]  /*1eea0*/  @!PT LDS RZ, [RZ] ;  /* 0x00000000fffff984 */ /* 0x000fe20000000800 */
[----:B------:R-:W-:Y:S01]  /*1eeb0*/  @!PT LDS RZ, [RZ] ;  /* 0x00000000fffff984 */ /* 0x000fe20000000800 */
[----:B------:R-:W-:Y:S01]  /*1eec0*/  @!PT LDS RZ, [RZ] ;  /* 0x00000000fffff984 */ /* 0x000fe20000000800 */
[----:B------:R1:W-:Y:S01]  /*1eed0*/  @P4 LDGSTS.E.BYPASS.LTC128B.128 [R246+0xc000], [R26.64+0x100] ;  /* 0x0c0001001af64fae */ /* 0x0003e2000b901d44 */
[CCC-:B------:R-:W-:Y:S02]  /*1eee0*/  @P5 LEA.HI.X R35, R17.reuse, R241.reuse, R2.reuse, 0x1, P0 ;  /* 0x000000f111235211 */ /* 0x1c0fe400000f0c02 */
[C---:B------:R-:W-:Y:S01]  /*1eef0*/  @P4 LEA.HI.X R33, R17.reuse, R241, R2, 0x1, P1 ;  /* 0x000000f111214211 */ /* 0x040fe200008f0c02 */
[----:B------:R1:W-:Y:S01]  /*1ef00*/  @!P4 STS.128 [R246+0xc000], RZ ;  /* 0x00c000fff600c388 */ /* 0x0003e20000000c00 */
[----:B------:R-:W-:-:S02]  /*1ef10*/  @P3 LEA R16, P0, R17, R240, 0x1 ;  /* 0x000000f011103211 */ /* 0x000fc400078008ff */
[C---:B------:R-:W-:Y:S01]  /*1ef20*/  IADD3 R0, P1, R17.reuse, R237, RZ ;  /* 0x000000ed11007210 */ /* 0x040fe20007f3e0ff */
[----:B------:R-:W-:Y:S01]  /*1ef30*/  @!PT LDS RZ, [RZ] ;  /* 0x00000000fffff984 */ /* 0x000fe20000000800 */
[----:B------:R-:W-:Y:S01]  /*1ef40*/  @!PT LDS RZ, [RZ] ;  /* 0x00000000fffff984 */ /* 0x000fe20000000800 */
[----:B------:R-:W-:Y:S01]  /*1ef50*/  @!PT LDS RZ, [RZ] ;  /* 0x00000000fffff984 */ /* 0x000fe20000000800 */
[----:B------:R1:W-:Y:S01]  /*1ef60*/  @P3 LDGSTS.E.BYPASS.LTC128B.128 [R246+0xe000], [R26.64+0x180] ;  /* 0x0e0001801af63fae */ /* 0x0003e2000b901d44 */
[----:B------:R-:W-:Y:S02]  /*1ef70*/  @P3 LEA.HI.X R17, R17, R241, R2, 0x1, P0 ;  /* 0x000000f111113211 */ /* 0x000fe400000f0c02 */
[----:B------:R-:W-:Y:S01]  /*1ef80*/  @!P2 IADD3 R8, P0, R8, R237, RZ ;  /* 0x000000ed0808a210 */ /* 0x000fe20007f1e0ff */
[--C-:B------:R-:W-:Y:S01]  /*1ef90*/  IMAD.X R2, R2, 0x1, R238.reuse, P1 ;  /* 0x0000000102027824 */ /* 0x100fe200008e06ee */
[C---:B------:R-:W-:Y:S01]  /*1efa0*/  @!P2 LEA R202, P1, R0.reuse, R240, 0x1 ;  /* 0x000000f000caa211 */ /* 0x040fe200078208ff */
[----:B------:R1:W-:Y:S02]  /*1efb0*/  @!P3 STS.128 [R246+0xe000], RZ ;  /* 0x00e000fff600b388 */ /* 0x0003e40000000c00 */
[----:B------:R-:W-:Y:S01]  /*1efc0*/  @!P2 IMAD.X R19, R19, 0x1, R238, P0 ;  /* 0x000000011313a824 */ /* 0x000fe200000e06ee */
[----:B------:R-:W-:-:S02]  /*1efd0*/  @!P2 LEA.HI.X R203, R0, R241, R2, 0x1, P1 ;  /* 0x000000f100cba211 */ /* 0x000fc400008f0c02 */
[CC--:B------:R-:W-:Y:S02]  /*1efe0*/  @P4 LEA R168, P1, R0.reuse, R240.reuse, 0x1 ;  /* 0x000000f000a84211 */ /* 0x0c0fe400078208ff */
[CC--:B------:R-:W-:Y:S02]  /*1eff0*/  @P5 LEA R180, P0, R0.reuse, R240.reuse, 0x1 ;  /* 0x000000f000b45211 */ /* 0x0c0fe400078008ff */
[-CC-:B------:R-:W-:Y:S02]  /*1f000*/  @P4 LEA.HI.X R169, R0, R241.reuse, R2.reuse, 0x1, P1 ;  /* 0x000000f100a94211 */ /* 0x180fe400008f0c02 */
[----:B------:R-:W-:Y:S02]  /*1f010*/  @!P2 LEA R18, P1, R8, R240, 0x1 ;  /* 0x000000f00812a211 */ /* 0x000fe400078208ff */
[-C--:B------:R-:W-:Y:S02]  /*1f020*/  @P5 LEA.HI.X R181, R0, R241.reuse, R2, 0x1, P0 ;  /* 0x000000f100b55211 */ /* 0x080fe400000f0c02 */
[----:B------:R-:W-:-:S02]  /*1f030*/  @!P2 LEA.HI.X R19, R8, R241, R19, 0x1, P1 ;  /* 0x000000f10813a211 */ /* 0x000fc400008f0c13 */
[C---:B------:R-:W-:Y:S01]  /*1f040*/  @P3 LEA R166, P0, R0.reuse, R240, 0x1 ;  /* 0x000000f000a63211 */ /* 0x040fe200078008ff */
[----:B------:R-:W-:Y:S02]  /*1f050*/  IMAD.MOV.U32 R240, RZ, RZ, R26 ;  /* 0x000000fffff07224 */ /* 0x000fe400078e001a */
[----:B------:R-:W-:Y:S01]  /*1f060*/  @!PT LDS RZ, [RZ] ;  /* 0x00000000fffff984 */ /* 0x000fe20000000800 */
[----:B------:R-:W-:Y:S01]  /*1f070*/  @!PT LDS RZ, [RZ] ;  /* 0x00000000fffff984 */ /* 0x000fe20000000800 */
[----:B------:R-:W-:Y:S01]  /*1f080*/  @!PT LDS RZ, [RZ] ;  /* 0x00000000fffff984 */ /* 0x000fe20000000800 */
[----:B------:R1:W-:Y:S01]  /*1f090*/  @!P2 LDGSTS.E.BYPASS.LTC128B.128 [R246+0x8800], [R18.64] ;  /* 0x0880000012f6afae */ /* 0x0003e2000b901d44 */
[----:B------:R-:W-:Y:S01]  /*1f0a0*/  @P3 LEA.HI.X R167, R0, R241, R2, 0x1, P0 ;  /* 0x000000f100a73211 */ /* 0x000fe200000f0c02 */
[----:B------:R-:W-:Y:S02]  /*1f0b0*/  IMAD.MOV.U32 R241, RZ, RZ, R27 ;  /* 0x000000fffff17224 */ /* 0x000fe400078e001b */
        /* <DEDUP_REMOVED lines=57> */
.L_x_1944:
[----:B------:R-:W-:Y:S05]  /*1f450*/  BSYNC B1 ;  /* 0x0000000000017941 */ /* 0x000fea0003800000 */
.L_x_1943:
[----:B------:R-:W-:Y:S01]  /*1f460*/  ULDC.64 UR4, c[0x0][0x118] ;  /* 0x0000460000047ab9 */ /* 0x000fe20000000a00 */
[----:B------:R-:W-:Y:S01]  /*1f470*/  FMNMX.FTZ R0, R164, R13, !PT ;  /* 0x0000000da4007209 */ /* 0x000fe20007810000 */
[----:B-1----:R-:W2:Y:S03]  /*1f480*/  LD.E R168, [R196.64+0xdc] ;  /* 0x0000dc04c4a87980 */ /* 0x002ea6000c101900 */
[----:B------:R-:W-:Y:S01]  /*1f490*/  FMNMX.FTZ R15, R9, R0, !PT ;  /* 0x00000000090f7209 */ /* 0x000fe20007810000 */
[----:B------:R-:W-:Y:S03]  /*1f4a0*/  LDSM.16.MT88.4 R20, [R231+0x16000] ;  /* 0x01600000e714783b */ /* 0x000fe60000004200 */
[----:B------:R-:W-:Y:S01]  /*1f4b0*/  FMNMX.FTZ R0, R4, R15, !PT ;  /* 0x0000000f04007209 */ /* 0x000fe20007810000 */
[----:B------:R-:W-:Y:S03]  /*1f4c0*/  LDSM.16.MT88.4 R24, [R231+0x11000] ;  /* 0x01100000e718783b */ /* 0x000fe60000004200 */
        /* <DEDUP_REMOVED lines=31> */
[----:B-1----:R-:W-:-:S03]  /*1f6c0*/  FMNMX.FTZ R0, R17, R0, !PT ;  /* 0x0000000011007209 */ /* 0x002fc60007810000 */
[----:B------:R-:W-:Y:S04]  /*1f6d0*/  LDSM.16.MT88.4 R16, [R234+0x10000] ;  /* 0x01000000ea10783b */ /* 0x000fe80000004200 */
[----:B------:R-:W1:Y:S01]  /*1f6e0*/  SHFL.BFLY PT, R167, R0, 0x1, 0x1f ;  /* 0x0c201f0000a77f89 */ /* 0x000e6200000e0000 */
[----:B---3--:R-:W-:-:S05]  /*1f6f0*/  FMNMX.FTZ R15, R2, R15, !PT ;  /* 0x0000000f020f7209 */ /* 0x008fca0007810000 */
[----:B------:R-:W3:Y:S01]  /*1f700*/  SHFL.BFLY PT, R166, R15, 0x1, 0x1f ;  /* 0x0c201f000fa67f89 */ /* 0x000ee200000e0000 */
[----:B-1----:R-:W-:-:S04]  /*1f710*/  FMNMX.FTZ R167, R0, R167, !PT ;  /* 0x000000a700a77209 */ /* 0x002fc80007810000 */
        /* <DEDUP_REMOVED lines=32> */
[-CC-:B------:R-:W-:Y:S02]  /*1f920*/  FFMA.FTZ R178, R178, R168.reuse, -R31.reuse ;  /* 0x000000a8b2b27223 */ /* 0x180fe4000001081f */
[-CC-:B------:R-:W-:Y:S02]  /*1f930*/  FFMA.FTZ R183, R195, R168.reuse, -R31.reuse ;  /* 0x000000a8c3b77223 */ /* 0x180fe4000001081f */
[----:B------:R-:W-:-:S02]  /*1f940*/  FFMA.FTZ R180, R194, R168, -R31 ;  /* 0x000000a8c2b47223 */ /* 0x000fc4000001081f */
[----:B------:R-:W-:Y:S01]  /*1f950*/  MUFU.EX2 R33, R33 ;  /* 0x0000002100217308 */ /* 0x000fe20000000800 */
[-C--:B------:R-:W-:Y:S02]  /*1f960*/  FFMA.FTZ R185, R185, R168.reuse, -R31 ;  /* 0x000000a8b9b97223 */ /* 0x080fe4000001081f */
[-CC-:B------:R-:W-:Y:S02]  /*1f970*/  FFMA.FTZ R195, R190, R168.reuse, -R177.reuse ;  /* 0x000000a8bec37223 */ /* 0x180fe400000108b1 */
[-C--:B------:R-:W-:Y:S02]  /*1f980*/  FFMA.FTZ R190, R193, R168.reuse, -R177 ;  /* 0x000000a8c1be7223 */ /* 0x080fe400000108b1 */
[-CC-:B------:R-:W-:Y:S01]  /*1f990*/  FFMA.FTZ R193, R186, R168.reuse, -R31.reuse ;  /* 0x000000a8bac17223 */ /* 0x180fe2000001081f */
[----:B------:R-:W3:Y:S01]  /*1f9a0*/  MUFU.EX2 R2, R2 ;  /* 0x0000000200027308 */ /* 0x000ee20000000800 */
[----:B----4-:R-:W-:Y:S01]  /*1f9b0*/  F2FP.BF16.PACK_AB R6, R32, R35 ;  /* 0x000000232006723e */ /* 0x010fe200000010ff */
[----:B------:R-:W-:-:S02]  /*1f9c0*/  FFMA.FTZ R186, R187, R168, -R31 ;  /* 0x000000a8bbba7223 */ /* 0x000fc4000001081f */
[-CC-:B------:R-:W-:Y:S02]  /*1f9d0*/  FFMA.FTZ R192, R192, R168.reuse, -R177.reuse ;  /* 0x000000a8c0c07223 */ /* 0x180fe400000108b1 */
[-C--:B------:R-:W-:Y:S02]  /*1f9e0*/  FFMA.FTZ R191, R191, R168.reuse, -R177 ;  /* 0x000000a8bfbf7223 */ /* 0x080fe400000108b1 */
[----:B------:R-:W-:Y:S01]  /*1f9f0*/  MUFU.EX2 R0, R0 ;  /* 0x0000000000007308 */ /* 0x000fe20000000800 */
[-CC-:B------:R-:W-:Y:S02]  /*1fa00*/  FFMA.FTZ R184, R184, R168.reuse, -R31.reuse ;  /* 0x000000a8b8b87223 */ /* 0x180fe4000001081f */
[-C--:B------:R-:W-:Y:S02]  /*1fa10*/  FFMA.FTZ R187, R182, R168.reuse, -R31 ;  /* 0x000000a8b6bb7223 */ /* 0x080fe4000001081f */
[-CC-:B------:R-:W-:Y:S02]  /*1fa20*/  FFMA.FTZ R172, R172, R168.reuse, -R177.reuse ;  /* 0x000000a8acac7223 */ /* 0x180fe400000108b1 */
[-CC-:B------:R-:W-:Y:S01]  /*1fa30*/  FFMA.FTZ R175, R175, R168.reuse, -R177.reuse ;  /* 0x000000a8afaf7223 */ /* 0x180fe200000108b1 */
        /* <DEDUP_REMOVED lines=209> */
[----:B------:R-:W-:Y:S01]  /*20750*/  FFMA.FTZ R165, R201, R164, R165 ;  /* 0x000000a4c9a57223 */ /* 0x000fe200000100a5 */
[----:B------:R-:W-:Y:S01]  /*20760*/  MOV R164, R167 ;  /* 0x000000a700a47202 */ /* 0x000fe20000000f00 */
[----:B------:R-:W-:Y:S02]  /*20770*/  FFMA.FTZ R3, R252, R3, R33 ;  /* 0x00000003fc037223 */ /* 0x000fe40000010021 */
[C---:B------:R-:W-:Y:S01]  /*20780*/  HMMA.16816.F32.BF16 R148, R4.reuse, R20, R148 ;  /* 0x000000140494723c */ /* 0x040fe20000041894 */
[----:B------:R-:W-:Y:S02]  /*20790*/  FADD.FTZ R34, R34, R165 ;  /* 0x000000a522227221 */ /* 0x000fe40000010000 */
        /* <DEDUP_REMOVED lines=14> */
[----:B------:R-:W-:Y:S01]  /*20880*/  FADD.FTZ R183, R183, R178 ;  /* 0x000000b2b7b77221 */ /* 0x000fe20000010000 */
[----:B------:R-:W-:Y:S01]  /*20890*/  MOV R3, R166 ;  /* 0x000000a600037202 */ /* 0x000fe20000000f00 */
        /* <DEDUP_REMOVED lines=122> */
[----:B---3--:R-:W-:Y:S01]  /*21040*/  HMMA.16816.F32.BF16 R160, R4, R16, R160 ;  /* 0x0000001004a0723c */ /* 0x008fe200000418a0 */
        /* <DEDUP_REMOVED lines=43> */
[----:B------:R-:W-:Y:S11]  /*21300*/  HMMA.16816.F32.BF16 R144, R4, R18, R144 ;  /* 0x000000120490723c */ /* 0x000ff60000041890 */
[----:B------:R-:W-:Y:S08]  /*21310*/  @!UPT UIADD3 URZ, URZ, URZ, URZ ;  /* 0x0000003f3f3ff290 */ /* 0x000ff0000fffe03f */
.L_x_1939:
[----:B------:R-:W-:Y:S05]  /*21320*/  @!P6 BRA `(.L_x_1948) ;  /* 0x000044c00000e947 */ /* 0x000fea0003800000 */
[----:B------:R-:W-:Y:S02]  /*21330*/  MOV R0, R3 ;  /* 0x0000000300007202 */ /* 0x000fe40000000f00 */
[----:B------:R-:W-:-:S02]  /*21340*/  MOV R167, R164 ;  /* 0x000000a400a77202 */ /* 0x000fc40000000f00 */
.L_x_1957:
[----:B------:R-:W-:Y:S01]  /*21350*/  ULDC.64 UR4, c[0x0][0x40] ;  /* 0x0000100000047ab9 */ /* 0x000fe20000000a00 */
[----:B------:R-:W-:Y:S04]  /*21360*/  DEPBAR.LE SB0, 0x0 ;  /* 0x000080000000791a */ /* 0x000fe80000000000 */
[----:B------:R-:W-:Y:S01]  /*21370*/  ISETP.NE.U32.AND P0, PT, R248, RZ, PT ;  /* 0x000000fff800720c */ /* 0x000fe20003f05070 */
[----:B------:R-:W-:Y:S01]  /*21380*/  UIADD3 UR4, UP0, UR4, 0x160, URZ ;  /* 0x0000016004047890 */ /* 0x000fe2000ff1e03f */
[----:B------:R-:W-:Y:S02]  /*21390*/  IADD3 R250, R250, -0x1, RZ ;  /* 0xfffffffffafa7810 */ /* 0x000fe40007ffe0ff */
        /* <DEDUP_REMOVED lines=8> */
[----:B------:R-:W-:Y:S02]  /*21420*/  ULDC.64 UR4, c[0x0][0x118] ;  /* 0x0000460000047ab9 */ /* 0x000fe40000000a00 */
[----:B------:R-:W2:Y:S02]  /*21430*/  LD.E R11, [R2.64+0x170] ;  /* 0x00017004020b7980 */ /* 0x000ea4000c101900 */
[-C--:B--2---:R-:W-:Y:S02]  /*21440*/  IABS R8, R11.reuse ;  /* 0x0000000b00087213 */ /* 0x084fe40000000000 */
[-C--:B------:R-:W-:Y:S02]  /*21450*/  IABS R6, R11.reuse ;  /* 0x0000000b00067213 */ /* 0x080fe40000000000 */
[----:B------:R-:W1:Y:S03]  /*21460*/  I2F.RP R9, R8 ;  /* 0x0000000800097306 */ /* 0x000e660000209400 */
[----:B------:R-:W-:Y:S07]  /*21470*/  IMAD.MOV R6, RZ, RZ, -R6 ;  /* 0x000000ffff067224 */ /* 0x000fee00078e0a06 */
[----:B-1----:R-:W1:Y:S02]  /*21480*/  MUFU.RCP R4, R9 ;  /* 0x0000000900047308 */ /* 0x002e640000001000 */
[----:B-1----:R-:W-:Y:S01]  /*21490*/  IADD3 R14, R4, 0xffffffe, RZ ;  /* 0x0ffffffe040e7810 */ /* 0x002fe20007ffe0ff */
[----:B------:R-:W-:Y:S07]  /*214a0*/  IMAD.SHL.U32 R4, R250, 0x40, RZ ;  /* 0x00000040fa047824 */ /* 0x000fee00078e00ff */
[----:B------:R-:W1:Y:S01]  /*214b0*/  F2I.FTZ.U32.TRUNC.NTZ R15, R14 ;  /* 0x0000000e000f7305 */ /* 0x000e62000021f000 */
[C---:B------:R-:W-:Y:S02]  /*214c0*/  IADD3 R12, R4.reuse, 0x40, RZ ;  /* 0x00000040040c7810 */ /* 0x040fe40007ffe0ff */
[----:B------:R-:W-:Y:S02]  /*214d0*/  IABS R5, R4 ;  /* 0x0000000400057213 */ /* 0x000fe40000000000 */
        /* <DEDUP_REMOVED lines=52> */
.L_x_1950:
[----:B------:R-:W-:Y:S02]  /*21820*/  ULDC.64 UR4, c[0x0][0x118] ;  /* 0x0000460000047ab9 */ /* 0x000fe40000000a00 */
[----:B------:R-:W2:Y:S02]  /*21830*/  LD.E R8, [R2.64+0x40] ;  /* 0x0000400402087980 */ /* 0x000ea4000c101900 */
[----:B--2---:R-:W-:Y:S04]  /*21840*/  LEA R8, -R8, RZ, 0x6 ;  /* 0x000000ff08087211 */ /* 0x004fe800078e31ff */
[----:B------:R-:W-:Y:S02]  /*21850*/  SHF.R.S32.HI R4, RZ, 0x1f, R8 ;  /* 0x0000001fff047819 */ /* 0x000fe40000011408 */
.L_x_1951:
[----:B------:R-:W-:Y:S05]  /*21860*/  BSYNC B0 ;  /* 0x0000000000007941 */ /* 0x000fea0003800000 */
.L_x_1949:
[C---:B------:R-:W-:Y:S01]  /*21870*/  LOP3.LUT P6, RZ, R251.reuse, 0x1, RZ, 0xc0, !PT ;  /* 0x00000001fbff7812 */ /* 0x040fe200078cc0ff */
[----:B------:R-:W-:Y:S01]  /*21880*/  ULDC.64 UR4, c[0x0][0x118] ;  /* 0x0000460000047ab9 */ /* 0x000fe20000000a00 */
[CC--:B------:R-:W-:Y:S01]  /*21890*/  LEA R164, P0, R8.reuse, R188.reuse, 0x1 ;  /* 0x000000bc08a47211 */ /* 0x0c0fe200078008ff */
[----:B------:R-:W-:Y:S01]  /*218a0*/  BSSY B1, `(.L_x_1952) ;  /* 0x0000208000017945 */ /* 0x000fe20003800000 */
[C---:B------:R-:W-:Y:S02]  /*218b0*/  LOP3.LUT P5, RZ, R251.reuse, 0x2, RZ, 0xc0, !PT ;  /* 0x00000002fbff7812 */ /* 0x040fe400078ac0ff */
[C---:B------:R-:W-:Y:S02]  /*218c0*/  LEA.HI.X R165, R8.reuse, R189, R4, 0x1, P0 ;  /* 0x000000bd08a57211 */ /* 0x040fe400000f0c04 */
[C---:B------:R-:W-:Y:S02]  /*218d0*/  LOP3.LUT P4, RZ, R251.reuse, 0x4, RZ, 0xc0, !PT ;  /* 0x00000004fbff7812 */ /* 0x040fe4000788c0ff */
[----:B------:R-:W-:Y:S02]  /*218e0*/  LOP3.LUT P3, RZ, R251, 0x8, RZ, 0xc0, !PT ;  /* 0x00000008fbff7812 */ /* 0x000fe4000786c0ff */
[-C--:B------:R-:W-:Y:S01]  /*218f0*/  IADD3 R7, P1, R8, R235.reuse, RZ ;  /* 0x000000eb08077210 */ /* 0x080fe20007f3e0ff */
[----:B------:R-:W-:Y:S01]  /*21900*/  @!PT LDS RZ, [RZ] ;  /* 0x00000000fffff984 */ /* 0x000fe20000000800 */
[----:B------:R-:W-:Y:S01]  /*21910*/  @!PT LDS RZ, [RZ] ;  /* 0x00000000fffff984 */ /* 0x000fe20000000800 */
[----:B------:R-:W-:Y:S01]  /*21920*/  @!PT LDS RZ, [RZ] ;  /* 0x00000000fffff984 */ /* 0x000fe20000000800 */
[----:B------:R1:W-:Y:S03]  /*21930*/  @P6 LDGSTS.E.BYPASS.LTC128B.128 [R246+0x10000], [R164.64] ;  /* 0x10000000a4f66fae */ /* 0x0003e6000b901d44 */
[C---:B------:R-:W-:Y:S01]  /*21940*/  IADD3 R5, P2, R7.reuse, R235, RZ ;  /* 0x000000eb07057210 */ /* 0x040fe20007f5e0ff */
[----:B------:R-:W-:Y:S01]  /*21950*/  @!P6 STS.128 [R246+0x10000], RZ ;  /* 0x010000fff600e388 */ /* 0x000fe20000000c00 */
[--C-:B------:R-:W-:Y:S01]  /*21960*/  IMAD.X R6, R4, 0x1, R236.reuse, P1 ;  /* 0x0000000104067824 */ /* 0x100fe200008e06ec */
[CC--:B------:R-:W-:Y:S02]  /*21970*/  @P6 LEA R16, P1, R7.reuse, R188.reuse, 0x1 ;  /* 0x000000bc07106211 */ /* 0x0c0fe400078208ff */
[----:B------:R-:W-:Y:S01]  /*21980*/  @!PT LDS RZ, [RZ] ;  /* 0x00000000fffff984 */ /* 0x000fe20000000800 */
[----:B------:R-:W-:Y:S01]  /*21990*/  @!PT LDS RZ, [RZ] ;  /* 0x00000000fffff984 */ /* 0x000fe20000000800 */
[----:B------:R-:W-:Y:S01]  /*219a0*/  @!PT LDS RZ, [RZ] ;  /* 0x00000000fffff984 */ /* 0x000fe20000000800 */
[----:B------:R1:W-:Y:S01]  /*219b0*/  @P5 LDGSTS.E.BYPASS.LTC128B.128 [R246+0x12000], [R164.64+0x80] ;  /* 0x12000080a4f65fae */ /* 0x0003e2000b901d44 */
[CC--:B------:R-:W-:Y:S01]  /*219c0*/  @P5 LEA R12, P0, R7.reuse, R188.reuse, 0x1 ;  /* 0x000000bc070c5211 */ /* 0x0c0fe200078008ff */
[----:B------:R-:W-:Y:S01]  /*219d0*/  IMAD.X R4, R6, 0x1, R236, P2 ;  /* 0x0000000106047824 */ /* 0x000fe200010e06ec */
[CCC-:B------:R-:W-:Y:S01]  /*219e0*/  @P6 LEA.HI.X R17, R7.reuse, R189.reuse, R6.reuse, 0x1, P1 ;  /* 0x000000bd07116211 */ /* 0x1c0fe200008f0c06 */
[----:B------:R-:W-:Y:S01]  /*219f0*/  @!P5 STS.128 [R246+0x12000], RZ ;  /* 0x012000fff600d388 */ /* 0x000fe20000000c00 */
        /* <DEDUP_REMOVED lines=8> */
[----:B------:R-:W-:Y:S01]  /*21a80*/  @!P4 STS.128 [R246+0x14000], RZ ;  /* 0x014000fff600c388 */ /* 0x000fe20000000c00 */
        /* <DEDUP_REMOVED lines=9> */
[CCC-:B------:R-:W-:Y:S02]  /*21b20*/  @P5 LEA.HI.X R23, R5.reuse, R189.reuse, R4.reuse, 0x1, P2 ;  /* 0x000000bd05175211 */ /* 0x1c0fe400010f0c04 */
[CC--:B------:R-:W-:Y:S01]  /*21b30*/  @P4 LEA R20, P1, R5.reuse, R188.reuse, 0x1 ;  /* 0x000000bc05144211 */ /* 0x0c0fe200078208ff */
[----:B------:R-:W-:Y:S01]  /*21b40*/  @!PT LDS RZ, [RZ] ;  /* 0x00000000fffff984 */ /* 0x000fe20000000800 */
[----:B------:R-:W-:Y:S01]  /*21b50*/  @!PT LDS RZ, [RZ] ;  /* 0x00000000fffff984 */ /* 0x000fe20000000800 */
[----:B------:R-:W-:Y:S01]  /*21b60*/  @!PT LDS RZ, [RZ] ;  /* 0x00000000fffff984 */ /* 0x000fe20000000800 */
[----:B------:R2:W-:Y:S01]  /*21b70*/  @P6 LDGSTS.E.BYPASS.LTC128B.128 [R246+0x10800], [R16.64] ;  /* 0x1080000010f66fae */ /* 0x0005e2000b901d44 */
[CC--:B------:R-:W-:Y:S02]  /*21b80*/  @P3 LEA R18, P0, R5.reuse, R188.reuse, 0x1 ;  /* 0x000000bc05123211 */ /* 0x0c0fe400078008ff */
[C-C-:B------:R-:W-:Y:S01]  /*21b90*/  @P4 LEA.HI.X R21, R5.reuse, R189, R4.reuse, 0x1, P1 ;  /* 0x000000bd05154211 */ /* 0x140fe200008f0c04 */
[----:B------:R-:W-:Y:S01]  /*21ba0*/  @!P6 STS.128 [R246+0x10800], RZ ;  /* 0x010800fff600e388 */ /* 0x000fe20000000c00 */
[C---:B------:R-:W-:Y:S02]  /*21bb0*/  IADD3 R6, P2, R5.reuse, R235, RZ ;  /* 0x000000eb05067210 */ /* 0x040fe40007f5e0ff */
[-C--:B------:R-:W-:Y:S01]  /*21bc0*/  @P3 LEA.HI.X R19, R5, R189.reuse, R4, 0x1, P0 ;  /* 0x000000bd05133211 */ /* 0x080fe200000f0c04 */
[----:B------:R-:W-:Y:S01]  /*21bd0*/  @!PT LDS RZ, [RZ] ;  /* 0x00000000fffff984 */ /* 0x000fe20000000800 */
[----:B------:R-:W-:Y:S01]  /*21be0*/  @!PT LDS RZ, [RZ] ;  /* 0x00000000fffff984 */ /* 0x000fe20000000800 */
[----:B------:R-:W-:Y:S01]  /*21bf0*/  @!PT LDS RZ, [RZ] ;  /* 0x00000000fffff984 */ /* 0x000fe20000000800 */
[----:B------:R3:W-:Y:S01]  /*21c00*/  @P5 LDGSTS.E.BYPASS.LTC128B.128 [R246+0x12800], [R12.64+0x80] ;  /* 0x128000800cf65fae */ /* 0x0007e2000b901d44 */
[-C--:B------:R-:W-:Y:S01]  /*21c10*/  @P6 LEA R24, P0, R6, R188.reuse, 0x1 ;  /* 0x000000bc06186211 */ /* 0x080fe200078008ff */
[----:B------:R-:W-:Y:S01]  /*21c20*/  IMAD.X R4, R4, 0x1, R236, P2 ;  /* 0x0000000104047824 */ /* 0x000fe200010e06ec */
[CC--:B------:R-:W-:Y:S01]  /*21c30*/  @P5 LEA R30, P2, R6.reuse, R188.reuse, 0x1 ;  /* 0x000000bc061e5211 */ /* 0x0c0fe200078408ff */
[----:B------:R-:W-:Y:S01]  /*21c40*/  @!P5 STS.128 [R246+0x12800], RZ ;  /* 0x012800fff600d388 */ /* 0x000fe20000000c00 */
[CC--:B------:R-:W-:Y:S02]  /*21c50*/  @P4 LEA R28, P1, R6.reuse, R188.reuse, 0x1 ;  /* 0x000000bc061c4211 */ /* 0x0c0fe400078208ff */
[CCC-:B------:R-:W-:Y:S01]  /*21c60*/  @P6 LEA.HI.X R25, R6.reuse, R189.reuse, R4.reuse, 0x1, P0 ;  /* 0x000000bd06196211 */ /* 0x1c0fe200000f0c04 */
[----:B------:R-:W-:Y:S01]  /*21c70*/  @!PT LDS RZ, [RZ] ;  /* 0x00000000fffff984 */ /* 0x000fe20000000800 */
[----:B------:R-:W-:Y:S01]  /*21c80*/  @!PT LDS RZ, [RZ] ;  /* 0x00000000fffff984 */ /* 0x000fe20000000800 */
[----:B------:R-:W-:Y:S01]  /*21c90*/  @!PT LDS RZ, [RZ] ;  /* 0x00000000fffff984 */ /* 0x000fe20000000800 */
[----:B------:R4:W-:Y:S01]  /*21ca0*/  @P4 LDGSTS.E.BYPASS.LTC128B.128 [R246+0x14800], [R10.64+0x100] ;  /* 0x148001000af64fae */ /* 0x0009e2000b901d44 */
[CCC-:B------:R-:W-:Y:S02]  /*21cb0*/  @P5 LEA.HI.X R31, R6.reuse, R189.reuse, R4.reuse, 0x1, P2 ;  /* 0x000000bd061f5211 */ /* 0x1c0fe400010f0c04 */
[CCC-:B------:R-:W-:Y:S01]  /*21cc0*/  @P4 LEA.HI.X R29, R6.reuse, R189.reuse, R4.reuse, 0x1, P1 ;  /* 0x000000bd061d4211 */ /* 0x1c0fe200008f0c04 */
[----:B------:R-:W-:Y:S01]  /*21cd0*/  @!P4 STS.128 [R246+0x14800], RZ ;  /* 0x014800fff600c388 */ /* 0x000fe20000000c00 */
[C---:B------:R-:W-:Y:S03]  /*21ce0*/  @P3 LEA R188, P0, R6.reuse, R188, 0x1 ;  /* 0x000000bc06bc3211 */ /* 0x040fe600078008ff */
[----:B------:R-:W-:Y:S01]  /*21cf0*/  @!PT LDS RZ, [RZ] ;  /* 0x00000000fffff984 */ /* 0x000fe20000000800 */
[----:B------:R-:W-:Y:S01]  /*21d00*/  @!PT LDS RZ, [RZ] ;  /* 0x00000000fffff984 */ /* 0x000fe20000000800 */
[----:B------:R-:W-:Y:S01]  /*21d10*/  @!PT LDS RZ, [RZ] ;  /* 0x00000000fffff984 */ /* 0x000fe20000000800 */
[----:B------:R4:W-:Y:S01]  /*21d20*/  @P3 LDGSTS.E.BYPASS.LTC128B.128 [R246+0x16800], [R8.64+0x180] ;  /* 0x1680018008f63fae */ /* 0x0009e2000b901d44 */
[----:B------:R-:W-:Y:S02]  /*21d30*/  @P3 LEA.HI.X R189, R6, R189, R4, 0x1, P0 ;  /* 0x000000bd06bd3211 */ /* 0x000fe400000f0c04 */
[----:B------:R-:W-:Y:S01]  /*21d40*/  ISETP.GT.AND P0, PT, R250, R239, PT ;  /* 0x000000effa00720c */ /* 0x000fe20003f04270 */
        /* <DEDUP_REMOVED lines=42> */
[----:B----4-:R-:W4:Y:S04]  /*21ff0*/  LDSM.16.M88.4 R8, [R229+0x8000] ;  /* 0x00800000e508783b */ /* 0x010f280000000200 */
[----:B--2---:R-:W2:Y:S04]  /*22000*/  LDSM.16.M88.4 R16, [R229+0x8800] ;  /* 0x00880000e510783b */ /* 0x004ea80000000200 */
[----:B-1----:R-:W5:Y:S04]  /*22010*/  LDSM.16.M88.4 R24, [R229+0x9000] ;  /* 0x00900000e518783b */ /* 0x002f680000000200 */
[----:B------:R-:W0:Y:S04]  /*22020*/  LDGDEPBAR ;  /* 0x00000000000079af */ /* 0x000e280000000000 */
[----:B------:R-:W1:Y:S04]  /*22030*/  LDSM.16.M88.4 R168, [R229+0x9800] ;  /* 0x00980000e5a8783b */ /* 0x000e680000000200 */
[----:B------:R-:W-:Y:S04]  /*22040*/  LDSM.16.M88.4 R172, [R228] ;  /* 0x00000000e4ac783b */ /* 0x000fe80000000200 */
[----:B------:R-:W1:Y:S04]  /*22050*/  LDSM.16.M88.4 R176, [R227] ;  /* 0x00000000e3b0783b */ /* 0x000e680000000200 */
[----:B------:R-:W1:Y:S04]  /*22060*/  LDSM.16.M88.4 R180, [R223] ;  /* 0x00000000dfb4783b */ /* 0x000e680000000200 */
[----:B------:R-:W1:Y:S04]  /*22070*/  LDSM.16.M88.4 R184, [R222] ;  /* 0x00000000deb8783b */ /* 0x000e680000000200 */
[----:B---3--:R-:W3:Y:S01]  /*22080*/  LDSM.16.M88.4 R188, [R221] ;  /* 0x00000000ddbc783b */ /* 0x008ee20000000200 */
[C---:B----4-:R-:W-:Y:S03]  /*22090*/  HMMA.16816.F32.BF16 R4, R32.reuse, R8, RZ ;  /* 0x000000082004723c */ /* 0x050fe600000418ff */
[----:B------:R-:W-:Y:S04]  /*220a0*/  LDSM.16.M88.4 R192, [R226] ;  /* 0x00000000e2c0783b */ /* 0x000fe80000000200 */
[----:B------:R-:W4:Y:S01]  /*220b0*/  LDSM.16.M88.4 R196, [R224+0x8000] ;  /* 0x00800000e0c4783b */ /* 0x000f220000000200 */
[C---:B------:R-:W-:Y:S03]  /*220c0*/  HMMA.16816.F32.BF16 R8, R32.reuse, R10, RZ ;  /* 0x0000000a2008723c */ /* 0x040fe600000418ff */
[----:B------:R-:W3:Y:S04]  /*220d0*/  LDSM.16.M88.4 R200, [R224+0x8800] ;  /* 0x00880000e0c8783b */ /* 0x000ee80000000200 */
[----:B------:R-:W-:Y:S01]  /*220e0*/  LDSM.16.M88.4 R204, [R224+0x9800] ;  /* 0x00980000e0cc783b */ /* 0x000fe20000000200 */
[C---:B--2---:R-:W-:Y:S08]  /*220f0*/  HMMA.16816.F32.BF16 R12, R32.reuse, R16, RZ ;  /* 0x00000010200c723c */ /* 0x044ff000000418ff */
[C---:B------:R-:W-:Y:S08]  /*22100*/  HMMA.16816.F32.BF16 R16, R32.reuse, R18, RZ ;  /* 0x000000122010723c */ /* 0x040ff000000418ff */
[C---:B-----5:R-:W-:Y:S08]  /*22110*/  HMMA.16816.F32.BF16 R20, R32.reuse, R24, RZ ;  /* 0x000000182014723c */ /* 0x060ff000000418ff */
[C---:B------:R-:W-:Y:S08]  /*22120*/  HMMA.16816.F32.BF16 R24, R32.reuse, R26, RZ ;  /* 0x0000001a2018723c */ /* 0x040ff000000418ff */
[C---:B-1----:R-:W-:Y:S08]  /*22130*/  HMMA.16816.F32.BF16 R28, R32.reuse, R168, RZ ;  /* 0x000000a8201c723c */ /* 0x042ff000000418ff */
[----:B------:R-:W-:Y:S01]  /*22140*/  HMMA.16816.F32.BF16 R32, R32, R170, RZ ;  /* 0x000000aa2020723c */ /* 0x000fe200000418ff */
[----:B------:R-:W1:Y:S07]  /*22150*/  LDSM.16.M88.4 R168, [R224+0x9000] ;  /* 0x00900000e0a8783b */ /* 0x000e6e0000000200 */
[C---:B------:R-:W-:Y:S08]  /*22160*/  HMMA.16816.F32.BF16 R4, R172.reuse, R176, R4 ;  /* 0x000000b0ac04723c */ /* 0x040ff00000041804 */
[C---:B------:R-:W-:Y:S01]  /*22170*/  HMMA.16816.F32.BF16 R8, R172.reuse, R178, R8 ;  /* 0x000000b2ac08723c */ /* 0x040fe20000041808 */
[----:B------:R-:W-:Y:S07]  /*22180*/  LDSM.16.M88.4 R176, [R225] ;  /* 0x00000000e1b0783b */ /* 0x000fee0000000200 */
[C---:B------:R-:W-:Y:S08]  /*22190*/  HMMA.16816.F32.BF16 R12, R172.reuse, R180, R12 ;  /* 0x000000b4ac0c723c */ /* 0x040ff0000004180c */
[C---:B------:R-:W-:Y:S01]  /*221a0*/  HMMA.16816.F32.BF16 R16, R172.reuse, R182, R16 ;  /* 0x000000b6ac10723c */ /* 0x040fe20000041810 */
[----:B------:R-:W2:Y:S07]  /*221b0*/  LDSM.16.M88.4 R180, [R220] ;  /* 0x00000000dcb4783b */ /* 0x000eae0000000200 */
[C---:B------:R-:W-:Y:S08]  /*221c0*/  HMMA.16816.F32.BF16 R20, R172.reuse, R184, R20 ;  /* 0x000000b8ac14723c */ /* 0x040ff00000041814 */
[C---:B------:R-:W-:Y:S01]  /*221d0*/  HMMA.16816.F32.BF16 R24, R172.reuse, R186, R24 ;  /* 0x000000baac18723c */ /* 0x040fe20000041818 */
[----:B------:R-:W5:Y:S07]  /*221e0*/  LDSM.16.M88.4 R184, [R220+0x800] ;  /* 0x00080000dcb8783b */ /* 0x000f6e0000000200 */
[C---:B---3--:R-:W-:Y:S08]  /*221f0*/  HMMA.16816.F32.BF16 R28, R172.reuse, R188, R28 ;  /* 0x000000bcac1c723c */ /* 0x048ff0000004181c */
[----:B------:R-:W-:Y:S01]  /*22200*/  HMMA.16816.F32.BF16 R32, R172, R190, R32 ;  /* 0x000000beac20723c */ /* 0x000fe20000041820 */
[----:B------:R-:W3:Y:S04]  /*22210*/  LDSM.16.M88.4 R172, [R220+0x1000] ;  /* 0x00100000dcac783b */ /* 0x000ee80000000200 */
[----:B------:R-:W2:Y:S03]  /*22220*/  LDSM.16.M88.4 R188, [R220+0x1800] ;  /* 0x00180000dcbc783b */ /* 0x000ea60000000200 */
[C---:B----4-:R-:W-:Y:S08]  /*22230*/  HMMA.16816.F32.BF16 R4, R192.reuse, R196, R4 ;  /* 0x000000c4c004723c */ /* 0x050ff00000041804 */
[C---:B------:R-:W-:Y:S01]  /*22240*/  HMMA.16816.F32.BF16 R8, R192.reuse, R198, R8 ;  /* 0x000000c6c008723c */ /* 0x040fe20000041808 */
[----:B------:R-:W-:Y:S07]  /*22250*/  LDSM.16.M88.4 R196, [R229+0xa000] ;  /* 0x00a00000e5c4783b */ /* 0x000fee0000000200 */
[C---:B------:R-:W-:Y:S08]  /*22260*/  HMMA.16816.F32.BF16 R12, R192.reuse, R200, R12 ;  /* 0x000000c8c00c723c */ /* 0x040ff0000004180c */
[C---:B------:R-:W-:Y:S01]  /*22270*/  HMMA.16816.F32.BF16 R16, R192.reuse, R202, R16 ;  /* 0x000000cac010723c */ /* 0x040fe20000041810 */
[----:B------:R-:W-:Y:S07]  /*22280*/  LDSM.16.M88.4 R200, [R229+0xa800] ;  /* 0x00a80000e5c8783b */ /* 0x000fee0000000200 */
[C---:B-1----:R-:W-:Y:S08]  /*22290*/  HMMA.16816.F32.BF16 R20, R192.reuse, R168, R20 ;  /* 0x000000a8c014723c */ /* 0x042ff00000041814 */
[C---:B------:R-:W-:Y:S01]  /*222a0*/  HMMA.16816.F32.BF16 R24, R192.reuse, R170, R24 ;  /* 0x000000aac018723c */ /* 0x040fe20000041818 */
[----:B------:R-:W1:Y:S07]  /*222b0*/  LDSM.16.M88.4 R168, [R230+0x2000] ;  /* 0x00200000e6a8783b */ /* 0x000e6e0000000200 */
[C---:B------:R-:W-:Y:S08]  /*222c0*/  HMMA.16816.F32.BF16 R28, R192.reuse, R204, R28 ;  /* 0x000000ccc01c723c */ /* 0x040ff0000004181c */
[----:B------:R-:W-:Y:S01]  /*222d0*/  HMMA.16816.F32.BF16 R32, R192, R206, R32 ;  /* 0x000000cec020723c */ /* 0x000fe20000041820 */
[----:B------:R-:W4:Y:S04]  /*222e0*/  LDSM.16.M88.4 R192, [R229+0xb000] ;  /* 0x00b00000e5c0783b */ /* 0x000f280000000200 */
[----:B------:R-:W1:Y:S03]  /*222f0*/  LDSM.16.M88.4 R204, [R229+0xb800] ;  /* 0x00b80000e5cc783b */ /* 0x000e660000000200 */
[C---:B--2---:R-:W-:Y:S08]  /*22300*/  HMMA.16816.F32.BF16 R4, R176.reuse, R180, R4 ;  /* 0x000000b4b004723c */ /* 0x044ff00000041804 */
[C---:B------:R-:W-:Y:S01]  /*22310*/  HMMA.16816.F32.BF16 R8, R176.reuse, R182, R8 ;  /* 0x000000b6b008723c */ /* 0x040fe20000041808 */
[----:B------:R-:W-:Y:S07]  /*22320*/  LDSM.16.M88.4 R180, [R219] ;  /* 0x00000000dbb4783b */ /* 0x000fee0000000200 */
[C---:B-----5:R-:W-:Y:S08]  /*22330*/  HMMA.16816.F32.BF16 R12, R176.reuse, R184, R12 ;  /* 0x000000b8b00c723c */ /* 0x060ff0000004180c */
[C---:B------:R-:W-:Y:S01]  /*22340*/  HMMA.16816.F32.BF16 R16, R176.reuse, R186, R16 ;  /* 0x000000bab010723c */ /* 0x040fe20000041810 */
[----:B------:R-:W-:Y:S07]  /*22350*/  LDSM.16.M88.4 R184, [R218] ;  /* 0x00000000dab8783b */ /* 0x000fee0000000200 */
[C---:B---3--:R-:W-:Y:S08]  /*22360*/  HMMA.16816.F32.BF16 R20, R176.reuse, R172, R20 ;  /* 0x000000acb014723c */ /* 0x048ff00000041814 */
[C---:B------:R-:W-:Y:S01]  /*22370*/  HMMA.16816.F32.BF16 R24, R176.reuse, R174, R24 ;  /* 0x000000aeb018723c */ /* 0x040fe20000041818 */
[----:B------:R-:W2:Y:S07]  /*22380*/  LDSM.16.M88.4 R172, [R228+0x2000] ;  /* 0x00200000e4ac783b */ /* 0x000eae0000000200 */
[C---:B------:R-:W-:Y:S08]  /*22390*/  HMMA.16816.F32.BF16 R28, R176.reuse, R188, R28 ;  /* 0x000000bcb01c723c */ /* 0x040ff0000004181c */
[----:B------:R-:W-:Y:S01]  /*223a0*/  HMMA.16816.F32.BF16 R32, R176, R190, R32 ;  /* 0x000000beb020723c */ /* 0x000fe20000041820 */
[----:B------:R-:W3:Y:S04]  /*223b0*/  LDSM.16.M88.4 R176, [R217] ;  /* 0x00000000d9b0783b */ /* 0x000ee80000000200 */
[----:B------:R-:W5:Y:S03]  /*223c0*/  LDSM.16.M88.4 R188, [R216] ;  /* 0x00000000d8bc783b */ /* 0x000f660000000200 */
[C---:B-1----:R-:W-:Y:S08]  /*223d0*/  HMMA.16816.F32.BF16 R4, R168.reuse, R196, R4 ;  /* 0x000000c4a804723c */ /* 0x042ff00000041804 */
[C---:B------:R-:W-:Y:S01]  /*223e0*/  HMMA.16816.F32.BF16 R8, R168.reuse, R198, R8 ;  /* 0x000000c6a808723c */ /* 0x040fe20000041808 */
[----:B------:R-:W-:Y:S07]  /*223f0*/  LDSM.16.M88.4 R196, [R224+0xa000] ;  /* 0x00a00000e0c4783b */ /* 0x000fee0000000200 */
[C---:B------:R-:W-:Y:S08]  /*22400*/  HMMA.16816.F32.BF16 R12, R168.reuse, R200, R12 ;  /* 0x000000c8a80c723c */ /* 0x040ff0000004180c */
[C---:B------:R-:W-:Y:S01]  /*22410*/  HMMA.16816.F32.BF16 R16, R168.reuse, R202, R16 ;  /* 0x000000caa810723c */ /* 0x040fe20000041810 */
[----:B------:R-:W-:Y:S07]  /*22420*/  LDSM.16.M88.4 R200, [R224+0xa800] ;  /* 0x00a80000e0c8783b */ /* 0x000fee0000000200 */
[C---:B----4-:R-:W-:Y:S08]  /*22430*/  HMMA.16816.F32.BF16 R20, R168.reuse, R192, R20 ;  /* 0x000000c0a814723c */ /* 0x050ff00000041814 */
        /* <DEDUP_REMOVED lines=15> */
[C---:B-----5:R-:W-:Y:S08]  /*22530*/  HMMA.16816.F32.BF16 R28, R172.reuse, R188, R28 ;  /* 0x000000bcac1c723c */ /* 0x060ff0000004181c */
[----:B------:R-:W-:Y:S01]  /*22540*/  HMMA.16816.F32.BF16 R32, R172, R190, R32 ;  /* 0x000000beac20723c */ /* 0x000fe20000041820 */
[----:B------:R-:W3:Y:S04]  /*22550*/  LDSM.16.M88.4 R172, [R220+0x3000] ;  /* 0x00300000dcac783b */ /* 0x000ee80000000200 */
[----:B------:R-:W5:Y:S03]  /*22560*/  LDSM.16.M88.4 R188, [R220+0x3800] ;  /* 0x00380000dcbc783b */ /* 0x000f660000000200 */
        /* <DEDUP_REMOVED lines=16> */
[C---:B------:R-:W-:Y:S08]  /*22670*/  HMMA.16816.F32.BF16 R12, R176.reuse, R184, R12 ;  /* 0x000000b8b00c723c */ /* 0x040ff0000004180c */
[C---:B------:R-:W-:Y:S01]  /*22680*/  HMMA.16816.F32.BF16 R16, R176.reuse, R186, R16 ;  /* 0x000000bab010723c */ /* 0x040fe20000041810 */
[----:B------:R-:W-:Y:S07]  /*22690*/  LDSM.16.M88.4 R184, [R214] ;  /* 0x00000000d6b8783b */ /* 0x000fee0000000200 */
[C---:B---3--:R-:W-:Y:S08]  /*226a0*/  HMMA.16816.F32.BF16 R20, R176.reuse, R172, R20 ;  /* 0x000000acb014723c */ /* 0x048ff00000041814 */
[C---:B------:R-:W-:Y:S01]  /*226b0*/  HMMA.16816.F32.BF16 R24, R176.reuse, R174, R24 ;  /* 0x000000aeb018723c */ /* 0x040fe20000041818 */
[----:B------:R-:W2:Y:S07]  /*226c0*/  LDSM.16.M88.4 R172, [R228+0x4000] ;  /* 0x00400000e4ac783b */ /* 0x000eae0000000200 */
[C---:B-----5:R-:W-:Y:S08]  /*226d0*/  HMMA.16816.F32.BF16 R28, R176.reuse, R188, R28 ;  /* 0x000000bcb01c723c */ /* 0x060ff0000004181c */
        /* <DEDUP_REMOVED lines=81> */
[C---:B-1----:R-:W-:Y:S01]  /*22bf0*/  HMMA.16816.F32.BF16 R4, R192.reuse, R196, R4 ;  /* 0x000000c4c004723c */ /* 0x042fe20000041804 */
[----:B------:R-:W-:Y:S04]  /*22c00*/  DEPBAR.LE SB0, 0x0 ;  /* 0x000080000000791a */ /* 0x000fe80000000000 */
[----:B------:R-:W-:Y:S03]  /*22c10*/  BAR.SYNC.DEFER_BLOCKING 0x0 ;  /* 0x0000000000007b1d */ /* 0x000fe60000010000 */
[C---:B------:R-:W-:Y:S08]  /*22c20*/  HMMA.16816.F32.BF16 R8, R192.reuse, R198, R8 ;  /* 0x000000c6c008723c */ /* 0x040ff00000041808 */
[C---:B------:R-:W-:Y:S08]  /*22c30*/  HMMA.16816.F32.BF16 R12, R192.reuse, R200, R12 ;  /* 0x000000c8c00c723c */ /* 0x040ff0000004180c */
[C---:B------:R-:W-:Y:S08]  /*22c40*/  HMMA.16816.F32.BF16 R16, R192.reuse, R202, R16 ;  /* 0x000000cac010723c */ /* 0x040ff00000041810 */
[C---:B----4-:R-:W-:Y:S08]  /*22c50*/  HMMA.16816.F32.BF16 R20, R192.reuse, R168, R20 ;  /* 0x000000a8c014723c */ /* 0x050ff00000041814 */
        /* <DEDUP_REMOVED lines=9> */
[C---:B-----5:R-:W-:Y:S07]  /*22cf0*/  HMMA.16816.F32.BF16 R28, R176.reuse, R188, R28 ;  /* 0x000000bcb01c723c */ /* 0x060fee000004181c */
[----:B------:R-:W-:Y:S01]  /*22d00*/  IMAD.MOV.U32 R188, RZ, RZ, R164 ;  /* 0x000000ffffbc7224 */ /* 0x000fe200078e00a4 */
[----:B------:R-:W-:Y:S04]  /*22d10*/  HMMA.16816.F32.BF16 R32, R176, R190, R32 ;  /* 0x000000beb020723c */ /* 0x000fe80000041820 */
[----:B------:R-:W-:Y:S04]  /*22d20*/  IMAD.MOV.U32 R189, RZ, RZ, R165 ;  /* 0x000000ffffbd7224 */ /* 0x000fe800078e00a5 */
[----:B------:R-:W-:-:S11]  /*22d30*/  @!P0 BRA `(.L_x_1953) ;  /* 0x00000be000008947 */ /* 0x000fd60003800000 */
[----:B------:R-:W-:Y:S01]  /*22d40*/  ISETP.NE.U32.AND P0, PT, R248, RZ, PT ;  /* 0x000000fff800720c */ /* 0x000fe20003f05070 */
        /* <DEDUP_REMOVED lines=8> */
[----:B------:R-:W3:Y:S02]  /*22dd0*/  LD.E.64 R176, [R2.64+0x20] ;  /* 0x0000200402b07980 */ /* 0x000ee4000c101b00 */
[----:B------:R-:W-:Y:S02]  /*22de0*/  IABS R166, R170 ;  /* 0x000000aa00a67213 */ /* 0x000fe40000000000 */
[-C--:B--2---:R-:W-:Y:S02]  /*22df0*/  IABS R171, R174.reuse ;  /* 0x000000ae00ab7213 */ /* 0x084fe40000000000 */
[-C--:B------:R-:W-:Y:S02]  /*22e00*/  IABS R169, R174.reuse ;  /* 0x000000ae00a97213 */ /* 0x080fe40000000000 */
[----:B------:R-:W1:Y:S01]  /*22e10*/  I2F.RP R168, R171 ;  /* 0x000000ab00a87306 */ /* 0x000e620000209400 */
[-C--:B------:R-:W-:Y:S02]  /*22e20*/  LOP3.LUT R170, R170, R174.reuse, RZ, 0x3c, !PT ;  /* 0x000000aeaaaa7212 */ /* 0x080fe400078e3cff */
[----:B------:R-:W-:Y:S07]  /*22e30*/  IMAD.MOV R169, RZ, RZ, -R169 ;  /* 0x000000ffffa97224 */ /* 0x000fee00078e0aa9 */
[----:B-1----:R-:W1:Y:S02]  /*22e40*/  MUFU.RCP R164, R168 ;  /* 0x000000a800a47308 */ /* 0x002e640000001000 */
[----:B-1----:R-:W-:Y:S08]  /*22e50*/  IADD3 R172, R164, 0xffffffe, RZ ;  /* 0x0ffffffea4ac7810 */ /* 0x002ff00007ffe0ff */
[----:B------:R-:W1:Y:S02]  /*22e60*/  F2I.FTZ.U32.TRUNC.NTZ R173, R172 ;  /* 0x000000ac00ad7305 */ /* 0x000e64000021f000 */
[--C-:B-1----:R-:W-:Y:S02]  /*22e70*/  IMAD.MOV R164, RZ, RZ, -R173.reuse ;  /* 0x000000ffffa47224 */ /* 0x102fe400078e0aad */
[----:B------:R-:W-:Y:S02]  /*22e80*/  IMAD.MOV.U32 R172, RZ, RZ, RZ ;  /* 0x000000ffffac7224 */ /* 0x000fe400078e00ff */
[----:B------:R-:W-:Y:S01]  /*22e90*/  IMAD R175, R164, R171, RZ ;  /* 0x000000aba4af7224 */ /* 0x000fe200078e02ff */
[----:B------:R-:W-:Y:S02]  /*22ea0*/  IABS R164, R165 ;  /* 0x000000a500a47213 */ /* 0x000fe40000000000 */
[----:B------:R-:W-:Y:S01]  /*22eb0*/  LOP3.LUT R165, R165, R174, RZ, 0x3c, !PT ;  /* 0x000000aea5a57212 */ /* 0x000fe200078e3cff */
[----:B------:R-:W-:Y:S06]  /*22ec0*/  IMAD.HI.U32 R173, R173, R175, R172 ;  /* 0x000000afadad7227 */ /* 0x000fec00078e00ac */
[C---:B------:R-:W-:Y:S04]  /*22ed0*/  IMAD.HI.U32 R168, R173.reuse, R166, RZ ;  /* 0x000000a6ada87227 */ /* 0x040fe800078e00ff */
        /* <DEDUP_REMOVED lines=12> */
[----:B------:R-:W-:Y:S01]  /*22fa0*/  LOP3.LUT R164, RZ, R174, RZ, 0x33, !PT ;  /* 0x000000aeffa47212 */ /* 0x000fe200078e33ff */
[----:B------:R-:W2:Y:S04]  /*22fb0*/  LD.E.64 R170, [R2.64+0x38] ;  /* 0x0000380402aa7980 */ /* 0x000ea8000c101b00 */
        /* <DEDUP_REMOVED lines=19> */
[----:B------:R-:W-:Y:S02]  /*230f0*/  IMAD R166, R170, R169, R166 ;  /* 0x000000a9aaa67224 */ /* 0x000fe400078e02a6 */
[----:B------:R-:W-:Y:S02]  /*23100*/  IMAD.MOV.U32 R168, RZ, RZ, R174 ;  /* 0x000000ffffa87224 */ /* 0x000fe400078e00ae */
[----:B------:R-:W-:Y:S02]  /*23110*/  IMAD.IADD R169, R175, 0x1, R166 ;  /* 0x00000001afa97824 */ /* 0x000fe400078e02a6 */
[----:B----4-:R-:W-:Y:S04]  /*23120*/  IMAD.IADD R165, R164, 0x1, -R165 ;  /* 0x00000001a4a57824 */ /* 0x010fe800078e0aa5 */
[----:B---3--:R-:W-:Y:S01]  /*23130*/  IMAD R171, R177, R165, RZ ;  /* 0x000000a5b1ab7224 */ /* 0x008fe200078e02ff */
[----:B------:R-:W-:Y:S01]  /*23140*/  SHF.R.S32.HI R164, RZ, 0x1f, R165 ;  /* 0x0000001fffa47819 */ /* 0x000fe200000114a5 */
[----:B------:R-:W-:Y:S04]  /*23150*/  IMAD.WIDE.U32 R168, R165, R176, R168 ;  /* 0x000000b0a5a87225 */ /* 0x000fe800078e00a8 */
[----:B------:R-:W-:Y:S04]  /*23160*/  IMAD R171, R176, R164, R171 ;  /* 0x000000a4b0ab7224 */ /* 0x000fe800078e02ab */
[----:B------:R-:W-:Y:S01]  /*23170*/  IMAD.IADD R164, R169, 0x1, R171 ;  /* 0x00000001a9a47824 */ /* 0x000fe200078e02ab */
[----:B------:R-:W-:-:S05]  /*23180*/  BRA `(.L_x_1956) ;  /* 0x0000004000007947 */ /* 0x000fca0003800000 */
.L_x_1955:
[----:B------:R-:W-:Y:S02]  /*23190*/  ULDC.64 UR4, c[0x0][0x118] ;  /* 0x0000460000047ab9 */ /* 0x000fe40000000a00 */
[----:B------:R-:W2:Y:S02]  /*231a0*/  LD.E R168, [R2.64+0x38] ;  /* 0x0000380402a87980 */ /* 0x000ea4000c101900 */
[----:B--2---:R-:W-:Y:S04]  /*231b0*/  LEA R168, -R168, RZ, 0x6 ;  /* 0x000000ffa8a87211 */ /* 0x004fe800078e31ff */
[----:B------:R-:W-:Y:S02]  /*231c0*/  SHF.R.S32.HI R164, RZ, 0x1f, R168 ;  /* 0x0000001fffa47819 */ /* 0x000fe400000114a8 */
.L_x_1956:
[----:B------:R-:W-:Y:S05]  /*231d0*/  BSYNC B0 ;  /* 0x0000000000007941 */ /* 0x000fea0003800000 */
.L_x_1954:
[CC--:B------:R-:W-:Y:S01]  /*231e0*/  LEA R178, P0, R168.reuse, R240.reuse, 0x1 ;  /* 0x000000f0a8b27211 */ /* 0x0c0fe200078008ff */
        /* <DEDUP_REMOVED lines=13> */
[CC--:B------:R-:W-:Y:S01]  /*232c0*/  @P5 LEA.HI.X R173, R169.reuse, R241.reuse, R166, 0x1, P0 ;  /* 0x000000f1a9ad5211 */ /* 0x0c0fe200000f0ca6 */
        /* <DEDUP_REMOVED lines=101> */
.L_x_1953:
[----:B------:R-:W-:Y:S05]  /*23920*/  BSYNC B1 ;  /* 0x0000000000017941 */ /* 0x000fea0003800000 */
.L_x_1952:
[----:B------:R-:W-:Y:S01]  /*23930*/  ULDC.64 UR4, c[0x0][0x118] ;  /* 0x0000460000047ab9 */ /* 0x000fe20000000a00 */
[----:B------:R-:W-:Y:S01]  /*23940*/  FMNMX.FTZ R164, R4, R167, !PT ;  /* 0x000000a704a47209 */ /* 0x000fe20007810000 */
[----:B------:R2:W3:Y:S01]  /*23950*/  LD.E R165, [R2.64+0xdc] ;  /* 0x0000dc0402a57980 */ /* 0x0004e2000c101900 */
[----:B------:R-:W-:Y:S02]  /*23960*/  FMNMX.FTZ R166, R6, R0, !PT ;  /* 0x0000000006a67209 */ /* 0x000fe40007810000 */
[----:B-1----:R-:W-:Y:S01]  /*23970*/  FMNMX.FTZ R169, R5, R164, !PT ;  /* 0x000000a405a97209 */ /* 0x002fe20007810000 */
        /* <DEDUP_REMOVED lines=11> */
[----:B--2---:R-:W-:Y:S02]  /*23a30*/  FMNMX.FTZ R2, R16, R169, !PT ;  /* 0x000000a910027209 */ /* 0x004fe40007810000 */
        /* <DEDUP_REMOVED lines=22> */
[----:B------:R-:W2:Y:S01]  /*23ba0*/  SHFL.BFLY PT, R2, R169, 0x2, 0x1f ;  /* 0x0c401f00a9027f89 */ /* 0x000ea200000e0000 */
[----:B-1----:R-:W-:Y:S07]  /*23bb0*/  FMNMX.FTZ R171, R168, R3, !PT ;  /* 0x00000003a8ab7209 */ /* 0x002fee0007810000 */
[----:B------:R-:W1:Y:S01]  /*23bc0*/  SHFL.BFLY PT, R164, R171, 0x1, 0x1f ;  /* 0x0c201f00aba47f89 */ /* 0x000e6200000e0000 */
[----:B--2---:R-:W-:Y:S07]  /*23bd0*/  FMNMX.FTZ R166, R169, R2, !PT ;  /* 0x00000002a9a67209 */ /* 0x004fee0007810000 */
[----:B------:R-:W2:Y:S01]  /*23be0*/  SHFL.BFLY PT, R3, R166, 0x1, 0x1f ;  /* 0x0c201f00a6037f89 */ /* 0x000ea200000e0000 */
[----:B-1----:R-:W-:Y:S04]  /*23bf0*/  FMNMX.FTZ R164, R171, R164, !PT ;  /* 0x000000a4aba47209 */ /* 0x002fe80007810000 */
[C---:B------:R-:W-:Y:S01]  /*23c00*/  FSETP.NEU.FTZ.AND P0, PT, R164.reuse, -INF , PT ;  /* 0xff800000a400780b */ /* 0x040fe20003f1d000 */
[----:B------:R-:W-:Y:S01]  /*23c10*/  FADD.FTZ R2, -R164, R167 ;  /* 0x000000a7a4027221 */ /* 0x000fe20000010100 */
[----:B--2---:R-:W-:Y:S05]  /*23c20*/  FMNMX.FTZ R3, R166, R3, !PT ;  /* 0x00000003a6037209 */ /* 0x004fea0007810000 */
[----:B------:R-:W-:Y:S02]  /*23c30*/  FADD.FTZ R168, -R3, R0 ;  /* 0x0000000003a87221 */ /* 0x000fe40000010100 */
[C---:B---3--:R-:W-:Y:S02]  /*23c40*/  FMUL.FTZ R167, R165.reuse, R2 ;  /* 0x00000002a5a77220 */ /* 0x048fe40000410000 */
[C---:B------:R-:W-:Y:S02]  /*23c50*/  FMUL.FTZ R198, R165.reuse, R164 ;  /* 0x000000a4a5c67220 */ /* 0x040fe40000410000 */
[----:B------:R1:W2:Y:S01]  /*23c60*/  MUFU.EX2 R2, R167 ;  /* 0x000000a700027308 */ /* 0x0002a20000000800 */
[C---:B------:R-:W-:Y:S02]  /*23c70*/  FMUL.FTZ R196, R165.reuse, R3 ;  /* 0x00000003a5c47220 */ /* 0x040fe40000410000 */
[----:B------:R-:W-:Y:S01]  /*23c80*/  FSEL R198, R198, RZ, P0 ;  /* 0x000000ffc6c67208 */ /* 0x000fe20000000000 */
[----:B------:R-:W-:Y:S01]  /*23c90*/  FMUL.FTZ R0, R165, R168 ;  /* 0x000000a8a5007220 */ /* 0x000fe20000410000 */
[----:B------:R-:W-:Y:S01]  /*23ca0*/  FSETP.NEU.FTZ.AND P0, PT, R3, -INF , PT ;  /* 0xff8000000300780b */ /* 0x000fe20003f1d000 */
[----:B------:R-:W3:Y:S02]  /*23cb0*/  LDSM.16.MT88.4 R168, [R234+0x10000] ;  /* 0x01000000eaa8783b */ /* 0x000ee40000004200 */
[-CC-:B------:R-:W-:Y:S01]  /*23cc0*/  FFMA.FTZ R191, R4, R165.reuse, -R198.reuse ;  /* 0x000000a504bf7223 */ /* 0x180fe200000108c6 */
[----:B------:R-:W-:Y:S01]  /*23cd0*/  FSEL R196, R196, RZ, P0 ;  /* 0x000000ffc4c47208 */ /* 0x000fe20000000000 */
[-CC-:B------:R-:W-:Y:S01]  /*23ce0*/  FFMA.FTZ R166, R5, R165.reuse, -R198.reuse ;  /* 0x000000a505a67223 */ /* 0x180fe200000108c6 */
[----:B------:R-:W4:Y:S01]  /*23cf0*/  MUFU.EX2 R0, R0 ;  /* 0x0000000000007308 */ /* 0x000f220000000800 */
[----:B------:R-:W-:Y:S01]  /*23d00*/  FFMA.FTZ R192, R8, R165, -R198 ;  /* 0x000000a508c07223 */ /* 0x000fe200000108c6 */
[----:B------:R-:W-:Y:S01]  /*23d10*/  ISETP.GT.AND P0, PT, R250, R239, PT ;  /* 0x000000effa00720c */ /* 0x000fe20003f04270 */
[-C--:B------:R-:W-:Y:S02]  /*23d20*/  FFMA.FTZ R190, R7, R165.reuse, -R196 ;  /* 0x000000a507be7223 */ /* 0x080fe400000108c4 */
[-C--:B------:R-:W-:Y:S02]  /*23d30*/  FFMA.FTZ R193, R9, R165.reuse, -R198 ;  /* 0x000000a509c17223 */ /* 0x080fe400000108c6 */
[-CC-:B------:R-:W-:Y:S02]  /*23d40*/  FFMA.FTZ R194, R10, R165.reuse, -R196.reuse ;  /* 0x000000a50ac27223 */ /* 0x180fe400000108c4 */
[-C--:B------:R-:W-:Y:S01]  /*23d50*/  FFMA.FTZ R195, R11, R165.reuse, -R196 ;  /* 0x000000a50bc37223 */ /* 0x080fe200000108c4 */
[----:B------:R-:W-:Y:S01]  /*23d60*/  MUFU.EX2 R191, R191 ;  /* 0x000000bf00bf7308 */ /* 0x000fe20000000800 */
[-C--:B------:R-:W-:Y:S02]  /*23d70*/  FFMA.FTZ R197, R12, R165.reuse, -R198 ;  /* 0x000000a50cc57223 */ /* 0x080fe400000108c6 */
[----:B-1----:R-:W-:Y:S02]  /*23d80*/  FFMA.FTZ R167, R6, R165, -R196 ;  /* 0x000000a506a77223 */ /* 0x002fe400000108c4 */
[C---:B--2---:R-:W-:Y:S02]  /*23d90*/  FMUL.FTZ R4, R2.reuse, R160 ;  /* 0x000000a002047220 */ /* 0x044fe40000410000 */
[C---:B------:R-:W-:Y:S02]  /*23da0*/  FMUL.FTZ R5, R2.reuse, R161 ;  /* 0x000000a102057220 */ /* 0x040fe40000410000 */
[C---:B------:R-:W-:Y:S01]  /*23db0*/  FMUL.FTZ R8, R2.reuse, R156 ;  /* 0x0000009c02087220 */ /* 0x040fe20000410000 */
[----:B------:R-:W1:Y:S01]  /*23dc0*/  MUFU.EX2 R166, R166 ;  /* 0x000000a600a67308 */ /* 0x000e620000000800 */
[C---:B------:R-:W-:Y:S02]  /*23dd0*/  FMUL.FTZ R9, R2.reuse, R157 ;  /* 0x0000009d02097220 */ /* 0x040fe40000410000 */
[----:B------:R-:W-:Y:S02]  /*23de0*/  FMUL.FTZ R36, R2, R36 ;  /* 0x0000002402247220 */ /* 0x000fe40000410000 */
[C---:B----4-:R-:W-:Y:S02]  /*23df0*/  FMUL.FTZ R6, R0.reuse, R162 ;  /* 0x000000a200067220 */ /* 0x050fe40000410000 */
[C---:B------:R-:W-:Y:S02]  /*23e00*/  FMUL.FTZ R7, R0.reuse, R163 ;  /* 0x000000a300077220 */ /* 0x040fe40000410000 */
[C---:B------:R-:W-:Y:S01]  /*23e10*/  FMUL.FTZ R10, R0.reuse, R158 ;  /* 0x0000009e000a7220 */ /* 0x040fe20000410000 */
[----:B------:R-:W-:Y:S01]  /*23e20*/  MUFU.EX2 R167, R167 ;  /* 0x000000a700a77308 */ /* 0x000fe20000000800 */
[----:B------:R-:W-:Y:S02]  /*23e30*/  FMUL.FTZ R11, R0, R159 ;  /* 0x0000009f000b7220 */ /* 0x000fe40000410000 */
[----:B------:R-:W2:Y:S01]  /*23e40*/  LDSM.16.MT88.4 R156, [R231+0x10000] ;  /* 0x01000000e79c783b */ /* 0x000ea20000004200 */
[----:B------:R-:W-:Y:S02]  /*23e50*/  FMUL.FTZ R37, R2, R37 ;  /* 0x0000002502257220 */ /* 0x000fe40000410000 */
[C---:B------:R-:W-:Y:S02]  /*23e60*/  FMUL.FTZ R38, R0.reuse, R38 ;  /* 0x0000002600267220 */ /* 0x040fe40000410000 */
[----:B------:R-:W-:Y:S02]  /*23e70*/  FMUL.FTZ R39, R0, R39 ;  /* 0x0000002700277220 */ /* 0x000fe40000410000 */
        /* <DEDUP_REMOVED lines=16> */
[----:B----4-:R-:W-:Y:S01]  /*23f80*/  F2FP.BF16.PACK_AB R161, R190, R167 ;  /* 0x000000a7bea1723e */ /* 0x010fe200000010ff */
        /* <DEDUP_REMOVED lines=9> */
[----:B------:R-:W4:Y:S01]  /*24020*/  MUFU.EX2 R195, R195 ;  /* 0x000000c300c37308 */ /* 0x000f220000000800 */
[-C--:B------:R-:W-:Y:S02]  /*24030*/  FFMA.FTZ R200, R13, R165.reuse, -R198 ;  /* 0x000000a50dc87223 */ /* 0x080fe400000108c6 */
[-CC-:B------:R-:W-:Y:S01]  /*24040*/  FFMA.FTZ R199, R14, R165.reuse, -R196.reuse ;  /* 0x000000a50ec77223 */ /* 0x180fe200000108c4 */
[----:B-1----:R-:W-:Y:S01]  /*24050*/  F2FP.BF16.PACK_AB R162, R193, R192 ;  /* 0x000000c0c1a2723e */ /* 0x002fe200000010ff */
[----:B------:R-:W-:Y:S02]  /*24060*/  FFMA.FTZ R202, R15, R165, -R196 ;  /* 0x000000a50fca7223 */ /* 0x000fe400000108c4 */
[C---:B------:R-:W-:Y:S02]  /*24070*/  FMUL.FTZ R12, R2.reuse, R152 ;  /* 0x00000098020c7220 */ /* 0x040fe40000410000 */
[----:B------:R-:W-:Y:S01]  /*24080*/  FMUL.FTZ R13, R2, R153 ;  /* 0x00000099020d7220 */ /* 0x000fe20000410000 */
[----:B------:R-:W-:Y:S01]  /*24090*/  MUFU.EX2 R197, R197 ;  /* 0x000000c500c57308 */ /* 0x000fe20000000800 */
[C---:B------:R-:W-:Y:S02]  /*240a0*/  FMUL.FTZ R14, R0.reuse, R154 ;  /* 0x0000009a000e7220 */ /* 0x040fe40000410000 */
[----:B------:R-:W-:Y:S02]  /*240b0*/  FMUL.FTZ R15, R0, R155 ;  /* 0x0000009b000f7220 */ /* 0x000fe40000410000 */
[----:B------:R-:W-:Y:S01]  /*240c0*/  LDSM.16.MT88.4 R152, [R231+0x16000] ;  /* 0x01600000e798783b */ /* 0x000fe20000004200 */
[-CC-:B------:R-:W-:Y:S02]  /*240d0*/  FFMA.FTZ R201, R16, R165.reuse, -R198.reuse ;  /* 0x000000a510c97223 */ /* 0x180fe400000108c6 */
[-C--:B------:R-:W-:Y:S02]  /*240e0*/  FFMA.FTZ R204, R17, R165.reuse, -R198 ;  /* 0x000000a511cc7223 */ /* 0x080fe400000108c6 */
[-CC-:B------:R-:W-:Y:S01]  /*240f0*/  FFMA.FTZ R203, R18, R165.reuse, -R196.reuse ;  /* 0x000000a512cb7223 */ /* 0x180fe200000108c4 */
[----:B------:R-:W1:Y:S01]  /*24100*/  MUFU.EX2 R200, R200 ;  /* 0x000000c800c87308 */ /* 0x000e620000000800 */
[-C--:B------:R-:W-:Y:S01]  /*24110*/  FFMA.FTZ R206, R19, R165.reuse, -R196 ;  /* 0x000000a513ce7223 */ /* 0x080fe200000108c4 */
[----:B----4-:R-:W-:Y:S01]  /*24120*/  F2FP.BF16.PACK_AB R163, R195, R194 ;  /* 0x000000c2c3a3723e */ /* 0x010fe200000010ff */
[-C--:B------:R-:W-:Y:S02]  /*24130*/  FFMA.FTZ R205, R32, R165.reuse, -R198 ;  /* 0x000000a520cd7223 */ /* 0x080fe400000108c6 */
[----:B------:R-:W-:Y:S02]  /*24140*/  FFMA.FTZ R207, R34, R165, -R196 ;  /* 0x000000a522cf7223 */ /* 0x000fe400000108c4 */
[C---:B------:R-:W-:Y:S02]  /*24150*/  FMUL.FTZ R60, R2.reuse, R60 ;  /* 0x0000003c023c7220 */ /* 0x040fe40000410000 */
[C---:B---3--:R-:W-:Y:S01]  /*24160*/  HMMA.16816.F32.BF16 R4, R160.reuse, R168, R4 ;  /* 0x000000a8a004723c */ /* 0x048fe20000041804 */
[----:B------:R-:W-:Y:S04]  /*24170*/  MUFU.EX2 R199, R199 ;  /* 0x000000c700c77308 */ /* 0x000fe80000000800 */
[----:B------:R-:W-:Y:S02]  /*24180*/  FMUL.FTZ R61, R2, R61 ;  /* 0x0000003d023d7220 */ /* 0x000fe40000410000 */
[C---:B------:R-:W-:Y:S01]  /*24190*/  FMUL.FTZ R62, R0.reuse, R62 ;  /* 0x0000003e003e7220 */ /* 0x040fe20000410000 */
[C---:B------:R-:W-:Y:S01]  /*241a0*/  HMMA.16816.F32.BF16 R8, R160.reuse, R170, R8 ;  /* 0x000000aaa008723c */ /* 0x040fe20000041808 */
[----:B------:R-:W3:Y:S02]  /*241b0*/  LDSM.16.MT88.4 R168, [R234+0x12000] ;  /* 0x01200000eaa8783b */ /* 0x000ee40000004200 */
[----:B------:R-:W4:Y:S01]  /*241c0*/  MUFU.EX2 R202, R202 ;  /* 0x000000ca00ca7308 */ /* 0x000f220000000800 */
[----:B------:R-:W-:Y:S02]  /*241d0*/  FMUL.FTZ R63, R0, R63 ;  /* 0x0000003f003f7220 */ /* 0x000fe40000410000 */
[C---:B------:R-:W-:Y:S02]  /*241e0*/  FMUL.FTZ R64, R2.reuse, R64 ;  /* 0x0000004002407220 */ /* 0x040fe40000410000 */
[C---:B------:R-:W-:Y:S04]  /*241f0*/  HMMA.16816.F32.BF16 R36, R160.reuse, R172, R36 ;  /* 0x000000aca024723c */ /* 0x040fe80000041824 */
[----:B------:R-:W-:Y:S01]  /*24200*/  FMUL.FTZ R65, R2, R65 ;  /* 0x0000004102417220 */ /* 0x000fe20000410000 */
[----:B------:R-:W-:Y:S01]  /*24210*/  MUFU.EX2 R201, R201 ;  /* 0x000000c900c97308 */ /* 0x000fe20000000800 */
[C---:B------:R-:W-:Y:S02]  /*24220*/  FMUL.FTZ R66, R0.reuse, R66 ;  /* 0x0000004200427220 */ /* 0x040fe40000410000 */
[C---:B------:R-:W-:Y:S01]  /*24230*/  HMMA.16816.F32.BF16 R40, R160.reuse, R174, R40 ;  /* 0x000000aea028723c */ /* 0x040fe20000041828 */
[----:B------:R-:W5:Y:S03]  /*24240*/  LDSM.16.MT88.4 R172, [R233+0x12000] ;  /* 0x01200000e9ac783b */ /* 0x000f660000004200 */
[----:B------:R-:W-:Y:S02]  /*24250*/  FMUL.FTZ R67, R0, R67 ;  /* 0x0000004300437220 */ /* 0x000fe40000410000 */
[C---:B------:R-:W-:Y:S01]  /*24260*/  FMUL.FTZ R68, R2.reuse, R68 ;  /* 0x0000004402447220 */ /* 0x040fe20000410000 */
[----:B------:R-:W1:Y:S01]  /*24270*/  MUFU.EX2 R204, R204 ;  /* 0x000000cc00cc7308 */ /* 0x000e620000000800 */
[C---:B------:R-:W-:Y:S04]  /*24280*/  HMMA.16816.F32.BF16 R44, R160.reuse, R176, R44 ;  /* 0x000000b0a02c723c */ /* 0x040fe8000004182c */
[----:B------:R-:W-:Y:S02]  /*24290*/  FMUL.FTZ R69, R2, R69 ;  /* 0x0000004502457220 */ /* 0x000fe40000410000 */
[C---:B------:R-:W-:Y:S02]  /*242a0*/  FMUL.FTZ R70, R0.reuse, R70 ;  /* 0x0000004600467220 */ /* 0x040fe40000410000 */
[C---:B------:R-:W-:Y:S01]  /*242b0*/  HMMA.16816.F32.BF16 R48, R160.reuse, R178, R48 ;  /* 0x000000b2a030723c */ /* 0x040fe20000041830 */
[----:B------:R-:W-:Y:S01]  /*242c0*/  LDSM.16.MT88.4 R176, [R231+0x10800] ;  /* 0x01080000e7b0783b */ /* 0x000fe20000004200 */
[----:B------:R-:W-:Y:S02]  /*242d0*/  MUFU.EX2 R203, R203 ;  /* 0x000000cb00cb7308 */ /* 0x000fe40000000800 */
[----:B------:R-:W-:Y:S02]  /*242e0*/  FMUL.FTZ R71, R0, R71 ;  /* 0x0000004700477220 */ /* 0x000fe40000410000 */
[C---:B------:R-:W-:Y:S02]  /*242f0*/  FMUL.FTZ R72, R2.reuse, R72 ;  /* 0x0000004802487220 */ /* 0x040fe40000410000 */
[C---:B--2---:R-:W-:Y:S04]  /*24300*/  HMMA.16816.F32.BF16 R52, R160.reuse, R156, R52 ;  /* 0x0000009ca034723c */ /* 0x044fe80000041834 */
[----:B------:R-:W-:Y:S01]  /*24310*/  FMUL.FTZ R73, R2, R73 ;  /* 0x0000004902497220 */ /* 0x000fe20000410000 */
[----:B------:R-:W2:Y:S01]  /*24320*/  MUFU.EX2 R206, R206 ;  /* 0x000000ce00ce7308 */ /* 0x000ea20000000800 */
[C---:B------:R-:W-:Y:S02]  /*24330*/  FMUL.FTZ R74, R0.reuse, R74 ;  /* 0x0000004a004a7220 */ /* 0x040fe40000410000 */
[C---:B------:R-:W-:Y:S01]  /*24340*/  HMMA.16816.F32.BF16 R56, R160.reuse, R158, R56 ;  /* 0x0000009ea038723c */ /* 0x040fe20000041838 */
[----:B------:R-:W1:Y:S03]  /*24350*/  LDSM.16.MT88.4 R156, [R232+0x12000] ;  /* 0x01200000e89c783b */ /* 0x000e660000004200 */
[----:B------:R-:W-:Y:S02]  /*24360*/  FMUL.FTZ R75, R0, R75 ;  /* 0x0000004b004b7220 */ /* 0x000fe40000410000 */
[C---:B------:R-:W-:Y:S01]  /*24370*/  FMUL.FTZ R76, R2.reuse, R76 ;  /* 0x0000004c024c7220 */ /* 0x040fe20000410000 */
[----:B------:R-:W-:Y:S01]  /*24380*/  MUFU.EX2 R205, R205 ;  /* 0x000000cd00cd7308 */ /* 0x000fe20000000800 */
[C---:B---3--:R-:W-:Y:S04]  /*24390*/  HMMA.16816.F32.BF16 R60, R160.reuse, R168, R60 ;  /* 0x000000a8a03c723c */ /* 0x048fe8000004183c */
[----:B------:R-:W-:Y:S02]  /*243a0*/  FMUL.FTZ R77, R2, R77 ;  /* 0x0000004d024d7220 */ /* 0x000fe40000410000 */
[C---:B------:R-:W-:Y:S02]  /*243b0*/  FMUL.FTZ R78, R0.reuse, R78 ;  /* 0x0000004e004e7220 */ /* 0x040fe40000410000 */
[C---:B------:R-:W-:Y:S01]  /*243c0*/  HMMA.16816.F32.BF16 R64, R160.reuse, R170, R64 ;  /* 0x000000aaa040723c */ /* 0x040fe20000041840 */
[----:B------:R-:W3:Y:S01]  /*243d0*/  LDSM.16.MT88.4 R168, [R231+0x12000] ;  /* 0x01200000e7a8783b */ /* 0x000ee20000004200 */
[----:B------:R-:W-:Y:S02]  /*243e0*/  MUFU.EX2 R207, R207 ;  /* 0x000000cf00cf7308 */ /* 0x000fe40000000800 */
        /* <DEDUP_REMOVED lines=21> */
[----:B------:R-:W-:Y:S03]  /*24540*/  FMUL.FTZ R93, R2, R93 ;  /* 0x0000005d025d7220 */ /* 0x000fe60000410000 */
[C---:B------:R-:W-:Y:S01]  /*24550*/  HMMA.16816.F32.BF16 R88, R160.reuse, R170, R88 ;  /* 0x000000aaa058723c */ /* 0x040fe20000041858 */
[----:B------:R-:W3:Y:S02]  /*24560*/  LDSM.16.MT88.4 R168, [R232+0x14000] ;  /* 0x01400000e8a8783b */ /* 0x000ee40000004200 */
[C---:B------:R-:W-:Y:S02]  /*24570*/  FMUL.FTZ R94, R0.reuse, R94 ;  /* 0x0000005e005e7220 */ /* 0x040fe40000410000 */
        /* <DEDUP_REMOVED lines=14> */
[C---:B-1----:R-:W-:Y:S03]  /*24660*/  HMMA.16816.F32.BF16 R100, R160.reuse, R156, R100 ;  /* 0x0000009ca064723c */ /* 0x042fe60000041864 */
[C---:B------:R-:W-:Y:S02]  /*24670*/  FMUL.FTZ R106, R0.reuse, R106 ;  /* 0x0000006a006a7220 */ /* 0x040fe40000410000 */
[----:B------:R-:W-:Y:S02]  /*24680*/  FMUL.FTZ R107, R0, R107 ;  /* 0x0000006b006b7220 */ /* 0x000fe40000410000 */
[C---:B------:R-:W-:Y:S02]  /*24690*/  FMUL.FTZ R108, R2.reuse, R108 ;  /* 0x0000006c026c7220 */ /* 0x040fe40000410000 */
[----:B------:R-:W-:Y:S03]  /*246a0*/  FMUL.FTZ R109, R2, R109 ;  /* 0x0000006d026d7220 */ /* 0x000fe60000410000 */
[C---:B------:R-:W-:Y:S01]  /*246b0*/  HMMA.16816.F32.BF16 R104, R160.reuse, R158, R104 ;  /* 0x0000009ea068723c */ /* 0x040fe20000041868 */
[----:B------:R-:W1:Y:S02]  /*246c0*/  LDSM.16.MT88.4 R156, [R234+0x16000] ;  /* 0x01600000ea9c783b */ /* 0x000e640000004200 */
[C---:B------:R-:W-:Y:S02]  /*246d0*/  FMUL.FTZ R110, R0.reuse, R110 ;  /* 0x0000006e006e7220 */ /* 0x040fe40000410000 */
[----:B------:R-:W-:Y:S02]  /*246e0*/  FMUL.FTZ R111, R0, R111 ;  /* 0x0000006f006f7220 */ /* 0x000fe40000410000 */
[C---:B------:R-:W-:Y:S02]  /*246f0*/  FMUL.FTZ R112, R2.reuse, R112 ;  /* 0x0000007002707220 */ /* 0x040fe40000410000 */
[----:B------:R-:W-:Y:S03]  /*24700*/  FMUL.FTZ R113, R2, R113 ;  /* 0x0000007102717220 */ /* 0x000fe60000410000 */
[C---:B---3--:R-:W-:Y:S03]  /*24710*/  HMMA.16816.F32.BF16 R108, R160.reuse, R168, R108 ;  /* 0x000000a8a06c723c */ /* 0x048fe6000004186c */
[C---:B------:R-:W-:Y:S02]  /*24720*/  FMUL.FTZ R114, R0.reuse, R114 ;  /* 0x0000007200727220 */ /* 0x040fe40000410000 */
        /* <DEDUP_REMOVED lines=34> */
[C---:B------:R-:W-:Y:S01]  /*24950*/  FMUL.FTZ R140, R2.reuse, R140 ;  /* 0x0000008c028c7220 */ /* 0x040fe20000410000 */
[C---:B------:R-:W-:Y:S01]  /*24960*/  HMMA.16816.F32.BF16 R12, R160.reuse, R170, R12 ;  /* 0x000000aaa00c723c */ /* 0x040fe2000004180c */
[----:B------:R-:W3:Y:S03]  /*24970*/  LDSM.16.MT88.4 R168, [R233+0x10800] ;  /* 0x01080000e9a8783b */ /* 0x000ee60000004200 */
[----:B------:R-:W-:Y:S02]  /*24980*/  FMUL.FTZ R141, R2, R141 ;  /* 0x0000008d028d7220 */ /* 0x000fe40000410000 */
[C---:B------:R-:W-:Y:S02]  /*24990*/  FMUL.FTZ R142, R0.reuse, R142 ;  /* 0x0000008e008e7220 */ /* 0x040fe40000410000 */
[C---:B-----5:R-:W-:Y:S04]  /*249a0*/  HMMA.16816.F32.BF16 R136, R160.reuse, R172, R136 ;  /* 0x000000aca088723c */ /* 0x060fe80000041888 */
[----:B------:R-:W-:Y:S02]  /*249b0*/  FMUL.FTZ R143, R0, R143 ;  /* 0x0000008f008f7220 */ /* 0x000fe40000410000 */
[----:B------:R-:W-:Y:S01]  /*249c0*/  FMUL.FTZ R16, R2, R148 ;  /* 0x0000009402107220 */ /* 0x000fe20000410000 */
[----:B------:R-:W-:Y:S01]  /*249d0*/  F2FP.BF16.PACK_AB R148, R200, R197 ;  /* 0x000000c5c894723e */ /* 0x000fe200000010ff */
[----:B------:R-:W-:Y:S01]  /*249e0*/  FMUL.FTZ R17, R2, R149 ;  /* 0x0000009502117220 */ /* 0x000fe20000410000 */
[----:B----4-:R-:W-:Y:S02]  /*249f0*/  F2FP.BF16.PACK_AB R149, R202, R199 ;  /* 0x000000c7ca95723e */ /* 0x010fe400000010ff */
[C---:B------:R-:W-:Y:S01]  /*24a00*/  HMMA.16816.F32.BF16 R140, R160.reuse, R174, R140 ;  /* 0x000000aea08c723c */ /* 0x040fe2000004188c */
[----:B------:R-:W4:Y:S02]  /*24a10*/  LDSM.16.MT88.4 R172, [R232+0x10800] ;  /* 0x01080000e8ac783b */ /* 0x000f240000004200 */
[----:B------:R-:W-:Y:S01]  /*24a20*/  FMUL.FTZ R18, R0, R150 ;  /* 0x0000009600127220 */ /* 0x000fe20000410000 */
[----:B------:R-:W-:Y:S01]  /*24a30*/  F2FP.BF16.PACK_AB R150, R204, R201 ;  /* 0x000000c9cc96723e */ /* 0x000fe200000010ff */
[----:B------:R-:W-:Y:S01]  /*24a40*/  FMUL.FTZ R19, R0, R151 ;  /* 0x0000009700137220 */ /* 0x000fe20000410000 */
[----:B--2---:R-:W-:Y:S01]  /*24a50*/  F2FP.BF16.PACK_AB R151, R206, R203 ;  /* 0x000000cbce97723e */ /* 0x004fe200000010ff */
[C---:B------:R-:W-:Y:S02]  /*24a60*/  FMUL.FTZ R144, R2.reuse, R144 ;  /* 0x0000009002907220 */ /* 0x040fe40000410000 */
[----:B------:R-:W-:Y:S03]  /*24a70*/  FMUL.FTZ R145, R2, R145 ;  /* 0x0000009102917220 */ /* 0x000fe60000410000 */
[C---:B------:R-:W-:Y:S03]  /*24a80*/  HMMA.16816.F32.BF16 R16, R160.reuse, R152, R16 ;  /* 0x00000098a010723c */ /* 0x040fe60000041810 */
[C---:B------:R-:W-:Y:S02]  /*24a90*/  FMUL.FTZ R146, R0.reuse, R146 ;  /* 0x0000009200927220 */ /* 0x040fe40000410000 */
[C---:B------:R-:W-:Y:S02]  /*24aa0*/  FMUL.FTZ R147, R0.reuse, R147 ;  /* 0x0000009300937220 */ /* 0x040fe40000410000 */
[----:B------:R-:W-:Y:S05]  /*24ab0*/  FFMA.FTZ R167, R0, R252, R167 ;  /* 0x000000fc00a77223 */ /* 0x000fea00000100a7 */
[----:B------:R-:W-:Y:S01]  /*24ac0*/  HMMA.16816.F32.BF16 R144, R160, R154, R144 ;  /* 0x0000009aa090723c */ /* 0x000fe20000041890 */
[----:B------:R-:W2:Y:S02]  /*24ad0*/  LDSM.16.MT88.4 R152, [R234+0x12800] ;  /* 0x01280000ea98783b */ /* 0x000ea40000004200 */
[----:B------:R-:W-:Y:S05]  /*24ae0*/  FADD.FTZ R167, R190, R167 ;  /* 0x000000a7bea77221 */ /* 0x000fea0000010000 */
[C---:B-1----:R-:W-:Y:S01]  /*24af0*/  HMMA.16816.F32.BF16 R4, R148.reuse, R156, R4 ;  /* 0x0000009c9404723c */ /* 0x042fe20000041804 */
[----:B------:R-:W1:Y:S07]  /*24b00*/  LDSM.16.MT88.4 R160, [R233+0x12800] ;  /* 0x01280000e9a0783b */ /* 0x000e6e0000004200 */
        /* <DEDUP_REMOVED lines=32> */
[C---:B------:R-:W-:Y:S04]  /*24d10*/  HMMA.16816.F32.BF16 R108, R148.reuse, R184, R108 ;  /* 0x000000b8946c723c */ /* 0x040fe8000004186c */
[-C--:B------:R-:W-:Y:S02]  /*24d20*/  FFMA.FTZ R183, R23, R165.reuse, -R196 ;  /* 0x000000a517b77223 */ /* 0x080fe400000108c4 */
[----:B------:R-:W4:Y:S01]  /*24d30*/  LDSM.16.MT88.4 R20, [R231+0x16800] ;  /* 0x01680000e714783b */ /* 0x000f220000004200 */
[-CC-:B------:R-:W-:Y:S01]  /*24d40*/  FFMA.FTZ R184, R24, R165.reuse, -R198.reuse ;  /* 0x000000a518b87223 */ /* 0x180fe200000108c6 */
[C---:B------:R-:W-:Y:S01]  /*24d50*/  HMMA.16816.F32.BF16 R112, R148.reuse, R186, R112 ;  /* 0x000000ba9470723c */ /* 0x040fe20000041870 */
[----:B------:R-:W5:Y:S03]  /*24d60*/  MUFU.EX2 R181, R181 ;  /* 0x000000b500b57308 */ /* 0x000f660000000800 */
[-C--:B------:R-:W-:Y:S03]  /*24d70*/  FFMA.FTZ R185, R25, R165.reuse, -R198 ;  /* 0x000000a519b97223 */ /* 0x080fe600000108c6 */
[-CC-:B------:R-:W-:Y:S01]  /*24d80*/  FFMA.FTZ R186, R26, R165.reuse, -R196.reuse ;  /* 0x000000a51aba7223 */ /* 0x180fe200000108c4 */
[C---:B--2---:R-:W-:Y:S03]  /*24d90*/  HMMA.16816.F32.BF16 R116, R148.reuse, R152, R116 ;  /* 0x000000989474723c */ /* 0x044fe60000041874 */
[----:B------:R-:W-:Y:S01]  /*24da0*/  MUFU.EX2 R182, R182 ;  /* 0x000000b600b67308 */ /* 0x000fe20000000800 */
[-C--:B------:R-:W-:Y:S02]  /*24db0*/  FFMA.FTZ R187, R27, R165.reuse, -R196 ;  /* 0x000000a51bbb7223 */ /* 0x080fe400000108c4 */
[----:B------:R-:W-:Y:S02]  /*24dc0*/  LDSM.16.MT88.4 R24, [R232+0x11000] ;  /* 0x01100000e818783b */ /* 0x000fe40000004200 */
[C---:B------:R-:W-:Y:S05]  /*24dd0*/  HMMA.16816.F32.BF16 R120, R148.reuse, R154, R120 ;  /* 0x0000009a9478723c */ /* 0x040fea0000041878 */
[----:B------:R-:W2:Y:S01]  /*24de0*/  MUFU.EX2 R183, R183 ;  /* 0x000000b700b77308 */ /* 0x000ea20000000800 */
[----:B------:R-:W2:Y:S02]  /*24df0*/  LDSM.16.MT88.4 R152, [R234+0x11000] ;  /* 0x01100000ea98783b */ /* 0x000ea40000004200 */
[C---:B-1----:R-:W-:Y:S07]  /*24e00*/  HMMA.16816.F32.BF16 R124, R148.reuse, R156, R124 ;  /* 0x0000009c947c723c */ /* 0x042fee000004187c */
[----:B------:R-:W-:Y:S01]  /*24e10*/  MUFU.EX2 R184, R184 ;  /* 0x000000b800b87308 */ /* 0x000fe20000000800 */
[C---:B------:R-:W-:Y:S01]  /*24e20*/  HMMA.16816.F32.BF16 R128, R148.reuse, R158, R128 ;  /* 0x0000009e9480723c */ /* 0x040fe20000041880 */
[----:B------:R-:W1:Y:S07]  /*24e30*/  LDSM.16.MT88.4 R156, [R233+0x11000] ;  /* 0x01100000e99c783b */ /* 0x000e6e0000004200 */
[C---:B------:R-:W-:Y:S01]  /*24e40*/  HMMA.16816.F32.BF16 R132, R148.reuse, R160, R132 ;  /* 0x000000a09484723c */ /* 0x040fe20000041884 */
[----:B------:R-:W1:Y:S07]  /*24e50*/  MUFU.EX2 R185, R185 ;  /* 0x000000b900b97308 */ /* 0x000e6e0000000800 */
[C---:B------:R-:W-:Y:S01]  /*24e60*/  HMMA.16816.F32.BF16 R12, R148.reuse, R162, R12 ;  /* 0x000000a2940c723c */ /* 0x040fe2000004180c */
[----:B------:R-:W1:Y:S02]  /*24e70*/  LDSM.16.MT88.4 R160, [R231+0x11000] ;  /* 0x01100000e7a0783b */ /* 0x000e640000004200 */
[----:B------:R-:W-:Y:S05]  /*24e80*/  MUFU.EX2 R186, R186 ;  /* 0x000000ba00ba7308 */ /* 0x000fea0000000800 */
[C---:B---3--:R-:W-:Y:S05]  /*24e90*/  HMMA.16816.F32.BF16 R136, R148.reuse, R168, R136 ;  /* 0x000000a89488723c */ /* 0x048fea0000041888 */
[----:B------:R-:W3:Y:S03]  /*24ea0*/  MUFU.EX2 R187, R187 ;  /* 0x000000bb00bb7308 */ /* 0x000ee60000000800 */
[C---:B------:R-:W-:Y:S01]  /*24eb0*/  HMMA.16816.F32.BF16 R140, R148.reuse, R170, R140 ;  /* 0x000000aa948c723c */ /* 0x040fe2000004188c */
[----:B------:R-:W-:Y:S07]  /*24ec0*/  LDSM.16.MT88.4 R168, [R233+0x13000] ;  /* 0x01300000e9a8783b */ /* 0x000fee0000004200 */
[C---:B----4-:R-:W-:Y:S07]  /*24ed0*/  HMMA.16816.F32.BF16 R16, R148.reuse, R20, R16 ;  /* 0x000000149410723c */ /* 0x050fee0000041810 */
[----:B-----5:R-:W-:Y:S01]  /*24ee0*/  F2FP.BF16.PACK_AB R20, R181, R180 ;  /* 0x000000b4b514723e */ /* 0x020fe200000010ff */
[----:B------:R-:W-:Y:S01]  /*24ef0*/  HMMA.16816.F32.BF16 R144, R148, R22, R144 ;  /* 0x000000169490723c */ /* 0x000fe20000041890 */
[----:B------:R-:W4:Y:S03]  /*24f00*/  LDSM.16.MT88.4 R148, [R234+0x13000] ;  /* 0x01300000ea94783b */ /* 0x000f260000004200 */
[----:B--2---:R-:W-:Y:S03]  /*24f10*/  F2FP.BF16.PACK_AB R21, R183, R182 ;  /* 0x000000b6b715723e */ /* 0x004fe600000010ff */
[----:B-1----:R-:W-:Y:S02]  /*24f20*/  F2FP.BF16.PACK_AB R22, R185, R184 ;  /* 0x000000b8b916723e */ /* 0x002fe400000010ff */
[----:B---3--:R-:W-:Y:S07]  /*24f30*/  F2FP.BF16.PACK_AB R23, R187, R186 ;  /* 0x000000babb17723e */ /* 0x008fee00000010ff */
[C---:B------:R-:W-:Y:S08]  /*24f40*/  HMMA.16816.F32.BF16 R4, R20.reuse, R152, R4 ;  /* 0x000000981404723c */ /* 0x040ff00000041804 */
[C---:B------:R-:W-:Y:S01]  /*24f50*/  HMMA.16816.F32.BF16 R8, R20.reuse, R154, R8 ;  /* 0x0000009a1408723c */ /* 0x040fe20000041808 */
[----:B------:R-:W1:Y:S07]  /*24f60*/  LDSM.16.MT88.4 R152, [R231+0x13000] ;  /* 0x01300000e798783b */ /* 0x000e6e0000004200 */
[C---:B------:R-:W-:Y:S08]  /*24f70*/  HMMA.16816.F32.BF16 R36, R20.reuse, R156, R36 ;  /* 0x0000009c1424723c */ /* 0x040ff00000041824 */
[C---:B------:R-:W-:Y:S01]  /*24f80*/  HMMA.16816.F32.BF16 R40, R20.reuse, R158, R40 ;  /* 0x0000009e1428723c */ /* 0x040fe20000041828 */
[----:B------:R-:W-:Y:S07]  /*24f90*/  LDSM.16.MT88.4 R156, [R234+0x17000] ;  /* 0x01700000ea9c783b */ /* 0x000fee0000004200 */
[C---:B------:R-:W-:Y:S08]  /*24fa0*/  HMMA.16816.F32.BF16 R44, R20.reuse, R24, R44 ;  /* 0x00000018142c723c */ /* 0x040ff0000004182c */
[C---:B------:R-:W-:Y:S01]  /*24fb0*/  HMMA.16816.F32.BF16 R48, R20.reuse, R26, R48 ;  /* 0x0000001a1430723c */ /* 0x040fe20000041830 */
[----:B------:R-:W2:Y:S07]  /*24fc0*/  LDSM.16.MT88.4 R24, [R233+0x15000] ;  /* 0x01500000e918783b */ /* 0x000eae0000004200 */
[C---:B------:R-:W-:Y:S08]  /*24fd0*/  HMMA.16816.F32.BF16 R52, R20.reuse, R160, R52 ;  /* 0x000000a01434723c */ /* 0x040ff00000041834 */
[C---:B------:R-:W-:Y:S01]  /*24fe0*/  HMMA.16816.F32.BF16 R56, R20.reuse, R162, R56 ;  /* 0x000000a21438723c */ /* 0x040fe20000041838 */
[----:B------:R-:W-:Y:S07]  /*24ff0*/  LDSM.16.MT88.4 R160, [R231+0x17000] ;  /* 0x01700000e7a0783b */ /* 0x000fee0000004200 */
[C---:B----4-:R-:W-:Y:S08]  /*25000*/  HMMA.16816.F32.BF16 R60, R20.reuse, R148, R60 ;  /* 0x00000094143c723c */ /* 0x050ff0000004183c */
        /* <DEDUP_REMOVED lines=8> */
[C---:B-1----:R-:W-:Y:S08]  /*25090*/  HMMA.16816.F32.BF16 R84, R20.reuse, R152, R84 ;  /* 0x000000981454723c */ /* 0x042ff00000041854 */
[C---:B------:R-:W-:Y:S01]  /*250a0*/  HMMA.16816.F32.BF16 R88, R20.reuse, R154, R88 ;  /* 0x0000009a1458723c */ /* 0x040fe20000041858 */
[----:B------:R-:W1:Y:S07]  /*250b0*/  LDSM.16.MT88.4 R152, [R231+0x15000] ;  /* 0x01500000e798783b */ /* 0x000e6e0000004200 */
[C---:B------:R-:W-:Y:S07]  /*250c0*/  HMMA.16816.F32.BF16 R92, R20.reuse, R176, R92 ;  /* 0x000000b0145c723c */ /* 0x040fee000004185c */
[-CC-:B------:R-:W-:Y:S01]  /*250d0*/  FFMA.FTZ R176, R28, R165.reuse, -R198.reuse ;  /* 0x000000a51cb07223 */ /* 0x180fe200000108c6 */
[C---:B------:R-:W-:Y:S04]  /*250e0*/  HMMA.16816.F32.BF16 R96, R20.reuse, R178, R96 ;  /* 0x000000b21460723c */ /* 0x040fe80000041860 */
[-CC-:B------:R-:W-:Y:S01]  /*250f0*/  FFMA.FTZ R177, R29, R165.reuse, -R198.reuse ;  /* 0x000000a51db17223 */ /* 0x180fe200000108c6 */
[----:B------:R-:W-:Y:S01]  /*25100*/  MUFU.EX2 R176, R176 ;  /* 0x000000b000b07308 */ /* 0x000fe20000000800 */
[-C--:B------:R-:W-:Y:S02]  /*25110*/  FFMA.FTZ R198, R33, R165.reuse, -R198 ;  /* 0x000000a521c67223 */ /* 0x080fe400000108c6 */
[C---:B--2---:R-:W-:Y:S04]  /*25120*/  HMMA.16816.F32.BF16 R100, R20.reuse, R24, R100 ;  /* 0x000000181464723c */ /* 0x044fe80000041864 */
[-CC-:B------:R-:W-:Y:S02]  /*25130*/  FFMA.FTZ R178, R30, R165.reuse, -R196.reuse ;  /* 0x000000a51eb27223 */ /* 0x180fe400000108c4 */
[-CC-:B------:R-:W-:Y:S01]  /*25140*/  FFMA.FTZ R179, R31, R165.reuse, -R196.reuse ;  /* 0x000000a51fb37223 */ /* 0x180fe200000108c4 */
[----:B------:R-:W-:Y:S01]  /*25150*/  MUFU.EX2 R198, R198 ;  /* 0x000000c600c67308 */ /* 0x000fe20000000800 */
[C---:B------:R-:W-:Y:S01]  /*25160*/  HMMA.16816.F32.BF16 R104, R20.reuse, R26, R104 ;  /* 0x0000001a1468723c */ /* 0x040fe20000041868 */
[----:B------:R-:W2:Y:S03]  /*25170*/  LDSM.16.MT88.4 R24, [R233+0x17000] ;  /* 0x01700000e918783b */ /* 0x000ea60000004200 */
[----:B------:R-:W-:Y:S04]  /*25180*/  FFMA.FTZ R196, R35, R165, -R196 ;  /* 0x000000a523c47223 */ /* 0x000fe800000108c4 */
[C---:B---3--:R-:W-:Y:S01]  /*25190*/  HMMA.16816.F32.BF16 R108, R20.reuse, R148, R108 ;  /* 0x00000094146c723c */ /* 0x048fe2000004186c */
[----:B------:R-:W3:Y:S01]  /*251a0*/  LDL.LU R165, [R1] ;  /* 0x0000000001a57983 */ /* 0x000ee20000300800 */
[----:B------:R-:W4:Y:S03]  /*251b0*/  MUFU.EX2 R177, R177 ;  /* 0x000000b100b17308 */ /* 0x000f260000000800 */
[----:B------:R-:W5:Y:S03]  /*251c0*/  LDSM.16.MT88.4 R28, [R232+0x17000] ;  /* 0x01700000e81c783b */ /* 0x000f660000004200 */
[C---:B------:R-:W-:Y:S04]  /*251d0*/  HMMA.16816.F32.BF16 R112, R20.reuse, R150, R112 ;  /* 0x000000961470723c */ /* 0x040fe80000041870 */
[----:B------:R-:W-:Y:S01]  /*251e0*/  MUFU.EX2 R178, R178 ;  /* 0x000000b200b27308 */ /* 0x000fe20000000800 */
[----:B------:R-:W4:Y:S03]  /*251f0*/  LDSM.16.MT88.4 R148, [R234+0x11800] ;  /* 0x01180000ea94783b */ /* 0x000f260000004200 */
[C---:B-1----:R-:W-:Y:S05]  /*25200*/  HMMA.16816.F32.BF16 R116, R20.reuse, R152, R116 ;  /* 0x000000981474723c */ /* 0x042fea0000041874 */
[----:B------:R-:W1:Y:S01]  /*25210*/  LDSM.16.MT88.4 R32, [R233+0x11800] ;  /* 0x01180000e920783b */ /* 0x000e620000004200 */
[----:B------:R-:W1:Y:S02]  /*25220*/  MUFU.EX2 R179, R179 ;  /* 0x000000b300b37308 */ /* 0x000e640000000800 */
[C---:B------:R-:W-:Y:S05]  /*25230*/  HMMA.16816.F32.BF16 R120, R20.reuse, R154, R120 ;  /* 0x0000009a1478723c */ /* 0x040fea0000041878 */
[----:B------:R-:W1:Y:S03]  /*25240*/  LDSM.16.MT88.4 R152, [R232+0x11800] ;  /* 0x01180000e898783b */ /* 0x000e660000004200 */
[C---:B------:R-:W-:Y:S01]  /*25250*/  HMMA.16816.F32.BF16 R124, R20.reuse, R156, R124 ;  /* 0x0000009c147c723c */ /* 0x040fe2000004187c */
[----:B------:R-:W1:Y:S07]  /*25260*/  MUFU.EX2 R196, R196 ;  /* 0x000000c400c47308 */ /* 0x000e6e0000000800 */
[C---:B------:R-:W-:Y:S08]  /*25270*/  HMMA.16816.F32.BF16 R128, R20.reuse, R158, R128 ;  /* 0x0000009e1480723c */ /* 0x040ff00000041880 */
[C---:B--2---:R-:W-:Y:S08]  /*25280*/  HMMA.16816.F32.BF16 R132, R20.reuse, R24, R132 ;  /* 0x000000181484723c */ /* 0x044ff00000041884 */
[C---:B------:R-:W-:Y:S01]  /*25290*/  HMMA.16816.F32.BF16 R12, R20.reuse, R26, R12 ;  /* 0x0000001a140c723c */ /* 0x040fe2000004180c */
[----:B------:R-:W2:Y:S07]  /*252a0*/  LDSM.16.MT88.4 R24, [R231+0x11800] ;  /* 0x01180000e718783b */ /* 0x000eae0000004200 */
[C---:B-----5:R-:W-:Y:S08]  /*252b0*/  HMMA.16816.F32.BF16 R136, R20.reuse, R28, R136 ;  /* 0x0000001c1488723c */ /* 0x060ff00000041888 */
[C---:B------:R-:W-:Y:S01]  /*252c0*/  HMMA.16816.F32.BF16 R140, R20.reuse, R30, R140 ;  /* 0x0000001e148c723c */ /* 0x040fe2000004188c */
[----:B------:R-:W5:Y:S07]  /*252d0*/  LDSM.16.MT88.4 R28, [R234+0x13800] ;  /* 0x01380000ea1c783b */ /* 0x000f6e0000004200 */
[C---:B------:R-:W-:Y:S08]  /*252e0*/  HMMA.16816.F32.BF16 R16, R20.reuse, R160, R16 ;  /* 0x000000a01410723c */ /* 0x040ff00000041810 */
[----:B------:R-:W-:Y:S07]  /*252f0*/  HMMA.16816.F32.BF16 R144, R20, R162, R144 ;  /* 0x000000a21490723c */ /* 0x000fee0000041890 */
[----:B----4-:R-:W-:Y:S02]  /*25300*/  F2FP.BF16.PACK_AB R20, R177, R176 ;  /* 0x000000b0b114723e */ /* 0x010fe400000010ff */
[----:B-1----:R-:W-:Y:S03]  /*25310*/  F2FP.BF16.PACK_AB R21, R179, R178 ;  /* 0x000000b2b315723e */ /* 0x002fe600000010ff */
[----:B------:R-:W-:Y:S02]  /*25320*/  F2FP.BF16.PACK_AB R22, R198, R205 ;  /* 0x000000cdc616723e */ /* 0x000fe400000010ff */
[----:B------:R-:W-:Y:S07]  /*25330*/  F2FP.BF16.PACK_AB R23, R196, R207 ;  /* 0x000000cfc417723e */ /* 0x000fee00000010ff */
[C---:B------:R-:W-:Y:S01]  /*25340*/  HMMA.16816.F32.BF16 R160, R20.reuse, R148, R4 ;  /* 0x0000009414a0723c */ /* 0x040fe20000041804 */
[----:B------:R-:W1:Y:S07]  /*25350*/  LDSM.16.MT88.4 R4, [R233+0x13800] ;  /* 0x01380000e904783b */ /* 0x000e6e0000004200 */
[C---:B------:R-:W-:Y:S01]  /*25360*/  HMMA.16816.F32.BF16 R156, R20.reuse, R150, R8 ;  /* 0x00000096149c723c */ /* 0x040fe20000041808 */
[----:B------:R-:W4:Y:S07]  /*25370*/  LDSM.16.MT88.4 R8, [R232+0x13800] ;  /* 0x01380000e808783b */ /* 0x000f2e0000004200 */
[C---:B------:R-:W-:Y:S01]  /*25380*/  HMMA.16816.F32.BF16 R36, R20.reuse, R32, R36 ;  /* 0x000000201424723c */ /* 0x040fe20000041824 */
[----:B------:R-:W-:Y:S07]  /*25390*/  LDSM.16.MT88.4 R148, [R234+0x15800] ;  /* 0x01580000ea94783b */ /* 0x000fee0000004200 */
        /* <DEDUP_REMOVED lines=12> */
[C---:B------:R-:W-:Y:S01]  /*25460*/  HMMA.16816.F32.BF16 R72, R20.reuse, R6, R72 ;  /* 0x000000061448723c */ /* 0x040fe20000041848 */
[----:B------:R-:W1:Y:S07]  /*25470*/  LDSM.16.MT88.4 R4, [R232+0x17800] ;  /* 0x01780000e804783b */ /* 0x000e6e0000004200 */
[C---:B----4-:R-:W-:Y:S08]  /*25480*/  HMMA.16816.F32.BF16 R76, R20.reuse, R8, R76 ;  /* 0x00000008144c723c */ /* 0x050ff0000004184c */
[C---:B------:R-:W-:Y:S01]  /*25490*/  HMMA.16816.F32.BF16 R80, R20.reuse, R10, R80 ;  /* 0x0000000a1450723c */ /* 0x040fe20000041850 */
[----:B------:R-:W4:Y:S07]  /*254a0*/  LDSM.16.MT88.4 R8, [R231+0x17800] ;  /* 0x01780000e708783b */ /* 0x000f2e0000004200 */
[C---:B------:R-:W-:Y:S08]  /*254b0*/  HMMA.16816.F32.BF16 R84, R20.reuse, R32, R84 ;  /* 0x000000201454723c */ /* 0x040ff00000041854 */
        /* <DEDUP_REMOVED lines=9> */
[C---:B------:R-:W-:Y:S04]  /*25550*/  HMMA.16816.F32.BF16 R124, R20.reuse, R172, R124 ;  /* 0x000000ac147c723c */ /* 0x040fe8000004187c */
[----:B---3--:R-:W-:Y:S02]  /*25560*/  FFMA.FTZ R191, R2, R165, R191 ;  /* 0x000000a502bf7223 */ /* 0x008fe400000100bf */
[----:B------:R-:W-:Y:S01]  /*25570*/  FADD.FTZ R2, R194, R167 ;  /* 0x000000a7c2027221 */ /* 0x000fe20000010000 */
[----:B------:R-:W-:Y:S01]  /*25580*/  MOV R167, R164 ;  /* 0x000000a400a77202 */ /* 0x000fe20000000f00 */
[C---:B------:R-:W-:Y:S04]  /*25590*/  HMMA.16816.F32.BF16 R128, R20.reuse, R174, R128 ;  /* 0x000000ae1480723c */ /* 0x040fe80000041880 */
[----:B------:R-:W-:Y:S02]  /*255a0*/  FADD.FTZ R191, R166, R191 ;  /* 0x000000bfa6bf7221 */ /* 0x000fe40000010000 */
[----:B------:R-:W-:Y:S02]  /*255b0*/  FADD.FTZ R2, R195, R2 ;  /* 0x00000002c3027221 */ /* 0x000fe40000010000 */
[----:B------:R-:W-:Y:S01]  /*255c0*/  FADD.FTZ R0, R192, R191 ;  /* 0x000000bfc0007221 */ /* 0x000fe20000010000 */
[C---:B-----5:R-:W-:Y:S03]  /*255d0*/  HMMA.16816.F32.BF16 R132, R20.reuse, R28, R132 ;  /* 0x0000001c1484723c */ /* 0x060fe60000041884 */
[----:B------:R-:W-:Y:S02]  /*255e0*/  FADD.FTZ R0, R193, R0 ;  /* 0x00000000c1007221 */ /* 0x000fe40000010000 */
[----:B------:R-:W-:Y:S02]  /*255f0*/  FADD.FTZ R199, R199, R2 ;  /* 0x00000002c7c77221 */ /* 0x000fe40000010000 */
[----:B------:R-:W-:Y:S01]  /*25600*/  FADD.FTZ R197, R197, R0 ;  /* 0x00000000c5c57221 */ /* 0x000fe20000010000 */
[C---:B------:R-:W-:Y:S04]  /*25610*/  HMMA.16816.F32.BF16 R152, R20.reuse, R30, R12 ;  /* 0x0000001e1498723c */ /* 0x040fe8000004180c */
[----:B------:R-:W-:Y:S02]  /*25620*/  FADD.FTZ R200, R200, R197 ;  /* 0x000000c5c8c87221 */ /* 0x000fe40000010000 */
[----:B------:R-:W-:Y:S02]  /*25630*/  FADD.FTZ R202, R202, R199 ;  /* 0x000000c7caca7221 */ /* 0x000fe40000010000 */
[C---:B-1----:R-:W-:Y:S04]  /*25640*/  HMMA.16816.F32.BF16 R136, R20.reuse, R4, R136 ;  /* 0x000000041488723c */ /* 0x042fe80000041888 */
[----:B------:R-:W-:Y:S03]  /*25650*/  FADD.FTZ R13, R203, R202 ;  /* 0x000000cacb0d7221 */ /* 0x000fe60000010000 */
[----:B------:R-:W-:Y:S01]  /*25660*/  FADD.FTZ R5, R201, R200 ;  /* 0x000000c8c9057221 */ /* 0x000fe20000010000 */
[C---:B------:R-:W-:Y:S04]  /*25670*/  HMMA.16816.F32.BF16 R140, R20.reuse, R6, R140 ;  /* 0x00000006148c723c */ /* 0x040fe8000004188c */
[----:B------:R-:W-:Y:S02]  /*25680*/  FADD.FTZ R5, R204, R5 ;  /* 0x00000005cc057221 */ /* 0x000fe40000010000 */
[----:B------:R-:W-:Y:S02]  /*25690*/  FADD.FTZ R13, R206, R13 ;  /* 0x0000000dce0d7221 */ /* 0x000fe40000010000 */
[----:B------:R-:W-:Y:S01]  /*256a0*/  FADD.FTZ R180, R180, R5 ;  /* 0x00000005b4b47221 */ /* 0x000fe20000010000 */
[C---:B----4-:R-:W-:Y:S03]  /*256b0*/  HMMA.16816.F32.BF16 R148, R20.reuse, R8, R16 ;  /* 0x000000081494723c */ /* 0x050fe60000041810 */
[----:B------:R-:W-:Y:S02]  /*256c0*/  FADD.FTZ R181, R181, R180 ;  /* 0x000000b4b5b57221 */ /* 0x000fe40000010000 */
[----:B------:R-:W-:Y:S02]  /*256d0*/  FADD.FTZ R182, R182, R13 ;  /* 0x0000000db6b67221 */ /* 0x000fe40000010000 */
[----:B------:R-:W-:Y:S01]  /*256e0*/  FADD.FTZ R184, R184, R181 ;  /* 0x000000b5b8b87221 */ /* 0x000fe20000010000 */
[----:B------:R-:W-:Y:S04]  /*256f0*/  HMMA.16816.F32.BF16 R144, R20, R10, R144 ;  /* 0x0000000a1490723c */ /* 0x000fe80000041890 */
[----:B------:R-:W-:Y:S02]  /*25700*/  FADD.FTZ R185, R185, R184 ;  /* 0x000000b8b9b97221 */ /* 0x000fe40000010000 */
[----:B------:R-:W-:Y:S02]  /*25710*/  FADD.FTZ R183, R183, R182 ;  /* 0x000000b6b7b77221 */ /* 0x000fe40000010000 */
[----:B------:R-:W-:Y:S04]  /*25720*/  FADD.FTZ R176, R176, R185 ;  /* 0x000000b9b0b07221 */ /* 0x000fe80000010000 */
[----:B------:R-:W-:Y:S02]  /*25730*/  FADD.FTZ R176, R177, R176 ;  /* 0x000000b0b1b07221 */ /* 0x000fe40000010000 */
[----:B------:R-:W-:Y:S02]  /*25740*/  FADD.FTZ R186, R186, R183 ;  /* 0x000000b7baba7221 */ /* 0x000fe40000010000 */
[----:B------:R-:W-:Y:S02]  /*25750*/  FADD.FTZ R205, R205, R176 ;  /* 0x000000b0cdcd7221 */ /* 0x000fe40000010000 */
[----:B------:R-:W-:Y:S02]  /*25760*/  FADD.FTZ R187, R187, R186 ;  /* 0x000000babbbb7221 */ /* 0x000fe40000010000 */
[----:B------:R-:W-:Y:S02]  /*25770*/  FADD.FTZ R0, R198, R205 ;  /* 0x000000cdc6007221 */ /* 0x000fe40000010000 */
[----:B------:R-:W-:Y:S03]  /*25780*/  FADD.FTZ R178, R178, R187 ;  /* 0x000000bbb2b27221 */ /* 0x000fe60000010000 */
[----:B------:R1:W-:Y:S01]  /*25790*/  STL [R1], R0 ;  /* 0x0000000001007387 */ /* 0x0003e20000100800 */
[----:B------:R-:W-:Y:S04]  /*257a0*/  FADD.FTZ R178, R179, R178 ;  /* 0x000000b2b3b27221 */ /* 0x000fe80000010000 */
[----:B------:R-:W-:Y:S04]  /*257b0*/  FADD.FTZ R207, R207, R178 ;  /* 0x000000b2cfcf7221 */ /* 0x000fe80000010000 */
[----:B------:R-:W-:Y:S01]  /*257c0*/  FADD.FTZ R252, R196, R207 ;  /* 0x000000cfc4fc7221 */ /* 0x000fe20000010000 */
[----:B-1----:R-:W-:Y:S01]  /*257d0*/  MOV R0, R3 ;  /* 0x0000000300007202 */ /* 0x002fe20000000f00 */
[----:B------:R-:W-:-:S05]  /*257e0*/  @P0 BRA `(.L_x_1957) ;  /* 0xffffbb6000000947 */ /* 0x000fca000383ffff */
.L_x_1948:
        /* <DEDUP_REMOVED lines=10> */
[----:B------:R-:W2:Y:S04]  /*25890*/  LDL R2, [R1] ;  /* 0x0000000001027983 */ /* 0x000ea80000100800 */
[----:B--2---:R2:W3:Y:S02]  /*258a0*/  SHFL.BFLY PT, R9, R2, 0x2, 0x1f ;  /* 0x0c401f0002097f89 */ /* 0x0044e400000e0000 */
.L_x_1976:
        /* <DEDUP_REMOVED lines=8> */
.L_x_1977:
[----:B---3--:R-:W-:Y:S01]  /*25930*/  FADD.FTZ R6, R9, R11 ;  /* 0x0000000b09067221 */ /* 0x008fe20000010000 */
[----:B------:R-:W-:Y:S01]  /*25940*/  BAR.SYNC.DEFER_BLOCKING 0x0 ;  /* 0x0000000000007b1d */ /* 0x000fe20000010000 */
[----:B------:R-:W-:Y:S02]  /*25950*/  FSETP.NE.FTZ.AND P4, PT, R2, RZ, PT ;  /* 0x000000ff0200720b */ /* 0x000fe40003f95000 */
[----:B------:R-:W-:Y:S02]  /*25960*/  MOV R8, 0x3f800000 ;  /* 0x3f80000000087802 */ /* 0x000fe40000000f00 */
[----:B------:R-:W-:Y:S01]  /*25970*/  FSETP.NE.FTZ.AND P3, PT, R6, RZ, PT ;  /* 0x000000ff0600720b */ /* 0x000fe20003f75000 */
[----:B------:R-:W3:Y:S01]  /*25980*/  S2R R9, SR_TID.X ;  /* 0x0000000000097919 */ /* 0x000ee20000002100 */
[----:B------:R-:W-:Y:S01]  /*25990*/  MOV R7, 0x3f800000 ;  /* 0x3f80000000077802 */ /* 0x000fe20000000f00 */
[----:B------:R-:W-:-:S06]  /*259a0*/  ULDC.64 UR4, c[0x0][0x118] ;  /* 0x0000460000047ab9 */ /* 0x000fcc0000000a00 */
[----:B------:R-:W4:Y:S08]  /*259b0*/  @P4 MUFU.RCP R8, R2 ;  /* 0x0000000200084308 */ /* 0x000f300000001000 */
[----:B------:R-:W1:Y:S01]  /*259c0*/  @P3 MUFU.RCP R7, R6 ;  /* 0x0000000600073308 */ /* 0x000e620000001000 */
[----:B---3--:R-:W-:Y:S01]  /*259d0*/  SHF.R.S32.HI R10, RZ, 0x1f, R9 ;  /* 0x0000001fff0a7819 */ /* 0x008fe20000011409 */
[----:B----4-:R-:W-:-:S02]  /*259e0*/  FMUL.FTZ R160, R8, R160 ;  /* 0x000000a008a07220 */ /* 0x010fc40000410000 */
[----:B------:R-:W-:Y:S01]  /*259f0*/  FMUL.FTZ R161, R8, R161 ;  /* 0x000000a108a17220 */ /* 0x000fe20000410000 */
[----:B--2---:R-:W-:Y:S01]  /*25a00*/  LEA.HI R11, R10, R9, RZ, 0x2 ;  /* 0x000000090a0b7211 */ /* 0x004fe200078f10ff */
[C---:B------:R-:W-:Y:S02]  /*25a10*/  FMUL.FTZ R156, R8.reuse, R156 ;  /* 0x0000009c089c7220 */ /* 0x040fe40000410000 */
[C---:B------:R-:W-:Y:S01]  /*25a20*/  FMUL.FTZ R157, R8.reuse, R157 ;  /* 0x0000009d089d7220 */ /* 0x040fe20000410000 */
[--C-:B------:R-:W-:Y:S01]  /*25a30*/  SHF.R.S32.HI R13, RZ, 0x2, R11.reuse ;  /* 0x00000002ff0d7819 */ /* 0x100fe2000001140b */
[C---:B------:R-:W-:Y:S01]  /*25a40*/  FMUL.FTZ R36, R8.reuse, R36 ;  /* 0x0000002408247220 */ /* 0x040fe20000410000 */
[----:B------:R-:W-:Y:S01]  /*25a50*/  SHF.R.S32.HI R12, RZ, 0x1f, R11 ;  /* 0x0000001fff0c7819 */ /* 0x000fe2000001140b */
[C---:B------:R-:W-:Y:S01]  /*25a60*/  FMUL.FTZ R37, R8.reuse, R37 ;  /* 0x0000002508257220 */ /* 0x040fe20000410000 */
[----:B------:R-:W-:Y:S01]  /*25a70*/  LOP3.LUT R14, R11, 0x1ffffffc, RZ, 0xc0, !PT ;  /* 0x1ffffffc0b0e7812 */ /* 0x000fe200078ec0ff */
[----:B------:R-:W-:Y:S01]  /*25a80*/  FMUL.FTZ R40, R8, R40 ;  /* 0x0000002808287220 */ /* 0x000fe20000410000 */
[----:B------:R-:W-:Y:S01]  /*25a90*/  LEA.HI R12, R12, R13, RZ, 0x3 ;  /* 0x0000000d0c0c7211 */ /* 0x000fe200078f18ff */
[----:B------:R-:W-:Y:S01]  /*25aa0*/  FMUL.FTZ R41, R8, R41 ;  /* 0x0000002908297220 */ /* 0x000fe20000410000 */
[----:B------:R-:W-:Y:S01]  /*25ab0*/  IADD3 R14, -R14, R9, RZ ;  /* 0x000000090e0e7210 */ /* 0x000fe20007ffe1ff */
[----:B------:R-:W-:Y:S01]  /*25ac0*/  FMUL.FTZ R44, R8, R44 ;  /* 0x0000002c082c7220 */ /* 0x000fe20000410000 */
[----:B------:R-:W-:Y:S01]  /*25ad0*/  LOP3.LUT R12, R12, 0xfffffff8, RZ, 0xc0, !PT ;  /* 0xfffffff80c0c7812 */ /* 0x000fe200078ec0ff */
[----:B------:R-:W-:-:S02]  /*25ae0*/  FMUL.FTZ R45, R8, R45 ;  /* 0x0000002d082d7220 */ /* 0x000fc40000410000 */
[C---:B------:R-:W-:Y:S01]  /*25af0*/  FMUL.FTZ R48, R8.reuse, R48 ;  /* 0x0000003008307220 */ /* 0x040fe20000410000 */
[----:B------:R-:W-:Y:S01]  /*25b00*/  IADD3 R13, R13, -R12, RZ ;  /* 0x8000000c0d0d7210 */ /* 0x000fe20007ffe0ff */
[----:B------:R-:W-:Y:S01]  /*25b10*/  FMUL.FTZ R49, R8, R49 ;  /* 0x0000003108317220 */ /* 0x000fe20000410000 */
[----:B------:R-:W-:Y:S01]  /*25b20*/  LEA.HI R12, R10, R9, RZ, 0x5 ;  /* 0x000000090a0c7211 */ /* 0x000fe200078f28ff */
[C---:B------:R-:W-:Y:S01]  /*25b30*/  FMUL.FTZ R52, R8.reuse, R52 ;  /* 0x0000003408347220 */ /* 0x040fe20000410000 */
[----:B------:R-:W-:Y:S01]  /*25b40*/  SHF.L.U32 R15, R13, 0x6, RZ ;  /* 0x000000060d0f7819 */ /* 0x000fe200000006ff */
[C---:B------:R-:W-:Y:S01]  /*25b50*/  FMUL.FTZ R53, R8.reuse, R53 ;  /* 0x0000003508357220 */ /* 0x040fe20000410000 */
[----:B------:R-:W-:Y:S01]  /*25b60*/  SHF.R.S32.HI R11, RZ, 0x5, R12 ;  /* 0x00000005ff0b7819 */ /* 0x000fe2000001140c */
[C---:B------:R-:W-:Y:S01]  /*25b70*/  FMUL.FTZ R56, R8.reuse, R56 ;  /* 0x0000003808387220 */ /* 0x040fe20000410000 */
[----:B------:R-:W-:Y:S01]  /*25b80*/  LOP3.LUT R15, R15, 0x1c0, RZ, 0xc0, !PT ;  /* 0x000001c00f0f7812 */ /* 0x000fe200078ec0ff */
[C---:B------:R-:W-:Y:S01]  /*25b90*/  FMUL.FTZ R57, R8.reuse, R57 ;  /* 0x0000003908397220 */ /* 0x040fe20000410000 */
[----:B------:R-:W-:Y:S01]  /*25ba0*/  LOP3.LUT R16, R13, 0x1, RZ, 0xc0, !PT ;  /* 0x000000010d107812 */ /* 0x000fe200078ec0ff */
[C---:B------:R-:W-:Y:S01]  /*25bb0*/  FMUL.FTZ R60, R8.reuse, R60 ;  /* 0x0000003c083c7220 */ /* 0x040fe20000410000 */
[----:B------:R-:W-:Y:S01]  /*25bc0*/  LEA R14, R11, R14, 0x9 ;  /* 0x0000000e0b0e7211 */ /* 0x000fe200078e48ff */
[C---:B------:R-:W-:Y:S01]  /*25bd0*/  FMUL.FTZ R61, R8.reuse, R61 ;  /* 0x0000003d083d7220 */ /* 0x040fe20000410000 */
[----:B------:R-:W-:Y:S01]  /*25be0*/  LEA.HI R15, R15, R15, RZ, 0x1d ;  /* 0x0000000f0f0f7211 */ /* 0x000fe200078fe8ff */
[----:B------:R-:W-:Y:S01]  /*25bf0*/  FMUL.FTZ R64, R8, R64 ;  /* 0x0000004008407220 */ /* 0x000fe20000410000 */
[----:B------:R-:W-:Y:S01]  /*25c00*/  ISETP.NE.U32.AND P0, PT, R16, 0x1, PT ;  /* 0x000000011000780c */ /* 0x000fe20003f05070 */
[----:B------:R-:W-:Y:S01]  /*25c10*/  FMUL.FTZ R65, R8, R65 ;  /* 0x0000004108417220 */ /* 0x000fe20000410000 */
[----:B------:R-:W-:Y:S01]  /*25c20*/  LEA R14, R14, R15, 0x1 ;  /* 0x0000000f0e0e7211 */ /* 0x000fe200078e08ff */
[C---:B------:R-:W-:Y:S01]  /*25c30*/  FMUL.FTZ R68, R8.reuse, R68 ;  /* 0x0000004408447220 */ /* 0x040fe20000410000 */
[----:B------:R-:W-:Y:S01]  /*25c40*/  R2P PR, R13, 0x6 ;  /* 0x000000060d007804 */ /* 0x000fe20000000000 */
[----:B------:R-:W-:Y:S01]  /*25c50*/  FMUL.FTZ R69, R8, R69 ;  /* 0x0000004508457220 */ /* 0x000fe20000410000 */
[----:B------:R-:W-:Y:S01]  /*25c60*/  SHF.L.U32 R13, R14, 0x2, RZ ;  /* 0x000000020e0d7819 */ /* 0x000fe200000006ff */
[C---:B------:R-:W-:Y:S01]  /*25c70*/  FMUL.FTZ R72, R8.reuse, R72 ;  /* 0x0000004808487220 */ /* 0x040fe20000410000 */
[----:B------:R-:W-:Y:S01]  /*25c80*/  STS.64 [R14.X4], R160 ;  /* 0x000000a00e007388 */ /* 0x000fe20000004a00 */
[C---:B------:R-:W-:Y:S01]  /*25c90*/  FMUL.FTZ R73, R8.reuse, R73 ;  /* 0x0000004908497220 */ /* 0x040fe20000410000 */
[----:B------:R-:W-:Y:S01]  /*25ca0*/  IADD3 R15, R13, -0x20, RZ ;  /* 0xffffffe00d0f7810 */ /* 0x000fe20007ffe0ff */
[----:B------:R-:W-:-:S02]  /*25cb0*/  FMUL.FTZ R76, R8, R76 ;  /* 0x0000004c084c7220 */ /* 0x000fc40000410000 */
[C---:B------:R-:W-:Y:S01]  /*25cc0*/  FMUL.FTZ R77, R8.reuse, R77 ;  /* 0x0000004d084d7220 */ /* 0x040fe20000410000 */
[----:B------:R-:W-:Y:S01]  /*25cd0*/  @P0 IADD3 R15, R13, 0x20, RZ ;  /* 0x000000200d0f0810 */ /* 0x000fe20007ffe0ff */
[C---:B------:R-:W-:Y:S02]  /*25ce0*/  FMUL.FTZ R80, R8.reuse, R80 ;  /* 0x0000005008507220 */ /* 0x040fe40000410000 */
[C---:B------:R-:W-:Y:S02]  /*25cf0*/  FMUL.FTZ R81, R8.reuse, R81 ;  /* 0x0000005108517220 */ /* 0x040fe40000410000 */
[C---:B------:R-:W-:Y:S02]  /*25d00*/  FMUL.FTZ R84, R8.reuse, R84 ;  /* 0x0000005408547220 */ /* 0x040fe40000410000 */
[C---:B------:R-:W-:Y:S02]  /*25d10*/  FMUL.FTZ R85, R8.reuse, R85 ;  /* 0x0000005508557220 */ /* 0x040fe40000410000 */
[----:B------:R-:W-:-:S02]  /*25d20*/  FMUL.FTZ R88, R8, R88 ;  /* 0x0000005808587220 */ /* 0x000fc40000410000 */
[C---:B------:R-:W-:Y:S02]  /*25d30*/  FMUL.FTZ R89, R8.reuse, R89 ;  /* 0x0000005908597220 */ /* 0x040fe40000410000 */
        /* <DEDUP_REMOVED lines=31> */
[----:B------:R-:W-:Y:S01]  /*25f30*/  FMUL.FTZ R145, R8, R145 ;  /* 0x0000009108917220 */ /* 0x000fe20000410000 */
[----:B------:R-:W-:Y:S01]  /*25f40*/  MOV R8, 0x40 ;  /* 0x0000004000087802 */ /* 0x000fe20000000f00 */
[C---:B-1----:R-:W-:Y:S02]  /*25f50*/  FMUL.FTZ R163, R7.reuse, R163 ;  /* 0x000000a307a37220 */ /* 0x042fe40000410000 */
[C---:B------:R-:W-:Y:S01]  /*25f60*/  FMUL.FTZ R162, R7.reuse, R162 ;  /* 0x000000a207a27220 */ /* 0x040fe20000410000 */
[----:B------:R-:W-:Y:S01]  /*25f70*/  SEL R8, R8, 0xffffffc0, !P1 ;  /* 0xffffffc008087807 */ /* 0x000fe20004800000 */
[----:B------:R-:W-:-:S02]  /*25f80*/  FMUL.FTZ R159, R7, R159 ;  /* 0x0000009f079f7220 */ /* 0x000fc40000410000 */
[----:B------:R-:W-:Y:S01]  /*25f90*/  FMUL.FTZ R158, R7, R158 ;  /* 0x0000009e079e7220 */ /* 0x000fe20000410000 */
[----:B------:R-:W-:Y:S01]  /*25fa0*/  IADD3 R16, R13, R8, RZ ;  /* 0x000000080d107210 */ /* 0x000fe20007ffe0ff */
[C---:B------:R-:W-:Y:S01]  /*25fb0*/  FMUL.FTZ R39, R7.reuse, R39 ;  /* 0x0000002707277220 */ /* 0x040fe20000410000 */
[----:B------:R-:W-:Y:S01]  /*25fc0*/  STS.64 [R14.X4+0x800], R162 ;  /* 0x000800a20e007388 */ /* 0x000fe20000004a00 */
[C---:B------:R-:W-:Y:S02]  /*25fd0*/  FMUL.FTZ R38, R7.reuse, R38 ;  /* 0x0000002607267220 */ /* 0x040fe40000410000 */
[C---:B------:R-:W-:Y:S01]  /*25fe0*/  FMUL.FTZ R43, R7.reuse, R43 ;  /* 0x0000002b072b7220 */ /* 0x040fe20000410000 */
[----:B------:R-:W-:Y:S01]  /*25ff0*/  STS.64 [R15], R156 ;  /* 0x0000009c0f007388 */ /* 0x000fe20000000a00 */
[C---:B------:R-:W-:Y:S02]  /*26000*/  FMUL.FTZ R42, R7.reuse, R42 ;  /* 0x0000002a072a7220 */ /* 0x040fe40000410000 */
[C---:B------:R-:W-:Y:S01]  /*26010*/  FMUL.FTZ R47, R7.reuse, R47 ;  /* 0x0000002f072f7220 */ /* 0x040fe20000410000 */
[----:B------:R-:W-:Y:S01]  /*26020*/  STS.64 [R15+0x800], R158 ;  /* 0x0008009e0f007388 */ /* 0x000fe20000000a00 */
[----:B------:R-:W-:-:S02]  /*26030*/  FMUL.FTZ R46, R7, R46 ;  /* 0x0000002e072e7220 */ /* 0x000fc40000410000 */
[C---:B------:R-:W-:Y:S01]  /*26040*/  FMUL.FTZ R51, R7.reuse, R51 ;  /* 0x0000003307337220 */ /* 0x040fe20000410000 */
[----:B------:R-:W-:Y:S01]  /*26050*/  STS.64 [R16], R36 ;  /* 0x0000002410007388 */ /* 0x000fe20000000a00 */
[C---:B------:R-:W-:Y:S02]  /*26060*/  FMUL.FTZ R50, R7.reuse, R50 ;  /* 0x0000003207327220 */ /* 0x040fe40000410000 */
[C---:B------:R-:W-:Y:S01]  /*26070*/  FMUL.FTZ R55, R7.reuse, R55 ;  /* 0x0000003707377220 */ /* 0x040fe20000410000 */
[----:B------:R-:W-:Y:S01]  /*26080*/  STS.64 [R16+0x800], R38 ;  /* 0x0008002610007388 */ /* 0x000fe20000000a00 */
        /* <DEDUP_REMOVED lines=50> */
[----:B------:R-:W-:Y:S01]  /*263b0*/  FMUL.FTZ R146, R7, R146 ;  /* 0x0000009207927220 */ /* 0x000fe20000410000 */
[----:B------:R-:W-:-:S04]  /*263c0*/  MOV R7, 0x80 ;  /* 0x0000008000077802 */ /* 0x000fc80000000f00 */
[----:B------:R-:W-:Y:S02]  /*263d0*/  SEL R18, R7, 0xffffff80, !P2 ;  /* 0xffffff8007127807 */ /* 0x000fe40005000000 */
[-C--:B------:R-:W-:Y:S02]  /*263e0*/  IADD3 R7, R8, R15.reuse, RZ ;  /* 0x0000000f08077210 */ /* 0x080fe40007ffe0ff */
[-C--:B------:R-:W-:Y:S02]  /*263f0*/  IADD3 R8, R13, R18.reuse, RZ ;  /* 0x000000120d087210 */ /* 0x080fe40007ffe0ff */
[----:B------:R-:W-:Y:S01]  /*26400*/  IADD3 R17, R18, R15, RZ ;  /* 0x0000000f12117210 */ /* 0x000fe20007ffe0ff */
[----:B------:R-:W-:Y:S01]  /*26410*/  STS.64 [R7], R40 ;  /* 0x0000002807007388 */ /* 0x000fe20000000a00 */
[-C--:B------:R-:W-:Y:S02]  /*26420*/  IADD3 R19, R16, R18.reuse, RZ ;  /* 0x0000001210137210 */ /* 0x080fe40007ffe0ff */
[----:B------:R-:W-:Y:S01]  /*26430*/  IADD3 R18, R7, R18, RZ ;  /* 0x0000001207127210 */ /* 0x000fe20007ffe0ff */
        /* <DEDUP_REMOVED lines=44> */
[----:B------:R1:W-:Y:S04]  /*26700*/  STS.64 [R15+0xc800], R130 ;  /* 0x00c800820f007388 */ /* 0x0003e80000000a00 */
[----:B------:R-:W-:Y:S04]  /*26710*/  STS.64 [R16+0xc000], R132 ;  /* 0x00c0008410007388 */ /* 0x000fe80000000a00 */
[----:B------:R-:W-:Y:S04]  /*26720*/  STS.64 [R16+0xc800], R134 ;  /* 0x00c8008610007388 */ /* 0x000fe80000000a00 */
[----:B------:R2:W-:Y:S04]  /*26730*/  STS.64 [R7+0xc000], R152 ;  /* 0x00c0009807007388 */ /* 0x0005e80000000a00 */
[----:B------:R-:W-:Y:S04]  /*26740*/  STS.64 [R7+0xc800], R154 ;  /* 0x00c8009a07007388 */ /* 0x000fe80000000a00 */
[----:B------:R-:W-:Y:S04]  /*26750*/  STS.64 [R8+0xc000], R136 ;  /* 0x00c0008808007388 */ /* 0x000fe80000000a00 */
[----:B------:R3:W-:Y:S04]  /*26760*/  STS.64 [R8+0xc800], R138 ;  /* 0x00c8008a08007388 */ /* 0x0007e80000000a00 */
[----:B------:R-:W-:Y:S04]  /*26770*/  STS.64 [R17+0xc000], R140 ;  /* 0x00c0008c11007388 */ /* 0x000fe80000000a00 */
[----:B------:R-:W-:Y:S04]  /*26780*/  STS.64 [R17+0xc800], R142 ;  /* 0x00c8008e11007388 */ /* 0x000fe80000000a00 */
[----:B------:R-:W-:Y:S04]  /*26790*/  STS.64 [R19+0xc000], R148 ;  /* 0x00c0009413007388 */ /* 0x000fe80000000a00 */
[----:B------:R-:W-:Y:S04]  /*267a0*/  STS.64 [R19+0xc800], R150 ;  /* 0x00c8009613007388 */ /* 0x000fe80000000a00 */
[----:B------:R3:W-:Y:S04]  /*267b0*/  STS.64 [R18+0xc000], R144 ;  /* 0x00c0009012007388 */ /* 0x0007e80000000a00 */
[----:B------:R3:W-:Y:S04]  /*267c0*/  STS.64 [R18+0xc800], R146 ;  /* 0x00c8009212007388 */ /* 0x0007e80000000a00 */
[----:B-1----:R-:W4:Y:S04]  /*267d0*/  LD.E.64 R14, [R4.64+0xb0] ;  /* 0x0000b004040e7980 */ /* 0x002f28000c101b00 */
[----:B--2---:R-:W2:Y:S04]  /*267e0*/  LD.E R152, [R4.64+0x60] ;  /* 0x0000600404987980 */ /* 0x004ea8000c101900 */
[----:B---3--:R-:W1:Y:S01]  /*267f0*/  S2R R8, SR_TID.X ;  /* 0x0000000000087919 */ /* 0x008e620000002100 */
[----:B------:R-:W-:-:S03]  /*26800*/  LEA.HI R16, R10, R9, RZ, 0x4 ;  /* 0x000000090a107211 */ /* 0x000fc600078f20ff */
[----:B------:R3:W5:Y:S04]  /*26810*/  LD.E R13, [R4.64+0xcc] ;  /* 0x0000cc04040d7980 */ /* 0x000768000c101900 */
[----:B------:R3:W5:Y:S01]  /*26820*/  LD.E.64 R154, [R4.64+0x78] ;  /* 0x00007804049a7980 */ /* 0x000762000c101b00 */
[----:B------:R-:W-:-:S03]  /*26830*/  LOP3.LUT R144, R16, 0xfffffff0, RZ, 0xc0, !PT ;  /* 0xfffffff010907812 */ /* 0x000fc600078ec0ff */
[----:B------:R3:W5:Y:S01]  /*26840*/  LD.E.64 R156, [R4.64+0xa8] ;  /* 0x0000a804049c7980 */ /* 0x000762000c101b00 */
[----:B------:R-:W-:Y:S01]  /*26850*/  LOP3.LUT R12, R12, 0xffffffe0, RZ, 0xc0, !PT ;  /* 0xffffffe00c0c7812 */ /* 0x000fe200078ec0ff */
[----:B------:R-:W-:Y:S01]  /*26860*/  @P4 MUFU.LG2 R2, R2 ;  /* 0x0000000200024308 */ /* 0x000fe20000000c00 */
[-C--:B------:R-:W-:Y:S01]  /*26870*/  IADD3 R144, -R144, R9.reuse, RZ ;  /* 0x0000000990907210 */ /* 0x080fe20007ffe1ff */
[----:B------:R-:W-:Y:S01]  /*26880*/  BSSY B0, `(.L_x_1960) ;  /* 0x0000056000007945 */ /* 0x000fe20003800000 */
[----:B------:R-:W-:Y:S02]  /*26890*/  IADD3 R12, -R12, R9, RZ ;  /* 0x000000090c0c7210 */ /* 0x000fe40007ffe1ff */
[----:B------:R-:W-:Y:S02]  /*268a0*/  LEA.HI R17, R144, R144, RZ, 0x1 ;  /* 0x0000009090117211 */ /* 0x000fe400078f08ff */
[----:B------:R-:W-:Y:S01]  /*268b0*/  SHF.R.S32.HI R146, RZ, 0x1f, R11 ;  /* 0x0000001fff927819 */ /* 0x000fe2000001140b */
[----:B------:R-:W3:Y:S01]  /*268c0*/  @P3 MUFU.LG2 R6, R6 ;  /* 0x0000000600063308 */ /* 0x000ee20000000c00 */
[----:B------:R-:W-:-:S02]  /*268d0*/  SHF.L.U32 R19, R17, 0x2, RZ ;  /* 0x0000000211137819 */ /* 0x000fc400000006ff */
[----:B-1----:R-:W-:Y:S02]  /*268e0*/  SHF.R.S32.HI R7, RZ, 0x1f, R8 ;  /* 0x0000001fff077819 */ /* 0x002fe40000011408 */
[----:B------:R-:W-:Y:S02]  /*268f0*/  LOP3.LUT R17, R17, 0xffffffe, RZ, 0xc0, !PT ;  /* 0x0ffffffe11117812 */ /* 0x000fe400078ec0ff */
[CC--:B------:R-:W-:Y:S02]  /*26900*/  LEA.HI R10, R7.reuse, R8.reuse, RZ, 0x4 ;  /* 0x00000008070a7211 */ /* 0x0c0fe400078f20ff */
[----:B------:R-:W-:Y:S02]  /*26910*/  LEA.HI R7, R7, R8, RZ, 0x5 ;  /* 0x0000000807077211 */ /* 0x000fe400078f28ff */
[----:B------:R-:W-:Y:S02]  /*26920*/  SHF.R.S32.HI R10, RZ, 0x4, R10 ;  /* 0x00000004ff0a7819 */ /* 0x000fe4000001140a */
[----:B------:R-:W-:-:S02]  /*26930*/  LOP3.LUT R7, R7, 0xffffffe0, RZ, 0xc0, !PT ;  /* 0xffffffe007077812 */ /* 0x000fc400078ec0ff */
[----:B------:R-:W-:Y:S01]  /*26940*/  SHF.L.U32 R16, R10, 0x6, RZ ;  /* 0x000000060a107819 */ /* 0x000fe200000006ff */
[----:B---3--:R-:W-:Y:S01]  /*26950*/  @P3 FMUL.FTZ R6, R6, 0.69314718246459960938 ;  /* 0x3f31721806063820 */ /* 0x008fe20000410000 */
[----:B------:R-:W-:Y:S02]  /*26960*/  IADD3 R7, -R7, R8, RZ ;  /* 0x0000000807077210 */ /* 0x000fe40007ffe1ff */
[----:B------:R-:W-:Y:S02]  /*26970*/  LOP3.LUT R16, R16, 0x1c0, RZ, 0xc0, !PT ;  /* 0x000001c010107812 */ /* 0x000fe400078ec0ff */
[----:B------:R-:W-:Y:S02]  /*26980*/  LOP3.LUT P0, RZ, R12, 0x3, RZ, 0xc0, !PT ;  /* 0x000000030cff7812 */ /* 0x000fe4000780c0ff */
[----:B------:R-:W-:Y:S02]  /*26990*/  LOP3.LUT R19, R16, 0x38, R19, 0xf8, !PT ;  /* 0x0000003810137812 */ /* 0x000fe400078ef813 */
[----:B------:R-:W-:-:S02]  /*269a0*/  SHF.R.U32.HI R16, RZ, 0x3, R16 ;  /* 0x00000003ff107819 */ /* 0x000fc40000011610 */
[----:B------:R-:W-:Y:S02]  /*269b0*/  IADD3 R17, R144, -R17, RZ ;  /* 0x8000001190117210 */ /* 0x000fe40007ffe0ff */
[----:B------:R-:W-:Y:S02]  /*269c0*/  LOP3.LUT R16, R19, R16, RZ, 0x3c, !PT ;  /* 0x0000001013107212 */ /* 0x000fe400078e3cff */
[----:B------:R-:W-:Y:S02]  /*269d0*/  LEA.HI R146, R146, R11, RZ, 0x2 ;  /* 0x0000000b92927211 */ /* 0x000fe400078f10ff */
[----:B------:R-:W-:Y:S02]  /*269e0*/  SHF.R.S32.HI R8, RZ, 0x1f, R7 ;  /* 0x0000001fff087819 */ /* 0x000fe40000011407 */
[----:B------:R-:W-:Y:S01]  /*269f0*/  LEA R145, R17, R16, 0x2 ;  /* 0x0000001011917211 */ /* 0x000fe200078e10ff */
[----:B------:R-:W-:Y:S01]  /*26a00*/  BAR.SYNC.DEFER_BLOCKING 0x0 ;  /* 0x0000000000007b1d */ /* 0x000fe20000010000 */
[----:B------:R-:W-:-:S02]  /*26a10*/  LOP3.LUT R146, R146, 0xffffffc, RZ, 0xc0, !PT ;  /* 0x0ffffffc92927812 */ /* 0x000fc400078ec0ff */
[----:B------:R-:W-:Y:S02]  /*26a20*/  LEA.HI R8, R8, R7, RZ, 0x2 ;  /* 0x0000000708087211 */ /* 0x000fe400078f10ff */
[----:B------:R-:W-:Y:S02]  /*26a30*/  SHF.L.U32 R7, R243, 0x6, RZ ;  /* 0x00000006f3077819 */ /* 0x000fe400000006ff */
[----:B------:R-:W-:Y:S02]  /*26a40*/  IADD3 R146, R11, -R146, RZ ;  /* 0x800000920b927210 */ /* 0x000fe40007ffe0ff */
[----:B------:R-:W-:Y:S02]  /*26a50*/  SHF.L.U32 R148, R144, 0x2, RZ ;  /* 0x0000000290947819 */ /* 0x000fe400000006ff */
[----:B------:R-:W-:Y:S02]  /*26a60*/  SHF.R.S32.HI R147, RZ, 0x2, R8 ;  /* 0x00000002ff937819 */ /* 0x000fe40000011408 */
[----:B------:R-:W-:-:S02]  /*26a70*/  MOV R9, 0xff800000 ;  /* 0xff80000000097802 */ /* 0x000fc40000000f00 */
[----:B------:R-:W-:Y:S01]  /*26a80*/  MOV R11, 0xff800000 ;  /* 0xff800000000b7802 */ /* 0x000fe20000000f00 */
[----:B-----5:R-:W-:Y:S01]  /*26a90*/  @P3 FFMA.FTZ R11, R3, R0, R6 ;  /* 0x00000000030b3223 */ /* 0x020fe20000010006 */
[----:B------:R-:W-:Y:S02]  /*26aa0*/  SHF.R.S32.HI R149, RZ, 0x1f, R148 ;  /* 0x0000001fff957819 */ /* 0x000fe40000011494 */
[----:B------:R-:W-:Y:S01]  /*26ab0*/  LEA R146, R146, R147, 0x4 ;  /* 0x0000009392927211 */ /* 0x000fe200078e20ff */
[----:B------:R-:W1:Y:S04]  /*26ac0*/  LDS.128 R140, [R145.X4] ;  /* 0x00000000918c7984 */ /* 0x000e680000004c00 */
[----:B------:R-:W3:Y:S04]  /*26ad0*/  LDS.128 R136, [R145.X4+0x800] ;  /* 0x0008000091887984 */ /* 0x000ee80000004c00 */
        /* <DEDUP_REMOVED lines=30> */
[----:B---3--:R-:W-:-:S04]  /*26cc0*/  @P4 FMUL.FTZ R145, R2, 0.69314718246459960938 ;  /* 0x3f31721802914820 */ /* 0x008fc80000410000 */
[----:B------:R-:W-:Y:S02]  /*26cd0*/  @P4 FFMA.FTZ R9, R164, R0, R145 ;  /* 0x00000000a4094223 */ /* 0x000fe40000010091 */
[----:B----4-:R-:W-:-:S04]  /*26ce0*/  IMAD R14, R14, UR8, R247 ;  /* 0x000000080e0e7c24 */ /* 0x010fc8000f8e02f7 */
[----:B--2---:R-:W-:-:S04]  /*26cf0*/  IMAD R14, R14, R152, R245 ;  /* 0x000000980e0e7224 */ /* 0x004fc800078e02f5 */
[----:B------:R-:W-:Y:S01]  /*26d00*/  IMAD R14, R15, R14, R7 ;  /* 0x0000000e0f0e7224 */ /* 0x000fe200078e0207 */
[----:B------:R-:W-:Y:S05]  /*26d10*/  @P0 BRA `(.L_x_1961) ;  /* 0x000000c000000947 */ /* 0x000fea0003800000 */
[----:B-1----:R-:W-:Y:S01]  /*26d20*/  IMAD R3, R243, -0x40, R244 ;  /* 0xffffffc0f3037824 */ /* 0x002fe200078e02f4 */
[----:B------:R-:W-:Y:S01]  /*26d30*/  IADD3 R2, R146, 0x8, RZ ;  /* 0x0000000892027810 */ /* 0x000fe20007ffe0ff */
[----:B------:R-:W-:Y:S01]  /*26d40*/  ULDC.64 UR4, c[0x0][0x118] ;  /* 0x0000460000047ab9 */ /* 0x000fe20000000a00 */
[----:B------:R-:W-:Y:S02]  /*26d50*/  SHF.R.S32.HI R7, RZ, 0x1f, R14 ;  /* 0x0000001fff077819 */ /* 0x000fe4000001140e */
[----:B------:R-:W-:Y:S02]  /*26d60*/  IADD3 R0, P0, R14, R146, RZ ;  /* 0x000000920e007210 */ /* 0x000fe40007f1e0ff */
[-C--:B------:R-:W-:Y:S02]  /*26d70*/  ISETP.GE.AND P2, PT, R146, R3.reuse, PT ;  /* 0x000000039200720c */ /* 0x080fe40003f46270 */
[----:B------:R-:W-:-:S02]  /*26d80*/  ISETP.GE.AND P1, PT, R2, R3, PT ;  /* 0x000000030200720c */ /* 0x000fc40003f26270 */
[----:B------:R-:W-:Y:S02]  /*26d90*/  LEA.HI.X.SX32 R7, R146, R7, 0x1, P0 ;  /* 0x0000000792077211 */ /* 0x000fe400000f0eff */
[----:B------:R-:W-:-:S04]  /*26da0*/  LEA R2, P0, R0, R156, 0x2 ;  /* 0x0000009c00027211 */ /* 0x000fc800078010ff */
[----:B------:R-:W-:-:S05]  /*26db0*/  LEA.HI.X R3, R0, R157, R7, 0x2, P0 ;  /* 0x0000009d00037211 */ /* 0x000fca00000f1407 */
[----:B------:R1:W-:Y:S04]  /*26dc0*/  @!P2 ST.E [R2.64], R9 ;  /* 0x000000090200a985 */ /* 0x0003e8000c101904 */
[----:B------:R1:W-:Y:S02]  /*26dd0*/  @!P1 ST.E [R2.64+0x20], R11 ;  /* 0x0000200b02009985 */ /* 0x0003e4000c101904 */
.L_x_1961:
[----:B-1----:R-:W-:Y:S05]  /*26de0*/  BSYNC B0 ;  /* 0x0000000000007941 */ /* 0x002fea0003800000 */
.L_x_1960:
[----:B------:R-:W-:Y:S01]  /*26df0*/  IMAD R243, R243, -0x40, R244 ;  /* 0xffffffc0f3f37824 */ /* 0x000fe200078e02f4 */
[----:B------:R-:W-:Y:S01]  /*26e00*/  ULDC.64 UR4, c[0x0][0x118] ;  /* 0x0000460000047ab9 */ /* 0x000fe20000000a00 */
[----:B------:R-:W-:Y:S01]  /*26e10*/  IMAD R13, R14, R13, RZ ;  /* 0x0000000d0e0d7224 */ /* 0x000fe200078e02ff */
[----:B------:R1:W5:Y:S01]  /*26e20*/  LD.E R4, [R4.64+0xc0] ;  /* 0x0000c00404047980 */ /* 0x000362000c101900 */
[C---:B------:R-:W-:Y:S01]  /*26e30*/  IMAD.WIDE R2, R10.reuse, 0x100, R148 ;  /* 0x000001000a027825 */ /* 0x040fe200078e0294 */
[----:B------:R-:W-:Y:S01]  /*26e40*/  ISETP.GE.AND P1, PT, R10, R243, PT ;  /* 0x000000f30a00720c */ /* 0x000fe20003f26270 */
[----:B------:R-:W-:Y:S03]  /*26e50*/  BSSY B0, `(.L_x_1962) ;  /* 0x0000013000007945 */ /* 0x000fe60003800000 */
[----:B------:R-:W-:-:S04]  /*26e60*/  IADD3 R0, P0, R2, R13, RZ ;  /* 0x0000000d02007210 */ /* 0x000fc80007f1e0ff */
[----:B------:R-:W-:Y:S02]  /*26e70*/  LEA.HI.X.SX32 R13, R13, R3, 0x1, P0 ;  /* 0x000000030d0d7211 */ /* 0x000fe400000f0eff */
[----:B------:R-:W-:Y:S02]  /*26e80*/  LEA R8, P0, R0, R154, 0x2 ;  /* 0x0000009a00087211 */ /* 0x000fe400078010ff */
[----:B------:R-:W-:Y:S02]  /*26e90*/  IADD3 R3, R148, 0x40, RZ ;  /* 0x0000004094037810 */ /* 0x000fe40007ffe0ff */
[----:B------:R-:W-:Y:S01]  /*26ea0*/  LEA.HI.X R9, R0, R155, R13, 0x2, P0 ;  /* 0x0000009b00097211 */ /* 0x000fe200000f140d */
[----:B------:R-:W-:Y:S05]  /*26eb0*/  @P1 BRA `(.L_x_1963) ;  /* 0x000000c000001947 */ /* 0x000fea0003800000 */
[C---:B------:R-:W-:Y:S01]  /*26ec0*/  IADD3 R7, R3.reuse, 0x40, RZ ;  /* 0x0000004003077810 */ /* 0x040fe20007ffe0ff */
[----:B------:R-:W-:Y:S01]  /*26ed0*/  ULDC.64 UR4, c[0x0][0x118] ;  /* 0x0000460000047ab9 */ /* 0x000fe20000000a00 */
[C---:B-1----:R-:W-:Y:S02]  /*26ee0*/  IADD3 R5, R3.reuse, 0x80, RZ ;  /* 0x0000008003057810 */ /* 0x042fe40007ffe0ff */
[----:B-----5:R-:W-:-:S02]  /*26ef0*/  ISETP.GE.AND P2, PT, R3, R4, PT ;  /* 0x000000040300720c */ /* 0x020fc40003f46270 */
[-C--:B------:R-:W-:Y:S02]  /*26f00*/  ISETP.GE.AND P3, PT, R148, R4.reuse, PT ;  /* 0x000000049400720c */ /* 0x080fe40003f66270 */
[-C--:B------:R-:W-:Y:S02]  /*26f10*/  ISETP.GE.AND P1, PT, R7, R4.reuse, PT ;  /* 0x000000040700720c */ /* 0x080fe40003f26270 */
[----:B------:R-:W-:-:S07]  /*26f20*/  ISETP.GE.AND P0, PT, R5, R4, PT ;  /* 0x000000040500720c */ /* 0x000fce0003f06270 */
[----:B------:R1:W-:Y:S04]  /*26f30*/  @!P2 ST.E.128 [R8.64+0x100], R108 ;  /* 0x0001006c0800a985 */ /* 0x0003e8000c101d04 */
[----:B------:R1:W-:Y:S04]  /*26f40*/  @!P3 ST.E.64 [R8.64], R140 ;  /* 0x0000008c0800b985 */ /* 0x0003e8000c101b04 */
[----:B------:R1:W-:Y:S04]  /*26f50*/  @!P3 ST.E.64 [R8.64+0x8], R142 ;  /* 0x0000088e0800b985 */ /* 0x0003e8000c101b04 */
[----:B------:R1:W-:Y:S04]  /*26f60*/  @!P1 ST.E.128 [R8.64+0x200], R76 ;  /* 0x0002004c08009985 */ /* 0x0003e8000c101d04 */
[----:B------:R1:W-:Y:S02]  /*26f70*/  @!P0 ST.E.128 [R8.64+0x300], R44 ;  /* 0x0003002c08008985 */ /* 0x0003e4000c101d04 */
.L_x_1963:
[----:B------:R-:W-:Y:S05]  /*26f80*/  BSYNC B0 ;  /* 0x0000000000007941 */ /* 0x000fea0003800000 */
.L_x_1962:
[----:B------:R-:W-:Y:S01]  /*26f90*/  IADD3 R0, R10, 0x8, RZ ;  /* 0x000000080a007810 */ /* 0x000fe20007ffe0ff */
[----:B------:R-:W-:Y:S03]  /*26fa0*/  BSSY B0, `(.L_x_1964) ;  /* 0x000000e000007945 */ /* 0x000fe60003800000 */
[----:B------:R-:W-:-:S13]  /*26fb0*/  ISETP.GE.AND P0, PT, R0, R243, PT ;  /* 0x000000f30000720c */ /* 0x000fda0003f06270 */
[----:B------:R-:W-:Y:S05]  /*26fc0*/  @P0 BRA `(.L_x_1965) ;  /* 0x000000b000000947 */ /* 0x000fea0003800000 */
[C---:B------:R-:W-:Y:S01]  /*26fd0*/  IADD3 R7, R3.reuse, 0x40, RZ ;  /* 0x0000004003077810 */ /* 0x040fe20007ffe0ff */
[----:B------:R-:W-:Y:S01]  /*26fe0*/  ULDC.64 UR4, c[0x0][0x118] ;  /* 0x0000460000047ab9 */ /* 0x000fe20000000a00 */
[C---:B-1----:R-:W-:Y:S02]  /*26ff0*/  IADD3 R5, R3.reuse, 0x80, RZ ;  /* 0x0000008003057810 */ /* 0x042fe40007ffe0ff */
[-C--:B-----5:R-:W-:Y:S02]  /*27000*/  ISETP.GE.AND P3, PT, R148, R4.reuse, PT ;  /* 0x000000049400720c */ /* 0x0a0fe40003f66270 */
[-C--:B------:R-:W-:Y:S02]  /*27010*/  ISETP.GE.AND P2, PT, R3, R4.reuse, PT ;  /* 0x000000040300720c */ /* 0x080fe40003f46270 */
[-C--:B------:R-:W-:Y:S02]  /*27020*/  ISETP.GE.AND P1, PT, R7, R4.reuse, PT ;  /* 0x000000040700720c */ /* 0x080fe40003f26270 */
[----:B------:R-:W-:-:S07]  /*27030*/  ISETP.GE.AND P0, PT, R5, R4, PT ;  /* 0x000000040500720c */ /* 0x000fce0003f06270 */
[----:B------:R1:W-:Y:S04]  /*27040*/  @!P3 ST.E.128 [R8.64+0x2000], R136 ;  /* 0x002000880800b985 */ /* 0x0003e8000c101d04 */
[----:B------:R1:W-:Y:S04]  /*27050*/  @!P2 ST.E.128 [R8.64+0x2100], R104 ;  /* 0x002100680800a985 */ /* 0x0003e8000c101d04 */
[----:B------:R1:W-:Y:S04]  /*27060*/  @!P1 ST.E.128 [R8.64+0x2200], R72 ;  /* 0x0022004808009985 */ /* 0x0003e8000c101d04 */
[----:B------:R1:W-:Y:S02]  /*27070*/  @!P0 ST.E.128 [R8.64+0x2300], R40 ;  /* 0x0023002808008985 */ /* 0x0003e4000c101d04 */
.L_x_1965:
[----:B------:R-:W-:Y:S05]  /*27080*/  BSYNC B0 ;  /* 0x0000000000007941 */ /* 0x000fea0003800000 */
.L_x_1964:
        /* <DEDUP_REMOVED lines=15> */
.L_x_1967:
[----:B------:R-:W-:Y:S05]  /*27180*/  BSYNC B0 ;  /* 0x0000000000007941 */ /* 0x000fea0003800000 */
.L_x_1966:
        /* <DEDUP_REMOVED lines=15> */
.L_x_1969:
[----:B------:R-:W-:Y:S05]  /*27280*/  BSYNC B0 ;  /* 0x0000000000007941 */ /* 0x000fea0003800000 */
.L_x_1968:
        /* <DEDUP_REMOVED lines=15> */
.L_x_1971:
[----:B------:R-:W-:Y:S05]  /*27380*/  BSYNC B0 ;  /* 0x0000000000007941 */ /* 0x000fea0003800000 */
.L_x_1970:
        /* <DEDUP_REMOVED lines=15> */
.L_x_1973:
[----:B------:R-:W-:Y:S05]  /*27480*/  BSYNC B0 ;  /* 0x0000000000007941 */ /* 0x000fea0003800000 */
.L_x_1972:
        /* <DEDUP_REMOVED lines=15> */
.L_x_1975:
[----:B------:R-:W-:Y:S05]  /*27580*/  BSYNC B0 ;  /* 0x0000000000007941 */ /* 0x000fea0003800000 */
.L_x_1974:
[----:B------:R-:W-:-:S04]  /*27590*/  IADD3 R10, R10, 0x38, RZ ;  /* 0x000000380a0a7810 */ /* 0x000fc80007ffe0ff */
[----:B------:R-:W-:Y:S01]  /*275a0*/  ISETP.GE.AND P0, PT, R10, R243, PT ;  /* 0x000000f30a00720c */ /* 0x000fe20003f06270 */
[----:B------:R-:W-:-:S12]  /*275b0*/  IMAD.MOV.U32 R243, RZ, RZ, 0x0 ;  /* 0x00000000fff37424 */ /* 0x000fd800078e00ff */
[----:B------:R-:W-:Y:S05]  /*275c0*/  @P0 RET.REL.NODEC R242 `(_ZN5flash24flash_fwd_splitkv_kernelI23Flash_fwd_kernel_traitsILi256ELi64ELi64ELi4ELb0ELb0EN7cutlass10bfloat16_tE19Flash_kernel_traitsILi256ELi64ELi64ELi4ES3_EELb1ELb0ELb0ELb0ELb0ELb0ELb1ELb1EEEvNS_16Flash_fwd_paramsE) ;  /* 0xfffd8a30f2000950 */ /* 0x000fea0003c3ffff */
[C---:B-1----:R-:W-:Y:S01]  /*275d0*/  IADD3 R5, R3.reuse, 0x40, RZ ;  /* 0x0000004003057810 */ /* 0x042fe20007ffe0ff */
[----:B------:R-:W-:Y:S01]  /*275e0*/  ULDC.64 UR4, c[0x0][0x118] ;  /* 0x0000460000047ab9 */ /* 0x000fe20000000a00 */
[-C--:B-----5:R-:W-:Y:S01]  /*275f0*/  ISETP.GE.AND P1, PT, R3, R4.reuse, PT ;  /* 0x000000040300720c */ /* 0x0a0fe20003f26270 */
[----:B------:R-:W-:Y:S01]  /*27600*/  IMAD.MOV.U32 R243, RZ, RZ, 0x0 ;  /* 0x00000000fff37424 */ /* 0x000fe200078e00ff */
[-C--:B------:R-:W-:Y:S02]  /*27610*/  ISETP.GE.AND P0, PT, R5, R4.reuse, PT ;  /* 0x000000040500720c */ /* 0x080fe40003f06270 */
[----:B------:R-:W-:Y:S02]  /*27620*/  IADD3 R3, R3, 0x80, RZ ;  /* 0x0000008003037810 */ /* 0x000fe40007ffe0ff */
[----:B------:R-:W-:-:S07]  /*27630*/  ISETP.GE.AND P2, PT, R148, R4, PT ;  /* 0x000000049400720c */ /* 0x000fce0003f46270 */
[----:B------:R1:W-:Y:S04]  /*27640*/  @!P1 ST.E.128 [R8.64+0xe100], R80 ;  /* 0x00e1005008009985 */ /* 0x0003e8000c101d04 */
[----:B------:R1:W-:Y:S01]  /*27650*/  @!P0 ST.E.128 [R8.64+0xe200], R48 ;  /* 0x00e2003008008985 */ /* 0x0003e2000c101d04 */
[----:B------:R-:W-:-:S03]  /*27660*/  ISETP.GE.AND P0, PT, R3, R4, PT ;  /* 0x000000040300720c */ /* 0x000fc60003f06270 */
[----:B------:R1:W-:Y:S10]  /*27670*/  @!P2 ST.E.128 [R8.64+0xe000], R112 ;  /* 0x00e000700800a985 */ /* 0x0003f4000c101d04 */
[----:B------:R-:W-:Y:S05]  /*27680*/  @P0 RET.REL.NODEC R242 `(_ZN5flash24flash_fwd_splitkv_kernelI23Flash_fwd_kernel_traitsILi256ELi64ELi64ELi4ELb0ELb0EN7cutlass10bfloat16_tE19Flash_kernel_traitsILi256ELi64ELi64ELi4ES3_EELb1ELb0ELb0ELb0ELb0ELb0ELb1ELb1EEEvNS_16Flash_fwd_paramsE) ;  /* 0xfffd8970f2000950 */ /* 0x000fea0003c3ffff */
[----:B------:R-:W-:Y:S01]  /*27690*/  MOV R243, 0x0 ;  /* 0x0000000000f37802 */ /* 0x000fe20000000f00 */
[----:B------:R-:W-:-:S02]  /*276a0*/  ULDC.64 UR4, c[0x0][0x118] ;  /* 0x0000460000047ab9 */ /* 0x000fc40000000a00 */
[----:B------:R2:W-:Y:S01]  /*276b0*/  ST.E.128 [R8.64+0xe300], R16 ;  /* 0x00e3001008007985 */ /* 0x0005e2000c101d04 */
[----:B------:R-:W-:Y:S05]  /*276c0*/  RET.REL.NODEC R242 `(_ZN5flash24flash_fwd_splitkv_kernelI23Flash_fwd_kernel_traitsILi256ELi64ELi64ELi4ELb0ELb0EN7cutlass10bfloat16_tE19Flash_kernel_traitsILi256ELi64ELi64ELi4ES3_EELb1ELb0ELb0ELb0ELb0ELb0ELb1ELb1EEEvNS_16Flash_fwd_paramsE) ;  /* 0xfffd8930f2007950 */ /* 0x000fea0003c3ffff */
.L_x_1958:
[----:B------:R2:W5:Y:S01]  /*276d0*/  LDL R10, [R1] ;  /* 0x00000000010a7983 */ /* 0x0005620000100800 */
[----:B------:R-:W-:Y:S02]  /*276e0*/  MOV R9, 0x2 ;  /* 0x0000000200097802 */ /* 0x000fe40000000f00 */
[----:B------:R-:W-:Y:S02]  /*276f0*/  MOV R8, 0x27710 ;  /* 0x0002771000087802 */ /* 0x000fe40000000f00 */
[----:B-12--5:R-:W-:Y:S05]  /*27700*/  CALL.REL.NOINC `($__internal_16_$__cuda_sm70_shflsync_bfly_p) ;  /* 0x000000f000007944 */ /* 0x026fea0003c00000 */
[----:B-12---:R-:W-:Y:S05]  /*27710*/  BRA `(.L_x_1976) ;  /* 0xffffe19000007947 */ /* 0x006fea000383ffff */
.L_x_1959:
[----:B------:R-:W-:Y:S02]  /*27720*/  MOV R9, 0x1 ;  /* 0x0000000100097802 */ /* 0x000fe40000000f00 */
[----:B------:R-:W-:Y:S02]  /*27730*/  MOV R8, 0x27750 ;  /* 0x0002775000087802 */ /* 0x000fe40000000f00 */
[----:B-1---5:R-:W-:Y:S05]  /*27740*/  CALL.REL.NOINC `($__internal_16_$__cuda_sm70_shflsync_bfly_p) ;  /* 0x000000b000007944 */ /* 0x022fea0003c00000 */
[----:B--2---:R-:W-:Y:S01]  /*27750*/  FADD.FTZ R2, R10, R9 ;  /* 0x000000090a027221 */ /* 0x004fe20000010000 */
[----:B-1----:R-:W-:Y:S02]  /*27760*/  MOV R10, R252 ;  /* 0x000000fc000a7202 */ /* 0x002fe40000000f00 */
[----:B------:R-:W-:Y:S02]  /*27770*/  MOV R9, 0x2 ;  /* 0x0000000200097802 */ /* 0x000fe40000000f00 */
[----:B------:R-:W-:-:S02]  /*27780*/  MOV R8, 0x277a0 ;  /* 0x000277a000087802 */ /* 0x000fc40000000f00 */
[----:B------:R-:W-:Y:S05]  /*27790*/  CALL.REL.NOINC `($__internal_16_$__cuda_sm70_shflsync_bfly_p) ;  /* 0x0000006000007944 */ /* 0x000fea0003c00000 */
[----:B--2---:R-:W-:Y:S01]  /*277a0*/  FADD.FTZ R11, R252, R9 ;  /* 0x00000009fc0b7221 */ /* 0x004fe20000010000 */
[----:B------:R-:W-:-:S02]  /*277b0*/  MOV R9, 0x1 ;  /* 0x0000000100097802 */ /* 0x000fc40000000f00 */
[----:B------:R-:W-:Y:S02]  /*277c0*/  MOV R8, 0x277f0 ;  /* 0x000277f000087802 */ /* 0x000fe40000000f00 */
[----:B-1----:R-:W-:Y:S02]  /*277d0*/  MOV R10, R11 ;  /* 0x0000000b000a7202 */ /* 0x002fe40000000f00 */
[----:B------:R-:W-:Y:S05]  /*277e0*/  CALL.REL.NOINC `($__internal_16_$__cuda_sm70_shflsync_bfly_p) ;  /* 0x0000001000007944 */ /* 0x000fea0003c00000 */
[----:B-12---:R-:W-:Y:S05]  /*277f0*/  BRA `(.L_x_1977) ;  /* 0xffffe13000007947 */ /* 0x006fea000383ffff */
        .weak           $__internal_16_$__cuda_sm70_shflsync_bfly_p
        .type           $__internal_16_$__cuda_sm70_shflsync_bfly_p,@function
        .size           $__internal_16_$__cuda_sm70_shflsync_bfly_p,(.L_x_4879 - $__internal_16_$__cuda_sm70_shflsync_bfly_p)
$__internal_16_$__cuda_sm70_shflsync_bfly_p:
[----:B------:R-:W-:Y:S01]  /*27800*/  MOV R12, R8 ;  /* 0x00000008000c7202 */ /* 0x000fe20000000f00 */
[----:B------:R-:W-:Y:S04]  /*27810*/  WARPSYNC R6 ;  /* 0x0000000600007348 */ /* 0x000fe80003800000 */
[----:B------:R-:W-:Y:S01]  /*27820*/  MOV R13, 0x0 ;  /* 0x00000000000d7802 */ /* 0x000fe20000000f00 */
[----:B------:R1:W2:Y:S03]  /*27830*/  SHFL.BFLY PT, R9, R10, R9, R7 ;  /* 0x0c0000090a097389 */ /* 0x0002a600000e0007 */
[----:B------:R-:W-:Y:S05]  /*27840*/  RET.REL.NODEC R12 `(_ZN5flash24flash_fwd_splitkv_kernelI23Flash_fwd_kernel_traitsILi256ELi64ELi64ELi4ELb0ELb0EN7cutlass10bfloat16_tE19Flash_kernel_traitsILi256ELi64ELi64ELi4ES3_EELb1ELb0ELb0ELb0ELb0ELb0ELb1ELb1EEEvNS_16Flash_fwd_paramsE) ;  /* 0xfffd87b00c007950 */ /* 0x000fea0003c3ffff */
.L_x_1978:
        /* <DEDUP_REMOVED lines=11> */
.L_x_4879:


//--------------------- .text._ZN5flash24flash_fwd_splitkv_kernelI23Flash_fwd_kernel_traitsILi256ELi64ELi64ELi4ELb0ELb0EN7cutlass10bfloat16_tE19Flash_kernel_traitsILi256ELi64ELi64ELi4ES3_EELb1ELb0ELb0ELb0ELb0ELb1ELb1ELb1EEEvNS_16Flash_fwd_paramsE --------------------------
	.section	.text._ZN5flash24flash_fwd_splitkv_kernelI23Flash_fwd_kernel_traitsILi256ELi64ELi64ELi4ELb0ELb0EN7cutlass10bfloat16_tE19Flash_kernel_traitsILi256ELi64ELi64ELi4ES3_EELb1ELb0ELb0ELb0ELb0ELb1ELb1ELb1EEEvNS_16Flash_fwd_paramsE,"ax",@progbits
	.sectioninfo	@"SHI_REGISTERS=255"
	.align	128
        .global         _ZN5flash24flash_fwd_splitkv_kernelI23Flash_fwd_kernel_traitsILi256ELi64ELi64ELi4ELb0ELb0EN7cutlass10bfloat16_tE19Flash_kernel_traitsILi256ELi64ELi64ELi4ES3_EELb1ELb0ELb0ELb0ELb0ELb1ELb1ELb1EEEvNS_16Flash_fwd_paramsE
        .type           _ZN5flash24flash_fwd_splitkv_kernelI23Flash_fwd_kernel_traitsILi256ELi64ELi64ELi4ELb0ELb0EN7cutlass10bfloat16_tE19Flash_kernel_traitsILi256ELi64ELi64ELi4ES3_EELb1ELb0ELb0ELb0ELb0ELb1ELb1ELb1EEEvNS_16Flash_fwd_paramsE,@function
        .size           _ZN5flash24flash_fwd_splitkv_kernelI23Flash_fwd_kernel_traitsILi256ELi64ELi64ELi4ELb0ELb0EN7cutlass10bfloat16_tE19Flash_kernel_traitsILi256ELi64ELi64ELi4ES3_EELb1ELb0ELb0ELb0ELb0ELb1ELb1ELb1EEEvNS_16Flash_fwd_paramsE,(.L_x_4881 - _ZN5flash24flash_fwd_splitkv_kernelI23Flash_fwd_kernel_traitsILi256ELi64ELi64ELi4ELb0ELb0EN7cutlass10bfloat16_tE19Flash_kernel_traitsILi256ELi64ELi64ELi4ES3_EELb1ELb0ELb0ELb0ELb0ELb1ELb1ELb1EEEvNS_16Flash_fwd_paramsE)
        .other          _ZN5flash24flash_fwd_splitkv_kernelI23Flash_fwd_kernel_traitsILi256ELi64ELi64ELi4ELb0ELb0EN7cutlass10bfloat16_tE19Flash_kernel_traitsILi256ELi64ELi64ELi4ES3_EELb1ELb0ELb0ELb0ELb0ELb1ELb1ELb1EEEvNS_16Flash_fwd_paramsE,@"STO_CUDA_ENTRY STV_DEFAULT"
_ZN5flash24flash_fwd_splitkv_kernelI23Flash_fwd_kernel_traitsILi256ELi64ELi64ELi4ELb0ELb0EN7cutlass10bfloat16_tE19Flash_kernel_traitsILi256ELi64ELi64ELi4ES3_EELb1ELb0ELb0ELb0ELb0ELb1ELb1ELb1EEEvNS_16Flash_fwd_paramsE:
.text._ZN5flash24flash_fwd_splitkv_kernelI23Flash_fwd_kernel_traitsILi256ELi64ELi64ELi4ELb0ELb0EN7cutlass10bfloat16_tE19Flash_kernel_traitsILi256ELi64ELi64ELi4ES3_EELb1ELb0ELb0ELb0ELb0ELb1ELb1ELb1EEEvNS_16Flash_fwd_paramsE:
[----:B------:R-:W-:Y:S02]  /*0000*/  MOV R1, c[0x0][0x28] ;  /* 0x00000a0000017a02 */ /* 0x000fe40000000f00 */
[----:B------:R-:W1:Y:S01]  /*0010*/  I2F.U32.RP R2, c[0x0][0x1c0] ;  /* 0x0000700000027b06 */ /* 0x000e620000209000 */
[----:B------:R-:W2:Y:S01]  /*0020*/  S2R R245, SR_CTAID.Z ;  /* 0x0000000000f57919 */ /* 0x000ea20000002700 */
[----:B------:R-:W-:Y:S01]  /*0030*/  ISETP.NE.U32.AND P0, PT, RZ, c[0x0][0x1c0], PT ;  /* 0x00007000ff007a0c */ /* 0x000fe20003f05070 */
[----:B------:R-:W3:Y:S01]  /*0040*/  S2UR UR8, SR_CTAID.Y ;  /* 0x00000000000879c3 */ /* 0x000ee20000002600 */
[----:B------:R-:W-:Y:S01]  /*0050*/  ULDC.64 UR4, c[0x0][0x40] ;  /* 0x0000100000047ab9 */ /* 0x000fe20000000a00 */
[----:B------:R-:W4:Y:S01]  /*0060*/  S2R R243, SR_CTAID.X ;  /* 0x0000000000f37919 */ /* 0x000f220000002500 */
        /* <DEDUP_REMOVED lines=8> */
[----:B-1----:R-:W-:Y:S02]  /*00f0*/  IMAD.MOV R0, RZ, RZ, -R3 ;  /* 0x000000ffff007224 */ /* 0x002fe400078e0a03 */
[----:B------:R-:W-:Y:S02]  /*0100*/  IMAD.MOV.U32 R2, RZ, RZ, RZ ;  /* 0x000000ffff027224 */ /* 0x000fe400078e00ff */
        /* <DEDUP_REMOVED lines=13> */
[----:B---34-:R-:W-:Y:S05]  /*01e0*/  CALL.REL.NOINC `($_ZN5flash24flash_fwd_splitkv_kernelI23Flash_fwd_kernel_traitsILi256ELi64ELi64ELi4ELb0ELb0EN7cutlass10bfloat16_tE19Flash_kernel_traitsILi256ELi64ELi64ELi4ES3_EELb1ELb0ELb0ELb0ELb0ELb1ELb1ELb1EEEvNS_16Flash_fwd_paramsE$_ZN5flash30compute_attn_1rowblock_splitkvI23Flash_fwd_kernel_traitsILi256ELi64ELi64ELi4ELb0ELb0EN7cutlass10bfloat16_tE19Flash_kernel_traitsILi256ELi64ELi64ELi4ES3_EELb1ELb0ELb0ELb0ELb0ELb1ELb1ELb1ENS_16Flash_fwd_paramsEEEvRKT8_iiiii) ;  /* 0x0000002000007944 */ /* 0x018fea0003c00000 */
[----:B------:R-:W-:Y:S05]  /*01f0*/  BSYNC B4 ;  /* 0x0000000000047941 */ /* 0x000fea0003800000 */
.L_x_1979:
[----:B------:R-:W-:Y:S05]  /*0200*/  EXIT ;  /* 0x000000000000794d */ /* 0x000fea0003800000 */
        .type           $_ZN5flash24flash_fwd_splitkv_kernelI23Flash_fwd_kernel_traitsILi256ELi64ELi64ELi4ELb0ELb0EN7cutlass10bfloat16_tE19Flash_kernel_traitsILi256ELi64ELi64ELi4ES3_EELb1ELb0ELb0ELb0ELb0ELb1ELb1ELb1EEEvNS_16Flash_fwd_paramsE$_ZN5flash30compute_attn_1rowblock_splitkvI23Flash_fwd_kernel_traitsILi256ELi64ELi64ELi4ELb0ELb0EN7cutlass10bfloat16_tE19Flash_kernel_traitsILi256ELi64ELi64ELi4ES3_EELb1ELb0ELb0ELb0ELb0ELb1ELb1ELb1ENS_16Flash_fwd_paramsEEEvRKT8_iiiii,@function
        .size           $_ZN5flash24flash_fwd_splitkv_kernelI23Flash_fwd_kernel_traitsILi256ELi64ELi64ELi4ELb0ELb0EN7cutlass10bfloat16_tE19Flash_kernel_traitsILi256ELi64ELi64ELi4ES3_EELb1ELb0ELb0ELb0ELb0ELb1ELb1ELb1EEEvNS_16Flash_fwd_paramsE$_ZN5flash30compute_attn_1rowblock_splitkvI23Flash_fwd_kernel_traitsILi256ELi64ELi64ELi4ELb0ELb0EN7cutlass10bfloat16_tE19Flash_kernel_traitsILi256ELi64ELi64ELi4ES3_EELb1ELb0ELb0ELb0ELb0ELb1ELb1ELb1ENS_16Flash_fwd_paramsEEEvRKT8_iiiii,($__internal_17_$__cuda_sm70_shflsync_bfly_p - $_ZN5flash24flash_fwd_splitkv_kernelI23Flash_fwd_kernel_traitsILi256ELi64ELi64ELi4ELb0ELb0EN7cutlass10bfloat16_tE19Flash_kernel_traitsILi256ELi64ELi64ELi4ES3_EELb1ELb0ELb0ELb0ELb0ELb1ELb1ELb1EEEvNS_16Flash_fwd_paramsE$_ZN5flash30compute_attn_1rowblock_splitkvI23Flash_fwd_kernel_traitsILi256ELi64ELi64ELi4ELb0ELb0EN7cutlass10bfloat16_tE19Flash_kernel_traitsILi256ELi64ELi64ELi4ES3_EELb1ELb0ELb0ELb0ELb0ELb1ELb1ELb1ENS_16Flash_fwd_paramsEEEvRKT8_iiiii)
$_ZN5flash24flash_fwd_splitkv_kernelI23Flash_fwd_kernel_traitsILi256ELi64ELi64ELi4ELb0ELb0EN7cutlass10bfloat16_tE19Flash_kernel_traitsILi256ELi64ELi64ELi4ES3_EELb1ELb0ELb0ELb0ELb0ELb1ELb1ELb1EEEvNS_16Flash_fwd_paramsE$_ZN5flash30compute_attn_1rowblock_splitkvI23Flash_fwd_kernel_traitsILi256ELi64ELi64ELi4ELb0ELb0EN7cutlass10bfloat16_tE19Flash_kernel_traitsILi256ELi64ELi64ELi4ES3_EELb1ELb0ELb0ELb0ELb0ELb1ELb1ELb1ENS_16Flash_fwd_paramsEEEvRKT8_iiiii:
        /* <DEDUP_REMOVED lines=20> */
.L_x_1981:
[----:B------:R-:W-:Y:S05]  /*0350*/  BSYNC B0 ;  /* 0x0000000000007941 */ /* 0x000fea0003800000 */
.L_x_1980:
[----:B------:R-:W3:Y:S04]  /*0360*/  LD.E.64 R18, [R20.64+0xf0] ;  /* 0x0000f00614127980 */ /* 0x000ee8000c101b00 */
[----:B------:R-:W4:Y:S01]  /*0370*/  @P1 LD.E R244, [R4.64+0x4] ;  /* 0x0000040604f41980 */ /* 0x000f22000c101900 */
        /* <DEDUP_REMOVED lines=15> */
.L_x_1983:
[----:B------:R4:W5:Y:S02]  /*0470*/  LD.E R61, [R20.64+0xb8] ;  /* 0x0000b806143d7980 */ /* 0x000964000c101900 */
.L_x_1984:
[----:B------:R-:W-:Y:S05]  /*0480*/  BSYNC B0 ;  /* 0x0000000000007941 */ /* 0x000fea0003800000 */
.L_x_1982:
        /* <DEDUP_REMOVED lines=10> */
.L_x_1986:
[----:B------:R-:W2:Y:S01]  /*0530*/  LD.E.64 R2, [R20.64+0x108] ;  /* 0x0001080614027980 */ /* 0x000ea2000c101b00 */
[----:B------:R-:W-:Y:S01]  /*0540*/  BSSY B0, `(.L_x_1988) ;  /* 0x0000006000007945 */ /* 0x000fe20003800000 */
[----:B------:R-:W-:Y:S01]  /*0550*/  IMAD.MOV.U32 R54, RZ, RZ, RZ ;  /* 0x000000ffff367224 */ /* 0x000fe200078e00ff */
[----:B--2---:R-:W-:-:S04]  /*0560*/  ISETP.NE.U32.AND P0, PT, R2, RZ, PT ;  /* 0x000000ff0200720c */ /* 0x004fc80003f05070 */
[----:B------:R-:W-:-:S13]  /*0570*/  ISETP.NE.AND.EX P0, PT, R3, RZ, PT, P0 ;  /* 0x000000ff0300720c */ /* 0x000fda0003f05300 */
[----:B------:R-:W-:Y:S05]  /*0580*/  @!P0 BRA `(.L_x_1989) ;  /* 0x0000001000008947 */ /* 0x000fea0003800000 */
[----:B------:R2:W5:Y:S02]  /*0590*/  LD.E R54, [R20.64+0xbc] ;  /* 0x0000bc0614367980 */ /* 0x000564000c101900 */
.L_x_1989:
[----:B------:R-:W-:Y:S05]  /*05a0*/  BSYNC B0 ;  /* 0x0000000000007941 */ /* 0x000fea0003800000 */
.L_x_1988:
[----:B-----5:R-:W-:Y:S02]  /*05b0*/  IADD3 R54, R61, R54, RZ ;  /* 0x000000363d367210 */ /* 0x020fe40007ffe0ff */
.L_x_1987:
[----:B------:R-:W-:Y:S05]  /*05c0*/  BSYNC B1 ;  /* 0x0000000000017941 */ /* 0x000fea0003800000 */
.L_x_1985:
[----:B------:R-:W-:Y:S01]  /*05d0*/  IMAD.SHL.U32 R53, R243, 0x40, RZ ;  /* 0x00000040f3357824 */ /* 0x000fe200078e00ff */
[----:B------:R-:W-:Y:S01]  /*05e0*/  MOV R2, R242 ;  /* 0x000000f200027202 */ /* 0x000fe20000000f00 */
[----:B------:R-:W-:-:S03]  /*05f0*/  IMAD.MOV.U32 R3, RZ, RZ, 0x0 ;  /* 0x00000000ff037424 */ /* 0x000fc600078e00ff */
[----:B------:R-:W-:-:S13]  /*0600*/  ISETP.GT.AND P0, PT, R244, R53, PT ;  /* 0x00000035f400720c */ /* 0x000fda0003f04270 */
[----:B------:R-:W-:Y:S05]  /*0610*/  @!P0 RET.REL.NODEC R2 `(_ZN5flash24flash_fwd_splitkv_kernelI23Flash_fwd_kernel_traitsILi256ELi64ELi64ELi4ELb0ELb0EN7cutlass10bfloat16_tE19Flash_kernel_traitsILi256ELi64ELi64ELi4ES3_EELb1ELb0ELb0ELb0ELb0ELb1ELb1ELb1EEEvNS_16Flash_fwd_paramsE) ;  /* 0xfffff9e002008950 */ /* 0x000fea0003c3ffff */
[----:B------:R-:W4:Y:S04]  /*0620*/  LD.E R0, [R20.64+0xb8] ;  /* 0x0000b80614007980 */ /* 0x000f28000c101900 */
[----:B-1----:R-:W5:Y:S01]  /*0630*/  LD.E R4, [R20.64+0x188] ;  /* 0x0001880614047980 */ /* 0x002f62000c101900 */
[----:B------:R-:W-:-:S03]  /*0640*/  IABS R3, c[0x0][0x10] ;  /* 0x0000040000037a13 */ /* 0x000fc60000000000 */
[----:B------:R-:W1:Y:S01]  /*0650*/  S2R R57, SR_TID.X ;  /* 0x0000000000397919 */ /* 0x000e620000002100 */
[----:B------:R-:W2:Y:S08]  /*0660*/  I2F.RP R8, R3 ;  /* 0x0000000300087306 */ /* 0x000eb00000209400 */
[----:B--2---:R-:W2:Y:S02]  /*0670*/  MUFU.RCP R8, R8 ;  /* 0x0000000800087308 */ /* 0x004ea40000001000 */
[----:B--2---:R-:W-:-:S06]  /*0680*/  IADD3 R8, R8, 0xffffffe, RZ ;  /* 0x0ffffffe08087810 */ /* 0x004fcc0007ffe0ff */
[----:B------:R-:W2:Y:S02]  /*0690*/  F2I.FTZ.U32.TRUNC.NTZ R9, R8 ;  /* 0x0000000800097305 */ /* 0x000ea4000021f000 */
[----:B--2---:R-:W-:Y:S02]  /*06a0*/  IMAD.MOV R5, RZ, RZ, -R9 ;  /* 0x000000ffff057224 */ /* 0x004fe400078e0a09 */
[----:B------:R-:W-:Y:S02]  /*06b0*/  IMAD.MOV.U32 R8, RZ, RZ, RZ ;  /* 0x000000ffff087224 */ /* 0x000fe400078e00ff */
[----:B------:R-:W-:-:S04]  /*06c0*/  IMAD R5, R5, R3, RZ ;  /* 0x0000000305057224 */ /* 0x000fc800078e02ff */
[----:B------:R-:W-:Y:S01]  /*06d0*/  IMAD.HI.U32 R5, R9, R5, R8 ;  /* 0x0000000509057227 */ /* 0x000fe200078e0008 */
[----:B----4-:R-:W-:-:S04]  /*06e0*/  IADD3 R0, R0, 0x3f, RZ ;  /* 0x0000003f00007810 */ /* 0x010fc80007ffe0ff */
[----:B------:R-:W-:-:S04]  /*06f0*/  SHF.R.S32.HI R6, RZ, 0x1f, R0 ;  /* 0x0000001fff067819 */ /* 0x000fc80000011400 */
[----:B------:R-:W-:Y:S02]  /*0700*/  LEA.HI R6, R6, R0, RZ, 0x6 ;  /* 0x0000000006067211 */ /* 0x000fe400078f30ff */
[----:B------:R-:W-:Y:S02]  /*0710*/  IABS R0, c[0x0][0x10] ;  /* 0x0000040000007a13 */ /* 0x000fe40000000000 */
[----:B------:R-:W-:-:S03]  /*0720*/  LEA.HI.SX32 R6, R6, c[0x0][0x10], 0x1a ;  /* 0x0000040006067a11 */ /* 0x000fc600078fd2ff */
[----:B------:R-:W-:Y:S01]  /*0730*/  IMAD.MOV R0, RZ, RZ, -R0 ;  /* 0x000000ffff007224 */ /* 0x000fe200078e0a00 */
[----:B------:R-:W-:-:S04]  /*0740*/  IADD3 R6, R6, -0x1, RZ ;  /* 0xffffffff06067810 */ /* 0x000fc80007ffe0ff */
[----:B------:R-:W-:Y:S02]  /*0750*/  IABS R2, R6 ;  /* 0x0000000600027213 */ /* 0x000fe40000000000 */
[----:B------:R-:W-:-:S03]  /*0760*/  LOP3.LUT R6, R6, c[0x0][0x10], RZ, 0x3c, !PT ;  /* 0x0000040006067a12 */ /* 0x000fc600078e3cff */
[----:B------:R-:W-:Y:S01]  /*0770*/  IMAD.HI.U32 R5, R5, R2, RZ ;  /* 0x0000000205057227 */ /* 0x000fe200078e00ff */
[----:B------:R-:W-:-:S03]  /*0780*/  ISETP.GE.AND P0, PT, R6, RZ, PT ;  /* 0x000000ff0600720c */ /* 0x000fc60003f06270 */
[----:B------:R-:W-:Y:S01]  /*0790*/  IMAD R0, R5, R0, R2 ;  /* 0x0000000005007224 */ /* 0x000fe200078e0202 */
[----:B------:R-:W-:-:S04]  /*07a0*/  IADD3 R2, R54, 0x3f, RZ ;  /* 0x0000003f36027810 */ /* 0x000fc80007ffe0ff */
[----:B------:R-:W-:-:S13]  /*07b0*/  ISETP.GT.U32.AND P1, PT, R3, R0, PT ;  /* 0x000000000300720c */ /* 0x000fda0003f24070 */
[----:B------:R-:W-:Y:S01]  /*07c0*/  @!P1 IMAD.IADD R0, R0, 0x1, -R3 ;  /* 0x0000000100009824 */ /* 0x000fe200078e0a03 */
[----:B------:R-:W-:Y:S02]  /*07d0*/  @!P1 IADD3 R5, R5, 0x1, RZ ;  /* 0x0000000105059810 */ /* 0x000fe40007ffe0ff */
[----:B------:R-:W-:Y:S02]  /*07e0*/  ISETP.NE.AND P1, PT, RZ, c[0x0][0x10], PT ;  /* 0x00000400ff007a0c */ /* 0x000fe40003f25270 */
[----:B------:R-:W-:Y:S02]  /*07f0*/  ISETP.GE.U32.AND P2, PT, R0, R3, PT ;  /* 0x000000030000720c */ /* 0x000fe40003f46070 */
[----:B------:R-:W-:-:S04]  /*0800*/  IADD3 R3, -R244, 0x7f, R53 ;  /* 0x0000007ff4037810 */ /* 0x000fc80007ffe135 */
[----:B-----5:R-:W-:Y:S02]  /*0810*/  IADD3 R4, R4, R3, R54 ;  /* 0x0000000304047210 */ /* 0x020fe40007ffe036 */
[----:B------:R-:W-:Y:S02]  /*0820*/  SHF.R.S32.HI R3, RZ, 0x1f, R2 ;  /* 0x0000001fff037819 */ /* 0x000fe40000011402 */
[----:B------:R-:W-:Y:S02]  /*0830*/  SHF.R.S32.HI R165, RZ, 0x1f, R4 ;  /* 0x0000001fffa57819 */ /* 0x000fe40000011404 */
[----:B------:R-:W-:Y:S02]  /*0840*/  LEA.HI R2, R3, R2, RZ, 0x6 ;  /* 0x0000000203027211 */ /* 0x000fe400078f30ff */
[----:B------:R-:W-:Y:S02]  /*0850*/  @P2 IADD3 R5, R5, 0x1, RZ ;  /* 0x0000000105052810 */ /* 0x000fe40007ffe0ff */
[----:B------:R-:W-:-:S02]  /*0860*/  LEA.HI R165, R165, R4, RZ, 0x6 ;  /* 0x00000004a5a57211 */ /* 0x000fc400078f30ff */
[----:B------:R-:W-:Y:S01]  /*0870*/  SHF.R.S32.HI R2, RZ, 0x6, R2 ;  /* 0x00000006ff027819 */ /* 0x000fe20000011402 */
[----:B------:R-:W-:Y:S01]  /*0880*/  IMAD.MOV.U32 R0, RZ, RZ, R5 ;  /* 0x000000ffff007224 */ /* 0x000fe200078e0005 */
[----:B------:R-:W-:-:S03]  /*0890*/  SHF.R.S32.HI R165, RZ, 0x6, R165 ;  /* 0x00000006ffa57819 */ /* 0x000fc600000114a5 */
[----:B------:R-:W-:Y:S01]  /*08a0*/  @!P0 IMAD.MOV R0, RZ, RZ, -R0 ;  /* 0x000000ffff008224 */ /* 0x000fe200078e0a00 */
[----:B------:R-:W-:-:S05]  /*08b0*/  @!P1 LOP3.LUT R0, RZ, c[0x0][0x10], RZ, 0x33, !PT ;  /* 0x00000400ff009a12 */ /* 0x000fca00078e33ff */
[----:B------:R-:W-:-:S04]  /*08c0*/  IMAD R239, R0, UR8, RZ ;  /* 0x0000000800ef7c24 */ /* 0x000fc8000f8e02ff */
[----:B------:R-:W-:-:S05]  /*08d0*/  IMAD.IADD R0, R0, 0x1, R239 ;  /* 0x0000000100007824 */ /* 0x000fca00078e02ef */
[----:B------:R-:W-:-:S04]  /*08e0*/  IMNMX R0, R2, R0, PT ;  /* 0x0000000002007217 */ /* 0x000fc80003800200 */
[----:B------:R-:W-:-:S04]  /*08f0*/  IMNMX R165, R0, R165, PT ;  /* 0x000000a500a57217 */ /* 0x000fc80003800200 */
[----:B------:R-:W-:-:S13]  /*0900*/  ISETP.GE.AND P0, PT, R239, R165, PT ;  /* 0x000000a5ef00720c */ /* 0x000fda0003f06270 */
[----:B------:R-:W-:Y:S05]  /*0910*/  @!P0 BRA `(.L_x_1990) ;  /* 0x00000a4000008947 */ /* 0x000fea0003800000 */
[----:B-1----:R1:W2:Y:S04]  /*0920*/  LD.E.64 R2, [R20.64+0xb0] ;  /* 0x0000b00614027980 */ /* 0x0022a8000c101b00 */
[----:B------:R1:W4:Y:S04]  /*0930*/  LD.E R4, [R20.64+0x60] ;  /* 0x0000600614047980 */ /* 0x000328000c101900 */
[----:B---3--:R1:W3:Y:S04]  /*0940*/  LD.E R6, [R20.64+0xcc] ;  /* 0x0000cc0614067980 */ /* 0x0082e8000c101900 */
[----:B------:R1:W3:Y:S04]  /*0950*/  LD.E.64 R8, [R20.64+0x78] ;  /* 0x0000780614087980 */ /* 0x0002e8000c101b00 */
[----:B------:R1:W5:Y:S04]  /*0960*/  LD.E R0, [R20.64+0xc0] ;  /* 0x0000c00614007980 */ /* 0x000368000c101900 */
[----:B-1----:R-:W5:Y:S01]  /*0970*/  LD.E.64 R20, [R20.64+0xa8] ;  /* 0x0000a80614147980 */ /* 0x002f62000c101b00 */
[----:B------:R-:W-:Y:S01]  /*0980*/  SHF.R.S32.HI R7, RZ, 0x1f, R57 ;  /* 0x0000001fff077819 */ /* 0x000fe20000011439 */
[----:B------:R-:W-:Y:S03]  /*0990*/  BSSY B0, `(.L_x_1991) ;  /* 0x000001e000007945 */ /* 0x000fe60003800000 */
[----:B------:R-:W-:-:S04]  /*09a0*/  LEA.HI R7, R7, R57, RZ, 0x4 ;  /* 0x0000003907077211 */ /* 0x000fc800078f20ff */
[----:B------:R-:W-:-:S05]  /*09b0*/  LOP3.LUT R5, R7, 0xfffffff0, RZ, 0xc0, !PT ;  /* 0xfffffff007057812 */ /* 0x000fca00078ec0ff */
[----:B------:R-:W-:Y:S02]  /*09c0*/  IMAD.IADD R57, R57, 0x1, -R5 ;  /* 0x0000000139397824 */ /* 0x000fe400078e0a05 */
[----:B--2---:R-:W-:-:S04]  /*09d0*/  IMAD R2, R2, UR8, R246 ;  /* 0x0000000802027c24 */ /* 0x004fc8000f8e02f6 */
[----:B----4-:R-:W-:Y:S02]  /*09e0*/  IMAD R2, R2, R4, R245 ;  /* 0x0000000402027224 */ /* 0x010fe400078e02f5 */
[----:B------:R-:W-:Y:S02]  /*09f0*/  IMAD.SHL.U32 R4, R57, 0x4, RZ ;  /* 0x0000000439047824 */ /* 0x000fe400078e00ff */
[----:B------:R-:W-:Y:S01]  /*0a00*/  IMAD R3, R3, R2, R53 ;  /* 0x0000000203037224 */ /* 0x000fe200078e0235 */
[----:B------:R-:W-:Y:S01]  /*0a10*/  SHF.R.S32.HI R2, RZ, 0x4, R7 ;  /* 0x00000004ff027819 */ /* 0x000fe20000011407 */
[----:B------:R-:W-:Y:S01]  /*0a20*/  IMAD.IADD R53, R244, 0x1, -R53 ;  /* 0x00000001f4357824 */ /* 0x000fe200078e0a35 */
[--C-:B------:R-:W-:Y:S01]  /*0a30*/  SHF.R.S32.HI R5, RZ, 0x1f, R4.reuse ;  /* 0x0000001fff057819 */ /* 0x100fe20000011404 */
[----:B---3--:R-:W-:Y:S01]  /*0a40*/  IMAD R7, R3, R6, RZ ;  /* 0x0000000603077224 */ /* 0x008fe200078e02ff */
[----:B------:R-:W-:Y:S02]  /*0a50*/  IADD3 R15, R4, 0x40, RZ ;  /* 0x00000040040f7810 */ /* 0x000fe40007ffe0ff */
[C---:B------:R-:W-:Y:S01]  /*0a60*/  ISETP.GE.AND P1, PT, R2.reuse, R53, PT ;  /* 0x000000350200720c */ /* 0x040fe20003f26270 */
[----:B------:R-:W-:Y:S01]  /*0a70*/  IMAD.WIDE R10, R2, 0x100, R4 ;  /* 0x00000100020a7825 */ /* 0x000fe200078e0204 */
[----:B------:R-:W-:-:S02]  /*0a80*/  IADD3 R14, R4, 0x80, RZ ;  /* 0x00000080040e7810 */ /* 0x000fc40007ffe0ff */
[----:B------:R-:W-:Y:S02]  /*0a90*/  IADD3 R13, R4, 0xc0, RZ ;  /* 0x000000c0040d7810 */ /* 0x000fe40007ffe0ff */
[----:B------:R-:W-:-:S04]  /*0aa0*/  IADD3 R6, P0, R7, R10, RZ ;  /* 0x0000000a07067210 */ /* 0x000fc80007f1e0ff */
[----:B------:R-:W-:Y:S02]  /*0ab0*/  LEA.HI.X.SX32 R7, R7, R11, 0x1, P0 ;  /* 0x0000000b07077211 */ /* 0x000fe400000f0eff */
[----:B------:R-:W-:-:S04]  /*0ac0*/  LEA R16, P0, R6, R8, 0x2 ;  /* 0x0000000806107211 */ /* 0x000fc800078010ff */
[----:B------:R-:W-:Y:S01]  /*0ad0*/  LEA.HI.X R17, R6, R9, R7, 0x2, P0 ;  /* 0x0000000906117211 */ /* 0x000fe200000f1407 */
[----:B------:R-:W-:Y:S05]  /*0ae0*/  @P1 BRA `(.L_x_1992) ;  /* 0x0000008000001947 */ /* 0x000fea0003800000 */
[-C--:B-----5:R-:W-:Y:S02]  /*0af0*/  ISETP.GE.AND P3, PT, R4, R0.reuse, PT ;  /* 0x000000000400720c */ /* 0x0a0fe40003f66270 */
[-C--:B------:R-:W-:Y:S02]  /*0b00*/  ISETP.GE.AND P2, PT, R15, R0.reuse, PT ;  /* 0x000000000f00720c */ /* 0x080fe40003f46270 */
[-C--:B------:R-:W-:Y:S02]  /*0b10*/  ISETP.GE.AND P1, PT, R14, R0.reuse, PT ;  /* 0x000000000e00720c */ /* 0x080fe40003f26270 */
[----:B------:R-:W-:-:S07]  /*0b20*/  ISETP.GE.AND P0, PT, R13, R0, PT ;  /* 0x000000000d00720c */ /* 0x000fce0003f06270 */
[----:B------:R1:W-:Y:S04]  /*0b30*/  @!P3 ST.E.128 [R16.64], RZ ;  /* 0x000000ff1000b985 */ /* 0x0003e8000c101d06 */
[----:B------:R1:W-:Y:S04]  /*0b40*/  @!P2 ST.E.128 [R16.64+0x100], RZ ;  /* 0x000100ff1000a985 */ /* 0x0003e8000c101d06 */
[----:B------:R1:W-:Y:S04]  /*0b50*/  @!P1 ST.E.128 [R16.64+0x200], RZ ;  /* 0x000200ff10009985 */ /* 0x0003e8000c101d06 */
[----:B------:R1:W-:Y:S02]  /*0b60*/  @!P0 ST.E.128 [R16.64+0x300], RZ ;  /* 0x000300ff10008985 */ /* 0x0003e4000c101d06 */
.L_x_1992:
[----:B------:R-:W-:Y:S05]  /*0b70*/  BSYNC B0 ;  /* 0x0000000000007941 */ /* 0x000fea0003800000 */
.L_x_1991:
        /* <DEDUP_REMOVED lines=12> */
.L_x_1994:
[----:B------:R-:W-:Y:S05]  /*0c40*/  BSYNC B0 ;  /* 0x0000000000007941 */ /* 0x000fea0003800000 */
.L_x_1993:
        /* <DEDUP_REMOVED lines=12> */
.L_x_1996:
[----:B------:R-:W-:Y:S05]  /*0d10*/  BSYNC B0 ;  /* 0x0000000000007941 */ /* 0x000fea0003800000 */
.L_x_1995:
        /* <DEDUP_REMOVED lines=12> */
.L_x_1998:
[----:B------:R-:W-:Y:S05]  /*0de0*/  BSYNC B0 ;  /* 0x0000000000007941 */ /* 0x000fea0003800000 */
.L_x_1997:
        /* <DEDUP_REMOVED lines=12> */
.L_x_2000:
[----:B------:R-:W-:Y:S05]  /*0eb0*/  BSYNC B0 ;  /* 0x0000000000007941 */ /* 0x000fea0003800000 */
.L_x_1999:
        /* <DEDUP_REMOVED lines=12> */
.L_x_2002:
[----:B------:R-:W-:Y:S05]  /*0f80*/  BSYNC B0 ;  /* 0x0000000000007941 */ /* 0x000fea0003800000 */
.L_x_2001:
        /* <DEDUP_REMOVED lines=12> */
.L_x_2004:
[----:B------:R-:W-:Y:S05]  /*1050*/  BSYNC B0 ;  /* 0x0000000000007941 */ /* 0x000fea0003800000 */
.L_x_2003:
        /* <DEDUP_REMOVED lines=12> */
.L_x_2006:
[----:B------:R-:W-:Y:S05]  /*1120*/  BSYNC B0 ;  /* 0x0000000000007941 */ /* 0x000fea0003800000 */
.L_x_2005:
[----:B------:R-:W-:Y:S02]  /*1130*/  ISETP.NE.AND P6, PT, R57, RZ, PT ;  /* 0x000000ff3900720c */ /* 0x000fe40003fc5270 */
[----:B-----5:R-:W-:-:S02]  /*1140*/  SHF.R.S32.HI R0, RZ, 0x1f, R3 ;  /* 0x0000001fff007819 */ /* 0x020fc40000011403 */
[-C--:B------:R-:W-:Y:S02]  /*1150*/  ISETP.GE.OR P0, PT, R2, R53.reuse, P6 ;  /* 0x000000350200720c */ /* 0x080fe40003706670 */
[----:B------:R-:W-:Y:S02]  /*1160*/  IADD3 R3, P1, R3, R2, RZ ;  /* 0x0000000203037210 */ /* 0x000fe40007f3e0ff */
[-C--:B------:R-:W-:Y:S02]  /*1170*/  ISETP.GE.OR P5, PT, R12, R53.reuse, P6 ;  /* 0x000000350c00720c */ /* 0x080fe400037a6670 */
[----:B------:R-:W-:Y:S02]  /*1180*/  LEA.HI.X.SX32 R0, R2, R0, 0x1, P1 ;  /* 0x0000000002007211 */ /* 0x000fe400008f0eff */
[----:B------:R-:W-:Y:S02]  /*1190*/  LEA R2, P1, R3, R20, 0x2 ;  /* 0x0000001403027211 */ /* 0x000fe400078210ff */
[----:B------:R-:W-:-:S02]  /*11a0*/  ISETP.GE.OR P2, PT, R9, R53, P6 ;  /* 0x000000350900720c */ /* 0x000fc40003746670 */
[----:B------:R-:W-:Y:S01]  /*11b0*/  LEA.HI.X R3, R3, R21, R0, 0x2, P1 ;  /* 0x0000001503037211 */ /* 0x000fe200008f1400 */
[----:B------:R-:W-:Y:S01]  /*11c0*/  @!P0 IMAD.MOV.U32 R0, RZ, RZ, -0x800000 ;  /* 0xff800000ff008424 */ /* 0x000fe200078e00ff */
[-C--:B------:R-:W-:Y:S02]  /*11d0*/  ISETP.GE.OR P1, PT, R8, R53.reuse, P6 ;  /* 0x000000350800720c */ /* 0x080fe40003726670 */
[-C--:B------:R-:W-:Y:S02]  /*11e0*/  ISETP.GE.OR P4, PT, R11, R53.reuse, P6 ;  /* 0x000000350b00720c */ /* 0x080fe40003786670 */
[----:B------:R1:W-:Y:S01]  /*11f0*/  @!P0 ST.E [R2.64], R0 ;  /* 0x0000000002008985 */ /* 0x0003e2000c101906 */
[-C--:B------:R-:W-:Y:S02]  /*1200*/  ISETP.GE.OR P3, PT, R10, R53.reuse, P6 ;  /* 0x000000350a00720c */ /* 0x080fe40003766670 */
[-C--:B------:R-:W-:Y:S02]  /*1210*/  ISETP.GE.OR P0, PT, R7, R53.reuse, P6 ;  /* 0x000000350700720c */ /* 0x080fe40003706670 */
[----:B------:R-:W-:Y:S01]  /*1220*/  ISETP.GE.OR P6, PT, R6, R53, P6 ;  /* 0x000000350600720c */ /* 0x000fe200037c6670 */
[----:B------:R-:W-:-:S03]  /*1230*/  @!P2 IMAD.MOV.U32 R5, RZ, RZ, -0x800000 ;  /* 0xff800000ff05a424 */ /* 0x000fc600078e00ff */
[----:B------:R-:W-:Y:S02]  /*1240*/  @!P1 IMAD.MOV.U32 R4, RZ, RZ, -0x800000 ;  /* 0xff800000ff049424 */ /* 0x000fe400078e00ff */
[----:B------:R-:W-:Y:S01]  /*1250*/  @!P4 IMAD.MOV.U32 R8, RZ, RZ, -0x800000 ;  /* 0xff800000ff08c424 */ /* 0x000fe200078e00ff */
[----:B------:R2:W-:Y:S02]  /*1260*/  @!P2 ST.E [R2.64+0x80], R5 ;  /* 0x000080050200a985 */ /* 0x0005e4000c101906 */
[----:B------:R-:W-:Y:S02]  /*1270*/  @!P3 IMAD.MOV.U32 R7, RZ, RZ, -0x800000 ;  /* 0xff800000ff07b424 */ /* 0x000fe400078e00ff */
[----:B------:R3:W-:Y:S04]  /*1280*/  @!P1 ST.E [R2.64+0xa0], R4 ;  /* 0x0000a00402009985 */ /* 0x0007e8000c101906 */
[----:B------:R-:W-:Y:S04]  /*1290*/  @!P4 ST.E [R2.64+0x40], R8 ;  /* 0x000040080200c985 */ /* 0x000fe8000c101906 */
[----:B------:R-:W-:Y:S01]  /*12a0*/  @!P3 ST.E [R2.64+0x60], R7 ;  /* 0x000060070200b985 */ /* 0x000fe2000c101906 */
[----:B-1----:R-:W-:-:S05]  /*12b0*/  @!P5 IMAD.MOV.U32 R0, RZ, RZ, -0x800000 ;  /* 0xff800000ff00d424 */ /* 0x002fca00078e00ff */
[----:B------:R1:W-:Y:S01]  /*12c0*/  @!P5 ST.E [R2.64+0x20], R0 ;  /* 0x000020000200d985 */ /* 0x0003e2000c101906 */
[----:B--2---:R-:W-:Y:S02]  /*12d0*/  IMAD.MOV.U32 R5, RZ, RZ, 0x0 ;  /* 0x00000000ff057424 */ /* 0x004fe400078e00ff */
[----:B---3--:R-:W-:Y:S02]  /*12e0*/  IMAD.MOV.U32 R4, RZ, RZ, R242 ;  /* 0x000000ffff047224 */ /* 0x008fe400078e00f2 */
[----:B-1----:R-:W-:-:S05]  /*12f0*/  @!P0 IMAD.MOV.U32 R0, RZ, RZ, -0x800000 ;  /* 0xff800000ff008424 */ /* 0x002fca00078e00ff */
[----:B------:R1:W-:Y:S01]  /*1300*/  @!P0 ST.E [R2.64+0xc0], R0 ;  /* 0x0000c00002008985 */ /* 0x0003e2000c101906 */
[----:B------:R-:W-:Y:S05]  /*1310*/  @P6 RET.REL.NODEC R4 `(_ZN5flash24flash_fwd_splitkv_kernelI23Flash_fwd_kernel_traitsILi256ELi64ELi64ELi4ELb0ELb0EN7cutlass10bfloat16_tE19Flash_kernel_traitsILi256ELi64ELi64ELi4ES3_EELb1ELb0ELb0ELb0ELb0ELb1ELb1ELb1EEEvNS_16Flash_fwd_paramsE) ;  /* 0xffffece004006950 */ /* 0x000fea0003c3ffff */
[----:B-1----:R-:W-:Y:S02]  /*1320*/  MOV R0, 0xff800000 ;  /* 0xff80000000007802 */ /* 0x002fe40000000f00 */
[----:B------:R-:W-:-:S03]  /*1330*/  MOV R243, 0x0 ;  /* 0x0000000000f37802 */ /* 0x000fc60000000f00 */
[----:B------:R1:W-:Y:S01]  /*1340*/  ST.E [R2.64+0xe0], R0 ;  /* 0x0000e00002007985 */ /* 0x0003e2000c101906 */
[----:B------:R-:W-:Y:S05]  /*1350*/  RET.REL.NODEC R242 `(_ZN5flash24flash_fwd_splitkv_kernelI23Flash_fwd_kernel_traitsILi256ELi64ELi64ELi4ELb0ELb0EN7cutlass10bfloat16_tE19Flash_kernel_traitsILi256ELi64ELi64ELi4ES3_EELb1ELb0ELb0ELb0ELb0ELb1ELb1ELb1EEEvNS_16Flash_fwd_paramsE) ;  /* 0xffffeca0f2007950 */ /* 0x000fea0003c3ffff */
.L_x_1990:
[----:B-1----:R-:W2:Y:S04]  /*1360*/  LD.E.64 R8, [R20.64+0x160] ;  /* 0x0001600614087980 */ /* 0x002ea8000c101b00 */
[----:B------:R-:W4:Y:S01]  /*1370*/  LD.E.64 R2, [R20.64+0x158] ;  /* 0x0001580614027980 */ /* 0x000f22000c101b00 */
[----:B--2---:R-:W-:-:S04]  /*1380*/  ISETP.NE.U32.AND P1, PT, R8, RZ, PT ;  /* 0x000000ff0800720c */ /* 0x004fc80003f25070 */
[----:B------:R-:W-:-:S13]  /*1390*/  ISETP.NE.AND.EX P1, PT, R9, RZ, PT, P1 ;  /* 0x000000ff0900720c */ /* 0x000fda0003f25310 */
[----:B------:R-:W2:Y:S01]  /*13a0*/  @P1 LD.E.64 R10, [R20.64+0x168] ;  /* 0x00016806140a1980 */ /* 0x000ea2000c101b00 */
        /* <DEDUP_REMOVED lines=8> */
[-C--:B--2---:R-:W-:Y:S02]  /*1430*/  @P1 IMAD R0, R11, R246.reuse, RZ ;  /* 0x000000f60b001224 */ /* 0x084fe400078e02ff */
[----:B-1----:R-:W-:-:S04]  /*1440*/  @P1 IMAD.WIDE.U32 R2, R10, R246, RZ ;  /* 0x000000f60a021225 */ /* 0x002fc800078e00ff */
[----:B------:R-:W-:Y:S01]  /*1450*/  @P1 IMAD R0, R10, R4, R0 ;  /* 0x000000040a001224 */ /* 0x000fe200078e0200 */
[----:B------:R-:W-:-:S03]  /*1460*/  @P1 LEA R249, P0, R2, R8, 0x2 ;  /* 0x0000000802f91211 */ /* 0x000fc600078010ff */
[----:B------:R-:W-:-:S05]  /*1470*/  @P1 IMAD.IADD R0, R3, 0x1, R0 ;  /* 0x0000000103001824 */ /* 0x000fca00078e0200 */
[----:B------:R-:W-:-:S04]  /*1480*/  @P1 LEA.HI.X R248, R2, R9, R0, 0x2, P0 ;  /* 0x0000000902f81211 */ /* 0x000fc800000f1400 */
[----:B------:R-:W-:-:S04]  /*1490*/  LOP3.LUT R249, R249, R248, RZ, 0x3c, !PT ;  /* 0x000000f8f9f97212 */ /* 0x000fc800078e3cff */
[----:B------:R-:W-:-:S04]  /*14a0*/  LOP3.LUT R248, R249, R248, RZ, 0x3c, !PT ;  /* 0x000000f8f9f87212 */ /* 0x000fc800078e3cff */
[----:B------:R-:W-:Y:S02]  /*14b0*/  LOP3.LUT R249, R249, R248, RZ, 0x3c, !PT ;  /* 0x000000f8f9f97212 */ /* 0x000fe400078e3cff */
[----:B------:R-:W-:-:S04]  /*14c0*/  ISETP.NE.U32.AND P0, PT, R248, RZ, PT ;  /* 0x000000fff800720c */ /* 0x000fc80003f05070 */
[----:B------:R-:W-:-:S13]  /*14d0*/  ISETP.NE.AND.EX P0, PT, R249, RZ, PT, P0 ;  /* 0x000000fff900720c */ /* 0x000fda0003f05300 */
[----:B------:R-:W-:Y:S05]  /*14e0*/  @!P0 BRA `(.L_x_2008) ;  /* 0x0000055000008947 */ /* 0x000fea0003800000 */
[----:B------:R-:W2:Y:S04]  /*14f0*/  LD.E R9, [R20.64+0x170] ;  /* 0x0001700614097980 */ /* 0x000ea8000c101900 */
[----:B------:R-:W4:Y:S01]  /*1500*/  LD.E R4, [R20.64+0x68] ;  /* 0x0000680614047980 */ /* 0x000f22000c101900 */
[----:B------:R-:W-:-:S03]  /*1510*/  LEA R2, R165, 0xffffffc0, 0x6 ;  /* 0xffffffc0a5027811 */ /* 0x000fc600078e30ff */
[----:B---3-5:R-:W3:Y:S01]  /*1520*/  LD.E.64 R12, [R20.64+0x20] ;  /* 0x00002006140c7980 */ /* 0x028ee2000c101b00 */
[----:B------:R-:W-:-:S03]  /*1530*/  IABS R3, R2 ;  /* 0x0000000200037213 */ /* 0x000fc60000000000 */
[----:B------:R-:W3:Y:S04]  /*1540*/  LD.E.64 R48, [R20.64+0x38] ;  /* 0x0000380614307980 */ /* 0x000ee8000c101b00 */
[----:B------:R-:W3:Y:S04]  /*1550*/  LD.E.64 R16, [R20.64+0x50] ;  /* 0x0000500614107980 */ /* 0x000ee8000c101b00 */
[----:B------:R1:W5:Y:S04]  /*1560*/  LD.E.64 R28, [R20.64+0x58] ;  /* 0x00005806141c7980 */ /* 0x000368000c101b00 */
[----:B------:R1:W5:Y:S01]  /*1570*/  LD.E.64 R50, [R20.64+0x40] ;  /* 0x0000400614327980 */ /* 0x000362000c101b00 */
[----:B--2---:R-:W-:-:S04]  /*1580*/  IABS R5, R9 ;  /* 0x0000000900057213 */ /* 0x004fc80000000000 */
[----:B------:R-:W2:Y:S08]  /*1590*/  I2F.RP R10, R5 ;  /* 0x00000005000a7306 */ /* 0x000eb00000209400 */
[----:B--2---:R-:W2:Y:S02]  /*15a0*/  MUFU.RCP R10, R10 ;  /* 0x0000000a000a7308 */ /* 0x004ea40000001000 */
[----:B--2---:R-:W-:-:S06]  /*15b0*/  IADD3 R10, R10, 0xffffffe, RZ ;  /* 0x0ffffffe0a0a7810 */ /* 0x004fcc0007ffe0ff */
[----:B------:R-:W2:Y:S01]  /*15c0*/  F2I.FTZ.U32.TRUNC.NTZ R11, R10 ;  /* 0x0000000a000b7305 */ /* 0x000ea2000021f000 */
[----:B------:R-:W-:Y:S01]  /*15d0*/  IABS R0, R9 ;  /* 0x0000000900007213 */ /* 0x000fe20000000000 */
[----:B--2---:R-:W-:Y:S02]  /*15e0*/  IMAD.MOV R6, RZ, RZ, -R11 ;  /* 0x000000ffff067224 */ /* 0x004fe400078e0a0b */
[----:B------:R-:W-:Y:S02]  /*15f0*/  IMAD.MOV.U32 R10, RZ, RZ, RZ ;  /* 0x000000ffff0a7224 */ /* 0x000fe400078e00ff */
[----:B------:R-:W-:-:S04]  /*1600*/  IMAD R6, R6, R5, RZ ;  /* 0x0000000506067224 */ /* 0x000fc800078e02ff */
        /* <DEDUP_REMOVED lines=11> */
[----:B------:R-:W-:-:S05]  /*16c0*/  @P2 IADD3 R6, R6, 0x1, RZ ;  /* 0x0000000106062810 */ /* 0x000fca0007ffe0ff */
[----:B------:R-:W-:-:S05]  /*16d0*/  IMAD.MOV.U32 R8, RZ, RZ, R6 ;  /* 0x000000ffff087224 */ /* 0x000fca00078e0006 */
[----:B------:R-:W-:Y:S02]  /*16e0*/  @!P0 IADD3 R8, -R8, RZ, RZ ;  /* 0x000000ff08088210 */ /* 0x000fe40007ffe1ff */
[----:B------:R-:W-:-:S05]  /*16f0*/  @!P1 LOP3.LUT R8, RZ, R9, RZ, 0x33, !PT ;  /* 0x00000009ff089212 */ /* 0x000fca00078e33ff */
[----:B------:R-:W-:-:S05]  /*1700*/  IMAD.WIDE R10, R8, 0x4, R248 ;  /* 0x00000004080a7825 */ /* 0x000fca00078e02f8 */
[----:B------:R2:W3:Y:S04]  /*1710*/  LD.E R3, [R10.64] ;  /* 0x000000060a037980 */ /* 0x0004e8000c101900 */
[----:B--2---:R-:W2:Y:S01]  /*1720*/  LD.E.64 R10, [R20.64+0x28] ;  /* 0x00002806140a7980 */ /* 0x004ea2000c101b00 */
[----:B----4-:R-:W-:-:S04]  /*1730*/  IABS R6, R4 ;  /* 0x0000000400067213 */ /* 0x010fc80000000000 */
[----:B------:R-:W4:Y:S08]  /*1740*/  I2F.RP R0, R6 ;  /* 0x0000000600007306 */ /* 0x000f300000209400 */
[----:B----4-:R-:W4:Y:S02]  /*1750*/  MUFU.RCP R0, R0 ;  /* 0x0000000000007308 */ /* 0x010f240000001000 */
[----:B----4-:R-:W-:-:S06]  /*1760*/  IADD3 R0, R0, 0xffffffe, RZ ;  /* 0x0ffffffe00007810 */ /* 0x010fcc0007ffe0ff */
[----:B------:R-:W4:Y:S01]  /*1770*/  F2I.FTZ.U32.TRUNC.NTZ R23, R0 ;  /* 0x0000000000177305 */ /* 0x000f22000021f000 */
[----:B------:R-:W-:Y:S01]  /*1780*/  IMAD.MOV.U32 R22, RZ, RZ, RZ ;  /* 0x000000ffff167224 */ /* 0x000fe200078e00ff */
[----:B------:R-:W-:Y:S01]  /*1790*/  IABS R5, R245 ;  /* 0x000000f500057213 */ /* 0x000fe20000000000 */
[----:B----4-:R-:W-:-:S04]  /*17a0*/  IMAD.MOV R0, RZ, RZ, -R23 ;  /* 0x000000ffff007224 */ /* 0x010fc800078e0a17 */
[----:B------:R-:W-:Y:S01]  /*17b0*/  IMAD R14, R0, R6, RZ ;  /* 0x00000006000e7224 */ /* 0x000fe200078e02ff */
[----:B------:R-:W-:-:S03]  /*17c0*/  IABS R0, R4 ;  /* 0x0000000400007213 */ /* 0x000fc60000000000 */
[----:B------:R-:W-:Y:S01]  /*17d0*/  IMAD.HI.U32 R14, R23, R14, R22 ;  /* 0x0000000e170e7227 */ /* 0x000fe200078e0016 */
[----:B------:R-:W-:-:S05]  /*17e0*/  IADD3 R0, RZ, -R0, RZ ;  /* 0x80000000ff007210 */ /* 0x000fca0007ffe0ff */
[----:B------:R-:W-:-:S04]  /*17f0*/  IMAD.HI.U32 R14, R14, R5, RZ ;  /* 0x000000050e0e7227 */ /* 0x000fc800078e00ff */
[----:B------:R-:W-:-:S05]  /*1800*/  IMAD R0, R14, R0, R5 ;  /* 0x000000000e007224 */ /* 0x000fca00078e0205 */
[----:B------:R-:W-:Y:S02]  /*1810*/  ISETP.GT.U32.AND P1, PT, R6, R0, PT ;  /* 0x000000000600720c */ /* 0x000fe40003f24070 */
[----:B------:R-:W-:-:S11]  /*1820*/  IADD3 R8, -R8, RZ, RZ ;  /* 0x000000ff08087210 */ /* 0x000fd60007ffe1ff */
[----:B------:R-:W-:-:S05]  /*1830*/  @!P1 IMAD.IADD R0, R0, 0x1, -R6 ;  /* 0x0000000100009824 */ /* 0x000fca00078e0a06 */
[----:B------:R-:W-:Y:S02]  /*1840*/  ISETP.GE.U32.AND P2, PT, R0, R6, PT ;  /* 0x000000060000720c */ /* 0x000fe40003f46070 */
[----:B------:R-:W-:Y:S02]  /*1850*/  LOP3.LUT R6, R245, R4, RZ, 0x3c, !PT ;  /* 0x00000004f5067212 */ /* 0x000fe400078e3cff */
[----:B------:R-:W-:Y:S02]  /*1860*/  @!P1 IADD3 R14, R14, 0x1, RZ ;  /* 0x000000010e0e9810 */ /* 0x000fe40007ffe0ff */
[----:B------:R-:W-:Y:S02]  /*1870*/  ISETP.GE.AND P0, PT, R6, RZ, PT ;  /* 0x000000ff0600720c */ /* 0x000fe40003f06270 */
[----:B------:R-:W-:Y:S01]  /*1880*/  ISETP.NE.AND P1, PT, R4, RZ, PT ;  /* 0x000000ff0400720c */ /* 0x000fe20003f25270 */
[----:B------:R-:W-:-:S04]  /*1890*/  IMAD R9, R9, R8, R2 ;  /* 0x0000000809097224 */ /* 0x000fc800078e0202 */
[----:B------:R-:W-:Y:S02]  /*18a0*/  @P2 IADD3 R14, R14, 0x1, RZ ;  /* 0x000000010e0e2810 */ /* 0x000fe40007ffe0ff */
[----:B------:R-:W-:-:S04]  /*18b0*/  SHF.R.S32.HI R8, RZ, 0x1f, R9 ;  /* 0x0000001fff087819 */ /* 0x000fc80000011409 */
[----:B------:R-:W-:Y:S02]  /*18c0*/  @!P0 IADD3 R14, -R14, RZ, RZ ;  /* 0x000000ff0e0e8210 */ /* 0x000fe40007ffe1ff */
[----:B------:R-:W-:Y:S02]  /*18d0*/  @!P1 LOP3.LUT R14, RZ, R4, RZ, 0x33, !PT ;  /* 0x00000004ff0e9212 */ /* 0x000fe400078e33ff */
[----:B---3--:R-:W-:Y:S01]  /*18e0*/  SHF.R.S32.HI R0, RZ, 0x1f, R3 ;  /* 0x0000001fff007819 */ /* 0x008fe20000011403 */
[----:B------:R-:W-:-:S04]  /*18f0*/  IMAD R5, R13, R3, RZ ;  /* 0x000000030d057224 */ /* 0x000fc800078e02ff */
[C---:B------:R-:W-:Y:S02]  /*1900*/  IMAD R5, R12.reuse, R0, R5 ;  /* 0x000000000c057224 */ /* 0x040fe400078e0205 */
[----:B------:R-:W-:-:S04]  /*1910*/  IMAD.WIDE.U32 R12, R12, R3, RZ ;  /* 0x000000030c0c7225 */ /* 0x000fc800078e00ff */
[----:B------:R-:W-:Y:S02]  /*1920*/  IMAD.IADD R13, R13, 0x1, R5 ;  /* 0x000000010d0d7824 */ /* 0x000fe400078e0205 */
[----:B------:R-:W-:Y:S02]  /*1930*/  IMAD R5, R49, R9, RZ ;  /* 0x0000000931057224 */ /* 0x000fe400078e02ff */
[----:B------:R-:W-:-:S04]  /*1940*/  IMAD.WIDE.U32 R12, R9, R48, R12 ;  /* 0x00000030090c7225 */ /* 0x000fc800078e000c */
[----:B------:R-:W-:Y:S02]  /*1950*/  IMAD R5, R48, R8, R5 ;  /* 0x0000000830057224 */ /* 0x000fe400078e0205 */
[-C--:B--2---:R-:W-:Y:S02]  /*1960*/  IMAD R4, R11, R3.reuse, RZ ;  /* 0x000000030b047224 */ /* 0x084fe400078e02ff */
[----:B------:R-:W-:Y:S01]  /*1970*/  IMAD.IADD R11, R13, 0x1, R5 ;  /* 0x000000010d0b7824 */ /* 0x000fe200078e0205 */
[----:B------:R-:W-:Y:S01]  /*1980*/  SHF.R.S32.HI R13, RZ, 0x1f, R14 ;  /* 0x0000001fff0d7819 */ /* 0x000fe2000001140e */
[----:B------:R-:W-:-:S04]  /*1990*/  IMAD.WIDE.U32 R22, R10, R3, RZ ;  /* 0x000000030a167225 */ /* 0x000fc800078e00ff */
[----:B------:R-:W-:Y:S01]  /*19a0*/  IMAD R4, R10, R0, R4 ;  /* 0x000000000a047224 */ /* 0x000fe200078e0204 */
[----:B------:R-:W-:Y:S01]  /*19b0*/  MOV R10, R12 ;  /* 0x0000000c000a7202 */ /* 0x000fe20000000f00 */
[----:B------:R-:W-:-:S04]  /*19c0*/  IMAD R5, R17, R14, RZ ;  /* 0x0000000e11057224 */ /* 0x000fc800078e02ff */
[----:B------:R-:W-:Y:S02]  /*19d0*/  IMAD R5, R16, R13, R5 ;  /* 0x0000000d10057224 */ /* 0x000fe400078e0205 */
[----:B------:R-:W-:Y:S01]  /*19e0*/  IMAD.WIDE.U32 R16, R14, R16, R10 ;  /* 0x000000100e107225 */ /* 0x000fe200078e000a */
[----:B------:R-:W-:-:S03]  /*19f0*/  IADD3 R15, R23, R4, RZ ;  /* 0x00000004170f7210 */ /* 0x000fc60007ffe0ff */
[----:B------:R-:W-:Y:S01]  /*1a00*/  IMAD.MOV.U32 R11, RZ, RZ, R22 ;  /* 0x000000ffff0b7224 */ /* 0x000fe200078e0016 */
[----:B------:R-:W-:Y:S01]  /*1a10*/  MOV R3, R16 ;  /* 0x0000001000037202 */ /* 0x000fe20000000f00 */
[----:B------:R-:W-:Y:S01]  /*1a20*/  IMAD.IADD R0, R17, 0x1, R5 ;  /* 0x0000000111007824 */ /* 0x000fe200078e0205 */
[----:B------:R-:W-:Y:S05]  /*1a30*/  BRA `(.L_x_2009) ;  /* 0x0000052000007947 */ /* 0x000fea0003800000 */
.L_x_2008:
[----:B------:R-:W2:Y:S01]  /*1a40*/  LD.E R5, [R20.64+0x68] ;  /* 0x0000680614057980 */ /* 0x000ea2000c101900 */
        /* <DEDUP_REMOVED lines=8> */
[----:B------:R-:W-:-:S02]  /*1ad0*/  IABS R8, R245 ;  /* 0x000000f500087213 */ /* 0x000fc40000000000 */
[----:B------:R-:W-:Y:S02]  /*1ae0*/  @!P3 SHF.R.S32.HI R6, RZ, 0x1f, R13 ;  /* 0x0000001fff06b819 */ /* 0x000fe4000001140d */
[----:B--2---:R-:W-:-:S04]  /*1af0*/  IABS R3, R5 ;  /* 0x0000000500037213 */ /* 0x004fc80000000000 */
[----:B------:R-:W2:Y:S08]  /*1b00*/  I2F.RP R0, R3 ;  /* 0x0000000300007306 */ /* 0x000eb00000209400 */
[----:B--2---:R-:W2:Y:S02]  /*1b10*/  MUFU.RCP R0, R0 ;  /* 0x0000000000007308 */ /* 0x004ea40000001000 */
[----:B--2---:R-:W-:-:S06]  /*1b20*/  IADD3 R0, R0, 0xffffffe, RZ ;  /* 0x0ffffffe00007810 */ /* 0x004fcc0007ffe0ff */
[----:B------:R-:W2:Y:S02]  /*1b30*/  F2I.FTZ.U32.TRUNC.NTZ R11, R0 ;  /* 0x00000000000b7305 */ /* 0x000ea4000021f000 */
[----:B--2---:R-:W-:-:S05]  /*1b40*/  IADD3 R0, RZ, -R11, RZ ;  /* 0x8000000bff007210 */ /* 0x004fca0007ffe0ff */
[----:B------:R-:W-:Y:S01]  /*1b50*/  IMAD R4, R0, R3, RZ ;  /* 0x0000000300047224 */ /* 0x000fe200078e02ff */
[----:B------:R-:W-:-:S03]  /*1b60*/  IABS R0, R5 ;  /* 0x0000000500007213 */ /* 0x000fc60000000000 */
[----:B------:R-:W-:Y:S01]  /*1b70*/  IMAD.HI.U32 R4, R11, R4, R10 ;  /* 0x000000040b047227 */ /* 0x000fe200078e000a */
[----:B------:R-:W-:-:S03]  /*1b80*/  IADD3 R0, RZ, -R0, RZ ;  /* 0x80000000ff007210 */ /* 0x000fc60007ffe0ff */
[----:B----4-:R-:W-:Y:S02]  /*1b90*/  @!P3 IMAD R2, R49, R13, RZ ;  /* 0x0000000d3102b224 */ /* 0x010fe400078e02ff */
[----:B------:R-:W-:-:S04]  /*1ba0*/  IMAD.HI.U32 R4, R4, R8, RZ ;  /* 0x0000000804047227 */ /* 0x000fc800078e00ff */
[----:B------:R-:W-:Y:S02]  /*1bb0*/  IMAD R0, R4, R0, R8 ;  /* 0x0000000004007224 */ /* 0x000fe400078e0208 */
[----:B------:R-:W-:Y:S02]  /*1bc0*/  @!P3 IMAD R2, R6, R48, R2 ;  /* 0x000000300602b224 */ /* 0x000fe400078e0202 */
[----:B------:R-:W-:Y:S01]  /*1bd0*/  @!P3 IMAD.WIDE.U32 R30, R48, R13, RZ ;  /* 0x0000000d301eb225 */ /* 0x000fe200078e00ff */
[----:B------:R-:W-:-:S03]  /*1be0*/  ISETP.GT.U32.AND P0, PT, R3, R0, PT ;  /* 0x000000000300720c */ /* 0x000fc60003f04070 */
[----:B------:R-:W-:Y:S01]  /*1bf0*/  @P3 IMAD.IADD R8, R13, 0x1, R14 ;  /* 0x000000010d083824 */ /* 0x000fe200078e020e */
[----:B-----5:R-:W-:Y:S02]  /*1c00*/  @!P3 SHF.R.S32.HI R6, RZ, 0x1f, R12 ;  /* 0x0000001fff06b819 */ /* 0x020fe4000001140c */
[----:B------:R-:W-:Y:S01]  /*1c10*/  @!P3 IADD3 R9, R31, R2, RZ ;  /* 0x000000021f09b210 */ /* 0x000fe20007ffe0ff */
[-C--:B------:R-:W-:Y:S02]  /*1c20*/  @P3 IMAD R10, R49, R8.reuse, RZ ;  /* 0x00000008310a3224 */ /* 0x080fe400078e02ff */
[----:B------:R-:W-:-:S04]  /*1c30*/  @P3 IMAD.WIDE.U32 R26, R48, R8, RZ ;  /* 0x00000008301a3225 */ /* 0x000fc800078e00ff */
[----:B---3--:R-:W-:Y:S02]  /*1c40*/  @!P3 IMAD R2, R25, R12, RZ ;  /* 0x0000000c1902b224 */ /* 0x008fe400078e02ff */
[----:B------:R-:W-:Y:S02]  /*1c50*/  @!P3 IMAD.MOV.U32 R8, RZ, RZ, R30 ;  /* 0x000000ffff08b224 */ /* 0x000fe400078e001e */
[C---:B------:R-:W-:Y:S02]  /*1c60*/  @!P3 IMAD R2, R24.reuse, R6, R2 ;  /* 0x000000061802b224 */ /* 0x040fe400078e0202 */
[----:B------:R-:W-:Y:S01]  /*1c70*/  @!P3 IMAD.WIDE.U32 R8, R24, R12, R8 ;  /* 0x0000000c1808b225 */ /* 0x000fe200078e0008 */
[----:B------:R-:W-:-:S03]  /*1c80*/  @P3 IADD3 R10, R27, R10, RZ ;  /* 0x0000000a1b0a3210 */ /* 0x000fc60007ffe0ff */
[----:B------:R-:W-:Y:S01]  /*1c90*/  @P3 IMAD.MOV.U32 R11, RZ, RZ, R26 ;  /* 0x000000ffff0b3224 */ /* 0x000fe200078e001a */
[----:B------:R-:W-:Y:S01]  /*1ca0*/  @!P3 MOV R11, R8 ;  /* 0x00000008000bb202 */ /* 0x000fe20000000f00 */
[----:B------:R-:W-:Y:S01]  /*1cb0*/  @!P3 IMAD.IADD R10, R9, 0x1, R2 ;  /* 0x00000001090ab824 */ /* 0x000fe200078e0202 */
[----:B------:R-:W-:-:S04]  /*1cc0*/  @!P0 IADD3 R0, R0, -R3, RZ ;  /* 0x8000000300008210 */ /* 0x000fc80007ffe0ff */
[-C--:B------:R-:W-:Y:S02]  /*1cd0*/  LOP3.LUT R11, R11, R10.reuse, RZ, 0x3c, !PT ;  /* 0x0000000a0b0b7212 */ /* 0x080fe400078e3cff */
[----:B------:R-:W-:Y:S02]  /*1ce0*/  ISETP.GE.U32.AND P2, PT, R0, R3, PT ;  /* 0x000000030000720c */ /* 0x000fe40003f46070 */
[----:B------:R-:W-:Y:S02]  /*1cf0*/  LOP3.LUT R3, R245, R5, RZ, 0x3c, !PT ;  /* 0x00000005f5037212 */ /* 0x000fe400078e3cff */
[----:B------:R-:W-:Y:S02]  /*1d00*/  LOP3.LUT R10, R11, R10, RZ, 0x3c, !PT ;  /* 0x0000000a0b0a7212 */ /* 0x000fe400078e3cff */
[----:B------:R-:W-:Y:S02]  /*1d10*/  ISETP.GE.AND P1, PT, R3, RZ, PT ;  /* 0x000000ff0300720c */ /* 0x000fe40003f26270 */
[----:B------:R-:W-:-:S02]  /*1d20*/  @!P0 IADD3 R4, R4, 0x1, RZ ;  /* 0x0000000104048810 */ /* 0x000fc40007ffe0ff */
[----:B------:R-:W-:Y:S02]  /*1d30*/  LEA R2, R165, 0xffffffc0, 0x6 ;  /* 0xffffffc0a5027811 */ /* 0x000fe400078e30ff */
[----:B------:R-:W-:Y:S02]  /*1d40*/  LOP3.LUT R11, R11, R10, RZ, 0x3c, !PT ;  /* 0x0000000a0b0b7212 */ /* 0x000fe400078e3cff */
[----:B------:R-:W-:Y:S01]  /*1d50*/  ISETP.NE.AND P0, PT, R5, RZ, PT ;  /* 0x000000ff0500720c */ /* 0x000fe20003f05270 */
[----:B------:R-:W-:Y:S01]  /*1d60*/  @!P3 IMAD R6, R51, R13, RZ ;  /* 0x0000000d3306b224 */ /* 0x000fe200078e02ff */
[----:B------:R-:W-:Y:S01]  /*1d70*/  @!P3 SHF.R.S32.HI R0, RZ, 0x1f, R13 ;  /* 0x0000001fff00b819 */ /* 0x000fe2000001140d */
[----:B------:R-:W-:Y:S01]  /*1d80*/  IMAD.WIDE.U32 R24, R48, R2, R10 ;  /* 0x0000000230187225 */ /* 0x000fe200078e000a */
[----:B------:R-:W-:-:S03]  /*1d90*/  SHF.R.S32.HI R8, RZ, 0x1f, R2 ;  /* 0x0000001fff087819 */ /* 0x000fc60000011402 */
[----:B------:R-:W-:Y:S02]  /*1da0*/  @!P3 IMAD R0, R0, R50, R6 ;  /* 0x000000320000b224 */ /* 0x000fe400078e0206 */
[----:B------:R-:W-:Y:S01]  /*1db0*/  @!P3 IMAD.WIDE.U32 R10, R50, R13, RZ ;  /* 0x0000000d320ab225 */ /* 0x000fe200078e00ff */
[----:B------:R-:W-:-:S03]  /*1dc0*/  @P2 IADD3 R4, R4, 0x1, RZ ;  /* 0x0000000104042810 */ /* 0x000fc60007ffe0ff */
[----:B------:R-:W-:Y:S01]  /*1dd0*/  IMAD R9, R49, R2, RZ ;  /* 0x0000000231097224 */ /* 0x000fe200078e02ff */
[----:B------:R-:W-:Y:S01]  /*1de0*/  @!P3 IADD3 R11, R11, R0, RZ ;  /* 0x000000000b0bb210 */ /* 0x000fe20007ffe0ff */
[----:B------:R-:W-:Y:S01]  /*1df0*/  @P3 IMAD.IADD R13, R13, 0x1, R14 ;  /* 0x000000010d0d3824 */ /* 0x000fe200078e020e */
[----:B------:R-:W-:Y:S01]  /*1e00*/  @!P1 IADD3 R4, -R4, RZ, RZ ;  /* 0x000000ff04049210 */ /* 0x000fe20007ffe1ff */
[----:B------:R-:W-:Y:S01]  /*1e10*/  IMAD R9, R8, R48, R9 ;  /* 0x0000003008097224 */ /* 0x000fe200078e0209 */
[----:B------:R-:W-:Y:S01]  /*1e20*/  @!P3 SHF.R.S32.HI R0, RZ, 0x1f, R12 ;  /* 0x0000001fff00b819 */ /* 0x000fe2000001140c */
[----:B------:R-:W-:Y:S01]  /*1e30*/  @!P3 IMAD R3, R23, R12, RZ ;  /* 0x0000000c1703b224 */ /* 0x000fe200078e02ff */
[----:B------:R-:W-:Y:S01]  /*1e40*/  @!P0 LOP3.LUT R4, RZ, R5, RZ, 0x33, !PT ;  /* 0x00000005ff048212 */ /* 0x000fe200078e33ff */
[-C--:B------:R-:W-:Y:S02]  /*1e50*/  @P3 IMAD R15, R51, R13.reuse, RZ ;  /* 0x0000000d330f3224 */ /* 0x080fe400078e02ff */
[----:B------:R-:W-:Y:S01]  /*1e60*/  @P3 IMAD.WIDE.U32 R26, R50, R13, RZ ;  /* 0x0000000d321a3225 */ /* 0x000fe200078e00ff */
[----:B------:R-:W-:-:S03]  /*1e70*/  SHF.R.S32.HI R13, RZ, 0x1f, R4 ;  /* 0x0000001fff0d7819 */ /* 0x000fc60000011404 */
[----:B------:R-:W-:Y:S02]  /*1e80*/  IMAD.IADD R25, R25, 0x1, R9 ;  /* 0x0000000119197824 */ /* 0x000fe400078e0209 */
[C---:B------:R-:W-:Y:S02]  /*1e90*/  @!P3 IMAD R0, R22.reuse, R0, R3 ;  /* 0x000000001600b224 */ /* 0x040fe400078e0203 */
[----:B------:R-:W-:Y:S02]  /*1ea0*/  IMAD R3, R17, R4, RZ ;  /* 0x0000000411037224 */ /* 0x000fe400078e02ff */
[----:B------:R-:W-:-:S04]  /*1eb0*/  @!P3 IMAD.WIDE.U32 R22, R22, R12, R10 ;  /* 0x0000000c1616b225 */ /* 0x000fc800078e000a */
[----:B------:R-:W-:Y:S01]  /*1ec0*/  IMAD.WIDE.U32 R24, R16, R4, R24 ;  /* 0x0000000410187225 */ /* 0x000fe200078e0018 */
[----:B------:R-:W-:-:S03]  /*1ed0*/  @P3 MOV R11, R26 ;  /* 0x0000001a000b3202 */ /* 0x000fc60000000f00 */
[----:B------:R-:W-:Y:S02]  /*1ee0*/  IMAD R16, R16, R13, R3 ;  /* 0x0000000d10107224 */ /* 0x000fe400078e0203 */
[----:B------:R-:W-:Y:S01]  /*1ef0*/  @P3 IMAD.IADD R15, R27, 0x1, R15 ;  /* 0x000000011b0f3824 */ /* 0x000fe200078e020f */
[----:B------:R-:W-:Y:S01]  /*1f00*/  @!P3 MOV R11, R22 ;  /* 0x00000016000bb202 */ /* 0x000fe20000000f00 */
[----:B------:R-:W-:Y:S01]  /*1f10*/  @!P3 IMAD.IADD R15, R23, 0x1, R0 ;  /* 0x00000001170fb824 */ /* 0x000fe200078e0200 */
[----:B------:R-:W-:Y:S01]  /*1f20*/  MOV R3, R24 ;  /* 0x0000001800037202 */ /* 0x000fe20000000f00 */
[----:B------:R-:W-:Y:S01]  /*1f30*/  IMAD.IADD R0, R25, 0x1, R16 ;  /* 0x0000000119007824 */ /* 0x000fe200078e0210 */
[----:B------:R-:W-:Y:S02]  /*1f40*/  MOV R9, R2 ;  /* 0x0000000200097202 */ /* 0x000fe40000000f00 */
[----:B------:R-:W-:Y:S02]  /*1f50*/  MOV R14, R4 ;  /* 0x00000004000e7202 */ /* 0x000fe40000000f00 */
.L_x_2009:
[----:B-1----:R-:W-:Y:S05]  /*1f60*/  BSYNC B0 ;  /* 0x0000000000007941 */ /* 0x002fea0003800000 */
.L_x_2007:
        /* <DEDUP_REMOVED lines=12> */
[----:B------:R-:W-:-:S03]  /*2030*/  LOP3.LUT R55, R55, 0xfffffff8, RZ, 0xc0, !PT ;  /* 0xfffffff837377812 */ /* 0x000fc600078ec0ff */
[----:B------:R-:W-:Y:S02]  /*2040*/  IMAD.SHL.U32 R159, R166, 0x40, RZ ;  /* 0x00000040a69f7824 */ /* 0x000fe400078e00ff */
[----:B------:R-:W-:Y:S01]  /*2050*/  IMAD.IADD R55, R57, 0x1, -R55 ;  /* 0x0000000139377824 */ /* 0x000fe200078e0a37 */
[----:B-1----:R-:W-:-:S03]  /*2060*/  LEA.HI R19, R52, R57, RZ, 0x4 ;  /* 0x0000003934137211 */ /* 0x002fc600078f20ff */
[----:B------:R-:W-:Y:S01]  /*2070*/  IMAD.SHL.U32 R16, R55, 0x8, RZ ;  /* 0x0000000837107824 */ /* 0x000fe200078e00ff */
[----:B------:R-:W-:Y:S02]  /*2080*/  LOP3.LUT R159, R159, 0x1c0, RZ, 0xc0, !PT ;  /* 0x000001c09f9f7812 */ /* 0x000fe400078ec0ff */
[----:B------:R-:W-:Y:S02]  /*2090*/  LOP3.LUT R10, R19, 0xfffffff0, RZ, 0xc0, !PT ;  /* 0xfffffff0130a7812 */ /* 0x000fe400078ec0ff */
[----:B------:R-:W-:Y:S02]  /*20a0*/  LOP3.LUT R6, R159, 0x38, R16, 0xf8, !PT ;  /* 0x000000389f067812 */ /* 0x000fe400078ef810 */
[----:B------:R-:W-:Y:S01]  /*20b0*/  SHF.R.U32.HI R159, RZ, 0x3, R159 ;  /* 0x00000003ff9f7819 */ /* 0x000fe2000001169f */
[----:B------:R-:W-:-:S03]  /*20c0*/  IMAD.IADD R10, R57, 0x1, -R10 ;  /* 0x00000001390a7824 */ /* 0x000fc600078e0a0a */
[----:B------:R-:W-:Y:S02]  /*20d0*/  LOP3.LUT R159, R6, R159, RZ, 0x3c, !PT ;  /* 0x0000009f069f7212 */ /* 0x000fe400078e3cff */
[----:B------:R-:W-:Y:S02]  /*20e0*/  SHF.R.S32.HI R6, RZ, 0x1f, R10 ;  /* 0x0000001fff067819 */ /* 0x000fe4000001140a */
[----:B------:R-:W-:Y:S02]  /*20f0*/  SHF.R.S32.HI R56, RZ, 0x4, R19 ;  /* 0x00000004ff387819 */ /* 0x000fe40000011413 */
[----:B------:R-:W-:Y:S02]  /*2100*/  LEA.HI R6, R6, R10, RZ, 0x3 ;  /* 0x0000000a06067211 */ /* 0x000fe400078f18ff */
[----:B------:R-:W-:Y:S02]  /*2110*/  IADD3 R30, P1, R16, R11, RZ ;  /* 0x0000000b101e7210 */ /* 0x000fe40007f3e0ff */
[----:B------:R-:W-:-:S02]  /*2120*/  LEA.HI R19, R19, R56, RZ, 0x1 ;  /* 0x0000003813137211 */ /* 0x000fc400078f08ff */
[----:B------:R-:W-:Y:S02]  /*2130*/  LOP3.LUT R11, R6, 0xfffffff8, RZ, 0xc0, !PT ;  /* 0xfffffff8060b7812 */ /* 0x000fe400078ec0ff */
[----:B------:R-:W-:Y:S02]  /*2140*/  LEA.HI R12, R52, R57, RZ, 0x6 ;  /* 0x00000039340c7211 */ /* 0x000fe400078f30ff */
[----:B------:R-:W-:Y:S01]  /*2150*/  SHF.R.S32.HI R17, RZ, 0x1f, R16 ;  /* 0x0000001fff117819 */ /* 0x000fe20000011410 */
[----:B------:R-:W-:Y:S01]  /*2160*/  IMAD.IADD R11, R10, 0x1, -R11 ;  /* 0x000000010a0b7824 */ /* 0x000fe200078e0a0b */
[----:B------:R-:W-:Y:S01]  /*2170*/  LOP3.LUT R19, R19, 0xfffffffe, RZ, 0xc0, !PT ;  /* 0xfffffffe13137812 */ /* 0x000fe200078ec0ff */
[----:B------:R-:W-:Y:S02]  /*2180*/  IMAD.SHL.U32 R12, R12, 0x8, RZ ;  /* 0x000000080c0c7824 */ /* 0x000fe400078e00ff */
[----:B-----5:R-:W-:Y:S02]  /*2190*/  IMAD R8, R8, R50, RZ ;  /* 0x0000003208087224 */ /* 0x020fe400078e02ff */
[----:B------:R-:W-:-:S02]  /*21a0*/  IMAD.X R31, R17, 0x1, R15, P1 ;  /* 0x00000001111f7824 */ /* 0x000fc400008e060f */
[----:B------:R-:W-:Y:S02]  /*21b0*/  IMAD.IADD R56, R56, 0x1, -R19 ;  /* 0x0000000138387824 */ /* 0x000fe400078e0a13 */
[----:B------:R-:W-:Y:S01]  /*21c0*/  IMAD.SHL.U32 R15, R11, 0x40, RZ ;  /* 0x000000400b0f7824 */ /* 0x000fe200078e00ff */
[----:B------:R-:W-:Y:S01]  /*21d0*/  LOP3.LUT R159, R159, 0xfffffe00, R12, 0xf8, !PT ;  /* 0xfffffe009f9f7812 */ /* 0x000fe200078ef80c */
[C---:B------:R-:W-:Y:S01]  /*21e0*/  IMAD R8, R9.reuse, R51, R8 ;  /* 0x0000003309087224 */ /* 0x040fe200078e0208 */
[----:B------:R-:W-:Y:S01]  /*21f0*/  SHF.R.S32.HI R60, RZ, 0x1f, R246 ;  /* 0x0000001fff3c7819 */ /* 0x000fe200000114f6 */
[----:B------:R-:W-:Y:S01]  /*2200*/  IMAD.WIDE.U32 R30, R9, R50, R30 ;  /* 0x00000032091e7225 */ /* 0x000fe200078e001e */
[----:B------:R-:W-:-:S03]  /*2210*/  LOP3.LUT R15, R15, 0x1c0, RZ, 0xc0, !PT ;  /* 0x000001c00f0f7812 */ /* 0x000fc600078ec0ff */
[----:B------:R-:W-:-:S05]  /*2220*/  IMAD.SHL.U32 R12, R56, 0x8, RZ ;  /* 0x00000008380c7824 */ /* 0x000fca00078e00ff */
[----:B------:R-:W-:Y:S02]  /*2230*/  LOP3.LUT R12, R15, 0x8, R12, 0xf8, !PT ;  /* 0x000000080f0c7812 */ /* 0x000fe400078ef80c */
[----:B------:R-:W-:Y:S01]  /*2240*/  SHF.R.U32.HI R15, RZ, 0x3, R15 ;  /* 0x00000003ff0f7819 */ /* 0x000fe2000001160f */
[----:B------:R-:W-:-:S03]  /*2250*/  IMAD.SHL.U32 R41, R6, 0x40, RZ ;  /* 0x0000004006297824 */ /* 0x000fc600078e00ff */
[----:B------:R-:W-:Y:S01]  /*2260*/  LOP3.LUT R12, R12, R15, RZ, 0x3c, !PT ;  /* 0x0000000f0c0c7212 */ /* 0x000fe200078e3cff */
[----:B------:R-:W-:-:S03]  /*2270*/  IMAD.IADD R31, R31, 0x1, R8 ;  /* 0x000000011f1f7824 */ /* 0x000fc600078e0208 */
[----:B------:R-:W-:Y:S01]  /*2280*/  LOP3.LUT R41, R12, 0xfffffe00, R41, 0xf8, !PT ;  /* 0xfffffe000c297812 */ /* 0x000fe200078ef829 */
[----:B------:R-:W-:Y:S01]  /*2290*/  IMAD R8, R29, R14, RZ ;  /* 0x0000000e1d087224 */ /* 0x000fe200078e02ff */
[----:B------:R-:W-:-:S03]  /*22a0*/  IADD3 R12, R16, 0x40, RZ ;  /* 0x00000040100c7810 */ /* 0x000fc60007ffe0ff */
[-C--:B------:R-:W-:Y:S02]  /*22b0*/  IMAD R8, R13, R28.reuse, R8 ;  /* 0x0000001c0d087224 */ /* 0x080fe400078e0208 */
[----:B------:R-:W-:Y:S01]  /*22c0*/  IMAD.WIDE.U32 R28, R14, R28, R30 ;  /* 0x0000001c0e1c7225 */ /* 0x000fe200078e001e */
[C---:B------:R-:W-:Y:S02]  /*22d0*/  LOP3.LUT P3, RZ, R11.reuse, 0x4, RZ, 0xc0, !PT ;  /* 0x000000040bff7812 */ /* 0x040fe4000786c0ff */
[----:B------:R-:W-:Y:S01]  /*22e0*/  LOP3.LUT P2, RZ, R11, 0x2, RZ, 0xc0, !PT ;  /* 0x000000020bff7812 */ /* 0x000fe2000784c0ff */
[----:B------:R-:W-:Y:S01]  /*22f0*/  IMAD R184, R51, R166, RZ ;  /* 0x000000a633b87224 */ /* 0x000fe200078e02ff */
[----:B------:R-:W-:Y:S02]  /*2300*/  SHF.R.S32.HI R167, RZ, 0x1f, R166 ;  /* 0x0000001fffa77819 */ /* 0x000fe400000114a6 */
[----:B------:R-:W-:Y:S02]  /*2310*/  IADD3 R11, R16, 0x80, RZ ;  /* 0x00000080100b7810 */ /* 0x000fe40007ffe0ff */
[----:B------:R-:W-:Y:S01]  /*2320*/  SHF.R.S32.HI R87, RZ, 0x1f, R61 ;  /* 0x0000001fff577819 */ /* 0x000fe2000001143d */
[----:B------:R-:W-:-:S03]  /*2330*/  IMAD R184, R167, R50, R184 ;  /* 0x00000032a7b87224 */ /* 0x000fc600078e02b8 */
[----:B------:R-:W-:-:S04]  /*2340*/  LEA.HI R87, R87, R61, RZ, 0x6 ;  /* 0x0000003d57577211 */ /* 0x000fc800078f30ff */
[----:B------:R-:W-:-:S04]  /*2350*/  SHF.R.S32.HI R87, RZ, 0x6, R87 ;  /* 0x00000006ff577819 */ /* 0x000fc80000011457 */
[----:B------:R-:W-:Y:S01]  /*2360*/  IMNMX R87, R239, R87, !PT ;  /* 0x00000057ef577217 */ /* 0x000fe20007800200 */
        /* <DEDUP_REMOVED lines=18> */
[-C--:B---3--:R-:W-:Y:S02]  /*2490*/  @!P0 IMAD R9, R27, R246.reuse, RZ ;  /* 0x000000f61b098224 */ /* 0x088fe400078e02ff */
[----:B------:R-:W-:-:S04]  /*24a0*/  @!P0 IMAD.WIDE.U32 R32, R26, R246, RZ ;  /* 0x000000f61a208225 */ /* 0x000fc800078e00ff */
[----:B------:R-:W-:Y:S02]  /*24b0*/  @!P0 IMAD R26, R26, R60, R9 ;  /* 0x0000003c1a1a8224 */ /* 0x000fe400078e0209 */
[----:B------:R-:W-:Y:S02]  /*24c0*/  @!P0 IMAD.MOV.U32 R7, RZ, RZ, R32 ;  /* 0x000000ffff078224 */ /* 0x000fe400078e0020 */
[----:B------:R-:W-:Y:S02]  /*24d0*/  @P0 IMAD.IADD R9, R35, 0x1, R10 ;  /* 0x0000000123090824 */ /* 0x000fe400078e020a */
[----:B------:R-:W-:Y:S01]  /*24e0*/  @!P0 IMAD.IADD R9, R33, 0x1, R26 ;  /* 0x0000000121098824 */ /* 0x000fe200078e021a */
[----:B------:R-:W-:Y:S01]  /*24f0*/  IADD3 R26, P1, R16, R7, RZ ;  /* 0x00000007101a7210 */ /* 0x000fe20007f3e0ff */
[----:B------:R-:W-:Y:S01]  /*2500*/  IMAD R7, R25, R245, RZ ;  /* 0x000000f519077224 */ /* 0x000fe200078e02ff */
[----:B------:R-:W-:-:S03]  /*2510*/  SHF.R.S32.HI R10, RZ, 0x1f, R245 ;  /* 0x0000001fff0a7819 */ /* 0x000fc600000114f5 */
[----:B------:R-:W-:Y:S02]  /*2520*/  IMAD.X R27, R17, 0x1, R9, P1 ;  /* 0x00000001111b7824 */ /* 0x000fe400008e0609 */
[----:B------:R-:W-:Y:S02]  /*2530*/  @P0 IMAD.MOV.U32 R174, RZ, RZ, R22 ;  /* 0x000000ffffae0224 */ /* 0x000fe400078e0016 */
[----:B------:R-:W-:Y:S02]  /*2540*/  @P0 IMAD.MOV.U32 R175, RZ, RZ, R23 ;  /* 0x000000ffffaf0224 */ /* 0x000fe400078e0017 */
[----:B------:R-:W-:Y:S02]  /*2550*/  IMAD R7, R24, R10, R7 ;  /* 0x0000000a18077224 */ /* 0x000fe400078e0207 */
[----:B------:R-:W-:-:S04]  /*2560*/  IMAD.WIDE.U32 R26, R245, R24, R26 ;  /* 0x00000018f51a7225 */ /* 0x000fc800078e001a */
[----:B------:R-:W-:Y:S02]  /*2570*/  @!P0 IMAD.MOV.U32 R174, RZ, RZ, R22 ;  /* 0x000000ffffae8224 */ /* 0x000fe400078e0016 */
[----:B------:R-:W-:Y:S01]  /*2580*/  @!P0 IMAD.MOV.U32 R175, RZ, RZ, R23 ;  /* 0x000000ffffaf8224 */ /* 0x000fe200078e0017 */
[-C--:B----4-:R-:W-:Y:S01]  /*2590*/  ISETP.GE.AND P0, PT, R12, R63.reuse, PT ;  /* 0x0000003f0c00720c */ /* 0x090fe20003f06270 */
[----:B------:R-:W-:Y:S01]  /*25a0*/  IMAD.IADD R171, R27, 0x1, R7 ;  /* 0x000000011bab7824 */ /* 0x000fe200078e0207 */
[-C--:B------:R-:W-:Y:S02]  /*25b0*/  ISETP.GE.AND P1, PT, R16, R63.reuse, PT ;  /* 0x0000003f1000720c */ /* 0x080fe40003f26270 */
[----:B------:R-:W-:Y:S01]  /*25c0*/  SEL R7, RZ, 0xffffffff, P0 ;  /* 0xffffffffff077807 */ /* 0x000fe20000000000 */
[----:B------:R-:W-:Y:S02]  /*25d0*/  IMAD.IADD R9, R29, 0x1, R8 ;  /* 0x000000011d097824 */ /* 0x000fe400078e0208 */
[----:B------:R-:W-:Y:S01]  /*25e0*/  IMAD.MOV.U32 R8, RZ, RZ, R28 ;  /* 0x000000ffff087224 */ /* 0x000fe200078e001c */
[----:B------:R-:W-:Y:S01]  /*25f0*/  SEL R6, RZ, 0x1, P1 ;  /* 0x00000001ff067807 */ /* 0x000fe20000800000 */
[----:B------:R-:W-:Y:S01]  /*2600*/  IMAD.SHL.U32 R7, R7, 0x2, RZ ;  /* 0x0000000207077824 */ /* 0x000fe200078e00ff */
[----:B------:R-:W-:Y:S01]  /*2610*/  ISETP.GE.AND P0, PT, R11, R63, PT ;  /* 0x0000003f0b00720c */ /* 0x000fe20003f06270 */
[----:B------:R-:W-:Y:S01]  /*2620*/  IMAD.WIDE.U32 R8, R166, R50, R8 ;  /* 0x00000032a6087225 */ /* 0x000fe200078e0008 */
[----:B------:R-:W-:-:S02]  /*2630*/  IADD3 R10, R16, 0xc0, RZ ;  /* 0x000000c0100a7810 */ /* 0x000fc40007ffe0ff */
[----:B------:R-:W-:Y:S01]  /*2640*/  LOP3.LUT R7, R7, 0x2, R6, 0xe2, !PT ;  /* 0x0000000207077812 */ /* 0x000fe200078ee206 */
[----:B------:R-:W-:Y:S01]  /*2650*/  IMAD.IADD R184, R9, 0x1, R184 ;  /* 0x0000000109b87824 */ /* 0x000fe200078e02b8 */
[----:B------:R-:W-:Y:S02]  /*2660*/  SEL R6, RZ, 0x4, P0 ;  /* 0x00000004ff067807 */ /* 0x000fe40000000000 */
[----:B------:R-:W-:Y:S02]  /*2670*/  LEA R185, P0, R8, R4, 0x1 ;  /* 0x0000000408b97211 */ /* 0x000fe400078008ff */
[----:B------:R-:W-:Y:S02]  /*2680*/  ISETP.GE.AND P1, PT, R10, R63, PT ;  /* 0x0000003f0a00720c */ /* 0x000fe40003f26270 */
[----:B------:R-:W-:Y:S02]  /*2690*/  LEA.HI.X R184, R8, R5, R184, 0x1, P0 ;  /* 0x0000000508b87211 */ /* 0x000fe400000f0cb8 */
[----:B------:R-:W-:-:S02]  /*26a0*/  IADD3 R160, P0, R16, R3, RZ ;  /* 0x0000000310a07210 */ /* 0x000fc40007f1e0ff */
[----:B------:R-:W-:Y:S02]  /*26b0*/  SEL R59, RZ, 0x8, P1 ;  /* 0x00000008ff3b7807 */ /* 0x000fe40000800000 */
[----:B------:R-:W-:Y:S01]  /*26c0*/  ISETP.GT.AND P1, PT, R165, R87, PT ;  /* 0x00000057a500720c */ /* 0x000fe20003f24270 */
[----:B------:R-:W-:Y:S02]  /*26d0*/  IMAD.X R161, R17, 0x1, R0, P0 ;  /* 0x0000000111a17824 */ /* 0x000fe400000e0600 */
[----:B------:R-:W-:-:S04]  /*26e0*/  IMAD.WIDE R22, R243, 0x40, R166 ;  /* 0x00000040f3167825 */ /* 0x000fc800078e02a6 */
[----:B------:R-:W-:-:S04]  /*26f0*/  IMAD.WIDE.U32 R160, R166, R48, R160 ;  /* 0x00000030a6a07225 */ /* 0x000fc800078e00a0 */
[----:B------:R-:W-:Y:S02]  /*2700*/  IMAD.MOV.U32 R170, RZ, RZ, R26 ;  /* 0x000000ffffaa7224 */ /* 0x000fe400078e001a */
[----:B------:R-:W-:Y:S01]  /*2710*/  IMAD R172, R23, R174, RZ ;  /* 0x000000ae17ac7224 */ /* 0x000fe200078e02ff */
[----:B------:R-:W-:Y:S01]  /*2720*/  LEA R241, P0, R160, R168, 0x1 ;  /* 0x000000a8a0f17211 */ /* 0x000fe200078008ff */
[----:B------:R-:W-:Y:S02]  /*2730*/  IMAD.IADD R163, R161, 0x1, R162 ;  /* 0x00000001a1a37824 */ /* 0x000fe400078e02a2 */
        /* <DEDUP_REMOVED lines=10> */
[----:B------:R-:W5:Y:S04]  /*27e0*/  LD.E.64 R182, [R20.64+0x128] ;  /* 0x0001280614b67980 */ /* 0x000f68000c101b00 */
[----:B------:R-:W4:Y:S04]  /*27f0*/  LD.E.64 R28, [R20.64+0x140] ;  /* 0x00014006141c7980 */ /* 0x000f28000c101b00 */
[----:B------:R-:W4:Y:S04]  /*2800*/  LD.E R15, [R20.64+0xd0] ;  /* 0x0000d006140f7980 */ /* 0x000f28000c101900 */
[----:B------:R-:W5:Y:S04]  /*2810*/  LD.E.64 R26, [R20.64+0x138] ;  /* 0x00013806141a7980 */ /* 0x000f68000c101b00 */
[----:B------:R-:W5:Y:S04]  /*2820*/  LD.E.64 R24, [R20.64+0x108] ;  /* 0x0001080614187980 */ /* 0x000f68000c101b00 */
[----:B------:R-:W5:Y:S04]  /*2830*/  LD.E.64 R22, [R20.64+0x110] ;  /* 0x0001100614167980 */ /* 0x000f68000c101b00 */
[----:B------:R-:W5:Y:S04]  /*2840*/  LD.E.64 R8, [R20.64+0x150] ;  /* 0x0001500614087980 */ /* 0x000f68000c101b00 */
[----:B------:R-:W5:Y:S01]  /*2850*/  LD.E.64 R6, [R20.64+0x148] ;  /* 0x0001480614067980 */ /* 0x000f62000c101b00 */
[----:B------:R-:W-:Y:S01]  /*2860*/  IADD3 R18, R18, R2, RZ ;  /* 0x0000000212127210 */ /* 0x000fe20007ffe0ff */
[C---:B------:R-:W-:Y:S01]  /*2870*/  IMAD.SHL.U32 R65, R50.reuse, 0x20, RZ ;  /* 0x0000002032417824 */ /* 0x040fe200078e00ff */
[----:B------:R-:W-:Y:S01]  /*2880*/  LOP3.LUT R151, R59, 0xffff, RZ, 0xc0, !PT ;  /* 0x0000ffff3b977812 */ /* 0x000fe200078ec0ff */
[----:B------:R-:W-:Y:S01]  /*2890*/  IMAD R64, R51, 0x60, RZ ;  /* 0x0000006033407824 */ /* 0x000fe200078e02ff */
[C---:B------:R-:W-:Y:S01]  /*28a0*/  SHF.L.U64.HI R66, R50.reuse, 0x5, R51 ;  /* 0x0000000532427819 */ /* 0x040fe20000010233 */
[----:B------:R-:W-:Y:S01]  /*28b0*/  IMAD.WIDE.U32 R178, R50, 0x60, RZ ;  /* 0x0000006032b27825 */ /* 0x000fe200078e00ff */
[----:B------:R-:W-:-:S02]  /*28c0*/  LOP3.LUT R157, R151, 0x1, RZ, 0xc0, !PT ;  /* 0x00000001979d7812 */ /* 0x000fc400078ec0ff */
[C---:B------:R-:W-:Y:S01]  /*28d0*/  LOP3.LUT R155, R151.reuse, 0x2, RZ, 0xc0, !PT ;  /* 0x00000002979b7812 */ /* 0x040fe200078ec0ff */
[----:B------:R-:W-:Y:S01]  /*28e0*/  IMAD.SHL.U32 R85, R48, 0x20, RZ ;  /* 0x0000002030557824 */ /* 0x000fe200078e00ff */
[----:B------:R-:W-:Y:S01]  /*28f0*/  LOP3.LUT R153, R151, 0x4, RZ, 0xc0, !PT ;  /* 0x0000000497997812 */ /* 0x000fe200078ec0ff */
[----:B------:R-:W-:Y:S01]  /*2900*/  IMAD.MOV.U32 R124, RZ, RZ, R241 ;  /* 0x000000ffff7c7224 */ /* 0x000fe200078e00f1 */
[----:B------:R-:W-:Y:S01]  /*2910*/  SHF.L.U64.HI R66, R65, 0x1, R66 ;  /* 0x0000000141427819 */ /* 0x000fe20000010242 */
[----:B------:R-:W-:Y:S01]  /*2920*/  IMAD.MOV.U32 R125, RZ, RZ, R240 ;  /* 0x000000ffff7d7224 */ /* 0x000fe200078e00f0 */
[C---:B------:R-:W-:Y:S01]  /*2930*/  IADD3 R156, R166.reuse, 0x10, RZ ;  /* 0x00000010a69c7810 */ /* 0x040fe20007ffe0ff */
[----:B------:R-:W-:Y:S01]  /*2940*/  IMAD.MOV.U32 R127, RZ, RZ, R185 ;  /* 0x000000ffff7f7224 */ /* 0x000fe200078e00b9 */
[C---:B------:R-:W-:Y:S01]  /*2950*/  IADD3 R154, R166.reuse, 0x20, RZ ;  /* 0x00000020a69a7810 */ /* 0x040fe20007ffe0ff */
[----:B------:R-:W-:Y:S01]  /*2960*/  IMAD.MOV.U32 R126, RZ, RZ, R184 ;  /* 0x000000ffff7e7224 */ /* 0x000fe200078e00b8 */
[----:B------:R-:W-:Y:S01]  /*2970*/  IADD3 R152, R166, 0x30, RZ ;  /* 0x00000030a6987810 */ /* 0x000fe20007ffe0ff */
[----:B------:R-:W-:Y:S01]  /*2980*/  IMAD.IADD R64, R179, 0x1, R64 ;  /* 0x00000001b3407824 */ /* 0x000fe200078e0240 */
[----:B------:R-:W-:-:S02]  /*2990*/  SHF.L.U64.HI R86, R48, 0x5, R49 ;  /* 0x0000000530567819 */ /* 0x000fc40000010231 */
[----:B------:R-:W-:Y:S02]  /*29a0*/  LOP3.LUT R151, R151, 0x8, RZ, 0xc0, !PT ;  /* 0x0000000897977812 */ /* 0x000fe400078ec0ff */
[----:B------:R-:W-:Y:S01]  /*29b0*/  SHF.L.U32 R65, R65, 0x1, RZ ;  /* 0x0000000141417819 */ /* 0x000fe200000006ff */
[----:B--2---:R-:W-:-:S04]  /*29c0*/  IMAD R0, R33, R246, RZ ;  /* 0x000000f621007224 */ /* 0x004fc800078e02ff */
[----:B------:R-:W-:Y:S02]  /*29d0*/  IMAD R0, R32, R60, R0 ;  /* 0x0000003c20007224 */ /* 0x000fe400078e0200 */
[----:B---3--:R-:W-:Y:S02]  /*29e0*/  IMAD R4, R35, R246, RZ ;  /* 0x000000f623047224 */ /* 0x008fe400078e02ff */
[----:B------:R-:W-:-:S04]  /*29f0*/  IMAD.WIDE.U32 R32, R246, R32, R16 ;  /* 0x00000020f6207225 */ /* 0x000fc800078e0010 */
[----:B------:R-:W-:-:S04]  /*2a00*/  IMAD.WIDE.U32 R30, R246, R34, R16 ;  /* 0x00000022f61e7225 */ /* 0x000fc800078e0010 */
[----:B------:R-:W-:Y:S02]  /*2a10*/  IMAD R4, R34, R60, R4 ;  /* 0x0000003c22047224 */ /* 0x000fe400078e0204 */
[----:B------:R-:W-:Y:S01]  /*2a20*/  IMAD.IADD R33, R33, 0x1, R0 ;  /* 0x0000000121217824 */ /* 0x000fe200078e0200 */
[----:B------:R-:W-:Y:S01]  /*2a30*/  SHF.R.S32.HI R0, RZ, 0x1f, R2 ;  /* 0x0000001fff007819 */ /* 0x000fe20000011402 */
[-C--:B----4-:R-:W-:Y:S02]  /*2a40*/  IMAD R5, R181, R2.reuse, RZ ;  /* 0x00000002b5057224 */ /* 0x090fe400078e02ff */
[----:B-----5:R-:W-:Y:S02]  /*2a50*/  IMAD R3, R183, R2, RZ ;  /* 0x00000002b7037224 */ /* 0x020fe400078e02ff */
[----:B------:R-:W-:Y:S02]  /*2a60*/  IMAD.IADD R31, R31, 0x1, R4 ;  /* 0x000000011f1f7824 */ /* 0x000fe400078e0204 */
[----:B------:R-:W-:-:S02]  /*2a70*/  IMAD R5, R180, R0, R5 ;  /* 0x00000000b4057224 */ /* 0x000fc400078e0205 */
[----:B------:R-:W-:Y:S01]  /*2a80*/  IMAD.WIDE.U32 R32, R180, R2, R32 ;  /* 0x00000002b4207225 */ /* 0x000fe200078e0020 */
[----:B------:R-:W-:-:S03]  /*2a90*/  LEA.HI R148, R15, R15, RZ, 0x1 ;  /* 0x0000000f0f947211 */ /* 0x000fc600078f08ff */
[C---:B------:R-:W-:Y:S02]  /*2aa0*/  IMAD R3, R182.reuse, R0, R3 ;  /* 0x00000000b6037224 */ /* 0x040fe400078e0203 */
[----:B------:R-:W-:Y:S01]  /*2ab0*/  IMAD.WIDE.U32 R30, R182, R2, R30 ;  /* 0x00000002b61e7225 */ /* 0x000fe200078e001e */
[----:B------:R-:W-:-:S03]  /*2ac0*/  IADD3 R0, P0, -R61, R166, RZ ;  /* 0x000000a63d007210 */ /* 0x000fc60007f1e1ff */
[-C--:B------:R-:W-:Y:S02]  /*2ad0*/  IMAD R4, R29, R14.reuse, RZ ;  /* 0x0000000e1d047224 */ /* 0x080fe400078e02ff */
[----:B------:R-:W-:Y:S01]  /*2ae0*/  IMAD.IADD R33, R33, 0x1, R5 ;  /* 0x0000000121217824 */ /* 0x000fe200078e0205 */
[----:B------:R-:W-:Y:S01]  /*2af0*/  SHF.R.S32.HI R5, RZ, 0x1f, R61 ;  /* 0x0000001fff057819 */ /* 0x000fe2000001143d */
[----:B------:R-:W-:Y:S02]  /*2b00*/  IMAD.IADD R31, R31, 0x1, R3 ;  /* 0x000000011f1f7824 */ /* 0x000fe400078e0203 */
[-C--:B------:R-:W-:Y:S01]  /*2b10*/  IMAD R3, R27, R14.reuse, RZ ;  /* 0x0000000e1b037224 */ /* 0x080fe200078e02ff */
[----:B------:R-:W-:Y:S01]  /*2b20*/  SHF.R.S32.HI R148, RZ, 0x1, R148 ;  /* 0x00000001ff947819 */ /* 0x000fe20000011494 */
[C---:B------:R-:W-:Y:S02]  /*2b30*/  IMAD R4, R28.reuse, R13, R4 ;  /* 0x0000000d1c047224 */ /* 0x040fe400078e0204 */
[----:B------:R-:W-:-:S04]  /*2b40*/  IMAD.WIDE.U32 R28, R28, R14, R32 ;  /* 0x0000000e1c1c7225 */ /* 0x000fc800078e0020 */
[C---:B------:R-:W-:Y:S02]  /*2b50*/  IMAD R3, R26.reuse, R13, R3 ;  /* 0x0000000d1a037224 */ /* 0x040fe400078e0203 */
[----:B------:R-:W-:-:S04]  /*2b60*/  IMAD.WIDE.U32 R26, R26, R14, R30 ;  /* 0x0000000e1a1a7225 */ /* 0x000fc800078e001e */
[----:B------:R-:W-:Y:S02]  /*2b70*/  IMAD.X R5, R167, 0x1, ~R5, P0 ;  /* 0x00000001a7057824 */ /* 0x000fe400000e0e05 */
[----:B------:R-:W-:Y:S02]  /*2b80*/  IMAD.IADD R15, R29, 0x1, R4 ;  /* 0x000000011d0f7824 */ /* 0x000fe400078e0204 */
[----:B------:R-:W-:Y:S02]  /*2b90*/  IMAD R4, R166, R148, R62 ;  /* 0x00000094a6047224 */ /* 0x000fe400078e023e */
[----:B------:R-:W-:Y:S02]  /*2ba0*/  IMAD.IADD R27, R27, 0x1, R3 ;  /* 0x000000011b1b7824 */ /* 0x000fe400078e0203 */
[C---:B------:R-:W-:Y:S02]  /*2bb0*/  IMAD R118, R5.reuse, R182, RZ ;  /* 0x000000b605767224 */ /* 0x040fe400078e02ff */
[----:B------:R-:W-:-:S02]  /*2bc0*/  IMAD R115, R5, R180, RZ ;  /* 0x000000b405737224 */ /* 0x000fc400078e02ff */
[----:B------:R-:W-:Y:S02]  /*2bd0*/  IMAD.MOV.U32 R14, RZ, RZ, R28 ;  /* 0x000000ffff0e7224 */ /* 0x000fe400078e001c */
[----:B------:R-:W-:Y:S02]  /*2be0*/  IMAD R122, R148, R18, RZ ;  /* 0x00000012947a7224 */ /* 0x000fe400078e02ff */
[----:B------:R-:W-:Y:S02]  /*2bf0*/  IMAD.IADD R3, R62, 0x1, R4 ;  /* 0x000000013e037824 */ /* 0x000fe400078e0204 */
[-C--:B------:R-:W-:Y:S02]  /*2c00*/  IMAD R118, R183, R0.reuse, R118 ;  /* 0x00000000b7767224 */ /* 0x080fe400078e0276 */
[----:B------:R-:W-:Y:S01]  /*2c10*/  IMAD.WIDE.U32 R18, R182, R0, R26 ;  /* 0x00000000b6127225 */ /* 0x000fe200078e001a */
[----:B------:R-:W-:-:S03]  /*2c20*/  SHF.R.S32.HI R2, RZ, 0x1f, R122 ;  /* 0x0000001fff027819 */ /* 0x000fc6000001147a */
[-C--:B------:R-:W-:Y:S02]  /*2c30*/  IMAD R115, R181, R0.reuse, R115 ;  /* 0x00000000b5737224 */ /* 0x080fe400078e0273 */
[----:B------:R-:W-:Y:S01]  /*2c40*/  IMAD.WIDE.U32 R14, R180, R0, R14 ;  /* 0x00000000b40e7225 */ /* 0x000fe200078e000e */
[C---:B------:R-:W-:Y:S02]  /*2c50*/  IADD3 R0, P3, R122.reuse, R4, RZ ;  /* 0x000000047a007210 */ /* 0x040fe40007f7e0ff */
[----:B------:R-:W-:Y:S01]  /*2c60*/  IADD3 R122, P2, R122, R3, RZ ;  /* 0x000000037a7a7210 */ /* 0x000fe20007f5e0ff */
[----:B------:R-:W-:Y:S01]  /*2c70*/  IMAD.IADD R118, R19, 0x1, R118 ;  /* 0x0000000113767824 */ /* 0x000fe200078e0276 */
[----:B------:R-:W-:Y:S02]  /*2c80*/  LEA R119, P0, R18, R24, 0x1 ;  /* 0x0000001812777211 */ /* 0x000fe400078008ff */
[----:B------:R-:W-:Y:S01]  /*2c90*/  LEA.HI.X.SX32 R4, R4, R2, 0x1, P3 ;  /* 0x0000000204047211 */ /* 0x000fe200018f0eff */
[----:B------:R-:W-:Y:S01]  /*2ca0*/  IMAD.SHL.U32 R123, R122, 0x2, RZ ;  /* 0x000000027a7b7824 */ /* 0x000fe200078e00ff */
[----:B------:R-:W-:Y:S01]  /*2cb0*/  LEA.HI.X R118, R18, R25, R118, 0x1, P0 ;  /* 0x0000001912767211 */ /* 0x000fe200000f0c76 */
[----:B------:R-:W-:Y:S01]  /*2cc0*/  IMAD.SHL.U32 R18, R0, 0x2, RZ ;  /* 0x0000000200127824 */ /* 0x000fe200078e00ff */
[----:B------:R-:W-:-:S02]  /*2cd0*/  IADD3 R115, R15, R115, RZ ;  /* 0x000000730f737210 */ /* 0x000fc40007ffe0ff */
[----:B------:R-:W-:Y:S02]  /*2ce0*/  LEA R116, P1, R14, R22, 0x1 ;  /* 0x000000160e747211 */ /* 0x000fe400078208ff */
[----:B------:R-:W-:Y:S02]  /*2cf0*/  LEA.HI.X.SX32 R2, R3, R2, 0x1, P2 ;  /* 0x0000000203027211 */ /* 0x000fe400010f0eff */
[----:B------:R-:W-:Y:S02]  /*2d00*/  IADD3 R121, P3, R8, R123, RZ ;  /* 0x0000007b08797210 */ /* 0x000fe40007f7e0ff */
[----:B------:R-:W-:Y:S02]  /*2d10*/  LEA.HI.X R115, R14, R23, R115, 0x1, P1 ;  /* 0x000000170e737211 */ /* 0x000fe400008f0c73 */
[----:B------:R-:W-:Y:S02]  /*2d20*/  SHF.L.U64.HI R122, R122, 0x1, R2 ;  /* 0x000000017a7a7819 */ /* 0x000fe40000010202 */
[----:B------:R-:W-:-:S02]  /*2d30*/  IADD3 R123, P2, R6, R123, RZ ;  /* 0x0000007b067b7210 */ /* 0x000fc40007f5e0ff */
[----:B------:R-:W-:Y:S02]  /*2d40*/  SHF.L.U64.HI R0, R0, 0x1, R4 ;  /* 0x0000000100007819 */ /* 0x000fe40000010204 */
[-C--:B------:R-:W-:Y:S02]  /*2d50*/  IADD3 R42, P1, R8, R18.reuse, RZ ;  /* 0x00000012082a7210 */ /* 0x080fe40007f3e0ff */
[----:B------:R-:W-:Y:S02]  /*2d60*/  IADD3 R18, P0, R6, R18, RZ ;  /* 0x0000001206127210 */ /* 0x000fe40007f1e0ff */
[----:B------:R-:W-:Y:S01]  /*2d70*/  IADD3.X R120, R9, R122, RZ, P3, !PT ;  /* 0x0000007a09787210 */ /* 0x000fe20001ffe4ff */
[----:B------:R-:W-:Y:S01]  /*2d80*/  IMAD.X R122, R7, 0x1, R122, P2 ;  /* 0x00000001077a7824 */ /* 0x000fe200010e067a */
[----:B------:R-:W-:Y:S01]  /*2d90*/  IADD3 R84, P2, R237, 0x40, RZ ;  /* 0x00000040ed547810 */ /* 0x000fe20007f5e0ff */
[--C-:B------:R-:W-:Y:S01]  /*2da0*/  IMAD.X R43, R9, 0x1, R0.reuse, P1 ;  /* 0x00000001092b7824 */ /* 0x100fe200008e0600 */
[----:B------:R-:W-:Y:S01]  /*2db0*/  IADD3 R80, P1, R237, 0x80, RZ ;  /* 0x00000080ed507810 */ /* 0x000fe20007f3e0ff */
[----:B------:R-:W-:Y:S01]  /*2dc0*/  IMAD.X R19, R7, 0x1, R0, P0 ;  /* 0x0000000107137824 */ /* 0x000fe200000e0600 */
[----:B------:R-:W-:Y:S01]  /*2dd0*/  IADD3 R74, P0, R237, 0xc0, RZ ;  /* 0x000000c0ed4a7810 */ /* 0x000fe20007f1e0ff */
[----:B------:R-:W-:-:S02]  /*2de0*/  IMAD.SHL.U32 R158, R148, 0x10, RZ ;  /* 0x00000010949e7824 */ /* 0x000fc400078e00ff */
[--C-:B------:R-:W-:Y:S01]  /*2df0*/  IMAD.X R83, RZ, RZ, R238.reuse, P2 ;  /* 0x000000ffff537224 */ /* 0x100fe200010e06ee */
[-C--:B------:R-:W-:Y:S01]  /*2e00*/  IADD3 R82, P2, R84, R237.reuse, RZ ;  /* 0x000000ed54527210 */ /* 0x080fe20007f5e0ff */
[--C-:B------:R-:W-:Y:S01]  /*2e10*/  IMAD.X R79, RZ, RZ, R238.reuse, P1 ;  /* 0x000000ffff4f7224 */ /* 0x100fe200008e06ee */
[-C--:B------:R-:W-:Y:S01]  /*2e20*/  IADD3 R78, P1, R80, R237.reuse, RZ ;  /* 0x000000ed504e7210 */ /* 0x080fe20007f3e0ff */
[--C-:B------:R-:W-:Y:S01]  /*2e30*/  IMAD.X R73, RZ, RZ, R238.reuse, P0 ;  /* 0x000000ffff497224 */ /* 0x100fe200000e06ee */
[-C--:B------:R-:W-:Y:S01]  /*2e40*/  IADD3 R72, P0, R74, R237.reuse, RZ ;  /* 0x000000ed4a487210 */ /* 0x080fe20007f1e0ff */
[----:B------:R-:W-:Y:S01]  /*2e50*/  IMAD.SHL.U32 R89, R182, 0x10, RZ ;  /* 0x00000010b6597824 */ /* 0x000fe200078e00ff */
[C---:B------:R-:W-:Y:S02]  /*2e60*/  IADD3 R149, R158.reuse, 0x40, RZ ;  /* 0x000000409e957810 */ /* 0x040fe40007ffe0ff */
[C---:B------:R-:W-:Y:S02]  /*2e70*/  IADD3 R147, R158.reuse, 0x80, RZ ;  /* 0x000000809e937810 */ /* 0x040fe40007ffe0ff */
[----:B------:R-:W-:Y:S01]  /*2e80*/  IADD3 R145, R158, 0xc0, RZ ;  /* 0x000000c09e917810 */ /* 0x000fe20007ffe0ff */
[--C-:B------:R-:W-:Y:S01]  /*2e90*/  IMAD.X R81, R83, 0x1, R238.reuse, P2 ;  /* 0x0000000153517824 */ /* 0x100fe200010e06ee */
[----:B------:R-:W-:Y:S01]  /*2ea0*/  IADD3.X R77, R79, R238, RZ, P1, !PT ;  /* 0x000000ee4f4d7210 */ /* 0x000fe20000ffe4ff */
[C---:B------:R-:W-:Y:S01]  /*2eb0*/  IMAD.SHL.U32 R99, R182.reuse, 0x20, RZ ;  /* 0x00000020b6637824 */ /* 0x040fe200078e00ff */
[----:B------:R-:W-:Y:S01]  /*2ec0*/  SHF.L.U64.HI R88, R182, 0x4, R183 ;  /* 0x00000004b6587819 */ /* 0x000fe200000102b7 */
[----:B------:R-:W-:Y:S01]  /*2ed0*/  IMAD.X R71, R73, 0x1, R238, P0 ;  /* 0x0000000149477824 */ /* 0x000fe200000e06ee */
[----:B------:R-:W-:-:S02]  /*2ee0*/  IADD3 R70, P3, R78, R237, RZ ;  /* 0x000000ed4e467210 */ /* 0x000fc40007f7e0ff */
[-C--:B------:R-:W-:Y:S02]  /*2ef0*/  IADD3 R68, P2, R72, R237.reuse, RZ ;  /* 0x000000ed48447210 */ /* 0x080fe40007f5e0ff */
[C---:B------:R-:W-:Y:S02]  /*2f00*/  IADD3 R91, P5, R89.reuse, 0x40, RZ ;  /* 0x00000040595b7810 */ /* 0x040fe40007fbe0ff */
[C---:B------:R-:W-:Y:S01]  /*2f10*/  IADD3 R95, P1, R89.reuse, 0x80, RZ ;  /* 0x00000080595f7810 */ /* 0x040fe20007f3e0ff */
[----:B------:R-:W-:Y:S01]  /*2f20*/  IMAD.IADD R146, R158, 0x1, R149 ;  /* 0x000000019e927824 */ /* 0x000fe200078e0295 */
[----:B------:R-:W-:Y:S01]  /*2f30*/  IADD3 R76, P4, R82, R237, RZ ;  /* 0x000000ed524c7210 */ /* 0x000fe20007f9e0ff */
[C---:B------:R-:W-:Y:S01]  /*2f40*/  IMAD.IADD R144, R158.reuse, 0x1, R147 ;  /* 0x000000019e907824 */ /* 0x040fe200078e0293 */
[----:B------:R-:W-:Y:S01]  /*2f50*/  IADD3 R103, P0, R89, 0xc0, RZ ;  /* 0x000000c059677810 */ /* 0x000fe20007f1e0ff */
[----:B------:R-:W-:Y:S01]  /*2f60*/  IMAD.IADD R142, R158, 0x1, R145 ;  /* 0x000000019e8e7824 */ /* 0x000fe200078e0291 */
[C-C-:B------:R-:W-:Y:S01]  /*2f70*/  SHF.L.U64.HI R110, R180.reuse, 0x4, R181.reuse ;  /* 0x00000004b46e7819 */ /* 0x140fe200000102b5 */
[C---:B------:R-:W-:Y:S01]  /*2f80*/  IMAD.SHL.U32 R113, R180.reuse, 0x20, RZ ;  /* 0x00000020b4717824 */ /* 0x040fe200078e00ff */
[C---:B------:R-:W-:Y:S01]  /*2f90*/  SHF.L.U32 R111, R180.reuse, 0x4, RZ ;  /* 0x00000004b46f7819 */ /* 0x040fe200000006ff */
[--C-:B------:R-:W-:Y:S01]  /*2fa0*/  IMAD.X R69, R77, 0x1, R238.reuse, P3 ;  /* 0x000000014d457824 */ /* 0x100fe200018e06ee */
[----:B------:R-:W-:Y:S01]  /*2fb0*/  SHF.L.U64.HI R112, R180, 0x5, R181 ;  /* 0x00000005b4707819 */ /* 0x000fe200000102b5 */
[----:B------:R-:W-:Y:S01]  /*2fc0*/  IMAD.X R67, R71, 0x1, R238, P2 ;  /* 0x0000000147437824 */ /* 0x000fe200010e06ee */
[----:B------:R-:W-:Y:S01]  /*2fd0*/  SHF.L.U64.HI R98, R182, 0x5, R183 ;  /* 0x00000005b6627819 */ /* 0x000fe200000102b7 */
[--C-:B------:R-:W-:Y:S01]  /*2fe0*/  IMAD.X R90, RZ, RZ, R88.reuse, P5 ;  /* 0x000000ffff5a7224 */ /* 0x100fe200028e0658 */
[----:B------:R-:W-:Y:S01]  /*2ff0*/  IADD3.X R75, R81, R238, RZ, P4, !PT ;  /* 0x000000ee514b7210 */ /* 0x000fe200027fe4ff */
[----:B------:R-:W-:Y:S01]  /*3000*/  IMAD.X R94, RZ, RZ, R88, P1 ;  /* 0x000000ffff5e7224 */ /* 0x000fe200008e0658 */
[----:B------:R-:W-:Y:S01]  /*3010*/  IADD3 R93, P5, R91, R89, RZ ;  /* 0x000000595b5d7210 */ /* 0x000fe20007fbe0ff */
[C---:B------:R-:W-:Y:S01]  /*3020*/  IMAD.SHL.U32 R150, R148.reuse, 0x20, RZ ;  /* 0x0000002094967824 */ /* 0x040fe200078e00ff */
[----:B------:R-:W-:Y:S01]  /*3030*/  IADD3 R101, P3, R99, R91, RZ ;  /* 0x0000005b63657210 */ /* 0x000fe20007f7e0ff */
[----:B------:R-:W-:Y:S01]  /*3040*/  IMAD R114, R181, 0x60, RZ ;  /* 0x00000060b5727824 */ /* 0x000fe200078e02ff */
[----:B------:R-:W-:Y:S01]  /*3050*/  IADD3.X R102, RZ, R88, RZ, P0, !PT ;  /* 0x00000058ff667210 */ /* 0x000fe200007fe4ff */
[----:B------:R-:W-:Y:S01]  /*3060*/  IMAD R148, R148, 0x30, RZ ;  /* 0x0000003094947824 */ /* 0x000fe200078e02ff */
[----:B------:R-:W-:Y:S01]  /*3070*/  IADD3 R105, P2, R103, R89, RZ ;  /* 0x0000005967697210 */ /* 0x000fe20007f5e0ff */
[C---:B------:R-:W-:Y:S01]  /*3080*/  IMAD.IADD R141, R158.reuse, 0x1, R144 ;  /* 0x000000019e8d7824 */ /* 0x040fe200078e0290 */
[----:B------:R-:W-:Y:S01]  /*3090*/  IADD3 R107, P1, R99, R95, RZ ;  /* 0x0000005f636b7210 */ /* 0x000fe20007f3e0ff */
[----:B------:R-:W-:Y:S01]  /*30a0*/  IMAD.IADD R140, R158, 0x1, R142 ;  /* 0x000000019e8c7824 */ /* 0x000fe200078e028e */
[----:B------:R-:W-:Y:S01]  /*30b0*/  IADD3 R97, P4, R95, R89, RZ ;  /* 0x000000595f617210 */ /* 0x000fe20007f9e0ff */
[----:B------:R-:W-:Y:S01]  /*30c0*/  IMAD.WIDE.U32 R180, R180, 0x60, RZ ;  /* 0x00000060b4b47825 */ /* 0x000fe200078e00ff */
[----:B------:R-:W-:-:S02]  /*30d0*/  IADD3 R109, P0, R103, R99, RZ ;  /* 0x00000063676d7210 */ /* 0x000fc40007f1e0ff */
[----:B------:R-:W-:Y:S01]  /*30e0*/  IADD3 R143, R158, R146, RZ ;  /* 0x000000929e8f7210 */ /* 0x000fe20007ffe0ff */
[----:B------:R-:W-:Y:S01]  /*30f0*/  IMAD.IADD R114, R181, 0x1, R114 ;  /* 0x00000001b5727824 */ /* 0x000fe200078e0272 */
[C---:B------:R-:W-:Y:S01]  /*3100*/  SHF.L.U64.HI R110, R111.reuse, 0x1, R110 ;  /* 0x000000016f6e7819 */ /* 0x040fe2000001026e */
[----:B------:R-:W-:Y:S01]  /*3110*/  IMAD.SHL.U32 R111, R111, 0x2, RZ ;  /* 0x000000026f6f7824 */ /* 0x000fe200078e00ff */
[C---:B------:R-:W-:Y:S01]  /*3120*/  SHF.L.U64.HI R112, R113.reuse, 0x1, R112 ;  /* 0x0000000171707819 */ /* 0x040fe20000010270 */
[----:B------:R-:W-:Y:S01]  /*3130*/  IMAD.SHL.U32 R113, R113, 0x2, RZ ;  /* 0x0000000271717824 */ /* 0x000fe200078e00ff */
[----:B------:R-:W-:Y:S01]  /*3140*/  MOV R9, R165 ;  /* 0x000000a500097202 */ /* 0x000fe20000000f00 */
[----:B------:R-:W-:Y:S01]  /*3150*/  IMAD.X R92, R90, 0x1, R88, P5 ;  /* 0x000000015a5c7824 */ /* 0x000fe200028e0658 */
[----:B------:R-:W-:Y:S01]  /*3160*/  IADD3.X R96, R94, R88, RZ, P4, !PT ;  /* 0x000000585e607210 */ /* 0x000fe200027fe4ff */
[----:B------:R-:W-:Y:S01]  /*3170*/  IMAD.X R100, R98, 0x1, R90, P3 ;  /* 0x0000000162647824 */ /* 0x000fe200018e065a */
        /* <DEDUP_REMOVED lines=10> */
[----:B------:R-:W-:-:S02]  /*3220*/  SHF.R.S32.HI R132, RZ, 0x1f, R144 ;  /* 0x0000001fff847819 */ /* 0x000fc40000011490 */
[----:B------:R-:W-:Y:S02]  /*3230*/  SHF.R.S32.HI R130, RZ, 0x1f, R142 ;  /* 0x0000001fff827819 */ /* 0x000fe4000001148e */
[----:B------:R-:W-:Y:S02]  /*3240*/  SHF.R.S32.HI R131, RZ, 0x1f, R143 ;  /* 0x0000001fff837819 */ /* 0x000fe4000001148f */
[----:B------:R-:W-:Y:S02]  /*3250*/  SHF.R.S32.HI R129, RZ, 0x1f, R141 ;  /* 0x0000001fff817819 */ /* 0x000fe4000001148d */
[----:B------:R-:W-:Y:S02]  /*3260*/  SHF.R.S32.HI R128, RZ, 0x1f, R140 ;  /* 0x0000001fff807819 */ /* 0x000fe4000001148c */
.L_x_2128:
        /* <DEDUP_REMOVED lines=9> */
[----:B------:R-:W-:-:S05]  /*3300*/  @!P2 BRA `(.L_x_2012) ;  /* 0x000001400000a947 */ /* 0x000fca0003800000 */
[----:B------:R-:W-:Y:S02]  /*3310*/  ISETP.NE.AND P1, PT, R157, RZ, PT ;  /* 0x000000ff9d00720c */ /* 0x000fe40003f25270 */
[----:B------:R-:W-:Y:S11]  /*3320*/  ISETP.NE.AND P0, PT, R155, RZ, PT ;  /* 0x000000ff9b00720c */ /* 0x000ff60003f05270 */
[----:B------:R-:W2:Y:S01]  /*3330*/  @P1 LD.E.128 R4, [R116.64] ;  /* 0x0000000674041980 */ /* 0x000ea2000c101d00 */
[--C-:B------:R-:W-:Y:S02]  /*3340*/  @P1 IMAD.MOV.U32 R2, RZ, RZ, R127.reuse ;  /* 0x000000ffff021224 */ /* 0x100fe400078e007f */
[--C-:B------:R-:W-:Y:S05]  /*3350*/  @P1 IMAD.MOV.U32 R3, RZ, RZ, R126.reuse ;  /* 0x000000ffff031224 */ /* 0x100fea00078e007e */
[----:B--2---:R1:W-:Y:S01]  /*3360*/  @P1 ST.E.128 [R2.64], R4 ;  /* 0x0000000402001985 */ /* 0x0043e2000c101d06 */
[----:B------:R-:W-:Y:S03]  /*3370*/  ISETP.NE.AND P1, PT, R153, RZ, PT ;  /* 0x000000ff9900720c */ /* 0x000fe60003f25270 */
[----:B-1----:R-:W2:Y:S01]  /*3380*/  @P0 LD.E.128 R4, [R116.64+0x80] ;  /* 0x0000800674040980 */ /* 0x002ea2000c101d00 */
[----:B------:R-:W-:Y:S01]  /*3390*/  @P0 MOV R2, R127 ;  /* 0x0000007f00020202 */ /* 0x000fe20000000f00 */
[----:B------:R-:W-:Y:S05]  /*33a0*/  @P0 IMAD.MOV.U32 R3, RZ, RZ, R126 ;  /* 0x000000ffff030224 */ /* 0x000fea00078e007e */
[----:B--2---:R1:W-:Y:S01]  /*33b0*/  @P0 ST.E.128 [R2.64+0x80], R4 ;  /* 0x0000800402000985 */ /* 0x0043e2000c101d06 */
[----:B------:R-:W-:Y:S03]  /*33c0*/  ISETP.NE.AND P0, PT, R151, RZ, PT ;  /* 0x000000ff9700720c */ /* 0x000fe60003f05270 */
[----:B-1----:R-:W2:Y:S01]  /*33d0*/  @P1 LD.E.128 R4, [R116.64+0x100] ;  /* 0x0001000674041980 */ /* 0x002ea2000c101d00 */
[--C-:B------:R-:W-:Y:S01]  /*33e0*/  @P1 IMAD.MOV.U32 R2, RZ, RZ, R127.reuse ;  /* 0x000000ffff021224 */ /* 0x100fe200078e007f */
[-C--:B------:R-:W-:Y:S05]  /*33f0*/  @P1 MOV R3, R126.reuse ;  /* 0x0000007e00031202 */ /* 0x080fea0000000f00 */
[----:B--2---:R1:W-:Y:S04]  /*3400*/  @P1 ST.E.128 [R2.64+0x100], R4 ;  /* 0x0001000402001985 */ /* 0x0043e8000c101d06 */
[----:B-1----:R-:W2:Y:S01]  /*3410*/  @P0 LD.E.128 R4, [R116.64+0x180] ;  /* 0x0001800674040980 */ /* 0x002ea2000c101d00 */
[----:B------:R-:W-:Y:S01]  /*3420*/  @P0 IMAD.MOV.U32 R2, RZ, RZ, R127 ;  /* 0x000000ffff020224 */ /* 0x000fe200078e007f */
[----:B------:R-:W-:Y:S05]  /*3430*/  @P0 MOV R3, R126 ;  /* 0x0000007e00030202 */ /* 0x000fea0000000f00 */
[----:B--2---:R1:W-:Y:S02]  /*3440*/  @P0 ST.E.128 [R2.64+0x180], R4 ;  /* 0x0001800402000985 */ /* 0x0043e4000c101d06 */
.L_x_2012:
[----:B------:R-:W-:Y:S05]  /*3450*/  BSYNC B0 ;  /* 0x0000000000007941 */ /* 0x000fea0003800000 */
.L_x_2011:
[C---:B------:R-:W-:Y:S01]  /*3460*/  ISETP.GE.AND P0, PT, R156.reuse, R186, PT ;  /* 0x000000ba9c00720c */ /* 0x040fe20003f06270 */
[----:B------:R-:W-:Y:S03]  /*3470*/  BSSY B0, `(.L_x_2013) ;  /* 0x0000014000007945 */ /* 0x000fe60003800000 */
[----:B------:R-:W-:Y:S11]  /*3480*/  ISETP.GE.AND P0, PT, R156, R164, !P0 ;  /* 0x000000a49c00720c */ /* 0x000ff60004706270 */
[----:B------:R-:W-:Y:S02]  /*3490*/  @!UPT UIADD3 URZ, URZ, URZ, URZ ;  /* 0x0000003f3f3ff290 */ /* 0x000fe4000fffe03f */
[----:B------:R-:W-:-:S05]  /*34a0*/  @!P0 BRA `(.L_x_2014) ;  /* 0x0000010000008947 */ /* 0x000fca0003800000 */
[----:B------:R-:W-:Y:S02]  /*34b0*/  ISETP.NE.AND P1, PT, R157, RZ, PT ;  /* 0x000000ff9d00720c */ /* 0x000fe40003f25270 */
[----:B------:R-:W-:Y:S02]  /*34c0*/  IADD3 R22, P0, R116, R111, RZ ;  /* 0x0000006f74167210 */ /* 0x000fe40007f1e0ff */
[----:B-1----:R-:W-:Y:S03]  /*34d0*/  LEA R2, P3, R235, R127, 0x1 ;  /* 0x0000007feb027211 */ /* 0x002fe600078608ff */
[----:B------:R-:W-:Y:S01]  /*34e0*/  IMAD.X R23, R117, 0x1, R110, P0 ;  /* 0x0000000175177824 */ /* 0x000fe200000e066e */
[----:B------:R-:W-:Y:S02]  /*34f0*/  ISETP.NE.AND P0, PT, R155, RZ, PT ;  /* 0x000000ff9b00720c */ /* 0x000fe40003f05270 */
[----:B------:R-:W-:Y:S03]  /*3500*/  LEA.HI.X R3, R235, R126, R236, 0x1, P3 ;  /* 0x0000007eeb037211 */ /* 0x000fe600018f0cec */
[----:B------:R-:W2:Y:S04]  /*3510*/  @P1 LD.E.128 R24, [R22.64] ;  /* 0x0000000616181980 */ /* 0x000ea8000c101d00 */
[----:B--2---:R-:W-:Y:S01]  /*3520*/  @P1 ST.E.128 [R2.64], R24 ;  /* 0x0000001802001985 */ /* 0x004fe2000c101d06 */
[----:B------:R-:W-:Y:S03]  /*3530*/  ISETP.NE.AND P1, PT, R153, RZ, PT ;  /* 0x000000ff9900720c */ /* 0x000fe60003f25270 */
[----:B------:R-:W2:Y:S04]  /*3540*/  @P0 LD.E.128 R4, [R22.64+0x80] ;  /* 0x0000800616040980 */ /* 0x000ea8000c101d00 */
[----:B--2---:R1:W-:Y:S01]  /*3550*/  @P0 ST.E.128 [R2.64+0x80], R4 ;  /* 0x0000800402000985 */ /* 0x0043e2000c101d06 */
[----:B------:R-:W-:Y:S05]  /*3560*/  ISETP.NE.AND P0, PT, R151, RZ, PT ;  /* 0x000000ff9700720c */ /* 0x000fea0003f05270 */
[----:B-1----:R-:W2:Y:S04]  /*3570*/  @P1 LD.E.128 R4, [R22.64+0x100] ;  /* 0x0001000616041980 */ /* 0x002ea8000c101d00 */
[----:B--2---:R1:W-:Y:S04]  /*3580*/  @P1 ST.E.128 [R2.64+0x100], R4 ;  /* 0x0001000402001985 */ /* 0x0043e8000c101d06 */
[----:B-1----:R-:W2:Y:S04]  /*3590*/  @P0 LD.E.128 R4, [R22.64+0x180] ;  /* 0x0001800616040980 */ /* 0x002ea8000c101d00 */
[----:B--2---:R1:W-:Y:S02]  /*35a0*/  @P0 ST.E.128 [R2.64+0x180], R4 ;  /* 0x0001800402000985 */ /* 0x0043e4000c101d06 */
.L_x_2014:
[----:B------:R-:W-:Y:S05]  /*35b0*/  BSYNC B0 ;  /* 0x0000000000007941 */ /* 0x000fea0003800000 */
.L_x_2013:
        /* <DEDUP_REMOVED lines=21> */
.L_x_2016:
[----:B------:R-:W-:Y:S05]  /*3710*/  BSYNC B0 ;  /* 0x0000000000007941 */ /* 0x000fea0003800000 */
.L_x_2015:
        /* <DEDUP_REMOVED lines=21> */
.L_x_2018:
[----:B------:R-:W-:Y:S05]  /*3870*/  BSYNC B0 ;  /* 0x0000000000007941 */ /* 0x000fea0003800000 */
.L_x_2017:
        /* <DEDUP_REMOVED lines=20> */
[----:B-1----:R-:W-:Y:S01]  /*39c0*/  IMAD.MOV.U32 R5, RZ, RZ, R118 ;  /* 0x000000ffff057224 */ /* 0x002fe200078e0076 */
[----:B------:R-:W-:Y:S05]  /*39d0*/  MOV R4, R119 ;  /* 0x0000007700047202 */ /* 0x000fea0000000f00 */
[----:B------:R-:W2:Y:S08]  /*39e0*/  LD.E.128 R24, [R4.64] ;  /* 0x0000000604187980 */ /* 0x000eb0000c101d00 */
[----:B------:R-:W3:Y:S06]  /*39f0*/  @!P0 LD.E.64 R2, [R18.64] ;  /* 0x0000000612028980 */ /* 0x000eec000c101b00 */
[----:B------:R-:W4:Y:S01]  /*3a00*/  @!P0 LD.E.64 R28, [R42.64] ;  /* 0x000000062a1c8980 */ /* 0x000f22000c101b00 */
[----:B--2---:R-:W-:Y:S01]  /*3a10*/  @!P0 LOP3.LUT R0, R24, 0xffff0000, RZ, 0xc0, !PT ;  /* 0xffff000018008812 */ /* 0x004fe200078ec0ff */
[C---:B---3--:R-:W-:Y:S01]  /*3a20*/  @!P0 IMAD.U32 R4, R3.reuse, 0x10000, RZ ;  /* 0x0001000003048824 */ /* 0x048fe200078e00ff */
[----:B------:R-:W-:Y:S02]  /*3a30*/  @!P0 SHF.L.U32 R7, R2, 0x10, RZ ;  /* 0x0000001002078819 */ /* 0x000fe400000006ff */
[----:B------:R-:W-:Y:S02]  /*3a40*/  @!P0 LOP3.LUT R5, R3, 0xffff0000, RZ, 0xc0, !PT ;  /* 0xffff000003058812 */ /* 0x000fe400078ec0ff */
[----:B------:R-:W-:Y:S01]  /*3a50*/  @!P0 SHF.L.U32 R3, R24, 0x10, RZ ;  /* 0x0000001018038819 */ /* 0x000fe200000006ff */
[----:B----4-:R-:W-:Y:S01]  /*3a60*/  @!P0 IMAD.U32 R23, R29, 0x10000, RZ ;  /* 0x000100001d178824 */ /* 0x010fe200078e00ff */
[----:B------:R-:W-:Y:S02]  /*3a70*/  @!P0 SHF.L.U32 R8, R28, 0x10, RZ ;  /* 0x000000101c088819 */ /* 0x000fe400000006ff */
[----:B------:R-:W-:Y:S02]  /*3a80*/  @!P0 LOP3.LUT R6, R2, 0xffff0000, RZ, 0xc0, !PT ;  /* 0xffff000002068812 */ /* 0x000fe400078ec0ff */
[----:B------:R-:W-:Y:S01]  /*3a90*/  @!P0 LOP3.LUT R2, R25, 0xffff0000, RZ, 0xc0, !PT ;  /* 0xffff000019028812 */ /* 0x000fe200078ec0ff */
[----:B------:R-:W-:Y:S01]  /*3aa0*/  @!P0 FMUL.FTZ R30, R0, R8 ;  /* 0x00000008001e8220 */ /* 0x000fe20000410000 */
[----:B------:R-:W-:Y:S01]  /*3ab0*/  @!P0 LOP3.LUT R22, R28, 0xffff0000, RZ, 0xc0, !PT ;  /* 0xffff00001c168812 */ /* 0x000fe200078ec0ff */
[-C--:B------:R-:W-:Y:S01]  /*3ac0*/  @!P0 FMUL.FTZ R0, R0, R7.reuse ;  /* 0x0000000700008220 */ /* 0x080fe20000410000 */
[----:B------:R-:W-:Y:S01]  /*3ad0*/  @!P0 LOP3.LUT R28, R29, 0xffff0000, RZ, 0xc0, !PT ;  /* 0xffff00001d1c8812 */ /* 0x000fe200078ec0ff */
[----:B------:R-:W-:Y:S01]  /*3ae0*/  @!P0 FFMA.FTZ R30, R3, R7, -R30 ;  /* 0x00000007031e8223 */ /* 0x000fe2000001081e */
[----:B------:R-:W-:Y:S01]  /*3af0*/  @!P0 LOP3.LUT R7, R27, 0xffff0000, RZ, 0xc0, !PT ;  /* 0xffff00001b078812 */ /* 0x000fe200078ec0ff */
[----:B------:R-:W-:Y:S01]  /*3b00*/  @!P0 FFMA.FTZ R0, R8, R3, R0 ;  /* 0x0000000308008223 */ /* 0x000fe20000010000 */
[----:B------:R-:W-:Y:S01]  /*3b10*/  @!P0 SHF.L.U32 R8, R25, 0x10, RZ ;  /* 0x0000001019088819 */ /* 0x000fe200000006ff */
[----:B------:R-:W-:Y:S01]  /*3b20*/  @!P0 FMUL.FTZ R31, R2, R22 ;  /* 0x00000016021f8220 */ /* 0x000fe20000410000 */
[----:B------:R-:W-:Y:S01]  /*3b30*/  @!P0 LOP3.LUT R3, R26, 0xffff0000, RZ, 0xc0, !PT ;  /* 0xffff00001a038812 */ /* 0x000fe200078ec0ff */
[-C--:B------:R-:W-:Y:S01]  /*3b40*/  @!P0 FMUL.FTZ R2, R2, R6.reuse ;  /* 0x0000000602028220 */ /* 0x080fe20000410000 */
[----:B------:R-:W-:Y:S01]  /*3b50*/  @!P0 SHF.L.U32 R29, R27, 0x10, RZ ;  /* 0x000000101b1d8819 */ /* 0x000fe200000006ff */
[----:B------:R-:W-:Y:S01]  /*3b60*/  @!P0 FFMA.FTZ R31, R8, R6, -R31 ;  /* 0x00000006081f8223 */ /* 0x000fe2000001081f */
[----:B------:R-:W-:Y:S01]  /*3b70*/  @!P0 F2FP.BF16.PACK_AB R0, R0, R30 ;  /* 0x0000001e0000823e */ /* 0x000fe200000010ff */
[----:B------:R-:W-:Y:S02]  /*3b80*/  @!P0 IMAD.U32 R6, R26, 0x10000, RZ ;  /* 0x000100001a068824 */ /* 0x000fe400078e00ff */
[C---:B------:R-:W-:Y:S01]  /*3b90*/  @!P0 FMUL.FTZ R32, R3.reuse, R23 ;  /* 0x0000001703208220 */ /* 0x040fe20000410000 */
[----:B------:R-:W-:Y:S01]  /*3ba0*/  @!P0 MOV R24, R0 ;  /* 0x0000000000188202 */ /* 0x000fe20000000f00 */
[----:B------:R-:W-:Y:S02]  /*3bb0*/  @!P0 FMUL.FTZ R3, R3, R4 ;  /* 0x0000000403038220 */ /* 0x000fe40000410000 */
[C---:B------:R-:W-:Y:S02]  /*3bc0*/  @!P0 FMUL.FTZ R33, R7.reuse, R28 ;  /* 0x0000001c07218220 */ /* 0x040fe40000410000 */
[----:B------:R-:W-:Y:S02]  /*3bd0*/  @!P0 FFMA.FTZ R32, R6, R4, -R32 ;  /* 0x0000000406208223 */ /* 0x000fe40000010820 */
[-C--:B------:R-:W-:Y:S02]  /*3be0*/  @!P0 FMUL.FTZ R4, R7, R5.reuse ;  /* 0x0000000507048220 */ /* 0x080fe40000410000 */
[----:B------:R-:W-:Y:S02]  /*3bf0*/  @!P0 FFMA.FTZ R2, R22, R8, R2 ;  /* 0x0000000816028223 */ /* 0x000fe40000010002 */
[----:B------:R-:W-:Y:S02]  /*3c00*/  @!P0 FFMA.FTZ R3, R23, R6, R3 ;  /* 0x0000000617038223 */ /* 0x000fe40000010003 */
        /* <DEDUP_REMOVED lines=9> */
.L_x_2025:
[----:B------:R-:W-:Y:S05]  /*3ca0*/  BSYNC B0 ;  /* 0x0000000000007941 */ /* 0x000fea0003800000 */
.L_x_2024:
[----:B------:R-:W-:Y:S01]  /*3cb0*/  ISETP.GE.AND P0, PT, R12, R117, PT ;  /* 0x000000750c00720c */ /* 0x000fe20003f06270 */
[----:B------:R-:W-:Y:S01]  /*3cc0*/  @!UPT UIADD3 URZ, URZ, URZ, URZ ;  /* 0x0000003f3f3ff290 */ /* 0x000fe2000fffe03f */
[----:B------:R-:W-:Y:S11]  /*3cd0*/  BSSY B0, `(.L_x_2026) ;  /* 0x0000031000007945 */ /* 0x000ff60003800000 */
[----:B------:R-:W-:-:S05]  /*3ce0*/  @P0 BRA `(.L_x_2027) ;  /* 0x000002f000000947 */ /* 0x000fca0003800000 */
[----:B------:R-:W-:Y:S01]  /*3cf0*/  ISETP.GE.AND P0, PT, R12, R15, PT ;  /* 0x0000000f0c00720c */ /* 0x000fe20003f06270 */
[----:B-1----:R-:W-:Y:S01]  /*3d00*/  IMAD.MOV.U32 R5, RZ, RZ, R118 ;  /* 0x000000ffff057224 */ /* 0x002fe200078e0076 */
[----:B------:R-:W-:Y:S05]  /*3d10*/  MOV R4, R119 ;  /* 0x0000007700047202 */ /* 0x000fea0000000f00 */
[----:B------:R-:W2:Y:S08]  /*3d20*/  LD.E.128 R24, [R4.64+0x80] ;  /* 0x0000800604187980 */ /* 0x000eb0000c101d00 */
[----:B------:R-:W3:Y:S06]  /*3d30*/  @!P0 LD.E.64 R2, [R18.64+0x40] ;  /* 0x0000400612028980 */ /* 0x000eec000c101b00 */
[----:B------:R-:W4:Y:S01]  /*3d40*/  @!P0 LD.E.64 R28, [R42.64+0x40] ;  /* 0x000040062a1c8980 */ /* 0x000f22000c101b00 */
        /* <DEDUP_REMOVED lines=41> */
.L_x_2027:
[----:B------:R-:W-:Y:S05]  /*3fe0*/  BSYNC B0 ;  /* 0x0000000000007941 */ /* 0x000fea0003800000 */
.L_x_2026:
        /* <DEDUP_REMOVED lines=51> */
.L_x_2029:
[----:B------:R-:W-:Y:S05]  /*4320*/  BSYNC B0 ;  /* 0x0000000000007941 */ /* 0x000fea0003800000 */
.L_x_2028:
[----:B------:R-:W-:Y:S11]  /*4330*/  ISETP.GE.AND P0, PT, R10, R117, PT ;  /* 0x000000750a00720c */ /* 0x000ff60003f06270 */
[----:B------:R-:W-:Y:S02]  /*4340*/  @!UPT UIADD3 URZ, URZ, URZ, URZ ;  /* 0x0000003f3f3ff290 */ /* 0x000fe4000fffe03f */
        /* <DEDUP_REMOVED lines=48> */
.L_x_2023:
[----:B------:R-:W-:Y:S05]  /*4650*/  BSYNC B1 ;  /* 0x0000000000017941 */ /* 0x000fea0003800000 */
.L_x_2022:
        /* <DEDUP_REMOVED lines=9> */
[-C--:B-1----:R-:W-:Y:S02]  /*46f0*/  IADD3 R6, P2, R18, R32.reuse, RZ ;  /* 0x0000002012067210 */ /* 0x082fe40007f5e0ff */
[----:B------:R-:W-:Y:S03]  /*4700*/  IADD3 R32, P1, R42, R32, RZ ;  /* 0x000000202a207210 */ /* 0x000fe60007f3e0ff */
[--C-:B------:R-:W-:Y:S02]  /*4710*/  IMAD.X R7, R19, 0x1, R0.reuse, P2 ;  /* 0x0000000113077824 */ /* 0x100fe400010e0600 */
[----:B------:R-:W-:Y:S01]  /*4720*/  IMAD.X R33, R43, 0x1, R0, P1 ;  /* 0x000000012b217824 */ /* 0x000fe200008e0600 */
[----:B------:R-:W-:-:S05]  /*4730*/  @P0 BRA `(.L_x_2033) ;  /* 0x0000031000000947 */ /* 0x000fca0003800000 */
[----:B------:R-:W-:Y:S02]  /*4740*/  ISETP.GE.AND P0, PT, R16, R15, PT ;  /* 0x0000000f1000720c */ /* 0x000fe40003f06270 */
[C---:B------:R-:W-:Y:S04]  /*4750*/  LEA R24, P1, R89.reuse, R119, 0x1 ;  /* 0x0000007759187211 */ /* 0x040fe800078208ff */
[----:B------:R-:W-:Y:S06]  /*4760*/  LEA.HI.X R25, R89, R118, R88, 0x1, P1 ;  /* 0x0000007659197211 */ /* 0x000fec00008f0c58 */
[----:B------:R-:W2:Y:S08]  /*4770*/  LD.E.128 R24, [R24.64] ;  /* 0x0000000618187980 */ /* 0x000eb0000c101d00 */
[----:B------:R-:W3:Y:S06]  /*4780*/  @!P0 LD.E.64 R30, [R32.64] ;  /* 0x00000006201e8980 */ /* 0x000eec000c101b00 */
[----:B------:R-:W4:Y:S01]  /*4790*/  @!P0 LD.E.64 R2, [R6.64] ;  /* 0x0000000606028980 */ /* 0x000f22000c101b00 */
[----:B---3--:R-:W-:Y:S01]  /*47a0*/  @!P0 IMAD.U32 R29, R31, 0x10000, RZ ;  /* 0x000100001f1d8824 */ /* 0x008fe200078e00ff */
[----:B--2---:R-:W-:Y:S02]  /*47b0*/  @!P0 LOP3.LUT R0, R24, 0xffff0000, RZ, 0xc0, !PT ;  /* 0xffff000018008812 */ /* 0x004fe400078ec0ff */
[C---:B------:R-:W-:Y:S02]  /*47c0*/  @!P0 SHF.L.U32 R23, R30.reuse, 0x10, RZ ;  /* 0x000000101e178819 */ /* 0x040fe400000006ff */
[----:B------:R-:W-:Y:S01]  /*47d0*/  @!P0 LOP3.LUT R28, R30, 0xffff0000, RZ, 0xc0, !PT ;  /* 0xffff00001e1c8812 */ /* 0x000fe200078ec0ff */
[C---:B----4-:R-:W-:Y:S01]  /*47e0*/  @!P0 IMAD.U32 R22, R2.reuse, 0x10000, RZ ;  /* 0x0001000002168824 */ /* 0x050fe200078e00ff */
[----:B------:R-:W-:Y:S01]  /*47f0*/  @!P0 LOP3.LUT R8, R2, 0xffff0000, RZ, 0xc0, !PT ;  /* 0xffff000002088812 */ /* 0x000fe200078ec0ff */
[----:B------:R-:W-:Y:S01]  /*4800*/  @!P0 IMAD.U32 R4, R3, 0x10000, RZ ;  /* 0x0001000003048824 */ /* 0x000fe200078e00ff */
[----:B------:R-:W-:Y:S01]  /*4810*/  @!P0 LOP3.LUT R2, R25, 0xffff0000, RZ, 0xc0, !PT ;  /* 0xffff000019028812 */ /* 0x000fe200078ec0ff */
[C---:B------:R-:W-:Y:S01]  /*4820*/  @!P0 FMUL.FTZ R34, R0.reuse, R23 ;  /* 0x0000001700228220 */ /* 0x040fe20000410000 */
[----:B------:R-:W-:Y:S01]  /*4830*/  @!P0 LOP3.LUT R5, R3, 0xffff0000, RZ, 0xc0, !PT ;  /* 0xffff000003058812 */ /* 0x000fe200078ec0ff */
[----:B------:R-:W-:Y:S01]  /*4840*/  @!P0 FMUL.FTZ R0, R0, R22 ;  /* 0x0000001600008220 */ /* 0x000fe20000410000 */
[----:B------:R-:W-:Y:S01]  /*4850*/  @!P0 SHF.L.U32 R3, R24, 0x10, RZ ;  /* 0x0000001018038819 */ /* 0x000fe200000006ff */
[C---:B------:R-:W-:Y:S01]  /*4860*/  @!P0 FMUL.FTZ R35, R2.reuse, R28 ;  /* 0x0000001c02238220 */ /* 0x040fe20000410000 */
[----:B------:R-:W-:Y:S01]  /*4870*/  @!P0 LOP3.LUT R30, R31, 0xffff0000, RZ, 0xc0, !PT ;  /* 0xffff00001f1e8812 */ /* 0x000fe200078ec0ff */
[----:B------:R-:W-:Y:S02]  /*4880*/  @!P0 FMUL.FTZ R2, R2, R8 ;  /* 0x0000000802028220 */ /* 0x000fe40000410000 */
[----:B------:R-:W-:Y:S01]  /*4890*/  @!P0 FFMA.FTZ R34, R3, R22, -R34 ;  /* 0x0000001603228223 */ /* 0x000fe20000010822 */
[----:B------:R-:W-:Y:S01]  /*48a0*/  @!P0 LOP3.LUT R22, R27, 0xffff0000, RZ, 0xc0, !PT ;  /* 0xffff00001b168812 */ /* 0x000fe200078ec0ff */
[----:B------:R-:W-:Y:S01]  /*48b0*/  @!P0 FFMA.FTZ R0, R23, R3, R0 ;  /* 0x0000000317008223 */ /* 0x000fe20000010000 */
[----:B------:R-:W-:Y:S01]  /*48c0*/  @!P0 LOP3.LUT R3, R26, 0xffff0000, RZ, 0xc0, !PT ;  /* 0xffff00001a038812 */ /* 0x000fe200078ec0ff */
[----:B------:R-:W-:Y:S02]  /*48d0*/  @!P0 IMAD.U32 R23, R25, 0x10000, RZ ;  /* 0x0001000019178824 */ /* 0x000fe400078e00ff */
[----:B------:R-:W-:Y:S01]  /*48e0*/  @!P0 IMAD.U32 R31, R27, 0x10000, RZ ;  /* 0x000100001b1f8824 */ /* 0x000fe200078e00ff */
[----:B------:R-:W-:Y:S01]  /*48f0*/  @!P0 F2FP.BF16.PACK_AB R0, R0, R34 ;  /* 0x000000220000823e */ /* 0x000fe200000010ff */
[----:B------:R-:W-:Y:S01]  /*4900*/  @!P0 FFMA.FTZ R35, R23, R8, -R35 ;  /* 0x0000000817238223 */ /* 0x000fe20000010823 */
[----:B------:R-:W-:Y:S01]  /*4910*/  @!P0 SHF.L.U32 R8, R26, 0x10, RZ ;  /* 0x000000101a088819 */ /* 0x000fe200000006ff */
[C---:B------:R-:W-:Y:S01]  /*4920*/  @!P0 FMUL.FTZ R36, R3.reuse, R29 ;  /* 0x0000001d03248220 */ /* 0x040fe20000410000 */
[----:B------:R-:W-:Y:S01]  /*4930*/  @!P0 MOV R24, R0 ;  /* 0x0000000000188202 */ /* 0x000fe20000000f00 */
[----:B------:R-:W-:Y:S02]  /*4940*/  @!P0 FMUL.FTZ R3, R3, R4 ;  /* 0x0000000403038220 */ /* 0x000fe40000410000 */
[----:B------:R-:W-:Y:S02]  /*4950*/  @!P0 FMUL.FTZ R37, R22, R30 ;  /* 0x0000001e16258220 */ /* 0x000fe40000410000 */
[----:B------:R-:W-:Y:S02]  /*4960*/  @!P0 FFMA.FTZ R2, R28, R23, R2 ;  /* 0x000000171c028223 */ /* 0x000fe40000010002 */
[----:B------:R-:W-:Y:S02]  /*4970*/  @!P0 FFMA.FTZ R36, R8, R4, -R36 ;  /* 0x0000000408248223 */ /* 0x000fe40000010824 */
[----:B------:R-:W-:Y:S01]  /*4980*/  @!P0 FMUL.FTZ R4, R22, R5 ;  /* 0x0000000516048220 */ /* 0x000fe20000410000 */
[----:B------:R-:W-:Y:S01]  /*4990*/  @!P0 F2FP.BF16.PACK_AB R2, R2, R35 ;  /* 0x000000230202823e */ /* 0x000fe200000010ff */
[----:B------:R-:W-:Y:S01]  /*49a0*/  @!P0 FFMA.FTZ R3, R29, R8, R3 ;  /* 0x000000081d038223 */ /* 0x000fe20000010003 */
[----:B------:R-:W-:Y:S01]  /*49b0*/  LEA R22, P1, R237, R124, 0x1 ;  /* 0x0000007ced167211 */ /* 0x000fe200078208ff */
[----:B------:R-:W-:Y:S02]  /*49c0*/  @!P0 FFMA.FTZ R37, R31, R5, -R37 ;  /* 0x000000051f258223 */ /* 0x000fe40000010825 */
[----:B------:R-:W-:Y:S01]  /*49d0*/  @!P0 FFMA.FTZ R4, R30, R31, R4 ;  /* 0x0000001f1e048223 */ /* 0x000fe20000010004 */
[----:B------:R-:W-:Y:S01]  /*49e0*/  @!P0 F2FP.BF16.PACK_AB R3, R3, R36 ;  /* 0x000000240303823e */ /* 0x000fe200000010ff */
[----:B------:R-:W-:Y:S01]  /*49f0*/  @!P0 IMAD.MOV.U32 R25, RZ, RZ, R2 ;  /* 0x000000ffff198224 */ /* 0x000fe200078e0002 */
[----:B------:R-:W-:Y:S02]  /*4a00*/  LEA.HI.X R23, R237, R125, R238, 0x1, P1 ;  /* 0x0000007ded177211 */ /* 0x000fe400008f0cee */
[----:B------:R-:W-:Y:S02]  /*4a10*/  @!P0 F2FP.BF16.PACK_AB R4, R4, R37 ;  /* 0x000000250404823e */ /* 0x000fe400000010ff */
[----:B------:R-:W-:Y:S02]  /*4a20*/  @!P0 MOV R26, R3 ;  /* 0x00000003001a8202 */ /* 0x000fe40000000f00 */
[----:B------:R-:W-:Y:S05]  /*4a30*/  @!P0 MOV R27, R4 ;  /* 0x00000004001b8202 */ /* 0x000fea0000000f00 */
[----:B------:R1:W-:Y:S02]  /*4a40*/  ST.E.128 [R22.64], R24 ;  /* 0x0000001816007985 */ /* 0x0003e4000c101d06 */
.L_x_2033:
[----:B------:R-:W-:Y:S05]  /*4a50*/  BSYNC B0 ;  /* 0x0000000000007941 */ /* 0x000fea0003800000 */
.L_x_2032:
[----:B------:R-:W-:Y:S01]  /*4a60*/  ISETP.GE.AND P0, PT, R12, R117, PT ;  /* 0x000000750c00720c */ /* 0x000fe20003f06270 */
[----:B------:R-:W-:Y:S01]  /*4a70*/  @!UPT UIADD3 URZ, URZ, URZ, URZ ;  /* 0x0000003f3f3ff290 */ /* 0x000fe2000fffe03f */
[----:B------:R-:W-:Y:S11]  /*4a80*/  BSSY B0, `(.L_x_2034) ;  /* 0x0000033000007945 */ /* 0x000ff60003800000 */
[----:B------:R-:W-:-:S05]  /*4a90*/  @P0 BRA `(.L_x_2035) ;  /* 0x0000031000000947 */ /* 0x000fca0003800000 */
[----:B------:R-:W-:Y:S02]  /*4aa0*/  ISETP.GE.AND P0, PT, R12, R15, PT ;  /* 0x0000000f0c00720c */ /* 0x000fe40003f06270 */
[C---:B-1----:R-:W-:Y:S04]  /*4ab0*/  LEA R24, P1, R91.reuse, R119, 0x1 ;  /* 0x000000775b187211 */ /* 0x042fe800078208ff */
[----:B------:R-:W-:Y:S06]  /*4ac0*/  LEA.HI.X R25, R91, R118, R90, 0x1, P1 ;  /* 0x000000765b197211 */ /* 0x000fec00008f0c5a */
[----:B------:R-:W2:Y:S08]  /*4ad0*/  LD.E.128 R24, [R24.64] ;  /* 0x0000000618187980 */ /* 0x000eb0000c101d00 */
[----:B------:R-:W3:Y:S06]  /*4ae0*/  @!P0 LD.E.64 R30, [R32.64+0x40] ;  /* 0x00004006201e8980 */ /* 0x000eec000c101b00 */
[----:B------:R-:W4:Y:S01]  /*4af0*/  @!P0 LD.E.64 R2, [R6.64+0x40] ;  /* 0x0000400606028980 */ /* 0x000f22000c101b00 */
        /* <DEDUP_REMOVED lines=43> */
.L_x_2035:
[----:B------:R-:W-:Y:S05]  /*4db0*/  BSYNC B0 ;  /* 0x0000000000007941 */ /* 0x000fea0003800000 */
.L_x_2034:
        /* <DEDUP_REMOVED lines=53> */
.L_x_2037:
[----:B------:R-:W-:Y:S05]  /*5110*/  BSYNC B0 ;  /* 0x0000000000007941 */ /* 0x000fea0003800000 */
.L_x_2036:
[----:B------:R-:W-:Y:S11]  /*5120*/  ISETP.GE.AND P0, PT, R10, R117, PT ;  /* 0x000000750a00720c */ /* 0x000ff60003f06270 */
[----:B------:R-:W-:Y:S02]  /*5130*/  @!UPT UIADD3 URZ, URZ, URZ, URZ ;  /* 0x0000003f3f3ff290 */ /* 0x000fe4000fffe03f */
[----:B------:R-:W-:-:S05]  /*5140*/  @P0 BRA `(.L_x_2031) ;  /* 0x0000031000000947 */ /* 0x000fca0003800000 */
[----:B------:R-:W-:Y:S02]  /*5150*/  ISETP.GE.AND P0, PT, R10, R15, PT ;  /* 0x0000000f0a00720c */ /* 0x000fe40003f06270 */
[C---:B-1----:R-:W-:Y:S04]  /*5160*/  LEA R24, P1, R103.reuse, R119, 0x1 ;  /* 0x0000007767187211 */ /* 0x042fe800078208ff */
[----:B------:R-:W-:Y:S06]  /*5170*/  LEA.HI.X R25, R103, R118, R102, 0x1, P1 ;  /* 0x0000007667197211 */ /* 0x000fec00008f0c66 */
[----:B------:R-:W2:Y:S08]  /*5180*/  LD.E.128 R24, [R24.64] ;  /* 0x0000000618187980 */ /* 0x000eb0000c101d00 */
[----:B------:R-:W3:Y:S06]  /*5190*/  @!P0 LD.E.64 R32, [R32.64+0xc0] ;  /* 0x0000c00620208980 */ /* 0x000eec000c101b00 */
[----:B------:R-:W4:Y:S01]  /*51a0*/  @!P0 LD.E.64 R2, [R6.64+0xc0] ;  /* 0x0000c00606028980 */ /* 0x000f22000c101b00 */
[----:B--2---:R-:W-:Y:S01]  /*51b0*/  @!P0 IMAD.U32 R29, R27, 0x10000, RZ ;  /* 0x000100001b1d8824 */ /* 0x004fe200078e00ff */
[----:B------:R-:W-:Y:S01]  /*51c0*/  @!P0 LOP3.LUT R0, R24, 0xffff0000, RZ, 0xc0, !PT ;  /* 0xffff000018008812 */ /* 0x000fe200078ec0ff */
[C---:B---3--:R-:W-:Y:S01]  /*51d0*/  @!P0 IMAD.U32 R23, R33.reuse, 0x10000, RZ ;  /* 0x0001000021178824 */ /* 0x048fe200078e00ff */
[C---:B------:R-:W-:Y:S02]  /*51e0*/  @!P0 SHF.L.U32 R8, R32.reuse, 0x10, RZ ;  /* 0x0000001020088819 */ /* 0x040fe400000006ff */
[----:B------:R-:W-:Y:S02]  /*51f0*/  @!P0 LOP3.LUT R28, R33, 0xffff0000, RZ, 0xc0, !PT ;  /* 0xffff0000211c8812 */ /* 0x000fe400078ec0ff */
[----:B------:R-:W-:Y:S01]  /*5200*/  @!P0 LOP3.LUT R22, R32, 0xffff0000, RZ, 0xc0, !PT ;  /* 0xffff000020168812 */ /* 0x000fe200078ec0ff */
[C---:B----4-:R-:W-:Y:S01]  /*5210*/  @!P0 IMAD.U32 R7, R2.reuse, 0x10000, RZ ;  /* 0x0001000002078824 */ /* 0x050fe200078e00ff */
[----:B------:R-:W-:Y:S01]  /*5220*/  @!P0 LOP3.LUT R6, R2, 0xffff0000, RZ, 0xc0, !PT ;  /* 0xffff000002068812 */ /* 0x000fe200078ec0ff */
[----:B------:R-:W-:Y:S01]  /*5230*/  @!P0 IMAD.U32 R4, R3, 0x10000, RZ ;  /* 0x0001000003048824 */ /* 0x000fe200078e00ff */
[----:B------:R-:W-:Y:S01]  /*5240*/  @!P0 LOP3.LUT R2, R25, 0xffff0000, RZ, 0xc0, !PT ;  /* 0xffff000019028812 */ /* 0x000fe200078ec0ff */
[C---:B------:R-:W-:Y:S01]  /*5250*/  @!P0 FMUL.FTZ R30, R0.reuse, R8 ;  /* 0x00000008001e8220 */ /* 0x040fe20000410000 */
[----:B------:R-:W-:Y:S01]  /*5260*/  @!P0 LOP3.LUT R5, R3, 0xffff0000, RZ, 0xc0, !PT ;  /* 0xffff000003058812 */ /* 0x000fe200078ec0ff */
[-C--:B------:R-:W-:Y:S01]  /*5270*/  @!P0 FMUL.FTZ R0, R0, R7.reuse ;  /* 0x0000000700008220 */ /* 0x080fe20000410000 */
[----:B------:R-:W-:Y:S01]  /*5280*/  @!P0 SHF.L.U32 R3, R24, 0x10, RZ ;  /* 0x0000001018038819 */ /* 0x000fe200000006ff */
[C---:B------:R-:W-:Y:S02]  /*5290*/  @!P0 FMUL.FTZ R31, R2.reuse, R22 ;  /* 0x00000016021f8220 */ /* 0x040fe40000410000 */
[----:B------:R-:W-:Y:S02]  /*52a0*/  @!P0 FMUL.FTZ R2, R2, R6 ;  /* 0x0000000602028220 */ /* 0x000fe40000410000 */
[----:B------:R-:W-:Y:S01]  /*52b0*/  @!P0 FFMA.FTZ R30, R3, R7, -R30 ;  /* 0x00000007031e8223 */ /* 0x000fe2000001081e */
[----:B------:R-:W-:Y:S01]  /*52c0*/  @!P0 LOP3.LUT R7, R27, 0xffff0000, RZ, 0xc0, !PT ;  /* 0xffff00001b078812 */ /* 0x000fe200078ec0ff */
[----:B------:R-:W-:Y:S01]  /*52d0*/  @!P0 FFMA.FTZ R0, R8, R3, R0 ;  /* 0x0000000308008223 */ /* 0x000fe20000010000 */
[----:B------:R-:W-:Y:S01]  /*52e0*/  @!P0 LOP3.LUT R3, R26, 0xffff0000, RZ, 0xc0, !PT ;  /* 0xffff00001a038812 */ /* 0x000fe200078ec0ff */
[----:B------:R-:W-:Y:S02]  /*52f0*/  @!P0 IMAD.U32 R8, R25, 0x10000, RZ ;  /* 0x0001000019088824 */ /* 0x000fe400078e00ff */
[----:B------:R-:W-:Y:S01]  /*5300*/  @!P0 FMUL.FTZ R33, R7, R28 ;  /* 0x0000001c07218220 */ /* 0x000fe20000410000 */
[----:B------:R-:W-:Y:S01]  /*5310*/  @!P0 F2FP.BF16.PACK_AB R0, R0, R30 ;  /* 0x0000001e0000823e */ /* 0x000fe200000010ff */
[----:B------:R-:W-:Y:S01]  /*5320*/  @!P0 FFMA.FTZ R31, R8, R6, -R31 ;  /* 0x00000006081f8223 */ /* 0x000fe2000001081f */
[----:B------:R-:W-:Y:S01]  /*5330*/  @!P0 SHF.L.U32 R6, R26, 0x10, RZ ;  /* 0x000000101a068819 */ /* 0x000fe200000006ff */
[C---:B------:R-:W-:Y:S01]  /*5340*/  @!P0 FMUL.FTZ R32, R3.reuse, R23 ;  /* 0x0000001703208220 */ /* 0x040fe20000410000 */
[----:B------:R-:W-:Y:S01]  /*5350*/  @!P0 MOV R24, R0 ;  /* 0x0000000000188202 */ /* 0x000fe20000000f00 */
[-C--:B------:R-:W-:Y:S02]  /*5360*/  @!P0 FMUL.FTZ R3, R3, R4.reuse ;  /* 0x0000000403038220 */ /* 0x080fe40000410000 */
[----:B------:R-:W-:Y:S02]  /*5370*/  @!P0 FFMA.FTZ R32, R6, R4, -R32 ;  /* 0x0000000406208223 */ /* 0x000fe40000010820 */
[-C--:B------:R-:W-:Y:S02]  /*5380*/  @!P0 FMUL.FTZ R4, R7, R5.reuse ;  /* 0x0000000507048220 */ /* 0x080fe40000410000 */
[----:B------:R-:W-:Y:S02]  /*5390*/  @!P0 FFMA.FTZ R2, R22, R8, R2 ;  /* 0x0000000816028223 */ /* 0x000fe40000010002 */
[----:B------:R-:W-:Y:S01]  /*53a0*/  @!P0 FFMA.FTZ R3, R23, R6, R3 ;  /* 0x0000000617038223 */ /* 0x000fe20000010003 */
[----:B------:R-:W-:Y:S01]  /*53b0*/  LEA R6, P1, R74, R124, 0x1 ;  /* 0x0000007c4a067211 */ /* 0x000fe200078208ff */
[----:B------:R-:W-:Y:S01]  /*53c0*/  @!P0 FFMA.FTZ R33, R29, R5, -R33 ;  /* 0x000000051d218223 */ /* 0x000fe20000010821 */
[----:B------:R-:W-:Y:S01]  /*53d0*/  @!P0 F2FP.BF16.PACK_AB R2, R2, R31 ;  /* 0x0000001f0202823e */ /* 0x000fe200000010ff */
[----:B------:R-:W-:Y:S01]  /*53e0*/  @!P0 FFMA.FTZ R4, R28, R29, R4 ;  /* 0x0000001d1c048223 */ /* 0x000fe20000010004 */
[----:B------:R-:W-:Y:S02]  /*53f0*/  @!P0 F2FP.BF16.PACK_AB R3, R3, R32 ;  /* 0x000000200303823e */ /* 0x000fe400000010ff */
[----:B------:R-:W-:Y:S01]  /*5400*/  LEA.HI.X R7, R74, R125, R73, 0x1, P1 ;  /* 0x0000007d4a077211 */ /* 0x000fe200008f0c49 */
[----:B------:R-:W-:Y:S01]  /*5410*/  @!P0 IMAD.MOV.U32 R25, RZ, RZ, R2 ;  /* 0x000000ffff198224 */ /* 0x000fe200078e0002 */
[----:B------:R-:W-:Y:S02]  /*5420*/  @!P0 F2FP.BF16.PACK_AB R4, R4, R33 ;  /* 0x000000210404823e */ /* 0x000fe400000010ff */
[----:B------:R-:W-:Y:S02]  /*5430*/  @!P0 MOV R26, R3 ;  /* 0x00000003001a8202 */ /* 0x000fe40000000f00 */
[----:B------:R-:W-:Y:S05]  /*5440*/  @!P0 MOV R27, R4 ;  /* 0x00000004001b8202 */ /* 0x000fea0000000f00 */
[----:B------:R1:W-:Y:S02]  /*5450*/  ST.E.128 [R6.64], R24 ;  /* 0x0000001806007985 */ /* 0x0003e4000c101d06 */
.L_x_2031:
[----:B------:R-:W-:Y:S05]  /*5460*/  BSYNC B1 ;  /* 0x0000000000017941 */ /* 0x000fea0003800000 */
.L_x_2030:
        /* <DEDUP_REMOVED lines=63> */
.L_x_2041:
[----:B------:R-:W-:Y:S05]  /*5860*/  BSYNC B0 ;  /* 0x0000000000007941 */ /* 0x000fea0003800000 */
.L_x_2040:
        /* <DEDUP_REMOVED lines=53> */
.L_x_2043:
[----:B------:R-:W-:Y:S05]  /*5bc0*/  BSYNC B0 ;  /* 0x0000000000007941 */ /* 0x000fea0003800000 */
.L_x_2042:
        /* <DEDUP_REMOVED lines=53> */
.L_x_2045:
[----:B------:R-:W-:Y:S05]  /*5f20*/  BSYNC B0 ;  /* 0x0000000000007941 */ /* 0x000fea0003800000 */
.L_x_2044:
        /* <DEDUP_REMOVED lines=52> */
.L_x_2039:
[----:B------:R-:W-:Y:S05]  /*6270*/  BSYNC B1 ;  /* 0x0000000000017941 */ /* 0x000fea0003800000 */
.L_x_2038:
        /* <DEDUP_REMOVED lines=14> */
[----:B------:R-:W-:Y:S01]  /*6360*/  IMAD R0, R183, 0x60, RZ ;  /* 0x00000060b7007824 */ /* 0x000fe200078e02ff */
[----:B------:R-:W-:Y:S02]  /*6370*/  MOV R4, R119 ;  /* 0x0000007700047202 */ /* 0x000fe40000000f00 */
[----:B------:R-:W-:Y:S02]  /*6380*/  MOV R5, R118 ;  /* 0x0000007600057202 */ /* 0x000fe40000000f00 */
[----:B------:R-:W-:Y:S03]  /*6390*/  ISETP.GE.AND P0, PT, R16, R15, PT ;  /* 0x0000000f1000720c */ /* 0x000fe60003f06270 */
[----:B------:R-:W-:Y:S05]  /*63a0*/  IMAD.WIDE.U32 R4, R182, 0x60, R4 ;  /* 0x00000060b6047825 */ /* 0x000fea00078e0004 */
[----:B------:R-:W-:Y:S05]  /*63b0*/  IADD3 R5, R5, R0, RZ ;  /* 0x0000000005057210 */ /* 0x000fea0007ffe0ff */
[----:B------:R-:W2:Y:S06]  /*63c0*/  @!P0 LD.E.64 R30, [R32.64] ;  /* 0x00000006201e8980 */ /* 0x000eac000c101b00 */
[----:B------:R-:W3:Y:S08]  /*63d0*/  LD.E.128 R24, [R4.64] ;  /* 0x0000000604187980 */ /* 0x000ef0000c101d00 */
[----:B------:R-:W4:Y:S01]  /*63e0*/  @!P0 LD.E.64 R2, [R6.64] ;  /* 0x0000000606028980 */ /* 0x000f22000c101b00 */
[C---:B--2---:R-:W-:Y:S01]  /*63f0*/  @!P0 IMAD.U32 R29, R31.reuse, 0x10000, RZ ;  /* 0x000100001f1d8824 */ /* 0x044fe200078e00ff */
[C---:B------:R-:W-:Y:S02]  /*6400*/  @!P0 SHF.L.U32 R23, R30.reuse, 0x10, RZ ;  /* 0x000000101e178819 */ /* 0x040fe400000006ff */
[----:B------:R-:W-:Y:S02]  /*6410*/  @!P0 LOP3.LUT R28, R30, 0xffff0000, RZ, 0xc0, !PT ;  /* 0xffff00001e1c8812 */ /* 0x000fe400078ec0ff */
[----:B------:R-:W-:Y:S02]  /*6420*/  @!P0 LOP3.LUT R30, R31, 0xffff0000, RZ, 0xc0, !PT ;  /* 0xffff00001f1e8812 */ /* 0x000fe400078ec0ff */
[----:B---3--:R-:W-:Y:S02]  /*6430*/  @!P0 LOP3.LUT R0, R24, 0xffff0000, RZ, 0xc0, !PT ;  /* 0xffff000018008812 */ /* 0x008fe400078ec0ff */
[----:B------:R-:W-:Y:S03]  /*6440*/  @!P0 SHF.L.U32 R31, R27, 0x10, RZ ;  /* 0x000000101b1f8819 */ /* 0x000fe600000006ff */
[----:B------:R-:W-:Y:S02]  /*6450*/  @!P0 FMUL.FTZ R34, R0, R23 ;  /* 0x0000001700228220 */ /* 0x000fe40000410000 */
[----:B----4-:R-:W-:Y:S01]  /*6460*/  @!P0 IMAD.U32 R22, R2, 0x10000, RZ ;  /* 0x0001000002168824 */ /* 0x010fe200078e00ff */
[C---:B------:R-:W-:Y:S02]  /*6470*/  @!P0 SHF.L.U32 R4, R3.reuse, 0x10, RZ ;  /* 0x0000001003048819 */ /* 0x040fe400000006ff */
[----:B------:R-:W-:Y:S01]  /*6480*/  @!P0 LOP3.LUT R5, R3, 0xffff0000, RZ, 0xc0, !PT ;  /* 0xffff000003058812 */ /* 0x000fe200078ec0ff */
[-C--:B------:R-:W-:Y:S01]  /*6490*/  @!P0 FMUL.FTZ R0, R0, R22.reuse ;  /* 0x0000001600008220 */ /* 0x080fe20000410000 */
[----:B------:R-:W-:Y:S02]  /*64a0*/  @!P0 SHF.L.U32 R3, R24, 0x10, RZ ;  /* 0x0000001018038819 */ /* 0x000fe400000006ff */
[----:B------:R-:W-:Y:S02]  /*64b0*/  @!P0 LOP3.LUT R8, R2, 0xffff0000, RZ, 0xc0, !PT ;  /* 0xffff000002088812 */ /* 0x000fe400078ec0ff */
[----:B------:R-:W-:Y:S01]  /*64c0*/  @!P0 LOP3.LUT R2, R25, 0xffff0000, RZ, 0xc0, !PT ;  /* 0xffff000019028812 */ /* 0x000fe200078ec0ff */
[----:B------:R-:W-:Y:S01]  /*64d0*/  @!P0 FFMA.FTZ R34, R3, R22, -R34 ;  /* 0x0000001603228223 */ /* 0x000fe20000010822 */
[----:B------:R-:W-:Y:S01]  /*64e0*/  @!P0 LOP3.LUT R22, R27, 0xffff0000, RZ, 0xc0, !PT ;  /* 0xffff00001b168812 */ /* 0x000fe200078ec0ff */
[----:B------:R-:W-:Y:S01]  /*64f0*/  @!P0 FFMA.FTZ R0, R23, R3, R0 ;  /* 0x0000000317008223 */ /* 0x000fe20000010000 */
[----:B------:R-:W-:Y:S01]  /*6500*/  @!P0 SHF.L.U32 R23, R25, 0x10, RZ ;  /* 0x0000001019178819 */ /* 0x000fe200000006ff */
[----:B------:R-:W-:Y:S01]  /*6510*/  @!P0 FMUL.FTZ R35, R2, R28 ;  /* 0x0000001c02238220 */ /* 0x000fe20000410000 */
[----:B------:R-:W-:Y:S01]  /*6520*/  @!P0 LOP3.LUT R3, R26, 0xffff0000, RZ, 0xc0, !PT ;  /* 0xffff00001a038812 */ /* 0x000fe200078ec0ff */
[----:B------:R-:W-:Y:S01]  /*6530*/  @!P0 FMUL.FTZ R2, R2, R8 ;  /* 0x0000000802028220 */ /* 0x000fe20000410000 */
[----:B------:R-:W-:Y:S01]  /*6540*/  @!P0 F2FP.BF16.PACK_AB R0, R0, R34 ;  /* 0x000000220000823e */ /* 0x000fe200000010ff */
[----:B------:R-:W-:Y:S02]  /*6550*/  @!P0 FFMA.FTZ R35, R23, R8, -R35 ;  /* 0x0000000817238223 */ /* 0x000fe40000010823 */
[----:B------:R-:W-:Y:S02]  /*6560*/  @!P0 IMAD.U32 R8, R26, 0x10000, RZ ;  /* 0x000100001a088824 */ /* 0x000fe400078e00ff */
[C---:B------:R-:W-:Y:S02]  /*6570*/  @!P0 FMUL.FTZ R36, R3.reuse, R29 ;  /* 0x0000001d03248220 */ /* 0x040fe40000410000 */
[----:B------:R-:W-:Y:S02]  /*6580*/  @!P0 FMUL.FTZ R3, R3, R4 ;  /* 0x0000000403038220 */ /* 0x000fe40000410000 */
[----:B------:R-:W-:Y:S02]  /*6590*/  @!P0 FMUL.FTZ R37, R22, R30 ;  /* 0x0000001e16258220 */ /* 0x000fe40000410000 */
[----:B------:R-:W-:Y:S02]  /*65a0*/  @!P0 FFMA.FTZ R36, R8, R4, -R36 ;  /* 0x0000000408248223 */ /* 0x000fe40000010824 */
[----:B------:R-:W-:Y:S02]  /*65b0*/  @!P0 FMUL.FTZ R4, R22, R5 ;  /* 0x0000000516048220 */ /* 0x000fe40000410000 */
[----:B------:R-:W-:Y:S02]  /*65c0*/  @!P0 FFMA.FTZ R2, R28, R23, R2 ;  /* 0x000000171c028223 */ /* 0x000fe40000010002 */
[----:B------:R-:W-:Y:S02]  /*65d0*/  @!P0 FFMA.FTZ R3, R29, R8, R3 ;  /* 0x000000081d038223 */ /* 0x000fe40000010003 */
[----:B------:R-:W-:Y:S01]  /*65e0*/  @!P0 FFMA.FTZ R37, R31, R5, -R37 ;  /* 0x000000051f258223 */ /* 0x000fe20000010825 */
[----:B------:R-:W-:Y:S01]  /*65f0*/  @!P0 F2FP.BF16.PACK_AB R2, R2, R35 ;  /* 0x000000230202823e */ /* 0x000fe200000010ff */
[----:B------:R-:W-:Y:S01]  /*6600*/  @!P0 FFMA.FTZ R4, R30, R31, R4 ;  /* 0x0000001f1e048223 */ /* 0x000fe20000010004 */
[----:B------:R-:W-:Y:S01]  /*6610*/  @!P0 F2FP.BF16.PACK_AB R3, R3, R36 ;  /* 0x000000240303823e */ /* 0x000fe200000010ff */
[----:B------:R-:W-:Y:S01]  /*6620*/  IMAD.WIDE.U32 R22, R48, 0x60, R124 ;  /* 0x0000006030167825 */ /* 0x000fe200078e007c */
[----:B------:R-:W-:Y:S02]  /*6630*/  @!P0 MOV R25, R2 ;  /* 0x0000000200198202 */ /* 0x000fe40000000f00 */
[----:B------:R-:W-:Y:S01]  /*6640*/  @!P0 F2FP.BF16.PACK_AB R4, R4, R37 ;  /* 0x000000250404823e */ /* 0x000fe200000010ff */
[----:B------:R-:W-:Y:S01]  /*6650*/  IMAD R5, R49, 0x60, RZ ;  /* 0x0000006031057824 */ /* 0x000fe200078e02ff */
[----:B------:R-:W-:Y:S01]  /*6660*/  @!P0 MOV R26, R3 ;  /* 0x00000003001a8202 */ /* 0x000fe20000000f00 */
[----:B------:R-:W-:Y:S01]  /*6670*/  @!P0 IMAD.MOV.U32 R24, RZ, RZ, R0 ;  /* 0x000000ffff188224 */ /* 0x000fe200078e0000 */
[----:B------:R-:W-:Y:S02]  /*6680*/  @!P0 MOV R27, R4 ;  /* 0x00000004001b8202 */ /* 0x000fe40000000f00 */
[----:B------:R-:W-:Y:S05]  /*6690*/  IADD3 R23, R23, R5, RZ ;  /* 0x0000000517177210 */ /* 0x000fea0007ffe0ff */
[----:B------:R1:W-:Y:S02]  /*66a0*/  ST.E.128 [R22.64], R24 ;  /* 0x0000001816007985 */ /* 0x0003e4000c101d06 */
.L_x_2049:
[----:B------:R-:W-:Y:S05]  /*66b0*/  BSYNC B0 ;  /* 0x0000000000007941 */ /* 0x000fea0003800000 */
.L_x_2048:
        /* <DEDUP_REMOVED lines=53> */
.L_x_2051:
[----:B------:R-:W-:Y:S05]  /*6a10*/  BSYNC B0 ;  /* 0x0000000000007941 */ /* 0x000fea0003800000 */
.L_x_2050:
        /* <DEDUP_REMOVED lines=53> */
.L_x_2053:
[----:B------:R-:W-:Y:S05]  /*6d70*/  BSYNC B0 ;  /* 0x0000000000007941 */ /* 0x000fea0003800000 */
.L_x_2052:
        /* <DEDUP_REMOVED lines=23> */
[C---:B------:R-:W-:Y:S02]  /*6ef0*/  @!P0 FMUL.FTZ R30, R2.reuse, R15 ;  /* 0x0000000f021e8220 */ /* 0x040fe40000410000 */
[-C--:B------:R-:W-:Y:S02]  /*6f00*/  @!P0 FMUL.FTZ R2, R2, R6.reuse ;  /* 0x0000000602028220 */ /* 0x080fe40000410000 */
        /* <DEDUP_REMOVED lines=27> */
.L_x_2047:
[----:B------:R-:W-:Y:S05]  /*70c0*/  BSYNC B1 ;  /* 0x0000000000017941 */ /* 0x000fea0003800000 */
.L_x_2046:
[----:B------:R-:W2:Y:S02]  /*70d0*/  LD.E R0, [R20.64+0xd0] ;  /* 0x0000d00614007980 */ /* 0x000ea4000c101900 */
[----:B--2---:R-:W-:Y:S05]  /*70e0*/  IMAD.U32 R0, R0, -0x20, RZ ;  /* 0xffffffe000007824 */ /* 0x004fea00078e00ff */
[C---:B------:R-:W-:Y:S02]  /*70f0*/  LEA R18, P1, R0.reuse, R18, 0x1 ;  /* 0x0000001200127211 */ /* 0x040fe400078208ff */
[C---:B------:R-:W-:Y:S02]  /*7100*/  LEA R42, P0, R0.reuse, R42, 0x1 ;  /* 0x0000002a002a7211 */ /* 0x040fe400078008ff */
[C---:B------:R-:W-:Y:S02]  /*7110*/  LEA.HI.X.SX32 R19, R0.reuse, R19, 0x1, P1 ;  /* 0x0000001300137211 */ /* 0x040fe400008f0eff */
[----:B------:R-:W-:Y:S01]  /*7120*/  LEA.HI.X.SX32 R43, R0, R43, 0x1, P0 ;  /* 0x0000002b002b7211 */ /* 0x000fe200000f0eff */
[----:B------:R-:W-:-:S05]  /*7130*/  BRA `(.L_x_2054) ;  /* 0x00006a3000007947 */ /* 0x000fca0003800000 */
.L_x_2021:
[----:B---3--:R-:W-:Y:S01]  /*7140*/  BSSY B2, `(.L_x_2055) ;  /* 0x000017c000027945 */ /* 0x008fe20003800000 */
[----:B------:R-:W-:-:S05]  /*7150*/  @!P2 BRA `(.L_x_2056) ;  /* 0x000017a00000a947 */ /* 0x000fca0003800000 */
[----:B-----5:R-:W-:Y:S01]  /*7160*/  ISETP.GE.AND P0, PT, R16, R117, PT ;  /* 0x000000751000720c */ /* 0x020fe20003f06270 */
[----:B------:R-:W-:Y:S01]  /*7170*/  @!UPT UIADD3 URZ, URZ, URZ, URZ ;  /* 0x0000003f3f3ff290 */ /* 0x000fe2000fffe03f */
[----:B------:R-:W-:Y:S11]  /*7180*/  BSSY B1, `(.L_x_2057) ;  /* 0x000005c000017945 */ /* 0x000ff60003800000 */
[----:B------:R-:W-:-:S05]  /*7190*/  @P0 BRA `(.L_x_2058) ;  /* 0x000005a000000947 */ /* 0x000fca0003800000 */
[----:B-1----:R-:W-:Y:S01]  /*71a0*/  IMAD.MOV.U32 R4, RZ, RZ, R119 ;  /* 0x000000ffff047224 */ /* 0x002fe200078e0077 */
[----:B------:R-:W-:Y:S01]  /*71b0*/  MOV R5, R118 ;  /* 0x0000007600057202 */ /* 0x000fe20000000f00 */
[----:B------:R-:W-:Y:S01]  /*71c0*/  BSSY B0, `(.L_x_2059) ;  /* 0x0000056000007945 */ /* 0x000fe20003800000 */
[----:B------:R-:W-:Y:S03]  /*71d0*/  ISETP.GE.AND P0, PT, R16, R15, PT ;  /* 0x0000000f1000720c */ /* 0x000fe60003f06270 */
[----:B------:R1:W5:Y:S10]  /*71e0*/  LD.E.128 R24, [R4.64] ;  /* 0x0000000604187980 */ /* 0x000374000c101d00 */
[----:B------:R-:W-:-:S05]  /*71f0*/  @P0 BRA `(.L_x_2060) ;  /* 0x0000052000000947 */ /* 0x000fca0003800000 */
[----:B------:R-:W-:Y:S01]  /*7200*/  LEA.HI R8, R15, R15, RZ, 0x1 ;  /* 0x0000000f0f087211 */ /* 0x000fe200078f08ff */
[----:B------:R-:W-:Y:S01]  /*7210*/  IMAD.MOV.U32 R7, RZ, RZ, R120 ;  /* 0x000000ffff077224 */ /* 0x000fe200078e0078 */
[----:B------:R-:W-:Y:S01]  /*7220*/  MOV R6, R121 ;  /* 0x0000007900067202 */ /* 0x000fe20000000f00 */
[----:B------:R-:W-:Y:S01]  /*7230*/  IMAD.MOV.U32 R2, RZ, RZ, RZ ;  /* 0x000000ffff027224 */ /* 0x000fe200078e00ff */
[----:B------:R-:W-:Y:S01]  /*7240*/  SHF.R.S32.HI R8, RZ, 0x1, R8 ;  /* 0x00000001ff087819 */ /* 0x000fe20000011408 */
[C---:B-----5:R-:W-:Y:S01]  /*7250*/  IMAD.U32 R31, R24.reuse, 0x10000, RZ ;  /* 0x00010000181f7824 */ /* 0x060fe200078e00ff */
[----:B------:R-:W-:Y:S01]  /*7260*/  LOP3.LUT R32, R24, 0xffff0000, RZ, 0xc0, !PT ;  /* 0xffff000018207812 */ /* 0x000fe200078ec0ff */
[----:B------:R-:W-:Y:S01]  /*7270*/  IMAD.U32 R35, R26, 0x10000, RZ ;  /* 0x000100001a237824 */ /* 0x000fe200078e00ff */
[----:B------:R-:W-:Y:S01]  /*7280*/  ISETP.GE.AND P1, PT, R16, R8, PT ;  /* 0x000000081000720c */ /* 0x000fe20003f26270 */
[--C-:B------:R-:W-:Y:S01]  /*7290*/  IMAD.MOV.U32 R0, RZ, RZ, R8.reuse ;  /* 0x000000ffff007224 */ /* 0x100fe200078e0008 */
[C---:B------:R-:W-:Y:S02]  /*72a0*/  SHF.L.U32 R33, R25.reuse, 0x10, RZ ;  /* 0x0000001019217819 */ /* 0x040fe400000006ff */
[----:B------:R-:W-:Y:S02]  /*72b0*/  LOP3.LUT R34, R25, 0xffff0000, RZ, 0xc0, !PT ;  /* 0xffff000019227812 */ /* 0x000fe400078ec0ff */
[----:B------:R-:W-:Y:S02]  /*72c0*/  LOP3.LUT R36, R26, 0xffff0000, RZ, 0xc0, !PT ;  /* 0xffff00001a247812 */ /* 0x000fe400078ec0ff */
[C---:B------:R-:W-:Y:S02]  /*72d0*/  SHF.L.U32 R37, R27.reuse, 0x10, RZ ;  /* 0x000000101b257819 */ /* 0x040fe400000006ff */
[----:B------:R-:W-:Y:S03]  /*72e0*/  LOP3.LUT R38, R27, 0xffff0000, RZ, 0xc0, !PT ;  /* 0xffff00001b267812 */ /* 0x000fe600078ec0ff */
[----:B------:R-:W-:Y:S01]  /*72f0*/  @P1 IMAD.MOV R2, RZ, RZ, -R8 ;  /* 0x000000ffff021224 */ /* 0x000fe200078e0a08 */
[----:B------:R-:W-:Y:S04]  /*7300*/  @P1 IADD3 R0, -R8, RZ, RZ ;  /* 0x000000ff08001210 */ /* 0x000fe80007ffe1ff */
[C---:B------:R-:W-:Y:S04]  /*7310*/  LEA R188, P0, R2.reuse, R6, 0x1 ;  /* 0x0000000602bc7211 */ /* 0x040fe800078008ff */
[----:B------:R-:W-:Y:S02]  /*7320*/  LEA.HI.X.SX32 R189, R2, R7, 0x1, P0 ;  /* 0x0000000702bd7211 */ /* 0x000fe400000f0eff */
[C---:B------:R-:W-:Y:S04]  /*7330*/  LEA R2, P0, R0.reuse, R4, 0x1 ;  /* 0x0000000400027211 */ /* 0x040fe800078008ff */
[----:B------:R-:W-:Y:S01]  /*7340*/  LEA.HI.X.SX32 R3, R0, R5, 0x1, P0 ;  /* 0x0000000500037211 */ /* 0x000fe200000f0eff */
[----:B------:R-:W-:Y:S01]  /*7350*/  IMAD.MOV.U32 R0, RZ, RZ, RZ ;  /* 0x000000ffff007224 */ /* 0x000fe200078e00ff */
[----:B------:R-:W-:Y:S01]  /*7360*/  @P1 IADD3 R0, -R8, RZ, RZ ;  /* 0x000000ff08001210 */ /* 0x000fe20007ffe1ff */
[----:B------:R-:W2:Y:S08]  /*7370*/  LD.E.128 R188, [R188.64] ;  /* 0x00000006bcbc7980 */ /* 0x000eb0000c101d00 */
[----:B-1----:R1:W3:Y:S02]  /*7380*/  LD.E.128 R4, [R2.64] ;  /* 0x0000000602047980 */ /* 0x0022e4000c101d00 */
[----:B-1----:R-:W-:Y:S01]  /*7390*/  IMAD.MOV.U32 R2, RZ, RZ, R123 ;  /* 0x000000ffff027224 */ /* 0x002fe200078e007b */
[----:B------:R-:W-:Y:S04]  /*73a0*/  MOV R3, R122 ;  /* 0x0000007a00037202 */ /* 0x000fe80000000f00 */
[C---:B------:R-:W-:Y:S04]  /*73b0*/  LEA R2, P0, R0.reuse, R2, 0x1 ;  /* 0x0000000200027211 */ /* 0x040fe800078008ff */
[----:B------:R-:W-:Y:S05]  /*73c0*/  LEA.HI.X.SX32 R3, R0, R3, 0x1, P0 ;  /* 0x0000000300037211 */ /* 0x000fea00000f0eff */
[----:B------:R1:W4:Y:S01]  /*73d0*/  LD.E.128 R44, [R2.64] ;  /* 0x00000006022c7980 */ /* 0x000322000c101d00 */
[----:B--2---:R-:W-:Y:S01]  /*73e0*/  IMAD.U32 R0, R188, 0x10000, RZ ;  /* 0x00010000bc007824 */ /* 0x004fe200078e00ff */
[----:B------:R-:W-:Y:S01]  /*73f0*/  SHF.L.U32 R22, R191, 0x10, RZ ;  /* 0x00000010bf167819 */ /* 0x000fe200000006ff */
[C---:B------:R-:W-:Y:S01]  /*7400*/  IMAD.U32 R24, R190.reuse, 0x10000, RZ ;  /* 0x00010000be187824 */ /* 0x040fe200078e00ff */
[----:B------:R-:W-:Y:S01]  /*7410*/  LOP3.LUT R23, R190, 0xffff0000, RZ, 0xc0, !PT ;  /* 0xffff0000be177812 */ /* 0x000fe200078ec0ff */
[----:B------:R-:W-:Y:S01]  /*7420*/  @!P1 FADD.FTZ R0, -R0, -RZ ;  /* 0x800000ff00009221 */ /* 0x000fe20000010100 */
[----:B-1----:R-:W-:Y:S01]  /*7430*/  LOP3.LUT R2, R188, 0xffff0000, RZ, 0xc0, !PT ;  /* 0xffff0000bc027812 */ /* 0x002fe200078ec0ff */
[----:B------:R-:W-:Y:S01]  /*7440*/  @!P1 FADD.FTZ R22, -R22, -RZ ;  /* 0x800000ff16169221 */ /* 0x000fe20000010100 */
[----:B------:R-:W-:Y:S01]  /*7450*/  SHF.L.U32 R3, R189, 0x10, RZ ;  /* 0x00000010bd037819 */ /* 0x000fe200000006ff */
[C---:B---3--:R-:W-:Y:S01]  /*7460*/  IMAD.U32 R30, R4.reuse, 0x10000, RZ ;  /* 0x00010000041e7824 */ /* 0x048fe200078e00ff */
[----:B------:R-:W-:Y:S01]  /*7470*/  SHF.L.U32 R25, R7, 0x10, RZ ;  /* 0x0000001007197819 */ /* 0x000fe200000006ff */
[----:B------:R-:W-:Y:S01]  /*7480*/  @!P1 FADD.FTZ R23, -R23, -RZ ;  /* 0x800000ff17179221 */ /* 0x000fe20000010100 */
[----:B------:R-:W-:Y:S01]  /*7490*/  LOP3.LUT R29, R4, 0xffff0000, RZ, 0xc0, !PT ;  /* 0xffff0000041d7812 */ /* 0x000fe200078ec0ff */
[----:B------:R-:W-:Y:S01]  /*74a0*/  @!P1 FADD.FTZ R2, -R2, -RZ ;  /* 0x800000ff02029221 */ /* 0x000fe20000010100 */
[C---:B------:R-:W-:Y:S01]  /*74b0*/  SHF.L.U32 R4, R5.reuse, 0x10, RZ ;  /* 0x0000001005047819 */ /* 0x040fe200000006ff */
[----:B------:R-:W-:Y:S01]  /*74c0*/  @!P1 FADD.FTZ R24, -R24, -RZ ;  /* 0x800000ff18189221 */ /* 0x000fe20000010100 */
[----:B------:R-:W-:Y:S01]  /*74d0*/  LOP3.LUT R28, R5, 0xffff0000, RZ, 0xc0, !PT ;  /* 0xffff0000051c7812 */ /* 0x000fe200078ec0ff */
[C---:B------:R-:W-:Y:S01]  /*74e0*/  IMAD.U32 R5, R6.reuse, 0x10000, RZ ;  /* 0x0001000006057824 */ /* 0x040fe200078e00ff */
[----:B------:R-:W-:Y:S01]  /*74f0*/  LOP3.LUT R6, R6, 0xffff0000, RZ, 0xc0, !PT ;  /* 0xffff000006067812 */ /* 0x000fe200078ec0ff */
[----:B------:R-:W-:Y:S01]  /*7500*/  @!P1 FADD.FTZ R3, -R3, -RZ ;  /* 0x800000ff03039221 */ /* 0x000fe20000010100 */
[----:B------:R-:W-:Y:S01]  /*7510*/  LOP3.LUT R26, R189, 0xffff0000, RZ, 0xc0, !PT ;  /* 0xffff0000bd1a7812 */ /* 0x000fe200078ec0ff */
[----:B------:R-:W-:Y:S01]  /*7520*/  FMUL.FTZ R0, R30, R0 ;  /* 0x000000001e007220 */ /* 0x000fe20000410000 */
[----:B------:R-:W-:Y:S01]  /*7530*/  LOP3.LUT R8, R191, 0xffff0000, RZ, 0xc0, !PT ;  /* 0xffff0000bf087812 */ /* 0x000fe200078ec0ff */
[----:B------:R-:W-:Y:S01]  /*7540*/  FMUL.FTZ R6, R6, R23 ;  /* 0x0000001706067220 */ /* 0x000fe20000410000 */
[----:B------:R-:W-:Y:S01]  /*7550*/  LOP3.LUT R27, R7, 0xffff0000, RZ, 0xc0, !PT ;  /* 0xffff0000071b7812 */ /* 0x000fe200078ec0ff */
[----:B------:R-:W-:Y:S02]  /*7560*/  FMUL.FTZ R7, R25, R22 ;  /* 0x0000001619077220 */ /* 0x000fe40000410000 */
[----:B------:R-:W-:Y:S02]  /*7570*/  @!P1 FADD.FTZ R26, -R26, -RZ ;  /* 0x800000ff1a1a9221 */ /* 0x000fe40000010100 */
[----:B------:R-:W-:Y:S02]  /*7580*/  FMUL.FTZ R2, R29, R2 ;  /* 0x000000021d027220 */ /* 0x000fe40000410000 */
[----:B------:R-:W-:Y:S02]  /*7590*/  FMUL.FTZ R5, R5, R24 ;  /* 0x0000001805057220 */ /* 0x000fe40000410000 */
[----:B------:R-:W-:Y:S02]  /*75a0*/  FMUL.FTZ R3, R4, R3 ;  /* 0x0000000304037220 */ /* 0x000fe40000410000 */
[----:B------:R-:W-:Y:S02]  /*75b0*/  @!P1 FADD.FTZ R8, -R8, -RZ ;  /* 0x800000ff08089221 */ /* 0x000fe40000010100 */
[----:B------:R-:W-:Y:S02]  /*75c0*/  FMUL.FTZ R4, R28, R26 ;  /* 0x0000001a1c047220 */ /* 0x000fe40000410000 */
[----:B------:R-:W-:Y:S01]  /*75d0*/  FMUL.FTZ R8, R27, R8 ;  /* 0x000000081b087220 */ /* 0x000fe20000410000 */
[C---:B----4-:R-:W-:Y:S01]  /*75e0*/  LOP3.LUT R23, R44.reuse, 0xffff0000, RZ, 0xc0, !PT ;  /* 0xffff00002c177812 */ /* 0x050fe200078ec0ff */
[----:B------:R-:W-:Y:S01]  /*75f0*/  IMAD.U32 R22, R44, 0x10000, RZ ;  /* 0x000100002c167824 */ /* 0x000fe200078e00ff */
[C---:B------:R-:W-:Y:S01]  /*7600*/  SHF.L.U32 R24, R45.reuse, 0x10, RZ ;  /* 0x000000102d187819 */ /* 0x040fe200000006ff */
[C---:B------:R-:W-:Y:S01]  /*7610*/  IMAD.U32 R26, R46.reuse, 0x10000, RZ ;  /* 0x000100002e1a7824 */ /* 0x040fe200078e00ff */
[----:B------:R-:W-:Y:S01]  /*7620*/  LOP3.LUT R25, R45, 0xffff0000, RZ, 0xc0, !PT ;  /* 0xffff00002d197812 */ /* 0x000fe200078ec0ff */
[----:B------:R-:W-:Y:S01]  /*7630*/  FFMA.FTZ R0, R31, R22, R0 ;  /* 0x000000161f007223 */ /* 0x000fe20000010000 */
[----:B------:R-:W-:Y:S01]  /*7640*/  LOP3.LUT R27, R46, 0xffff0000, RZ, 0xc0, !PT ;  /* 0xffff00002e1b7812 */ /* 0x000fe200078ec0ff */
[----:B------:R-:W-:Y:S01]  /*7650*/  FFMA.FTZ R2, R32, R23, R2 ;  /* 0x0000001720027223 */ /* 0x000fe20000010002 */
[----:B------:R-:W-:Y:S01]  /*7660*/  SHF.L.U32 R28, R47, 0x10, RZ ;  /* 0x000000102f1c7819 */ /* 0x000fe200000006ff */
[----:B------:R-:W-:Y:S01]  /*7670*/  FFMA.FTZ R3, R33, R24, R3 ;  /* 0x0000001821037223 */ /* 0x000fe20000010003 */
[----:B------:R-:W-:Y:S01]  /*7680*/  LOP3.LUT R29, R47, 0xffff0000, RZ, 0xc0, !PT ;  /* 0xffff00002f1d7812 */ /* 0x000fe200078ec0ff */
[----:B------:R-:W-:Y:S01]  /*7690*/  FFMA.FTZ R4, R34, R25, R4 ;  /* 0x0000001922047223 */ /* 0x000fe20000010004 */
[----:B------:R-:W-:Y:S01]  /*76a0*/  F2FP.BF16.PACK_AB R24, R2, R0 ;  /* 0x000000000218723e */ /* 0x000fe200000010ff */
[----:B------:R-:W-:Y:S02]  /*76b0*/  FFMA.FTZ R5, R35, R26, R5 ;  /* 0x0000001a23057223 */ /* 0x000fe40000010005 */
[----:B------:R-:W-:Y:S01]  /*76c0*/  FFMA.FTZ R6, R36, R27, R6 ;  /* 0x0000001b24067223 */ /* 0x000fe20000010006 */
[----:B------:R-:W-:Y:S01]  /*76d0*/  F2FP.BF16.PACK_AB R25, R4, R3 ;  /* 0x000000030419723e */ /* 0x000fe200000010ff */
[----:B------:R-:W-:Y:S02]  /*76e0*/  FFMA.FTZ R7, R37, R28, R7 ;  /* 0x0000001c25077223 */ /* 0x000fe40000010007 */
[----:B------:R-:W-:Y:S01]  /*76f0*/  FFMA.FTZ R8, R38, R29, R8 ;  /* 0x0000001d26087223 */ /* 0x000fe20000010008 */
[----:B------:R-:W-:Y:S04]  /*7700*/  F2FP.BF16.PACK_AB R26, R6, R5 ;  /* 0x00000005061a723e */ /* 0x000fe800000010ff */
[----:B------:R-:W-:Y:S02]  /*7710*/  F2FP.BF16.PACK_AB R27, R8, R7 ;  /* 0x00000007081b723e */ /* 0x000fe400000010ff */
.L_x_2060:
[----:B------:R-:W-:Y:S05]  /*7720*/  BSYNC B0 ;  /* 0x0000000000007941 */ /* 0x000fea0003800000 */
.L_x_2059:
[----:B-----5:R2:W-:Y:S02]  /*7730*/  ST.E.128 [R124.64], R24 ;  /* 0x000000187c007985 */ /* 0x0205e4000c101d06 */
.L_x_2058:
[----:B------:R-:W-:Y:S05]  /*7740*/  BSYNC B1 ;  /* 0x0000000000017941 */ /* 0x000fea0003800000 */
.L_x_2057:
[----:B------:R-:W-:Y:S01]  /*7750*/  ISETP.GE.AND P0, PT, R12, R117, PT ;  /* 0x000000750c00720c */ /* 0x000fe20003f06270 */
[----:B------:R-:W-:Y:S01]  /*7760*/  @!UPT UIADD3 URZ, URZ, URZ, URZ ;  /* 0x0000003f3f3ff290 */ /* 0x000fe2000fffe03f */
[----:B------:R-:W-:Y:S11]  /*7770*/  BSSY B1, `(.L_x_2061) ;  /* 0x000005c000017945 */ /* 0x000ff60003800000 */
[----:B------:R-:W-:-:S05]  /*7780*/  @P0 BRA `(.L_x_2062) ;  /* 0x000005a000000947 */ /* 0x000fca0003800000 */
[----:B-1----:R-:W-:Y:S01]  /*7790*/  IMAD.MOV.U32 R4, RZ, RZ, R119 ;  /* 0x000000ffff047224 */ /* 0x002fe200078e0077 */
[----:B------:R-:W-:Y:S01]  /*77a0*/  MOV R5, R118 ;  /* 0x0000007600057202 */ /* 0x000fe20000000f00 */
[----:B------:R-:W-:Y:S01]  /*77b0*/  BSSY B0, `(.L_x_2063) ;  /* 0x0000056000007945 */ /* 0x000fe20003800000 */
[----:B------:R-:W-:Y:S03]  /*77c0*/  ISETP.GE.AND P0, PT, R12, R15, PT ;  /* 0x0000000f0c00720c */ /* 0x000fe60003f06270 */
[----:B--2---:R1:W5:Y:S10]  /*77d0*/  LD.E.128 R24, [R4.64+0x80] ;  /* 0x0000800604187980 */ /* 0x004374000c101d00 */
[----:B------:R-:W-:-:S05]  /*77e0*/  @P0 BRA `(.L_x_2064) ;  /* 0x0000052000000947 */ /* 0x000fca0003800000 */
[----:B------:R-:W-:Y:S01]  /*77f0*/  LEA.HI R0, R15, R15, RZ, 0x1 ;  /* 0x0000000f0f007211 */ /* 0x000fe200078f08ff */
[----:B------:R-:W-:Y:S01]  /*7800*/  IMAD.MOV.U32 R7, RZ, RZ, R120 ;  /* 0x000000ffff077224 */ /* 0x000fe200078e0078 */
[----:B------:R-:W-:Y:S01]  /*7810*/  MOV R6, R121 ;  /* 0x0000007900067202 */ /* 0x000fe20000000f00 */
[----:B------:R-:W-:Y:S01]  /*7820*/  IMAD.MOV.U32 R22, RZ, RZ, R123 ;  /* 0x000000ffff167224 */ /* 0x000fe200078e007b */
[----:B------:R-:W-:Y:S01]  /*7830*/  SHF.R.S32.HI R0, RZ, 0x1, R0 ;  /* 0x00000001ff007819 */ /* 0x000fe20000011400 */
[----:B------:R-:W-:Y:S01]  /*7840*/  IMAD.MOV.U32 R2, RZ, RZ, RZ ;  /* 0x000000ffff027224 */ /* 0x000fe200078e00ff */
[----:B------:R-:W-:Y:S01]  /*7850*/  MOV R23, R122 ;  /* 0x0000007a00177202 */ /* 0x000fe20000000f00 */
[----:B-----5:R-:W-:Y:S01]  /*7860*/  IMAD.U32 R31, R24, 0x10000, RZ ;  /* 0x00010000181f7824 */ /* 0x020fe200078e00ff */
[----:B------:R-:W-:Y:S01]  /*7870*/  ISETP.GE.AND P1, PT, R12, R0, PT ;  /* 0x000000000c00720c */ /* 0x000fe20003f26270 */
[--C-:B------:R-:W-:Y:S01]  /*7880*/  IMAD.MOV.U32 R3, RZ, RZ, R0.reuse ;  /* 0x000000ffff037224 */ /* 0x100fe200078e0000 */
[----:B------:R-:W-:Y:S01]  /*7890*/  LOP3.LUT R32, R24, 0xffff0000, RZ, 0xc0, !PT ;  /* 0xffff000018207812 */ /* 0x000fe200078ec0ff */
[C---:B------:R-:W-:Y:S01]  /*78a0*/  IMAD.U32 R35, R26.reuse, 0x10000, RZ ;  /* 0x000100001a237824 */ /* 0x040fe200078e00ff */
[C---:B------:R-:W-:Y:S02]  /*78b0*/  SHF.L.U32 R33, R25.reuse, 0x10, RZ ;  /* 0x0000001019217819 */ /* 0x040fe400000006ff */
[----:B------:R-:W-:Y:S02]  /*78c0*/  LOP3.LUT R34, R25, 0xffff0000, RZ, 0xc0, !PT ;  /* 0xffff000019227812 */ /* 0x000fe400078ec0ff */
[----:B------:R-:W-:Y:S02]  /*78d0*/  LOP3.LUT R36, R26, 0xffff0000, RZ, 0xc0, !PT ;  /* 0xffff00001a247812 */ /* 0x000fe400078ec0ff */
[C---:B------:R-:W-:Y:S02]  /*78e0*/  SHF.L.U32 R37, R27.reuse, 0x10, RZ ;  /* 0x000000101b257819 */ /* 0x040fe400000006ff */
[----:B------:R-:W-:Y:S01]  /*78f0*/  LOP3.LUT R38, R27, 0xffff0000, RZ, 0xc0, !PT ;  /* 0xffff00001b267812 */ /* 0x000fe200078ec0ff */
[----:B------:R-:W-:Y:S01]  /*7900*/  @P1 IMAD.MOV R2, RZ, RZ, -R0 ;  /* 0x000000ffff021224 */ /* 0x000fe200078e0a00 */
[----:B------:R-:W-:Y:S04]  /*7910*/  @P1 IADD3 R3, -R0, RZ, RZ ;  /* 0x000000ff00031210 */ /* 0x000fe80007ffe1ff */
[C---:B------:R-:W-:Y:S04]  /*7920*/  LEA R188, P0, R2.reuse, R6, 0x1 ;  /* 0x0000000602bc7211 */ /* 0x040fe800078008ff */
[----:B------:R-:W-:Y:S02]  /*7930*/  LEA.HI.X.SX32 R189, R2, R7, 0x1, P0 ;  /* 0x0000000702bd7211 */ /* 0x000fe400000f0eff */
[C---:B------:R-:W-:Y:S04]  /*7940*/  LEA R2, P0, R3.reuse, R4, 0x1 ;  /* 0x0000000403027211 */ /* 0x040fe800078008ff */
[----:B------:R-:W-:Y:S01]  /*7950*/  LEA.HI.X.SX32 R3, R3, R5, 0x1, P0 ;  /* 0x0000000503037211 */ /* 0x000fe200000f0eff */
[----:B------:R-:W2:Y:S08]  /*7960*/  LD.E.128 R188, [R188.64+0x80] ;  /* 0x00008006bcbc7980 */ /* 0x000eb0000c101d00 */
[----:B-1----:R1:W3:Y:S02]  /*7970*/  LD.E.128 R4, [R2.64+0x80] ;  /* 0x0000800602047980 */ /* 0x0022e4000c101d00 */
[----:B-1----:R-:W-:Y:S01]  /*7980*/  IMAD.MOV.U32 R3, RZ, RZ, RZ ;  /* 0x000000ffff037224 */ /* 0x002fe200078e00ff */
[----:B------:R-:W-:Y:S04]  /*7990*/  @P1 IADD3 R3, -R0, RZ, RZ ;  /* 0x000000ff00031210 */ /* 0x000fe80007ffe1ff */
[C---:B------:R-:W-:Y:S04]  /*79a0*/  LEA R2, P0, R3.reuse, R22, 0x1 ;  /* 0x0000001603027211 */ /* 0x040fe800078008ff */
[----:B------:R-:W-:Y:S05]  /*79b0*/  LEA.HI.X.SX32 R3, R3, R23, 0x1, P0 ;  /* 0x0000001703037211 */ /* 0x000fea00000f0eff */
[----:B------:R1:W4:Y:S01]  /*79c0*/  LD.E.128 R44, [R2.64+0x80] ;  /* 0x00008006022c7980 */ /* 0x000322000c101d00 */
        /* <DEDUP_REMOVED lines=52> */
.L_x_2064:
[----:B------:R-:W-:Y:S05]  /*7d10*/  BSYNC B0 ;  /* 0x0000000000007941 */ /* 0x000fea0003800000 */
.L_x_2063:
[----:B-----5:R2:W-:Y:S02]  /*7d20*/  ST.E.128 [R124.64+0x80], R24 ;  /* 0x000080187c007985 */ /* 0x0205e4000c101d06 */
.L_x_2062:
[----:B------:R-:W-:Y:S05]  /*7d30*/  BSYNC B1 ;  /* 0x0000000000017941 */ /* 0x000fea0003800000 */
.L_x_2061:
        /* <DEDUP_REMOVED lines=17> */
[C---:B-----5:R-:W-:Y:S01]  /*7e50*/  IMAD.U32 R31, R24.reuse, 0x10000, RZ ;  /* 0x00010000181f7824 */ /* 0x060fe200078e00ff */
        /* <DEDUP_REMOVED lines=74> */
.L_x_2068:
[----:B------:R-:W-:Y:S05]  /*8300*/  BSYNC B0 ;  /* 0x0000000000007941 */ /* 0x000fea0003800000 */
.L_x_2067:
[----:B-----5:R2:W-:Y:S02]  /*8310*/  ST.E.128 [R124.64+0x100], R24 ;  /* 0x000100187c007985 */ /* 0x0205e4000c101d06 */
.L_x_2066:
[----:B------:R-:W-:Y:S05]  /*8320*/  BSYNC B1 ;  /* 0x0000000000017941 */ /* 0x000fea0003800000 */
.L_x_2065:
[----:B------:R-:W-:Y:S11]  /*8330*/  ISETP.GE.AND P0, PT, R10, R117, PT ;  /* 0x000000750a00720c */ /* 0x000ff60003f06270 */
[----:B------:R-:W-:Y:S02]  /*8340*/  @!UPT UIADD3 URZ, URZ, URZ, URZ ;  /* 0x0000003f3f3ff290 */ /* 0x000fe4000fffe03f */
        /* <DEDUP_REMOVED lines=89> */
.L_x_2070:
[----:B------:R-:W-:Y:S05]  /*88e0*/  BSYNC B0 ;  /* 0x0000000000007941 */ /* 0x000fea0003800000 */
.L_x_2069:
[----:B-----5:R2:W-:Y:S02]  /*88f0*/  ST.E.128 [R124.64+0x180], R24 ;  /* 0x000180187c007985 */ /* 0x0205e4000c101d06 */
.L_x_2056:
[----:B------:R-:W-:Y:S05]  /*8900*/  BSYNC B2 ;  /* 0x0000000000027941 */ /* 0x000fea0003800000 */
.L_x_2055:
        /* <DEDUP_REMOVED lines=13> */
[----:B--2---:R1:W5:Y:S10]  /*89e0*/  LD.E.128 R24, [R4.64] ;  /* 0x0000000604187980 */ /* 0x004374000c101d00 */
[----:B------:R-:W-:-:S05]  /*89f0*/  @P0 BRA `(.L_x_2076) ;  /* 0x0000052000000947 */ /* 0x000fca0003800000 */
[----:B------:R-:W-:Y:S01]  /*8a00*/  LEA.HI R0, R15, R15, RZ, 0x1 ;  /* 0x0000000f0f007211 */ /* 0x000fe200078f08ff */
[----:B------:R-:W-:Y:S01]  /*8a10*/  IMAD.MOV.U32 R8, RZ, RZ, RZ ;  /* 0x000000ffff087224 */ /* 0x000fe200078e00ff */
[C---:B-----5:R-:W-:Y:S01]  /*8a20*/  LOP3.LUT R31, R24.reuse, 0xffff0000, RZ, 0xc0, !PT ;  /* 0xffff0000181f7812 */ /* 0x060fe200078ec0ff */
[----:B------:R-:W-:Y:S01]  /*8a30*/  IMAD.U32 R30, R24, 0x10000, RZ ;  /* 0x00010000181e7824 */ /* 0x000fe200078e00ff */
[----:B------:R-:W-:Y:S01]  /*8a40*/  SHF.R.S32.HI R0, RZ, 0x1, R0 ;  /* 0x00000001ff007819 */ /* 0x000fe20000011400 */
[C---:B------:R-:W-:Y:S01]  /*8a50*/  IMAD.U32 R36, R27.reuse, 0x10000, RZ ;  /* 0x000100001b247824 */ /* 0x040fe200078e00ff */
[----:B------:R-:W-:Y:S01]  /*8a60*/  LOP3.LUT R37, R27, 0xffff0000, RZ, 0xc0, !PT ;  /* 0xffff00001b257812 */ /* 0x000fe200078ec0ff */
[C---:B------:R-:W-:Y:S01]  /*8a70*/  IMAD.U32 R32, R25.reuse, 0x10000, RZ ;  /* 0x0001000019207824 */ /* 0x040fe200078e00ff */
[----:B------:R-:W-:Y:S01]  /*8a80*/  ISETP.GE.AND P1, PT, R16, R0, PT ;  /* 0x000000001000720c */ /* 0x000fe20003f26270 */
[--C-:B------:R-:W-:Y:S01]  /*8a90*/  IMAD.MOV.U32 R3, RZ, RZ, R0.reuse ;  /* 0x000000ffff037224 */ /* 0x100fe200078e0000 */
[----:B------:R-:W-:Y:S02]  /*8aa0*/  LOP3.LUT R33, R25, 0xffff0000, RZ, 0xc0, !PT ;  /* 0xffff000019217812 */ /* 0x000fe400078ec0ff */
[C---:B------:R-:W-:Y:S02]  /*8ab0*/  SHF.L.U32 R34, R26.reuse, 0x10, RZ ;  /* 0x000000101a227819 */ /* 0x040fe400000006ff */
[----:B------:R-:W-:Y:S07]  /*8ac0*/  LOP3.LUT R35, R26, 0xffff0000, RZ, 0xc0, !PT ;  /* 0xffff00001a237812 */ /* 0x000fee00078ec0ff */
[----:B------:R-:W-:Y:S01]  /*8ad0*/  @P1 IADD3 R3, -R0, RZ, RZ ;  /* 0x000000ff00031210 */ /* 0x000fe20007ffe1ff */
[----:B------:R-:W-:Y:S03]  /*8ae0*/  @P1 IMAD.MOV R8, RZ, RZ, -R0 ;  /* 0x000000ffff081224 */ /* 0x000fe600078e0a00 */
[C---:B------:R-:W-:Y:S02]  /*8af0*/  LEA R2, P0, R3.reuse, R4, 0x1 ;  /* 0x0000000403027211 */ /* 0x040fe400078008ff */
[----:B------:R-:W-:Y:S02]  /*8b00*/  IADD3 R22, P2, R158, R8, RZ ;  /* 0x000000089e167210 */ /* 0x000fe40007f5e0ff */
[----:B------:R-:W-:Y:S02]  /*8b10*/  LEA.HI.X.SX32 R3, R3, R5, 0x1, P0 ;  /* 0x0000000503037211 */ /* 0x000fe400000f0eff */
[----:B------:R-:W-:Y:S02]  /*8b20*/  LEA R188, P0, R22, R121, 0x1 ;  /* 0x0000007916bc7211 */ /* 0x000fe400078008ff */
[-C--:B------:R-:W-:Y:S01]  /*8b30*/  LEA.HI.X.SX32 R8, R8, R139.reuse, 0x1, P2 ;  /* 0x0000008b08087211 */ /* 0x080fe200010f0eff */
[----:B-1----:R1:W2:Y:S03]  /*8b40*/  LD.E.128 R4, [R2.64] ;  /* 0x0000000602047980 */ /* 0x0022a6000c101d00 */
[----:B------:R-:W-:Y:S06]  /*8b50*/  LEA.HI.X R189, R22, R120, R8, 0x1, P0 ;  /* 0x0000007816bd7211 */ /* 0x000fec00000f0c08 */
[----:B------:R-:W3:Y:S01]  /*8b60*/  LD.E.128 R188, [R188.64] ;  /* 0x00000006bcbc7980 */ /* 0x000ee2000c101d00 */
[----:B-1----:R-:W-:Y:S01]  /*8b70*/  IMAD.MOV.U32 R2, RZ, RZ, RZ ;  /* 0x000000ffff027224 */ /* 0x002fe200078e00ff */
[----:B------:R-:W-:Y:S04]  /*8b80*/  @P1 IADD3 R2, -R0, RZ, RZ ;  /* 0x000000ff00021210 */ /* 0x000fe80007ffe1ff */
[----:B------:R-:W-:Y:S04]  /*8b90*/  IADD3 R3, P0, R158, R2, RZ ;  /* 0x000000029e037210 */ /* 0x000fe80007f1e0ff */
[----:B------:R-:W-:Y:S02]  /*8ba0*/  LEA.HI.X.SX32 R0, R2, R139, 0x1, P0 ;  /* 0x0000008b02007211 */ /* 0x000fe400000f0eff */
[C---:B------:R-:W-:Y:S04]  /*8bb0*/  LEA R2, P0, R3.reuse, R123, 0x1 ;  /* 0x0000007b03027211 */ /* 0x040fe800078008ff */
[----:B------:R-:W-:Y:S05]  /*8bc0*/  LEA.HI.X R3, R3, R122, R0, 0x1, P0 ;  /* 0x0000007a03037211 */ /* 0x000fea00000f0c00 */
[----:B------:R1:W4:Y:S01]  /*8bd0*/  LD.E.128 R44, [R2.64] ;  /* 0x00000006022c7980 */ /* 0x000322000c101d00 */
[C---:B--2---:R-:W-:Y:S01]  /*8be0*/  IMAD.U32 R8, R7.reuse, 0x10000, RZ ;  /* 0x0001000007087824 */ /* 0x044fe200078e00ff */
[----:B------:R-:W-:Y:S01]  /*8bf0*/  LOP3.LUT R23, R7, 0xffff0000, RZ, 0xc0, !PT ;  /* 0xffff000007177812 */ /* 0x000fe200078ec0ff */
[C---:B------:R-:W-:Y:S01]  /*8c00*/  IMAD.U32 R0, R4.reuse, 0x10000, RZ ;  /* 0x0001000004007824 */ /* 0x040fe200078e00ff */
[----:B-1----:R-:W-:Y:S02]  /*8c10*/  LOP3.LUT R2, R4, 0xffff0000, RZ, 0xc0, !PT ;  /* 0xffff000004027812 */ /* 0x002fe400078ec0ff */
[C---:B------:R-:W-:Y:S02]  /*8c20*/  SHF.L.U32 R3, R5.reuse, 0x10, RZ ;  /* 0x0000001005037819 */ /* 0x040fe400000006ff */
[----:B------:R-:W-:Y:S01]  /*8c30*/  LOP3.LUT R4, R5, 0xffff0000, RZ, 0xc0, !PT ;  /* 0xffff000005047812 */ /* 0x000fe200078ec0ff */
[----:B------:R-:W-:Y:S01]  /*8c40*/  IMAD.U32 R5, R6, 0x10000, RZ ;  /* 0x0001000006057824 */ /* 0x000fe200078e00ff */
[----:B---3--:R-:W-:Y:S01]  /*8c50*/  SHF.L.U32 R29, R188, 0x10, RZ ;  /* 0x00000010bc1d7819 */ /* 0x008fe200000006ff */
[----:B------:R-:W-:Y:S01]  /*8c60*/  IMAD.U32 R27, R189, 0x10000, RZ ;  /* 0x00010000bd1b7824 */ /* 0x000fe200078e00ff */
[C---:B------:R-:W-:Y:S01]  /*8c70*/  SHF.L.U32 R7, R191.reuse, 0x10, RZ ;  /* 0x00000010bf077819 */ /* 0x040fe200000006ff */
        /* <DEDUP_REMOVED lines=10> */
[----:B------:R-:W-:Y:S02]  /*8d20*/  @!P1 FADD.FTZ R24, -R24, -RZ ;  /* 0x800000ff18189221 */ /* 0x000fe40000010100 */
[----:B------:R-:W-:Y:S02]  /*8d30*/  @!P1 FADD.FTZ R27, -R27, -RZ ;  /* 0x800000ff1b1b9221 */ /* 0x000fe40000010100 */
[----:B------:R-:W-:Y:S02]  /*8d40*/  FMUL.FTZ R0, R0, R29 ;  /* 0x0000001d00007220 */ /* 0x000fe40000410000 */
[----:B------:R-:W-:Y:S02]  /*8d50*/  FMUL.FTZ R7, R8, R7 ;  /* 0x0000000708077220 */ /* 0x000fe40000410000 */
[----:B------:R-:W-:Y:S02]  /*8d60*/  FMUL.FTZ R8, R23, R22 ;  /* 0x0000001617087220 */ /* 0x000fe40000410000 */
[----:B------:R-:W-:Y:S02]  /*8d70*/  @!P1 FADD.FTZ R25, -R25, -RZ ;  /* 0x800000ff19199221 */ /* 0x000fe40000010100 */
[----:B------:R-:W-:Y:S02]  /*8d80*/  @!P1 FADD.FTZ R26, -R26, -RZ ;  /* 0x800000ff1a1a9221 */ /* 0x000fe40000010100 */
[----:B------:R-:W-:Y:S02]  /*8d90*/  FMUL.FTZ R2, R2, R28 ;  /* 0x0000001c02027220 */ /* 0x000fe40000410000 */
[----:B------:R-:W-:Y:S02]  /*8da0*/  FMUL.FTZ R6, R6, R24 ;  /* 0x0000001806067220 */ /* 0x000fe40000410000 */
[----:B------:R-:W-:Y:S02]  /*8db0*/  FMUL.FTZ R3, R3, R27 ;  /* 0x0000001b03037220 */ /* 0x000fe40000410000 */
[----:B------:R-:W-:Y:S02]  /*8dc0*/  FMUL.FTZ R5, R5, R25 ;  /* 0x0000001905057220 */ /* 0x000fe40000410000 */
[----:B------:R-:W-:Y:S01]  /*8dd0*/  FMUL.FTZ R4, R4, R26 ;  /* 0x0000001a04047220 */ /* 0x000fe20000410000 */
[C---:B----4-:R-:W-:Y:S01]  /*8de0*/  LOP3.LUT R23, R44.reuse, 0xffff0000, RZ, 0xc0, !PT ;  /* 0xffff00002c177812 */ /* 0x050fe200078ec0ff */
[----:B------:R-:W-:Y:S01]  /*8df0*/  IMAD.U32 R22, R44, 0x10000, RZ ;  /* 0x000100002c167824 */ /* 0x000fe200078e00ff */
[C---:B------:R-:W-:Y:S01]  /*8e00*/  SHF.L.U32 R24, R45.reuse, 0x10, RZ ;  /* 0x000000102d187819 */ /* 0x040fe200000006ff */
[----:B------:R-:W-:Y:S01]  /*8e10*/  IMAD.U32 R26, R46, 0x10000, RZ ;  /* 0x000100002e1a7824 */ /* 0x000fe200078e00ff */
[----:B------:R-:W-:Y:S01]  /*8e20*/  LOP3.LUT R25, R45, 0xffff0000, RZ, 0xc0, !PT ;  /* 0xffff00002d197812 */ /* 0x000fe200078ec0ff */
[----:B------:R-:W-:Y:S01]  /*8e30*/  FFMA.FTZ R0, R30, R22, R0 ;  /* 0x000000161e007223 */ /* 0x000fe20000010000 */
[----:B------:R-:W-:Y:S01]  /*8e40*/  LOP3.LUT R27, R46, 0xffff0000, RZ, 0xc0, !PT ;  /* 0xffff00002e1b7812 */ /* 0x000fe200078ec0ff */
[----:B------:R-:W-:Y:S01]  /*8e50*/  FFMA.FTZ R2, R31, R23, R2 ;  /* 0x000000171f027223 */ /* 0x000fe20000010002 */
[C---:B------:R-:W-:Y:S01]  /*8e60*/  SHF.L.U32 R28, R47.reuse, 0x10, RZ ;  /* 0x000000102f1c7819 */ /* 0x040fe200000006ff */
        /* <DEDUP_REMOVED lines=11> */
.L_x_2076:
[----:B------:R-:W-:Y:S05]  /*8f20*/  BSYNC B0 ;  /* 0x0000000000007941 */ /* 0x000fea0003800000 */
.L_x_2075:
[C---:B------:R-:W-:Y:S04]  /*8f30*/  LEA R2, P0, R237.reuse, R124, 0x1 ;  /* 0x0000007ced027211 */ /* 0x040fe800078008ff */
[----:B------:R-:W-:Y:S05]  /*8f40*/  LEA.HI.X R3, R237, R125, R238, 0x1, P0 ;  /* 0x0000007ded037211 */ /* 0x000fea00000f0cee */
[----:B-----5:R2:W-:Y:S04]  /*8f50*/  ST.E.128 [R2.64], R24 ;  /* 0x0000001802007985 */ /* 0x0205e8000c101d06 */
.L_x_2074:
[----:B------:R-:W-:Y:S05]  /*8f60*/  BSYNC B1 ;  /* 0x0000000000017941 */ /* 0x000fea0003800000 */
.L_x_2073:
        /* <DEDUP_REMOVED lines=25> */
[----:B------:R-:W-:Y:S02]  /*9100*/  LEA R2, P0, R3, R4, 0x1 ;  /* 0x0000000403027211 */ /* 0x000fe400078008ff */
        /* <DEDUP_REMOVED lines=66> */
.L_x_2080:
[----:B------:R-:W-:Y:S05]  /*9530*/  BSYNC B0 ;  /* 0x0000000000007941 */ /* 0x000fea0003800000 */
.L_x_2079:
[C---:B------:R-:W-:Y:S04]  /*9540*/  LEA R2, P0, R84.reuse, R124, 0x1 ;  /* 0x0000007c54027211 */ /* 0x040fe800078008ff */
[----:B------:R-:W-:Y:S05]  /*9550*/  LEA.HI.X R3, R84, R125, R83, 0x1, P0 ;  /* 0x0000007d54037211 */ /* 0x000fea00000f0c53 */
[----:B-----5:R2:W-:Y:S04]  /*9560*/  ST.E.128 [R2.64], R24 ;  /* 0x0000001802007985 */ /* 0x0205e8000c101d06 */
.L_x_2078:
[----:B------:R-:W-:Y:S05]  /*9570*/  BSYNC B1 ;  /* 0x0000000000017941 */ /* 0x000fea0003800000 */
.L_x_2077:
        /* <DEDUP_REMOVED lines=17> */
[----:B------:R-:W-:Y:S01]  /*9690*/  IMAD.U32 R32, R25, 0x10000, RZ ;  /* 0x0001000019207824 */ /* 0x000fe200078e00ff */
        /* <DEDUP_REMOVED lines=74> */
.L_x_2084:
[----:B------:R-:W-:Y:S05]  /*9b40*/  BSYNC B0 ;  /* 0x0000000000007941 */ /* 0x000fea0003800000 */
.L_x_2083:
[C---:B------:R-:W-:Y:S04]  /*9b50*/  LEA R2, P0, R80.reuse, R124, 0x1 ;  /* 0x0000007c50027211 */ /* 0x040fe800078008ff */
[----:B------:R-:W-:Y:S05]  /*9b60*/  LEA.HI.X R3, R80, R125, R79, 0x1, P0 ;  /* 0x0000007d50037211 */ /* 0x000fea00000f0c4f */
[----:B-----5:R2:W-:Y:S04]  /*9b70*/  ST.E.128 [R2.64], R24 ;  /* 0x0000001802007985 */ /* 0x0205e8000c101d06 */
.L_x_2082:
[----:B------:R-:W-:Y:S05]  /*9b80*/  BSYNC B1 ;  /* 0x0000000000017941 */ /* 0x000fea0003800000 */
.L_x_2081:
[----:B------:R-:W-:Y:S11]  /*9b90*/  ISETP.GE.AND P0, PT, R10, R117, PT ;  /* 0x000000750a00720c */ /* 0x000ff60003f06270 */
[----:B------:R-:W-:Y:S02]  /*9ba0*/  @!UPT UIADD3 URZ, URZ, URZ, URZ ;  /* 0x0000003f3f3ff290 */ /* 0x000fe4000fffe03f */
        /* <DEDUP_REMOVED lines=89> */
.L_x_2086:
[----:B------:R-:W-:Y:S05]  /*a140*/  BSYNC B0 ;  /* 0x0000000000007941 */ /* 0x000fea0003800000 */
.L_x_2085:
[C---:B------:R-:W-:Y:S04]  /*a150*/  LEA R2, P0, R74.reuse, R124, 0x1 ;  /* 0x0000007c4a027211 */ /* 0x040fe800078008ff */
[----:B------:R-:W-:Y:S05]  /*a160*/  LEA.HI.X R3, R74, R125, R73, 0x1, P0 ;  /* 0x0000007d4a037211 */ /* 0x000fea00000f0c49 */
[----:B-----5:R2:W-:Y:S04]  /*a170*/  ST.E.128 [R2.64], R24 ;  /* 0x0000001802007985 */ /* 0x0205e8000c101d06 */
.L_x_2072:
[----:B------:R-:W-:Y:S05]  /*a180*/  BSYNC B2 ;  /* 0x0000000000027941 */ /* 0x000fea0003800000 */
.L_x_2071:
        /* <DEDUP_REMOVED lines=34> */
[----:B------:R-:W-:Y:S01]  /*a3b0*/  LEA.HI.X.SX32 R8, R8, R138, 0x1, P2 ;  /* 0x0000008a08087211 */ /* 0x000fe200010f0eff */
        /* <DEDUP_REMOVED lines=62> */
.L_x_2092:
[----:B------:R-:W-:Y:S05]  /*a7a0*/  BSYNC B0 ;  /* 0x0000000000007941 */ /* 0x000fea0003800000 */
.L_x_2091:
[C---:B------:R-:W-:Y:S04]  /*a7b0*/  LEA R2, P0, R85.reuse, R124, 0x1 ;  /* 0x0000007c55027211 */ /* 0x040fe800078008ff */
[----:B------:R-:W-:Y:S05]  /*a7c0*/  LEA.HI.X R3, R85, R125, R86, 0x1, P0 ;  /* 0x0000007d55037211 */ /* 0x000fea00000f0c56 */
[----:B-----5:R2:W-:Y:S04]  /*a7d0*/  ST.E.128 [R2.64], R24 ;  /* 0x0000001802007985 */ /* 0x0205e8000c101d06 */
.L_x_2090:
[----:B------:R-:W-:Y:S05]  /*a7e0*/  BSYNC B1 ;  /* 0x0000000000017941 */ /* 0x000fea0003800000 */
.L_x_2089:
        /* <DEDUP_REMOVED lines=92> */
.L_x_2096:
[----:B------:R-:W-:Y:S05]  /*adb0*/  BSYNC B0 ;  /* 0x0000000000007941 */ /* 0x000fea0003800000 */
.L_x_2095:
[C---:B------:R-:W-:Y:S04]  /*adc0*/  LEA R2, P0, R82.reuse, R124, 0x1 ;  /* 0x0000007c52027211 */ /* 0x040fe800078008ff */
[----:B------:R-:W-:Y:S05]  /*add0*/  LEA.HI.X R3, R82, R125, R81, 0x1, P0 ;  /* 0x0000007d52037211 */ /* 0x000fea00000f0c51 */
[----:B-----5:R2:W-:Y:S04]  /*ade0*/  ST.E.128 [R2.64], R24 ;  /* 0x0000001802007985 */ /* 0x0205e8000c101d06 */
.L_x_2094:
[----:B------:R-:W-:Y:S05]  /*adf0*/  BSYNC B1 ;  /* 0x0000000000017941 */ /* 0x000fea0003800000 */
.L_x_2093:
        /* <DEDUP_REMOVED lines=92> */
.L_x_2100:
[----:B------:R-:W-:Y:S05]  /*b3c0*/  BSYNC B0 ;  /* 0x0000000000007941 */ /* 0x000fea0003800000 */
.L_x_2099:
[C---:B------:R-:W-:Y:S04]  /*b3d0*/  LEA R2, P0, R78.reuse, R124, 0x1 ;  /* 0x0000007c4e027211 */ /* 0x040fe800078008ff */
[----:B------:R-:W-:Y:S05]  /*b3e0*/  LEA.HI.X R3, R78, R125, R77, 0x1, P0 ;  /* 0x0000007d4e037211 */ /* 0x000fea00000f0c4d */
[----:B-----5:R2:W-:Y:S04]  /*b3f0*/  ST.E.128 [R2.64], R24 ;  /* 0x0000001802007985 */ /* 0x0205e8000c101d06 */
.L_x_2098:
[----:B------:R-:W-:Y:S05]  /*b400*/  BSYNC B1 ;  /* 0x0000000000017941 */ /* 0x000fea0003800000 */
.L_x_2097:
        /* <DEDUP_REMOVED lines=91> */
.L_x_2102:
[----:B------:R-:W-:Y:S05]  /*b9c0*/  BSYNC B0 ;  /* 0x0000000000007941 */ /* 0x000fea0003800000 */
.L_x_2101:
[C---:B------:R-:W-:Y:S04]  /*b9d0*/  LEA R2, P0, R72.reuse, R124, 0x1 ;  /* 0x0000007c48027211 */ /* 0x040fe800078008ff */
[----:B------:R-:W-:Y:S05]  /*b9e0*/  LEA.HI.X R3, R72, R125, R71, 0x1, P0 ;  /* 0x0000007d48037211 */ /* 0x000fea00000f0c47 */
[----:B-----5:R2:W-:Y:S04]  /*b9f0*/  ST.E.128 [R2.64], R24 ;  /* 0x0000001802007985 */ /* 0x0205e8000c101d06 */
.L_x_2088:
[----:B------:R-:W-:Y:S05]  /*ba00*/  BSYNC B2 ;  /* 0x0000000000027941 */ /* 0x000fea0003800000 */
.L_x_2087:
        /* <DEDUP_REMOVED lines=9> */
[----:B-1----:R-:W-:Y:S01]  /*baa0*/  MOV R4, R119 ;  /* 0x0000007700047202 */ /* 0x002fe20000000f00 */
[----:B------:R-:W-:Y:S01]  /*bab0*/  IMAD R0, R183, 0x60, RZ ;  /* 0x00000060b7007824 */ /* 0x000fe200078e02ff */
[----:B------:R-:W-:Y:S01]  /*bac0*/  MOV R5, R118 ;  /* 0x0000007600057202 */ /* 0x000fe20000000f00 */
[----:B------:R-:W-:Y:S01]  /*bad0*/  BSSY B0, `(.L_x_2107) ;  /* 0x0000058000007945 */ /* 0x000fe20003800000 */
[----:B------:R-:W-:Y:S03]  /*bae0*/  ISETP.GE.AND P0, PT, R16, R15, PT ;  /* 0x0000000f1000720c */ /* 0x000fe60003f06270 */
[----:B------:R-:W-:Y:S05]  /*baf0*/  IMAD.WIDE.U32 R4, R182, 0x60, R4 ;  /* 0x00000060b6047825 */ /* 0x000fea00078e0004 */
[----:B------:R-:W-:Y:S05]  /*bb00*/  IADD3 R5, R5, R0, RZ ;  /* 0x0000000005057210 */ /* 0x000fea0007ffe0ff */
[----:B--2---:R1:W5:Y:S01]  /*bb10*/  LD.E.128 R24, [R4.64] ;  /* 0x0000000604187980 */ /* 0x004362000c101d00 */
        /* <DEDUP_REMOVED lines=83> */
.L_x_2108:
[----:B------:R-:W-:Y:S05]  /*c050*/  BSYNC B0 ;  /* 0x0000000000007941 */ /* 0x000fea0003800000 */
.L_x_2107:
[----:B------:R-:W-:Y:S02]  /*c060*/  IMAD R0, R49, 0x60, RZ ;  /* 0x0000006031007824 */ /* 0x000fe400078e02ff */
[----:B------:R-:W-:Y:S05]  /*c070*/  IMAD.WIDE.U32 R2, R48, 0x60, R124 ;  /* 0x0000006030027825 */ /* 0x000fea00078e007c */
[----:B------:R-:W-:Y:S05]  /*c080*/  IADD3 R3, R3, R0, RZ ;  /* 0x0000000003037210 */ /* 0x000fea0007ffe0ff */
[----:B-----5:R2:W-:Y:S02]  /*c090*/  ST.E.128 [R2.64], R24 ;  /* 0x0000001802007985 */ /* 0x0205e4000c101d06 */
.L_x_2106:
[----:B------:R-:W-:Y:S05]  /*c0a0*/  BSYNC B1 ;  /* 0x0000000000017941 */ /* 0x000fea0003800000 */
.L_x_2105:
        /* <DEDUP_REMOVED lines=92> */
.L_x_2112:
[----:B------:R-:W-:Y:S05]  /*c670*/  BSYNC B0 ;  /* 0x0000000000007941 */ /* 0x000fea0003800000 */
.L_x_2111:
[C---:B------:R-:W-:Y:S04]  /*c680*/  LEA R2, P0, R76.reuse, R124, 0x1 ;  /* 0x0000007c4c027211 */ /* 0x040fe800078008ff */
[----:B------:R-:W-:Y:S05]  /*c690*/  LEA.HI.X R3, R76, R125, R75, 0x1, P0 ;  /* 0x0000007d4c037211 */ /* 0x000fea00000f0c4b */
[----:B-----5:R2:W-:Y:S04]  /*c6a0*/  ST.E.128 [R2.64], R24 ;  /* 0x0000001802007985 */ /* 0x0205e8000c101d06 */
.L_x_2110:
[----:B------:R-:W-:Y:S05]  /*c6b0*/  BSYNC B1 ;  /* 0x0000000000017941 */ /* 0x000fea0003800000 */
.L_x_2109:
        /* <DEDUP_REMOVED lines=92> */
.L_x_2116:
[----:B------:R-:W-:Y:S05]  /*cc80*/  BSYNC B0 ;  /* 0x0000000000007941 */ /* 0x000fea0003800000 */
.L_x_2115:
[C---:B------:R-:W-:Y:S04]  /*cc90*/  LEA R2, P0, R70.reuse, R124, 0x1 ;  /* 0x0000007c46027211 */ /* 0x040fe800078008ff */
[----:B------:R-:W-:Y:S05]  /*cca0*/  LEA.HI.X R3, R70, R125, R69, 0x1, P0 ;  /* 0x0000007d46037211 */ /* 0x000fea00000f0c45 */
[----:B-----5:R2:W-:Y:S04]  /*ccb0*/  ST.E.128 [R2.64], R24 ;  /* 0x0000001802007985 */ /* 0x0205e8000c101d06 */
.L_x_2114:
[----:B------:R-:W-:Y:S05]  /*ccc0*/  BSYNC B1 ;  /* 0x0000000000017941 */ /* 0x000fea0003800000 */
.L_x_2113:
        /* <DEDUP_REMOVED lines=14> */
[----:B------:R-:W-:Y:S01]  /*cdb0*/  IMAD.U32 R29, R24, 0x10000, RZ ;  /* 0x00010000181d7824 */ /* 0x000fe200078e00ff */
[----:B------:R-:W-:Y:S01]  /*cdc0*/  SHF.L.U32 R33, R26, 0x10, RZ ;  /* 0x000000101a217819 */ /* 0x000fe200000006ff */
[C---:B------:R-:W-:Y:S01]  /*cdd0*/  IMAD.U32 R31, R25.reuse, 0x10000, RZ ;  /* 0x00010000191f7824 */ /* 0x040fe200078e00ff */
[----:B------:R-:W-:Y:S01]  /*cde0*/  ISETP.GE.AND P1, PT, R10, R0, PT ;  /* 0x000000000a00720c */ /* 0x000fe20003f26270 */
[--C-:B------:R-:W-:Y:S01]  /*cdf0*/  IMAD.MOV.U32 R3, RZ, RZ, R0.reuse ;  /* 0x000000ffff037224 */ /* 0x100fe200078e0000 */
[----:B------:R-:W-:Y:S02]  /*ce00*/  LOP3.LUT R34, R26, 0xffff0000, RZ, 0xc0, !PT ;  /* 0xffff00001a227812 */ /* 0x000fe400078ec0ff */
[----:B------:R-:W-:Y:S02]  /*ce10*/  LOP3.LUT R30, R24, 0xffff0000, RZ, 0xc0, !PT ;  /* 0xffff0000181e7812 */ /* 0x000fe400078ec0ff */
[----:B------:R-:W-:Y:S07]  /*ce20*/  LOP3.LUT R32, R25, 0xffff0000, RZ, 0xc0, !PT ;  /* 0xffff000019207812 */ /* 0x000fee00078ec0ff */
[----:B------:R-:W-:Y:S01]  /*ce30*/  @P1 IADD3 R3, -R0, RZ, RZ ;  /* 0x000000ff00031210 */ /* 0x000fe20007ffe1ff */
[----:B------:R-:W-:Y:S03]  /*ce40*/  @P1 IMAD.MOV R8, RZ, RZ, -R0 ;  /* 0x000000ffff081224 */ /* 0x000fe600078e0a00 */
[C---:B------:R-:W-:Y:S02]  /*ce50*/  LEA R2, P0, R3.reuse, R4, 0x1 ;  /* 0x0000000403027211 */ /* 0x040fe400078008ff */
[----:B------:R-:W-:Y:S02]  /*ce60*/  IADD3 R15, P2, R140, R8, RZ ;  /* 0x000000088c0f7210 */ /* 0x000fe40007f5e0ff */
[----:B------:R-:W-:Y:S02]  /*ce70*/  LEA.HI.X.SX32 R3, R3, R5, 0x1, P0 ;  /* 0x0000000503037211 */ /* 0x000fe400000f0eff */
[C---:B------:R-:W-:Y:S02]  /*ce80*/  LEA R188, P0, R15.reuse, R121, 0x1 ;  /* 0x000000790fbc7211 */ /* 0x040fe400078008ff */
        /* <DEDUP_REMOVED lines=63> */
.L_x_2118:
[----:B------:R-:W-:Y:S05]  /*d280*/  BSYNC B0 ;  /* 0x0000000000007941 */ /* 0x000fea0003800000 */
.L_x_2117:
[C---:B------:R-:W-:Y:S04]  /*d290*/  LEA R2, P0, R68.reuse, R124, 0x1 ;  /* 0x0000007c44027211 */ /* 0x040fe800078008ff */
[----:B------:R-:W-:Y:S05]  /*d2a0*/  LEA.HI.X R3, R68, R125, R67, 0x1, P0 ;  /* 0x0000007d44037211 */ /* 0x000fea00000f0c43 */
[----:B-----5:R2:W-:Y:S04]  /*d2b0*/  ST.E.128 [R2.64], R24 ;  /* 0x0000001802007985 */ /* 0x0205e8000c101d06 */
.L_x_2104:
[----:B------:R-:W-:Y:S05]  /*d2c0*/  BSYNC B2 ;  /* 0x0000000000027941 */ /* 0x000fea0003800000 */
.L_x_2103:
[----:B-1----:R-:W-:Y:S01]  /*d2d0*/  MOV R5, R122 ;  /* 0x0000007a00057202 */ /* 0x002fe20000000f00 */
[----:B------:R-:W3:Y:S01]  /*d2e0*/  LD.E R0, [R20.64+0xd0] ;  /* 0x0000d00614007980 */ /* 0x000ee2000c101900 */
[----:B--2---:R-:W-:Y:S01]  /*d2f0*/  MOV R3, R120 ;  /* 0x0000007800037202 */ /* 0x004fe20000000f00 */
[----:B------:R-:W-:Y:S02]  /*d300*/  IMAD.MOV.U32 R4, RZ, RZ, R123 ;  /* 0x000000ffff047224 */ /* 0x000fe400078e007b */
[----:B------:R-:W-:Y:S02]  /*d310*/  IMAD.MOV.U32 R2, RZ, RZ, R121 ;  /* 0x000000ffff027224 */ /* 0x000fe400078e0079 */
[----:B---3--:R-:W-:Y:S05]  /*d320*/  IMAD.U32 R0, R0, -0x20, RZ ;  /* 0xffffffe000007824 */ /* 0x008fea00078e00ff */
[C---:B------:R-:W-:Y:S02]  /*d330*/  LEA R123, P1, R0.reuse, R4, 0x1 ;  /* 0x00000004007b7211 */ /* 0x040fe400078208ff */
[C---:B------:R-:W-:Y:S02]  /*d340*/  LEA R121, P0, R0.reuse, R2, 0x1 ;  /* 0x0000000200797211 */ /* 0x040fe400078008ff */
[C---:B------:R-:W-:Y:S02]  /*d350*/  LEA.HI.X.SX32 R122, R0.reuse, R5, 0x1, P1 ;  /* 0x00000005007a7211 */ /* 0x040fe400008f0eff */
[----:B------:R-:W-:Y:S01]  /*d360*/  LEA.HI.X.SX32 R120, R0, R3, 0x1, P0 ;  /* 0x0000000300787211 */ /* 0x000fe200000f0eff */
[----:B------:R-:W-:-:S05]  /*d370*/  BRA `(.L_x_2054) ;  /* 0x000007f000007947 */ /* 0x000fca0003800000 */
.L_x_2020:
[----:B------:R-:W-:Y:S01]  /*d380*/  BSSY B0, `(.L_x_2119) ;  /* 0x0000016000007945 */ /* 0x000fe20003800000 */
[----:B------:R-:W-:-:S05]  /*d390*/  @!P2 BRA `(.L_x_2120) ;  /* 0x000001400000a947 */ /* 0x000fca0003800000 */
[----:B------:R-:W-:Y:S02]  /*d3a0*/  ISETP.NE.AND P1, PT, R157, RZ, PT ;  /* 0x000000ff9d00720c */ /* 0x000fe40003f25270 */
[----:B------:R-:W-:Y:S11]  /*d3b0*/  ISETP.NE.AND P0, PT, R155, RZ, PT ;  /* 0x000000ff9b00720c */ /* 0x000ff60003f05270 */
[--C-:B-1----:R-:W-:Y:S02]  /*d3c0*/  @P1 IMAD.MOV.U32 R2, RZ, RZ, R119.reuse ;  /* 0x000000ffff021224 */ /* 0x102fe400078e0077 */
[--C-:B------:R-:W-:Y:S05]  /*d3d0*/  @P1 IMAD.MOV.U32 R3, RZ, RZ, R118.reuse ;  /* 0x000000ffff031224 */ /* 0x100fea00078e0076 */
[----:B------:R1:W2:Y:S02]  /*d3e0*/  @P1 LD.E.128 R4, [R2.64] ;  /* 0x0000000602041980 */ /* 0x0002a4000c101d00 */
[----:B-1----:R-:W-:Y:S01]  /*d3f0*/  @P0 MOV R2, R119 ;  /* 0x0000007700020202 */ /* 0x002fe20000000f00 */
[----:B------:R-:W-:Y:S01]  /*d400*/  @P0 IMAD.MOV.U32 R3, RZ, RZ, R118 ;  /* 0x000000ffff030224 */ /* 0x000fe200078e0076 */
[----:B--2---:R1:W-:Y:S01]  /*d410*/  @P1 ST.E.128 [R124.64], R4 ;  /* 0x000000047c001985 */ /* 0x0043e2000c101d06 */
[----:B------:R-:W-:Y:S03]  /*d420*/  ISETP.NE.AND P1, PT, R153, RZ, PT ;  /* 0x000000ff9900720c */ /* 0x000fe60003f25270 */
[----:B-1----:R1:W2:Y:S10]  /*d430*/  @P0 LD.E.128 R4, [R2.64+0x80] ;  /* 0x0000800602040980 */ /* 0x0022b4000c101d00 */
[--C-:B-1----:R-:W-:Y:S01]  /*d440*/  @P1 IMAD.MOV.U32 R2, RZ, RZ, R119.reuse ;  /* 0x000000ffff021224 */ /* 0x102fe200078e0077 */
[-C--:B------:R-:W-:Y:S01]  /*d450*/  @P1 MOV R3, R118.reuse ;  /* 0x0000007600031202 */ /* 0x080fe20000000f00 */
[----:B--2---:R1:W-:Y:S01]  /*d460*/  @P0 ST.E.128 [R124.64+0x80], R4 ;  /* 0x000080047c000985 */ /* 0x0043e2000c101d06 */
[----:B------:R-:W-:Y:S03]  /*d470*/  ISETP.NE.AND P0, PT, R151, RZ, PT ;  /* 0x000000ff9700720c */ /* 0x000fe60003f05270 */
[----:B-1----:R1:W2:Y:S10]  /*d480*/  @P1 LD.E.128 R4, [R2.64+0x100] ;  /* 0x0001000602041980 */ /* 0x0022b4000c101d00 */
[----:B-1----:R-:W-:Y:S01]  /*d490*/  @P0 IMAD.MOV.U32 R2, RZ, RZ, R119 ;  /* 0x000000ffff020224 */ /* 0x002fe200078e0077 */
[----:B------:R-:W-:Y:S01]  /*d4a0*/  @P0 MOV R3, R118 ;  /* 0x0000007600030202 */ /* 0x000fe20000000f00 */
[----:B--2---:R1:W-:Y:S04]  /*d4b0*/  @P1 ST.E.128 [R124.64+0x100], R4 ;  /* 0x000100047c001985 */ /* 0x0043e8000c101d06 */
[----:B-1----:R-:W2:Y:S04]  /*d4c0*/  @P0 LD.E.128 R4, [R2.64+0x180] ;  /* 0x0001800602040980 */ /* 0x002ea8000c101d00 */
[----:B--2---:R1:W-:Y:S02]  /*d4d0*/  @P0 ST.E.128 [R124.64+0x180], R4 ;  /* 0x000180047c000985 */ /* 0x0043e4000c101d06 */
.L_x_2120:
[----:B------:R-:W-:Y:S05]  /*d4e0*/  BSYNC B0 ;  /* 0x0000000000007941 */ /* 0x000fea0003800000 */
.L_x_2119:
        /* <DEDUP_REMOVED lines=9> */
[-C--:B------:R-:W-:Y:S02]  /*d580*/  @P3 LEA.HI.X R5, R89, R118.reuse, R88, 0x1, P0 ;  /* 0x0000007659053211 */ /* 0x080fe400000f0c58 */
[----:B------:R-:W-:Y:S02]  /*d590*/  @P3 LEA.HI.X R23, R237, R125, R238, 0x1, P1 ;  /* 0x0000007ded173211 */ /* 0x000fe400008f0cee */
[C---:B------:R-:W-:Y:S02]  /*d5a0*/  @P2 LEA R2, P0, R91.reuse, R119, 0x1 ;  /* 0x000000775b022211 */ /* 0x040fe400078008ff */
[----:B------:R-:W2:Y:S02]  /*d5b0*/  @P3 LD.E.128 R4, [R4.64] ;  /* 0x0000000604043980 */ /* 0x000ea4000c101d00 */
[----:B------:R-:W-:Y:S02]  /*d5c0*/  @P2 LEA.HI.X R3, R91, R118, R90, 0x1, P0 ;  /* 0x000000765b032211 */ /* 0x000fe400000f0c5a */
[----:B--2---:R1:W-:Y:S01]  /*d5d0*/  @P3 ST.E.128 [R22.64], R4 ;  /* 0x0000000416003985 */ /* 0x0043e2000c101d06 */
[----:B------:R-:W-:Y:S03]  /*d5e0*/  ISETP.NE.AND P3, PT, R153, RZ, PT ;  /* 0x000000ff9900720c */ /* 0x000fe60003f65270 */
[----:B-1----:R1:W2:Y:S01]  /*d5f0*/  @P2 LD.E.128 R4, [R2.64] ;  /* 0x0000000602042980 */ /* 0x0022a2000c101d00 */
[C---:B------:R-:W-:Y:S04]  /*d600*/  @P2 LEA R22, P1, R84.reuse, R124, 0x1 ;  /* 0x0000007c54162211 */ /* 0x040fe800078208ff */
[----:B------:R-:W-:Y:S02]  /*d610*/  @P2 LEA.HI.X R23, R84, R125, R83, 0x1, P1 ;  /* 0x0000007d54172211 */ /* 0x000fe400008f0c53 */
[----:B------:R-:W-:Y:S03]  /*d620*/  ISETP.NE.AND P1, PT, R151, RZ, PT ;  /* 0x000000ff9700720c */ /* 0x000fe60003f25270 */
[C---:B-1----:R-:W-:Y:S04]  /*d630*/  @P3 LEA R2, P0, R95.reuse, R119, 0x1 ;  /* 0x000000775f023211 */ /* 0x042fe800078008ff */
[----:B------:R-:W-:Y:S01]  /*d640*/  @P3 LEA.HI.X R3, R95, R118, R94, 0x1, P0 ;  /* 0x000000765f033211 */ /* 0x000fe200000f0c5e */
[----:B--2---:R1:W-:Y:S04]  /*d650*/  @P2 ST.E.128 [R22.64], R4 ;  /* 0x0000000416002985 */ /* 0x0043e8000c101d06 */
[----:B-1----:R1:W2:Y:S01]  /*d660*/  @P3 LD.E.128 R4, [R2.64] ;  /* 0x0000000602043980 */ /* 0x0022a2000c101d00 */
[C---:B------:R-:W-:Y:S04]  /*d670*/  @P3 LEA R22, P2, R80.reuse, R124, 0x1 ;  /* 0x0000007c50163211 */ /* 0x040fe800078408ff */
[----:B------:R-:W-:Y:S02]  /*d680*/  @P3 LEA.HI.X R23, R80, R125, R79, 0x1, P2 ;  /* 0x0000007d50173211 */ /* 0x000fe400010f0c4f */
[C---:B-1----:R-:W-:Y:S04]  /*d690*/  @P1 LEA R2, P0, R103.reuse, R119, 0x1 ;  /* 0x0000007767021211 */ /* 0x042fe800078008ff */
[----:B------:R-:W-:Y:S01]  /*d6a0*/  @P1 LEA.HI.X R3, R103, R118, R102, 0x1, P0 ;  /* 0x0000007667031211 */ /* 0x000fe200000f0c66 */
[----:B--2---:R1:W-:Y:S04]  /*d6b0*/  @P3 ST.E.128 [R22.64], R4 ;  /* 0x0000000416003985 */ /* 0x0043e8000c101d06 */
[----:B-1----:R1:W2:Y:S02]  /*d6c0*/  @P1 LD.E.128 R4, [R2.64] ;  /* 0x0000000602041980 */ /* 0x0022a4000c101d00 */
[C---:B-1----:R-:W-:Y:S04]  /*d6d0*/  @P1 LEA R2, P0, R74.reuse, R124, 0x1 ;  /* 0x0000007c4a021211 */ /* 0x042fe800078008ff */
[----:B------:R-:W-:Y:S05]  /*d6e0*/  @P1 LEA.HI.X R3, R74, R125, R73, 0x1, P0 ;  /* 0x0000007d4a031211 */ /* 0x000fea00000f0c49 */
[----:B--2---:R1:W-:Y:S04]  /*d6f0*/  @P1 ST.E.128 [R2.64], R4 ;  /* 0x0000000402001985 */ /* 0x0043e8000c101d06 */
.L_x_2122:
[----:B------:R-:W-:Y:S05]  /*d700*/  BSYNC B0 ;  /* 0x0000000000007941 */ /* 0x000fea0003800000 */
.L_x_2121:
        /* <DEDUP_REMOVED lines=33> */
.L_x_2124:
[----:B------:R-:W-:Y:S05]  /*d920*/  BSYNC B0 ;  /* 0x0000000000007941 */ /* 0x000fea0003800000 */
.L_x_2123:
[C---:B------:R-:W-:Y:S04]  /*d930*/  ISETP.GE.AND P0, PT, R152.reuse, R186, PT ;  /* 0x000000ba9800720c */ /* 0x040fe80003f06270 */
[----:B------:R-:W-:Y:S11]  /*d940*/  ISETP.GE.AND P0, PT, R152, R164, !P0 ;  /* 0x000000a49800720c */ /* 0x000ff60004706270 */
[----:B------:R-:W-:Y:S02]  /*d950*/  @!UPT UIADD3 URZ, URZ, URZ, URZ ;  /* 0x0000003f3f3ff290 */ /* 0x000fe4000fffe03f */
[----:B------:R-:W-:-:S05]  /*d960*/  @!P0 BRA `(.L_x_2054) ;  /* 0x0000020000008947 */ /* 0x000fca0003800000 */
[----:B------:R-:W-:Y:S02]  /*d970*/  ISETP.NE.AND P1, PT, R157, RZ, PT ;  /* 0x000000ff9d00720c */ /* 0x000fe40003f25270 */
[----:B------:R-:W-:Y:S02]  /*d980*/  ISETP.NE.AND P2, PT, R155, RZ, PT ;  /* 0x000000ff9b00720c */ /* 0x000fe40003f45270 */
[----:B------:R-:W-:Y:S09]  /*d990*/  ISETP.NE.AND P3, PT, R153, RZ, PT ;  /* 0x000000ff9900720c */ /* 0x000ff20003f65270 */
[----:B-1----:R-:W-:Y:S02]  /*d9a0*/  @P1 IMAD.MOV.U32 R2, RZ, RZ, R119 ;  /* 0x000000ffff021224 */ /* 0x002fe400078e0077 */
[----:B------:R-:W-:Y:S02]  /*d9b0*/  @P1 IMAD.MOV.U32 R3, RZ, RZ, R118 ;  /* 0x000000ffff031224 */ /* 0x000fe400078e0076 */
[----:B------:R-:W-:Y:S02]  /*d9c0*/  @P1 IMAD R0, R183, 0x60, RZ ;  /* 0x00000060b7001824 */ /* 0x000fe400078e02ff */
[----:B------:R-:W-:Y:S04]  /*d9d0*/  @P1 IMAD.WIDE.U32 R2, R182, 0x60, R2 ;  /* 0x00000060b6021825 */ /* 0x000fe800078e0002 */
[----:B------:R-:W-:Y:S02]  /*d9e0*/  @P1 IMAD.IADD R3, R3, 0x1, R0 ;  /* 0x0000000103031824 */ /* 0x000fe400078e0200 */
[----:B------:R-:W-:Y:S03]  /*d9f0*/  @P1 IMAD.WIDE.U32 R22, R48, 0x60, R124 ;  /* 0x0000006030161825 */ /* 0x000fe600078e007c */
[----:B------:R1:W2:Y:S01]  /*da00*/  @P1 LD.E.128 R4, [R2.64] ;  /* 0x0000000602041980 */ /* 0x0002a2000c101d00 */
[----:B------:R-:W-:Y:S04]  /*da10*/  @P1 IMAD R0, R49, 0x60, RZ ;  /* 0x0000006031001824 */ /* 0x000fe800078e02ff */
[----:B------:R-:W-:Y:S01]  /*da20*/  @P1 IMAD.IADD R23, R23, 0x1, R0 ;  /* 0x0000000117171824 */ /* 0x000fe200078e0200 */
[C---:B-1----:R-:W-:Y:S04]  /*da30*/  @P2 LEA R2, P0, R101.reuse, R119, 0x1 ;  /* 0x0000007765022211 */ /* 0x042fe800078008ff */
[----:B------:R-:W-:Y:S01]  /*da40*/  @P2 LEA.HI.X R3, R101, R118, R100, 0x1, P0 ;  /* 0x0000007665032211 */ /* 0x000fe200000f0c64 */
[----:B--2---:R1:W-:Y:S04]  /*da50*/  @P1 ST.E.128 [R22.64], R4 ;  /* 0x0000000416001985 */ /* 0x0043e8000c101d06 */
[----:B-1----:R1:W2:Y:S01]  /*da60*/  @P2 LD.E.128 R4, [R2.64] ;  /* 0x0000000602042980 */ /* 0x0022a2000c101d00 */
[C---:B------:R-:W-:Y:S04]  /*da70*/  @P2 LEA R22, P1, R76.reuse, R124, 0x1 ;  /* 0x0000007c4c162211 */ /* 0x040fe800078208ff */
[----:B------:R-:W-:Y:S02]  /*da80*/  @P2 LEA.HI.X R23, R76, R125, R75, 0x1, P1 ;  /* 0x0000007d4c172211 */ /* 0x000fe400008f0c4b */
[----:B------:R-:W-:Y:S02]  /*da90*/  ISETP.NE.AND P1, PT, R151, RZ, PT ;  /* 0x000000ff9700720c */ /* 0x000fe40003f25270 */
        /* <DEDUP_REMOVED lines=13> */
.L_x_2054:
[----:B------:R-:W-:Y:S05]  /*db70*/  BSYNC B3 ;  /* 0x0000000000037941 */ /* 0x000fea0003800000 */
.L_x_2019:
[----:B------:R-:W-:Y:S01]  /*db80*/  ISETP.NE.U32.AND P1, PT, R248, RZ, PT ;  /* 0x000000fff800720c */ /* 0x000fe20003f25070 */
[----:B------:R-:W2:Y:S01]  /*db90*/  LD.E R0, [R20.64+0x128] ;  /* 0x0001280614007980 */ /* 0x000ea2000c101900 */
[----:B-1----:R-:W-:Y:S01]  /*dba0*/  IMAD.MOV.U32 R2, RZ, RZ, R119 ;  /* 0x000000ffff027224 */ /* 0x002fe200078e0077 */
[----:B------:R-:W-:Y:S01]  /*dbb0*/  BSSY B0, `(.L_x_2125) ;  /* 0x0000062000007945 */ /* 0x000fe20003800000 */
[----:B------:R-:W-:Y:S01]  /*dbc0*/  ISETP.NE.AND.EX P1, PT, R249, RZ, PT, P1 ;  /* 0x000000fff900720c */ /* 0x000fe20003f25310 */
[----:B------:R-:W-:Y:S02]  /*dbd0*/  IMAD.MOV.U32 R3, RZ, RZ, R118 ;  /* 0x000000ffff037224 */ /* 0x000fe400078e0076 */
[----:B--2---:R-:W-:Y:S05]  /*dbe0*/  IMAD.U32 R0, R0, -0x40, RZ ;  /* 0xffffffc000007824 */ /* 0x004fea00078e00ff */
[C---:B------:R-:W-:Y:S04]  /*dbf0*/  LEA R119, P0, R0.reuse, R2, 0x1 ;  /* 0x0000000200777211 */ /* 0x040fe800078008ff */
[----:B------:R-:W-:Y:S01]  /*dc00*/  LEA.HI.X.SX32 R118, R0, R3, 0x1, P0 ;  /* 0x0000000300767211 */ /* 0x000fe200000f0eff */
[----:B------:R-:W-:-:S05]  /*dc10*/  @!P1 BRA `(.L_x_2126) ;  /* 0x0000051000009947 */ /* 0x000fca0003800000 */
[----:B------:R-:W-:Y:S04]  /*dc20*/  IADD3 R0, R9, -0x1, RZ ;  /* 0xffffffff09007810 */ /* 0x000fe80007ffe0ff */
[----:B------:R-:W-:Y:S11]  /*dc30*/  ISETP.GT.AND P0, PT, R0, R87, PT ;  /* 0x000000570000720c */ /* 0x000ff60003f04270 */
[----:B------:R-:W-:Y:S02]  /*dc40*/  @!UPT UIADD3 URZ, URZ, URZ, URZ ;  /* 0x0000003f3f3ff290 */ /* 0x000fe4000fffe03f */
[----:B------:R-:W-:-:S05]  /*dc50*/  @!P0 BRA `(.L_x_2127) ;  /* 0x0000057000008947 */ /* 0x000fca0003800000 */
[----:B------:R-:W2:Y:S01]  /*dc60*/  LD.E R3, [R20.64+0x170] ;  /* 0x0001700614037980 */ /* 0x000ea2000c101900 */
[----:B------:R-:W-:Y:S02]  /*dc70*/  IADD3 R0, R14, -0x80, RZ ;  /* 0xffffff800e007810 */ /* 0x000fe40007ffe0ff */
[----:B------:R-:W-:Y:S01]  /*dc80*/  IABS R8, R13 ;  /* 0x0000000d00087213 */ /* 0x000fe20000000000 */
[----:B------:R-:W3:Y:S01]  /*dc90*/  LD.E.64 R26, [R20.64+0x40] ;  /* 0x00004006141a7980 */ /* 0x000ee2000c101b00 */
[----:B------:R-:W-:Y:S05]  /*dca0*/  IABS R6, R0 ;  /* 0x0000000000067213 */ /* 0x000fea0000000000 */
[----:B------:R-:W4:Y:S06]  /*dcb0*/  LD.E.64 R24, [R20.64+0x20] ;  /* 0x0000200614187980 */ /* 0x000f2c000c101b00 */
[----:B------:R-:W3:Y:S01]  /*dcc0*/  LD.E.64 R22, [R20.64+0x28] ;  /* 0x0000280614167980 */ /* 0x000ee2000c101b00 */
[-C--:B--2---:R-:W-:Y:S02]  /*dcd0*/  IABS R2, R3.reuse ;  /* 0x0000000300027213 */ /* 0x084fe40000000000 */
[----:B------:R-:W-:Y:S02]  /*dce0*/  IABS R7, R3 ;  /* 0x0000000300077213 */ /* 0x000fe40000000000 */
[----:B------:R-:W1:Y:S03]  /*dcf0*/  I2F.RP R4, R2 ;  /* 0x0000000200047306 */ /* 0x000e660000209400 */
[----:B------:R-:W-:Y:S07]  /*dd00*/  IMAD.MOV R7, RZ, RZ, -R7 ;  /* 0x000000ffff077224 */ /* 0x000fee00078e0a07 */
[----:B-1----:R-:W1:Y:S02]  /*dd10*/  MUFU.RCP R4, R4 ;  /* 0x0000000400047308 */ /* 0x002e640000001000 */
[----:B-1----:R-:W-:Y:S08]  /*dd20*/  IADD3 R4, R4, 0xffffffe, RZ ;  /* 0x0ffffffe04047810 */ /* 0x002ff00007ffe0ff */
[----:B------:R-:W1:Y:S02]  /*dd30*/  F2I.FTZ.U32.TRUNC.NTZ R5, R4 ;  /* 0x0000000400057305 */ /* 0x000e64000021f000 */
[--C-:B-1----:R-:W-:Y:S04]  /*dd40*/  IMAD.MOV R4, RZ, RZ, -R5.reuse ;  /* 0x000000ffff047224 */ /* 0x102fe800078e0a05 */
[----:B------:R-:W-:Y:S02]  /*dd50*/  IMAD R14, R4, R2, RZ ;  /* 0x00000002040e7224 */ /* 0x000fe400078e02ff */
[----:B------:R-:W-:Y:S04]  /*dd60*/  IMAD.MOV.U32 R4, RZ, RZ, RZ ;  /* 0x000000ffff047224 */ /* 0x000fe800078e00ff */
[----:B------:R-:W-:Y:S06]  /*dd70*/  IMAD.HI.U32 R5, R5, R14, R4 ;  /* 0x0000000e05057227 */ /* 0x000fec00078e0004 */
[C---:B------:R-:W-:Y:S04]  /*dd80*/  IMAD.HI.U32 R4, R5.reuse, R6, RZ ;  /* 0x0000000605047227 */ /* 0x040fe800078e00ff */
[----:B------:R-:W-:Y:S04]  /*dd90*/  IMAD.HI.U32 R5, R5, R8, RZ ;  /* 0x0000000805057227 */ /* 0x000fe800078e00ff */
[-C--:B------:R-:W-:Y:S02]  /*dda0*/  IMAD R6, R4, R7.reuse, R6 ;  /* 0x0000000704067224 */ /* 0x080fe400078e0206 */
[C---:B------:R-:W-:Y:S03]  /*ddb0*/  IMAD R8, R5.reuse, R7, R8 ;  /* 0x0000000705087224 */ /* 0x040fe600078e0208 */
        /* <DEDUP_REMOVED lines=14> */
[----:B------:R-:W-:Y:S02]  /*dea0*/  LOP3.LUT R2, RZ, R3, RZ, 0x33, !PT ;  /* 0x00000003ff027212 */ /* 0x000fe400078e33ff */
[----:B------:R-:W-:Y:S02]  /*deb0*/  @P5 IADD3 R5, R5, 0x1, RZ ;  /* 0x0000000105055810 */ /* 0x000fe40007ffe0ff */
[----:B------:R-:W-:Y:S01]  /*dec0*/  IADD3 R0, -R13, R0, RZ ;  /* 0x000000000d007210 */ /* 0x000fe20007ffe1ff */
[----:B------:R-:W-:Y:S02]  /*ded0*/  @!P1 IMAD.MOV R4, RZ, RZ, -R4 ;  /* 0x000000ffff049224 */ /* 0x000fe400078e0a04 */
[----:B------:R-:W-:Y:S03]  /*dee0*/  @!P2 IMAD.MOV R5, RZ, RZ, -R5 ;  /* 0x000000ffff05a224 */ /* 0x000fe600078e0a05 */
[C---:B------:R-:W-:Y:S02]  /*def0*/  SEL R4, R2.reuse, R4, !P0 ;  /* 0x0000000402047207 */ /* 0x040fe40004000000 */
[----:B------:R-:W-:Y:S02]  /*df00*/  SEL R2, R2, R5, !P0 ;  /* 0x0000000502027207 */ /* 0x000fe40004000000 */
[-C--:B------:R-:W-:Y:S02]  /*df10*/  LEA R14, P1, R4, R248.reuse, 0x2 ;  /* 0x000000f8040e7211 */ /* 0x080fe400078210ff */
[----:B------:R-:W-:Y:S02]  /*df20*/  LEA R6, P0, R2, R248, 0x2 ;  /* 0x000000f802067211 */ /* 0x000fe400078010ff */
[-C--:B------:R-:W-:Y:S02]  /*df30*/  LEA.HI.X.SX32 R15, R4, R249.reuse, 0x2, P1 ;  /* 0x000000f9040f7211 */ /* 0x080fe400008f16ff */
[C---:B------:R-:W-:Y:S01]  /*df40*/  LEA.HI.X.SX32 R7, R2.reuse, R249, 0x2, P0 ;  /* 0x000000f902077211 */ /* 0x040fe200000f16ff */
[----:B------:R-:W-:Y:S02]  /*df50*/  IMAD.IADD R2, R2, 0x1, -R4 ;  /* 0x0000000102027824 */ /* 0x000fe400078e0a04 */
[----:B------:R1:W2:Y:S02]  /*df60*/  LD.E R5, [R14.64] ;  /* 0x000000060e057980 */ /* 0x0002a4000c101900 */
[----:B------:R-:W-:Y:S02]  /*df70*/  IMAD R0, R2, R3, R0 ;  /* 0x0000000302007224 */ /* 0x000fe400078e0200 */
[----:B------:R-:W2:Y:S02]  /*df80*/  LD.E R6, [R6.64] ;  /* 0x0000000606067980 */ /* 0x000ea4000c101900 */
[-C--:B---3--:R-:W-:Y:S01]  /*df90*/  IMAD R4, R27, R0.reuse, RZ ;  /* 0x000000001b047224 */ /* 0x088fe200078e02ff */
[----:B------:R-:W-:Y:S01]  /*dfa0*/  SHF.R.S32.HI R2, RZ, 0x1f, R0 ;  /* 0x0000001fff027819 */ /* 0x000fe20000011400 */
[C---:B------:R-:W-:Y:S04]  /*dfb0*/  IMAD.WIDE.U32 R28, R26.reuse, R0, RZ ;  /* 0x000000001a1c7225 */ /* 0x040fe800078e00ff */
[----:B------:R-:W-:Y:S01]  /*dfc0*/  IMAD R4, R26, R2, R4 ;  /* 0x000000021a047224 */ /* 0x000fe200078e0204 */
[----:B-1----:R-:W3:Y:S01]  /*dfd0*/  LD.E.64 R14, [R20.64+0x38] ;  /* 0x00003806140e7980 */ /* 0x002ee2000c101b00 */
[----:B--2---:R-:W-:Y:S04]  /*dfe0*/  IMAD.IADD R6, R5, 0x1, -R6 ;  /* 0x0000000105067824 */ /* 0x004fe800078e0a06 */
[-C--:B----4-:R-:W-:Y:S01]  /*dff0*/  IMAD R3, R25, R6.reuse, RZ ;  /* 0x0000000619037224 */ /* 0x090fe200078e02ff */
[----:B------:R-:W-:Y:S01]  /*e000*/  SHF.R.S32.HI R5, RZ, 0x1f, R6 ;  /* 0x0000001fff057819 */ /* 0x000fe20000011406 */
[C---:B------:R-:W-:Y:S04]  /*e010*/  IMAD.WIDE.U32 R26, R24.reuse, R6, RZ ;  /* 0x00000006181a7225 */ /* 0x040fe800078e00ff */
[----:B------:R-:W-:Y:S01]  /*e020*/  IMAD R3, R24, R5, R3 ;  /* 0x0000000518037224 */ /* 0x000fe200078e0203 */
[----:B------:R-:W-:Y:S01]  /*e030*/  MOV R24, R28 ;  /* 0x0000001c00187202 */ /* 0x000fe20000000f00 */
[----:B------:R-:W-:Y:S02]  /*e040*/  IMAD.IADD R25, R29, 0x1, R4 ;  /* 0x000000011d197824 */ /* 0x000fe400078e0204 */
[----:B------:R-:W-:Y:S02]  /*e050*/  IMAD.IADD R27, R27, 0x1, R3 ;  /* 0x000000011b1b7824 */ /* 0x000fe400078e0203 */
[----:B------:R-:W-:Y:S04]  /*e060*/  IMAD.WIDE.U32 R24, R6, R22, R24 ;  /* 0x0000001606187225 */ /* 0x000fe800078e0018 */
[----:B------:R-:W-:Y:S01]  /*e070*/  IMAD R6, R23, R6, RZ ;  /* 0x0000000617067224 */ /* 0x000fe200078e02ff */
[----:B------:R-:W-:Y:S01]  /*e080*/  LEA R127, P1, R24, R127, 0x1 ;  /* 0x0000007f187f7211 */ /* 0x000fe200078208ff */
[----:B---3--:R-:W-:Y:S02]  /*e090*/  IMAD R3, R15, R0, RZ ;  /* 0x000000000f037224 */ /* 0x008fe400078e02ff */
        /* <DEDUP_REMOVED lines=9> */
.L_x_2126:
[----:B------:R-:W2:Y:S01]  /*e130*/  LD.E R2, [R20.64+0x40] ;  /* 0x0000400614027980 */ /* 0x000ea2000c101900 */
[----:B------:R-:W-:Y:S02]  /*e140*/  IMAD.MOV.U32 R4, RZ, RZ, R127 ;  /* 0x000000ffff047224 */ /* 0x000fe400078e007f */
[----:B------:R-:W-:Y:S01]  /*e150*/  IMAD.MOV.U32 R5, RZ, RZ, R126 ;  /* 0x000000ffff057224 */ /* 0x000fe200078e007e */
[----:B------:R-:W3:Y:S02]  /*e160*/  LD.E R0, [R20.64+0x38] ;  /* 0x0000380614007980 */ /* 0x000ee4000c101900 */
[----:B---3--:R-:W-:Y:S02]  /*e170*/  IMAD.U32 R0, R0, -0x40, RZ ;  /* 0xffffffc000007824 */ /* 0x008fe400078e00ff */
[----:B--2---:R-:W-:Y:S03]  /*e180*/  IMAD.U32 R2, R2, -0x40, RZ ;  /* 0xffffffc002027824 */ /* 0x004fe600078e00ff */
[----:B------:R-:W-:Y:S02]  /*e190*/  LEA R124, P0, R0, R124, 0x1 ;  /* 0x0000007c007c7211 */ /* 0x000fe400078008ff */
[----:B------:R-:W-:Y:S02]  /*e1a0*/  LEA R127, P1, R2, R4, 0x1 ;  /* 0x00000004027f7211 */ /* 0x000fe400078208ff */
[----:B------:R-:W-:Y:S02]  /*e1b0*/  LEA.HI.X.SX32 R125, R0, R125, 0x1, P0 ;  /* 0x0000007d007d7211 */ /* 0x000fe400000f0eff */
[----:B------:R-:W-:Y:S04]  /*e1c0*/  LEA.HI.X.SX32 R126, R2, R5, 0x1, P1 ;  /* 0x00000005027e7211 */ /* 0x000fe800008f0eff */
.L_x_2127:
[----:B------:R-:W-:Y:S05]  /*e1d0*/  BSYNC B0 ;  /* 0x0000000000007941 */ /* 0x000fea0003800000 */
.L_x_2125:
[----:B------:R-:W-:Y:S04]  /*e1e0*/  IADD3 R9, R9, -0x1, RZ ;  /* 0xffffffff09097810 */ /* 0x000fe80007ffe0ff */
[----:B------:R-:W-:Y:S11]  /*e1f0*/  ISETP.GT.AND P0, PT, R9, R87, PT ;  /* 0x000000570900720c */ /* 0x000ff60003f04270 */
[----:B------:R-:W-:Y:S02]  /*e200*/  @!UPT UIADD3 URZ, URZ, URZ, URZ ;  /* 0x0000003f3f3ff290 */ /* 0x000fe4000fffe03f */
[----:B------:R-:W-:-:S05]  /*e210*/  @P0 BRA `(.L_x_2128) ;  /* 0xffff505000000947 */ /* 0x000fca000383ffff */
.L_x_2010:
        /* <DEDUP_REMOVED lines=10> */
[----:B------:R-:W3:Y:S04]  /*e2c0*/  LD.E.U8 R2, [R20.64+0x1b3] ;  /* 0x0001b30614027980 */ /* 0x000ee8000c101100 */
[----:B------:R1:W5:Y:S04]  /*e2d0*/  LD.E.64 R18, [R20.64+0x148] ;  /* 0x0001480614127980 */ /* 0x000368000c101b00 */
[----:B------:R1:W5:Y:S01]  /*e2e0*/  LD.E.64 R14, [R20.64+0x150] ;  /* 0x00015006140e7980 */ /* 0x000362000c101b00 */
[----:B--2---:R-:W-:-:S04]  /*e2f0*/  ISETP.NE.U32.AND P1, PT, R4, RZ, PT ;  /* 0x000000ff0400720c */ /* 0x004fc80003f25070 */
[----:B------:R-:W-:-:S13]  /*e300*/  ISETP.NE.AND.EX P1, PT, R5, RZ, PT, P1 ;  /* 0x000000ff0500720c */ /* 0x000fda0003f25310 */
[----:B------:R-:W-:-:S04]  /*e310*/  @P1 LEA R6, P0, R246, R4, 0x2 ;  /* 0x00000004f6061211 */ /* 0x000fc800078010ff */
[----:B------:R-:W-:Y:S01]  /*e320*/  @P1 LEA.HI.X R7, R246, R5, R60, 0x2, P0 ;  /* 0x00000005f6071211 */ /* 0x000fe200000f143c */
[----:B------:R-:W-:-:S06]  /*e330*/  IMAD.MOV.U32 R5, RZ, RZ, RZ ;  /* 0x000000ffff057224 */ /* 0x000fcc00078e00ff */
[----:B------:R2:W4:Y:S04]  /*e340*/  @P1 LD.E R5, [R6.64] ;  /* 0x0000000606051980 */ /* 0x000528000c101900 */
[----:B--2---:R1:W5:Y:S01]  /*e350*/  LD.E R6, [R20.64+0xc0] ;  /* 0x0000c00614067980 */ /* 0x004362000c101900 */
[----:B------:R-:W-:Y:S02]  /*e360*/  LEA.HI R7, R0, R0, RZ, 0x1 ;  /* 0x0000000000077211 */ /* 0x000fe400078f08ff */
[----:B------:R-:W-:Y:S02]  /*e370*/  IADD3 R3, P1, R3, R170, RZ ;  /* 0x000000aa03037210 */ /* 0x000fe40007f3e0ff */
[----:B------:R-:W-:Y:S02]  /*e380*/  SHF.R.S32.HI R7, RZ, 0x1, R7 ;  /* 0x00000001ff077819 */ /* 0x000fe40000011407 */
[----:B---3--:R-:W-:Y:S01]  /*e390*/  ISETP.NE.AND P4, PT, R2, RZ, PT ;  /* 0x000000ff0200720c */ /* 0x008fe20003f85270 */
[--C-:B------:R-:W-:Y:S01]  /*e3a0*/  IMAD.X R8, R8, 0x1, R173.reuse, P1 ;  /* 0x0000000108087824 */ /* 0x100fe200008e06ad */
[----:B------:R-:W-:Y:S01]  /*e3b0*/  LEA R64, P2, R170, R176, 0x1 ;  /* 0x000000b0aa407211 */ /* 0x000fe200078408ff */
[----:B------:R-:W-:Y:S01]  /*e3c0*/  IMAD.MOV.U32 R172, RZ, RZ, R170 ;  /* 0x000000ffffac7224 */ /* 0x000fe200078e00aa */
[----:B------:R-:W-:Y:S01]  /*e3d0*/  LEA R4, P0, R174, R170, 0x5 ;  /* 0x000000aaae047211 */ /* 0x000fe200078028ff */
[----:B------:R-:W-:Y:S01]  /*e3e0*/  IMAD R25, R166, R7, R62 ;  /* 0x00000007a6197224 */ /* 0x000fe200078e023e */
[----:B------:R-:W-:Y:S01]  /*e3f0*/  LEA R42, P1, R3, R176, 0x1 ;  /* 0x000000b0032a7211 */ /* 0x000fe200078208ff */
[----:B------:R-:W-:Y:S01]  /*e400*/  IMAD R9, R175, 0x30, RZ ;  /* 0x00000030af097824 */ /* 0x000fe200078e02ff */
[----:B------:R-:W-:Y:S01]  /*e410*/  LEA.HI.X R65, R170, R177, R173, 0x1, P2 ;  /* 0x000000b1aa417211 */ /* 0x000fe200010f0cad */
[----:B------:R-:W-:Y:S01]  /*e420*/  IMAD.IADD R62, R62, 0x1, R25 ;  /* 0x000000013e3e7824 */ /* 0x000fe200078e0219 */
[C---:B------:R-:W-:Y:S01]  /*e430*/  LEA.HI.X R13, R174.reuse, R173, R175, 0x5, P0 ;  /* 0x000000adae0d7211 */ /* 0x040fe200000f2caf */
[----:B------:R-:W-:Y:S01]  /*e440*/  IMAD.WIDE.U32 R172, R174, 0x30, R172 ;  /* 0x00000030aeac7825 */ /* 0x000fe200078e00ac */
[----:B------:R-:W-:-:S02]  /*e450*/  LEA.HI.X R43, R3, R177, R8, 0x1, P1 ;  /* 0x000000b1032b7211 */ /* 0x000fc400008f0c08 */
[-C--:B------:R-:W-:Y:S01]  /*e460*/  LEA R36, P0, R4, R176.reuse, 0x1 ;  /* 0x000000b004247211 */ /* 0x080fe200078008ff */
[----:B------:R-:W-:Y:S01]  /*e470*/  IMAD.IADD R8, R244, 0x1, -R53 ;  /* 0x00000001f4087824 */ /* 0x000fe200078e0a35 */
[----:B------:R-:W-:Y:S01]  /*e480*/  LEA R22, P1, R172, R176, 0x1 ;  /* 0x000000b0ac167211 */ /* 0x000fe200078208ff */
[----:B------:R-:W-:Y:S01]  /*e490*/  IMAD.IADD R9, R173, 0x1, R9 ;  /* 0x00000001ad097824 */ /* 0x000fe200078e0209 */
[-C--:B------:R-:W-:Y:S02]  /*e4a0*/  LEA.HI.X R37, R4, R177.reuse, R13, 0x1, P0 ;  /* 0x000000b104257211 */ /* 0x080fe400000f0c0d */
[----:B------:R-:W-:Y:S01]  /*e4b0*/  ISETP.GE.AND P0, PT, R166, R8, PT ;  /* 0x00000008a600720c */ /* 0x000fe20003f06270 */
[----:B------:R-:W-:Y:S01]  /*e4c0*/  IMAD.SHL.U32 R13, R7, 0x10, RZ ;  /* 0x00000010070d7824 */ /* 0x000fe200078e00ff */
[----:B------:R-:W-:Y:S02]  /*e4d0*/  LEA.HI.X R23, R172, R177, R9, 0x1, P1 ;  /* 0x000000b1ac177211 */ /* 0x000fe400008f0c09 */
[----:B------:R-:W-:-:S02]  /*e4e0*/  ISETP.GT.AND P0, PT, R57, -0x8, !P0 ;  /* 0xfffffff83900780c */ /* 0x000fc40004704270 */
[----:B----4-:R-:W-:-:S05]  /*e4f0*/  IADD3 R5, R5, R61, R53 ;  /* 0x0000003d05057210 */ /* 0x010fca0007ffe035 */
        /* <DEDUP_REMOVED lines=9> */
[----:B-----5:R-:W-:Y:S01]  /*e590*/  ISETP.GE.AND P2, PT, R16, R6, PT ;  /* 0x000000061000720c */ /* 0x020fe20003f46270 */
        /* <DEDUP_REMOVED lines=15> */
[C---:B-----5:R-:W-:Y:S01]  /*e690*/  IMAD.U32 R44, R31.reuse, 0x10000, RZ ;  /* 0x000100001f2c7824 */ /* 0x060fe200078e00ff */
[----:B------:R-:W-:Y:S02]  /*e6a0*/  LOP3.LUT R38, R31, 0xffff0000, RZ, 0xc0, !PT ;  /* 0xffff00001f267812 */ /* 0x000fe400078ec0ff */
[----:B------:R-:W-:Y:S02]  /*e6b0*/  LOP3.LUT R9, R29, 0xffff0000, RZ, 0xc0, !PT ;  /* 0xffff00001d097812 */ /* 0x000fe400078ec0ff */
[----:B------:R-:W-:-:S02]  /*e6c0*/  SHF.L.U32 R45, R30, 0x10, RZ ;  /* 0x000000101e2d7819 */ /* 0x000fc400000006ff */
[----:B------:R-:W-:Y:S02]  /*e6d0*/  LOP3.LUT R47, R30, 0xffff0000, RZ, 0xc0, !PT ;  /* 0xffff00001e2f7812 */ /* 0x000fe400078ec0ff */
[----:B------:R-:W-:Y:S02]  /*e6e0*/  SHF.L.U32 R32, R29, 0x10, RZ ;  /* 0x000000101d207819 */ /* 0x000fe400000006ff */
[C---:B------:R-:W-:Y:S02]  /*e6f0*/  LOP3.LUT R46, R28.reuse, 0xffff0000, RZ, 0xc0, !PT ;  /* 0xffff00001c2e7812 */ /* 0x040fe400078ec0ff */
[----:B------:R-:W-:Y:S02]  /*e700*/  SHF.L.U32 R29, R28, 0x10, RZ ;  /* 0x000000101c1d7819 */ /* 0x000fe400000006ff */
[C---:B---3--:R-:W-:Y:S01]  /*e710*/  LOP3.LUT R31, R3.reuse, 0xffff0000, RZ, 0xc0, !PT ;  /* 0xffff0000031f7812 */ /* 0x048fe200078ec0ff */
[----:B------:R-:W-:Y:S01]  /*e720*/  IMAD.U32 R3, R3, 0x10000, RZ ;  /* 0x0001000003037824 */ /* 0x000fe200078e00ff */
[C---:B------:R-:W-:Y:S01]  /*e730*/  LOP3.LUT R33, R2.reuse, 0xffff0000, RZ, 0xc0, !PT ;  /* 0xffff000002217812 */ /* 0x040fe200078ec0ff */
[----:B------:R-:W-:Y:S01]  /*e740*/  IMAD.U32 R2, R2, 0x10000, RZ ;  /* 0x0001000002027824 */ /* 0x000fe200078e00ff */
[----:B----4-:R-:W-:Y:S01]  /*e750*/  LOP3.LUT R34, R5, 0xffff0000, RZ, 0xc0, !PT ;  /* 0xffff000005227812 */ /* 0x010fe200078ec0ff */
[----:B------:R-:W-:Y:S01]  /*e760*/  FMUL.FTZ R30, R38, R31 ;  /* 0x0000001f261e7220 */ /* 0x000fe20000410000 */
[C---:B------:R-:W-:Y:S01]  /*e770*/  LOP3.LUT R35, R4.reuse, 0xffff0000, RZ, 0xc0, !PT ;  /* 0xffff000004237812 */ /* 0x040fe200078ec0ff */
[----:B------:R-:W-:Y:S01]  /*e780*/  FMUL.FTZ R28, R9, R33 ;  /* 0x00000021091c7220 */ /* 0x000fe20000410000 */
[----:B------:R-:W-:Y:S01]  /*e790*/  SHF.L.U32 R4, R4, 0x10, RZ ;  /* 0x0000001004047819 */ /* 0x000fe200000006ff */
[----:B------:R-:W-:Y:S01]  /*e7a0*/  FMUL.FTZ R38, R38, R34 ;  /* 0x0000002226267220 */ /* 0x000fe20000410000 */
[----:B------:R-:W-:Y:S01]  /*e7b0*/  SHF.L.U32 R5, R5, 0x10, RZ ;  /* 0x0000001005057819 */ /* 0x000fe200000006ff */
[----:B------:R-:W-:-:S02]  /*e7c0*/  FMUL.FTZ R9, R9, R35 ;  /* 0x0000002309097220 */ /* 0x000fc40000410000 */
[----:B------:R-:W-:Y:S02]  /*e7d0*/  FFMA.FTZ R38, R44, R31, R38 ;  /* 0x0000001f2c267223 */ /* 0x000fe40000010026 */
[C---:B------:R-:W-:Y:S02]  /*e7e0*/  FMUL.FTZ R31, R46.reuse, R2 ;  /* 0x000000022e1f7220 */ /* 0x040fe40000410000 */
[----:B------:R-:W-:Y:S02]  /*e7f0*/  FMUL.FTZ R46, R46, R4 ;  /* 0x000000042e2e7220 */ /* 0x000fe40000410000 */
[C---:B------:R-:W-:Y:S02]  /*e800*/  FFMA.FTZ R28, R32.reuse, R35, -R28 ;  /* 0x00000023201c7223 */ /* 0x040fe4000001081c */
[----:B------:R-:W-:Y:S02]  /*e810*/  FFMA.FTZ R9, R32, R33, R9 ;  /* 0x0000002120097223 */ /* 0x000fe40000010009 */
[----:B------:R-:W-:-:S02]  /*e820*/  FMUL.FTZ R32, R47, R3 ;  /* 0x000000032f207220 */ /* 0x000fc40000410000 */
[-C--:B------:R-:W-:Y:S01]  /*e830*/  FMUL.FTZ R47, R47, R5.reuse ;  /* 0x000000052f2f7220 */ /* 0x080fe20000410000 */
[----:B------:R-:W-:Y:S01]  /*e840*/  F2FP.BF16.PACK_AB R28, R9, R28 ;  /* 0x0000001c091c723e */ /* 0x000fe200000010ff */
[C---:B------:R-:W-:Y:S02]  /*e850*/  FFMA.FTZ R31, R29.reuse, R4, -R31 ;  /* 0x000000041d1f7223 */ /* 0x040fe4000001081f */
[----:B------:R-:W-:Y:S01]  /*e860*/  FFMA.FTZ R46, R29, R2, R46 ;  /* 0x000000021d2e7223 */ /* 0x000fe2000001002e */
[----:B------:R-:W-:Y:S01]  /*e870*/  MOV R29, R28 ;  /* 0x0000001c001d7202 */ /* 0x000fe20000000f00 */
[----:B------:R-:W-:Y:S02]  /*e880*/  FFMA.FTZ R30, R44, R34, -R30 ;  /* 0x000000222c1e7223 */ /* 0x000fe4000001081e */
[C---:B------:R-:W-:Y:S01]  /*e890*/  FFMA.FTZ R32, R45.reuse, R5, -R32 ;  /* 0x000000052d207223 */ /* 0x040fe20000010820 */
[----:B------:R-:W-:Y:S01]  /*e8a0*/  F2FP.BF16.PACK_AB R31, R46, R31 ;  /* 0x0000001f2e1f723e */ /* 0x000fe200000010ff */
[----:B------:R-:W-:Y:S01]  /*e8b0*/  FFMA.FTZ R47, R45, R3, R47 ;  /* 0x000000032d2f7223 */ /* 0x000fe2000001002f */
[----:B------:R-:W-:-:S03]  /*e8c0*/  F2FP.BF16.PACK_AB R30, R38, R30 ;  /* 0x0000001e261e723e */ /* 0x000fc600000010ff */
[----:B------:R-:W-:Y:S01]  /*e8d0*/  IMAD.MOV.U32 R28, RZ, RZ, R31 ;  /* 0x000000ffff1c7224 */ /* 0x000fe200078e001f */
[----:B------:R-:W-:Y:S02]  /*e8e0*/  F2FP.BF16.PACK_AB R32, R47, R32 ;  /* 0x000000202f20723e */ /* 0x000fe400000010ff */
[----:B------:R-:W-:Y:S02]  /*e8f0*/  MOV R31, R30 ;  /* 0x0000001e001f7202 */ /* 0x000fe40000000f00 */
[----:B------:R-:W-:Y:S02]  /*e900*/  MOV R30, R32 ;  /* 0x00000020001e7202 */ /* 0x000fe40000000f00 */
.L_x_2137:
[----:B------:R-:W-:Y:S05]  /*e910*/  BSYNC B0 ;  /* 0x0000000000007941 */ /* 0x000fea0003800000 */
.L_x_2136:
[----:B-----5:R3:W-:Y:S02]  /*e920*/  STS.128 [R247], R28 ;  /* 0x0000001cf7007388 */ /* 0x0207e40000000c00 */
.L_x_2135:
[----:B------:R-:W-:Y:S05]  /*e930*/  BSYNC B1 ;  /* 0x0000000000017941 */ /* 0x000fea0003800000 */
.L_x_2134:
        /* <DEDUP_REMOVED lines=18> */
[C---:B--2---:R-:W-:Y:S01]  /*ea60*/  LOP3.LUT R31, R3.reuse, 0xffff0000, RZ, 0xc0, !PT ;  /* 0xffff0000031f7812 */ /* 0x044fe200078ec0ff */
[----:B------:R-:W-:Y:S01]  /*ea70*/  IMAD.U32 R3, R3, 0x10000, RZ ;  /* 0x0001000003037824 */ /* 0x000fe200078e00ff */
[C---:B------:R-:W-:Y:S01]  /*ea80*/  LOP3.LUT R33, R2.reuse, 0xffff0000, RZ, 0xc0, !PT ;  /* 0xffff000002217812 */ /* 0x040fe200078ec0ff */
[----:B------:R-:W-:Y:S01]  /*ea90*/  IMAD.U32 R2, R2, 0x10000, RZ ;  /* 0x0001000002027824 */ /* 0x000fe200078e00ff */
[----:B---3--:R-:W-:Y:S01]  /*eaa0*/  LOP3.LUT R34, R5, 0xffff0000, RZ, 0xc0, !PT ;  /* 0xffff000005227812 */ /* 0x008fe200078ec0ff */
        /* <DEDUP_REMOVED lines=27> */
.L_x_2141:
[----:B------:R-:W-:Y:S05]  /*ec60*/  BSYNC B0 ;  /* 0x0000000000007941 */ /* 0x000fea0003800000 */
.L_x_2140:
[----:B-----5:R1:W-:Y:S02]  /*ec70*/  STS.128 [R247+0x2000], R28 ;  /* 0x0020001cf7007388 */ /* 0x0203e40000000c00 */
.L_x_2139:
[----:B------:R-:W-:Y:S05]  /*ec80*/  BSYNC B1 ;  /* 0x0000000000017941 */ /* 0x000fea0003800000 */
.L_x_2138:
        /* <DEDUP_REMOVED lines=22> */
[----:B--2---:R-:W-:Y:S01]  /*edf0*/  LOP3.LUT R34, R5, 0xffff0000, RZ, 0xc0, !PT ;  /* 0xffff000005227812 */ /* 0x004fe200078ec0ff */
        /* <DEDUP_REMOVED lines=27> */
.L_x_2145:
[----:B------:R-:W-:Y:S05]  /*efb0*/  BSYNC B0 ;  /* 0x0000000000007941 */ /* 0x000fea0003800000 */
.L_x_2144:
[----:B-----5:R3:W-:Y:S02]  /*efc0*/  STS.128 [R247+0x4000], R28 ;  /* 0x0040001cf7007388 */ /* 0x0207e40000000c00 */
.L_x_2143:
[----:B------:R-:W-:Y:S05]  /*efd0*/  BSYNC B1 ;  /* 0x0000000000017941 */ /* 0x000fea0003800000 */
.L_x_2142:
        /* <DEDUP_REMOVED lines=8> */
[----:B--2---:R1:W2:Y:S01]  /*f060*/  LD.E.64 R4, [R26.64+0xc0] ;  /* 0x0000c0061a047980 */ /* 0x0042a2000c101b00 */
[C---:B-----5:R-:W-:Y:S01]  /*f070*/  IMAD.U32 R35, R31.reuse, 0x10000, RZ ;  /* 0x000100001f237824 */ /* 0x060fe200078e00ff */
[----:B------:R-:W-:Y:S02]  /*f080*/  LOP3.LUT R34, R31, 0xffff0000, RZ, 0xc0, !PT ;  /* 0xffff00001f227812 */ /* 0x000fe400078ec0ff */
[----:B------:R-:W-:Y:S02]  /*f090*/  LOP3.LUT R9, R29, 0xffff0000, RZ, 0xc0, !PT ;  /* 0xffff00001d097812 */ /* 0x000fe400078ec0ff */
[----:B------:R-:W-:-:S02]  /*f0a0*/  LOP3.LUT R44, R28, 0xffff0000, RZ, 0xc0, !PT ;  /* 0xffff00001c2c7812 */ /* 0x000fc400078ec0ff */
[C---:B------:R-:W-:Y:S02]  /*f0b0*/  SHF.L.U32 R38, R30.reuse, 0x10, RZ ;  /* 0x000000101e267819 */ /* 0x040fe400000006ff */
[----:B------:R-:W-:Y:S02]  /*f0c0*/  LOP3.LUT R45, R30, 0xffff0000, RZ, 0xc0, !PT ;  /* 0xffff00001e2d7812 */ /* 0x000fe400078ec0ff */
[----:B-1----:R-:W-:Y:S02]  /*f0d0*/  SHF.L.U32 R26, R29, 0x10, RZ ;  /* 0x000000101d1a7819 */ /* 0x002fe400000006ff */
[----:B------:R-:W-:Y:S02]  /*f0e0*/  SHF.L.U32 R27, R28, 0x10, RZ ;  /* 0x000000101c1b7819 */ /* 0x000fe400000006ff */
[C---:B---3--:R-:W-:Y:S01]  /*f0f0*/  LOP3.LUT R31, R2.reuse, 0xffff0000, RZ, 0xc0, !PT ;  /* 0xffff0000021f7812 */ /* 0x048fe200078ec0ff */
[----:B------:R-:W-:Y:S01]  /*f100*/  IMAD.U32 R2, R2, 0x10000, RZ ;  /* 0x0001000002027824 */ /* 0x000fe200078e00ff */
[C---:B------:R-:W-:Y:S01]  /*f110*/  LOP3.LUT R29, R3.reuse, 0xffff0000, RZ, 0xc0, !PT ;  /* 0xffff0000031d7812 */ /* 0x040fe200078ec0ff */
[----:B------:R-:W-:Y:S01]  /*f120*/  IMAD.U32 R3, R3, 0x10000, RZ ;  /* 0x0001000003037824 */ /* 0x000fe200078e00ff */
        /* <DEDUP_REMOVED lines=10> */
[----:B------:R-:W-:Y:S02]  /*f1d0*/  FFMA.FTZ R34, R35, R29, R34 ;  /* 0x0000001d23227223 */ /* 0x000fe40000010022 */
[C---:B------:R-:W-:Y:S01]  /*f1e0*/  FMUL.FTZ R26, R44.reuse, R2 ;  /* 0x000000022c1a7220 */ /* 0x040fe20000410000 */
[----:B------:R-:W-:Y:S01]  /*f1f0*/  F2FP.BF16.PACK_AB R28, R9, R28 ;  /* 0x0000001c091c723e */ /* 0x000fe200000010ff */
[----:B------:R-:W-:Y:S02]  /*f200*/  FMUL.FTZ R44, R44, R4 ;  /* 0x000000042c2c7220 */ /* 0x000fe40000410000 */
[----:B------:R-:W-:-:S02]  /*f210*/  FMUL.FTZ R29, R45, R3 ;  /* 0x000000032d1d7220 */ /* 0x000fc40000410000 */
[-C--:B------:R-:W-:Y:S02]  /*f220*/  FMUL.FTZ R45, R45, R5.reuse ;  /* 0x000000052d2d7220 */ /* 0x080fe40000410000 */
[----:B------:R-:W-:Y:S02]  /*f230*/  FFMA.FTZ R30, R35, R32, -R30 ;  /* 0x00000020231e7223 */ /* 0x000fe4000001081e */
[C---:B------:R-:W-:Y:S02]  /*f240*/  FFMA.FTZ R26, R27.reuse, R4, -R26 ;  /* 0x000000041b1a7223 */ /* 0x040fe4000001081a */
[----:B------:R-:W-:Y:S01]  /*f250*/  FFMA.FTZ R44, R27, R2, R44 ;  /* 0x000000021b2c7223 */ /* 0x000fe2000001002c */
[----:B------:R-:W-:Y:S01]  /*f260*/  F2FP.BF16.PACK_AB R30, R34, R30 ;  /* 0x0000001e221e723e */ /* 0x000fe200000010ff */
[C---:B------:R-:W-:Y:S02]  /*f270*/  FFMA.FTZ R29, R38.reuse, R5, -R29 ;  /* 0x00000005261d7223 */ /* 0x040fe4000001081d */
[----:B------:R-:W-:Y:S01]  /*f280*/  FFMA.FTZ R45, R38, R3, R45 ;  /* 0x00000003262d7223 */ /* 0x000fe2000001002d */
[----:B------:R-:W-:-:S02]  /*f290*/  F2FP.BF16.PACK_AB R26, R44, R26 ;  /* 0x0000001a2c1a723e */ /* 0x000fc400000010ff */
[----:B------:R-:W-:Y:S02]  /*f2a0*/  MOV R31, R30 ;  /* 0x0000001e001f7202 */ /* 0x000fe40000000f00 */
[----:B------:R-:W-:Y:S02]  /*f2b0*/  F2FP.BF16.PACK_AB R45, R45, R29 ;  /* 0x0000001d2d2d723e */ /* 0x000fe400000010ff */
[----:B------:R-:W-:Y:S01]  /*f2c0*/  MOV R29, R28 ;  /* 0x0000001c001d7202 */ /* 0x000fe20000000f00 */
[----:B------:R-:W-:Y:S01]  /*f2d0*/  IMAD.MOV.U32 R28, RZ, RZ, R26 ;  /* 0x000000ffff1c7224 */ /* 0x000fe200078e001a */
[----:B------:R-:W-:Y:S02]  /*f2e0*/  MOV R30, R45 ;  /* 0x0000002d001e7202 */ /* 0x000fe40000000f00 */
.L_x_2147:
[----:B------:R-:W-:Y:S05]  /*f2f0*/  BSYNC B0 ;  /* 0x0000000000007941 */ /* 0x000fea0003800000 */
.L_x_2146:
[----:B-----5:R3:W-:Y:S02]  /*f300*/  STS.128 [R247+0x6000], R28 ;  /* 0x0060001cf7007388 */ /* 0x0207e40000000c00 */
.L_x_2133:
[----:B------:R-:W-:Y:S05]  /*f310*/  BSYNC B2 ;  /* 0x0000000000027941 */ /* 0x000fea0003800000 */
.L_x_2132:
[----:B------:R-:W-:Y:S01]  /*f320*/  IADD3 R9, R166, 0x10, RZ ;  /* 0x00000010a6097810 */ /* 0x000fe20007ffe0ff */
[----:B------:R-:W-:Y:S03]  /*f330*/  BSSY B2, `(.L_x_2148) ;  /* 0x00000de000027945 */ /* 0x000fe60003800000 */
[----:B------:R-:W-:-:S04]  /*f340*/  ISETP.GE.AND P0, PT, R9, R8, PT ;  /* 0x000000080900720c */ /* 0x000fc80003f06270 */
[----:B------:R-:W-:-:S13]  /*f350*/  ISETP.LT.OR P0, PT, R57, -0x87, P0 ;  /* 0xffffff793900780c */ /* 0x000fda0000701670 */
[----:B------:R-:W-:Y:S05]  /*f360*/  @P0 BRA `(.L_x_2149) ;  /* 0x00000da000000947 */ /* 0x000fea0003800000 */
[----:B-----5:R-:W-:Y:S01]  /*f370*/  ISETP.GE.AND P0, PT, R16, R6, PT ;  /* 0x000000061000720c */ /* 0x020fe20003f06270 */
        /* <DEDUP_REMOVED lines=57> */
.L_x_2153:
[----:B------:R-:W-:Y:S05]  /*f710*/  BSYNC B0 ;  /* 0x0000000000007941 */ /* 0x000fea0003800000 */
.L_x_2152:
[----:B-----5:R3:W-:Y:S02]  /*f720*/  STS.128 [R247+0x800], R28 ;  /* 0x0008001cf7007388 */ /* 0x0207e40000000c00 */
.L_x_2151:
[----:B------:R-:W-:Y:S05]  /*f730*/  BSYNC B1 ;  /* 0x0000000000017941 */ /* 0x000fea0003800000 */
.L_x_2150:
        /* <DEDUP_REMOVED lines=50> */
.L_x_2157:
[----:B------:R-:W-:Y:S05]  /*fa60*/  BSYNC B0 ;  /* 0x0000000000007941 */ /* 0x000fea0003800000 */
.L_x_2156:
[----:B-----5:R3:W-:Y:S02]  /*fa70*/  STS.128 [R247+0x2800], R28 ;  /* 0x0028001cf7007388 */ /* 0x0207e40000000c00 */
.L_x_2155:
[----:B------:R-:W-:Y:S05]  /*fa80*/  BSYNC B1 ;  /* 0x0000000000017941 */ /* 0x000fea0003800000 */
.L_x_2154:
        /* <DEDUP_REMOVED lines=50> */
.L_x_2161:
[----:B------:R-:W-:Y:S05]  /*fdb0*/  BSYNC B0 ;  /* 0x0000000000007941 */ /* 0x000fea0003800000 */
.L_x_2160:
[----:B-----5:R3:W-:Y:S02]  /*fdc0*/  STS.128 [R247+0x4800], R28 ;  /* 0x0048001cf7007388 */ /* 0x0207e40000000c00 */
.L_x_2159:
[----:B------:R-:W-:Y:S05]  /*fdd0*/  BSYNC B1 ;  /* 0x0000000000017941 */ /* 0x000fea0003800000 */
.L_x_2158:
        /* <DEDUP_REMOVED lines=8> */
[----:B----4-:R1:W4:Y:S01]  /*fe60*/  LD.E.64 R4, [R26.64+0xc0] ;  /* 0x0000c0061a047980 */ /* 0x010322000c101b00 */
[----:B-----5:R-:W-:Y:S02]  /*fe70*/  LOP3.LUT R13, R29, 0xffff0000, RZ, 0xc0, !PT ;  /* 0xffff00001d0d7812 */ /* 0x020fe400078ec0ff */
[----:B-1----:R-:W-:Y:S02]  /*fe80*/  LOP3.LUT R42, R28, 0xffff0000, RZ, 0xc0, !PT ;  /* 0xffff00001c2a7812 */ /* 0x002fe400078ec0ff */
[C---:B------:R-:W-:Y:S02]  /*fe90*/  SHF.L.U32 R38, R30.reuse, 0x10, RZ ;  /* 0x000000101e267819 */ /* 0x040fe400000006ff */
[----:B------:R-:W-:Y:S01]  /*fea0*/  LOP3.LUT R43, R30, 0xffff0000, RZ, 0xc0, !PT ;  /* 0xffff00001e2b7812 */ /* 0x000fe200078ec0ff */
[C---:B---3--:R-:W-:Y:S01]  /*feb0*/  IMAD.U32 R35, R31.reuse, 0x10000, RZ ;  /* 0x000100001f237824 */ /* 0x048fe200078e00ff */
[----:B------:R-:W-:-:S02]  /*fec0*/  LOP3.LUT R34, R31, 0xffff0000, RZ, 0xc0, !PT ;  /* 0xffff00001f227812 */ /* 0x000fc400078ec0ff */
[----:B------:R-:W-:Y:S02]  /*fed0*/  SHF.L.U32 R26, R29, 0x10, RZ ;  /* 0x000000101d1a7819 */ /* 0x000fe400000006ff */
[----:B------:R-:W-:Y:S02]  /*fee0*/  SHF.L.U32 R27, R28, 0x10, RZ ;  /* 0x000000101c1b7819 */ /* 0x000fe400000006ff */
[C---:B--2---:R-:W-:Y:S01]  /*fef0*/  LOP3.LUT R31, R2.reuse, 0xffff0000, RZ, 0xc0, !PT ;  /* 0xffff0000021f7812 */ /* 0x044fe200078ec0ff */
[----:B------:R-:W-:Y:S01]  /*ff00*/  IMAD.U32 R2, R2, 0x10000, RZ ;  /* 0x0001000002027824 */ /* 0x000fe200078e00ff */
[C---:B------:R-:W-:Y:S01]  /*ff10*/  LOP3.LUT R29, R3.reuse, 0xffff0000, RZ, 0xc0, !PT ;  /* 0xffff0000031d7812 */ /* 0x040fe200078ec0ff */
[----:B------:R-:W-:Y:S01]  /*ff20*/  IMAD.U32 R3, R3, 0x10000, RZ ;  /* 0x0001000003037824 */ /* 0x000fe200078e00ff */
[----:B----4-:R-:W-:Y:S01]  /*ff30*/  LOP3.LUT R33, R4, 0xffff0000, RZ, 0xc0, !PT ;  /* 0xffff000004217812 */ /* 0x010fe200078ec0ff */
        /* <DEDUP_REMOVED lines=27> */
.L_x_2163:
[----:B------:R-:W-:Y:S05]  /*100f0*/  BSYNC B0 ;  /* 0x0000000000007941 */ /* 0x000fea0003800000 */
.L_x_2162:
[----:B-----5:R3:W-:Y:S02]  /*10100*/  STS.128 [R247+0x6800], R28 ;  /* 0x0068001cf7007388 */ /* 0x0207e40000000c00 */
.L_x_2149:
[----:B------:R-:W-:Y:S05]  /*10110*/  BSYNC B2 ;  /* 0x0000000000027941 */ /* 0x000fea0003800000 */
.L_x_2148:
[----:B------:R-:W-:Y:S01]  /*10120*/  IADD3 R13, R166, 0x20, RZ ;  /* 0x00000020a60d7810 */ /* 0x000fe20007ffe0ff */
[----:B------:R-:W-:Y:S03]  /*10130*/  BSSY B2, `(.L_x_2164) ;  /* 0x00000e0000027945 */ /* 0x000fe60003800000 */
[----:B------:R-:W-:-:S04]  /*10140*/  ISETP.GE.AND P0, PT, R13, R8, PT ;  /* 0x000000080d00720c */ /* 0x000fc80003f06270 */
[----:B------:R-:W-:-:S13]  /*10150*/  ISETP.LT.OR P0, PT, R57, -0x107, P0 ;  /* 0xfffffef93900780c */ /* 0x000fda0000701670 */
[----:B------:R-:W-:Y:S05]  /*10160*/  @P0 BRA `(.L_x_2165) ;  /* 0x00000dc000000947 */ /* 0x000fea0003800000 */
[----:B-----5:R-:W-:Y:S01]  /*10170*/  ISETP.GE.AND P0, PT, R16, R6, PT ;  /* 0x000000061000720c */ /* 0x020fe20003f06270 */
        /* <DEDUP_REMOVED lines=20> */
[C---:B------:R-:W-:Y:S02]  /*102c0*/  SHF.L.U32 R32, R29.reuse, 0x10, RZ ;  /* 0x000000101d207819 */ /* 0x040fe400000006ff */
[----:B------:R-:W-:-:S02]  /*102d0*/  LOP3.LUT R29, R29, 0xffff0000, RZ, 0xc0, !PT ;  /* 0xffff00001d1d7812 */ /* 0x000fc400078ec0ff */
[C---:B------:R-:W-:Y:S02]  /*102e0*/  SHF.L.U32 R46, R30.reuse, 0x10, RZ ;  /* 0x000000101e2e7819 */ /* 0x040fe400000006ff */
[----:B------:R-:W-:Y:S02]  /*102f0*/  LOP3.LUT R60, R30, 0xffff0000, RZ, 0xc0, !PT ;  /* 0xffff00001e3c7812 */ /* 0x000fe400078ec0ff */
        /* <DEDUP_REMOVED lines=34> */
.L_x_2169:
[----:B------:R-:W-:Y:S05]  /*10520*/  BSYNC B0 ;  /* 0x0000000000007941 */ /* 0x000fea0003800000 */
.L_x_2168:
[----:B-----5:R3:W-:Y:S02]  /*10530*/  STS.128 [R247+0x1000], R28 ;  /* 0x0010001cf7007388 */ /* 0x0207e40000000c00 */
.L_x_2167:
[----:B------:R-:W-:Y:S05]  /*10540*/  BSYNC B1 ;  /* 0x0000000000017941 */ /* 0x000fea0003800000 */
.L_x_2166:
        /* <DEDUP_REMOVED lines=50> */
.L_x_2173:
[----:B------:R-:W-:Y:S05]  /*10870*/  BSYNC B0 ;  /* 0x0000000000007941 */ /* 0x000fea0003800000 */
.L_x_2172:
[----:B-----5:R3:W-:Y:S02]  /*10880*/  STS.128 [R247+0x3000], R28 ;  /* 0x0030001cf7007388 */ /* 0x0207e40000000c00 */
.L_x_2171:
[----:B------:R-:W-:Y:S05]  /*10890*/  BSYNC B1 ;  /* 0x0000000000017941 */ /* 0x000fea0003800000 */
.L_x_2170:
        /* <DEDUP_REMOVED lines=50> */
.L_x_2177:
[----:B------:R-:W-:Y:S05]  /*10bc0*/  BSYNC B0 ;  /* 0x0000000000007941 */ /* 0x000fea0003800000 */
.L_x_2176:
[----:B-----5:R3:W-:Y:S02]  /*10bd0*/  STS.128 [R247+0x5000], R28 ;  /* 0x0050001cf7007388 */ /* 0x0207e40000000c00 */
.L_x_2175:
[----:B------:R-:W-:Y:S05]  /*10be0*/  BSYNC B1 ;  /* 0x0000000000017941 */ /* 0x000fea0003800000 */
.L_x_2174:
        /* <DEDUP_REMOVED lines=8> */
[----:B----4-:R1:W4:Y:S02]  /*10c70*/  LD.E.64 R4, [R26.64+0xc0] ;  /* 0x0000c0061a047980 */ /* 0x010324000c101b00 */
[----:B-1---5:R-:W-:Y:S01]  /*10c80*/  SHF.L.U32 R36, R31, 0x10, RZ ;  /* 0x000000101f247819 */ /* 0x022fe200000006ff */
[C---:B------:R-:W-:Y:S01]  /*10c90*/  IMAD.U32 R37, R30.reuse, 0x10000, RZ ;  /* 0x000100001e257824 */ /* 0x040fe200078e00ff */
[----:B------:R-:W-:Y:S02]  /*10ca0*/  LOP3.LUT R42, R30, 0xffff0000, RZ, 0xc0, !PT ;  /* 0xffff00001e2a7812 */ /* 0x000fe400078ec0ff */
[----:B------:R-:W-:-:S02]  /*10cb0*/  LOP3.LUT R38, R28, 0xffff0000, RZ, 0xc0, !PT ;  /* 0xffff00001c267812 */ /* 0x000fc400078ec0ff */
[----:B---3--:R-:W-:Y:S02]  /*10cc0*/  LOP3.LUT R35, R31, 0xffff0000, RZ, 0xc0, !PT ;  /* 0xffff00001f237812 */ /* 0x008fe400078ec0ff */
[C---:B------:R-:W-:Y:S02]  /*10cd0*/  LOP3.LUT R26, R29.reuse, 0xffff0000, RZ, 0xc0, !PT ;  /* 0xffff00001d1a7812 */ /* 0x040fe400078ec0ff */
[----:B------:R-:W-:Y:S01]  /*10ce0*/  SHF.L.U32 R27, R29, 0x10, RZ ;  /* 0x000000101d1b7819 */ /* 0x000fe200000006ff */
[----:B------:R-:W-:Y:S01]  /*10cf0*/  IMAD.U32 R29, R28, 0x10000, RZ ;  /* 0x000100001c1d7824 */ /* 0x000fe200078e00ff */
[C---:B--2---:R-:W-:Y:S02]  /*10d00*/  LOP3.LUT R31, R3.reuse, 0xffff0000, RZ, 0xc0, !PT ;  /* 0xffff0000031f7812 */ /* 0x044fe400078ec0ff */
[----:B------:R-:W-:Y:S02]  /*10d10*/  SHF.L.U32 R3, R3, 0x10, RZ ;  /* 0x0000001003037819 */ /* 0x000fe400000006ff */
[----:B----4-:R-:W-:Y:S01]  /*10d20*/  LOP3.LUT R33, R5, 0xffff0000, RZ, 0xc0, !PT ;  /* 0xffff000005217812 */ /* 0x010fe200078ec0ff */
[----:B------:R-:W-:Y:S01]  /*10d30*/  FMUL.FTZ R30, R35, R31 ;  /* 0x0000001f231e7220 */ /* 0x000fe20000410000 */
[----:B------:R-:W-:Y:S01]  /*10d40*/  LOP3.LUT R32, R2, 0xffff0000, RZ, 0xc0, !PT ;  /* 0xffff000002207812 */ /* 0x000fe200078ec0ff */
[----:B------:R-:W-:Y:S01]  /*10d50*/  IMAD.U32 R5, R5, 0x10000, RZ ;  /* 0x0001000005057824 */ /* 0x000fe200078e00ff */
[----:B------:R-:W-:Y:S01]  /*10d60*/  LOP3.LUT R34, R4, 0xffff0000, RZ, 0xc0, !PT ;  /* 0xffff000004227812 */ /* 0x000fe200078ec0ff */
[----:B------:R-:W-:Y:S01]  /*10d70*/  FMUL.FTZ R35, R35, R33 ;  /* 0x0000002123237220 */ /* 0x000fe20000410000 */
[----:B------:R-:W-:Y:S01]  /*10d80*/  SHF.L.U32 R2, R2, 0x10, RZ ;  /* 0x0000001002027819 */ /* 0x000fe200000006ff */
[----:B------:R-:W-:-:S02]  /*10d90*/  FMUL.FTZ R28, R26, R32 ;  /* 0x000000201a1c7220 */ /* 0x000fc40000410000 */
[----:B------:R-:W-:Y:S02]  /*10da0*/  FFMA.FTZ R35, R36, R31, R35 ;  /* 0x0000001f24237223 */ /* 0x000fe40000010023 */
[C---:B------:R-:W-:Y:S02]  /*10db0*/  FMUL.FTZ R31, R42.reuse, R3 ;  /* 0x000000032a1f7220 */ /* 0x040fe40000410000 */
[----:B------:R-:W-:Y:S02]  /*10dc0*/  FMUL.FTZ R42, R42, R5 ;  /* 0x000000052a2a7220 */ /* 0x000fe40000410000 */
[----:B------:R-:W-:Y:S02]  /*10dd0*/  FMUL.FTZ R26, R26, R34 ;  /* 0x000000221a1a7220 */ /* 0x000fe40000410000 */
[----:B------:R-:W-:Y:S02]  /*10de0*/  FFMA.FTZ R30, R36, R33, -R30 ;  /* 0x00000021241e7223 */ /* 0x000fe4000001081e */
[----:B------:R-:W-:-:S02]  /*10df0*/  IMAD.U32 R4, R4, 0x10000, RZ ;  /* 0x0001000004047824 */ /* 0x000fc400078e00ff */
[----:B------:R-:W-:Y:S01]  /*10e00*/  FFMA.FTZ R31, R37, R5, -R31 ;  /* 0x00000005251f7223 */ /* 0x000fe2000001081f */
[----:B------:R-:W-:Y:S01]  /*10e10*/  F2FP.BF16.PACK_AB R30, R35, R30 ;  /* 0x0000001e231e723e */ /* 0x000fe200000010ff */
[----:B------:R-:W-:Y:S02]  /*10e20*/  FFMA.FTZ R42, R37, R3, R42 ;  /* 0x00000003252a7223 */ /* 0x000fe4000001002a */
[C---:B------:R-:W-:Y:S02]  /*10e30*/  FFMA.FTZ R28, R27.reuse, R34, -R28 ;  /* 0x000000221b1c7223 */ /* 0x040fe4000001081c */
[----:B------:R-:W-:Y:S01]  /*10e40*/  FFMA.FTZ R26, R27, R32, R26 ;  /* 0x000000201b1a7223 */ /* 0x000fe2000001001a */
[----:B------:R-:W-:Y:S01]  /*10e50*/  F2FP.BF16.PACK_AB R31, R42, R31 ;  /* 0x0000001f2a1f723e */ /* 0x000fe200000010ff */
[C---:B------:R-:W-:Y:S02]  /*10e60*/  FMUL.FTZ R27, R38.reuse, R2 ;  /* 0x00000002261b7220 */ /* 0x040fe40000410000 */
[----:B------:R-:W-:Y:S01]  /*10e70*/  FMUL.FTZ R38, R38, R4 ;  /* 0x0000000426267220 */ /* 0x000fe20000410000 */
[----:B------:R-:W-:Y:S01]  /*10e80*/  LOP3.LUT R31, R31, R30, RZ, 0x3c, !PT ;  /* 0x0000001e1f1f7212 */ /* 0x000fe200078e3cff */
[C---:B------:R-:W-:Y:S01]  /*10e90*/  FFMA.FTZ R27, R29.reuse, R4, -R27 ;  /* 0x000000041d1b7223 */ /* 0x040fe2000001081b */
[----:B------:R-:W-:Y:S01]  /*10ea0*/  F2FP.BF16.PACK_AB R28, R26, R28 ;  /* 0x0000001c1a1c723e */ /* 0x000fe200000010ff */
[----:B------:R-:W-:Y:S01]  /*10eb0*/  FFMA.FTZ R38, R29, R2, R38 ;  /* 0x000000021d267223 */ /* 0x000fe20000010026 */
[----:B------:R-:W-:-:S02]  /*10ec0*/  LOP3.LUT R30, R31, R30, RZ, 0x3c, !PT ;  /* 0x0000001e1f1e7212 */ /* 0x000fc400078e3cff */
[----:B------:R-:W-:Y:S02]  /*10ed0*/  MOV R29, R28 ;  /* 0x0000001c001d7202 */ /* 0x000fe40000000f00 */
[----:B------:R-:W-:Y:S02]  /*10ee0*/  F2FP.BF16.PACK_AB R27, R38, R27 ;  /* 0x0000001b261b723e */ /* 0x000fe400000010ff */
[----:B------:R-:W-:Y:S02]  /*10ef0*/  LOP3.LUT R31, R31, R30, RZ, 0x3c, !PT ;  /* 0x0000001e1f1f7212 */ /* 0x000fe400078e3cff */
[----:B------:R-:W-:Y:S02]  /*10f00*/  MOV R28, R27 ;  /* 0x0000001b001c7202 */ /* 0x000fe40000000f00 */
.L_x_2179:
[----:B------:R-:W-:Y:S05]  /*10f10*/  BSYNC B0 ;  /* 0x0000000000007941 */ /* 0x000fea0003800000 */
.L_x_2178:
[----:B-----5:R3:W-:Y:S02]  /*10f20*/  STS.128 [R247+0x7000], R28 ;  /* 0x0070001cf7007388 */ /* 0x0207e40000000c00 */
.L_x_2165:
[----:B------:R-:W-:Y:S05]  /*10f30*/  BSYNC B2 ;  /* 0x0000000000027941 */ /* 0x000fea0003800000 */
.L_x_2164:
[----:B------:R-:W-:-:S04]  /*10f40*/  IADD3 R4, R166, 0x30, RZ ;  /* 0x00000030a6047810 */ /* 0x000fc80007ffe0ff */
[----:B------:R-:W-:-:S04]  /*10f50*/  ISETP.GE.AND P0, PT, R4, R8, PT ;  /* 0x000000080400720c */ /* 0x000fc80003f06270 */
[----:B------:R-:W-:-:S13]  /*10f60*/  ISETP.LT.OR P0, PT, R57, -0x187, P0 ;  /* 0xfffffe793900780c */ /* 0x000fda0000701670 */
[----:B------:R-:W-:Y:S05]  /*10f70*/  @P0 BRA `(.L_x_2180) ;  /* 0x0000783000000947 */ /* 0x000fea0003800000 */
[----:B-----5:R-:W-:Y:S01]  /*10f80*/  ISETP.GE.AND P0, PT, R16, R6, PT ;  /* 0x000000061000720c */ /* 0x020fe20003f06270 */
        /* <DEDUP_REMOVED lines=26> */
[C---:B--2---:R-:W-:Y:S01]  /*11130*/  LOP3.LUT R18, R2.reuse, 0xffff0000, RZ, 0xc0, !PT ;  /* 0xffff000002127812 */ /* 0x044fe200078ec0ff */
[----:B------:R-:W-:Y:S01]  /*11140*/  IMAD.U32 R2, R2, 0x10000, RZ ;  /* 0x0001000002027824 */ /* 0x000fe200078e00ff */
[C---:B------:R-:W-:Y:S01]  /*11150*/  LOP3.LUT R17, R3.reuse, 0xffff0000, RZ, 0xc0, !PT ;  /* 0xffff000003117812 */ /* 0x040fe200078ec0ff */
[----:B------:R-:W-:Y:S01]  /*11160*/  IMAD.U32 R3, R3, 0x10000, RZ ;  /* 0x0001000003037824 */ /* 0x000fe200078e00ff */
[C---:B---3--:R-:W-:Y:S01]  /*11170*/  LOP3.LUT R24, R14.reuse, 0xffff0000, RZ, 0xc0, !PT ;  /* 0xffff00000e187812 */ /* 0x048fe200078ec0ff */
        /* <DEDUP_REMOVED lines=10> */
[----:B------:R-:W-:Y:S01]  /*11220*/  FMUL.FTZ R7, R33, R2 ;  /* 0x0000000221077220 */ /* 0x000fe20000410000 */
[----:B------:R-:W-:Y:S01]  /*11230*/  F2FP.BF16.PACK_AB R5, R5, R16 ;  /* 0x000000100505723e */ /* 0x000fe200000010ff */
[----:B------:R-:W-:Y:S02]  /*11240*/  FMUL.FTZ R17, R34, R3 ;  /* 0x0000000322117220 */ /* 0x000fe40000410000 */
[----:B------:R-:W-:-:S02]  /*11250*/  FMUL.FTZ R33, R33, R14 ;  /* 0x0000000e21217220 */ /* 0x000fc40000410000 */
[----:B------:R-:W-:Y:S02]  /*11260*/  FMUL.FTZ R34, R34, R15 ;  /* 0x0000000f22227220 */ /* 0x000fe40000410000 */
[----:B------:R-:W-:Y:S02]  /*11270*/  FFMA.FTZ R26, R32, R19, -R26 ;  /* 0x00000013201a7223 */ /* 0x000fe4000001081a */
[C---:B------:R-:W-:Y:S02]  /*11280*/  FFMA.FTZ R7, R8.reuse, R14, -R7 ;  /* 0x0000000e08077223 */ /* 0x040fe40000010807 */
[----:B------:R-:W-:Y:S01]  /*11290*/  FFMA.FTZ R33, R8, R2, R33 ;  /* 0x0000000208217223 */ /* 0x000fe20000010021 */
[----:B------:R-:W-:Y:S01]  /*112a0*/  F2FP.BF16.PACK_AB R26, R25, R26 ;  /* 0x0000001a191a723e */ /* 0x000fe200000010ff */
[C---:B------:R-:W-:Y:S02]  /*112b0*/  FFMA.FTZ R17, R27.reuse, R15, -R17 ;  /* 0x0000000f1b117223 */ /* 0x040fe40000010811 */
[----:B------:R-:W-:Y:S01]  /*112c0*/  FFMA.FTZ R34, R27, R3, R34 ;  /* 0x000000031b227223 */ /* 0x000fe20000010022 */
[----:B------:R-:W-:Y:S01]  /*112d0*/  F2FP.BF16.PACK_AB R7, R33, R7 ;  /* 0x000000072107723e */ /* 0x000fe200000010ff */
[----:B------:R-:W-:Y:S01]  /*112e0*/  IMAD.MOV.U32 R25, RZ, RZ, R5 ;  /* 0x000000ffff197224 */ /* 0x000fe200078e0005 */
[----:B------:R-:W-:-:S02]  /*112f0*/  MOV R27, R26 ;  /* 0x0000001a001b7202 */ /* 0x000fc40000000f00 */
[----:B------:R-:W-:Y:S02]  /*11300*/  F2FP.BF16.PACK_AB R17, R34, R17 ;  /* 0x000000112211723e */ /* 0x000fe400000010ff */
[----:B------:R-:W-:Y:S02]  /*11310*/  MOV R24, R7 ;  /* 0x0000000700187202 */ /* 0x000fe40000000f00 */
[----:B------:R-:W-:Y:S02]  /*11320*/  MOV R26, R17 ;  /* 0x00000011001a7202 */ /* 0x000fe40000000f00 */
.L_x_2184:
[----:B------:R-:W-:Y:S05]  /*11330*/  BSYNC B0 ;  /* 0x0000000000007941 */ /* 0x000fea0003800000 */
.L_x_2183:
[----:B-----5:R1:W-:Y:S02]  /*11340*/  STS.128 [R247+0x1800], R24 ;  /* 0x00180018f7007388 */ /* 0x0203e40000000c00 */
.L_x_2182:
[----:B------:R-:W-:Y:S05]  /*11350*/  BSYNC B1 ;  /* 0x0000000000017941 */ /* 0x000fea0003800000 */
.L_x_2181:
        /* <DEDUP_REMOVED lines=10> */
[----:B-----5:R-:W-:Y:S01]  /*11400*/  SHF.L.U32 R7, R17, 0x10, RZ ;  /* 0x0000001011077819 */ /* 0x020fe200000006ff */
[----:B-1----:R-:W-:Y:S01]  /*11410*/  IMAD.U32 R26, R19, 0x10000, RZ ;  /* 0x00010000131a7824 */ /* 0x002fe200078e00ff */
        /* <DEDUP_REMOVED lines=38> */
.L_x_2188:
[----:B------:R-:W-:Y:S05]  /*11680*/  BSYNC B0 ;  /* 0x0000000000007941 */ /* 0x000fea0003800000 */
.L_x_2187:
[----:B-----5:R1:W-:Y:S02]  /*11690*/  STS.128 [R247+0x3800], R16 ;  /* 0x00380010f7007388 */ /* 0x0203e40000000c00 */
.L_x_2186:
[----:B------:R-:W-:Y:S05]  /*116a0*/  BSYNC B1 ;  /* 0x0000000000017941 */ /* 0x000fea0003800000 */
.L_x_2185:
        /* <DEDUP_REMOVED lines=22> */
[----:B---3--:R-:W-:Y:S01]  /*11810*/  LOP3.LUT R19, R14, 0xffff0000, RZ, 0xc0, !PT ;  /* 0xffff00000e137812 */ /* 0x008fe200078ec0ff */
        /* <DEDUP_REMOVED lines=27> */
.L_x_2192:
[----:B------:R-:W-:Y:S05]  /*119d0*/  BSYNC B0 ;  /* 0x0000000000007941 */ /* 0x000fea0003800000 */
.L_x_2191:
[----:B-----5:R1:W-:Y:S02]  /*119e0*/  STS.128 [R247+0x5800], R16 ;  /* 0x00580010f7007388 */ /* 0x0203e40000000c00 */
.L_x_2190:
[----:B------:R-:W-:Y:S05]  /*119f0*/  BSYNC B1 ;  /* 0x0000000000017941 */ /* 0x000fea0003800000 */
.L_x_2189:
[----:B------:R-:W-:-:S13]  /*11a00*/  ISETP.GE.AND P0, PT, R10, R6, PT ;  /* 0x000000060a00720c */ /* 0x000fda0003f06270 */
        /* <DEDUP_REMOVED lines=8> */
[C---:B-----5:R-:W-:Y:S02]  /*11a90*/  SHF.L.U32 R8, R16.reuse, 0x10, RZ ;  /* 0x0000001010087819 */ /* 0x060fe400000006ff */
[----:B-1----:R-:W-:Y:S02]  /*11aa0*/  LOP3.LUT R22, R16, 0xffff0000, RZ, 0xc0, !PT ;  /* 0xffff000010167812 */ /* 0x002fe400078ec0ff */
[----:B------:R-:W-:Y:S02]  /*11ab0*/  LOP3.LUT R0, R17, 0xffff0000, RZ, 0xc0, !PT ;  /* 0xffff000011007812 */ /* 0x000fe400078ec0ff */
[----:B------:R-:W-:-:S02]  /*11ac0*/  LOP3.LUT R16, R19, 0xffff0000, RZ, 0xc0, !PT ;  /* 0xffff000013107812 */ /* 0x000fc400078ec0ff */
[----:B------:R-:W-:Y:S01]  /*11ad0*/  SHF.L.U32 R5, R17, 0x10, RZ ;  /* 0x0000001011057819 */ /* 0x000fe200000006ff */
[----:B------:R-:W-:Y:S01]  /*11ae0*/  IMAD.U32 R17, R19, 0x10000, RZ ;  /* 0x0001000013117824 */ /* 0x000fe200078e00ff */
        /* <DEDUP_REMOVED lines=34> */
.L_x_2194:
[----:B------:R-:W-:Y:S05]  /*11d10*/  BSYNC B0 ;  /* 0x0000000000007941 */ /* 0x000fea0003800000 */
.L_x_2193:
[----:B-----5:R1:W-:Y:S01]  /*11d20*/  STS.128 [R247+0x7800], R16 ;  /* 0x00780010f7007388 */ /* 0x0203e20000000c00 */
[----:B------:R-:W-:Y:S05]  /*11d30*/  BRA `(.L_x_2180) ;  /* 0x00006a7000007947 */ /* 0x000fea0003800000 */
.L_x_2131:
[----:B-1----:R-:W-:Y:S01]  /*11d40*/  BSSY B2, `(.L_x_2195) ;  /* 0x0000178000027945 */ /* 0x002fe20003800000 */
[----:B------:R-:W-:Y:S05]  /*11d50*/  @!P0 BRA `(.L_x_2196) ;  /* 0x0000176000008947 */ /* 0x000fea0003800000 */
[----:B-----5:R-:W-:Y:S01]  /*11d60*/  ISETP.GE.AND P0, PT, R16, R6, PT ;  /* 0x000000061000720c */ /* 0x020fe20003f06270 */
        /* <DEDUP_REMOVED lines=41> */
[----:B----4-:R-:W-:Y:S01]  /*12000*/  IMAD.U32 R66, R28, 0x10000, RZ ;  /* 0x000100001c427824 */ /* 0x010fe200078e00ff */
[C---:B------:R-:W-:Y:S01]  /*12010*/  SHF.L.U32 R27, R29.reuse, 0x10, RZ ;  /* 0x000000101d1b7819 */ /* 0x040fe200000006ff */
[----:B------:R-:W-:Y:S01]  /*12020*/  IMAD.U32 R68, R30, 0x10000, RZ ;  /* 0x000100001e447824 */ /* 0x000fe200078e00ff */
        /* <DEDUP_REMOVED lines=15> */
[----:B--2---:R-:W-:Y:S01]  /*12120*/  LOP3.LUT R28, R32, 0xffff0000, RZ, 0xc0, !PT ;  /* 0xffff0000201c7812 */ /* 0x004fe200078ec0ff */
[----:B------:R-:W-:Y:S02]  /*12130*/  FMUL.FTZ R25, R25, R29 ;  /* 0x0000001d19197220 */ /* 0x000fe40000410000 */
        /* <DEDUP_REMOVED lines=23> */
[----:B------:R-:W-:Y:S01]  /*122b0*/  F2FP.BF16.PACK_AB R4, R4, R24 ;  /* 0x000000180404723e */ /* 0x000fe200000010ff */
[----:B------:R-:W-:Y:S02]  /*122c0*/  IMAD.MOV.U32 R44, RZ, RZ, R5 ;  /* 0x000000ffff2c7224 */ /* 0x000fe400078e0005 */
[----:B------:R-:W-:Y:S01]  /*122d0*/  IMAD.MOV.U32 R46, RZ, RZ, R26 ;  /* 0x000000ffff2e7224 */ /* 0x000fe200078e001a */
[----:B------:R-:W-:Y:S02]  /*122e0*/  F2FP.BF16.PACK_AB R25, R34, R25 ;  /* 0x000000192219723e */ /* 0x000fe400000010ff */
[----:B------:R-:W-:-:S02]  /*122f0*/  MOV R45, R4 ;  /* 0x00000004002d7202 */ /* 0x000fc40000000f00 */
[----:B------:R-:W-:Y:S02]  /*12300*/  MOV R47, R25 ;  /* 0x00000019002f7202 */ /* 0x000fe40000000f00 */
.L_x_2200:
[----:B------:R-:W-:Y:S05]  /*12310*/  BSYNC B0 ;  /* 0x0000000000007941 */ /* 0x000fea0003800000 */
.L_x_2199:
[----:B-----5:R3:W-:Y:S02]  /*12320*/  STS.128 [R247], R44 ;  /* 0x0000002cf7007388 */ /* 0x0207e40000000c00 */
.L_x_2198:
[----:B------:R-:W-:Y:S05]  /*12330*/  BSYNC B1 ;  /* 0x0000000000017941 */ /* 0x000fea0003800000 */
.L_x_2197:
        /* <DEDUP_REMOVED lines=91> */
.L_x_2204:
[----:B------:R-:W-:Y:S05]  /*128f0*/  BSYNC B0 ;  /* 0x0000000000007941 */ /* 0x000fea0003800000 */
.L_x_2203:
[----:B-----5:R1:W-:Y:S02]  /*12900*/  STS.128 [R247+0x2000], R44 ;  /* 0x0020002cf7007388 */ /* 0x0203e40000000c00 */
.L_x_2202:
[----:B------:R-:W-:Y:S05]  /*12910*/  BSYNC B1 ;  /* 0x0000000000017941 */ /* 0x000fea0003800000 */
.L_x_2201:
        /* <DEDUP_REMOVED lines=91> */
.L_x_2208:
[----:B------:R-:W-:Y:S05]  /*12ed0*/  BSYNC B0 ;  /* 0x0000000000007941 */ /* 0x000fea0003800000 */
.L_x_2207:
[----:B-----5:R3:W-:Y:S02]  /*12ee0*/  STS.128 [R247+0x4000], R44 ;  /* 0x0040002cf7007388 */ /* 0x0207e40000000c00 */
.L_x_2206:
[----:B------:R-:W-:Y:S05]  /*12ef0*/  BSYNC B1 ;  /* 0x0000000000017941 */ /* 0x000fea0003800000 */
.L_x_2205:
        /* <DEDUP_REMOVED lines=40> */
[----:B-1----:R-:W-:Y:S01]  /*13180*/  LOP3.LUT R65, R27, 0xffff0000, RZ, 0xc0, !PT ;  /* 0xffff00001b417812 */ /* 0x002fe200078ec0ff */
        /* <DEDUP_REMOVED lines=49> */
.L_x_2210:
[----:B------:R-:W-:Y:S05]  /*134a0*/  BSYNC B0 ;  /* 0x0000000000007941 */ /* 0x000fea0003800000 */
.L_x_2209:
[----:B-----5:R3:W-:Y:S02]  /*134b0*/  STS.128 [R247+0x6000], R44 ;  /* 0x0060002cf7007388 */ /* 0x0207e40000000c00 */
.L_x_2196:
[----:B------:R-:W-:Y:S05]  /*134c0*/  BSYNC B2 ;  /* 0x0000000000027941 */ /* 0x000fea0003800000 */
.L_x_2195:
[----:B------:R-:W-:Y:S01]  /*134d0*/  IADD3 R9, R166, 0x10, RZ ;  /* 0x00000010a6097810 */ /* 0x000fe20007ffe0ff */
[----:B------:R-:W-:Y:S03]  /*134e0*/  BSSY B2, `(.L_x_2211) ;  /* 0x0000185000027945 */ /* 0x000fe60003800000 */
[----:B------:R-:W-:-:S04]  /*134f0*/  ISETP.GE.AND P0, PT, R9, R8, PT ;  /* 0x000000080900720c */ /* 0x000fc80003f06270 */
[----:B------:R-:W-:-:S13]  /*13500*/  ISETP.LT.OR P0, PT, R57, -0x87, P0 ;  /* 0xffffff793900780c */ /* 0x000fda0000701670 */
[----:B------:R-:W-:Y:S05]  /*13510*/  @P0 BRA `(.L_x_2212) ;  /* 0x0000181000000947 */ /* 0x000fea0003800000 */
[----:B-----5:R-:W-:Y:S01]  /*13520*/  ISETP.GE.AND P0, PT, R16, R6, PT ;  /* 0x000000061000720c */ /* 0x020fe20003f06270 */
        /* <DEDUP_REMOVED lines=17> */
[C---:B------:R-:W-:Y:S02]  /*13640*/  LEA R28, P1, R26.reuse, R14, 0x1 ;  /* 0x0000000e1a1c7211 */ /* 0x040fe400078208ff */
        /* <DEDUP_REMOVED lines=42> */
[----:B------:R-:W-:Y:S01]  /*138f0*/  FMUL.FTZ R65, R65, R46 ;  /* 0x0000002e41417220 */ /* 0x000fe20000410000 */
[C---:B----4-:R-:W-:Y:S01]  /*13900*/  LOP3.LUT R46, R33.reuse, 0xffff0000, RZ, 0xc0, !PT ;  /* 0xffff0000212e7812 */ /* 0x050fe200078ec0ff */
[----:B------:R-:W-:Y:S01]  /*13910*/  FMUL.FTZ R24, R24, R28 ;  /* 0x0000001c18187220 */ /* 0x000fe20000410000 */
[----:B------:R-:W-:Y:S01]  /*13920*/  SHF.L.U32 R28, R33, 0x10, RZ ;  /* 0x00000010211c7819 */ /* 0x000fe200000006ff */
[----:B------:R-:W-:-:S02]  /*13930*/  FMUL.FTZ R26, R26, R30 ;  /* 0x0000001e1a1a7220 */ /* 0x000fc40000410000 */
[----:B------:R-:W-:Y:S01]  /*13940*/  FMUL.FTZ R25, R25, R29 ;  /* 0x0000001d19197220 */ /* 0x000fe20000410000 */
[C---:B------:R-:W-:Y:S01]  /*13950*/  LOP3.LUT R29, R32.reuse, 0xffff0000, RZ, 0xc0, !PT ;  /* 0xffff0000201d7812 */ /* 0x040fe200078ec0ff */
[----:B------:R-:W-:Y:S01]  /*13960*/  IMAD.U32 R30, R32, 0x10000, RZ ;  /* 0x00010000201e7824 */ /* 0x000fe200078e00ff */
[C---:B------:R-:W-:Y:S01]  /*13970*/  LOP3.LUT R32, R34.reuse, 0xffff0000, RZ, 0xc0, !PT ;  /* 0xffff000022207812 */ /* 0x040fe200078ec0ff */
[----:B------:R-:W-:Y:S01]  /*13980*/  FMUL.FTZ R27, R27, R31 ;  /* 0x0000001f1b1b7220 */ /* 0x000fe20000410000 */
[C---:B------:R-:W-:Y:S01]  /*13990*/  SHF.L.U32 R31, R35.reuse, 0x10, RZ ;  /* 0x00000010231f7819 */ /* 0x040fe200000006ff */
[----:B------:R-:W-:Y:S01]  /*139a0*/  IMAD.U32 R33, R34, 0x10000, RZ ;  /* 0x0001000022217824 */ /* 0x000fe200078e00ff */
[----:B------:R-:W-:Y:S01]  /*139b0*/  LOP3.LUT R34, R35, 0xffff0000, RZ, 0xc0, !PT ;  /* 0xffff000023227812 */ /* 0x000fe200078ec0ff */
[----:B------:R-:W-:Y:S02]  /*139c0*/  FMUL.FTZ R66, R66, R47 ;  /* 0x0000002f42427220 */ /* 0x000fe40000410000 */
[----:B------:R-:W-:-:S02]  /*139d0*/  FMUL.FTZ R67, R67, R63 ;  /* 0x0000003f43437220 */ /* 0x000fc40000410000 */
        /* <DEDUP_REMOVED lines=17> */
.L_x_2216:
[----:B------:R-:W-:Y:S05]  /*13af0*/  BSYNC B0 ;  /* 0x0000000000007941 */ /* 0x000fea0003800000 */
.L_x_2215:
[----:B-----5:R3:W-:Y:S02]  /*13b00*/  STS.128 [R247+0x800], R44 ;  /* 0x0008002cf7007388 */ /* 0x0207e40000000c00 */
.L_x_2214:
[----:B------:R-:W-:Y:S05]  /*13b10*/  BSYNC B1 ;  /* 0x0000000000017941 */ /* 0x000fea0003800000 */
.L_x_2213:
        /* <DEDUP_REMOVED lines=94> */
.L_x_2220:
[----:B------:R-:W-:Y:S05]  /*14100*/  BSYNC B0 ;  /* 0x0000000000007941 */ /* 0x000fea0003800000 */
.L_x_2219:
[----:B-----5:R3:W-:Y:S02]  /*14110*/  STS.128 [R247+0x2800], R44 ;  /* 0x0028002cf7007388 */ /* 0x0207e40000000c00 */
.L_x_2218:
[----:B------:R-:W-:Y:S05]  /*14120*/  BSYNC B1 ;  /* 0x0000000000017941 */ /* 0x000fea0003800000 */
.L_x_2217:
        /* <DEDUP_REMOVED lines=94> */
.L_x_2224:
[----:B------:R-:W-:Y:S05]  /*14710*/  BSYNC B0 ;  /* 0x0000000000007941 */ /* 0x000fea0003800000 */
.L_x_2223:
[----:B-----5:R3:W-:Y:S02]  /*14720*/  STS.128 [R247+0x4800], R44 ;  /* 0x0048002cf7007388 */ /* 0x0207e40000000c00 */
.L_x_2222:
[----:B------:R-:W-:Y:S05]  /*14730*/  BSYNC B1 ;  /* 0x0000000000017941 */ /* 0x000fea0003800000 */
.L_x_2221:
        /* <DEDUP_REMOVED lines=14> */
[----:B------:R-:W-:-:S03]  /*14820*/  @P0 IMAD.MOV R13, RZ, RZ, -R7 ;  /* 0x000000ffff0d0224 */ /* 0x000fc600078e0a07 */
[----:B------:R-:W-:Y:S01]  /*14830*/  IADD3 R29, P1, R28, R5, RZ ;  /* 0x000000051c1d7210 */ /* 0x000fe20007f3e0ff */
[----:B------:R-:W-:-:S03]  /*14840*/  IMAD.WIDE R32, R13, 0x2, R42 ;  /* 0x000000020d207825 */ /* 0x000fc600078e022a */
[----:B------:R-:W-:Y:S02]  /*14850*/  LEA.HI.X.SX32 R28, R28, R4, 0x1, P1 ;  /* 0x000000041c1c7211 */ /* 0x000fe400008f0eff */
[----:B------:R-:W-:Y:S01]  /*14860*/  LEA R30, P1, R29, R14, 0x1 ;  /* 0x0000000e1d1e7211 */ /* 0x000fe200078208ff */
[----:B------:R-:W-:Y:S01]  /*14870*/  IMAD.MOV.U32 R13, RZ, RZ, RZ ;  /* 0x000000ffff0d7224 */ /* 0x000fe200078e00ff */
[----:B------:R-:W-:Y:S01]  /*14880*/  @P0 IADD3 R13, -R7, RZ, RZ ;  /* 0x000000ff070d0210 */ /* 0x000fe20007ffe1ff */
[----:B--2---:R-:W2:Y:S01]  /*14890*/  LD.E.128 R32, [R32.64+0x180] ;  /* 0x0001800620207980 */ /* 0x004ea2000c101d00 */
[----:B------:R-:W-:Y:S02]  /*148a0*/  LEA.HI.X R31, R29, R15, R28, 0x1, P1 ;  /* 0x0000000f1d1f7211 */ /* 0x000fe400008f0c1c */
[----:B------:R-:W-:-:S04]  /*148b0*/  IADD3 R5, P1, R13, R5, RZ ;  /* 0x000000050d057210 */ /* 0x000fc80007f3e0ff */
[----:B---3--:R-:W3:Y:S01]  /*148c0*/  LD.E.128 R28, [R30.64] ;  /* 0x000000061e1c7980 */ /* 0x008ee2000c101d00 */
[----:B------:R-:W-:Y:S02]  /*148d0*/  LEA.HI.X.SX32 R4, R13, R4, 0x1, P1 ;  /* 0x000000040d047211 */ /* 0x000fe400008f0eff */
[----:B-1----:R-:W-:-:S04]  /*148e0*/  LEA R44, P1, R5, R18, 0x1 ;  /* 0x00000012052c7211 */ /* 0x002fc800078208ff */
[----:B------:R-:W-:-:S06]  /*148f0*/  LEA.HI.X R45, R5, R19, R4, 0x1, P1 ;  /* 0x00000013052d7211 */ /* 0x000fcc00008f0c04 */
[----:B----4-:R-:W4:Y:S01]  /*14900*/  LD.E.128 R44, [R44.64] ;  /* 0x000000062c2c7980 */ /* 0x010f22000c101d00 */
[C---:B-----5:R-:W-:Y:S01]  /*14910*/  LOP3.LUT R4, R25.reuse, 0xffff0000, RZ, 0xc0, !PT ;  /* 0xffff000019047812 */ /* 0x060fe200078ec0ff */
[----:B------:R-:W-:Y:S01]  /*14920*/  IMAD.U32 R42, R25, 0x10000, RZ ;  /* 0x00010000192a7824 */ /* 0x000fe200078e00ff */
[C---:B------:R-:W-:Y:S01]  /*14930*/  LOP3.LUT R5, R24.reuse, 0xffff0000, RZ, 0xc0, !PT ;  /* 0xffff000018057812 */ /* 0x040fe200078ec0ff */
[----:B------:R-:W-:Y:S01]  /*14940*/  IMAD.U32 R13, R24, 0x10000, RZ ;  /* 0x00010000180d7824 */ /* 0x000fe200078e00ff */
[C---:B------:R-:W-:Y:S01]  /*14950*/  SHF.L.U32 R38, R26.reuse, 0x10, RZ ;  /* 0x000000101a267819 */ /* 0x040fe200000006ff */
[C---:B------:R-:W-:Y:S01]  /*14960*/  IMAD.U32 R60, R27.reuse, 0x10000, RZ ;  /* 0x000100001b3c7824 */ /* 0x040fe200078e00ff */
[----:B------:R-:W-:Y:S02]  /*14970*/  LOP3.LUT R25, R26, 0xffff0000, RZ, 0xc0, !PT ;  /* 0xffff00001a197812 */ /* 0x000fe400078ec0ff */
[----:B------:R-:W-:Y:S02]  /*14980*/  LOP3.LUT R24, R27, 0xffff0000, RZ, 0xc0, !PT ;  /* 0xffff00001b187812 */ /* 0x000fe400078ec0ff */
[----:B--2---:R-:W-:Y:S01]  /*14990*/  LOP3.LUT R65, R33, 0xffff0000, RZ, 0xc0, !PT ;  /* 0xffff000021417812 */ /* 0x004fe200078ec0ff */
[----:B------:R-:W-:Y:S01]  /*149a0*/  IMAD.U32 R63, R32, 0x10000, RZ ;  /* 0x00010000203f7824 */ /* 0x000fe200078e00ff */
[C---:B---3--:R-:W-:Y:S01]  /*149b0*/  SHF.L.U32 R26, R29.reuse, 0x10, RZ ;  /* 0x000000101d1a7819 */ /* 0x048fe200000006ff */
[----:B------:R-:W-:Y:S01]  /*149c0*/  IMAD.U32 R43, R28, 0x10000, RZ ;  /* 0x000100001c2b7824 */ /* 0x000fe200078e00ff */
[----:B------:R-:W-:Y:S01]  /*149d0*/  LOP3.LUT R62, R29, 0xffff0000, RZ, 0xc0, !PT ;  /* 0xffff00001d3e7812 */ /* 0x000fe200078ec0ff */
[----:B------:R-:W-:Y:S01]  /*149e0*/  IMAD.U32 R61, R30, 0x10000, RZ ;  /* 0x000100001e3d7824 */ /* 0x000fe200078e00ff */
[----:B------:R-:W-:-:S02]  /*149f0*/  LOP3.LUT R27, R28, 0xffff0000, RZ, 0xc0, !PT ;  /* 0xffff00001c1b7812 */ /* 0x000fc400078ec0ff */
[----:B------:R-:W-:Y:S02]  /*14a00*/  LOP3.LUT R29, R30, 0xffff0000, RZ, 0xc0, !PT ;  /* 0xffff00001e1d7812 */ /* 0x000fe400078ec0ff */
[C---:B------:R-:W-:Y:S02]  /*14a10*/  SHF.L.U32 R28, R31.reuse, 0x10, RZ ;  /* 0x000000101f1c7819 */ /* 0x040fe400000006ff */
[----:B------:R-:W-:Y:S02]  /*14a20*/  LOP3.LUT R30, R31, 0xffff0000, RZ, 0xc0, !PT ;  /* 0xffff00001f1e7812 */ /* 0x000fe400078ec0ff */
[----:B------:R-:W-:Y:S01]  /*14a30*/  SHF.L.U32 R31, R33, 0x10, RZ ;  /* 0x00000010211f7819 */ /* 0x000fe200000006ff */
[----:B------:R-:W-:Y:S01]  /*14a40*/  IMAD.U32 R64, R34, 0x10000, RZ ;  /* 0x0001000022407824 */ /* 0x000fe200078e00ff */
[----:B------:R-:W-:Y:S01]  /*14a50*/  SHF.L.U32 R33, R35, 0x10, RZ ;  /* 0x0000001023217819 */ /* 0x000fe200000006ff */
        /* <DEDUP_REMOVED lines=9> */
[----:B------:R-:W-:Y:S02]  /*14af0*/  @!P0 FADD.FTZ R61, -R61, -RZ ;  /* 0x800000ff3d3d8221 */ /* 0x000fe40000010100 */
[----:B------:R-:W-:Y:S02]  /*14b00*/  @!P0 FADD.FTZ R62, -R62, -RZ ;  /* 0x800000ff3e3e8221 */ /* 0x000fe40000010100 */
[----:B------:R-:W-:Y:S02]  /*14b10*/  FMUL.FTZ R63, R63, R43 ;  /* 0x0000002b3f3f7220 */ /* 0x000fe40000410000 */
[----:B------:R-:W-:Y:S01]  /*14b20*/  FMUL.FTZ R32, R32, R27 ;  /* 0x0000001b20207220 */ /* 0x000fe20000410000 */
[----:B----4-:R-:W-:Y:S01]  /*14b30*/  LOP3.LUT R27, R44, 0xffff0000, RZ, 0xc0, !PT ;  /* 0xffff00002c1b7812 */ /* 0x010fe200078ec0ff */
[----:B------:R-:W-:-:S02]  /*14b40*/  FMUL.FTZ R33, R33, R28 ;  /* 0x0000001c21217220 */ /* 0x000fc40000410000 */
[----:B------:R-:W-:Y:S01]  /*14b50*/  FMUL.FTZ R35, R35, R30 ;  /* 0x0000001e23237220 */ /* 0x000fe20000410000 */
[----:B------:R-:W-:Y:S01]  /*14b60*/  LOP3.LUT R30, R46, 0xffff0000, RZ, 0xc0, !PT ;  /* 0xffff00002e1e7812 */ /* 0x000fe200078ec0ff */
        /* <DEDUP_REMOVED lines=10> */
[----:B------:R-:W-:Y:S02]  /*14c10*/  FFMA.FTZ R13, R13, R28, R63 ;  /* 0x0000001c0d0d7223 */ /* 0x000fe4000001003f */
[----:B------:R-:W-:Y:S02]  /*14c20*/  FFMA.FTZ R5, R5, R27, R32 ;  /* 0x0000001b05057223 */ /* 0x000fe40000010020 */
[----:B------:R-:W-:Y:S02]  /*14c30*/  FFMA.FTZ R38, R38, R43, R64 ;  /* 0x0000002b26267223 */ /* 0x000fe40000010040 */
[----:B------:R-:W-:Y:S02]  /*14c40*/  FFMA.FTZ R25, R25, R30, R34 ;  /* 0x0000001e19197223 */ /* 0x000fe40000010022 */
[----:B------:R-:W-:-:S02]  /*14c50*/  FFMA.FTZ R26, R42, R26, R31 ;  /* 0x0000001a2a1a7223 */ /* 0x000fc4000001001f */
[----:B------:R-:W-:Y:S02]  /*14c60*/  FFMA.FTZ R4, R4, R44, R65 ;  /* 0x0000002c04047223 */ /* 0x000fe40000010041 */
[----:B------:R-:W-:Y:S02]  /*14c70*/  FFMA.FTZ R29, R60, R29, R33 ;  /* 0x0000001d3c1d7223 */ /* 0x000fe40000010021 */
[----:B------:R-:W-:Y:S01]  /*14c80*/  FFMA.FTZ R24, R24, R46, R35 ;  /* 0x0000002e18187223 */ /* 0x000fe20000010023 */
[----:B------:R-:W-:Y:S02]  /*14c90*/  F2FP.BF16.PACK_AB R5, R5, R13 ;  /* 0x0000000d0505723e */ /* 0x000fe400000010ff */
[----:B------:R-:W-:Y:S02]  /*14ca0*/  F2FP.BF16.PACK_AB R38, R25, R38 ;  /* 0x000000261926723e */ /* 0x000fe400000010ff */
[----:B------:R-:W-:Y:S02]  /*14cb0*/  F2FP.BF16.PACK_AB R4, R4, R26 ;  /* 0x0000001a0404723e */ /* 0x000fe400000010ff */
[----:B------:R-:W-:Y:S01]  /*14cc0*/  F2FP.BF16.PACK_AB R29, R24, R29 ;  /* 0x0000001d181d723e */ /* 0x000fe200000010ff */
[----:B------:R-:W-:Y:S01]  /*14cd0*/  IMAD.MOV.U32 R24, RZ, RZ, R5 ;  /* 0x000000ffff187224 */ /* 0x000fe200078e0005 */
[----:B------:R-:W-:Y:S01]  /*14ce0*/  MOV R25, R4 ;  /* 0x0000000400197202 */ /* 0x000fe20000000f00 */
[----:B------:R-:W-:Y:S01]  /*14cf0*/  IMAD.MOV.U32 R26, RZ, RZ, R38 ;  /* 0x000000ffff1a7224 */ /* 0x000fe200078e0026 */
[----:B------:R-:W-:-:S02]  /*14d00*/  MOV R27, R29 ;  /* 0x0000001d001b7202 */ /* 0x000fc40000000f00 */
.L_x_2226:
[----:B------:R-:W-:Y:S05]  /*14d10*/  BSYNC B0 ;  /* 0x0000000000007941 */ /* 0x000fea0003800000 */
.L_x_2225:
[----:B-----5:R1:W-:Y:S02]  /*14d20*/  STS.128 [R247+0x6800], R24 ;  /* 0x00680018f7007388 */ /* 0x0203e40000000c00 */
.L_x_2212:
[----:B------:R-:W-:Y:S05]  /*14d30*/  BSYNC B2 ;  /* 0x0000000000027941 */ /* 0x000fea0003800000 */
.L_x_2211:
        /* <DEDUP_REMOVED lines=24> */
[----:B------:R-:W-:Y:S01]  /*14ec0*/  LEA R28, P1, R26, R14, 0x1 ;  /* 0x0000000e1a1c7211 */ /* 0x000fe200078208ff */
[----:B------:R-:W-:-:S03]  /*14ed0*/  @P0 IMAD.MOV R32, RZ, RZ, -R7 ;  /* 0x000000ffff200224 */ /* 0x000fc600078e0a07 */
        /* <DEDUP_REMOVED lines=73> */
.L_x_2232:
[----:B------:R-:W-:Y:S05]  /*15370*/  BSYNC B0 ;  /* 0x0000000000007941 */ /* 0x000fea0003800000 */
.L_x_2231:
[----:B-----5:R3:W-:Y:S02]  /*15380*/  STS.128 [R247+0x1000], R44 ;  /* 0x0010002cf7007388 */ /* 0x0207e40000000c00 */
.L_x_2230:
[----:B------:R-:W-:Y:S05]  /*15390*/  BSYNC B1 ;  /* 0x0000000000017941 */ /* 0x000fea0003800000 */
.L_x_2229:
        /* <DEDUP_REMOVED lines=33> */
[C---:B------:R-:W-:Y:S02]  /*155b0*/  SHF.L.U32 R44, R46.reuse, 0x10, RZ ;  /* 0x000000102e2c7819 */ /* 0x040fe400000006ff */
[----:B------:R-:W-:Y:S02]  /*155c0*/  LOP3.LUT R43, R46, 0xffff0000, RZ, 0xc0, !PT ;  /* 0xffff00002e2b7812 */ /* 0x000fe400078ec0ff */
[----:B------:R-:W-:Y:S02]  /*155d0*/  LOP3.LUT R42, R47, 0xffff0000, RZ, 0xc0, !PT ;  /* 0xffff00002f2a7812 */ /* 0x000fe400078ec0ff */
[C---:B------:R-:W-:Y:S01]  /*155e0*/  LOP3.LUT R4, R45.reuse, 0xffff0000, RZ, 0xc0, !PT ;  /* 0xffff00002d047812 */ /* 0x040fe200078ec0ff */
[----:B------:R-:W-:-:S02]  /*155f0*/  IMAD.U32 R45, R45, 0x10000, RZ ;  /* 0x000100002d2d7824 */ /* 0x000fc400078e00ff */
        /* <DEDUP_REMOVED lines=56> */
.L_x_2236:
[----:B------:R-:W-:Y:S05]  /*15980*/  BSYNC B0 ;  /* 0x0000000000007941 */ /* 0x000fea0003800000 */
.L_x_2235:
[----:B-----5:R3:W-:Y:S02]  /*15990*/  STS.128 [R247+0x3000], R44 ;  /* 0x0030002cf7007388 */ /* 0x0207e40000000c00 */
.L_x_2234:
[----:B------:R-:W-:Y:S05]  /*159a0*/  BSYNC B1 ;  /* 0x0000000000017941 */ /* 0x000fea0003800000 */
.L_x_2233:
        /* <DEDUP_REMOVED lines=94> */
.L_x_2240:
[----:B------:R-:W-:Y:S05]  /*15f90*/  BSYNC B0 ;  /* 0x0000000000007941 */ /* 0x000fea0003800000 */
.L_x_2239:
[----:B-----5:R3:W-:Y:S02]  /*15fa0*/  STS.128 [R247+0x5000], R44 ;  /* 0x0050002cf7007388 */ /* 0x0207e40000000c00 */
.L_x_2238:
[----:B------:R-:W-:Y:S05]  /*15fb0*/  BSYNC B1 ;  /* 0x0000000000017941 */ /* 0x000fea0003800000 */
.L_x_2237:
        /* <DEDUP_REMOVED lines=14> */
[----:B------:R-:W-:-:S03]  /*160a0*/  @P0 IMAD.MOV R32, RZ, RZ, -R7 ;  /* 0x000000ffff200224 */ /* 0x000fc600078e0a07 */
[----:B------:R-:W-:Y:S01]  /*160b0*/  IADD3 R25, P1, R24, R5, RZ ;  /* 0x0000000518197210 */ /* 0x000fe20007f3e0ff */
[----:B------:R-:W-:-:S03]  /*160c0*/  IMAD.WIDE R32, R32, 0x2, R36 ;  /* 0x0000000220207825 */ /* 0x000fc600078e0224 */
[----:B------:R-:W-:Y:S01]  /*160d0*/  LEA.HI.X.SX32 R24, R24, R4, 0x1, P1 ;  /* 0x0000000418187211 */ /* 0x000fe200008f0eff */
[----:B------:R-:W-:Y:S01]  /*160e0*/  IMAD.MOV.U32 R36, RZ, RZ, RZ ;  /* 0x000000ffff247224 */ /* 0x000fe200078e00ff */
[----:B------:R-:W-:Y:S01]  /*160f0*/  LEA R26, P1, R25, R14, 0x1 ;  /* 0x0000000e191a7211 */ /* 0x000fe200078208ff */
[----:B--2---:R-:W2:Y:S01]  /*16100*/  LD.E.128 R32, [R32.64+0x180] ;  /* 0x0001800620207980 */ /* 0x004ea2000c101d00 */
[----:B------:R-:W-:Y:S02]  /*16110*/  @P0 IADD3 R36, -R7, RZ, RZ ;  /* 0x000000ff07240210 */ /* 0x000fe40007ffe1ff */
[----:B------:R-:W-:Y:S02]  /*16120*/  LEA.HI.X R27, R25, R15, R24, 0x1, P1 ;  /* 0x0000000f191b7211 */ /* 0x000fe400008f0c18 */
[----:B------:R-:W-:-:S04]  /*16130*/  IADD3 R5, P1, R36, R5, RZ ;  /* 0x0000000524057210 */ /* 0x000fc80007f3e0ff */
[----:B---3--:R-:W3:Y:S01]  /*16140*/  LD.E.128 R24, [R26.64] ;  /* 0x000000061a187980 */ /* 0x008ee2000c101d00 */
[----:B------:R-:W-:Y:S02]  /*16150*/  LEA.HI.X.SX32 R4, R36, R4, 0x1, P1 ;  /* 0x0000000424047211 */ /* 0x000fe400008f0eff */
[----:B------:R-:W-:-:S04]  /*16160*/  LEA R44, P1, R5, R18, 0x1 ;  /* 0x00000012052c7211 */ /* 0x000fc800078208ff */
        /* <DEDUP_REMOVED lines=13> */
[----:B------:R-:W-:Y:S01]  /*16240*/  SHF.L.U32 R32, R33, 0x10, RZ ;  /* 0x0000001021207819 */ /* 0x000fe200000006ff */
[C---:B---3--:R-:W-:Y:S01]  /*16250*/  IMAD.U32 R31, R24.reuse, 0x10000, RZ ;  /* 0x00010000181f7824 */ /* 0x048fe200078e00ff */
[----:B------:R-:W-:Y:S01]  /*16260*/  LOP3.LUT R30, R24, 0xffff0000, RZ, 0xc0, !PT ;  /* 0xffff0000181e7812 */ /* 0x000fe200078ec0ff */
[----:B------:R-:W-:Y:S01]  /*16270*/  IMAD.U32 R43, R26, 0x10000, RZ ;  /* 0x000100001a2b7824 */ /* 0x000fe200078e00ff */
[----:B------:R-:W-:-:S02]  /*16280*/  SHF.L.U32 R24, R25, 0x10, RZ ;  /* 0x0000001019187819 */ /* 0x000fc400000006ff */
[----:B------:R-:W-:Y:S02]  /*16290*/  LOP3.LUT R60, R25, 0xffff0000, RZ, 0xc0, !PT ;  /* 0xffff0000193c7812 */ /* 0x000fe400078ec0ff */
[----:B------:R-:W-:Y:S02]  /*162a0*/  LOP3.LUT R26, R26, 0xffff0000, RZ, 0xc0, !PT ;  /* 0xffff00001a1a7812 */ /* 0x000fe400078ec0ff */
[C---:B------:R-:W-:Y:S02]  /*162b0*/  SHF.L.U32 R25, R27.reuse, 0x10, RZ ;  /* 0x000000101b197819 */ /* 0x040fe400000006ff */
        /* <DEDUP_REMOVED lines=9> */
[----:B------:R-:W-:-:S02]  /*16350*/  @!P0 FADD.FTZ R24, -R24, -RZ ;  /* 0x800000ff18188221 */ /* 0x000fc40000010100 */
[----:B------:R-:W-:Y:S02]  /*16360*/  @!P0 FADD.FTZ R43, -R43, -RZ ;  /* 0x800000ff2b2b8221 */ /* 0x000fe40000010100 */
[----:B------:R-:W-:Y:S02]  /*16370*/  @!P0 FADD.FTZ R27, -R27, -RZ ;  /* 0x800000ff1b1b8221 */ /* 0x000fe40000010100 */
[----:B------:R-:W-:Y:S02]  /*16380*/  @!P0 FADD.FTZ R60, -R60, -RZ ;  /* 0x800000ff3c3c8221 */ /* 0x000fe40000010100 */
[----:B------:R-:W-:Y:S01]  /*16390*/  FMUL.FTZ R61, R61, R30 ;  /* 0x0000001e3d3d7220 */ /* 0x000fe20000410000 */
[----:B----4-:R-:W-:Y:S01]  /*163a0*/  LOP3.LUT R30, R46, 0xffff0000, RZ, 0xc0, !PT ;  /* 0xffff00002e1e7812 */ /* 0x010fe200078ec0ff */
[----:B------:R-:W-:Y:S02]  /*163b0*/  FMUL.FTZ R62, R62, R31 ;  /* 0x0000001f3e3e7220 */ /* 0x000fe40000410000 */
[----:B------:R-:W-:-:S02]  /*163c0*/  FMUL.FTZ R34, R34, R26 ;  /* 0x0000001a22227220 */ /* 0x000fc40000410000 */
[----:B------:R-:W-:Y:S01]  /*163d0*/  FMUL.FTZ R33, R33, R25 ;  /* 0x0000001921217220 */ /* 0x000fe20000410000 */
[----:B------:R-:W-:Y:S01]  /*163e0*/  LOP3.LUT R25, R44, 0xffff0000, RZ, 0xc0, !PT ;  /* 0xffff00002c197812 */ /* 0x000fe200078ec0ff */
[----:B------:R-:W-:Y:S01]  /*163f0*/  FMUL.FTZ R32, R32, R24 ;  /* 0x0000001820207220 */ /* 0x000fe20000410000 */
[----:B------:R-:W-:Y:S01]  /*16400*/  SHF.L.U32 R24, R45, 0x10, RZ ;  /* 0x000000102d187819 */ /* 0x000fe200000006ff */
[----:B------:R-:W-:Y:S02]  /*16410*/  FMUL.FTZ R63, R63, R43 ;  /* 0x0000002b3f3f7220 */ /* 0x000fe40000410000 */
[----:B------:R-:W-:Y:S01]  /*16420*/  FMUL.FTZ R35, R35, R27 ;  /* 0x0000001b23237220 */ /* 0x000fe20000410000 */
[----:B------:R-:W-:Y:S01]  /*16430*/  SHF.L.U32 R27, R47, 0x10, RZ ;  /* 0x000000102f1b7819 */ /* 0x000fe200000006ff */
[----:B------:R-:W-:Y:S01]  /*16440*/  IMAD.U32 R26, R44, 0x10000, RZ ;  /* 0x000100002c1a7824 */ /* 0x000fe200078e00ff */
[----:B------:R-:W-:Y:S01]  /*16450*/  LOP3.LUT R44, R45, 0xffff0000, RZ, 0xc0, !PT ;  /* 0xffff00002d2c7812 */ /* 0x000fe200078ec0ff */
[----:B------:R-:W-:Y:S01]  /*16460*/  IMAD.U32 R31, R46, 0x10000, RZ ;  /* 0x000100002e1f7824 */ /* 0x000fe200078e00ff */
[----:B------:R-:W-:Y:S01]  /*16470*/  LOP3.LUT R46, R47, 0xffff0000, RZ, 0xc0, !PT ;  /* 0xffff00002f2e7812 */ /* 0x000fe200078ec0ff */
[----:B------:R-:W-:-:S02]  /*16480*/  FMUL.FTZ R64, R64, R60 ;  /* 0x0000003c40407220 */ /* 0x000fc40000410000 */
[----:B------:R-:W-:Y:S02]  /*16490*/  FFMA.FTZ R31, R37, R31, R63 ;  /* 0x0000001f251f7223 */ /* 0x000fe4000001003f */
[----:B------:R-:W-:Y:S02]  /*164a0*/  FFMA.FTZ R29, R29, R30, R34 ;  /* 0x0000001e1d1d7223 */ /* 0x000fe40000010022 */
[----:B------:R-:W-:Y:S02]  /*164b0*/  FFMA.FTZ R26, R36, R26, R62 ;  /* 0x0000001a241a7223 */ /* 0x000fe4000001003e */
[----:B------:R-:W-:Y:S02]  /*164c0*/  FFMA.FTZ R5, R5, R25, R61 ;  /* 0x0000001905057223 */ /* 0x000fe4000001003d */
[----:B------:R-:W-:Y:S02]  /*164d0*/  FFMA.FTZ R24, R38, R24, R32 ;  /* 0x0000001826187223 */ /* 0x000fe40000010020 */
[----:B------:R-:W-:-:S02]  /*164e0*/  FFMA.FTZ R4, R4, R44, R64 ;  /* 0x0000002c04047223 */ /* 0x000fc40000010040 */
        /* <DEDUP_REMOVED lines=10> */
.L_x_2242:
[----:B------:R-:W-:Y:S05]  /*16590*/  BSYNC B0 ;  /* 0x0000000000007941 */ /* 0x000fea0003800000 */
.L_x_2241:
[----:B-----5:R1:W-:Y:S02]  /*165a0*/  STS.128 [R247+0x7000], R28 ;  /* 0x0070001cf7007388 */ /* 0x0203e40000000c00 */
.L_x_2228:
[----:B------:R-:W-:Y:S05]  /*165b0*/  BSYNC B2 ;  /* 0x0000000000027941 */ /* 0x000fea0003800000 */
.L_x_2227:
[----:B------:R-:W-:-:S04]  /*165c0*/  IADD3 R4, R166, 0x30, RZ ;  /* 0x00000030a6047810 */ /* 0x000fc80007ffe0ff */
[----:B------:R-:W-:-:S04]  /*165d0*/  ISETP.GE.AND P0, PT, R4, R8, PT ;  /* 0x000000080400720c */ /* 0x000fc80003f06270 */
[----:B------:R-:W-:-:S13]  /*165e0*/  ISETP.LT.OR P0, PT, R57, -0x187, P0 ;  /* 0xfffffe793900780c */ /* 0x000fda0000701670 */
[----:B------:R-:W-:Y:S05]  /*165f0*/  @P0 BRA `(.L_x_2180) ;  /* 0x000021b000000947 */ /* 0x000fea0003800000 */
[----:B-----5:R-:W-:Y:S01]  /*16600*/  ISETP.GE.AND P0, PT, R16, R6, PT ;  /* 0x000000061000720c */ /* 0x020fe20003f06270 */
        /* <DEDUP_REMOVED lines=16> */
[----:B------:R-:W-:Y:S02]  /*16710*/  LEA.HI.X.SX32 R17, R17, R5, 0x1, P1 ;  /* 0x0000000511117211 */ /* 0x000fe400008f0eff */
[----:B------:R-:W-:-:S04]  /*16720*/  LEA R32, P1, R28, R14, 0x1 ;  /* 0x0000000e1c207211 */ /* 0x000fc800078208ff */
[----:B------:R-:W-:Y:S01]  /*16730*/  LEA.HI.X R33, R28, R15, R17, 0x1, P1 ;  /* 0x0000000f1c217211 */ /* 0x000fe200008f0c11 */
[----:B------:R-:W-:-:S04]  /*16740*/  IMAD.WIDE R28, R16, 0x2, R22 ;  /* 0x00000002101c7825 */ /* 0x000fc800078e0216 */
[----:B------:R-:W-:Y:S01]  /*16750*/  IMAD.MOV.U32 R16, RZ, RZ, RZ ;  /* 0x000000ffff107224 */ /* 0x000fe200078e00ff */
[----:B------:R-:W-:Y:S01]  /*16760*/  @P0 IADD3 R16, -R7, RZ, RZ ;  /* 0x000000ff07100210 */ /* 0x000fe20007ffe1ff */
[----:B--2---:R-:W2:Y:S03]  /*16770*/  LD.E.128 R32, [R32.64] ;  /* 0x0000000620207980 */ /* 0x004ea6000c101d00 */
[C---:B------:R-:W-:Y:S01]  /*16780*/  IADD3 R8, P1, R16.reuse, R8, RZ ;  /* 0x0000000810087210 */ /* 0x040fe20007f3e0ff */
[----:B---3--:R-:W3:Y:S03]  /*16790*/  LD.E.128 R28, [R28.64] ;  /* 0x000000061c1c7980 */ /* 0x008ee6000c101d00 */
        /* <DEDUP_REMOVED lines=14> */
[----:B------:R-:W-:Y:S01]  /*16880*/  SHF.L.U32 R37, R32, 0x10, RZ ;  /* 0x0000001020257819 */ /* 0x000fe200000006ff */
[----:B------:R-:W-:Y:S01]  /*16890*/  @!P0 FADD.FTZ R26, -R26, -RZ ;  /* 0x800000ff1a1a8221 */ /* 0x000fe20000010100 */
        /* <DEDUP_REMOVED lines=8> */
[C---:B---3--:R-:W-:Y:S01]  /*16920*/  SHF.L.U32 R60, R28.reuse, 0x10, RZ ;  /* 0x000000101c3c7819 */ /* 0x048fe200000006ff */
[----:B------:R-:W-:Y:S01]  /*16930*/  @!P0 FADD.FTZ R43, -R43, -RZ ;  /* 0x800000ff2b2b8221 */ /* 0x000fe20000010100 */
[----:B------:R-:W-:Y:S01]  /*16940*/  LOP3.LUT R35, R28, 0xffff0000, RZ, 0xc0, !PT ;  /* 0xffff00001c237812 */ /* 0x000fe200078ec0ff */
[C---:B------:R-:W-:Y:S01]  /*16950*/  IMAD.U32 R28, R29.reuse, 0x10000, RZ ;  /* 0x000100001d1c7824 */ /* 0x040fe200078e00ff */
[----:B------:R-:W-:Y:S01]  /*16960*/  LOP3.LUT R62, R29, 0xffff0000, RZ, 0xc0, !PT ;  /* 0xffff00001d3e7812 */ /* 0x000fe200078ec0ff */
[C---:B------:R-:W-:Y:S01]  /*16970*/  IMAD.U32 R29, R31.reuse, 0x10000, RZ ;  /* 0x000100001f1d7824 */ /* 0x040fe200078e00ff */
        /* <DEDUP_REMOVED lines=15> */
[----:B------:R-:W-:Y:S01]  /*16a70*/  FMUL.FTZ R62, R62, R43 ;  /* 0x0000002b3e3e7220 */ /* 0x000fe20000410000 */
[----:B------:R-:W-:Y:S01]  /*16a80*/  LOP3.LUT R46, R47, 0xffff0000, RZ, 0xc0, !PT ;  /* 0xffff00002f2e7812 */ /* 0x000fe200078ec0ff */
[----:B------:R-:W-:-:S02]  /*16a90*/  @!P0 FADD.FTZ R42, -R42, -RZ ;  /* 0x800000ff2a2a8221 */ /* 0x000fc40000010100 */
[----:B------:R-:W-:Y:S02]  /*16aa0*/  FMUL.FTZ R30, R30, R33 ;  /* 0x000000211e1e7220 */ /* 0x000fe40000410000 */
[----:B------:R-:W-:Y:S02]  /*16ab0*/  IMAD.U32 R26, R45, 0x10000, RZ ;  /* 0x000100002d1a7824 */ /* 0x000fe400078e00ff */
[----:B------:R-:W-:Y:S02]  /*16ac0*/  IMAD.U32 R33, R47, 0x10000, RZ ;  /* 0x000100002f217824 */ /* 0x000fe400078e00ff */
[----:B------:R-:W-:Y:S02]  /*16ad0*/  FMUL.FTZ R61, R61, R42 ;  /* 0x0000002a3d3d7220 */ /* 0x000fe40000410000 */
[----:B------:R-:W-:Y:S02]  /*16ae0*/  FFMA.FTZ R26, R36, R26, R28 ;  /* 0x0000001a241a7223 */ /* 0x000fe4000001001c */
[----:B------:R-:W-:-:S02]  /*16af0*/  FFMA.FTZ R5, R5, R44, R62 ;  /* 0x0000002c05057223 */ /* 0x000fc4000001003e */
[----:B------:R-:W-:Y:S02]  /*16b00*/  FFMA.FTZ R16, R16, R32, R60 ;  /* 0x0000002010107223 */ /* 0x000fe4000001003c */
[----:B------:R-:W-:Y:S01]  /*16b10*/  FFMA.FTZ R8, R8, R27, R35 ;  /* 0x0000001b08087223 */ /* 0x000fe20000010023 */
[----:B------:R-:W-:Y:S01]  /*16b20*/  F2FP.BF16.PACK_AB R5, R5, R26 ;  /* 0x0000001a0505723e */ /* 0x000fe200000010ff */
[----:B------:R-:W-:Y:S02]  /*16b30*/  FFMA.FTZ R29, R38, R33, R29 ;  /* 0x00000021261d7223 */ /* 0x000fe4000001001d */
[----:B------:R-:W-:Y:S01]  /*16b40*/  FFMA.FTZ R17, R17, R46, R31 ;  /* 0x0000002e11117223 */ /* 0x000fe2000001001f */
[----:B------:R-:W-:Y:S01]  /*16b50*/  F2FP.BF16.PACK_AB R8, R8, R16 ;  /* 0x000000100808723e */ /* 0x000fe200000010ff */
[----:B------:R-:W-:Y:S02]  /*16b60*/  FFMA.FTZ R25, R25, R37, R61 ;  /* 0x0000002519197223 */ /* 0x000fe4000001003d */
[----:B------:R-:W-:Y:S01]  /*16b70*/  FFMA.FTZ R24, R24, R34, R30 ;  /* 0x0000002218187223 */ /* 0x000fe2000001001e */
[----:B------:R-:W-:-:S04]  /*16b80*/  F2FP.BF16.PACK_AB R17, R17, R29 ;  /* 0x0000001d1111723e */ /* 0x000fc800000010ff */
[----:B------:R-:W-:Y:S01]  /*16b90*/  F2FP.BF16.PACK_AB R26, R24, R25 ;  /* 0x00000019181a723e */ /* 0x000fe200000010ff */
[----:B------:R-:W-:Y:S01]  /*16ba0*/  IMAD.MOV.U32 R25, RZ, RZ, R5 ;  /* 0x000000ffff197224 */ /* 0x000fe200078e0005 */
[----:B------:R-:W-:Y:S02]  /*16bb0*/  MOV R24, R8 ;  /* 0x0000000800187202 */ /* 0x000fe40000000f00 */
[----:B------:R-:W-:Y:S02]  /*16bc0*/  MOV R27, R17 ;  /* 0x00000011001b7202 */ /* 0x000fe40000000f00 */
.L_x_2246:
[----:B------:R-:W-:Y:S05]  /*16bd0*/  BSYNC B0 ;  /* 0x0000000000007941 */ /* 0x000fea0003800000 */
.L_x_2245:
[----:B-----5:R1:W-:Y:S02]  /*16be0*/  STS.128 [R247+0x1800], R24 ;  /* 0x00180018f7007388 */ /* 0x0203e40000000c00 */
.L_x_2244:
[----:B------:R-:W-:Y:S05]  /*16bf0*/  BSYNC B1 ;  /* 0x0000000000017941 */ /* 0x000fea0003800000 */
.L_x_2243:
        /* <DEDUP_REMOVED lines=20> */
[----:B------:R-:W-:Y:S02]  /*16d40*/  LEA.HI.X.SX32 R16, R16, R5, 0x1, P1 ;  /* 0x0000000510107211 */ /* 0x000fe400008f0eff */
[C---:B------:R-:W-:Y:S01]  /*16d50*/  LEA R32, P1, R17.reuse, R14, 0x1 ;  /* 0x0000000e11207211 */ /* 0x040fe200078208ff */
[----:B------:R-:W-:Y:S01]  /*16d60*/  @P0 IMAD.MOV R12, RZ, RZ, -R7 ;  /* 0x000000ffff0c0224 */ /* 0x000fe200078e0a07 */
[----:B--2---:R-:W2:Y:S02]  /*16d70*/  LD.E.128 R28, [R28.64+0x80] ;  /* 0x000080061c1c7980 */ /* 0x004ea4000c101d00 */
[----:B------:R-:W-:-:S02]  /*16d80*/  LEA.HI.X R33, R17, R15, R16, 0x1, P1 ;  /* 0x0000000f11217211 */ /* 0x000fc400008f0c10 */
[----:B------:R-:W-:-:S04]  /*16d90*/  IADD3 R8, P1, R12, R8, RZ ;  /* 0x000000080c087210 */ /* 0x000fc80007f3e0ff */
[----:B---3--:R-:W3:Y:S01]  /*16da0*/  LD.E.128 R32, [R32.64] ;  /* 0x0000000620207980 */ /* 0x008ee2000c101d00 */
[----:B------:R-:W-:Y:S02]  /*16db0*/  LEA.HI.X.SX32 R5, R12, R5, 0x1, P1 ;  /* 0x000000050c057211 */ /* 0x000fe400008f0eff */
[----:B------:R-:W-:-:S04]  /*16dc0*/  LEA R44, P1, R8, R18, 0x1 ;  /* 0x00000012082c7211 */ /* 0x000fc800078208ff */
[----:B------:R-:W-:-:S06]  /*16dd0*/  LEA.HI.X R45, R8, R19, R5, 0x1, P1 ;  /* 0x00000013082d7211 */ /* 0x000fcc00008f0c05 */
[----:B----4-:R-:W4:Y:S01]  /*16de0*/  LD.E.128 R44, [R44.64] ;  /* 0x000000062c2c7980 */ /* 0x010f22000c101d00 */
[C---:B-----5:R-:W-:Y:S02]  /*16df0*/  SHF.L.U32 R12, R24.reuse, 0x10, RZ ;  /* 0x00000010180c7819 */ /* 0x060fe400000006ff */
[----:B------:R-:W-:Y:S01]  /*16e00*/  LOP3.LUT R8, R24, 0xffff0000, RZ, 0xc0, !PT ;  /* 0xffff000018087812 */ /* 0x000fe200078ec0ff */
[C---:B------:R-:W-:Y:S01]  /*16e10*/  IMAD.U32 R37, R27.reuse, 0x10000, RZ ;  /* 0x000100001b257824 */ /* 0x040fe200078e00ff */
[C---:B------:R-:W-:Y:S02]  /*16e20*/  SHF.L.U32 R24, R26.reuse, 0x10, RZ ;  /* 0x000000101a187819 */ /* 0x040fe400000006ff */
[----:B------:R-:W-:Y:S02]  /*16e30*/  LOP3.LUT R17, R26, 0xffff0000, RZ, 0xc0, !PT ;  /* 0xffff00001a117812 */ /* 0x000fe400078ec0ff */
[----:B------:R-:W-:Y:S02]  /*16e40*/  LOP3.LUT R16, R27, 0xffff0000, RZ, 0xc0, !PT ;  /* 0xffff00001b107812 */ /* 0x000fe400078ec0ff */
[C---:B------:R-:W-:Y:S01]  /*16e50*/  LOP3.LUT R5, R25.reuse, 0xffff0000, RZ, 0xc0, !PT ;  /* 0xffff000019057812 */ /* 0x040fe200078ec0ff */
[----:B------:R-:W-:Y:S01]  /*16e60*/  IMAD.U32 R25, R25, 0x10000, RZ ;  /* 0x0001000019197824 */ /* 0x000fe200078e00ff */
[----:B--2---:R-:W-:-:S02]  /*16e70*/  SHF.L.U32 R43, R28, 0x10, RZ ;  /* 0x000000101c2b7819 */ /* 0x004fc400000006ff */
[----:B------:R-:W-:Y:S01]  /*16e80*/  LOP3.LUT R61, R29, 0xffff0000, RZ, 0xc0, !PT ;  /* 0xffff00001d3d7812 */ /* 0x000fe200078ec0ff */
[C---:B---3--:R-:W-:Y:S01]  /*16e90*/  IMAD.U32 R26, R33.reuse, 0x10000, RZ ;  /* 0x00010000211a7824 */ /* 0x048fe200078e00ff */
[----:B------:R-:W-:Y:S02]  /*16ea0*/  LOP3.LUT R42, R33, 0xffff0000, RZ, 0xc0, !PT ;  /* 0xffff0000212a7812 */ /* 0x000fe400078ec0ff */
[C---:B------:R-:W-:Y:S02]  /*16eb0*/  SHF.L.U32 R36, R32.reuse, 0x10, RZ ;  /* 0x0000001020247819 */ /* 0x040fe400000006ff */
[----:B------:R-:W-:Y:S01]  /*16ec0*/  LOP3.LUT R27, R32, 0xffff0000, RZ, 0xc0, !PT ;  /* 0xffff0000201b7812 */ /* 0x000fe200078ec0ff */
[----:B------:R-:W-:Y:S01]  /*16ed0*/  IMAD.U32 R32, R35, 0x10000, RZ ;  /* 0x0001000023207824 */ /* 0x000fe200078e00ff */
[C---:B------:R-:W-:Y:S02]  /*16ee0*/  SHF.L.U32 R38, R34.reuse, 0x10, RZ ;  /* 0x0000001022267819 */ /* 0x040fe400000006ff */
[----:B------:R-:W-:-:S02]  /*16ef0*/  LOP3.LUT R33, R34, 0xffff0000, RZ, 0xc0, !PT ;  /* 0xffff000022217812 */ /* 0x000fc400078ec0ff */
[----:B------:R-:W-:Y:S02]  /*16f00*/  LOP3.LUT R34, R35, 0xffff0000, RZ, 0xc0, !PT ;  /* 0xffff000023227812 */ /* 0x000fe400078ec0ff */
[----:B------:R-:W-:Y:S01]  /*16f10*/  LOP3.LUT R35, R28, 0xffff0000, RZ, 0xc0, !PT ;  /* 0xffff00001c237812 */ /* 0x000fe200078ec0ff */
[----:B------:R-:W-:Y:S02]  /*16f20*/  IMAD.U32 R28, R29, 0x10000, RZ ;  /* 0x000100001d1c7824 */ /* 0x000fe400078e00ff */
[C---:B------:R-:W-:Y:S01]  /*16f30*/  IMAD.U32 R29, R31.reuse, 0x10000, RZ ;  /* 0x000100001f1d7824 */ /* 0x040fe200078e00ff */
        /* <DEDUP_REMOVED lines=10> */
[C---:B----4-:R-:W-:Y:S01]  /*16fe0*/  SHF.L.U32 R36, R46.reuse, 0x10, RZ ;  /* 0x000000102e247819 */ /* 0x050fe200000006ff */
[----:B------:R-:W-:Y:S01]  /*16ff0*/  FMUL.FTZ R31, R31, R34 ;  /* 0x000000221f1f7220 */ /* 0x000fe20000410000 */
[----:B------:R-:W-:Y:S01]  /*17000*/  LOP3.LUT R34, R46, 0xffff0000, RZ, 0xc0, !PT ;  /* 0xffff00002e227812 */ /* 0x000fe200078ec0ff */
[----:B------:R-:W-:Y:S01]  /*17010*/  FMUL.FTZ R35, R35, R27 ;  /* 0x0000001b23237220 */ /* 0x000fe20000410000 */
[C---:B------:R-:W-:Y:S01]  /*17020*/  LOP3.LUT R27, R44.reuse, 0xffff0000, RZ, 0xc0, !PT ;  /* 0xffff00002c1b7812 */ /* 0x040fe200078ec0ff */
[----:B------:R-:W-:Y:S01]  /*17030*/  FMUL.FTZ R29, R29, R32 ;  /* 0x000000201d1d7220 */ /* 0x000fe20000410000 */
[----:B------:R-:W-:Y:S01]  /*17040*/  SHF.L.U32 R32, R44, 0x10, RZ ;  /* 0x000000102c207819 */ /* 0x000fe200000006ff */
[----:B------:R-:W-:Y:S01]  /*17050*/  @!P0 FADD.FTZ R26, -R26, -RZ ;  /* 0x800000ff1a1a8221 */ /* 0x000fe20000010100 */
[----:B------:R-:W-:Y:S01]  /*17060*/  LOP3.LUT R46, R47, 0xffff0000, RZ, 0xc0, !PT ;  /* 0xffff00002f2e7812 */ /* 0x000fe200078ec0ff */
[----:B------:R-:W-:-:S02]  /*17070*/  FMUL.FTZ R60, R60, R38 ;  /* 0x000000263c3c7220 */ /* 0x000fc40000410000 */
[----:B------:R-:W-:Y:S02]  /*17080*/  FMUL.FTZ R30, R30, R33 ;  /* 0x000000211e1e7220 */ /* 0x000fe40000410000 */
[----:B------:R-:W-:Y:S02]  /*17090*/  @!P0 FADD.FTZ R42, -R42, -RZ ;  /* 0x800000ff2a2a8221 */ /* 0x000fe40000010100 */
[----:B------:R-:W-:Y:S01]  /*170a0*/  IMAD.U32 R33, R47, 0x10000, RZ ;  /* 0x000100002f217824 */ /* 0x000fe200078e00ff */
[----:B------:R-:W-:Y:S01]  /*170b0*/  LOP3.LUT R44, R45, 0xffff0000, RZ, 0xc0, !PT ;  /* 0xffff00002d2c7812 */ /* 0x000fe200078ec0ff */
[----:B------:R-:W-:Y:S02]  /*170c0*/  FMUL.FTZ R28, R28, R26 ;  /* 0x0000001a1c1c7220 */ /* 0x000fe40000410000 */
[----:B------:R-:W-:Y:S02]  /*170d0*/  FFMA.FTZ R24, R24, R36, R60 ;  /* 0x0000002418187223 */ /* 0x000fe4000001003c */
[----:B------:R-:W-:-:S02]  /*170e0*/  FFMA.FTZ R17, R17, R34, R30 ;  /* 0x0000002211117223 */ /* 0x000fc4000001001e */
[----:B------:R-:W-:Y:S02]  /*170f0*/  FMUL.FTZ R61, R61, R42 ;  /* 0x0000002a3d3d7220 */ /* 0x000fe40000410000 */
[----:B------:R-:W-:Y:S02]  /*17100*/  IMAD.U32 R26, R45, 0x10000, RZ ;  /* 0x000100002d1a7824 */ /* 0x000fe400078e00ff */
[----:B------:R-:W-:Y:S02]  /*17110*/  FFMA.FTZ R12, R12, R32, R43 ;  /* 0x000000200c0c7223 */ /* 0x000fe4000001002b */
[----:B------:R-:W-:Y:S02]  /*17120*/  FFMA.FTZ R8, R8, R27, R35 ;  /* 0x0000001b08087223 */ /* 0x000fe40000010023 */
[----:B------:R-:W-:Y:S02]  /*17130*/  FFMA.FTZ R29, R37, R33, R29 ;  /* 0x00000021251d7223 */ /* 0x000fe4000001001d */
[----:B------:R-:W-:Y:S01]  /*17140*/  FFMA.FTZ R16, R16, R46, R31 ;  /* 0x0000002e10107223 */ /* 0x000fe2000001001f */
[----:B------:R-:W-:Y:S01]  /*17150*/  F2FP.BF16.PACK_AB R17, R17, R24 ;  /* 0x000000181111723e */ /* 0x000fe200000010ff */
[----:B------:R-:W-:Y:S01]  /*17160*/  FFMA.FTZ R25, R25, R26, R28 ;  /* 0x0000001a19197223 */ /* 0x000fe2000001001c */
[----:B------:R-:W-:Y:S01]  /*17170*/  F2FP.BF16.PACK_AB R8, R8, R12 ;  /* 0x0000000c0808723e */ /* 0x000fe200000010ff */
[----:B------:R-:W-:Y:S01]  /*17180*/  FFMA.FTZ R5, R5, R44, R61 ;  /* 0x0000002c05057223 */ /* 0x000fe2000001003d */
[----:B------:R-:W-:Y:S01]  /*17190*/  F2FP.BF16.PACK_AB R16, R16, R29 ;  /* 0x0000001d1010723e */ /* 0x000fe200000010ff */
[----:B------:R-:W-:Y:S01]  /*171a0*/  IMAD.MOV.U32 R26, RZ, RZ, R17 ;  /* 0x000000ffff1a7224 */ /* 0x000fe200078e0011 */
[----:B------:R-:W-:-:S02]  /*171b0*/  MOV R24, R8 ;  /* 0x0000000800187202 */ /* 0x000fc40000000f00 */
[----:B------:R-:W-:Y:S02]  /*171c0*/  F2FP.BF16.PACK_AB R25, R5, R25 ;  /* 0x000000190519723e */ /* 0x000fe400000010ff */
[----:B------:R-:W-:Y:S02]  /*171d0*/  MOV R27, R16 ;  /* 0x00000010001b7202 */ /* 0x000fe40000000f00 */
.L_x_2250:
[----:B------:R-:W-:Y:S05]  /*171e0*/  BSYNC B0 ;  /* 0x0000000000007941 */ /* 0x000fea0003800000 */
.L_x_2249:
[----:B-----5:R1:W-:Y:S02]  /*171f0*/  STS.128 [R247+0x3800], R24 ;  /* 0x00380018f7007388 */ /* 0x0203e40000000c00 */
.L_x_2248:
[----:B------:R-:W-:Y:S05]  /*17200*/  BSYNC B1 ;  /* 0x0000000000017941 */ /* 0x000fea0003800000 */
.L_x_2247:
        /* <DEDUP_REMOVED lines=17> */
[C---:B------:R-:W-:Y:S01]  /*17320*/  IADD3 R16, P1, R12.reuse, R8, RZ ;  /* 0x000000080c107210 */ /* 0x040fe20007f3e0ff */
        /* <DEDUP_REMOVED lines=21> */
[----:B--2---:R-:W-:Y:S01]  /*17480*/  IMAD.U32 R42, R28, 0x10000, RZ ;  /* 0x000100001c2a7824 */ /* 0x004fe200078e00ff */
[----:B------:R-:W-:Y:S01]  /*17490*/  LOP3.LUT R60, R29, 0xffff0000, RZ, 0xc0, !PT ;  /* 0xffff00001d3c7812 */ /* 0x000fe200078ec0ff */
[C---:B------:R-:W-:Y:S01]  /*174a0*/  IMAD.U32 R43, R30.reuse, 0x10000, RZ ;  /* 0x000100001e2b7824 */ /* 0x040fe200078e00ff */
[----:B------:R-:W-:Y:S02]  /*174b0*/  LOP3.LUT R30, R30, 0xffff0000, RZ, 0xc0, !PT ;  /* 0xffff00001e1e7812 */ /* 0x000fe400078ec0ff */
[C---:B---3--:R-:W-:Y:S01]  /*174c0*/  LOP3.LUT R26, R32.reuse, 0xffff0000, RZ, 0xc0, !PT ;  /* 0xffff0000201a7812 */ /* 0x048fe200078ec0ff */
[----:B------:R-:W-:Y:S01]  /*174d0*/  IMAD.U32 R27, R32, 0x10000, RZ ;  /* 0x00010000201b7824 */ /* 0x000fe200078e00ff */
[C---:B------:R-:W-:Y:S01]  /*174e0*/  SHF.L.U32 R25, R33.reuse, 0x10, RZ ;  /* 0x0000001021197819 */ /* 0x040fe200000006ff */
[----:B------:R-:W-:Y:S01]  /*174f0*/  IMAD.U32 R37, R34, 0x10000, RZ ;  /* 0x0001000022257824 */ /* 0x000fe200078e00ff */
[----:B------:R-:W-:-:S02]  /*17500*/  LOP3.LUT R38, R33, 0xffff0000, RZ, 0xc0, !PT ;  /* 0xffff000021267812 */ /* 0x000fc400078ec0ff */
[----:B------:R-:W-:Y:S02]  /*17510*/  LOP3.LUT R33, R34, 0xffff0000, RZ, 0xc0, !PT ;  /* 0xffff000022217812 */ /* 0x000fe400078ec0ff */
[C---:B------:R-:W-:Y:S02]  /*17520*/  SHF.L.U32 R32, R35.reuse, 0x10, RZ ;  /* 0x0000001023207819 */ /* 0x040fe400000006ff */
[----:B------:R-:W-:Y:S02]  /*17530*/  LOP3.LUT R34, R35, 0xffff0000, RZ, 0xc0, !PT ;  /* 0xffff000023227812 */ /* 0x000fe400078ec0ff */
[----:B------:R-:W-:Y:S01]  /*17540*/  LOP3.LUT R35, R28, 0xffff0000, RZ, 0xc0, !PT ;  /* 0xffff00001c237812 */ /* 0x000fe200078ec0ff */
[----:B------:R-:W-:Y:S01]  /*17550*/  @!P0 FADD.FTZ R27, -R27, -RZ ;  /* 0x800000ff1b1b8221 */ /* 0x000fe20000010100 */
[----:B------:R-:W-:Y:S01]  /*17560*/  SHF.L.U32 R28, R29, 0x10, RZ ;  /* 0x000000101d1c7819 */ /* 0x000fe200000006ff */
        /* <DEDUP_REMOVED lines=8> */
[----:B------:R-:W-:Y:S02]  /*175f0*/  FMUL.FTZ R42, R42, R27 ;  /* 0x0000001b2a2a7220 */ /* 0x000fe40000410000 */
[----:B------:R-:W-:Y:S01]  /*17600*/  FMUL.FTZ R35, R35, R26 ;  /* 0x0000001a23237220 */ /* 0x000fe20000410000 */
[----:B----4-:R-:W-:Y:S01]  /*17610*/  LOP3.LUT R26, R44, 0xffff0000, RZ, 0xc0, !PT ;  /* 0xffff00002c1a7812 */ /* 0x010fe200078ec0ff */
[----:B------:R-:W-:-:S02]  /*17620*/  @!P0 FADD.FTZ R37, -R37, -RZ ;  /* 0x800000ff25258221 */ /* 0x000fc40000010100 */
[----:B------:R-:W-:Y:S01]  /*17630*/  FMUL.FTZ R28, R28, R25 ;  /* 0x000000191c1c7220 */ /* 0x000fe20000410000 */
[C---:B------:R-:W-:Y:S01]  /*17640*/  SHF.L.U32 R25, R45.reuse, 0x10, RZ ;  /* 0x000000102d197819 */ /* 0x040fe200000006ff */
[----:B------:R-:W-:Y:S01]  /*17650*/  IMAD.U32 R27, R44, 0x10000, RZ ;  /* 0x000100002c1b7824 */ /* 0x000fe200078e00ff */
[----:B------:R-:W-:Y:S01]  /*17660*/  LOP3.LUT R44, R45, 0xffff0000, RZ, 0xc0, !PT ;  /* 0xffff00002d2c7812 */ /* 0x000fe200078ec0ff */
[----:B------:R-:W-:Y:S01]  /*17670*/  FMUL.FTZ R30, R30, R33 ;  /* 0x000000211e1e7220 */ /* 0x000fe20000410000 */
[----:B------:R-:W-:Y:S01]  /*17680*/  LOP3.LUT R33, R46, 0xffff0000, RZ, 0xc0, !PT ;  /* 0xffff00002e217812 */ /* 0x000fe200078ec0ff */
[----:B------:R-:W-:Y:S02]  /*17690*/  FMUL.FTZ R31, R31, R34 ;  /* 0x000000221f1f7220 */ /* 0x000fe40000410000 */
[----:B------:R-:W-:Y:S02]  /*176a0*/  FMUL.FTZ R60, R60, R38 ;  /* 0x000000263c3c7220 */ /* 0x000fe40000410000 */
        /* <DEDUP_REMOVED lines=21> */
.L_x_2254:
[----:B------:R-:W-:Y:S05]  /*17800*/  BSYNC B0 ;  /* 0x0000000000007941 */ /* 0x000fea0003800000 */
.L_x_2253:
[----:B-----5:R1:W-:Y:S02]  /*17810*/  STS.128 [R247+0x5800], R24 ;  /* 0x00580018f7007388 */ /* 0x0203e40000000c00 */
.L_x_2252:
[----:B------:R-:W-:Y:S05]  /*17820*/  BSYNC B1 ;  /* 0x0000000000017941 */ /* 0x000fea0003800000 */
.L_x_2251:
        /* <DEDUP_REMOVED lines=18> */
[----:B------:R-:W-:Y:S01]  /*17950*/  IADD3 R5, P1, R0, R2, RZ ;  /* 0x0000000200057210 */ /* 0x000fe20007f3e0ff */
[----:B------:R-:W-:-:S03]  /*17960*/  IMAD.WIDE R16, R6, 0x2, R16 ;  /* 0x0000000206107825 */ /* 0x000fc600078e0210 */
[----:B------:R-:W-:Y:S02]  /*17970*/  LEA.HI.X.SX32 R0, R0, R3, 0x1, P1 ;  /* 0x0000000300007211 */ /* 0x000fe400008f0eff */
[C---:B------:R-:W-:Y:S01]  /*17980*/  LEA R32, P1, R5.reuse, R14, 0x1 ;  /* 0x0000000e05207211 */ /* 0x040fe200078208ff */
[----:B--2---:R1:W2:Y:S03]  /*17990*/  LD.E.128 R28, [R16.64] ;  /* 0x00000006101c7980 */ /* 0x0042a6000c101d00 */
[----:B------:R-:W-:Y:S02]  /*179a0*/  LEA.HI.X R33, R5, R15, R0, 0x1, P1 ;  /* 0x0000000f05217211 */ /* 0x000fe400008f0c00 */
[----:B------:R-:W-:Y:S01]  /*179b0*/  MOV R0, RZ ;  /* 0x000000ff00007202 */ /* 0x000fe20000000f00 */
[----:B------:R-:W-:-:S03]  /*179c0*/  @P0 IMAD.MOV R0, RZ, RZ, -R7 ;  /* 0x000000ffff000224 */ /* 0x000fc600078e0a07 */
[----:B---3--:R-:W3:Y:S02]  /*179d0*/  LD.E.128 R32, [R32.64] ;  /* 0x0000000620207980 */ /* 0x008ee4000c101d00 */
[----:B------:R-:W-:-:S04]  /*179e0*/  IADD3 R2, P1, R0, R2, RZ ;  /* 0x0000000200027210 */ /* 0x000fc80007f3e0ff */
[----:B------:R-:W-:Y:S02]  /*179f0*/  LEA.HI.X.SX32 R0, R0, R3, 0x1, P1 ;  /* 0x0000000300007211 */ /* 0x000fe400008f0eff */
[----:B-1----:R-:W-:-:S04]  /*17a00*/  LEA R16, P1, R2, R18, 0x1 ;  /* 0x0000001202107211 */ /* 0x002fc800078208ff */
        /* <DEDUP_REMOVED lines=13> */
[----:B------:R-:W-:Y:S02]  /*17ae0*/  LOP3.LUT R14, R30, 0xffff0000, RZ, 0xc0, !PT ;  /* 0xffff00001e0e7812 */ /* 0x000fe400078ec0ff */
[C---:B------:R-:W-:Y:S02]  /*17af0*/  SHF.L.U32 R8, R29.reuse, 0x10, RZ ;  /* 0x000000101d087819 */ /* 0x040fe400000006ff */
[----:B------:R-:W-:Y:S02]  /*17b00*/  LOP3.LUT R28, R29, 0xffff0000, RZ, 0xc0, !PT ;  /* 0xffff00001d1c7812 */ /* 0x000fe400078ec0ff */
[C---:B---3--:R-:W-:Y:S01]  /*17b10*/  LOP3.LUT R23, R32.reuse, 0xffff0000, RZ, 0xc0, !PT ;  /* 0xffff000020177812 */ /* 0x048fe200078ec0ff */
[----:B------:R-:W-:Y:S01]  /*17b20*/  IMAD.U32 R25, R32, 0x10000, RZ ;  /* 0x0001000020197824 */ /* 0x000fe200078e00ff */
[----:B------:R-:W-:-:S02]  /*17b30*/  SHF.L.U32 R22, R33, 0x10, RZ ;  /* 0x0000001021167819 */ /* 0x000fc400000006ff */
[----:B------:R-:W-:Y:S01]  /*17b40*/  SHF.L.U32 R27, R35, 0x10, RZ ;  /* 0x00000010231b7819 */ /* 0x000fe200000006ff */
        /* <DEDUP_REMOVED lines=8> */
[----:B------:R-:W-:Y:S01]  /*17bd0*/  @!P0 FADD.FTZ R27, -R27, -RZ ;  /* 0x800000ff1b1b8221 */ /* 0x000fe20000010100 */
[----:B------:R-:W-:Y:S01]  /*17be0*/  LOP3.LUT R34, R35, 0xffff0000, RZ, 0xc0, !PT ;  /* 0xffff000023227812 */ /* 0x000fe200078ec0ff */
[----:B------:R-:W-:-:S02]  /*17bf0*/  FMUL.FTZ R10, R10, R23 ;  /* 0x000000170a0a7220 */ /* 0x000fc40000410000 */
[----:B------:R-:W-:Y:S02]  /*17c00*/  FMUL.FTZ R8, R8, R22 ;  /* 0x0000001608087220 */ /* 0x000fe40000410000 */
[----:B------:R-:W-:Y:S02]  /*17c10*/  @!P0 FADD.FTZ R31, -R31, -RZ ;  /* 0x800000ff1f1f8221 */ /* 0x000fe40000010100 */
[----:B------:R-:W-:Y:S02]  /*17c20*/  @!P0 FADD.FTZ R29, -R29, -RZ ;  /* 0x800000ff1d1d8221 */ /* 0x000fe40000010100 */
[----:B------:R-:W-:Y:S02]  /*17c30*/  @!P0 FADD.FTZ R32, -R32, -RZ ;  /* 0x800000ff20208221 */ /* 0x000fe40000010100 */
[----:B------:R-:W-:Y:S01]  /*17c40*/  FMUL.FTZ R11, R11, R25 ;  /* 0x000000190b0b7220 */ /* 0x000fe20000410000 */
[----:B----4-:R-:W-:Y:S01]  /*17c50*/  LOP3.LUT R22, R16, 0xffff0000, RZ, 0xc0, !PT ;  /* 0xffff000010167812 */ /* 0x010fe200078ec0ff */
[----:B------:R-:W-:-:S02]  /*17c60*/  @!P0 FADD.FTZ R34, -R34, -RZ ;  /* 0x800000ff22228221 */ /* 0x000fc40000010100 */
[----:B------:R-:W-:Y:S01]  /*17c70*/  FMUL.FTZ R12, R12, R27 ;  /* 0x0000001b0c0c7220 */ /* 0x000fe20000410000 */
[C---:B------:R-:W-:Y:S01]  /*17c80*/  LOP3.LUT R27, R17.reuse, 0xffff0000, RZ, 0xc0, !PT ;  /* 0xffff0000111b7812 */ /* 0x040fe200078ec0ff */
[----:B------:R-:W-:Y:S01]  /*17c90*/  IMAD.U32 R23, R16, 0x10000, RZ ;  /* 0x0001000010177824 */ /* 0x000fe200078e00ff */
[----:B------:R-:W-:Y:S01]  /*17ca0*/  SHF.L.U32 R16, R17, 0x10, RZ ;  /* 0x0000001011107819 */ /* 0x000fe200000006ff */
[C---:B------:R-:W-:Y:S01]  /*17cb0*/  IMAD.U32 R25, R18.reuse, 0x10000, RZ ;  /* 0x0001000012197824 */ /* 0x040fe200078e00ff */
[----:B------:R-:W-:Y:S01]  /*17cc0*/  LOP3.LUT R18, R18, 0xffff0000, RZ, 0xc0, !PT ;  /* 0xffff000012127812 */ /* 0x000fe200078ec0ff */
[----:B------:R-:W-:Y:S01]  /*17cd0*/  FMUL.FTZ R15, R15, R31 ;  /* 0x0000001f0f0f7220 */ /* 0x000fe20000410000 */
[C---:B------:R-:W-:Y:S01]  /*17ce0*/  SHF.L.U32 R17, R19.reuse, 0x10, RZ ;  /* 0x0000001013117819 */ /* 0x040fe200000006ff */
[----:B------:R-:W-:Y:S01]  /*17cf0*/  FMUL.FTZ R14, R14, R29 ;  /* 0x0000001d0e0e7220 */ /* 0x000fe20000410000 */
[----:B------:R-:W-:Y:S01]  /*17d00*/  LOP3.LUT R19, R19, 0xffff0000, RZ, 0xc0, !PT ;  /* 0xffff000013137812 */ /* 0x000fe200078ec0ff */
        /* <DEDUP_REMOVED lines=18> */
.L_x_2256:
[----:B------:R-:W-:Y:S05]  /*17e30*/  BSYNC B0 ;  /* 0x0000000000007941 */ /* 0x000fea0003800000 */
.L_x_2255:
[----:B-----5:R1:W-:Y:S01]  /*17e40*/  STS.128 [R247+0x7800], R24 ;  /* 0x00780018f7007388 */ /* 0x0203e20000000c00 */
[----:B------:R-:W-:Y:S05]  /*17e50*/  BRA `(.L_x_2180) ;  /* 0x0000095000007947 */ /* 0x000fea0003800000 */
.L_x_2130:
[----:B------:R-:W-:Y:S01]  /*17e60*/  IMAD.IADD R0, R244, 0x1, -R53 ;  /* 0x00000001f4007824 */ /* 0x000fe200078e0a35 */
[----:B------:R-:W-:Y:S01]  /*17e70*/  BSSY B0, `(.L_x_2257) ;  /* 0x0000024000007945 */ /* 0x000fe20003800000 */
[-C--:B------:R-:W-:Y:S02]  /*17e80*/  ISETP.GE.AND P2, PT, R10, R63.reuse, PT ;  /* 0x0000003f0a00720c */ /* 0x080fe40003f46270 */
[-C--:B------:R-:W-:Y:S02]  /*17e90*/  ISETP.GE.AND P1, PT, R11, R63.reuse, PT ;  /* 0x0000003f0b00720c */ /* 0x080fe40003f26270 */
[----:B------:R-:W-:Y:S02]  /*17ea0*/  ISETP.GE.AND P3, PT, R166, R0, PT ;  /* 0x00000000a600720c */ /* 0x000fe40003f66270 */
[----:B------:R-:W-:-:S11]  /*17eb0*/  ISETP.GE.AND P0, PT, R12, R63, PT ;  /* 0x0000003f0c00720c */ /* 0x000fd60003f06270 */
[----:B------:R-:W-:Y:S05]  /*17ec0*/  @P3 BRA `(.L_x_2258) ;  /* 0x000001e000003947 */ /* 0x000fea0003800000 */
[----:B------:R-:W-:Y:S02]  /*17ed0*/  ISETP.GE.AND P6, PT, R16, R63, PT ;  /* 0x0000003f1000720c */ /* 0x000fe40003fc6270 */
[CC--:B------:R-:W-:Y:S02]  /*17ee0*/  @!P0 LEA R6, P4, R170.reuse, R176.reuse, 0x1 ;  /* 0x000000b0aa068211 */ /* 0x0c0fe400078808ff */
        /* <DEDUP_REMOVED lines=28> */
.L_x_2258:
[----:B------:R-:W-:Y:S05]  /*180b0*/  BSYNC B0 ;  /* 0x0000000000007941 */ /* 0x000fea0003800000 */
.L_x_2257:
[----:B------:R-:W-:Y:S01]  /*180c0*/  IADD3 R9, R166, 0x10, RZ ;  /* 0x00000010a6097810 */ /* 0x000fe20007ffe0ff */
[----:B------:R-:W-:Y:S03]  /*180d0*/  BSSY B0, `(.L_x_2259) ;  /* 0x0000023000007945 */ /* 0x000fe60003800000 */
[----:B------:R-:W-:-:S13]  /*180e0*/  ISETP.GE.AND P3, PT, R9, R0, PT ;  /* 0x000000000900720c */ /* 0x000fda0003f66270 */
[----:B------:R-:W-:Y:S05]  /*180f0*/  @P3 BRA `(.L_x_2260) ;  /* 0x0000020000003947 */ /* 0x000fea0003800000 */
[----:B------:R-:W-:Y:S02]  /*18100*/  ISETP.GE.AND P5, PT, R16, R63, PT ;  /* 0x0000003f1000720c */ /* 0x000fe40003fa6270 */
[----:B------:R-:W-:-:S04]  /*18110*/  IADD3 R3, P3, R3, R170, RZ ;  /* 0x000000aa03037210 */ /* 0x000fc80007f7e0ff */
[CC--:B-1----:R-:W-:Y:S01]  /*18120*/  @!P0 LEA R6, P4, R3.reuse, R176.reuse, 0x1 ;  /* 0x000000b003068211 */ /* 0x0c2fe200078808ff */
        /* <DEDUP_REMOVED lines=29> */
.L_x_2260:
[----:B------:R-:W-:Y:S05]  /*18300*/  BSYNC B0 ;  /* 0x0000000000007941 */ /* 0x000fea0003800000 */
.L_x_2259:
[----:B------:R-:W-:Y:S01]  /*18310*/  IADD3 R13, R166, 0x20, RZ ;  /* 0x00000020a60d7810 */ /* 0x000fe20007ffe0ff */
[----:B------:R-:W-:Y:S03]  /*18320*/  BSSY B0, `(.L_x_2261) ;  /* 0x0000023000007945 */ /* 0x000fe60003800000 */
[----:B------:R-:W-:-:S13]  /*18330*/  ISETP.GE.AND P3, PT, R13, R0, PT ;  /* 0x000000000d00720c */ /* 0x000fda0003f66270 */
[----:B------:R-:W-:Y:S05]  /*18340*/  @P3 BRA `(.L_x_2262) ;  /* 0x0000020000003947 */ /* 0x000fea0003800000 */
[----:B------:R-:W-:Y:S02]  /*18350*/  ISETP.GE.AND P5, PT, R16, R63, PT ;  /* 0x0000003f1000720c */ /* 0x000fe40003fa6270 */
[----:B--2---:R-:W-:-:S04]  /*18360*/  LEA R3, P3, R174, R170, 0x5 ;  /* 0x000000aaae037211 */ /* 0x004fc800078628ff */
[----:B------:R-:W-:Y:S02]  /*18370*/  LEA.HI.X R2, R174, R173, R175, 0x5, P3 ;  /* 0x000000adae027211 */ /* 0x000fe400018f2caf */
[CC--:B-1----:R-:W-:Y:S02]  /*18380*/  @!P0 LEA R6, P4, R3.reuse, R176.reuse, 0x1 ;  /* 0x000000b003068211 */ /* 0x0c2fe400078808ff */
        /* <DEDUP_REMOVED lines=28> */
.L_x_2262:
[----:B------:R-:W-:Y:S05]  /*18550*/  BSYNC B0 ;  /* 0x0000000000007941 */ /* 0x000fea0003800000 */
.L_x_2261:
[----:B-1----:R-:W-:-:S04]  /*18560*/  IADD3 R4, R166, 0x30, RZ ;  /* 0x00000030a6047810 */ /* 0x002fc80007ffe0ff */
[----:B------:R-:W-:-:S13]  /*18570*/  ISETP.GE.AND P3, PT, R4, R0, PT ;  /* 0x000000000400720c */ /* 0x000fda0003f66270 */
[----:B------:R-:W-:Y:S05]  /*18580*/  @P3 BRA `(.L_x_2180) ;  /* 0x0000022000003947 */ /* 0x000fea0003800000 */
[----:B------:R-:W-:Y:S01]  /*18590*/  ISETP.GE.AND P5, PT, R16, R63, PT ;  /* 0x0000003f1000720c */ /* 0x000fe20003fa6270 */
[----:B------:R-:W-:Y:S02]  /*185a0*/  IMAD.MOV.U32 R171, RZ, RZ, R173 ;  /* 0x000000ffffab7224 */ /* 0x000fe400078e00ad */
[----:B------:R-:W-:Y:S02]  /*185b0*/  IMAD R0, R175, 0x30, RZ ;  /* 0x00000030af007824 */ /* 0x000fe400078e02ff */
[----:B------:R-:W-:-:S04]  /*185c0*/  IMAD.WIDE.U32 R174, R174, 0x30, R170 ;  /* 0x00000030aeae7825 */ /* 0x000fc800078e00aa */
[----:B------:R-:W-:Y:S01]  /*185d0*/  IMAD.IADD R0, R0, 0x1, R175 ;  /* 0x0000000100007824 */ /* 0x000fe200078e02af */
[CC--:B------:R-:W-:Y:S02]  /*185e0*/  @!P0 LEA R6, P4, R174.reuse, R176.reuse, 0x1 ;  /* 0x000000b0ae068211 */ /* 0x0c0fe400078808ff */
[CC--:B--2---:R-:W-:Y:S01]  /*185f0*/  @!P1 LEA R2, P3, R174.reuse, R176.reuse, 0x1 ;  /* 0x000000b0ae029211 */ /* 0x0c4fe200078608ff */
        /* <DEDUP_REMOVED lines=27> */
.L_x_2180:
[----:B------:R-:W-:Y:S05]  /*187b0*/  BSYNC B3 ;  /* 0x0000000000037941 */ /* 0x000fea0003800000 */
.L_x_2129:
[----:B------:R-:W-:Y:S01]  /*187c0*/  IADD3 R250, R165, -0x1, RZ ;  /* 0xffffffffa5fa7810 */ /* 0x000fe20007ffe0ff */
[----:B------:R-:W-:Y:S01]  /*187d0*/  BSSY B0, `(.L_x_2263) ;  /* 0x0000025000007945 */ /* 0x000fe20003800000 */
[----:B------:R-:W-:-:S03]  /*187e0*/  LOP3.LUT R251, R59, 0xff, RZ, 0xc0, !PT ;  /* 0x000000ff3bfb7812 */ /* 0x000fc600078ec0ff */
[----:B-12---:R-:W-:-:S04]  /*187f0*/  IMAD.SHL.U32 R3, R250, 0x40, RZ ;  /* 0x00000040fa037824 */ /* 0x006fc800078e00ff */
[----:B------:R-:W-:-:S05]  /*18800*/  IMAD.IADD R0, R54, 0x1, -R3 ;  /* 0x0000000136007824 */ /* 0x000fca00078e0a03 */
[----:B------:R-:W-:-:S13]  /*18810*/  ISETP.GE.AND P0, PT, R166, R0, PT ;  /* 0x00000000a600720c */ /* 0x000fda0003f06270 */
[----:B------:R-:W-:Y:S05]  /*18820*/  @P0 BRA `(.L_x_2264) ;  /* 0x000001f000000947 */ /* 0x000fea0003800000 */
[C---:B------:R-:W-:Y:S02]  /*18830*/  LOP3.LUT R2, R251.reuse, 0x1, RZ, 0xc0, !PT ;  /* 0x00000001fb027812 */ /* 0x040fe400078ec0ff */
[----:B------:R-:W-:Y:S02]  /*18840*/  R2P PR, R251, 0xe ;  /* 0x0000000efb007804 */ /* 0x000fe40000000000 */
[----:B------:R-:W-:-:S11]  /*18850*/  ISETP.NE.U32.AND P0, PT, R2, 0x1, PT ;  /* 0x000000010200780c */ /* 0x000fd60003f05070 */
[----:B-----5:R-:W-:Y:S01]  /*18860*/  @P1 IMAD.MOV.U32 R14, RZ, RZ, R241 ;  /* 0x000000ffff0e1224 */ /* 0x020fe200078e00f1 */
        /* <DEDUP_REMOVED lines=27> */
.L_x_2264:
[----:B------:R-:W-:Y:S05]  /*18a20*/  BSYNC B0 ;  /* 0x0000000000007941 */ /* 0x000fea0003800000 */
.L_x_2263:
        /* <DEDUP_REMOVED lines=9> */
[----:B------:R-:W-:Y:S01]  /*18ac0*/  IMAD.X R2, R238, 0x1, R163, P2 ;  /* 0x00000001ee027824 */ /* 0x000fe200010e06a3 */
[-C--:B--2--5:R-:W-:Y:S02]  /*18ad0*/  @P4 LEA R14, P6, R5, R168.reuse, 0x1 ;  /* 0x000000a8050e4211 */ /* 0x0a4fe400078c08ff */
[----:B------:R-:W-:Y:S02]  /*18ae0*/  @!P5 LEA R16, P0, R237, R241, 0x1 ;  /* 0x000000f1ed10d211 */ /* 0x000fe400078008ff */
[----:B------:R-:W-:Y:S02]  /*18af0*/  @P3 LEA R10, P2, R5, R168, 0x1 ;  /* 0x000000a8050a3211 */ /* 0x000fe400078408ff */
        /* <DEDUP_REMOVED lines=25> */
.L_x_2266:
[----:B------:R-:W-:Y:S05]  /*18c90*/  BSYNC B0 ;  /* 0x0000000000007941 */ /* 0x000fea0003800000 */
.L_x_2265:
        /* <DEDUP_REMOVED lines=10> */
[----:B-12--5:R-:W-:-:S04]  /*18d40*/  LEA R6, P0, R48, R160, 0x5 ;  /* 0x000000a030067211 */ /* 0x026fc800078028ff */
        /* <DEDUP_REMOVED lines=29> */
.L_x_2268:
[----:B------:R-:W-:Y:S05]  /*18f20*/  BSYNC B0 ;  /* 0x0000000000007941 */ /* 0x000fea0003800000 */
.L_x_2267:
        /* <DEDUP_REMOVED lines=12> */
[CC--:B-12--5:R-:W-:Y:S02]  /*18ff0*/  @P4 LEA R14, P6, R162.reuse, R168.reuse, 0x1 ;  /* 0x000000a8a20e4211 */ /* 0x0e6fe400078c08ff */
[----:B------:R-:W-:Y:S02]  /*19000*/  @!P5 IMAD.MOV.U32 R6, RZ, RZ, R241 ;  /* 0x000000ffff06d224 */ /* 0x000fe400078e00f1 */
[----:B------:R-:W-:Y:S01]  /*19010*/  @!P5 IMAD.MOV.U32 R7, RZ, RZ, R240 ;  /* 0x000000ffff07d224 */ /* 0x000fe200078e00f0 */
[CC--:B------:R-:W-:Y:S01]  /*19020*/  @P3 LEA R10, P2, R162.reuse, R168.reuse, 0x1 ;  /* 0x000000a8a20a3211 */ /* 0x0c0fe200078408ff */
[----:B------:R-:W-:Y:S01]  /*19030*/  @!P5 IMAD R49, R49, 0x60, RZ ;  /* 0x000000603131d824 */ /* 0x000fe200078e02ff */
[----:B------:R-:W-:Y:S01]  /*19040*/  @P1 LEA R16, P0, R162, R168, 0x1 ;  /* 0x000000a8a2101211 */ /* 0x000fe200078008ff */
[----:B------:R-:W-:Y:S01]  /*19050*/  @!P5 IMAD.WIDE.U32 R6, R48, 0x60, R6 ;  /* 0x000000603006d825 */ /* 0x000fe200078e0006 */
[CCC-:B------:R-:W-:Y:S02]  /*19060*/  @P4 LEA.HI.X R15, R162.reuse, R169.reuse, R2.reuse, 0x1, P6 ;  /* 0x000000a9a20f4211 */ /* 0x1c0fe400030f0c02 */
[CCC-:B------:R-:W-:Y:S01]  /*19070*/  @P3 LEA.HI.X R11, R162.reuse, R169.reuse, R2.reuse, 0x1, P2 ;  /* 0x000000a9a20b3211 */ /* 0x1c0fe200010f0c02 */
[----:B------:R-:W-:Y:S01]  /*19080*/  @!P5 IMAD.IADD R7, R49, 0x1, R7 ;  /* 0x000000013107d824 */ /* 0x000fe200078e0207 */
[----:B------:R-:W-:-:S04]  /*19090*/  @P1 LEA.HI.X R17, R162, R169, R2, 0x1, P0 ;  /* 0x000000a9a2111211 */ /* 0x000fc800000f0c02 */
        /* <DEDUP_REMOVED lines=20> */
.L_x_2270:
[----:B------:R-:W-:Y:S05]  /*191e0*/  BSYNC B0 ;  /* 0x0000000000007941 */ /* 0x000fea0003800000 */
.L_x_2269:
[----:B------:R-:W0:Y:S04]  /*191f0*/  LDGDEPBAR ;  /* 0x00000000000079af */ /* 0x000e280000000000 */
[----:B------:R1:W5:Y:S01]  /*19200*/  LD.E R2, [R20.64+0x188] ;  /* 0x0001880614027980 */ /* 0x000362000c101900 */
[----:B------:R-:W-:Y:S01]  /*19210*/  ISETP.GE.AND P0, PT, R166, R0, PT ;  /* 0x00000000a600720c */ /* 0x000fe20003f06270 */
[----:B---3--:R-:W-:Y:S01]  /*19220*/  IMAD.SHL.U32 R22, R57, 0x2, RZ ;  /* 0x0000000239167824 */ /* 0x008fe200078e00ff */
        /* <DEDUP_REMOVED lines=15> */
[----:B-12--5:R-:W-:Y:S01]  /*19320*/  @P1 IMAD.MOV.U32 R14, RZ, RZ, R185 ;  /* 0x000000ffff0e1224 */ /* 0x026fe200078e00b9 */
        /* <DEDUP_REMOVED lines=27> */
.L_x_2272:
[----:B------:R-:W-:Y:S05]  /*194e0*/  BSYNC B0 ;  /* 0x0000000000007941 */ /* 0x000fea0003800000 */
.L_x_2271:
        /* <DEDUP_REMOVED lines=12> */
[CC--:B-12---:R-:W-:Y:S02]  /*195b0*/  @P5 LEA R10, P4, R235.reuse, R185.reuse, 0x1 ;  /* 0x000000b9eb0a5211 */ /* 0x0c6fe400078808ff */
[CC--:B-----5:R-:W-:Y:S02]  /*195c0*/  @!P6 LEA R14, P0, R235.reuse, R185.reuse, 0x1 ;  /* 0x000000b9eb0ee211 */ /* 0x0e0fe400078008ff */
        /* <DEDUP_REMOVED lines=26> */
.L_x_2274:
[----:B------:R-:W-:Y:S05]  /*19770*/  BSYNC B0 ;  /* 0x0000000000007941 */ /* 0x000fea0003800000 */
.L_x_2273:
        /* <DEDUP_REMOVED lines=13> */
[----:B-12--5:R-:W-:-:S05]  /*19850*/  SHF.L.U64.HI R6, R50, 0x5, R51 ;  /* 0x0000000532067819 */ /* 0x026fca0000010233 */
        /* <DEDUP_REMOVED lines=28> */
.L_x_2276:
[----:B------:R-:W-:Y:S05]  /*19a20*/  BSYNC B0 ;  /* 0x0000000000007941 */ /* 0x000fea0003800000 */
.L_x_2275:
        /* <DEDUP_REMOVED lines=10> */
[----:B-1----:R-:W-:Y:S01]  /*19ad0*/  @P1 MOV R8, R185 ;  /* 0x000000b900081202 */ /* 0x002fe20000000f00 */
[--C-:B--2--5:R-:W-:Y:S01]  /*19ae0*/  @P2 IMAD.MOV.U32 R6, RZ, RZ, R185.reuse ;  /* 0x000000ffff062224 */ /* 0x124fe200078e00b9 */
[-C--:B------:R-:W-:Y:S01]  /*19af0*/  @P1 MOV R9, R184.reuse ;  /* 0x000000b800091202 */ /* 0x080fe20000000f00 */
[----:B------:R-:W-:Y:S01]  /*19b00*/  @P3 IMAD.MOV.U32 R4, RZ, RZ, R185 ;  /* 0x000000ffff043224 */ /* 0x000fe200078e00b9 */
[-C--:B------:R-:W-:Y:S01]  /*19b10*/  @P2 MOV R7, R184.reuse ;  /* 0x000000b800072202 */ /* 0x080fe20000000f00 */
[----:B------:R-:W-:Y:S01]  /*19b20*/  @P3 IMAD R0, R51, 0x60, RZ ;  /* 0x0000006033003824 */ /* 0x000fe200078e02ff */
[----:B------:R-:W-:Y:S01]  /*19b30*/  @P3 MOV R5, R184 ;  /* 0x000000b800053202 */ /* 0x000fe20000000f00 */
[----:B------:R-:W-:-:S04]  /*19b40*/  @P1 IMAD.WIDE.U32 R10, R50, 0x60, R8 ;  /* 0x00000060320a1825 */ /* 0x000fc800078e0008 */
[----:B------:R-:W-:-:S04]  /*19b50*/  @P2 IMAD.WIDE.U32 R8, R50, 0x60, R6 ;  /* 0x0000006032082825 */ /* 0x000fc800078e0006 */
[----:B------:R-:W-:Y:S01]  /*19b60*/  @P3 IMAD.WIDE.U32 R6, R50, 0x60, R4 ;  /* 0x0000006032063825 */ /* 0x000fe200078e0004 */
[----:B------:R-:W-:-:S03]  /*19b70*/  @!P0 MOV R4, R185 ;  /* 0x000000b900048202 */ /* 0x000fc60000000f00 */
[----:B------:R-:W-:Y:S02]  /*19b80*/  @!P0 IMAD.MOV.U32 R5, RZ, RZ, R184 ;  /* 0x000000ffff058224 */ /* 0x000fe400078e00b8 */
[----:B------:R-:W-:Y:S02]  /*19b90*/  @P3 IMAD.IADD R0, R0, 0x1, R7 ;  /* 0x0000000100003824 */ /* 0x000fe400078e0207 */
[----:B------:R-:W-:-:S03]  /*19ba0*/  @!P0 IMAD.WIDE.U32 R12, R50, 0x60, R4 ;  /* 0x00000060320c8825 */ /* 0x000fc600078e0004 */
[----:B------:R-:W-:Y:S01]  /*19bb0*/  @P3 MOV R7, R0 ;  /* 0x0000000000073202 */ /* 0x000fe20000000f00 */
[C---:B------:R-:W-:Y:S02]  /*19bc0*/  @P1 IMAD R5, R51.reuse, 0x60, RZ ;  /* 0x0000006033051824 */ /* 0x040fe400078e02ff */
[C---:B------:R-:W-:Y:S02]  /*19bd0*/  @P2 IMAD R4, R51.reuse, 0x60, RZ ;  /* 0x0000006033042824 */ /* 0x040fe400078e02ff */
[----:B------:R-:W-:Y:S01]  /*19be0*/  @!P0 IMAD R51, R51, 0x60, RZ ;  /* 0x0000006033338824 */ /* 0x000fe200078e02ff */
[----:B------:R-:W-:Y:S02]  /*19bf0*/  @P1 IADD3 R5, R5, R11, RZ ;  /* 0x0000000b05051210 */ /* 0x000fe40007ffe0ff */
[----:B------:R-:W-:Y:S02]  /*19c00*/  @P2 IADD3 R4, R4, R9, RZ ;  /* 0x0000000904042210 */ /* 0x000fe40007ffe0ff */
[----:B------:R-:W-:-:S02]  /*19c10*/  @!P0 IADD3 R13, R51, R13, RZ ;  /* 0x0000000d330d8210 */ /* 0x000fc40007ffe0ff */
[----:B------:R-:W-:Y:S01]  /*19c20*/  @P1 MOV R11, R5 ;  /* 0x00000005000b1202 */ /* 0x000fe20000000f00 */
[----:B------:R-:W-:Y:S01]  /*19c30*/  @P2 IMAD.MOV.U32 R5, RZ, RZ, R4 ;  /* 0x000000ffff052224 */ /* 0x000fe200078e0004 */
[----:B------:R-:W-:Y:S01]  /*19c40*/  @P2 MOV R4, R8 ;  /* 0x0000000800042202 */ /* 0x000fe20000000f00 */
        /* <DEDUP_REMOVED lines=20> */
.L_x_2278:
[----:B------:R-:W-:Y:S05]  /*19d90*/  BSYNC B0 ;  /* 0x0000000000007941 */ /* 0x000fea0003800000 */
.L_x_2277:
[C---:B------:R-:W-:Y:S01]  /*19da0*/  IMAD.SHL.U32 R0, R55.reuse, 0x40, RZ ;  /* 0x0000004037007824 */ /* 0x040fe200078e00ff */
        /* <DEDUP_REMOVED lines=9> */
[----:B------:R-:W-:Y:S01]  /*19e40*/  LDSM.16.M88.4 R24, [R230] ;  /* 0x00000000e618783b */ /* 0x000fe20000000200 */
        /* <DEDUP_REMOVED lines=10> */
[----:B-1---5:R-:W1:Y:S01]  /*19ef0*/  LDSM.16.M88.4 R12, [R229+0x8000] ;  /* 0x00800000e50c783b */ /* 0x022e620000000200 */
[----:B------:R-:W-:Y:S02]  /*19f00*/  IADD3 R227, R229, 0x8020, RZ ;  /* 0x00008020e5e37810 */ /* 0x000fe40007ffe0ff */
[----:B------:R-:W-:Y:S01]  /*19f10*/  @P1 IADD3 R227, R0, -0x20, RZ ;  /* 0xffffffe000e31810 */ /* 0x000fe20007ffe0ff */
[----:B------:R-:W3:Y:S01]  /*19f20*/  LDSM.16.M88.4 R56, [R229+0x8800] ;  /* 0x00880000e538783b */ /* 0x000ee20000000200 */
[----:B------:R-:W-:-:S03]  /*19f30*/  IMAD.MOV.U32 R0, RZ, RZ, 0x40 ;  /* 0x00000040ff007424 */ /* 0x000fc600078e00ff */
[----:B------:R-:W4:Y:S02]  /*19f40*/  LDSM.16.M88.4 R76, [R229+0x9000] ;  /* 0x00900000e54c783b */ /* 0x000f240000000200 */
[----:B------:R-:W-:Y:S02]  /*19f50*/  SEL R0, R0, 0xffffffc0, !P2 ;  /* 0xffffffc000007807 */ /* 0x000fe40005000000 */
[----:B------:R-:W3:Y:S03]  /*19f60*/  LDSM.16.M88.4 R28, [R229+0x9800] ;  /* 0x00980000e51c783b */ /* 0x000ee60000000200 */
[----:B------:R-:W-:Y:S01]  /*19f70*/  IMAD.IADD R224, R229, 0x1, R0 ;  /* 0x00000001e5e07824 */ /* 0x000fe200078e0200 */
[----:B------:R-:W3:Y:S01]  /*19f80*/  LDSM.16.M88.4 R4, [R227] ;  /* 0x00000000e304783b */ /* 0x000ee20000000200 */
[----:B------:R-:W-:-:S03]  /*19f90*/  IMAD.IADD R220, R0, 0x1, R227 ;  /* 0x0000000100dc7824 */ /* 0x000fc600078e02e3 */
[----:B------:R-:W4:Y:S04]  /*19fa0*/  LDSM.16.M88.4 R92, [R227+0x800] ;  /* 0x00080000e35c783b */ /* 0x000f280000000200 */
[----:B------:R-:W4:Y:S04]  /*19fb0*/  LDSM.16.M88.4 R88, [R227+0x1000] ;  /* 0x00100000e358783b */ /* 0x000f280000000200 */
[----:B------:R-:W4:Y:S04]  /*19fc0*/  LDSM.16.M88.4 R84, [R227+0x1800] ;  /* 0x00180000e354783b */ /* 0x000f280000000200 */
[----:B------:R-:W4:Y:S04]  /*19fd0*/  LDSM.16.M88.4 R8, [R224+0x8000] ;  /* 0x00800000e008783b */ /* 0x000f280000000200 */
[----:B------:R-:W4:Y:S01]  /*19fe0*/  LDSM.16.M88.4 R64, [R224+0x8800] ;  /* 0x00880000e040783b */ /* 0x000f220000000200 */
[C---:B-1----:R-:W-:Y:S03]  /*19ff0*/  HMMA.16816.F32.BF16 R16, R24.reuse, R12, RZ ;  /* 0x0000000c1810723c */ /* 0x042fe600000418ff */
[----:B------:R-:W1:Y:S04]  /*1a000*/  LDSM.16.M88.4 R60, [R224+0x9000] ;  /* 0x00900000e03c783b */ /* 0x000e680000000200 */
[----:B------:R-:W-:Y:S01]  /*1a010*/  LDSM.16.M88.4 R100, [R220+0x4800] ;  /* 0x00480000dc64783b */ /* 0x000fe20000000200 */
[C---:B------:R-:W-:Y:S03]  /*1a020*/  HMMA.16816.F32.BF16 R12, R24.reuse, R14, RZ ;  /* 0x0000000e180c723c */ /* 0x040fe600000418ff */
[----:B------:R-:W-:Y:S05]  /*1a030*/  LDSM.16.M88.4 R96, [R229+0xe800] ;  /* 0x00e80000e560783b */ /* 0x000fea0000000200 */
[C---:B---3--:R-:W-:Y:S08]  /*1a040*/  HMMA.16816.F32.BF16 R32, R24.reuse, R56, RZ ;  /* 0x000000381820723c */ /* 0x048ff000000418ff */
[C---:B----4-:R-:W-:Y:S08]  /*1a050*/  HMMA.16816.F32.BF16 R80, R24.reuse, R76, RZ ;  /* 0x0000004c1850723c */ /* 0x050ff000000418ff */
[C---:B------:R-:W-:Y:S08]  /*1a060*/  HMMA.16816.F32.BF16 R56, R24.reuse, R58, RZ ;  /* 0x0000003a1838723c */ /* 0x040ff000000418ff */
[C---:B------:R-:W-:Y:S08]  /*1a070*/  HMMA.16816.F32.BF16 R76, R24.reuse, R78, RZ ;  /* 0x0000004e184c723c */ /* 0x040ff000000418ff */
[C---:B------:R-:W-:Y:S08]  /*1a080*/  HMMA.16816.F32.BF16 R72, R24.reuse, R28, RZ ;  /* 0x0000001c1848723c */ /* 0x040ff000000418ff */
[----:B------:R-:W-:Y:S01]  /*1a090*/  HMMA.16816.F32.BF16 R24, R24, R30, RZ ;  /* 0x0000001e1818723c */ /* 0x000fe200000418ff */
[----:B------:R-:W3:Y:S07]  /*1a0a0*/  LDSM.16.M88.4 R28, [R224+0x9800] ;  /* 0x00980000e01c783b */ /* 0x000eee0000000200 */
        /* <DEDUP_REMOVED lines=12> */
[----:B------:R-:W-:Y:S03]  /*1a170*/  LDSM.16.M88.4 R84, [R230+0x2000] ;  /* 0x00200000e654783b */ /* 0x000fe60000000200 */
[C---:B------:R-:W-:Y:S08]  /*1a180*/  HMMA.16816.F32.BF16 R16, R68.reuse, R8, R16 ;  /* 0x000000084410723c */ /* 0x040ff00000041810 */
[C---:B------:R-:W-:Y:S01]  /*1a190*/  HMMA.16816.F32.BF16 R12, R68.reuse, R10, R12 ;  /* 0x0000000a440c723c */ /* 0x040fe2000004180c */
[----:B------:R-:W4:Y:S07]  /*1a1a0*/  LDSM.16.M88.4 R8, [R220+0x1000] ;  /* 0x00100000dc08783b */ /* 0x000f2e0000000200 */
[C---:B------:R-:W-:Y:S08]  /*1a1b0*/  HMMA.16816.F32.BF16 R32, R68.reuse, R64, R32 ;  /* 0x000000404420723c */ /* 0x040ff00000041820 */
[C---:B------:R-:W-:Y:S01]  /*1a1c0*/  HMMA.16816.F32.BF16 R56, R68.reuse, R66, R56 ;  /* 0x000000424438723c */ /* 0x040fe20000041838 */
[----:B------:R-:W-:Y:S07]  /*1a1d0*/  LDSM.16.M88.4 R64, [R220+0x1800] ;  /* 0x00180000dc40783b */ /* 0x000fee0000000200 */
[C---:B-1----:R-:W-:Y:S08]  /*1a1e0*/  HMMA.16816.F32.BF16 R80, R68.reuse, R60, R80 ;  /* 0x0000003c4450723c */ /* 0x042ff00000041850 */
[C---:B------:R-:W-:Y:S01]  /*1a1f0*/  HMMA.16816.F32.BF16 R76, R68.reuse, R62, R76 ;  /* 0x0000003e444c723c */ /* 0x040fe2000004184c */
[----:B------:R-:W-:Y:S07]  /*1a200*/  LDSM.16.M88.4 R60, [R227+0x2800] ;  /* 0x00280000e33c783b */ /* 0x000fee0000000200 */
[C---:B---3--:R-:W-:Y:S08]  /*1a210*/  HMMA.16816.F32.BF16 R72, R68.reuse, R28, R72 ;  /* 0x0000001c4448723c */ /* 0x048ff00000041848 */
        /* <DEDUP_REMOVED lines=80> */
[----:B--2---:R-:W-:Y:S08]  /*1a720*/  HMMA.16816.F32.BF16 R16, R4, R8, R16 ;  /* 0x000000080410723c */ /* 0x004ff00000041810 */
[C---:B------:R-:W-:Y:S08]  /*1a730*/  HMMA.16816.F32.BF16 R72, R44.reuse, R64, R72 ;  /* 0x000000402c48723c */ /* 0x040ff00000041848 */
[----:B------:R-:W-:Y:S01]  /*1a740*/  HMMA.16816.F32.BF16 R68, R44, R66, R68 ;  /* 0x000000422c44723c */ /* 0x000fe20000041844 */
[----:B------:R-:W-:Y:S04]  /*1a750*/  LDSM.16.M88.4 R64, [R230+0x6000] ;  /* 0x00600000e640783b */ /* 0x000fe80000000200 */
[----:B------:R-:W2:Y:S03]  /*1a760*/  LDSM.16.M88.4 R44, [R229+0xe000] ;  /* 0x00e00000e52c783b */ /* 0x000ea60000000200 */
[----:B------:R-:W-:Y:S01]  /*1a770*/  HMMA.16816.F32.BF16 R12, R4, R10, R12 ;  /* 0x0000000a040c723c */ /* 0x000fe2000004180c */
[----:B------:R-:W-:Y:S07]  /*1a780*/  LDSM.16.M88.4 R8, [R224+0xd800] ;  /* 0x00d80000e008783b */ /* 0x000fee0000000200 */
[C---:B---3--:R-:W-:Y:S08]  /*1a790*/  HMMA.16816.F32.BF16 R32, R48.reuse, R28, R32 ;  /* 0x0000001c3020723c */ /* 0x048ff00000041820 */
[C---:B------:R-:W-:Y:S01]  /*1a7a0*/  HMMA.16816.F32.BF16 R56, R48.reuse, R30, R56 ;  /* 0x0000001e3038723c */ /* 0x040fe20000041838 */
[----:B------:R-:W3:Y:S07]  /*1a7b0*/  LDSM.16.M88.4 R28, [R224+0xc800] ;  /* 0x00c80000e01c783b */ /* 0x000eee0000000200 */
[C---:B----4-:R-:W-:Y:S08]  /*1a7c0*/  HMMA.16816.F32.BF16 R80, R48.reuse, R24, R80 ;  /* 0x000000183050723c */ /* 0x050ff00000041850 */
[----:B------:R-:W-:Y:S01]  /*1a7d0*/  HMMA.16816.F32.BF16 R76, R48, R26, R76 ;  /* 0x0000001a304c723c */ /* 0x000fe2000004184c */
[----:B------:R-:W4:Y:S07]  /*1a7e0*/  LDSM.16.M88.4 R24, [R224+0xd000] ;  /* 0x00d00000e018783b */ /* 0x000f2e0000000200 */
[----:B------:R-:W-:Y:S08]  /*1a7f0*/  HMMA.16816.F32.BF16 R16, R92, R84, R16 ;  /* 0x000000545c10723c */ /* 0x000ff00000041810 */
[C---:B-1----:R-:W-:Y:S08]  /*1a800*/  HMMA.16816.F32.BF16 R72, R48.reuse, R60, R72 ;  /* 0x0000003c3048723c */ /* 0x042ff00000041848 */
[----:B------:R-:W-:Y:S01]  /*1a810*/  HMMA.16816.F32.BF16 R68, R48, R62, R68 ;  /* 0x0000003e3044723c */ /* 0x000fe20000041844 */
[----:B------:R-:W-:Y:S04]  /*1a820*/  LDSM.16.M88.4 R48, [R228+0x6000] ;  /* 0x00600000e430783b */ /* 0x000fe80000000200 */
[----:B------:R-:W1:Y:S03]  /*1a830*/  LDSM.16.M88.4 R60, [R227+0x6000] ;  /* 0x00600000e33c783b */ /* 0x000e660000000200 */
[----:B------:R-:W-:Y:S01]  /*1a840*/  HMMA.16816.F32.BF16 R12, R92, R86, R12 ;  /* 0x000000565c0c723c */ /* 0x000fe2000004180c */
[----:B------:R-:W-:Y:S07]  /*1a850*/  LDSM.16.M88.4 R84, [R220+0x5800] ;  /* 0x00580000dc54783b */ /* 0x000fee0000000200 */
[----:B--2---:R-:W-:Y:S08]  /*1a860*/  HMMA.16816.F32.BF16 R16, R64, R44, R16 ;  /* 0x0000002c4010723c */ /* 0x004ff00000041810 */
[C---:B---3--:R-:W-:Y:S08]  /*1a870*/  HMMA.16816.F32.BF16 R32, R4.reuse, R28, R32 ;  /* 0x0000001c0420723c */ /* 0x048ff00000041820 */
[C---:B------:R-:W-:Y:S01]  /*1a880*/  HMMA.16816.F32.BF16 R56, R4.reuse, R30, R56 ;  /* 0x0000001e0438723c */ /* 0x040fe20000041838 */
[----:B------:R-:W-:Y:S07]  /*1a890*/  LDSM.16.M88.4 R28, [R226+0x6000] ;  /* 0x00600000e21c783b */ /* 0x000fee0000000200 */
[C---:B----4-:R-:W-:Y:S08]  /*1a8a0*/  HMMA.16816.F32.BF16 R80, R4.reuse, R24, R80 ;  /* 0x000000180450723c */ /* 0x050ff00000041850 */
[----:B------:R-:W-:Y:S01]  /*1a8b0*/  HMMA.16816.F32.BF16 R76, R4, R26, R76 ;  /* 0x0000001a044c723c */ /* 0x000fe2000004184c */
[----:B------:R-:W2:Y:S07]  /*1a8c0*/  LDSM.16.M88.4 R24, [R224+0xe000] ;  /* 0x00e00000e018783b */ /* 0x000eae0000000200 */
[----:B------:R-:W-:Y:S01]  /*1a8d0*/  HMMA.16816.F32.BF16 R12, R64, R46, R12 ;  /* 0x0000002e400c723c */ /* 0x000fe2000004180c */
[----:B------:R-:W-:Y:S07]  /*1a8e0*/  LDSM.16.M88.4 R44, [R227+0x6800] ;  /* 0x00680000e32c783b */ /* 0x000fee0000000200 */
[----:B-1----:R-:W-:Y:S08]  /*1a8f0*/  HMMA.16816.F32.BF16 R16, R48, R60, R16 ;  /* 0x0000003c3010723c */ /* 0x002ff00000041810 */
[C---:B------:R-:W-:Y:S08]  /*1a900*/  HMMA.16816.F32.BF16 R72, R4.reuse, R8, R72 ;  /* 0x000000080448723c */ /* 0x040ff00000041848 */
[----:B------:R-:W-:Y:S01]  /*1a910*/  HMMA.16816.F32.BF16 R68, R4, R10, R68 ;  /* 0x0000000a0444723c */ /* 0x000fe20000041844 */
[----:B------:R-:W-:Y:S04]  /*1a920*/  LDSM.16.M88.4 R8, [R225+0x6000] ;  /* 0x00600000e108783b */ /* 0x000fe80000000200 */
[----:B------:R-:W1:Y:S03]  /*1a930*/  LDSM.16.M88.4 R4, [R220+0x6000] ;  /* 0x00600000dc04783b */ /* 0x000e660000000200 */
[----:B------:R-:W-:Y:S01]  /*1a940*/  HMMA.16816.F32.BF16 R12, R48, R62, R12 ;  /* 0x0000003e300c723c */ /* 0x000fe2000004180c */
[----:B------:R-:W3:Y:S07]  /*1a950*/  LDSM.16.M88.4 R60, [R229+0xf000] ;  /* 0x00f00000e53c783b */ /* 0x000eee0000000200 */
[----:B--2---:R-:W-:Y:S08]  /*1a960*/  HMMA.16816.F32.BF16 R16, R28, R24, R16 ;  /* 0x000000181c10723c */ /* 0x004ff00000041810 */
[C---:B------:R-:W-:Y:S08]  /*1a970*/  HMMA.16816.F32.BF16 R32, R92.reuse, R100, R32 ;  /* 0x000000645c20723c */ /* 0x040ff00000041820 */
[C---:B------:R-:W-:Y:S08]  /*1a980*/  HMMA.16816.F32.BF16 R56, R92.reuse, R102, R56 ;  /* 0x000000665c38723c */ /* 0x040ff00000041838 */
[----:B------:R-:W-:Y:S01]  /*1a990*/  HMMA.16816.F32.BF16 R100, R92, R88, R80 ;  /* 0x000000585c64723c */ /* 0x000fe20000041850 */
[----:B------:R-:W-:Y:S07]  /*1a9a0*/  LDSM.16.M88.4 R80, [R224+0xe800] ;  /* 0x00e80000e050783b */ /* 0x000fee0000000200 */
[----:B------:R-:W-:Y:S01]  /*1a9b0*/  HMMA.16816.F32.BF16 R12, R28, R26, R12 ;  /* 0x0000001a1c0c723c */ /* 0x000fe2000004180c */
[----:B------:R-:W2:Y:S07]  /*1a9c0*/  LDSM.16.M88.4 R24, [R227+0x7000] ;  /* 0x00700000e318783b */ /* 0x000eae0000000200 */
[----:B-1----:R-:W-:Y:S08]  /*1a9d0*/  HMMA.16816.F32.BF16 R16, R8, R4, R16 ;  /* 0x000000040810723c */ /* 0x002ff00000041810 */
[----:B------:R-:W-:Y:S01]  /*1a9e0*/  HMMA.16816.F32.BF16 R76, R92, R90, R76 ;  /* 0x0000005a5c4c723c */ /* 0x000fe2000004184c */
[----:B------:R-:W1:Y:S07]  /*1a9f0*/  LDSM.16.M88.4 R88, [R229+0xf800] ;  /* 0x00f80000e558783b */ /* 0x000e6e0000000200 */
[----:B---3--:R-:W-:Y:S08]  /*1aa00*/  HMMA.16816.F32.BF16 R100, R64, R60, R100 ;  /* 0x0000003c4064723c */ /* 0x008ff00000041864 */
[----:B------:R-:W-:Y:S01]  /*1aa10*/  HMMA.16816.F32.BF16 R72, R92, R84, R72 ;  /* 0x000000545c48723c */ /* 0x000fe20000041848 */
[----:B------:R-:W-:-:S02]  /*1aa20*/  FMUL.FTZ R16, R16, R36 ;  /* 0x0000002410107220 */ /* 0x000fc40000410000 */
[-C--:B------:R-:W-:Y:S02]  /*1aa30*/  FMUL.FTZ R17, R17, R36.reuse ;  /* 0x0000002411117220 */ /* 0x080fe40000410000 */
[----:B------:R-:W-:-:S03]  /*1aa40*/  FMUL.FTZ R18, R18, R36 ;  /* 0x0000002412127220 */ /* 0x000fc60000410000 */
[----:B------:R-:W-:Y:S01]  /*1aa50*/  HMMA.16816.F32.BF16 R84, R92, R86, R68 ;  /* 0x000000565c54723c */ /* 0x000fe20000041844 */
[----:B------:R-:W3:Y:S01]  /*1aa60*/  MUFU.TANH R37, R16 ;  /* 0x0000001000257308 */ /* 0x000ee20000002400 */
[----:B------:R-:W-:Y:S06]  /*1aa70*/  LDSM.16.M88.4 R68, [R220+0x6800] ;  /* 0x00680000dc44783b */ /* 0x000fec0000000200 */
[----:B------:R-:W-:Y:S01]  /*1aa80*/  HMMA.16816.F32.BF16 R12, R8, R6, R12 ;  /* 0x00000006080c723c */ /* 0x000fe2000004180c */
[----:B------:R-:W4:Y:S01]  /*1aa90*/  MUFU.TANH R38, R17 ;  /* 0x0000001100267308 */ /* 0x000f220000002400 */
[----:B------:R-:W-:Y:S06]  /*1aaa0*/  LDSM.16.M88.4 R4, [R224+0xf000] ;  /* 0x00f00000e004783b */ /* 0x000fec0000000200 */
[----:B------:R-:W-:Y:S08]  /*1aab0*/  HMMA.16816.F32.BF16 R76, R64, R62, R76 ;  /* 0x0000003e404c723c */ /* 0x000ff0000004184c */
[----:B--2---:R-:W-:Y:S01]  /*1aac0*/  HMMA.16816.F32.BF16 R100, R48, R24, R100 ;  /* 0x000000183064723c */ /* 0x004fe20000041864 */
[----:B------:R2:W1:Y:S06]  /*1aad0*/  MUFU.TANH R24, R18 ;  /* 0x0000001200187308 */ /* 0x00046c0000002400 */
[----:B------:R-:W-:-:S02]  /*1aae0*/  FMUL.FTZ R25, R19, R36 ;  /* 0x0000002413197220 */ /* 0x000fc40000410000 */
[----:B--2---:R-:W2:Y:S01]  /*1aaf0*/  LDSM.16.M88.4 R16, [R227+0x7800] ;  /* 0x00780000e310783b */ /* 0x004ea20000000200 */
[----:B------:R-:W-:Y:S01]  /*1ab00*/  HMMA.16816.F32.BF16 R32, R64, R96, R32 ;  /* 0x000000604020723c */ /* 0x000fe20000041820 */
[-C--:B------:R-:W-:Y:S02]  /*1ab10*/  FMUL.FTZ R12, R12, R36.reuse ;  /* 0x000000240c0c7220 */ /* 0x080fe40000410000 */
[-C--:B------:R-:W-:Y:S02]  /*1ab20*/  FMUL.FTZ R13, R13, R36.reuse ;  /* 0x000000240d0d7220 */ /* 0x080fe40000410000 */
[----:B------:R-:W-:-:S03]  /*1ab30*/  FMUL.FTZ R14, R14, R36 ;  /* 0x000000240e0e7220 */ /* 0x000fc60000410000 */
[C---:B------:R-:W-:Y:S01]  /*1ab40*/  HMMA.16816.F32.BF16 R56, R64.reuse, R98, R56 ;  /* 0x000000624038723c */ /* 0x040fe20000041838 */
[----:B------:R-:W2:Y:S07]  /*1ab50*/  MUFU.TANH R42, R12 ;  /* 0x0000000c002a7308 */ /* 0x000eae0000002400 */
[C---:B-1----:R-:W-:Y:S01]  /*1ab60*/  HMMA.16816.F32.BF16 R84, R64.reuse, R90, R84 ;  /* 0x0000005a4054723c */ /* 0x042fe20000041854 */
[----:B------:R-:W1:Y:S07]  /*1ab70*/  MUFU.TANH R43, R13 ;  /* 0x0000000d002b7308 */ /* 0x000e6e0000002400 */
[----:B------:R-:W-:Y:S08]  /*1ab80*/  HMMA.16816.F32.BF16 R72, R64, R88, R72 ;  /* 0x000000584048723c */ /* 0x000ff00000041848 */
[----:B------:R-:W-:Y:S01]  /*1ab90*/  HMMA.16816.F32.BF16 R76, R48, R26, R76 ;  /* 0x0000001a304c723c */ /* 0x000fe2000004184c */
[----:B------:R1:W1:Y:S06]  /*1aba0*/  MUFU.TANH R26, R14 ;  /* 0x0000000e001a7308 */ /* 0x00026c0000002400 */
[----:B------:R-:W-:-:S02]  /*1abb0*/  FMUL.FTZ R27, R15, R36 ;  /* 0x000000240f1b7220 */ /* 0x000fc40000410000 */
[----:B-1----:R-:W1:Y:S01]  /*1abc0*/  LDSM.16.M88.4 R12, [R224+0xf800] ;  /* 0x00f80000e00c783b */ /* 0x002e620000000200 */
[C---:B------:R-:W-:Y:S08]  /*1abd0*/  HMMA.16816.F32.BF16 R32, R48.reuse, R44, R32 ;  /* 0x0000002c3020723c */ /* 0x040ff00000041820 */
[C---:B------:R-:W-:Y:S01]  /*1abe0*/  HMMA.16816.F32.BF16 R56, R48.reuse, R46, R56 ;  /* 0x0000002e3038723c */ /* 0x040fe20000041838 */
[----:B------:R-:W-:Y:S07]  /*1abf0*/  LDSM.16.M88.4 R44, [R220+0x7000] ;  /* 0x00700000dc2c783b */ /* 0x000fee0000000200 */
[C---:B--2---:R-:W-:Y:S08]  /*1ac00*/  HMMA.16816.F32.BF16 R84, R48.reuse, R18, R84 ;  /* 0x000000123054723c */ /* 0x044ff00000041854 */
[----:B------:R-:W-:Y:S08]  /*1ac10*/  HMMA.16816.F32.BF16 R72, R48, R16, R72 ;  /* 0x000000103048723c */ /* 0x000ff00000041848 */
[C---:B------:R-:W-:Y:S08]  /*1ac20*/  HMMA.16816.F32.BF16 R100, R28.reuse, R4, R100 ;  /* 0x000000041c64723c */ /* 0x040ff00000041864 */
[----:B------:R-:W-:Y:S01]  /*1ac30*/  HMMA.16816.F32.BF16 R76, R28, R6, R76 ;  /* 0x000000061c4c723c */ /* 0x000fe2000004184c */
[----:B------:R-:W2:Y:S01]  /*1ac40*/  LDSM.16.M88.4 R4, [R220+0x7800] ;  /* 0x00780000dc04783b */ /* 0x000ea20000000200 */
[----:B------:R-:W-:-:S02]  /*1ac50*/  LEA R23, R52, R23, 0x4 ;  /* 0x0000001734177211 */ /* 0x000fc400078e20ff */
[----:B------:R-:W-:Y:S01]  /*1ac60*/  ISETP.GT.AND P6, PT, R250, R239, PT ;  /* 0x000000effa00720c */ /* 0x000fe20003fc4270 */
[----:B------:R-:W1:Y:S03]  /*1ac70*/  MUFU.TANH R25, R25 ;  /* 0x0000001900197308 */ /* 0x000e660000002400 */
[----:B------:R-:W-:Y:S01]  /*1ac80*/  HMMA.16816.F32.BF16 R32, R28, R80, R32 ;  /* 0x000000501c20723c */ /* 0x000fe20000041820 */
[----:B------:R-:W-:Y:S01]  /*1ac90*/  ISETP.NE.U32.AND P0, PT, R248, RZ, PT ;  /* 0x000000fff800720c */ /* 0x000fe20003f05070 */
[----:B------:R-:W-:-:S06]  /*1aca0*/  DEPBAR.LE SB0, 0x0 ;  /* 0x000080000000791a */ /* 0x000fcc0000000000 */
[C---:B------:R-:W-:Y:S08]  /*1acb0*/  HMMA.16816.F32.BF16 R56, R28.reuse, R82, R56 ;  /* 0x000000521c38723c */ /* 0x040ff00000041838 */
[C---:B-1----:R-:W-:Y:S08]  /*1acc0*/  HMMA.16816.F32.BF16 R84, R28.reuse, R14, R84 ;  /* 0x0000000e1c54723c */ /* 0x042ff00000041854 */
[----:B------:R-:W-:Y:S08]  /*1acd0*/  HMMA.16816.F32.BF16 R72, R28, R12, R72 ;  /* 0x0000000c1c48723c */ /* 0x000ff00000041848 */
[C---:B------:R-:W-:Y:S08]  /*1ace0*/  HMMA.16816.F32.BF16 R32, R8.reuse, R68, R32 ;  /* 0x000000440820723c */ /* 0x040ff00000041820 */
[C---:B------:R-:W-:Y:S08]  /*1acf0*/  HMMA.16816.F32.BF16 R56, R8.reuse, R70, R56 ;  /* 0x000000460838723c */ /* 0x040ff00000041838 */
[C---:B--2---:R-:W-:Y:S08]  /*1ad00*/  HMMA.16816.F32.BF16 R84, R8.reuse, R6, R84 ;  /* 0x000000060854723c */ /* 0x044ff00000041854 */
        /* <DEDUP_REMOVED lines=82> */
[----:B------:R-:W-:Y:S02]  /*1b230*/  IABS R4, R10 ;  /* 0x0000000a00047213 */ /* 0x000fe40000000000 */
[-C--:B--2---:R-:W-:Y:S02]  /*1b240*/  IABS R8, R6.reuse ;  /* 0x0000000600087213 */ /* 0x084fe40000000000 */
[-C--:B------:R-:W-:Y:S02]  /*1b250*/  IABS R5, R6.reuse ;  /* 0x0000000600057213 */ /* 0x080fe40000000000 */
[----:B------:R-:W1:Y:S01]  /*1b260*/  I2F.RP R14, R8 ;  /* 0x00000008000e7306 */ /* 0x000e620000209400 */
[----:B------:R-:W-:Y:S02]  /*1b270*/  LOP3.LUT R10, R10, R6, RZ, 0x3c, !PT ;  /* 0x000000060a0a7212 */ /* 0x000fe400078e3cff */
[----:B------:R-:W-:-:S02]  /*1b280*/  IMAD.MOV R5, RZ, RZ, -R5 ;  /* 0x000000ffff057224 */ /* 0x000fc400078e0a05 */
[----:B------:R-:W-:-:S03]  /*1b290*/  ISETP.GE.AND P1, PT, R10, RZ, PT ;  /* 0x000000ff0a00720c */ /* 0x000fc60003f26270 */
        /* <DEDUP_REMOVED lines=14> */
[----:B------:R-:W-:Y:S02]  /*1b380*/  @!P2 IADD3 R9, R9, 0x1, RZ ;  /* 0x000000010909a810 */ /* 0x000fe40007ffe0ff */
[----:B------:R-:W-:Y:S02]  /*1b390*/  ISETP.NE.AND P2, PT, R6, RZ, PT ;  /* 0x000000ff0600720c */ /* 0x000fe40003f45270 */
[-C--:B------:R-:W-:Y:S02]  /*1b3a0*/  ISETP.GE.U32.AND P4, PT, R4, R8.reuse, PT ;  /* 0x000000080400720c */ /* 0x080fe40003f86070 */
[----:B------:R-:W-:Y:S02]  /*1b3b0*/  @!P3 IADD3 R5, R5, -R8, RZ ;  /* 0x800000080505b210 */ /* 0x000fe40007ffe0ff */
[----:B------:R-:W-:Y:S02]  /*1b3c0*/  LOP3.LUT R4, R3, R6, RZ, 0x3c, !PT ;  /* 0x0000000603047212 */ /* 0x000fe400078e3cff */
[----:B------:R-:W-:-:S02]  /*1b3d0*/  ISETP.GE.U32.AND P5, PT, R5, R8, PT ;  /* 0x000000080500720c */ /* 0x000fc40003fa6070 */
[----:B------:R-:W-:Y:S02]  /*1b3e0*/  @!P3 IADD3 R11, R11, 0x1, RZ ;  /* 0x000000010b0bb810 */ /* 0x000fe40007ffe0ff */
[----:B------:R-:W-:Y:S02]  /*1b3f0*/  ISETP.GE.AND P3, PT, R4, RZ, PT ;  /* 0x000000ff0400720c */ /* 0x000fe40003f66270 */
[----:B------:R-:W-:Y:S02]  /*1b400*/  LOP3.LUT R4, RZ, R6, RZ, 0x33, !PT ;  /* 0x00000006ff047212 */ /* 0x000fe400078e33ff */
[----:B------:R-:W-:-:S05]  /*1b410*/  @P4 IADD3 R9, R9, 0x1, RZ ;  /* 0x0000000109094810 */ /* 0x000fca0007ffe0ff */
[----:B------:R-:W-:Y:S01]  /*1b420*/  IMAD.MOV.U32 R5, RZ, RZ, R9 ;  /* 0x000000ffff057224 */ /* 0x000fe200078e0009 */
[----:B------:R-:W-:-:S03]  /*1b430*/  @P5 IADD3 R11, R11, 0x1, RZ ;  /* 0x000000010b0b5810 */ /* 0x000fc60007ffe0ff */
[----:B------:R-:W-:Y:S01]  /*1b440*/  @!P1 IMAD.MOV R5, RZ, RZ, -R5 ;  /* 0x000000ffff059224 */ /* 0x000fe200078e0a05 */
[----:B------:R-:W-:-:S04]  /*1b450*/  @!P3 IADD3 R11, -R11, RZ, RZ ;  /* 0x000000ff0b0bb210 */ /* 0x000fc80007ffe1ff */
[C---:B------:R-:W-:Y:S02]  /*1b460*/  SEL R5, R4.reuse, R5, !P2 ;  /* 0x0000000504057207 */ /* 0x040fe40005000000 */
[----:B------:R-:W-:Y:S02]  /*1b470*/  SEL R4, R4, R11, !P2 ;  /* 0x0000000b04047207 */ /* 0x000fe40005000000 */
[----:B------:R-:W2:Y:S01]  /*1b480*/  LD.E.64 R10, [R20.64+0x38] ;  /* 0x00003806140a7980 */ /* 0x000ea2000c101b00 */
[----:B------:R-:W-:-:S04]  /*1b490*/  IMAD.WIDE R14, R5, 0x4, R248 ;  /* 0x00000004050e7825 */ /* 0x000fc800078e02f8 */
[C---:B------:R-:W-:Y:S01]  /*1b4a0*/  IMAD.WIDE R8, R4.reuse, 0x4, R248 ;  /* 0x0000000404087825 */ /* 0x040fe200078e02f8 */
[----:B------:R1:W3:Y:S05]  /*1b4b0*/  LD.E R7, [R14.64] ;  /* 0x000000060e077980 */ /* 0x0002ea000c101900 */
[----:B------:R-:W3:Y:S04]  /*1b4c0*/  LD.E R8, [R8.64] ;  /* 0x0000000608087980 */ /* 0x000ee8000c101900 */
[----:B-1----:R-:W4:Y:S01]  /*1b4d0*/  LD.E.64 R14, [R20.64+0x20] ;  /* 0x00002006140e7980 */ /* 0x002f22000c101b00 */
[----:B------:R-:W-:-:S04]  /*1b4e0*/  IMAD.IADD R4, R4, 0x1, -R5 ;  /* 0x0000000104047824 */ /* 0x000fc800078e0a05 */
[----:B------:R-:W-:-:S05]  /*1b4f0*/  IMAD R6, R6, R4, -0x40 ;  /* 0xffffffc006067424 */ /* 0x000fca00078e0204 */
[----:B------:R-:W-:Y:S01]  /*1b500*/  SHF.R.S32.HI R5, RZ, 0x1f, R6 ;  /* 0x0000001fff057819 */ /* 0x000fe20000011406 */
[----:B--2---:R-:W-:-:S04]  /*1b510*/  IMAD R4, R11, R6, RZ ;  /* 0x000000060b047224 */ /* 0x004fc800078e02ff */
[C---:B------:R-:W-:Y:S02]  /*1b520*/  IMAD R5, R10.reuse, R5, R4 ;  /* 0x000000050a057224 */ /* 0x040fe400078e0204 */
[----:B---3--:R-:W-:Y:S02]  /*1b530*/  IMAD.IADD R7, R7, 0x1, -R8 ;  /* 0x0000000107077824 */ /* 0x008fe400078e0a08 */
[----:B------:R-:W-:-:S03]  /*1b540*/  IMAD.WIDE.U32 R8, R10, R6, RZ ;  /* 0x000000060a087225 */ /* 0x000fc600078e00ff */
[----:B------:R-:W-:Y:S02]  /*1b550*/  SHF.R.S32.HI R6, RZ, 0x1f, R7 ;  /* 0x0000001fff067819 */ /* 0x000fe40000011407 */
[----:B------:R-:W-:Y:S01]  /*1b560*/  IADD3 R9, R9, R5, RZ ;  /* 0x0000000509097210 */ /* 0x000fe20007ffe0ff */
[----:B----4-:R-:W-:-:S04]  /*1b570*/  IMAD R4, R15, R7, RZ ;  /* 0x000000070f047224 */ /* 0x010fc800078e02ff */
[----:B------:R-:W-:Y:S02]  /*1b580*/  IMAD R4, R14, R6, R4 ;  /* 0x000000060e047224 */ /* 0x000fe400078e0204 */
[----:B------:R-:W-:-:S04]  /*1b590*/  IMAD.WIDE.U32 R6, R7, R14, R8 ;  /* 0x0000000e07067225 */ /* 0x000fc800078e0008 */
[----:B------:R-:W-:Y:S01]  /*1b5a0*/  IMAD.IADD R4, R7, 0x1, R4 ;  /* 0x0000000107047824 */ /* 0x000fe200078e0204 */
[----:B------:R-:W-:Y:S05]  /*1b5b0*/  BRA `(.L_x_2283) ;  /* 0x0000003000007947 */ /* 0x000fea0003800000 */
.L_x_2282:
[----:B------:R-:W2:Y:S02]  /*1b5c0*/  LD.E R6, [R20.64+0x38] ;  /* 0x0000380614067980 */ /* 0x000ea4000c101900 */
[----:B--2---:R-:W-:-:S04]  /*1b5d0*/  LEA R6, -R6, RZ, 0x6 ;  /* 0x000000ff06067211 */ /* 0x004fc800078e31ff */
[----:B------:R-:W-:Y:S02]  /*1b5e0*/  SHF.R.S32.HI R4, RZ, 0x1f, R6 ;  /* 0x0000001fff047819 */ /* 0x000fe40000011406 */
.L_x_2283:
[----:B------:R-:W-:Y:S05]  /*1b5f0*/  BSYNC B0 ;  /* 0x0000000000007941 */ /* 0x000fea0003800000 */
.L_x_2281:
        /* <DEDUP_REMOVED lines=125> */
.L_x_2280:
[----:B-1234-:R-:W-:Y:S05]  /*1bdd0*/  BSYNC B1 ;  /* 0x0000000000017941 */ /* 0x01efea0003800000 */
.L_x_2279:
[----:B------:R1:W2:Y:S01]  /*1bde0*/  LD.E R29, [R20.64+0xdc] ;  /* 0x0000dc06141d7980 */ /* 0x0002a2000c101900 */
[----:B------:R-:W-:-:S02]  /*1bdf0*/  IMAD.IADD R22, R3, 0x1, R22 ;  /* 0x0000000103167824 */ /* 0x000fc400078e0216 */
[----:B------:R-:W-:-:S03]  /*1be00*/  IMAD.SHL.U32 R234, R41, 0x2, RZ ;  /* 0x0000000229ea7824 */ /* 0x000fc600078e00ff */
[----:B------:R-:W-:Y:S01]  /*1be10*/  IADD3 R3, R22, 0x1, RZ ;  /* 0x0000000116037810 */ /* 0x000fe20007ffe0ff */
[--C-:B------:R-:W-:Y:S01]  /*1be20*/  IMAD R233, R40, 0x2, R234.reuse ;  /* 0x0000000228e97824 */ /* 0x100fe200078e02ea */
[C---:B------:R-:W-:Y:S01]  /*1be30*/  IADD3 R4, R22.reuse, 0x8, RZ ;  /* 0x0000000816047810 */ /* 0x040fe20007ffe0ff */
        /* <DEDUP_REMOVED lines=18> */
[----:B------:R-:W-:Y:S01]  /*1bf60*/  FSEL R42, R42, -INF , !P2 ;  /* 0xff8000002a2a7808 */ /* 0x000fe20005000000 */
        /* <DEDUP_REMOVED lines=11> */
[----:B------:R-:W-:Y:S01]  /*1c020*/  IADD3 R3, R22, 0x19, RZ ;  /* 0x0000001916037810 */ /* 0x000fe20007ffe0ff */
[----:B------:R-:W-:Y:S01]  /*1c030*/  LDSM.16.MT88.4 R88, [R232+0x14000] ;  /* 0x01400000e858783b */ /* 0x000fe20000004200 */
[----:B------:R-:W-:Y:S02]  /*1c040*/  FSEL R27, R27, -INF , !P4 ;  /* 0xff8000001b1b7808 */ /* 0x000fe40006000000 */
[----:B------:R-:W-:Y:S01]  /*1c050*/  FSEL R5, R32, -INF , !P1 ;  /* 0xff80000020057808 */ /* 0x000fe20004800000 */
[----:B------:R-:W-:Y:S01]  /*1c060*/  LDSM.16.MT88.4 R96, [R231+0x14000] ;  /* 0x01400000e760783b */ /* 0x000fe20000004200 */
[----:B------:R-:W-:-:S02]  /*1c070*/  ISETP.GE.AND P4, PT, R4, R0, PT ;  /* 0x000000000400720c */ /* 0x000fc40003f86270 */
[-C--:B------:R-:W-:Y:S01]  /*1c080*/  ISETP.GE.AND P1, PT, R4, R2.reuse, PT ;  /* 0x000000020400720c */ /* 0x080fe20003f26270 */
[----:B------:R-:W-:Y:S01]  /*1c090*/  LDSM.16.MT88.4 R104, [R234+0x16000] ;  /* 0x01600000ea68783b */ /* 0x000fe20000004200 */
[----:B------:R-:W-:Y:S02]  /*1c0a0*/  FSEL R4, R33, -INF , !P3 ;  /* 0xff80000021047808 */ /* 0x000fe40005800000 */
[----:B------:R-:W-:Y:S01]  /*1c0b0*/  FSEL R9, R17, -INF , !P5 ;  /* 0xff80000011097808 */ /* 0x000fe20006800000 */
[----:B------:R-:W-:Y:S01]  /*1c0c0*/  LDSM.16.MT88.4 R112, [R233+0x16000] ;  /* 0x01600000e970783b */ /* 0x000fe20000004200 */
[----:B------:R-:W-:Y:S02]  /*1c0d0*/  ISETP.GE.AND P3, PT, R3, R2, PT ;  /* 0x000000020300720c */ /* 0x000fe40003f66270 */
[C---:B------:R-:W-:Y:S01]  /*1c0e0*/  ISETP.GE.AND P5, PT, R22.reuse, R0, PT ;  /* 0x000000001600720c */ /* 0x040fe20003fa6270 */
[----:B------:R-:W-:Y:S01]  /*1c0f0*/  LDSM.16.MT88.4 R120, [R232+0x16000] ;  /* 0x01600000e878783b */ /* 0x000fe20000004200 */
[----:B------:R-:W-:-:S02]  /*1c100*/  IADD3 R6, R22, 0x20, RZ ;  /* 0x0000002016067810 */ /* 0x000fc40007ffe0ff */
[----:B------:R-:W-:Y:S02]  /*1c110*/  FSEL R8, R12, -INF , !P1 ;  /* 0xff8000000c087808 */ /* 0x000fe40004800000 */
[----:B------:R-:W-:Y:S02]  /*1c120*/  FSEL R37, R37, -INF , !P5 ;  /* 0xff80000025257808 */ /* 0x000fe40006800000 */
[----:B------:R-:W-:Y:S02]  /*1c130*/  FSEL R12, R44, -INF , !P3 ;  /* 0xff8000002c0c7808 */ /* 0x000fe40005800000 */
[----:B------:R-:W-:Y:S02]  /*1c140*/  ISETP.GE.AND P3, PT, R22, R2, PT ;  /* 0x000000021600720c */ /* 0x000fe40003f66270 */
[----:B------:R-:W-:Y:S02]  /*1c150*/  FSEL R13, R35, -INF , !P4 ;  /* 0xff800000230d7808 */ /* 0x000fe40006000000 */
[----:B------:R-:W-:-:S02]  /*1c160*/  ISETP.GE.AND P4, PT, R6, R0, PT ;  /* 0x000000000600720c */ /* 0x000fc40003f86270 */
[----:B------:R-:W-:Y:S02]  /*1c170*/  ISETP.GE.AND P1, PT, R6, R2, PT ;  /* 0x000000020600720c */ /* 0x000fe40003f26270 */
[----:B------:R-:W-:Y:S02]  /*1c180*/  FSEL R10, R16, -INF , !P2 ;  /* 0xff800000100a7808 */ /* 0x000fe40005000000 */
[----:B------:R-:W-:Y:S01]  /*1c190*/  FMNMX.FTZ R6, R37, R38, !PT ;  /* 0x0000002625067209 */ /* 0x000fe20007810000 */
[----:B------:R-:W-:Y:S01]  /*1c1a0*/  LDSM.16.MT88.4 R16, [R234+0x10800] ;  /* 0x01080000ea10783b */ /* 0x000fe20000004200 */
[----:B------:R-:W-:Y:S02]  /*1c1b0*/  ISETP.GE.AND P2, PT, R3, R0, PT ;  /* 0x000000000300720c */ /* 0x000fe40003f46270 */
[----:B------:R-:W-:Y:S02]  /*1c1c0*/  FSEL R24, R24, -INF , !P3 ;  /* 0xff80000018187808 */ /* 0x000fe40005800000 */
[----:B------:R-:W-:-:S02]  /*1c1d0*/  IADD3 R3, R22, 0x21, RZ ;  /* 0x0000002116037810 */ /* 0x000fc40007ffe0ff */
[----:B------:R-:W-:Y:S02]  /*1c1e0*/  FMNMX.FTZ R6, R42, R6, !PT ;  /* 0x000000062a067209 */ /* 0x000fe40007810000 */
[----:B------:R-:W-:Y:S02]  /*1c1f0*/  FSEL R11, R34, -INF , !P2 ;  /* 0xff800000220b7808 */ /* 0x000fe40005000000 */
[----:B------:R-:W-:Y:S02]  /*1c200*/  FMNMX.FTZ R14, R24, R25, !PT ;  /* 0x00000019180e7209 */ /* 0x000fe40007810000 */
[C---:B------:R-:W-:Y:S02]  /*1c210*/  ISETP.GE.AND P5, PT, R3.reuse, R0, PT ;  /* 0x000000000300720c */ /* 0x040fe40003fa6270 */
[----:B------:R-:W-:Y:S02]  /*1c220*/  ISETP.GE.AND P2, PT, R3, R2, PT ;  /* 0x000000020300720c */ /* 0x000fe40003f46270 */
[----:B------:R-:W-:-:S02]  /*1c230*/  IADD3 R3, R22, 0x28, RZ ;  /* 0x0000002816037810 */ /* 0x000fc40007ffe0ff */
[----:B------:R-:W-:Y:S02]  /*1c240*/  FMNMX.FTZ R6, R43, R6, !PT ;  /* 0x000000062b067209 */ /* 0x000fe40007810000 */
[----:B------:R-:W-:Y:S02]  /*1c250*/  FMNMX.FTZ R14, R26, R14, !PT ;  /* 0x0000000e1a0e7209 */ /* 0x000fe40007810000 */
[----:B------:R-:W-:Y:S02]  /*1c260*/  FSEL R178, R178, -INF , !P4 ;  /* 0xff800000b2b27808 */ /* 0x000fe40006000000 */
[----:B------:R-:W-:Y:S02]  /*1c270*/  FSEL R182, R182, -INF , !P1 ;  /* 0xff800000b6b67808 */ /* 0x000fe40004800000 */
[C---:B------:R-:W-:Y:S02]  /*1c280*/  ISETP.GE.AND P4, PT, R3.reuse, R0, PT ;  /* 0x000000000300720c */ /* 0x040fe40003f86270 */
[----:B------:R-:W-:-:S02]  /*1c290*/  ISETP.GE.AND P1, PT, R3, R2, PT ;  /* 0x000000020300720c */ /* 0x000fc40003f26270 */
        /* <DEDUP_REMOVED lines=8> */
[----:B------:R-:W-:Y:S02]  /*1c320*/  IADD3 R6, R22, 0x29, RZ ;  /* 0x0000002916067810 */ /* 0x000fe40007ffe0ff */
[----:B------:R-:W-:Y:S02]  /*1c330*/  FSEL R179, R179, -INF , !P5 ;  /* 0xff800000b3b37808 */ /* 0x000fe40006800000 */
[----:B------:R-:W-:Y:S02]  /*1c340*/  FMNMX.FTZ R15, R178, R15, !PT ;  /* 0x0000000fb20f7209 */ /* 0x000fe40007810000 */
[----:B------:R-:W-:-:S02]  /*1c350*/  FMNMX.FTZ R14, R12, R14, !PT ;  /* 0x0000000e0c0e7209 */ /* 0x000fc40007810000 */
[----:B------:R-:W-:Y:S02]  /*1c360*/  IADD3 R7, R22, 0x30, RZ ;  /* 0x0000003016077810 */ /* 0x000fe40007ffe0ff */
[----:B------:R-:W-:Y:S02]  /*1c370*/  ISETP.GE.AND P5, PT, R6, R0, PT ;  /* 0x000000000600720c */ /* 0x000fe40003fa6270 */
[----:B------:R-:W-:Y:S02]  /*1c380*/  FSEL R180, R180, -INF , !P4 ;  /* 0xff800000b4b47808 */ /* 0x000fe40006000000 */
[----:B------:R-:W-:Y:S02]  /*1c390*/  FMNMX.FTZ R15, R179, R15, !PT ;  /* 0x0000000fb30f7209 */ /* 0x000fe40007810000 */
[----:B------:R-:W-:Y:S02]  /*1c3a0*/  FSEL R183, R183, -INF , !P2 ;  /* 0xff800000b7b77808 */ /* 0x000fe40005000000 */
[----:B------:R-:W-:-:S02]  /*1c3b0*/  FMNMX.FTZ R14, R182, R14, !PT ;  /* 0x0000000eb60e7209 */ /* 0x000fc40007810000 */
[----:B------:R-:W-:Y:S02]  /*1c3c0*/  ISETP.GE.AND P3, PT, R6, R2, PT ;  /* 0x000000020600720c */ /* 0x000fe40003f66270 */
[----:B------:R-:W-:Y:S02]  /*1c3d0*/  ISETP.GE.AND P2, PT, R7, R0, PT ;  /* 0x000000000700720c */ /* 0x000fe40003f46270 */
[C---:B------:R-:W-:Y:S02]  /*1c3e0*/  IADD3 R6, R22.reuse, 0x31, RZ ;  /* 0x0000003116067810 */ /* 0x040fe40007ffe0ff */
[----:B------:R-:W-:Y:S02]  /*1c3f0*/  IADD3 R3, R22, 0x38, RZ ;  /* 0x0000003816037810 */ /* 0x000fe40007ffe0ff */
[----:B------:R-:W-:Y:S02]  /*1c400*/  FSEL R181, R181, -INF , !P5 ;  /* 0xff800000b5b57808 */ /* 0x000fe40006800000 */
[----:B------:R-:W-:-:S02]  /*1c410*/  FMNMX.FTZ R15, R180, R15, !PT ;  /* 0x0000000fb40f7209 */ /* 0x000fc40007810000 */
[----:B------:R-:W-:Y:S02]  /*1c420*/  FSEL R186, R186, -INF , !P1 ;  /* 0xff800000baba7808 */ /* 0x000fe40004800000 */
[----:B------:R-:W-:Y:S02]  /*1c430*/  FMNMX.FTZ R14, R183, R14, !PT ;  /* 0x0000000eb70e7209 */ /* 0x000fe40007810000 */
[----:B------:R-:W-:Y:S02]  /*1c440*/  FSEL R194, R194, -INF , !P2 ;  /* 0xff800000c2c27808 */ /* 0x000fe40005000000 */
[-C--:B------:R-:W-:Y:S02]  /*1c450*/  ISETP.GE.AND P4, PT, R6, R0.reuse, PT ;  /* 0x000000000600720c */ /* 0x080fe40003f86270 */
[----:B------:R-:W-:Y:S02]  /*1c460*/  FMNMX.FTZ R15, R181, R15, !PT ;  /* 0x0000000fb50f7209 */ /* 0x000fe40007810000 */
[----:B------:R-:W-:-:S02]  /*1c470*/  ISETP.GE.AND P2, PT, R3, R0, PT ;  /* 0x000000000300720c */ /* 0x000fc40003f46270 */
[----:B------:R-:W-:Y:S02]  /*1c480*/  ISETP.GE.AND P1, PT, R7, R2, PT ;  /* 0x000000020700720c */ /* 0x000fe40003f26270 */
[----:B------:R-:W-:Y:S02]  /*1c490*/  FSEL R187, R187, -INF , !P3 ;  /* 0xff800000bbbb7808 */ /* 0x000fe40005800000 */
        /* <DEDUP_REMOVED lines=16> */
[----:B------:R-:W-:Y:S01]  /*1c5a0*/  FSEL R31, R31, -INF , !P1 ;  /* 0xff8000001f1f7808 */ /* 0x000fe20004800000 */
[----:B-1----:R-:W-:Y:S01]  /*1c5b0*/  LDSM.16.MT88.4 R20, [R231+0x10800] ;  /* 0x01080000e714783b */ /* 0x002fe20000004200 */
        /* <DEDUP_REMOVED lines=51> */
[-CC-:B------:R-:W-:Y:S01]  /*1c8f0*/  FFMA.FTZ R183, R183, R29.reuse, -R28.reuse ;  /* 0x0000001db7b77223 */ /* 0x180fe2000001081c */
        /* <DEDUP_REMOVED lines=54> */
[----:B------:R-:W1:Y:S05]  /*1cc60*/  MUFU.EX2 R194, R194 ;  /* 0x000000c200c27308 */ /* 0x000e6a0000000800 */
[C---:B------:R-:W-:Y:S03]  /*1cc70*/  HMMA.16816.F32.BF16 R116, R128.reuse, R120, RZ ;  /* 0x000000788074723c */ /* 0x040fe600000418ff */
[----:B------:R-:W1:Y:S05]  /*1cc80*/  MUFU.EX2 R193, R193 ;  /* 0x000000c100c17308 */ /* 0x000e6a0000000800 */
[C---:B------:R-:W-:Y:S03]  /*1cc90*/  HMMA.16816.F32.BF16 R156, R128.reuse, R158, RZ ;  /* 0x0000009e809c723c */ /* 0x040fe600000418ff */
[----:B------:R-:W-:Y:S05]  /*1cca0*/  MUFU.EX2 R192, R192 ;  /* 0x000000c000c07308 */ /* 0x000fea0000000800 */
        /* <DEDUP_REMOVED lines=92> */
[----:B------:R-:W-:Y:S02]  /*1d270*/  FADD.FTZ R180, R194, R180 ;  /* 0x000000b4c2b47221 */ /* 0x000fe40000010000 */
[----:B------:R-:W-:Y:S01]  /*1d280*/  FADD.FTZ R186, R187, R186 ;  /* 0x000000babbba7221 */ /* 0x000fe20000010000 */
[----:B------:R-:W-:Y:S01]  /*1d290*/  HMMA.16816.F32.BF16 R148, R4, R10, R148 ;  /* 0x0000000a0494723c */ /* 0x000fe20000041894 */
[----:B------:R-:W1:Y:S01]  /*1d2a0*/  LDSM.16.MT88.4 R8, [R233+0x13000] ;  /* 0x01300000e908783b */ /* 0x000e620000004200 */
[----:B------:R-:W-:Y:S02]  /*1d2b0*/  FADD.FTZ R180, R193, R180 ;  /* 0x000000b4c1b47221 */ /* 0x000fe40000010000 */
[----:B------:R-:W-:Y:S02]  /*1d2c0*/  FADD.FTZ R186, R189, R186 ;  /* 0x000000babdba7221 */ /* 0x000fe40000010000 */
[----:B------:R-:W-:-:S02]  /*1d2d0*/  FADD.FTZ R180, R192, R180 ;  /* 0x000000b4c0b47221 */ /* 0x000fc40000010000 */
[----:B--2---:R-:W-:Y:S01]  /*1d2e0*/  HMMA.16816.F32.BF16 R144, R4, R12, R144 ;  /* 0x0000000c0490723c */ /* 0x004fe20000041890 */
[----:B------:R-:W-:Y:S02]  /*1d2f0*/  FADD.FTZ R186, R188, R186 ;  /* 0x000000babcba7221 */ /* 0x000fe40000010000 */
[----:B------:R-:W-:Y:S02]  /*1d300*/  FADD.FTZ R202, R190, R180 ;  /* 0x000000b4beca7221 */ /* 0x000fe40000010000 */
[----:B------:R-:W-:-:S03]  /*1d310*/  FADD.FTZ R186, R191, R186 ;  /* 0x000000babfba7221 */ /* 0x000fc60000010000 */
[C---:B------:R-:W-:Y:S01]  /*1d320*/  HMMA.16816.F32.BF16 R140, R4.reuse, R14, R140 ;  /* 0x0000000e048c723c */ /* 0x040fe2000004188c */
[----:B------:R-:W2:Y:S04]  /*1d330*/  LDSM.16.MT88.4 R12, [R231+0x13000] ;  /* 0x01300000e70c783b */ /* 0x000ea80000004200 */
[----:B------:R-:W-:Y:S03]  /*1d340*/  STL [R1], R202 ;  /* 0x000000ca01007387 */ /* 0x000fe60000100800 */
        /* <DEDUP_REMOVED lines=42> */
[----:B------:R-:W-:-:S02]  /*1d5f0*/  F2FP.BF16.PACK_AB R4, R193, R194 ;  /* 0x000000c2c104723e */ /* 0x000fc400000010ff */
[----:B------:R-:W-:Y:S02]  /*1d600*/  F2FP.BF16.PACK_AB R6, R190, R192 ;  /* 0x000000c0be06723e */ /* 0x000fe400000010ff */
[----:B------:R-:W-:Y:S02]  /*1d610*/  F2FP.BF16.PACK_AB R5, R188, R189 ;  /* 0x000000bdbc05723e */ /* 0x000fe400000010ff */
[C---:B------:R-:W-:Y:S01]  /*1d620*/  F2FP.BF16.PACK_AB R7, R252.reuse, R191 ;  /* 0x000000bffc07723e */ /* 0x040fe200000010ff */
[----:B------:R-:W-:-:S06]  /*1d630*/  FADD.FTZ R252, R252, R186 ;  /* 0x000000bafcfc7221 */ /* 0x000fcc0000010000 */
        /* <DEDUP_REMOVED lines=58> */
[----:B------:R-:W-:Y:S02]  /*1d9e0*/  IABS R5, R4 ;  /* 0x0000000400057213 */ /* 0x000fe40000000000 */
[----:B------:R-:W-:-:S04]  /*1d9f0*/  IADD3 R12, R4, 0x40, RZ ;  /* 0x00000040040c7810 */ /* 0x000fc80007ffe0ff */
[----:B------:R-:W-:Y:S02]  /*1da00*/  IABS R7, R12 ;  /* 0x0000000c00077213 */ /* 0x000fe40000000000 */
[-C--:B--2---:R-:W-:Y:S02]  /*1da10*/  IABS R8, R11.reuse ;  /* 0x0000000b00087213 */ /* 0x084fe40000000000 */
[-C--:B------:R-:W-:Y:S02]  /*1da20*/  IABS R6, R11.reuse ;  /* 0x0000000b00067213 */ /* 0x080fe40000000000 */
[----:B------:R-:W1:Y:S01]  /*1da30*/  I2F.RP R14, R8 ;  /* 0x00000008000e7306 */ /* 0x000e620000209400 */
[-C--:B------:R-:W-:Y:S02]  /*1da40*/  LOP3.LUT R4, R4, R11.reuse, RZ, 0x3c, !PT ;  /* 0x0000000b04047212 */ /* 0x080fe400078e3cff */
[----:B------:R-:W-:Y:S01]  /*1da50*/  IMAD.MOV R6, RZ, RZ, -R6 ;  /* 0x000000ffff067224 */ /* 0x000fe200078e0a06 */
[----:B------:R-:W-:-:S02]  /*1da60*/  LOP3.LUT R12, R12, R11, RZ, 0x3c, !PT ;  /* 0x0000000b0c0c7212 */ /* 0x000fc400078e3cff */
[----:B------:R-:W-:Y:S02]  /*1da70*/  ISETP.GE.AND P1, PT, R4, RZ, PT ;  /* 0x000000ff0400720c */ /* 0x000fe40003f26270 */
[----:B------:R-:W-:Y:S01]  /*1da80*/  ISETP.GE.AND P3, PT, R12, RZ, PT ;  /* 0x000000ff0c00720c */ /* 0x000fe20003f66270 */
        /* <DEDUP_REMOVED lines=17> */
[----:B------:R-:W-:Y:S02]  /*1dba0*/  @!P4 IADD3 R10, R10, 0x1, RZ ;  /* 0x000000010a0ac810 */ /* 0x000fe40007ffe0ff */
[----:B------:R-:W-:Y:S02]  /*1dbb0*/  ISETP.NE.AND P2, PT, R11, RZ, PT ;  /* 0x000000ff0b00720c */ /* 0x000fe40003f45270 */
[----:B------:R-:W-:-:S02]  /*1dbc0*/  ISETP.GE.U32.AND P6, PT, R6, R8, PT ;  /* 0x000000080600720c */ /* 0x000fc40003fc6070 */
[----:B------:R-:W-:-:S04]  /*1dbd0*/  LOP3.LUT R6, RZ, R11, RZ, 0x33, !PT ;  /* 0x0000000bff067212 */ /* 0x000fc800078e33ff */
[----:B------:R-:W-:-:S05]  /*1dbe0*/  @P5 IADD3 R9, R9, 0x1, RZ ;  /* 0x0000000109095810 */ /* 0x000fca0007ffe0ff */
[----:B------:R-:W-:Y:S02]  /*1dbf0*/  IMAD.MOV.U32 R7, RZ, RZ, R9 ;  /* 0x000000ffff077224 */ /* 0x000fe400078e0009 */
[----:B------:R-:W-:Y:S01]  /*1dc00*/  @P6 IADD3 R10, R10, 0x1, RZ ;  /* 0x000000010a0a6810 */ /* 0x000fe20007ffe0ff */
[----:B------:R-:W2:Y:S01]  /*1dc10*/  LD.E.64 R8, [R166.64+0x40] ;  /* 0x00004004a6087980 */ /* 0x000ea2000c101b00 */
[----:B------:R-:W-:Y:S02]  /*1dc20*/  @!P1 IMAD.MOV R7, RZ, RZ, -R7 ;  /* 0x000000ffff079224 */ /* 0x000fe400078e0a07 */
[----:B------:R-:W-:-:S03]  /*1dc30*/  @!P3 IADD3 R10, -R10, RZ, RZ ;  /* 0x000000ff0a0ab210 */ /* 0x000fc60007ffe1ff */
[C---:B------:R-:W-:Y:S02]  /*1dc40*/  SEL R7, R6.reuse, R7, !P2 ;  /* 0x0000000706077207 */ /* 0x040fe40005000000 */
[----:B------:R-:W-:-:S03]  /*1dc50*/  SEL R6, R6, R10, !P2 ;  /* 0x0000000a06067207 */ /* 0x000fc60005000000 */
[----:B------:R-:W-:-:S04]  /*1dc60*/  IMAD.WIDE R4, R7, 0x4, R248 ;  /* 0x0000000407047825 */ /* 0x000fc800078e02f8 */
[C---:B------:R-:W-:Y:S02]  /*1dc70*/  IMAD.WIDE R12, R6.reuse, 0x4, R248 ;  /* 0x00000004060c7825 */ /* 0x040fe400078e02f8 */
[----:B------:R1:W3:Y:S04]  /*1dc80*/  LD.E R4, [R4.64] ;  /* 0x0000000404047980 */ /* 0x0002e8000c101900 */
[----:B-1----:R1:W3:Y:S04]  /*1dc90*/  LD.E R5, [R12.64] ;  /* 0x000000040c057980 */ /* 0x0022e8000c101900 */
[----:B-1----:R-:W4:Y:S01]  /*1dca0*/  LD.E.64 R12, [R166.64+0x28] ;  /* 0x00002804a60c7980 */ /* 0x002f22000c101b00 */
[----:B------:R-:W-:-:S04]  /*1dcb0*/  IMAD.IADD R6, R6, 0x1, -R7 ;  /* 0x0000000106067824 */ /* 0x000fc800078e0a07 */
[----:B------:R-:W-:-:S05]  /*1dcc0*/  IMAD R11, R11, R6, -0x40 ;  /* 0xffffffc00b0b7424 */ /* 0x000fca00078e0206 */
[----:B------:R-:W-:Y:S01]  /*1dcd0*/  SHF.R.S32.HI R7, RZ, 0x1f, R11 ;  /* 0x0000001fff077819 */ /* 0x000fe2000001140b */
[-C--:B--2---:R-:W-:Y:S02]  /*1dce0*/  IMAD R6, R9, R11.reuse, RZ ;  /* 0x0000000b09067224 */ /* 0x084fe400078e02ff */
[----:B------:R-:W-:-:S04]  /*1dcf0*/  IMAD.WIDE.U32 R10, R8, R11, RZ ;  /* 0x0000000b080a7225 */ /* 0x000fc800078e00ff */
[----:B------:R-:W-:-:S05]  /*1dd00*/  IMAD R6, R8, R7, R6 ;  /* 0x0000000708067224 */ /* 0x000fca00078e0206 */
[----:B------:R-:W-:Y:S01]  /*1dd10*/  IADD3 R11, R11, R6, RZ ;  /* 0x000000060b0b7210 */ /* 0x000fe20007ffe0ff */
[----:B---3--:R-:W-:-:S05]  /*1dd20*/  IMAD.IADD R4, R4, 0x1, -R5 ;  /* 0x0000000104047824 */ /* 0x008fca00078e0a05 */
[----:B------:R-:W-:Y:S01]  /*1dd30*/  SHF.R.S32.HI R7, RZ, 0x1f, R4 ;  /* 0x0000001fff077819 */ /* 0x000fe20000011404 */
[----:B----4-:R-:W-:-:S04]  /*1dd40*/  IMAD R5, R13, R4, RZ ;  /* 0x000000040d057224 */ /* 0x010fc800078e02ff */
[----:B------:R-:W-:Y:S02]  /*1dd50*/  IMAD R5, R12, R7, R5 ;  /* 0x000000070c057224 */ /* 0x000fe400078e0205 */
[----:B------:R-:W-:-:S04]  /*1dd60*/  IMAD.WIDE.U32 R6, R4, R12, R10 ;  /* 0x0000000c04067225 */ /* 0x000fc800078e000a */
[----:B------:R-:W-:Y:S01]  /*1dd70*/  IMAD.IADD R5, R7, 0x1, R5 ;  /* 0x0000000107057824 */ /* 0x000fe200078e0205 */
[----:B------:R-:W-:Y:S05]  /*1dd80*/  BRA `(.L_x_2287) ;  /* 0x0000004000007947 */ /* 0x000fea0003800000 */
.L_x_2286:
[----:B------:R-:W-:Y:S02]  /*1dd90*/  ULDC.64 UR4, c[0x0][0x118] ;  /* 0x0000460000047ab9 */ /* 0x000fe40000000a00 */
[----:B------:R-:W2:Y:S02]  /*1dda0*/  LD.E R6, [R166.64+0x40] ;  /* 0x00004004a6067980 */ /* 0x000ea4000c101900 */
[----:B--2---:R-:W-:-:S04]  /*1ddb0*/  LEA R6, -R6, RZ, 0x6 ;  /* 0x000000ff06067211 */ /* 0x004fc800078e31ff */
[----:B------:R-:W-:Y:S02]  /*1ddc0*/  SHF.R.S32.HI R5, RZ, 0x1f, R6 ;  /* 0x0000001fff057819 */ /* 0x000fe40000011406 */
.L_x_2287:
[----:B------:R-:W-:Y:S05]  /*1ddd0*/  BSYNC B0 ;  /* 0x0000000000007941 */ /* 0x000fea0003800000 */
.L_x_2285:
        /* <DEDUP_REMOVED lines=19> */
[CCC-:B------:R-:W-:Y:S02]  /*1df10*/  @P4 LEA.HI.X R11, R4.reuse, R184.reuse, R5.reuse, 0x1, P2 ;  /* 0x000000b8040b4211 */ /* 0x1c0fe400010f0c05 */
        /* <DEDUP_REMOVED lines=12> */
[----:B------:R-:W-:Y:S02]  /*1dfe0*/  @P3 LEA.HI.X R17, R6, R184, R5, 0x1, P1 ;  /* 0x000000b806113211 */ /* 0x000fe400008f0c05 */
[CC--:B------:R-:W-:Y:S01]  /*1dff0*/  @P5 LEA R24, P1, R4.reuse, R185.reuse, 0x1 ;  /* 0x000000b904185211 */ /* 0x0c0fe200078208ff */
        /* <DEDUP_REMOVED lines=8> */
[----:B------:R-:W-:-:S02]  /*1e080*/  @P5 IMAD.MOV.U32 R4, RZ, RZ, R200 ;  /* 0x000000ffff045224 */ /* 0x000fc400078e00c8 */
        /* <DEDUP_REMOVED lines=81> */
[----:B----4-:R-:W2:Y:S04]  /*1e5a0*/  LDSM.16.M88.4 R8, [R229+0x8000] ;  /* 0x00800000e508783b */ /* 0x010ea80000000200 */
[----:B-----5:R-:W-:Y:S04]  /*1e5b0*/  LDSM.16.M88.4 R20, [R229+0x9000] ;  /* 0x00900000e514783b */ /* 0x020fe80000000200 */
[----:B------:R-:W-:Y:S04]  /*1e5c0*/  LDSM.16.M88.4 R188, [R229+0x9800] ;  /* 0x00980000e5bc783b */ /* 0x000fe80000000200 */
[----:B------:R-:W-:Y:S04]  /*1e5d0*/  LDSM.16.M88.4 R168, [R228] ;  /* 0x00000000e4a8783b */ /* 0x000fe80000000200 */
[----:B-1----:R-:W1:Y:S04]  /*1e5e0*/  LDSM.16.M88.4 R28, [R229+0x8800] ;  /* 0x00880000e51c783b */ /* 0x002e680000000200 */
[----:B------:R-:W4:Y:S04]  /*1e5f0*/  LDSM.16.M88.4 R16, [R227] ;  /* 0x00000000e310783b */ /* 0x000f280000000200 */
[----:B---3--:R-:W3:Y:S04]  /*1e600*/  LDSM.16.M88.4 R12, [R223] ;  /* 0x00000000df0c783b */ /* 0x008ee80000000200 */
[----:B------:R-:W5:Y:S04]  /*1e610*/  LDSM.16.M88.4 R176, [R222] ;  /* 0x00000000deb0783b */ /* 0x000f680000000200 */
[----:B------:R-:W3:Y:S04]  /*1e620*/  LDSM.16.M88.4 R172, [R221] ;  /* 0x00000000ddac783b */ /* 0x000ee80000000200 */
[----:B------:R-:W-:Y:S01]  /*1e630*/  LDSM.16.M88.4 R192, [R224+0xa000] ;  /* 0x00a00000e0c0783b */ /* 0x000fe20000000200 */
[C---:B--2---:R-:W-:Y:S03]  /*1e640*/  HMMA.16816.F32.BF16 R4, R180.reuse, R8, RZ ;  /* 0x00000008b404723c */ /* 0x044fe600000418ff */
[----:B------:R-:W2:Y:S04]  /*1e650*/  LD.E R165, [R166.64+0x18c] ;  /* 0x00018c04a6a57980 */ /* 0x000ea8000c101900 */
[----:B------:R-:W-:Y:S01]  /*1e660*/  LDSM.16.M88.4 R196, [R220+0x6000] ;  /* 0x00600000dcc4783b */ /* 0x000fe20000000200 */
[C---:B------:R-:W-:Y:S03]  /*1e670*/  HMMA.16816.F32.BF16 R8, R180.reuse, R10, RZ ;  /* 0x0000000ab408723c */ /* 0x040fe600000418ff */
[----:B------:R-:W0:Y:S05]  /*1e680*/  LDGDEPBAR ;  /* 0x00000000000079af */ /* 0x000e2a0000000000 */
[C---:B-1----:R-:W-:Y:S08]  /*1e690*/  HMMA.16816.F32.BF16 R32, R180.reuse, R28, RZ ;  /* 0x0000001cb420723c */ /* 0x042ff000000418ff */
[C---:B------:R-:W-:Y:S08]  /*1e6a0*/  HMMA.16816.F32.BF16 R28, R180.reuse, R30, RZ ;  /* 0x0000001eb41c723c */ /* 0x040ff000000418ff */
[C---:B------:R-:W-:Y:S08]  /*1e6b0*/  HMMA.16816.F32.BF16 R24, R180.reuse, R20, RZ ;  /* 0x00000014b418723c */ /* 0x040ff000000418ff */
[C---:B------:R-:W-:Y:S08]  /*1e6c0*/  HMMA.16816.F32.BF16 R20, R180.reuse, R22, RZ ;  /* 0x00000016b414723c */ /* 0x040ff000000418ff */
[C---:B------:R-:W-:Y:S08]  /*1e6d0*/  HMMA.16816.F32.BF16 R184, R180.reuse, R188, RZ ;  /* 0x000000bcb4b8723c */ /* 0x040ff000000418ff */
[----:B------:R-:W-:Y:S01]  /*1e6e0*/  HMMA.16816.F32.BF16 R180, R180, R190, RZ ;  /* 0x000000beb4b4723c */ /* 0x000fe200000418ff */
[----:B------:R-:W-:Y:S07]  /*1e6f0*/  LDSM.16.M88.4 R188, [R224+0x8800] ;  /* 0x00880000e0bc783b */ /* 0x000fee0000000200 */
[C---:B----4-:R-:W-:Y:S08]  /*1e700*/  HMMA.16816.F32.BF16 R4, R168.reuse, R16, R4 ;  /* 0x00000010a804723c */ /* 0x050ff00000041804 */
[C---:B------:R-:W-:Y:S01]  /*1e710*/  HMMA.16816.F32.BF16 R8, R168.reuse, R18, R8 ;  /* 0x00000012a808723c */ /* 0x040fe20000041808 */
[----:B------:R-:W1:Y:S07]  /*1e720*/  LDSM.16.M88.4 R16, [R226] ;  /* 0x00000000e210783b */ /* 0x000e6e0000000200 */
[C---:B---3--:R-:W-:Y:S08]  /*1e730*/  HMMA.16816.F32.BF16 R32, R168.reuse, R12, R32 ;  /* 0x0000000ca820723c */ /* 0x048ff00000041820 */
[C---:B------:R-:W-:Y:S01]  /*1e740*/  HMMA.16816.F32.BF16 R28, R168.reuse, R14, R28 ;  /* 0x0000000ea81c723c */ /* 0x040fe2000004181c */
[----:B------:R-:W3:Y:S07]  /*1e750*/  LDSM.16.M88.4 R12, [R224+0x8000] ;  /* 0x00800000e00c783b */ /* 0x000eee0000000200 */
[C---:B-----5:R-:W-:Y:S08]  /*1e760*/  HMMA.16816.F32.BF16 R24, R168.reuse, R176, R24 ;  /* 0x000000b0a818723c */ /* 0x060ff00000041818 */
[C---:B------:R-:W-:Y:S01]  /*1e770*/  HMMA.16816.F32.BF16 R20, R168.reuse, R178, R20 ;  /* 0x000000b2a814723c */ /* 0x040fe20000041814 */
[----:B------:R-:W4:Y:S07]  /*1e780*/  LDSM.16.M88.4 R176, [R224+0x9000] ;  /* 0x00900000e0b0783b */ /* 0x000f2e0000000200 */
[C---:B------:R-:W-:Y:S08]  /*1e790*/  HMMA.16816.F32.BF16 R184, R168.reuse, R172, R184 ;  /* 0x000000aca8b8723c */ /* 0x040ff000000418b8 */
[----:B------:R-:W-:Y:S01]  /*1e7a0*/  HMMA.16816.F32.BF16 R180, R168, R174, R180 ;  /* 0x000000aea8b4723c */ /* 0x000fe200000418b4 */
[----:B------:R-:W5:Y:S04]  /*1e7b0*/  LDSM.16.M88.4 R172, [R224+0x9800] ;  /* 0x00980000e0ac783b */ /* 0x000f680000000200 */
[----:B------:R-:W-:Y:S03]  /*1e7c0*/  LDSM.16.M88.4 R168, [R225] ;  /* 0x00000000e1a8783b */ /* 0x000fe60000000200 */
[C---:B-1----:R-:W-:Y:S08]  /*1e7d0*/  HMMA.16816.F32.BF16 R32, R16.reuse, R188, R32 ;  /* 0x000000bc1020723c */ /* 0x042ff00000041820 */
[C---:B---3--:R-:W-:Y:S08]  /*1e7e0*/  HMMA.16816.F32.BF16 R4, R16.reuse, R12, R4 ;  /* 0x0000000c1004723c */ /* 0x048ff00000041804 */
[C---:B------:R-:W-:Y:S01]  /*1e7f0*/  HMMA.16816.F32.BF16 R8, R16.reuse, R14, R8 ;  /* 0x0000000e1008723c */ /* 0x040fe20000041808 */
[----:B------:R-:W1:Y:S07]  /*1e800*/  LDSM.16.M88.4 R12, [R220] ;  /* 0x00000000dc0c783b */ /* 0x000e6e0000000200 */
[C---:B------:R-:W-:Y:S01]  /*1e810*/  HMMA.16816.F32.BF16 R28, R16.reuse, R190, R28 ;  /* 0x000000be101c723c */ /* 0x040fe2000004181c */
[----:B------:R-:W3:Y:S07]  /*1e820*/  LDSM.16.M88.4 R188, [R220+0x800] ;  /* 0x00080000dcbc783b */ /* 0x000eee0000000200 */
[C---:B----4-:R-:W-:Y:S08]  /*1e830*/  HMMA.16816.F32.BF16 R24, R16.reuse, R176, R24 ;  /* 0x000000b01018723c */ /* 0x050ff00000041818 */
[C---:B------:R-:W-:Y:S01]  /*1e840*/  HMMA.16816.F32.BF16 R20, R16.reuse, R178, R20 ;  /* 0x000000b21014723c */ /* 0x040fe20000041814 */
[----:B------:R-:W4:Y:S07]  /*1e850*/  LDSM.16.M88.4 R176, [R220+0x1000] ;  /* 0x00100000dcb0783b */ /* 0x000f2e0000000200 */
[C---:B-----5:R-:W-:Y:S08]  /*1e860*/  HMMA.16816.F32.BF16 R184, R16.reuse, R172, R184 ;  /* 0x000000ac10b8723c */ /* 0x060ff000000418b8 */
[----:B------:R-:W-:Y:S01]  /*1e870*/  HMMA.16816.F32.BF16 R180, R16, R174, R180 ;  /* 0x000000ae10b4723c */ /* 0x000fe200000418b4 */
[----:B------:R-:W5:Y:S04]  /*1e880*/  LDSM.16.M88.4 R172, [R220+0x1800] ;  /* 0x00180000dcac783b */ /* 0x000f680000000200 */
[----:B------:R-:W-:Y:S03]  /*1e890*/  LDSM.16.M88.4 R16, [R230+0x2000] ;  /* 0x00200000e610783b */ /* 0x000fe60000000200 */
[C---:B-1----:R-:W-:Y:S08]  /*1e8a0*/  HMMA.16816.F32.BF16 R4, R168.reuse, R12, R4 ;  /* 0x0000000ca804723c */ /* 0x042ff00000041804 */
[C---:B------:R-:W-:Y:S01]  /*1e8b0*/  HMMA.16816.F32.BF16 R8, R168.reuse, R14, R8 ;  /* 0x0000000ea808723c */ /* 0x040fe20000041808 */
[----:B------:R-:W1:Y:S07]  /*1e8c0*/  LDSM.16.M88.4 R12, [R229+0xa000] ;  /* 0x00a00000e50c783b */ /* 0x000e6e0000000200 */
[C---:B---3--:R-:W-:Y:S08]  /*1e8d0*/  HMMA.16816.F32.BF16 R32, R168.reuse, R188, R32 ;  /* 0x000000bca820723c */ /* 0x048ff00000041820 */
[C---:B------:R-:W-:Y:S01]  /*1e8e0*/  HMMA.16816.F32.BF16 R28, R168.reuse, R190, R28 ;  /* 0x000000bea81c723c */ /* 0x040fe2000004181c */
[----:B------:R-:W-:Y:S07]  /*1e8f0*/  LDSM.16.M88.4 R188, [R219] ;  /* 0x00000000dbbc783b */ /* 0x000fee0000000200 */
[C---:B----4-:R-:W-:Y:S08]  /*1e900*/  HMMA.16816.F32.BF16 R24, R168.reuse, R176, R24 ;  /* 0x000000b0a818723c */ /* 0x050ff00000041818 */
[C---:B------:R-:W-:Y:S01]  /*1e910*/  HMMA.16816.F32.BF16 R20, R168.reuse, R178, R20 ;  /* 0x000000b2a814723c */ /* 0x040fe20000041814 */
[----:B------:R-:W3:Y:S07]  /*1e920*/  LDSM.16.M88.4 R176, [R229+0xa800] ;  /* 0x00a80000e5b0783b */ /* 0x000eee0000000200 */
[C---:B-----5:R-:W-:Y:S08]  /*1e930*/  HMMA.16816.F32.BF16 R184, R168.reuse, R172, R184 ;  /* 0x000000aca8b8723c */ /* 0x060ff000000418b8 */
[----:B------:R-:W-:Y:S01]  /*1e940*/  HMMA.16816.F32.BF16 R180, R168, R174, R180 ;  /* 0x000000aea8b4723c */ /* 0x000fe200000418b4 */
[----:B------:R-:W4:Y:S04]  /*1e950*/  LDSM.16.M88.4 R172, [R229+0xb000] ;  /* 0x00b00000e5ac783b */ /* 0x000f280000000200 */
[----:B------:R-:W5:Y:S03]  /*1e960*/  LDSM.16.M88.4 R168, [R229+0xb800] ;  /* 0x00b80000e5a8783b */ /* 0x000f660000000200 */
[C---:B-1----:R-:W-:Y:S08]  /*1e970*/  HMMA.16816.F32.BF16 R4, R16.reuse, R12, R4 ;  /* 0x0000000c1004723c */ /* 0x042ff00000041804 */
[C---:B------:R-:W-:Y:S01]  /*1e980*/  HMMA.16816.F32.BF16 R8, R16.reuse, R14, R8 ;  /* 0x0000000e1008723c */ /* 0x040fe20000041808 */
[----:B------:R-:W1:Y:S07]  /*1e990*/  LDSM.16.M88.4 R12, [R228+0x2000] ;  /* 0x00200000e40c783b */ /* 0x000e6e0000000200 */
[C---:B---3--:R-:W-:Y:S08]  /*1e9a0*/  HMMA.16816.F32.BF16 R32, R16.reuse, R176, R32 ;  /* 0x000000b01020723c */ /* 0x048ff00000041820 */
[C---:B------:R-:W-:Y:S01]  /*1e9b0*/  HMMA.16816.F32.BF16 R28, R16.reuse, R178, R28 ;  /* 0x000000b2101c723c */ /* 0x040fe2000004181c */
[----:B------:R-:W3:Y:S07]  /*1e9c0*/  LDSM.16.M88.4 R176, [R218] ;  /* 0x00000000dab0783b */ /* 0x000eee0000000200 */
[C---:B----4-:R-:W-:Y:S08]  /*1e9d0*/  HMMA.16816.F32.BF16 R24, R16.reuse, R172, R24 ;  /* 0x000000ac1018723c */ /* 0x050ff00000041818 */
[C---:B------:R-:W-:Y:S01]  /*1e9e0*/  HMMA.16816.F32.BF16 R20, R16.reuse, R174, R20 ;  /* 0x000000ae1014723c */ /* 0x040fe20000041814 */
[----:B------:R-:W4:Y:S07]  /*1e9f0*/  LDSM.16.M88.4 R172, [R217] ;  /* 0x00000000d9ac783b */ /* 0x000f2e0000000200 */
[C---:B-----5:R-:W-:Y:S08]  /*1ea00*/  HMMA.16816.F32.BF16 R184, R16.reuse, R168, R184 ;  /* 0x000000a810b8723c */ /* 0x060ff000000418b8 */
[----:B------:R-:W-:Y:S01]  /*1ea10*/  HMMA.16816.F32.BF16 R180, R16, R170, R180 ;  /* 0x000000aa10b4723c */ /* 0x000fe200000418b4 */
[----:B------:R-:W5:Y:S04]  /*1ea20*/  LDSM.16.M88.4 R16, [R216] ;  /* 0x00000000d810783b */ /* 0x000f680000000200 */
        /* <DEDUP_REMOVED lines=8> */
[C---:B------:R-:W-:Y:S01]  /*1eab0*/  HMMA.16816.F32.BF16 R20, R12.reuse, R174, R20 ;  /* 0x000000ae0c14723c */ /* 0x040fe20000041814 */
[----:B------:R-:W4:Y:S07]  /*1eac0*/  LDSM.16.M88.4 R172, [R224+0xb800] ;  /* 0x00b80000e0ac783b */ /* 0x000f2e0000000200 */
[C---:B-----5:R-:W-:Y:S08]  /*1ead0*/  HMMA.16816.F32.BF16 R184, R12.reuse, R16, R184 ;  /* 0x000000100cb8723c */ /* 0x060ff000000418b8 */
[----:B------:R-:W-:Y:S01]  /*1eae0*/  HMMA.16816.F32.BF16 R180, R12, R18, R180 ;  /* 0x000000120cb4723c */ /* 0x000fe200000418b4 */
[----:B------:R-:W-:Y:S04]  /*1eaf0*/  LDSM.16.M88.4 R16, [R225+0x2000] ;  /* 0x00200000e110783b */ /* 0x000fe80000000200 */
[----:B------:R-:W5:Y:S03]  /*1eb00*/  LDSM.16.M88.4 R12, [R220+0x2000] ;  /* 0x00200000dc0c783b */ /* 0x000f660000000200 */
[C---:B--2---:R-:W-:Y:S08]  /*1eb10*/  HMMA.16816.F32.BF16 R4, R168.reuse, R192, R4 ;  /* 0x000000c0a804723c */ /* 0x044ff00000041804 */
[C---:B------:R-:W-:Y:S01]  /*1eb20*/  HMMA.16816.F32.BF16 R8, R168.reuse, R194, R8 ;  /* 0x000000c2a808723c */ /* 0x040fe20000041808 */
[----:B------:R-:W-:Y:S07]  /*1eb30*/  LDSM.16.M88.4 R192, [R229+0xc800] ;  /* 0x00c80000e5c0783b */ /* 0x000fee0000000200 */
[C---:B-1----:R-:W-:Y:S08]  /*1eb40*/  HMMA.16816.F32.BF16 R32, R168.reuse, R188, R32 ;  /* 0x000000bca820723c */ /* 0x042ff00000041820 */
[C---:B------:R-:W-:Y:S01]  /*1eb50*/  HMMA.16816.F32.BF16 R28, R168.reuse, R190, R28 ;  /* 0x000000bea81c723c */ /* 0x040fe2000004181c */
[----:B------:R-:W1:Y:S07]  /*1eb60*/  LDSM.16.M88.4 R188, [R220+0x2800] ;  /* 0x00280000dcbc783b */ /* 0x000e6e0000000200 */
[C---:B---3--:R-:W-:Y:S08]  /*1eb70*/  HMMA.16816.F32.BF16 R24, R168.reuse, R176, R24 ;  /* 0x000000b0a818723c */ /* 0x048ff00000041818 */
[C---:B------:R-:W-:Y:S01]  /*1eb80*/  HMMA.16816.F32.BF16 R20, R168.reuse, R178, R20 ;  /* 0x000000b2a814723c */ /* 0x040fe20000041814 */
[----:B------:R-:W2:Y:S07]  /*1eb90*/  LDSM.16.M88.4 R176, [R220+0x3000] ;  /* 0x00300000dcb0783b */ /* 0x000eae0000000200 */
[C---:B----4-:R-:W-:Y:S08]  /*1eba0*/  HMMA.16816.F32.BF16 R184, R168.reuse, R172, R184 ;  /* 0x000000aca8b8723c */ /* 0x050ff000000418b8 */
[----:B------:R-:W-:Y:S01]  /*1ebb0*/  HMMA.16816.F32.BF16 R180, R168, R174, R180 ;  /* 0x000000aea8b4723c */ /* 0x000fe200000418b4 */
[----:B------:R-:W3:Y:S04]  /*1ebc0*/  LDSM.16.M88.4 R168, [R220+0x3800] ;  /* 0x00380000dca8783b */ /* 0x000ee80000000200 */
[----:B------:R-:W-:Y:S03]  /*1ebd0*/  LDSM.16.M88.4 R172, [R230+0x4000] ;  /* 0x00400000e6ac783b */ /* 0x000fe60000000200 */
[C---:B-----5:R-:W-:Y:S08]  /*1ebe0*/  HMMA.16816.F32.BF16 R4, R16.reuse, R12, R4 ;  /* 0x0000000c1004723c */ /* 0x060ff00000041804 */
[C---:B------:R-:W-:Y:S01]  /*1ebf0*/  HMMA.16816.F32.BF16 R8, R16.reuse, R14, R8 ;  /* 0x0000000e1008723c */ /* 0x040fe20000041808 */
[----:B------:R-:W4:Y:S07]  /*1ec00*/  LDSM.16.M88.4 R12, [R229+0xc000] ;  /* 0x00c00000e50c783b */ /* 0x000f2e0000000200 */
[C---:B-1----:R-:W-:Y:S08]  /*1ec10*/  HMMA.16816.F32.BF16 R32, R16.reuse, R188, R32 ;  /* 0x000000bc1020723c */ /* 0x042ff00000041820 */
[C---:B------:R-:W-:Y:S01]  /*1ec20*/  HMMA.16816.F32.BF16 R28, R16.reuse, R190, R28 ;  /* 0x000000be101c723c */ /* 0x040fe2000004181c */
[----:B------:R-:W1:Y:S07]  /*1ec30*/  LDSM.16.M88.4 R188, [R229+0xd000] ;  /* 0x00d00000e5bc783b */ /* 0x000e6e0000000200 */
[C---:B--2---:R-:W-:Y:S08]  /*1ec40*/  HMMA.16816.F32.BF16 R24, R16.reuse, R176, R24 ;  /* 0x000000b01018723c */ /* 0x044ff00000041818 */
[C---:B------:R-:W-:Y:S01]  /*1ec50*/  HMMA.16816.F32.BF16 R20, R16.reuse, R178, R20 ;  /* 0x000000b21014723c */ /* 0x040fe20000041814 */
[----:B------:R-:W2:Y:S07]  /*1ec60*/  LDSM.16.M88.4 R176, [R229+0xd800] ;  /* 0x00d80000e5b0783b */ /* 0x000eae0000000200 */
[C---:B---3--:R-:W-:Y:S08]  /*1ec70*/  HMMA.16816.F32.BF16 R184, R16.reuse, R168, R184 ;  /* 0x000000a810b8723c */ /* 0x048ff000000418b8 */
[----:B------:R-:W-:Y:S01]  /*1ec80*/  HMMA.16816.F32.BF16 R180, R16, R170, R180 ;  /* 0x000000aa10b4723c */ /* 0x000fe200000418b4 */
[----:B------:R-:W-:Y:S04]  /*1ec90*/  LDSM.16.M88.4 R168, [R228+0x4000] ;  /* 0x00400000e4a8783b */ /* 0x000fe80000000200 */
[----:B------:R-:W-:Y:S03]  /*1eca0*/  LDSM.16.M88.4 R16, [R215] ;  /* 0x00000000d710783b */ /* 0x000fe60000000200 */
[C---:B----4-:R-:W-:Y:S08]  /*1ecb0*/  HMMA.16816.F32.BF16 R4, R172.reuse, R12, R4 ;  /* 0x0000000cac04723c */ /* 0x050ff00000041804 */
[C---:B------:R-:W-:Y:S01]  /*1ecc0*/  HMMA.16816.F32.BF16 R8, R172.reuse, R14, R8 ;  /* 0x0000000eac08723c */ /* 0x040fe20000041808 */
[----:B------:R-:W3:Y:S07]  /*1ecd0*/  LDSM.16.M88.4 R12, [R214] ;  /* 0x00000000d60c783b */ /* 0x000eee0000000200 */
[C---:B------:R-:W-:Y:S08]  /*1ece0*/  HMMA.16816.F32.BF16 R32, R172.reuse, R192, R32 ;  /* 0x000000c0ac20723c */ /* 0x040ff00000041820 */
[C---:B------:R-:W-:Y:S01]  /*1ecf0*/  HMMA.16816.F32.BF16 R28, R172.reuse, R194, R28 ;  /* 0x000000c2ac1c723c */ /* 0x040fe2000004181c */
[----:B------:R-:W-:Y:S07]  /*1ed00*/  LDSM.16.M88.4 R192, [R224+0xd000] ;  /* 0x00d00000e0c0783b */ /* 0x000fee0000000200 */
        /* <DEDUP_REMOVED lines=10> */
[C---:B------:R-:W-:Y:S08]  /*1edb0*/  HMMA.16816.F32.BF16 R4, R168.reuse, R16, R4 ;  /* 0x00000010a804723c */ /* 0x040ff00000041804 */
[C---:B------:R-:W-:Y:S01]  /*1edc0*/  HMMA.16816.F32.BF16 R8, R168.reuse, R18, R8 ;  /* 0x00000012a808723c */ /* 0x040fe20000041808 */
[----:B------:R-:W4:Y:S07]  /*1edd0*/  LDSM.16.M88.4 R16, [R224+0xc000] ;  /* 0x00c00000e010783b */ /* 0x000f2e0000000200 */
[C---:B-1----:R-:W-:Y:S08]  /*1ede0*/  HMMA.16816.F32.BF16 R24, R168.reuse, R188, R24 ;  /* 0x000000bca818723c */ /* 0x042ff00000041818 */
[C---:B------:R-:W-:Y:S01]  /*1edf0*/  HMMA.16816.F32.BF16 R20, R168.reuse, R190, R20 ;  /* 0x000000bea814723c */ /* 0x040fe20000041814 */
[----:B------:R-:W-:Y:S07]  /*1ee00*/  LDSM.16.M88.4 R188, [R225+0x4000] ;  /* 0x00400000e1bc783b */ /* 0x000fee0000000200 */
[C---:B--2---:R-:W-:Y:S08]  /*1ee10*/  HMMA.16816.F32.BF16 R184, R168.reuse, R176, R184 ;  /* 0x000000b0a8b8723c */ /* 0x044ff000000418b8 */
[----:B------:R-:W-:Y:S01]  /*1ee20*/  HMMA.16816.F32.BF16 R180, R168, R178, R180 ;  /* 0x000000b2a8b4723c */ /* 0x000fe200000418b4 */
[----:B------:R-:W1:Y:S04]  /*1ee30*/  LDSM.16.M88.4 R176, [R224+0xd800] ;  /* 0x00d80000e0b0783b */ /* 0x000e680000000200 */
[----:B------:R-:W-:Y:S03]  /*1ee40*/  LDSM.16.M88.4 R168, [R220+0x4000] ;  /* 0x00400000dca8783b */ /* 0x000fe60000000200 */
[C---:B---3--:R-:W-:Y:S08]  /*1ee50*/  HMMA.16816.F32.BF16 R32, R172.reuse, R12, R32 ;  /* 0x0000000cac20723c */ /* 0x048ff00000041820 */
[C---:B------:R-:W-:Y:S01]  /*1ee60*/  HMMA.16816.F32.BF16 R28, R172.reuse, R14, R28 ;  /* 0x0000000eac1c723c */ /* 0x040fe2000004181c */
[----:B------:R-:W2:Y:S07]  /*1ee70*/  LDSM.16.M88.4 R12, [R220+0x4800] ;  /* 0x00480000dc0c783b */ /* 0x000eae0000000200 */
[C---:B----4-:R-:W-:Y:S08]  /*1ee80*/  HMMA.16816.F32.BF16 R4, R172.reuse, R16, R4 ;  /* 0x00000010ac04723c */ /* 0x050ff00000041804 */
[C---:B------:R-:W-:Y:S01]  /*1ee90*/  HMMA.16816.F32.BF16 R8, R172.reuse, R18, R8 ;  /* 0x00000012ac08723c */ /* 0x040fe20000041808 */
[----:B------:R-:W3:Y:S07]  /*1eea0*/  LDSM.16.M88.4 R16, [R220+0x5000] ;  /* 0x00500000dc10783b */ /* 0x000eee0000000200 */
[C---:B------:R-:W-:Y:S08]  /*1eeb0*/  HMMA.16816.F32.BF16 R24, R172.reuse, R192, R24 ;  /* 0x000000c0ac18723c */ /* 0x040ff00000041818 */
[C---:B------:R-:W-:Y:S01]  /*1eec0*/  HMMA.16816.F32.BF16 R20, R172.reuse, R194, R20 ;  /* 0x000000c2ac14723c */ /* 0x040fe20000041814 */
[----:B------:R-:W4:Y:S07]  /*1eed0*/  LDSM.16.M88.4 R192, [R220+0x5800] ;  /* 0x00580000dcc0783b */ /* 0x000f2e0000000200 */
[C---:B-1----:R-:W-:Y:S08]  /*1eee0*/  HMMA.16816.F32.BF16 R184, R172.reuse, R176, R184 ;  /* 0x000000b0acb8723c */ /* 0x042ff000000418b8 */
[----:B------:R-:W-:Y:S01]  /*1eef0*/  HMMA.16816.F32.BF16 R180, R172, R178, R180 ;  /* 0x000000b2acb4723c */ /* 0x000fe200000418b4 */
[----:B------:R-:W-:Y:S04]  /*1ef00*/  LDSM.16.M88.4 R172, [R229+0xe000] ;  /* 0x00e00000e5ac783b */ /* 0x000fe80000000200 */
[----:B------:R-:W-:Y:S03]  /*1ef10*/  LDSM.16.M88.4 R176, [R229+0xf800] ;  /* 0x00f80000e5b0783b */ /* 0x000fe60000000200 */
[C---:B--2---:R-:W-:Y:S08]  /*1ef20*/  HMMA.16816.F32.BF16 R32, R188.reuse, R12, R32 ;  /* 0x0000000cbc20723c */ /* 0x044ff00000041820 */
[C---:B------:R-:W-:Y:S01]  /*1ef30*/  HMMA.16816.F32.BF16 R28, R188.reuse, R14, R28 ;  /* 0x0000000ebc1c723c */ /* 0x040fe2000004181c */
[----:B------:R-:W1:Y:S07]  /*1ef40*/  LDSM.16.M88.4 R12, [R230+0x6000] ;  /* 0x00600000e60c783b */ /* 0x000e6e0000000200 */
[C---:B---3--:R-:W-:Y:S08]  /*1ef50*/  HMMA.16816.F32.BF16 R24, R188.reuse, R16, R24 ;  /* 0x00000010bc18723c */ /* 0x048ff00000041818 */
[C---:B------:R-:W-:Y:S01]  /*1ef60*/  HMMA.16816.F32.BF16 R20, R188.reuse, R18, R20 ;  /* 0x00000012bc14723c */ /* 0x040fe20000041814 */
[----:B------:R-:W2:Y:S07]  /*1ef70*/  LDSM.16.M88.4 R16, [R229+0xf000] ;  /* 0x00f00000e510783b */ /* 0x000eae0000000200 */
[C---:B------:R-:W-:Y:S08]  /*1ef80*/  HMMA.16816.F32.BF16 R4, R188.reuse, R168, R4 ;  /* 0x000000a8bc04723c */ /* 0x040ff00000041804 */
[C---:B------:R-:W-:Y:S01]  /*1ef90*/  HMMA.16816.F32.BF16 R8, R188.reuse, R170, R8 ;  /* 0x000000aabc08723c */ /* 0x040fe20000041808 */
[----:B------:R-:W3:Y:S07]  /*1efa0*/  LDSM.16.M88.4 R168, [R229+0xe800] ;  /* 0x00e80000e5a8783b */ /* 0x000eee0000000200 */
[C---:B----4-:R-:W-:Y:S08]  /*1efb0*/  HMMA.16816.F32.BF16 R184, R188.reuse, R192, R184 ;  /* 0x000000c0bcb8723c */ /* 0x050ff000000418b8 */
[----:B------:R-:W-:Y:S01]  /*1efc0*/  HMMA.16816.F32.BF16 R180, R188, R194, R180 ;  /* 0x000000c2bcb4723c */ /* 0x000fe200000418b4 */
[----:B------:R-:W-:Y:S04]  /*1efd0*/  LDSM.16.M88.4 R192, [R228+0x6000] ;  /* 0x00600000e4c0783b */ /* 0x000fe80000000200 */
        /* <DEDUP_REMOVED lines=9> */
[----:B------:R-:W-:Y:S07]  /*1f070*/  LDSM.16.M88.4 R168, [R209] ;  /* 0x00000000d1a8783b */ /* 0x000fee0000000200 */
[C---:B------:R-:W-:Y:S08]  /*1f080*/  HMMA.16816.F32.BF16 R184, R12.reuse, R176, R184 ;  /* 0x000000b00cb8723c */ /* 0x040ff000000418b8 */
[----:B------:R-:W-:Y:S01]  /*1f090*/  HMMA.16816.F32.BF16 R180, R12, R178, R180 ;  /* 0x000000b20cb4723c */ /* 0x000fe200000418b4 */
[----:B------:R-:W-:Y:S04]  /*1f0a0*/  LDSM.16.M88.4 R176, [R226+0x6000] ;  /* 0x00600000e2b0783b */ /* 0x000fe80000000200 */
[----:B------:R-:W3:Y:S03]  /*1f0b0*/  LDSM.16.M88.4 R12, [R224+0xe000] ;  /* 0x00e00000e00c783b */ /* 0x000ee60000000200 */
[C---:B-1----:R-:W-:Y:S08]  /*1f0c0*/  HMMA.16816.F32.BF16 R4, R192.reuse, R172, R4 ;  /* 0x000000acc004723c */ /* 0x042ff00000041804 */
[C---:B--2---:R-:W-:Y:S08]  /*1f0d0*/  HMMA.16816.F32.BF16 R32, R192.reuse, R16, R32 ;  /* 0x00000010c020723c */ /* 0x044ff00000041820 */
[C---:B------:R-:W-:Y:S01]  /*1f0e0*/  HMMA.16816.F32.BF16 R28, R192.reuse, R18, R28 ;  /* 0x00000012c01c723c */ /* 0x040fe2000004181c */
[----:B------:R-:W1:Y:S07]  /*1f0f0*/  LDSM.16.M88.4 R16, [R225+0x6000] ;  /* 0x00600000e110783b */ /* 0x000e6e0000000200 */
[----:B------:R-:W-:Y:S01]  /*1f100*/  HMMA.16816.F32.BF16 R8, R192, R174, R8 ;  /* 0x000000aec008723c */ /* 0x000fe20000041808 */
[----:B------:R-:W2:Y:S07]  /*1f110*/  LDSM.16.M88.4 R172, [R224+0xe800] ;  /* 0x00e80000e0ac783b */ /* 0x000eae0000000200 */
[----:B---3--:R-:W-:Y:S08]  /*1f120*/  HMMA.16816.F32.BF16 R4, R176, R12, R4 ;  /* 0x0000000cb004723c */ /* 0x008ff00000041804 */
[C---:B------:R-:W-:Y:S08]  /*1f130*/  HMMA.16816.F32.BF16 R24, R192.reuse, R168, R24 ;  /* 0x000000a8c018723c */ /* 0x040ff00000041818 */
[----:B------:R-:W-:Y:S01]  /*1f140*/  HMMA.16816.F32.BF16 R20, R192, R170, R20 ;  /* 0x000000aac014723c */ /* 0x000fe20000041814 */
[----:B------:R-:W3:Y:S07]  /*1f150*/  LDSM.16.M88.4 R168, [R224+0xf000] ;  /* 0x00f00000e0a8783b */ /* 0x000eee0000000200 */
[----:B-1----:R-:W-:Y:S08]  /*1f160*/  HMMA.16816.F32.BF16 R4, R16, R196, R4 ;  /* 0x000000c41004723c */ /* 0x002ff00000041804 */
[C---:B------:R-:W-:Y:S01]  /*1f170*/  HMMA.16816.F32.BF16 R8, R176.reuse, R14, R8 ;  /* 0x0000000eb008723c */ /* 0x040fe20000041808 */
[----:B------:R-:W1:Y:S07]  /*1f180*/  LDSM.16.M88.4 R12, [R220+0x6800] ;  /* 0x00680000dc0c783b */ /* 0x000e6e0000000200 */
[----:B--2---:R-:W-:Y:S08]  /*1f190*/  HMMA.16816.F32.BF16 R28, R176, R174, R28 ;  /* 0x000000aeb01c723c */ /* 0x004ff0000004181c */
[----:B------:R-:W-:-:S02]  /*1f1a0*/  FMUL.FTZ R4, R4, R165 ;  /* 0x000000a504047220 */ /* 0x000fc40000410000 */
[-C--:B------:R-:W-:Y:S02]  /*1f1b0*/  FMUL.FTZ R5, R5, R165.reuse ;  /* 0x000000a505057220 */ /* 0x080fe40000410000 */
[-C--:B------:R-:W-:Y:S02]  /*1f1c0*/  FMUL.FTZ R6, R6, R165.reuse ;  /* 0x000000a506067220 */ /* 0x080fe40000410000 */
[-C--:B------:R-:W-:Y:S02]  /*1f1d0*/  FMUL.FTZ R7, R7, R165.reuse ;  /* 0x000000a507077220 */ /* 0x080fe40000410000 */
[----:B------:R-:W-:Y:S08]  /*1f1e0*/  HMMA.16816.F32.BF16 R8, R16, R198, R8 ;  /* 0x000000c61008723c */ /* 0x000ff00000041808 */
[C---:B------:R-:W-:Y:S01]  /*1f1f0*/  HMMA.16816.F32.BF16 R32, R176.reuse, R172, R32 ;  /* 0x000000acb020723c */ /* 0x040fe20000041820 */
[----:B------:R-:W-:Y:S07]  /*1f200*/  MUFU.TANH R172, R4 ;  /* 0x0000000400ac7308 */ /* 0x000fee0000002400 */
[----:B---3--:R-:W-:Y:S01]  /*1f210*/  HMMA.16816.F32.BF16 R24, R176, R168, R24 ;  /* 0x000000a8b018723c */ /* 0x008fe20000041818 */
[----:B------:R-:W2:Y:S08]  /*1f220*/  MUFU.TANH R169, R5 ;  /* 0x0000000500a97308 */ /* 0x000eb00000002400 */
[----:B------:R-:W-:Y:S08]  /*1f230*/  MUFU.TANH R168, R6 ;  /* 0x0000000600a87308 */ /* 0x000ff00000002400 */
[----:B------:R3:W4:Y:S02]  /*1f240*/  MUFU.TANH R173, R7 ;  /* 0x0000000700ad7308 */ /* 0x0007240000002400 */
[----:B---3--:R-:W3:Y:S01]  /*1f250*/  LDSM.16.M88.4 R4, [R220+0x7000] ;  /* 0x00700000dc04783b */ /* 0x008ee20000000200 */
[----:B-1----:R-:W-:Y:S01]  /*1f260*/  HMMA.16816.F32.BF16 R28, R16, R14, R28 ;  /* 0x0000000e101c723c */ /* 0x002fe2000004181c */
[----:B------:R-:W-:-:S02]  /*1f270*/  FMUL.FTZ R8, R8, R165 ;  /* 0x000000a508087220 */ /* 0x000fc40000410000 */
[-C--:B------:R-:W-:Y:S02]  /*1f280*/  FMUL.FTZ R9, R9, R165.reuse ;  /* 0x000000a509097220 */ /* 0x080fe40000410000 */
[-C--:B------:R-:W-:Y:S02]  /*1f290*/  FMUL.FTZ R10, R10, R165.reuse ;  /* 0x000000a50a0a7220 */ /* 0x080fe40000410000 */
[-C--:B------:R-:W-:Y:S01]  /*1f2a0*/  FMUL.FTZ R11, R11, R165.reuse ;  /* 0x000000a50b0b7220 */ /* 0x080fe20000410000 */
[----:B------:R-:W-:Y:S01]  /*1f2b0*/  HMMA.16816.F32.BF16 R184, R192, R188, R184 ;  /* 0x000000bcc0b8723c */ /* 0x000fe200000418b8 */
[----:B------:R-:W1:Y:S08]  /*1f2c0*/  MUFU.TANH R196, R8 ;  /* 0x0000000800c47308 */ /* 0x000e700000002400 */
[----:B------:R-:W-:Y:S08]  /*1f2d0*/  MUFU.TANH R174, R9 ;  /* 0x0000000900ae7308 */ /* 0x000ff00000002400 */
[----:B------:R-:W5:Y:S08]  /*1f2e0*/  MUFU.TANH R175, R10 ;  /* 0x0000000a00af7308 */ /* 0x000f700000002400 */
[----:B------:R1:W1:Y:S01]  /*1f2f0*/  MUFU.TANH R188, R11 ;  /* 0x0000000b00bc7308 */ /* 0x0002620000002400 */
[----:B------:R-:W-:Y:S01]  /*1f300*/  HMMA.16816.F32.BF16 R20, R176, R170, R20 ;  /* 0x000000aab014723c */ /* 0x000fe20000041814 */
[----:B-1----:R-:W1:Y:S07]  /*1f310*/  LDSM.16.M88.4 R8, [R224+0xf800] ;  /* 0x00f80000e008783b */ /* 0x002e6e0000000200 */
[----:B---3--:R-:W-:Y:S07]  /*1f320*/  HMMA.16816.F32.BF16 R24, R16, R4, R24 ;  /* 0x000000041018723c */ /* 0x008fee0000041818 */
[----:B------:R-:W-:-:S02]  /*1f330*/  FMUL.FTZ R4, R28, R165 ;  /* 0x000000a51c047220 */ /* 0x000fc40000410000 */
[----:B------:R-:W3:Y:S01]  /*1f340*/  S2R R28, SR_TID.X ;  /* 0x00000000001c7919 */ /* 0x000ee20000002100 */
[----:B------:R-:W-:Y:S08]  /*1f350*/  HMMA.16816.F32.BF16 R180, R192, R190, R180 ;  /* 0x000000bec0b4723c */ /* 0x000ff000000418b4 */
[C---:B------:R-:W-:Y:S01]  /*1f360*/  HMMA.16816.F32.BF16 R32, R16.reuse, R12, R32 ;  /* 0x0000000c1020723c */ /* 0x040fe20000041820 */
[----:B------:R-:W2:Y:S07]  /*1f370*/  LDSM.16.M88.4 R12, [R220+0x7800] ;  /* 0x00780000dc0c783b */ /* 0x000eae0000000200 */
[----:B------:R-:W-:Y:S08]  /*1f380*/  HMMA.16816.F32.BF16 R20, R16, R6, R20 ;  /* 0x000000061014723c */ /* 0x000ff00000041814 */
[----:B-1----:R-:W-:Y:S01]  /*1f390*/  HMMA.16816.F32.BF16 R184, R176, R8, R184 ;  /* 0x00000008b0b8723c */ /* 0x002fe200000418b8 */
[----:B---3--:R-:W-:-:S02]  /*1f3a0*/  IMAD.SHL.U32 R7, R28, 0x2, RZ ;  /* 0x000000021c077824 */ /* 0x008fc400078e00ff */
[-C--:B------:R-:W-:Y:S02]  /*1f3b0*/  FMUL.FTZ R5, R29, R165.reuse ;  /* 0x000000a51d057220 */ /* 0x080fe40000410000 */
[-C--:B------:R-:W-:Y:S01]  /*1f3c0*/  FMUL.FTZ R30, R30, R165.reuse ;  /* 0x000000a51e1e7220 */ /* 0x080fe20000410000 */
[----:B------:R-:W-:Y:S02]  /*1f3d0*/  LOP3.LUT R7, R7, 0x6, RZ, 0xc0, !PT ;  /* 0x0000000607077812 */ /* 0x000fe400078ec0ff */
[----:B------:R-:W-:Y:S01]  /*1f3e0*/  HMMA.16816.F32.BF16 R180, R176, R10, R180 ;  /* 0x0000000ab0b4723c */ /* 0x000fe200000418b4 */
[----:B------:R-:W-:Y:S01]  /*1f3f0*/  FMUL.FTZ R32, R32, R165 ;  /* 0x000000a520207220 */ /* 0x000fe20000410000 */
[----:B------:R-:W-:Y:S01]  /*1f400*/  MUFU.TANH R4, R4 ;  /* 0x0000000400047308 */ /* 0x000fe20000002400 */
[----:B------:R-:W-:Y:S01]  /*1f410*/  IMAD R7, R250, 0x40, R7 ;  /* 0x00000040fa077824 */ /* 0x000fe200078e0207 */
[----:B------:R-:W-:-:S04]  /*1f420*/  DEPBAR.LE SB0, 0x0 ;  /* 0x000080000000791a */ /* 0x000fc80000000000 */
[----:B------:R-:W-:-:S04]  /*1f430*/  IADD3 R6, R7, 0x1, RZ ;  /* 0x0000000107067810 */ /* 0x000fc80007ffe0ff */
[C---:B------:R-:W-:Y:S02]  /*1f440*/  ISETP.GE.AND P2, PT, R6.reuse, R0, PT ;  /* 0x000000000600720c */ /* 0x040fe40003f46270 */
[----:B------:R-:W-:Y:S02]  /*1f450*/  ISETP.GE.AND P1, PT, R6, R2, PT ;  /* 0x000000020600720c */ /* 0x000fe40003f26270 */
[----:B------:R-:W-:Y:S01]  /*1f460*/  IADD3 R6, R7, 0x8, RZ ;  /* 0x0000000807067810 */ /* 0x000fe20007ffe0ff */
[----:B------:R1:W3:Y:S01]  /*1f470*/  MUFU.TANH R189, R32 ;  /* 0x0000002000bd7308 */ /* 0x0002e20000002400 */
[-C--:B------:R-:W-:Y:S01]  /*1f480*/  FMUL.FTZ R34, R34, R165.reuse ;  /* 0x000000a522227220 */ /* 0x080fe20000410000 */
[----:B--2---:R-:W-:Y:S01]  /*1f490*/  HMMA.16816.F32.BF16 R184, R16, R12, R184 ;  /* 0x0000000c10b8723c */ /* 0x004fe200000418b8 */
[----:B------:R-:W-:Y:S01]  /*1f4a0*/  ISETP.GE.AND P6, PT, R6, R0, PT ;  /* 0x000000000600720c */ /* 0x000fe20003fc6270 */
[----:B------:R-:W-:Y:S01]  /*1f4b0*/  FMUL.FTZ R35, R35, R165 ;  /* 0x000000a523237220 */ /* 0x000fe20000410000 */
[----:B------:R-:W-:-:S02]  /*1f4c0*/  IADD3 R9, R7, 0x9, RZ ;  /* 0x0000000907097810 */ /* 0x000fc40007ffe0ff */
[----:B------:R-:W-:Y:S01]  /*1f4d0*/  FSEL R8, R169, -INF , !P2 ;  /* 0xff800000a9087808 */ /* 0x000fe20005000000 */
[----:B------:R-:W2:Y:S01]  /*1f4e0*/  MUFU.TANH R193, R34 ;  /* 0x0000002200c17308 */ /* 0x000ea20000002400 */
[----:B------:R-:W-:Y:S01]  /*1f4f0*/  ISETP.GE.AND P2, PT, R6, R2, PT ;  /* 0x000000020600720c */ /* 0x000fe20003f46270 */
[----:B------:R-:W-:Y:S01]  /*1f500*/  HMMA.16816.F32.BF16 R180, R16, R14, R180 ;  /* 0x0000000e10b4723c */ /* 0x000fe200000418b4 */
[----:B----4-:R-:W-:Y:S01]  /*1f510*/  FSEL R6, R173, -INF , !P1 ;  /* 0xff800000ad067808 */ /* 0x010fe20004800000 */
[----:B-1----:R-:W-:Y:S01]  /*1f520*/  FMUL.FTZ R32, R33, R165 ;  /* 0x000000a521207220 */ /* 0x002fe20000410000 */
[----:B------:R-:W-:-:S03]  /*1f530*/  FSEL R196, R196, -INF , !P6 ;  /* 0xff800000c4c47808 */ /* 0x000fc60007000000 */
[----:B------:R-:W-:Y:S01]  /*1f540*/  MUFU.TANH R191, R35 ;  /* 0x0000002300bf7308 */ /* 0x000fe20000002400 */
[C---:B------:R-:W-:Y:S01]  /*1f550*/  ISETP.GE.AND P1, PT, R9.reuse, R0, PT ;  /* 0x000000000900720c */ /* 0x040fe20003f26270 */
[----:B------:R-:W-:Y:S01]  /*1f560*/  FMUL.FTZ R20, R20, R165 ;  /* 0x000000a514147220 */ /* 0x000fe20000410000 */
[----:B------:R-:W-:Y:S02]  /*1f570*/  ISETP.GE.AND P6, PT, R9, R2, PT ;  /* 0x000000020900720c */ /* 0x000fe40003fc6270 */
[----:B------:R-:W-:-:S03]  /*1f580*/  IADD3 R9, R7, 0x10, RZ ;  /* 0x0000001007097810 */ /* 0x000fc60007ffe0ff */
[----:B------:R-:W1:Y:S01]  /*1f590*/  MUFU.TANH R32, R32 ;  /* 0x0000002000207308 */ /* 0x000e620000002400 */
[-C--:B------:R-:W-:Y:S01]  /*1f5a0*/  FMUL.FTZ R24, R24, R165.reuse ;  /* 0x000000a518187220 */ /* 0x080fe20000410000 */
[----:B-----5:R-:W-:Y:S01]  /*1f5b0*/  FSEL R10, R175, -INF , !P2 ;  /* 0xff800000af0a7808 */ /* 0x020fe20005000000 */
[-C--:B------:R-:W-:Y:S01]  /*1f5c0*/  FMUL.FTZ R26, R26, R165.reuse ;  /* 0x000000a51a1a7220 */ /* 0x080fe20000410000 */
[----:B------:R-:W-:Y:S01]  /*1f5d0*/  ISETP.GE.AND P2, PT, R9, R0, PT ;  /* 0x000000000900720c */ /* 0x000fe20003f46270 */
[-C--:B------:R-:W-:Y:S01]  /*1f5e0*/  FMUL.FTZ R31, R31, R165.reuse ;  /* 0x000000a51f1f7220 */ /* 0x080fe20000410000 */
[----:B------:R-:W-:Y:S02]  /*1f5f0*/  FSEL R11, R174, -INF , !P1 ;  /* 0xff800000ae0b7808 */ /* 0x000fe40004800000 */
[----:B------:R-:W-:Y:S01]  /*1f600*/  MUFU.TANH R5, R5 ;  /* 0x0000000500057308 */ /* 0x000fe20000002400 */
[-C--:B------:R-:W-:Y:S01]  /*1f610*/  FMUL.FTZ R25, R25, R165.reuse ;  /* 0x000000a519197220 */ /* 0x080fe20000410000 */
[----:B------:R-:W-:Y:S01]  /*1f620*/  ISETP.GE.AND P1, PT, R9, R2, PT ;  /* 0x000000020900720c */ /* 0x000fe20003f26270 */
[----:B------:R-:W-:Y:S01]  /*1f630*/  FMUL.FTZ R21, R21, R165 ;  /* 0x000000a515157220 */ /* 0x000fe20000410000 */
[----:B------:R-:W-:-:S04]  /*1f640*/  FSEL R9, R188, -INF , !P6 ;  /* 0xff800000bc097808 */ /* 0x000fc80007000000 */
[----:B------:R-:W4:Y:S01]  /*1f650*/  MUFU.TANH R192, R30 ;  /* 0x0000001e00c07308 */ /* 0x000f220000002400 */
[----:B---3--:R-:W-:-:S07]  /*1f660*/  FSEL R176, R189, -INF , !P2 ;  /* 0xff800000bdb07808 */ /* 0x008fce0005000000 */
[----:B------:R3:W-:Y:S01]  /*1f670*/  MUFU.TANH R29, R20 ;  /* 0x00000014001d7308 */ /* 0x0007e20000002400 */
[----:B------:R-:W-:Y:S01]  /*1f680*/  FMUL.FTZ R13, R22, R165 ;  /* 0x000000a5160d7220 */ /* 0x000fe20000410000 */
[----:B--2---:R-:W-:-:S06]  /*1f690*/  FSEL R193, R193, -INF , !P1 ;  /* 0xff800000c1c17808 */ /* 0x004fcc0004800000 */
[----:B------:R2:W-:Y:S01]  /*1f6a0*/  MUFU.TANH R28, R26 ;  /* 0x0000001a001c7308 */ /* 0x0005e20000002400 */
[----:B---3--:R-:W-:-:S07]  /*1f6b0*/  IADD3 R20, R7, 0x11, RZ ;  /* 0x0000001107147810 */ /* 0x008fce0007ffe0ff */
[----:B------:R-:W3:Y:S01]  /*1f6c0*/  MUFU.TANH R190, R31 ;  /* 0x0000001f00be7308 */ /* 0x000ee20000002400 */
[C---:B------:R-:W-:Y:S02]  /*1f6d0*/  ISETP.GE.AND P6, PT, R20.reuse, R0, PT ;  /* 0x000000001400720c */ /* 0x040fe40003fc6270 */
[----:B------:R-:W-:Y:S01]  /*1f6e0*/  ISETP.GE.AND P2, PT, R20, R2, PT ;  /* 0x000000021400720c */ /* 0x000fe20003f46270 */
[----:B--2---:R-:W-:-:S04]  /*1f6f0*/  FMUL.FTZ R26, R27, R165 ;  /* 0x000000a51b1a7220 */ /* 0x004fc80000410000 */
[----:B------:R-:W2:Y:S01]  /*1f700*/  MUFU.TANH R24, R24 ;  /* 0x0000001800187308 */ /* 0x000ea20000002400 */
[----:B------:R-:W-:Y:S01]  /*1f710*/  IADD3 R20, R7, 0x18, RZ ;  /* 0x0000001807147810 */ /* 0x000fe20007ffe0ff */
[----:B------:R-:W-:Y:S01]  /*1f720*/  FMUL.FTZ R23, R23, R165 ;  /* 0x000000a517177220 */ /* 0x000fe20000410000 */
[----:B-1----:R-:W-:Y:S02]  /*1f730*/  FSEL R22, R32, -INF , !P6 ;  /* 0xff80000020167808 */ /* 0x002fe40007000000 */
[----:B------:R-:W-:-:S03]  /*1f740*/  ISETP.GE.AND P1, PT, R20, R0, PT ;  /* 0x000000001400720c */ /* 0x000fc60003f26270 */
[----:B------:R1:W-:Y:S01]  /*1f750*/  MUFU.TANH R12, R21 ;  /* 0x00000015000c7308 */ /* 0x0003e20000002400 */
[----:B------:R-:W-:Y:S02]  /*1f760*/  FSEL R191, R191, -INF , !P2 ;  /* 0xff800000bfbf7808 */ /* 0x000fe40005000000 */
[----:B------:R-:W-:-:S05]  /*1f770*/  ISETP.GE.AND P6, PT, R20, R2, PT ;  /* 0x000000021400720c */ /* 0x000fca0003fc6270 */
[----:B------:R-:W5:Y:S01]  /*1f780*/  MUFU.TANH R25, R25 ;  /* 0x0000001900197308 */ /* 0x000f620000002400 */
[----:B------:R-:W-:Y:S01]  /*1f790*/  IADD3 R14, R7, 0x20, RZ ;  /* 0x00000020070e7810 */ /* 0x000fe20007ffe0ff */
[----:B------:R-:W-:Y:S01]  /*1f7a0*/  FMUL.FTZ R174, R185, R165 ;  /* 0x000000a5b9ae7220 */ /* 0x000fe20000410000 */
[----:B-1----:R-:W-:-:S05]  /*1f7b0*/  IADD3 R21, R7, 0x19, RZ ;  /* 0x0000001907157810 */ /* 0x002fca0007ffe0ff */
[----:B------:R-:W1:Y:S01]  /*1f7c0*/  MUFU.TANH R26, R26 ;  /* 0x0000001a001a7308 */ /* 0x000e620000002400 */
[----:B------:R-:W-:Y:S02]  /*1f7d0*/  FSEL R20, R4, -INF , !P1 ;  /* 0xff80000004147808 */ /* 0x000fe40004800000 */
[C---:B------:R-:W-:Y:S01]  /*1f7e0*/  ISETP.GE.AND P2, PT, R21.reuse, R0, PT ;  /* 0x000000001500720c */ /* 0x040fe20003f46270 */
[----:B------:R-:W-:Y:S01]  /*1f7f0*/  FMUL.FTZ R170, R186, R165 ;  /* 0x000000a5baaa7220 */ /* 0x000fe20000410000 */
[----:B------:R-:W-:Y:S02]  /*1f800*/  ISETP.GE.AND P1, PT, R21, R2, PT ;  /* 0x000000021500720c */ /* 0x000fe40003f26270 */
[----:B----4-:R-:W-:Y:S01]  /*1f810*/  FSEL R192, R192, -INF , !P6 ;  /* 0xff800000c0c07808 */ /* 0x010fe20007000000 */
[----:B------:R-:W4:Y:S01]  /*1f820*/  MUFU.TANH R13, R13 ;  /* 0x0000000d000d7308 */ /* 0x000f220000002400 */
[----:B------:R-:W-:Y:S02]  /*1f830*/  FSEL R21, R5, -INF , !P2 ;  /* 0xff80000005157808 */ /* 0x000fe40005000000 */
[----:B------:R-:W-:-:S02]  /*1f840*/  IADD3 R4, R7, 0x21, RZ ;  /* 0x0000002107047810 */ /* 0x000fc40007ffe0ff */
[----:B------:R-:W-:-:S03]  /*1f850*/  ISETP.GE.AND P6, PT, R14, R0, PT ;  /* 0x000000000e00720c */ /* 0x000fc60003fc6270 */
[----:B------:R-:W1:Y:S01]  /*1f860*/  MUFU.TANH R23, R23 ;  /* 0x0000001700177308 */ /* 0x000e620000002400 */
[----:B------:R-:W-:Y:S01]  /*1f870*/  ISETP.GE.AND P2, PT, R14, R2, PT ;  /* 0x000000020e00720c */ /* 0x000fe20003f46270 */
[----:B------:R-:W-:Y:S01]  /*1f880*/  FMUL.FTZ R173, R180, R165 ;  /* 0x000000a5b4ad7220 */ /* 0x000fe20000410000 */
[----:B------:R-:W-:Y:S02]  /*1f890*/  IADD3 R5, R7, 0x28, RZ ;  /* 0x0000002807057810 */ /* 0x000fe40007ffe0ff */
[----:B---3--:R-:W-:Y:S02]  /*1f8a0*/  FSEL R190, R190, -INF , !P1 ;  /* 0xff800000bebe7808 */ /* 0x008fe40004800000 */
[----:B------:R-:W-:Y:S01]  /*1f8b0*/  ISETP.GE.AND P1, PT, R4, R0, PT ;  /* 0x000000000400720c */ /* 0x000fe20003f26270 */
[----:B------:R-:W-:Y:S01]  /*1f8c0*/  MUFU.TANH R174, R174 ;  /* 0x000000ae00ae7308 */ /* 0x000fe20000002400 */
[----:B--2---:R-:W-:Y:S02]  /*1f8d0*/  FSEL R189, R24, -INF , !P6 ;  /* 0xff80000018bd7808 */ /* 0x004fe40007000000 */
[----:B------:R-:W-:-:S02]  /*1f8e0*/  FSEL R27, R28, -INF , !P2 ;  /* 0xff8000001c1b7808 */ /* 0x000fc40005000000 */
[----:B------:R-:W-:-:S03]  /*1f8f0*/  ISETP.GE.AND P6, PT, R4, R2, PT ;  /* 0x000000020400720c */ /* 0x000fc60003fc6270 */
[----:B------:R-:W2:Y:S01]  /*1f900*/  MUFU.TANH R170, R170 ;  /* 0x000000aa00aa7308 */ /* 0x000ea20000002400 */
[----:B------:R-:W-:Y:S01]  /*1f910*/  ISETP.GE.AND P2, PT, R5, R0, PT ;  /* 0x000000000500720c */ /* 0x000fe20003f46270 */
[-C--:B------:R-:W-:Y:S01]  /*1f920*/  FMUL.FTZ R171, R181, R165.reuse ;  /* 0x000000a5b5ab7220 */ /* 0x080fe20000410000 */
[----:B------:R-:W-:Y:S01]  /*1f930*/  IADD3 R4, R7, 0x29, RZ ;  /* 0x0000002907047810 */ /* 0x000fe20007ffe0ff */
[-C--:B------:R-:W-:Y:S01]  /*1f940*/  FMUL.FTZ R169, R187, R165.reuse ;  /* 0x000000a5bba97220 */ /* 0x080fe20000410000 */
[----:B-----5:R-:W-:Y:S01]  /*1f950*/  FSEL R188, R25, -INF , !P1 ;  /* 0xff80000019bc7808 */ /* 0x020fe20004800000 */
[----:B------:R-:W-:Y:S01]  /*1f960*/  FMUL.FTZ R184, R184, R165 ;  /* 0x000000a5b8b87220 */ /* 0x000fe20000410000 */
[----:B-1----:R-:W-:Y:S01]  /*1f970*/  FSEL R25, R26, -INF , !P6 ;  /* 0xff8000001a197808 */ /* 0x002fe20007000000 */
[----:B------:R-:W1:Y:S01]  /*1f980*/  MUFU.TANH R173, R173 ;  /* 0x000000ad00ad7308 */ /* 0x000e620000002400 */
[----:B------:R-:W-:Y:S02]  /*1f990*/  FSEL R187, R29, -INF , !P2 ;  /* 0xff8000001dbb7808 */ /* 0x000fe40005000000 */
[----:B------:R-:W-:-:S02]  /*1f9a0*/  ISETP.GE.AND P1, PT, R5, R2, PT ;  /* 0x000000020500720c */ /* 0x000fc40003f26270 */
[C---:B------:R-:W-:Y:S02]  /*1f9b0*/  ISETP.GE.AND P6, PT, R4.reuse, R0, PT ;  /* 0x000000000400720c */ /* 0x040fe40003fc6270 */
[----:B------:R-:W-:Y:S02]  /*1f9c0*/  ISETP.GE.AND P2, PT, R4, R2, PT ;  /* 0x000000020400720c */ /* 0x000fe40003f46270 */
[C---:B------:R-:W-:Y:S02]  /*1f9d0*/  IADD3 R4, R7.reuse, 0x30, RZ ;  /* 0x0000003007047810 */ /* 0x040fe40007ffe0ff */
[----:B------:R-:W-:Y:S01]  /*1f9e0*/  IADD3 R5, R7, 0x31, RZ ;  /* 0x0000003107057810 */ /* 0x000fe20007ffe0ff */
[----:B------:R-:W-:Y:S01]  /*1f9f0*/  MUFU.TANH R171, R171 ;  /* 0x000000ab00ab7308 */ /* 0x000fe20000002400 */
[----:B----4-:R-:W-:Y:S02]  /*1fa00*/  FSEL R26, R13, -INF , !P1 ;  /* 0xff8000000d1a7808 */ /* 0x010fe40004800000 */
[----:B------:R-:W-:-:S02]  /*1fa10*/  FSEL R186, R12, -INF , !P6 ;  /* 0xff8000000cba7808 */ /* 0x000fc40007000000 */
[----:B------:R-:W-:Y:S02]  /*1fa20*/  FSEL R24, R23, -INF , !P2 ;  /* 0xff80000017187808 */ /* 0x000fe40005000000 */
[C---:B------:R-:W-:Y:S01]  /*1fa30*/  ISETP.GE.AND P1, PT, R4.reuse, R0, PT ;  /* 0x000000000400720c */ /* 0x040fe20003f26270 */
[----:B------:R-:W3:Y:S01]  /*1fa40*/  MUFU.TANH R175, R184 ;  /* 0x000000b800af7308 */ /* 0x000ee20000002400 */
[----:B------:R-:W-:Y:S02]  /*1fa50*/  ISETP.GE.AND P6, PT, R4, R2, PT ;  /* 0x000000020400720c */ /* 0x000fe40003fc6270 */
[----:B------:R-:W-:Y:S02]  /*1fa60*/  ISETP.GE.AND P2, PT, R5, R0, PT ;  /* 0x000000000500720c */ /* 0x000fe40003f46270 */
[----:B------:R-:W-:Y:S01]  /*1fa70*/  IADD3 R4, R7, 0x38, RZ ;  /* 0x0000003807047810 */ /* 0x000fe20007ffe0ff */
[----:B------:R-:W-:Y:S01]  /*1fa80*/  FMUL.FTZ R28, R182, R165 ;  /* 0x000000a5b61c7220 */ /* 0x000fe20000410000 */
[----:B--2---:R-:W-:Y:S01]  /*1fa90*/  FSEL R170, R170, -INF , !P6 ;  /* 0xff800000aaaa7808 */ /* 0x004fe20007000000 */
[----:B------:R-:W2:Y:S01]  /*1faa0*/  MUFU.TANH R169, R169 ;  /* 0x000000a900a97308 */ /* 0x000ea20000002400 */
[----:B------:R-:W-:-:S02]  /*1fab0*/  FSEL R174, R174, -INF , !P2 ;  /* 0xff800000aeae7808 */ /* 0x000fc40005000000 */
[C---:B------:R-:W-:Y:S02]  /*1fac0*/  ISETP.GE.AND P6, PT, R4.reuse, R0, PT ;  /* 0x000000000400720c */ /* 0x040fe40003fc6270 */
[----:B------:R-:W-:Y:S02]  /*1fad0*/  ISETP.GE.AND P2, PT, R4, R2, PT ;  /* 0x000000020400720c */ /* 0x000fe40003f46270 */
[----:B------:R-:W-:Y:S01]  /*1fae0*/  IADD3 R4, R7, 0x39, RZ ;  /* 0x0000003907047810 */ /* 0x000fe20007ffe0ff */
[----:B------:R-:W-:Y:S01]  /*1faf0*/  FMUL.FTZ R29, R183, R165 ;  /* 0x000000a5b71d7220 */ /* 0x000fe20000410000 */
[----:B------:R-:W4:Y:S01]  /*1fb00*/  MUFU.TANH R28, R28 ;  /* 0x0000001c001c7308 */ /* 0x000f220000002400 */
[----:B-1----:R-:W-:Y:S01]  /*1fb10*/  FSEL R173, R173, -INF , !P6 ;  /* 0xff800000adad7808 */ /* 0x002fe20007000000 */
[----:B------:R-:W-:Y:S01]  /*1fb20*/  BAR.SYNC.DEFER_BLOCKING 0x0 ;  /* 0x0000000000007b1d */ /* 0x000fe20000010000 */
[----:B------:R-:W-:Y:S02]  /*1fb30*/  ISETP.GE.AND P6, PT, R4, R0, PT ;  /* 0x000000000400720c */ /* 0x000fe40003fc6270 */
[----:B---3--:R-:W-:-:S02]  /*1fb40*/  FSEL R175, R175, -INF , !P1 ;  /* 0xff800000afaf7808 */ /* 0x008fc40004800000 */
[----:B------:R-:W-:Y:S01]  /*1fb50*/  FSEL R171, R171, -INF , !P6 ;  /* 0xff800000abab7808 */ /* 0x000fe20007000000 */
[----:B------:R-:W1:Y:S01]  /*1fb60*/  MUFU.TANH R29, R29 ;  /* 0x0000001d001d7308 */ /* 0x000e620000002400 */
[----:B------:R-:W-:Y:S02]  /*1fb70*/  ISETP.GT.AND P6, PT, R250, R239, PT ;  /* 0x000000effa00720c */ /* 0x000fe40003fc4270 */
[----:B------:R-:W-:-:S04]  /*1fb80*/  ISETP.GE.AND P1, PT, R5, R2, PT ;  /* 0x000000020500720c */ /* 0x000fc80003f26270 */
[----:B--2---:R-:W-:Y:S02]  /*1fb90*/  FSEL R169, R169, -INF , !P1 ;  /* 0xff800000a9a97808 */ /* 0x004fe40004800000 */
[C---:B------:R-:W-:Y:S02]  /*1fba0*/  ISETP.GE.AND P1, PT, R7.reuse, R0, PT ;  /* 0x000000000700720c */ /* 0x040fe40003f26270 */
[----:B----4-:R-:W-:Y:S02]  /*1fbb0*/  FSEL R28, R28, -INF , !P2 ;  /* 0xff8000001c1c7808 */ /* 0x010fe40005000000 */
[----:B------:R-:W-:Y:S01]  /*1fbc0*/  FSEL R0, R172, -INF , !P1 ;  /* 0xff800000ac007808 */ /* 0x000fe20004800000 */
[----:B------:R-:W-:Y:S01]  /*1fbd0*/  BSSY B1, `(.L_x_2288) ;  /* 0x00000d1000017945 */ /* 0x000fe20003800000 */
[-C--:B------:R-:W-:Y:S02]  /*1fbe0*/  ISETP.GE.AND P2, PT, R7, R2.reuse, PT ;  /* 0x000000020700720c */ /* 0x080fe40003f46270 */
[----:B------:R-:W-:Y:S01]  /*1fbf0*/  ISETP.GE.AND P1, PT, R4, R2, PT ;  /* 0x000000020400720c */ /* 0x000fe20003f26270 */
[----:B------:R-:W-:Y:S01]  /*1fc00*/  IMAD.MOV.U32 R185, RZ, RZ, R200 ;  /* 0x000000ffffb97224 */ /* 0x000fe200078e00c8 */
[----:B------:R-:W-:Y:S01]  /*1fc10*/  FSEL R168, R168, -INF , !P2 ;  /* 0xff800000a8a87808 */ /* 0x000fe20005000000 */
[----:B------:R-:W-:Y:S01]  /*1fc20*/  IMAD.MOV.U32 R184, RZ, RZ, R201 ;  /* 0x000000ffffb87224 */ /* 0x000fe200078e00c9 */
[----:B-1----:R-:W-:Y:S01]  /*1fc30*/  FSEL R29, R29, -INF , !P1 ;  /* 0xff8000001d1d7808 */ /* 0x002fe20004800000 */
[----:B------:R-:W-:Y:S05]  /*1fc40*/  @!P6 BRA `(.L_x_2289) ;  /* 0x00000c900000e947 */ /* 0x000fea0003800000 */
[----:B------:R-:W-:Y:S01]  /*1fc50*/  BSSY B0, `(.L_x_2290) ;  /* 0x0000046000007945 */ /* 0x000fe20003800000 */
[----:B------:R-:W-:Y:S05]  /*1fc60*/  @!P0 BRA `(.L_x_2291) ;  /* 0x0000040000008947 */ /* 0x000fea0003800000 */
[----:B------:R-:W-:Y:S02]  /*1fc70*/  ULDC.64 UR4, c[0x0][0x118] ;  /* 0x0000460000047ab9 */ /* 0x000fe40000000a00 */
[----:B------:R-:W2:Y:S01]  /*1fc80*/  LD.E R16, [R166.64+0x170] ;  /* 0x00017004a6107980 */ /* 0x000ea2000c101900 */
[----:B------:R-:W-:-:S05]  /*1fc90*/  IMAD.SHL.U32 R4, R250, 0x40, RZ ;  /* 0x00000040fa047824 */ /* 0x000fca00078e00ff */
[----:B------:R-:W-:Y:S02]  /*1fca0*/  IABS R7, R4 ;  /* 0x0000000400077213 */ /* 0x000fe40000000000 */
[----:B------:R-:W-:-:S04]  /*1fcb0*/  IADD3 R13, R4, -0x40, RZ ;  /* 0xffffffc0040d7810 */ /* 0x000fc80007ffe0ff */
[----:B------:R-:W-:Y:S02]  /*1fcc0*/  IABS R2, R13 ;  /* 0x0000000d00027213 */ /* 0x000fe40000000000 */
[-C--:B--2---:R-:W-:Y:S02]  /*1fcd0*/  IABS R12, R16.reuse ;  /* 0x00000010000c7213 */ /* 0x084fe40000000000 */
[-C--:B------:R-:W-:Y:S02]  /*1fce0*/  IABS R5, R16.reuse ;  /* 0x0000001000057213 */ /* 0x080fe40000000000 */
[----:B------:R-:W1:Y:S01]  /*1fcf0*/  I2F.RP R18, R12 ;  /* 0x0000000c00127306 */ /* 0x000e620000209400 */
[-C--:B------:R-:W-:Y:S02]  /*1fd00*/  LOP3.LUT R4, R4, R16.reuse, RZ, 0x3c, !PT ;  /* 0x0000001004047212 */ /* 0x080fe400078e3cff */
[----:B------:R-:W-:Y:S02]  /*1fd10*/  IADD3 R5, RZ, -R5, RZ ;  /* 0x80000005ff057210 */ /* 0x000fe40007ffe0ff */
[----:B------:R-:W-:-:S03]  /*1fd20*/  LOP3.LUT R13, R13, R16, RZ, 0x3c, !PT ;  /* 0x000000100d0d7212 */ /* 0x000fc600078e3cff */
        /* <DEDUP_REMOVED lines=23> */
[----:B------:R-:W-:-:S03]  /*1fea0*/  ISETP.GE.AND P1, PT, R4, RZ, PT ;  /* 0x000000ff0400720c */ /* 0x000fc60003f26270 */
[----:B------:R-:W-:Y:S01]  /*1feb0*/  IMAD.MOV.U32 R5, RZ, RZ, R14 ;  /* 0x000000ffff057224 */ /* 0x000fe200078e000e */
        /* <DEDUP_REMOVED lines=9> */
[----:B------:R-:W3:Y:S04]  /*1ff50*/  LD.E R4, [R18.64] ;  /* 0x0000000412047980 */ /* 0x000ee8000c101900 */
[----:B------:R1:W3:Y:S04]  /*1ff60*/  LD.E R2, [R14.64] ;  /* 0x000000040e027980 */ /* 0x0002e8000c101900 */
[----:B-1----:R-:W4:Y:S01]  /*1ff70*/  LD.E.64 R14, [R166.64+0x20] ;  /* 0x00002004a60e7980 */ /* 0x002f22000c101b00 */
[----:B------:R-:W-:-:S05]  /*1ff80*/  IADD3 R5, R5, -R7, RZ ;  /* 0x8000000705057210 */ /* 0x000fca0007ffe0ff */
[----:B------:R-:W-:-:S05]  /*1ff90*/  IMAD R16, R16, R5, -0x40 ;  /* 0xffffffc010107424 */ /* 0x000fca00078e0205 */
[----:B------:R-:W-:Y:S01]  /*1ffa0*/  SHF.R.S32.HI R7, RZ, 0x1f, R16 ;  /* 0x0000001fff077819 */ /* 0x000fe20000011410 */
[-C--:B--2---:R-:W-:Y:S02]  /*1ffb0*/  IMAD R5, R13, R16.reuse, RZ ;  /* 0x000000100d057224 */ /* 0x084fe400078e02ff */
[----:B------:R-:W-:-:S04]  /*1ffc0*/  IMAD.WIDE.U32 R16, R12, R16, RZ ;  /* 0x000000100c107225 */ /* 0x000fc800078e00ff */
[----:B------:R-:W-:-:S04]  /*1ffd0*/  IMAD R5, R12, R7, R5 ;  /* 0x000000070c057224 */ /* 0x000fc800078e0205 */
[----:B------:R-:W-:Y:S02]  /*1ffe0*/  IMAD.IADD R17, R17, 0x1, R5 ;  /* 0x0000000111117824 */ /* 0x000fe400078e0205 */
[----:B---3--:R-:W-:-:S05]  /*1fff0*/  IMAD.IADD R2, R2, 0x1, -R4 ;  /* 0x0000000102027824 */ /* 0x008fca00078e0a04 */
[----:B------:R-:W-:Y:S01]  /*20000*/  SHF.R.S32.HI R7, RZ, 0x1f, R2 ;  /* 0x0000001fff077819 */ /* 0x000fe20000011402 */
[----:B----4-:R-:W-:-:S04]  /*20010*/  IMAD R4, R15, R2, RZ ;  /* 0x000000020f047224 */ /* 0x010fc800078e02ff */
[----:B------:R-:W-:Y:S02]  /*20020*/  IMAD R4, R14, R7, R4 ;  /* 0x000000070e047224 */ /* 0x000fe400078e0204 */
[----:B------:R-:W-:-:S04]  /*20030*/  IMAD.WIDE.U32 R14, R2, R14, R16 ;  /* 0x0000000e020e7225 */ /* 0x000fc800078e0010 */
[----:B------:R-:W-:Y:S01]  /*20040*/  IMAD.MOV.U32 R13, RZ, RZ, R14 ;  /* 0x000000ffff0d7224 */ /* 0x000fe200078e000e */
[----:B------:R-:W-:Y:S01]  /*20050*/  IADD3 R12, R15, R4, RZ ;  /* 0x000000040f0c7210 */ /* 0x000fe20007ffe0ff */
[----:B------:R-:W-:Y:S05]  /*20060*/  BRA `(.L_x_2292) ;  /* 0x0000004000007947 */ /* 0x000fea0003800000 */
.L_x_2291:
[----:B------:R-:W-:Y:S02]  /*20070*/  ULDC.64 UR4, c[0x0][0x118] ;  /* 0x0000460000047ab9 */ /* 0x000fe40000000a00 */
[----:B------:R-:W2:Y:S02]  /*20080*/  LD.E R13, [R166.64+0x38] ;  /* 0x00003804a60d7980 */ /* 0x000ea4000c101900 */
[----:B--2---:R-:W-:-:S04]  /*20090*/  LEA R13, -R13, RZ, 0x6 ;  /* 0x000000ff0d0d7211 */ /* 0x004fc800078e31ff */
[----:B------:R-:W-:Y:S02]  /*200a0*/  SHF.R.S32.HI R12, RZ, 0x1f, R13 ;  /* 0x0000001fff0c7819 */ /* 0x000fe4000001140d */
.L_x_2292:
[----:B------:R-:W-:Y:S05]  /*200b0*/  BSYNC B0 ;  /* 0x0000000000007941 */ /* 0x000fea0003800000 */
.L_x_2290:
[C---:B------:R-:W-:Y:S01]  /*200c0*/  @P5 IADD3 R4, P0, R13.reuse, R237, RZ ;  /* 0x000000ed0d045210 */ /* 0x040fe20007f1e0ff */
[----:B------:R-:W-:Y:S01]  /*200d0*/  ULDC.64 UR4, c[0x0][0x118] ;  /* 0x0000460000047ab9 */ /* 0x000fe20000000a00 */
[-C--:B------:R-:W-:Y:S02]  /*200e0*/  LEA R32, P1, R13, R241.reuse, 0x1 ;  /* 0x000000f10d207211 */ /* 0x080fe400078208ff */
[----:B------:R-:W-:Y:S01]  /*200f0*/  LOP3.LUT R7, R251, 0x1, RZ, 0xc0, !PT ;  /* 0x00000001fb077812 */ /* 0x000fe200078ec0ff */
[----:B------:R-:W-:Y:S01]  /*20100*/  @P5 IMAD.X R2, R12, 0x1, R238, P0 ;  /* 0x000000010c025824 */ /* 0x000fe200000e06ee */
[C---:B------:R-:W-:Y:S02]  /*20110*/  LEA.HI.X R33, R13.reuse, R240, R12, 0x1, P1 ;  /* 0x000000f00d217211 */ /* 0x040fe400008f0c0c */
[----:B------:R-:W-:Y:S02]  /*20120*/  @P5 LEA R18, P1, R4, R241, 0x1 ;  /* 0x000000f104125211 */ /* 0x000fe400078208ff */
[----:B------:R-:W-:-:S02]  /*20130*/  @P4 IADD3 R5, P0, R13, R237, RZ ;  /* 0x000000ed0d054210 */ /* 0x000fc40007f1e0ff */
[----:B------:R-:W-:Y:S02]  /*20140*/  ISETP.NE.U32.AND P2, PT, R7, 0x1, PT ;  /* 0x000000010700780c */ /* 0x000fe40003f45070 */
[-C--:B------:R-:W-:Y:S01]  /*20150*/  @P5 LEA.HI.X R19, R4, R240.reuse, R2, 0x1, P1 ;  /* 0x000000f004135211 */ /* 0x080fe200008f0c02 */
[----:B------:R-:W-:Y:S01]  /*20160*/  @P4 IMAD.X R2, R12, 0x1, R238, P0 ;  /* 0x000000010c024824 */ /* 0x000fe200000e06ee */
[----:B------:R-:W-:Y:S02]  /*20170*/  @P4 LEA R16, P1, R5, R241, 0x1 ;  /* 0x000000f105104211 */ /* 0x000fe400078208ff */
        /* <DEDUP_REMOVED lines=10> */
[CC--:B------:R-:W-:Y:S02]  /*20220*/  @P3 LEA R14, P0, R4.reuse, R241.reuse, 0x1 ;  /* 0x000000f1040e3211 */ /* 0x0c0fe400078008ff */
[----:B------:R-:W-:Y:S02]  /*20230*/  @!P2 LEA R30, P1, R7, R241, 0x1 ;  /* 0x000000f1071ea211 */ /* 0x000fe400078208ff */
[----:B------:R-:W-:-:S02]  /*20240*/  @P3 LEA.HI.X R15, R4, R240, R2, 0x1, P0 ;  /* 0x000000f0040f3211 */ /* 0x000fc400000f0c02 */
[CCC-:B------:R-:W-:Y:S02]  /*20250*/  @!P2 LEA.HI.X R31, R7.reuse, R240.reuse, R5.reuse, 0x1, P1 ;  /* 0x000000f0071fa211 */ /* 0x1c0fe400008f0c05 */
[CC--:B------:R-:W-:Y:S02]  /*20260*/  @P5 LEA R180, P0, R7.reuse, R241.reuse, 0x1 ;  /* 0x000000f107b45211 */ /* 0x0c0fe400078008ff */
[CC--:B------:R-:W-:Y:S02]  /*20270*/  @P4 LEA R178, P1, R7.reuse, R241.reuse, 0x1 ;  /* 0x000000f107b24211 */ /* 0x0c0fe400078208ff */
[CCC-:B------:R-:W-:Y:S02]  /*20280*/  @P5 LEA.HI.X R181, R7.reuse, R240.reuse, R5.reuse, 0x1, P0 ;  /* 0x000000f007b55211 */ /* 0x1c0fe400000f0c05 */
[C---:B------:R-:W-:Y:S02]  /*20290*/  @P4 LEA.HI.X R179, R7.reuse, R240, R5, 0x1, P1 ;  /* 0x000000f007b34211 */ /* 0x040fe400008f0c05 */
[----:B------:R-:W-:-:S02]  /*202a0*/  @P3 LEA R34, P0, R7, R241, 0x1 ;  /* 0x000000f107223211 */ /* 0x000fc400078008ff */
[CC--:B------:R-:W-:Y:S02]  /*202b0*/  IADD3 R2, P1, R7.reuse, R237.reuse, RZ ;  /* 0x000000ed07027210 */ /* 0x0c0fe40007f3e0ff */
[----:B------:R-:W-:Y:S02]  /*202c0*/  @P3 LEA.HI.X R35, R7, R240, R5, 0x1, P0 ;  /* 0x000000f007233211 */ /* 0x000fe400000f0c05 */
[----:B------:R-:W-:Y:S01]  /*202d0*/  @!P2 IADD3 R13, P0, R13, R237, RZ ;  /* 0x000000ed0d0da210 */ /* 0x000fe20007f1e0ff */
[----:B------:R-:W-:Y:S01]  /*202e0*/  IMAD.X R5, R5, 0x1, R238, P1 ;  /* 0x0000000105057824 */ /* 0x000fe200008e06ee */
[----:B------:R-:W-:-:S03]  /*202f0*/  @!P2 LEA R198, P1, R2, R241, 0x1 ;  /* 0x000000f102c6a211 */ /* 0x000fc600078208ff */
[----:B------:R-:W-:Y:S01]  /*20300*/  @!P2 IMAD.X R12, R12, 0x1, R238, P0 ;  /* 0x000000010c0ca824 */ /* 0x000fe200000e06ee */
[CCC-:B------:R-:W-:Y:S02]  /*20310*/  @!P2 LEA.HI.X R199, R2.reuse, R240.reuse, R5.reuse, 0x1, P1 ;  /* 0x000000f002c7a211 */ /* 0x1c0fe400008f0c05 */
[CC--:B------:R-:W-:Y:S02]  /*20320*/  @P4 LEA R182, P1, R2.reuse, R241.reuse, 0x1 ;  /* 0x000000f102b64211 */ /* 0x0c0fe400078208ff */
[CC--:B------:R-:W-:Y:S02]  /*20330*/  @P5 LEA R194, P0, R2.reuse, R241.reuse, 0x1 ;  /* 0x000000f102c25211 */ /* 0x0c0fe400078008ff */
[CCC-:B------:R-:W-:Y:S02]  /*20340*/  @P4 LEA.HI.X R183, R2.reuse, R240.reuse, R5.reuse, 0x1, P1 ;  /* 0x000000f002b74211 */ /* 0x1c0fe400008f0c05 */
[----:B------:R-:W-:Y:S02]  /*20350*/  @!P2 LEA R200, P1, R13, R241, 0x1 ;  /* 0x000000f10dc8a211 */ /* 0x000fe400078208ff */
[----:B------:R-:W-:-:S02]  /*20360*/  @P5 LEA.HI.X R195, R2, R240, R5, 0x1, P0 ;  /* 0x000000f002c35211 */ /* 0x000fc400000f0c05 */
[-C--:B------:R-:W-:Y:S01]  /*20370*/  @!P2 LEA.HI.X R201, R13, R240.reuse, R12, 0x1, P1 ;  /* 0x000000f00dc9a211 */ /* 0x080fe200008f0c0c */
[--C-:B------:R-:W-:Y:S01]  /*20380*/  @P5 IMAD.MOV.U32 R12, RZ, RZ, R32.reuse ;  /* 0x000000ffff0c5224 */ /* 0x100fe200078e0020 */
[C---:B------:R-:W-:Y:S01]  /*20390*/  @P3 LEA R4, P0, R2.reuse, R241, 0x1 ;  /* 0x000000f102043211 */ /* 0x040fe200078008ff */
[----:B------:R-:W-:Y:S02]  /*203a0*/  @P5 IMAD.MOV.U32 R13, RZ, RZ, R33 ;  /* 0x000000ffff0d5224 */ /* 0x000fe400078e0021 */
[--C-:B------:R-:W-:Y:S01]  /*203b0*/  IMAD.MOV.U32 R241, RZ, RZ, R32.reuse ;  /* 0x000000fffff17224 */ /* 0x100fe200078e0020 */
[----:B------:R-:W-:Y:S01]  /*203c0*/  @P3 LEA.HI.X R5, R2, R240, R5, 0x1, P0 ;  /* 0x000000f002053211 */ /* 0x000fe200000f0c05 */
[----:B------:R-:W-:Y:S01]  /*203d0*/  IMAD.MOV.U32 R240, RZ, RZ, R33 ;  /* 0x000000fffff07224 */ /* 0x000fe200078e0021 */
[----:B------:R-:W-:Y:S01]  /*203e0*/  @!PT LDS RZ, [RZ] ;  /* 0x00000000fffff984 */ /* 0x000fe20000000800 */
[----:B------:R-:W-:Y:S01]  /*203f0*/  @!PT LDS RZ, [RZ] ;  /* 0x00000000fffff984 */ /* 0x000fe20000000800 */
[----:B------:R-:W-:Y:S01]  /*20400*/  @!PT LDS RZ, [RZ] ;  /* 0x00000000fffff984 */ /* 0x000fe20000000800 */
[----:B------:R2:W-:Y:S04]  /*20410*/  @P5 LDGSTS.E.BYPASS.LTC128B.128 [R247+0xa000], [R12.64+0x80] ;  /* 0x0a0000800cf75fae */ /* 0x0005e8000b901d44 */
[----:B------:R1:W-:Y:S01]  /*20420*/  @!P5 STS.128 [R247+0xa000], RZ ;  /* 0x00a000fff700d388 */ /* 0x0003e20000000c00 */
[----:B--2---:R-:W-:-:S02]  /*20430*/  @P4 IMAD.MOV.U32 R12, RZ, RZ, R32 ;  /* 0x000000ffff0c4224 */ /* 0x004fc400078e0020 */
        /* <DEDUP_REMOVED lines=74> */
.L_x_2289:
[----:B------:R-:W-:Y:S05]  /*208e0*/  BSYNC B1 ;  /* 0x0000000000017941 */ /* 0x000fea0003800000 */
.L_x_2288:
[----:B------:R-:W-:Y:S01]  /*208f0*/  ULDC.64 UR4, c[0x0][0x118] ;  /* 0x0000460000047ab9 */ /* 0x000fe20000000a00 */
[----:B------:R-:W-:Y:S01]  /*20900*/  FMNMX.FTZ R7, R164, R0, !PT ;  /* 0x00000000a4077209 */ /* 0x000fe20007810000 */
[----:B-1----:R1:W2:Y:S01]  /*20910*/  LD.E R31, [R166.64+0xdc] ;  /* 0x0000dc04a61f7980 */ /* 0x0022a2000c101900 */
[----:B------:R-:W-:-:S02]  /*20920*/  FMNMX.FTZ R5, R3, R168, !PT ;  /* 0x000000a803057209 */ /* 0x000fc40007810000 */
        /* <DEDUP_REMOVED lines=31> */
[----:B------:R-:W-:-:S03]  /*20b20*/  FMNMX.FTZ R5, R29, R5, !PT ;  /* 0x000000051d057209 */ /* 0x000fc60007810000 */
[----:B------:R-:W3:Y:S04]  /*20b30*/  SHFL.BFLY PT, R4, R7, 0x2, 0x1f ;  /* 0x0c401f0007047f89 */ /* 0x000ee800000e0000 */
[----:B------:R-:W4:Y:S01]  /*20b40*/  SHFL.BFLY PT, R2, R5, 0x2, 0x1f ;  /* 0x0c401f0005027f89 */ /* 0x000f2200000e0000 */
[----:B---3--:R-:W-:Y:S02]  /*20b50*/  FMNMX.FTZ R4, R7, R4, !PT ;  /* 0x0000000407047209 */ /* 0x008fe40007810000 */
[----:B----4-:R-:W-:-:S03]  /*20b60*/  FMNMX.FTZ R2, R5, R2, !PT ;  /* 0x0000000205027209 */ /* 0x010fc60007810000 */
[----:B-1----:R-:W1:Y:S04]  /*20b70*/  SHFL.BFLY PT, R167, R4, 0x1, 0x1f ;  /* 0x0c201f0004a77f89 */ /* 0x002e6800000e0000 */
[----:B------:R-:W3:Y:S01]  /*20b80*/  SHFL.BFLY PT, R166, R2, 0x1, 0x1f ;  /* 0x0c201f0002a67f89 */ /* 0x000ee200000e0000 */
[----:B-1----:R-:W-:Y:S02]  /*20b90*/  FMNMX.FTZ R167, R4, R167, !PT ;  /* 0x000000a704a77209 */ /* 0x002fe40007810000 */
[----:B---3--:R-:W-:Y:S02]  /*20ba0*/  FMNMX.FTZ R166, R2, R166, !PT ;  /* 0x000000a602a67209 */ /* 0x008fe40007810000 */
[----:B------:R-:W-:Y:S02]  /*20bb0*/  FSETP.NEU.FTZ.AND P1, PT, R167, -INF , PT ;  /* 0xff800000a700780b */ /* 0x000fe40003f3d000 */
[----:B------:R-:W-:-:S02]  /*20bc0*/  FSETP.NEU.FTZ.AND P0, PT, R166, -INF , PT ;  /* 0xff800000a600780b */ /* 0x000fc40003f1d000 */
[----:B------:R-:W-:Y:S02]  /*20bd0*/  FSEL R4, R167, RZ, P1 ;  /* 0x000000ffa7047208 */ /* 0x000fe40000800000 */
[----:B------:R-:W-:-:S03]  /*20be0*/  FSEL R5, R166, RZ, P0 ;  /* 0x000000ffa6057208 */ /* 0x000fc60000000000 */
[----:B------:R-:W-:Y:S02]  /*20bf0*/  FADD.FTZ R4, R164, -R4 ;  /* 0x80000004a4047221 */ /* 0x000fe40000010000 */
        /* <DEDUP_REMOVED lines=12> */
[-C--:B------:R-:W-:Y:S01]  /*20cc0*/  FFMA.FTZ R164, R9, R31.reuse, -R30 ;  /* 0x0000001f09a47223 */ /* 0x080fe2000001081e */
[----:B------:R-:W-:Y:S01]  /*20cd0*/  MUFU.EX2 R165, R165 ;  /* 0x000000a500a57308 */ /* 0x000fe20000000800 */
[----:B------:R-:W2:Y:S01]  /*20ce0*/  LDSM.16.MT88.4 R8, [R232+0x10000] ;  /* 0x01000000e808783b */ /* 0x000ea20000004200 */
[----:B------:R-:W-:-:S02]  /*20cf0*/  FFMA.FTZ R34, R196, R31, -R172 ;  /* 0x0000001fc4227223 */ /* 0x000fc400000108ac */
[-CC-:B------:R-:W-:Y:S02]  /*20d00*/  FFMA.FTZ R32, R168, R31.reuse, -R30.reuse ;  /* 0x0000001fa8207223 */ /* 0x180fe4000001081e */
[----:B------:R-:W-:Y:S02]  /*20d10*/  FFMA.FTZ R2, R6, R31, -R30 ;  /* 0x0000001f06027223 */ /* 0x000fe4000001081e */
[----:B------:R-:W-:Y:S01]  /*20d20*/  MUFU.EX2 R35, R35 ;  /* 0x0000002300237308 */ /* 0x000fe20000000800 */
[-C--:B-1----:R-:W-:Y:S02]  /*20d30*/  FMUL.FTZ R154, R154, R3.reuse ;  /* 0x000000039a9a7220 */ /* 0x082fe40000410000 */
        /* <DEDUP_REMOVED lines=8> */
[----:B------:R-:W1:Y:S01]  /*20dc0*/  MUFU.EX2 R33, R33 ;  /* 0x0000002100217308 */ /* 0x000e620000000800 */
[-C--:B------:R-:W-:Y:S02]  /*20dd0*/  FMUL.FTZ R162, R162, R3.reuse ;  /* 0x00000003a2a27220 */ /* 0x080fe40000410000 */
[-C--:B------:R-:W-:Y:S02]  /*20de0*/  FMUL.FTZ R163, R163, R3.reuse ;  /* 0x00000003a3a37220 */ /* 0x080fe40000410000 */
[----:B------:R-:W-:-:S02]  /*20df0*/  FMUL.FTZ R158, R158, R3 ;  /* 0x000000039e9e7220 */ /* 0x000fc40000410000 */
[-C--:B------:R-:W-:Y:S01]  /*20e00*/  FMUL.FTZ R159, R159, R3.reuse ;  /* 0x000000039f9f7220 */ /* 0x080fe20000410000 */
        /* <DEDUP_REMOVED lines=20> */
[----:B------:R3:W4:Y:S01]  /*20f50*/  MUFU.EX2 R168, R4 ;  /* 0x0000000400a87308 */ /* 0x0007220000000800 */
[-C--:B------:R-:W-:Y:S02]  /*20f60*/  FMUL.FTZ R66, R66, R3.reuse ;  /* 0x0000000342427220 */ /* 0x080fe40000410000 */
[-C--:B------:R-:W-:Y:S02]  /*20f70*/  FMUL.FTZ R67, R67, R3.reuse ;  /* 0x0000000343437220 */ /* 0x080fe40000410000 */
[-C--:B------:R-:W-:Y:S02]  /*20f80*/  FMUL.FTZ R70, R70, R3.reuse ;  /* 0x0000000346467220 */ /* 0x080fe40000410000 */
[-C--:B------:R-:W-:Y:S01]  /*20f90*/  FMUL.FTZ R71, R71, R3.reuse ;  /* 0x0000000347477220 */ /* 0x080fe20000410000 */
[----:B-1----:R-:W-:Y:S01]  /*20fa0*/  F2FP.BF16.PACK_AB R7, R164, R0 ;  /* 0x00000000a407723e */ /* 0x002fe200000010ff */
[----:B------:R-:W-:-:S02]  /*20fb0*/  FMUL.FTZ R74, R74, R3 ;  /* 0x000000034a4a7220 */ /* 0x000fc40000410000 */
[-C--:B------:R-:W-:Y:S02]  /*20fc0*/  FMUL.FTZ R75, R75, R3.reuse ;  /* 0x000000034b4b7220 */ /* 0x080fe40000410000 */
[-C--:B------:R-:W-:Y:S02]  /*20fd0*/  FMUL.FTZ R54, R54, R3.reuse ;  /* 0x0000000336367220 */ /* 0x080fe40000410000 */
[----:B------:R-:W-:Y:S01]  /*20fe0*/  FMUL.FTZ R55, R55, R3 ;  /* 0x0000000337377220 */ /* 0x000fe20000410000 */
[----:B---3--:R-:W-:Y:S01]  /*20ff0*/  F2FP.BF16.PACK_AB R4, R35, R165 ;  /* 0x000000a52304723e */ /* 0x008fe200000010ff */
[-C--:B----4-:R-:W-:Y:S02]  /*21000*/  FMUL.FTZ R152, R152, R168.reuse ;  /* 0x000000a898987220 */ /* 0x090fe40000410000 */
[-C--:B------:R-:W-:Y:S02]  /*21010*/  FMUL.FTZ R153, R153, R168.reuse ;  /* 0x000000a899997220 */ /* 0x080fe40000410000 */
        /* <DEDUP_REMOVED lines=14> */
[C---:B--2---:R-:W-:Y:S01]  /*21100*/  HMMA.16816.F32.BF16 R144, R4.reuse, R8, R144 ;  /* 0x000000080490723c */ /* 0x044fe20000041890 */
        /* <DEDUP_REMOVED lines=28> */
[-C--:B------:R-:W-:Y:S02]  /*212d0*/  FMUL.FTZ R53, R53, R168.reuse ;  /* 0x000000a835357220 */ /* 0x080fe40000410000 */
        /* <DEDUP_REMOVED lines=44> */
[----:B------:R-:W-:Y:S01]  /*215a0*/  MUFU.EX2 R177, R177 ;  /* 0x000000b100b17308 */ /* 0x000fe20000000800 */
[-C--:B------:R-:W-:Y:S01]  /*215b0*/  FMUL.FTZ R108, R108, R168.reuse ;  /* 0x000000a86c6c7220 */ /* 0x080fe20000410000 */
[----:B------:R-:W-:Y:S01]  /*215c0*/  LDSM.16.MT88.4 R20, [R231+0x16000] ;  /* 0x01600000e714783b */ /* 0x000fe20000004200 */
        /* <DEDUP_REMOVED lines=30> */
[C---:B---3--:R-:W-:Y:S01]  /*217b0*/  HMMA.16816.F32.BF16 R76, R4.reuse, R16, R76 ;  /* 0x00000010044c723c */ /* 0x048fe2000004184c */
[----:B------:R-:W-:Y:S02]  /*217c0*/  FMUL.FTZ R105, R105, R168 ;  /* 0x000000a869697220 */ /* 0x000fe40000410000 */
[-C--:B------:R-:W-:Y:S02]  /*217d0*/  FMUL.FTZ R106, R106, R3.reuse ;  /* 0x000000036a6a7220 */ /* 0x080fe40000410000 */
[----:B------:R-:W-:Y:S02]  /*217e0*/  FMUL.FTZ R107, R107, R3 ;  /* 0x000000036b6b7220 */ /* 0x000fe40000410000 */
[-C--:B------:R-:W-:Y:S01]  /*217f0*/  FFMA.FTZ R176, R176, R31.reuse, -R172 ;  /* 0x0000001fb0b07223 */ /* 0x080fe200000108ac */
[----:B------:R-:W-:Y:S01]  /*21800*/  HMMA.16816.F32.BF16 R80, R4, R18, R80 ;  /* 0x000000120450723c */ /* 0x000fe20000041850 */
[----:B------:R-:W3:Y:S01]  /*21810*/  LDSM.16.MT88.4 R16, [R234+0x16000] ;  /* 0x01600000ea10783b */ /* 0x000ee20000004200 */
[----:B------:R-:W-:-:S02]  /*21820*/  FFMA.FTZ R180, R193, R31, -R30 ;  /* 0x0000001fc1b47223 */ /* 0x000fc4000001081e */
[-CC-:B------:R-:W-:Y:S01]  /*21830*/  FFMA.FTZ R181, R191, R31.reuse, -R30.reuse ;  /* 0x0000001fbfb57223 */ /* 0x180fe2000001081e */
[----:B------:R-:W4:Y:S01]  /*21840*/  MUFU.EX2 R176, R176 ;  /* 0x000000b000b07308 */ /* 0x000f220000000800 */
[-CC-:B------:R-:W-:Y:S02]  /*21850*/  FFMA.FTZ R182, R192, R31.reuse, -R30.reuse ;  /* 0x0000001fc0b67223 */ /* 0x180fe4000001081e */
[----:B------:R-:W-:Y:S01]  /*21860*/  FFMA.FTZ R183, R190, R31, -R30 ;  /* 0x0000001fbeb77223 */ /* 0x000fe2000001081e */
[----:B-1----:R-:W-:Y:S01]  /*21870*/  HMMA.16816.F32.BF16 R108, R4, R12, R108 ;  /* 0x0000000c046c723c */ /* 0x002fe2000004186c */
[-C--:B------:R-:W-:Y:S02]  /*21880*/  FMUL.FTZ R124, R124, R168.reuse ;  /* 0x000000a87c7c7220 */ /* 0x080fe40000410000 */
[----:B------:R-:W-:Y:S01]  /*21890*/  FMUL.FTZ R125, R125, R168 ;  /* 0x000000a87d7d7220 */ /* 0x000fe20000410000 */
[----:B------:R-:W-:Y:S01]  /*218a0*/  MUFU.EX2 R180, R180 ;  /* 0x000000b400b47308 */ /* 0x000fe20000000800 */
[----:B------:R-:W-:-:S02]  /*218b0*/  FMUL.FTZ R126, R126, R3 ;  /* 0x000000037e7e7220 */ /* 0x000fc40000410000 */
[-C--:B------:R-:W-:Y:S01]  /*218c0*/  FMUL.FTZ R127, R127, R3.reuse ;  /* 0x000000037f7f7220 */ /* 0x080fe20000410000 */
[C---:B------:R-:W-:Y:S01]  /*218d0*/  HMMA.16816.F32.BF16 R112, R4.reuse, R14, R112 ;  /* 0x0000000e0470723c */ /* 0x040fe20000041870 */
[----:B------:R-:W1:Y:S01]  /*218e0*/  LDSM.16.MT88.4 R12, [R234+0x10800] ;  /* 0x01080000ea0c783b */ /* 0x000e620000004200 */
[-C--:B------:R-:W-:Y:S02]  /*218f0*/  FMUL.FTZ R128, R128, R168.reuse ;  /* 0x000000a880807220 */ /* 0x080fe40000410000 */
[----:B------:R-:W5:Y:S01]  /*21900*/  MUFU.EX2 R181, R181 ;  /* 0x000000b500b57308 */ /* 0x000f620000000800 */
[----:B------:R-:W-:Y:S02]  /*21910*/  FMUL.FTZ R129, R129, R168 ;  /* 0x000000a881817220 */ /* 0x000fe40000410000 */
[-C--:B------:R-:W-:Y:S01]  /*21920*/  FMUL.FTZ R130, R130, R3.reuse ;  /* 0x0000000382827220 */ /* 0x080fe20000410000 */
[----:B--2---:R-:W-:Y:S01]  /*21930*/  HMMA.16816.F32.BF16 R116, R4, R8, R116 ;  /* 0x000000080474723c */ /* 0x004fe20000041874 */
[----:B------:R-:W-:-:S02]  /*21940*/  FMUL.FTZ R131, R131, R3 ;  /* 0x0000000383837220 */ /* 0x000fc40000410000 */
[-CC-:B------:R-:W-:Y:S01]  /*21950*/  FFMA.FTZ R189, R189, R31.reuse, -R172.reuse ;  /* 0x0000001fbdbd7223 */ /* 0x180fe200000108ac */
[----:B------:R-:W-:Y:S01]  /*21960*/  MUFU.EX2 R182, R182 ;  /* 0x000000b600b67308 */ /* 0x000fe20000000800 */
[-CC-:B------:R-:W-:Y:S02]  /*21970*/  FFMA.FTZ R188, R188, R31.reuse, -R172.reuse ;  /* 0x0000001fbcbc7223 */ /* 0x180fe400000108ac */
[-CC-:B------:R-:W-:Y:S01]  /*21980*/  FFMA.FTZ R187, R187, R31.reuse, -R172.reuse ;  /* 0x0000001fbbbb7223 */ /* 0x180fe200000108ac */
[----:B------:R-:W-:Y:S01]  /*21990*/  HMMA.16816.F32.BF16 R120, R4, R10, R120 ;  /* 0x0000000a0478723c */ /* 0x000fe20000041878 */
[----:B------:R-:W2:Y:S01]  /*219a0*/  LDSM.16.MT88.4 R8, [R233+0x10800] ;  /* 0x01080000e908783b */ /* 0x000ea20000004200 */
[-C--:B------:R-:W-:Y:S02]  /*219b0*/  FFMA.FTZ R186, R186, R31.reuse, -R172 ;  /* 0x0000001fbaba7223 */ /* 0x080fe400000108ac */
[----:B------:R-:W1:Y:S01]  /*219c0*/  MUFU.EX2 R183, R183 ;  /* 0x000000b700b77308 */ /* 0x000e620000000800 */
[----:B------:R-:W-:-:S02]  /*219d0*/  FFMA.FTZ R190, R27, R31, -R30 ;  /* 0x0000001f1bbe7223 */ /* 0x000fc4000001081e */
[-CC-:B------:R-:W-:Y:S01]  /*219e0*/  FFMA.FTZ R191, R25, R31.reuse, -R30.reuse ;  /* 0x0000001f19bf7223 */ /* 0x180fe2000001081e */
[C---:B---3--:R-:W-:Y:S01]  /*219f0*/  HMMA.16816.F32.BF16 R100, R4.reuse, R16, R100 ;  /* 0x000000100464723c */ /* 0x048fe20000041864 */
[-CC-:B------:R-:W-:Y:S02]  /*21a00*/  FFMA.FTZ R192, R26, R31.reuse, -R30.reuse ;  /* 0x0000001f1ac07223 */ /* 0x180fe4000001081e */
[-C--:B------:R-:W-:Y:S01]  /*21a10*/  FFMA.FTZ R193, R24, R31.reuse, -R30 ;  /* 0x0000001f18c17223 */ /* 0x080fe2000001081e */
[----:B------:R-:W3:Y:S01]  /*21a20*/  MUFU.EX2 R189, R189 ;  /* 0x000000bd00bd7308 */ /* 0x000ee20000000800 */
[----:B------:R-:W-:Y:S01]  /*21a30*/  LDSM.16.MT88.4 R24, [R231+0x11000] ;  /* 0x01100000e718783b */ /* 0x000fe20000004200 */
[-CC-:B------:R-:W-:Y:S02]  /*21a40*/  FFMA.FTZ R175, R175, R31.reuse, -R172.reuse ;  /* 0x0000001fafaf7223 */ /* 0x180fe400000108ac */
[----:B------:R-:W-:Y:S01]  /*21a50*/  HMMA.16816.F32.BF16 R104, R4, R18, R104 ;  /* 0x000000120468723c */ /* 0x000fe20000041868 */
[----:B------:R-:W2:Y:S01]  /*21a60*/  LDSM.16.MT88.4 R16, [R232+0x10800] ;  /* 0x01080000e810783b */ /* 0x000ea20000004200 */
[----:B------:R-:W-:-:S02]  /*21a70*/  FFMA.FTZ R174, R174, R31, -R172 ;  /* 0x0000001faeae7223 */ /* 0x000fc400000108ac */
[----:B------:R-:W-:Y:S01]  /*21a80*/  MUFU.EX2 R188, R188 ;  /* 0x000000bc00bc7308 */ /* 0x000fe20000000800 */
[-CC-:B------:R-:W-:Y:S02]  /*21a90*/  FFMA.FTZ R173, R173, R31.reuse, -R172.reuse ;  /* 0x0000001fadad7223 */ /* 0x180fe400000108ac */
[-C--:B------:R-:W-:Y:S01]  /*21aa0*/  FFMA.FTZ R171, R171, R31.reuse, -R172 ;  /* 0x0000001fabab7223 */ /* 0x080fe200000108ac */
[C---:B------:R-:W-:Y:S01]  /*21ab0*/  HMMA.16816.F32.BF16 R124, R4.reuse, R20, R124 ;  /* 0x00000014047c723c */ /* 0x040fe2000004187c */
[-CC-:B------:R-:W-:Y:S02]  /*21ac0*/  FFMA.FTZ R170, R170, R31.reuse, -R30.reuse ;  /* 0x0000001faaaa7223 */ /* 0x180fe4000001081e */
[-CC-:B------:R-:W-:Y:S01]  /*21ad0*/  FFMA.FTZ R169, R169, R31.reuse, -R30.reuse ;  /* 0x0000001fa9a97223 */ /* 0x180fe2000001081e */
[----:B------:R-:W-:Y:S01]  /*21ae0*/  MUFU.EX2 R187, R187 ;  /* 0x000000bb00bb7308 */ /* 0x000fe20000000800 */
[-CC-:B------:R-:W-:Y:S02]  /*21af0*/  FFMA.FTZ R172, R28, R31.reuse, -R30.reuse ;  /* 0x0000001f1cac7223 */ /* 0x180fe4000001081e */
[----:B------:R-:W-:Y:S01]  /*21b00*/  FFMA.FTZ R194, R29, R31, -R30 ;  /* 0x0000001f1dc27223 */ /* 0x000fe2000001081e */
[----:B------:R-:W-:Y:S01]  /*21b10*/  HMMA.16816.F32.BF16 R128, R4, R22, R128 ;  /* 0x000000160480723c */ /* 0x000fe20000041880 */
[----:B------:R-:W2:Y:S01]  /*21b20*/  LDSM.16.MT88.4 R20, [R231+0x10800] ;  /* 0x01080000e714783b */ /* 0x000ea20000004200 */
[----:B------:R-:W-:-:S02]  /*21b30*/  FFMA.FTZ R165, R202, R168, R165 ;  /* 0x000000a8caa57223 */ /* 0x000fc400000100a5 */
[----:B------:R-:W-:Y:S01]  /*21b40*/  MUFU.EX2 R186, R186 ;  /* 0x000000ba00ba7308 */ /* 0x000fe20000000800 */
[----:B------:R-:W-:Y:S01]  /*21b50*/  LDSM.16.MT88.4 R28, [R231+0x11800] ;  /* 0x01180000e71c783b */ /* 0x000fe20000004200 */
[----:B------:R-:W-:Y:S01]  /*21b60*/  FADD.FTZ R35, R35, R165 ;  /* 0x000000a523237221 */ /* 0x000fe20000010000 */
[----:B----4-:R-:W-:Y:S01]  /*21b70*/  F2FP.BF16.PACK_AB R4, R177, R176 ;  /* 0x000000b0b104723e */ /* 0x010fe200000010ff */
[----:B------:R-:W-:Y:S01]  /*21b80*/  FFMA.FTZ R3, R252, R3, R32 ;  /* 0x00000003fc037223 */ /* 0x000fe20000010020 */
[----:B-----5:R-:W-:Y:S01]  /*21b90*/  F2FP.BF16.PACK_AB R5, R181, R180 ;  /* 0x000000b4b505723e */ /* 0x020fe200000010ff */
[----:B------:R-:W-:Y:S01]  /*21ba0*/  FADD.FTZ R35, R34, R35 ;  /* 0x0000002322237221 */ /* 0x000fe20000010000 */
[----:B------:R-:W-:Y:S01]  /*21bb0*/  F2FP.BF16.PACK_AB R6, R179, R178 ;  /* 0x000000b2b306723e */ /* 0x000fe200000010ff */
[----:B------:R-:W4:Y:S01]  /*21bc0*/  MUFU.EX2 R190, R190 ;  /* 0x000000be00be7308 */ /* 0x000f220000000800 */
[----:B-1----:R-:W-:Y:S01]  /*21bd0*/  F2FP.BF16.PACK_AB R7, R183, R182 ;  /* 0x000000b6b707723e */ /* 0x002fe200000010ff */
[----:B------:R-:W-:-:S02]  /*21be0*/  FADD.FTZ R33, R33, R35 ;  /* 0x0000002321217221 */ /* 0x000fc40000010000 */
[----:B------:R-:W-:Y:S01]  /*21bf0*/  FADD.FTZ R2, R2, R3 ;  /* 0x0000000302027221 */ /* 0x000fe20000010000 */
[----:B------:R-:W-:Y:S01]  /*21c00*/  MOV R3, R166 ;  /* 0x000000a600037202 */ /* 0x000fe20000000f00 */
[----:B------:R-:W-:Y:S02]  /*21c10*/  FADD.FTZ R33, R176, R33 ;  /* 0x00000021b0217221 */ /* 0x000fe40000010000 */
[----:B------:R-:W-:Y:S01]  /*21c20*/  HMMA.16816.F32.BF16 R160, R4, R12, R160 ;  /* 0x0000000c04a0723c */ /* 0x000fe200000418a0 */
[----:B------:R-:W1:Y:S01]  /*21c30*/  MUFU.EX2 R191, R191 ;  /* 0x000000bf00bf7308 */ /* 0x000e620000000800 */
[----:B------:R-:W-:Y:S02]  /*21c40*/  FADD.FTZ R177, R177, R33 ;  /* 0x00000021b1b17221 */ /* 0x000fe40000010000 */
[----:B------:R-:W-:Y:S02]  /*21c50*/  FADD.FTZ R2, R0, R2 ;  /* 0x0000000200027221 */ /* 0x000fe40000010000 */
[----:B------:R-:W-:-:S02]  /*21c60*/  FADD.FTZ R177, R178, R177 ;  /* 0x000000b1b2b17221 */ /* 0x000fc40000010000 */
[C---:B------:R-:W-:Y:S01]  /*21c70*/  HMMA.16816.F32.BF16 R156, R4.reuse, R14, R156 ;  /* 0x0000000e049c723c */ /* 0x040fe2000004189c */
[----:B------:R-:W5:Y:S01]  /*21c80*/  LDSM.16.MT88.4 R12, [R234+0x12800] ;  /* 0x01280000ea0c783b */ /* 0x000f620000004200 */
[----:B------:R-:W-:Y:S01]  /*21c90*/  MUFU.EX2 R192, R192 ;  /* 0x000000c000c07308 */ /* 0x000fe20000000800 */
[----:B------:R-:W-:Y:S02]  /*21ca0*/  FADD.FTZ R179, R179, R177 ;  /* 0x000000b1b3b37221 */ /* 0x000fe40000010000 */
[----:B------:R-:W-:Y:S02]  /*21cb0*/  FADD.FTZ R164, R164, R2 ;  /* 0x00000002a4a47221 */ /* 0x000fe40000010000 */
[----:B---3--:R-:W-:Y:S01]  /*21cc0*/  FADD.FTZ R179, R189, R179 ;  /* 0x000000b3bdb37221 */ /* 0x008fe20000010000 */
[----:B--2---:R-:W-:Y:S01]  /*21cd0*/  HMMA.16816.F32.BF16 R152, R4, R8, R152 ;  /* 0x000000080498723c */ /* 0x004fe20000041898 */
[----:B------:R-:W-:Y:S01]  /*21ce0*/  FADD.FTZ R164, R180, R164 ;  /* 0x000000a4b4a47221 */ /* 0x000fe20000010000 */
[----:B------:R-:W2:Y:S03]  /*21cf0*/  MUFU.EX2 R193, R193 ;  /* 0x000000c100c17308 */ /* 0x000ea60000000800 */
[----:B------:R-:W-:Y:S01]  /*21d00*/  FADD.FTZ R181, R181, R164 ;  /* 0x000000a4b5b57221 */ /* 0x000fe20000010000 */
[----:B------:R-:W-:-:S02]  /*21d10*/  MOV R164, R167 ;  /* 0x000000a700a47202 */ /* 0x000fc40000000f00 */
[----:B------:R-:W-:Y:S01]  /*21d20*/  HMMA.16816.F32.BF16 R148, R4, R10, R148 ;  /* 0x0000000a0494723c */ /* 0x000fe20000041894 */
[----:B------:R-:W3:Y:S01]  /*21d30*/  LDSM.16.MT88.4 R8, [R233+0x12800] ;  /* 0x01280000e908783b */ /* 0x000ee20000004200 */
[----:B------:R-:W1:Y:S01]  /*21d40*/  MUFU.EX2 R175, R175 ;  /* 0x000000af00af7308 */ /* 0x000e620000000800 */
[----:B------:R-:W-:-:S04]  /*21d50*/  FADD.FTZ R181, R182, R181 ;  /* 0x000000b5b6b57221 */ /* 0x000fc80000010000 */
[----:B------:R-:W-:Y:S01]  /*21d60*/  FADD.FTZ R183, R183, R181 ;  /* 0x000000b5b7b77221 */ /* 0x000fe20000010000 */
[----:B------:R-:W-:Y:S02]  /*21d70*/  HMMA.16816.F32.BF16 R144, R4, R16, R144 ;  /* 0x000000100490723c */ /* 0x000fe40000041890 */
[----:B------:R-:W-:Y:S01]  /*21d80*/  MUFU.EX2 R174, R174 ;  /* 0x000000ae00ae7308 */ /* 0x000fe20000000800 */
[----:B----4-:R-:W-:-:S05]  /*21d90*/  FADD.FTZ R183, R190, R183 ;  /* 0x000000b7beb77221 */ /* 0x010fca0000010000 */
        /* <DEDUP_REMOVED lines=8> */
[C---:B-----5:R-:W-:Y:S02]  /*21e20*/  HMMA.16816.F32.BF16 R36, R4.reuse, R12, R36 ;  /* 0x0000000c0424723c */ /* 0x060fe40000041824 */
[----:B------:R-:W5:Y:S06]  /*21e30*/  MUFU.EX2 R169, R169 ;  /* 0x000000a900a97308 */ /* 0x000f6c0000000800 */
[C---:B------:R-:W-:Y:S01]  /*21e40*/  HMMA.16816.F32.BF16 R40, R4.reuse, R14, R40 ;  /* 0x0000000e0428723c */ /* 0x040fe20000041828 */
[----:B------:R-:W2:Y:S01]  /*21e50*/  LDSM.16.MT88.4 R12, [R234+0x14800] ;  /* 0x01480000ea0c783b */ /* 0x000ea20000004200 */
[----:B------:R-:W1:Y:S06]  /*21e60*/  MUFU.EX2 R172, R172 ;  /* 0x000000ac00ac7308 */ /* 0x000e6c0000000800 */
[C---:B---3--:R-:W-:Y:S02]  /*21e70*/  HMMA.16816.F32.BF16 R44, R4.reuse, R8, R44 ;  /* 0x00000008042c723c */ /* 0x048fe4000004182c */
[----:B------:R-:W3:Y:S06]  /*21e80*/  MUFU.EX2 R194, R194 ;  /* 0x000000c200c27308 */ /* 0x000eec0000000800 */
        /* <DEDUP_REMOVED lines=30> */
[----:B------:R-:W-:Y:S01]  /*22070*/  HMMA.16816.F32.BF16 R128, R4, R22, R128 ;  /* 0x000000160480723c */ /* 0x000fe20000041880 */
[----:B------:R-:W1:Y:S06]  /*22080*/  LDSM.16.MT88.4 R20, [R232+0x13000] ;  /* 0x01300000e814783b */ /* 0x000e6c0000004200 */
[C---:B------:R-:W-:Y:S01]  /*22090*/  F2FP.BF16.PACK_AB R4, R188.reuse, R189 ;  /* 0x000000bdbc04723e */ /* 0x040fe200000010ff */
[----:B------:R-:W-:Y:S01]  /*220a0*/  FADD.FTZ R188, R188, R179 ;  /* 0x000000b3bcbc7221 */ /* 0x000fe20000010000 */
[C---:B------:R-:W-:Y:S01]  /*220b0*/  F2FP.BF16.PACK_AB R5, R191.reuse, R190 ;  /* 0x000000bebf05723e */ /* 0x040fe200000010ff */
[----:B------:R-:W-:Y:S01]  /*220c0*/  FADD.FTZ R191, R191, R183 ;  /* 0x000000b7bfbf7221 */ /* 0x000fe20000010000 */
[----:B------:R-:W-:Y:S01]  /*220d0*/  F2FP.BF16.PACK_AB R6, R186, R187 ;  /* 0x000000bbba06723e */ /* 0x000fe200000010ff */
[----:B------:R-:W-:Y:S01]  /*220e0*/  FADD.FTZ R188, R187, R188 ;  /* 0x000000bcbbbc7221 */ /* 0x000fe20000010000 */
[----:B------:R-:W-:Y:S01]  /*220f0*/  F2FP.BF16.PACK_AB R7, R193, R192 ;  /* 0x000000c0c107723e */ /* 0x000fe200000010ff */
[----:B------:R-:W-:-:S02]  /*22100*/  FADD.FTZ R191, R192, R191 ;  /* 0x000000bfc0bf7221 */ /* 0x000fc40000010000 */
[----:B------:R-:W-:Y:S02]  /*22110*/  FADD.FTZ R186, R186, R188 ;  /* 0x000000bcbaba7221 */ /* 0x000fe40000010000 */
[----:B------:R-:W-:Y:S02]  /*22120*/  FADD.FTZ R193, R193, R191 ;  /* 0x000000bfc1c17221 */ /* 0x000fe40000010000 */
[C---:B--2---:R-:W-:Y:S01]  /*22130*/  HMMA.16816.F32.BF16 R160, R4.reuse, R12, R160 ;  /* 0x0000000c04a0723c */ /* 0x044fe200000418a0 */
[----:B------:R-:W-:Y:S02]  /*22140*/  FADD.FTZ R186, R175, R186 ;  /* 0x000000baafba7221 */ /* 0x000fe40000010000 */
[----:B------:R-:W-:Y:S02]  /*22150*/  FADD.FTZ R193, R170, R193 ;  /* 0x000000c1aac17221 */ /* 0x000fe40000010000 */
[----:B------:R-:W-:Y:S02]  /*22160*/  FADD.FTZ R186, R174, R186 ;  /* 0x000000baaeba7221 */ /* 0x000fe40000010000 */
[----:B-----5:R-:W-:Y:S01]  /*22170*/  FADD.FTZ R193, R169, R193 ;  /* 0x000000c1a9c17221 */ /* 0x020fe20000010000 */
[----:B------:R-:W-:Y:S01]  /*22180*/  HMMA.16816.F32.BF16 R156, R4, R14, R156 ;  /* 0x0000000e049c723c */ /* 0x000fe2000004189c */
[----:B------:R-:W2:Y:S01]  /*22190*/  LDSM.16.MT88.4 R12, [R234+0x13000] ;  /* 0x01300000ea0c783b */ /* 0x000ea20000004200 */
[----:B------:R-:W-:-:S02]  /*221a0*/  FADD.FTZ R186, R173, R186 ;  /* 0x000000baadba7221 */ /* 0x000fc40000010000 */
[----:B------:R-:W-:Y:S02]  /*221b0*/  FADD.FTZ R193, R172, R193 ;  /* 0x000000c1acc17221 */ /* 0x000fe40000010000 */
[----:B------:R-:W-:Y:S02]  /*221c0*/  FADD.FTZ R0, R171, R186 ;  /* 0x000000baab007221 */ /* 0x000fe40000010000 */
[C---:B---3--:R-:W-:Y:S01]  /*221d0*/  HMMA.16816.F32.BF16 R152, R4.reuse, R8, R152 ;  /* 0x000000080498723c */ /* 0x048fe20000041898 */
[----:B------:R-:W-:Y:S02]  /*221e0*/  FADD.FTZ R252, R194, R193 ;  /* 0x000000c1c2fc7221 */ /* 0x000fe40000010000 */
[----:B------:R-:W-:Y:S05]  /*221f0*/  STL [R1], R0 ;  /* 0x0000000001007387 */ /* 0x000fea0000100800 */
        /* <DEDUP_REMOVED lines=44> */
[----:B------:R-:W-:-:S02]  /*224c0*/  F2FP.BF16.PACK_AB R4, R174, R175 ;  /* 0x000000afae04723e */ /* 0x000fc400000010ff */
[----:B------:R-:W-:Y:S02]  /*224d0*/  F2FP.BF16.PACK_AB R5, R169, R170 ;  /* 0x000000aaa905723e */ /* 0x000fe400000010ff */
[----:B------:R-:W-:Y:S02]  /*224e0*/  F2FP.BF16.PACK_AB R6, R171, R173 ;  /* 0x000000adab06723e */ /* 0x000fe400000010ff */
[----:B------:R-:W-:-:S07]  /*224f0*/  F2FP.BF16.PACK_AB R7, R194, R172 ;  /* 0x000000acc207723e */ /* 0x000fce00000010ff */
[C---:B----4-:R-:W-:Y:S08]  /*22500*/  HMMA.16816.F32.BF16 R160, R4.reuse, R16, R160 ;  /* 0x0000001004a0723c */ /* 0x050ff000000418a0 */
        /* <DEDUP_REMOVED lines=42> */
.L_x_2284:
[----:B------:R-:W-:Y:S05]  /*227b0*/  @!P6 BRA `(.L_x_2293) ;  /* 0x00004a600000e947 */ /* 0x000fea0003800000 */
[----:B------:R-:W-:Y:S02]  /*227c0*/  MOV R0, R3 ;  /* 0x0000000300007202 */ /* 0x000fe40000000f00 */
[----:B------:R-:W-:-:S02]  /*227d0*/  MOV R2, R164 ;  /* 0x000000a400027202 */ /* 0x000fc40000000f00 */
.L_x_2302:
        /* <DEDUP_REMOVED lines=16> */
[C---:B------:R-:W-:Y:S02]  /*228e0*/  IADD3 R11, R3.reuse, 0x40, RZ ;  /* 0x00000040030b7810 */ /* 0x040fe40007ffe0ff */
[----:B------:R-:W-:Y:S01]  /*228f0*/  IABS R4, R3 ;  /* 0x0000000300047213 */ /* 0x000fe20000000000 */
[----:B------:R-:W3:Y:S01]  /*22900*/  LD.E.64 R14, [R168.64+0x28] ;  /* 0x00002804a80e7980 */ /* 0x000ee2000c101b00 */
[----:B------:R-:W-:Y:S02]  /*22910*/  IABS R6, R11 ;  /* 0x0000000b00067213 */ /* 0x000fe40000000000 */
[-C--:B--2---:R-:W-:Y:S02]  /*22920*/  IABS R7, R10.reuse ;  /* 0x0000000a00077213 */ /* 0x084fe40000000000 */
[-C--:B------:R-:W-:Y:S02]  /*22930*/  IABS R5, R10.reuse ;  /* 0x0000000a00057213 */ /* 0x080fe40000000000 */
[----:B------:R-:W1:Y:S01]  /*22940*/  I2F.RP R8, R7 ;  /* 0x0000000700087306 */ /* 0x000e620000209400 */
[-C--:B------:R-:W-:Y:S02]  /*22950*/  LOP3.LUT R3, R3, R10.reuse, RZ, 0x3c, !PT ;  /* 0x0000000a03037212 */ /* 0x080fe400078e3cff */
[----:B------:R-:W-:Y:S01]  /*22960*/  IMAD.MOV R5, RZ, RZ, -R5 ;  /* 0x000000ffff057224 */ /* 0x000fe200078e0a05 */
[-C--:B------:R-:W-:Y:S02]  /*22970*/  LOP3.LUT R11, R11, R10.reuse, RZ, 0x3c, !PT ;  /* 0x0000000a0b0b7212 */ /* 0x080fe400078e3cff */
[----:B------:R-:W-:Y:S02]  /*22980*/  ISETP.GE.AND P0, PT, R3, RZ, PT ;  /* 0x000000ff0300720c */ /* 0x000fe40003f06270 */
[----:B------:R-:W-:Y:S02]  /*22990*/  ISETP.GE.AND P2, PT, R11, RZ, PT ;  /* 0x000000ff0b00720c */ /* 0x000fe40003f46270 */
[----:B------:R-:W-:Y:S01]  /*229a0*/  LOP3.LUT R3, RZ, R10, RZ, 0x33, !PT ;  /* 0x0000000aff037212 */ /* 0x000fe200078e33ff */
[----:B-1----:R-:W1:Y:S02]  /*229b0*/  MUFU.RCP R8, R8 ;  /* 0x0000000800087308 */ /* 0x002e640000001000 */
[----:B-1----:R-:W-:Y:S08]  /*229c0*/  IADD3 R8, R8, 0xffffffe, RZ ;  /* 0x0ffffffe08087810 */ /* 0x002ff00007ffe0ff */
[----:B------:R-:W1:Y:S02]  /*229d0*/  F2I.FTZ.U32.TRUNC.NTZ R9, R8 ;  /* 0x0000000800097305 */ /* 0x000e64000021f000 */
[--C-:B-1----:R-:W-:Y:S02]  /*229e0*/  IMAD.MOV R12, RZ, RZ, -R9.reuse ;  /* 0x000000ffff0c7224 */ /* 0x102fe400078e0a09 */
[----:B------:R-:W-:Y:S02]  /*229f0*/  IMAD.MOV.U32 R8, RZ, RZ, RZ ;  /* 0x000000ffff087224 */ /* 0x000fe400078e00ff */
        /* <DEDUP_REMOVED lines=15> */
[----:B------:R-:W-:Y:S09]  /*22af0*/  ISETP.NE.AND P1, PT, R10, RZ, PT ;  /* 0x000000ff0a00720c */ /* 0x000ff20003f25270 */
[----:B------:R-:W-:Y:S02]  /*22b00*/  @P4 IADD3 R8, R8, 0x1, RZ ;  /* 0x0000000108084810 */ /* 0x000fe40007ffe0ff */
[----:B------:R-:W-:Y:S03]  /*22b10*/  @P5 IADD3 R9, R9, 0x1, RZ ;  /* 0x0000000109095810 */ /* 0x000fe60007ffe0ff */
[----:B------:R-:W-:Y:S02]  /*22b20*/  @!P0 IMAD.MOV R8, RZ, RZ, -R8 ;  /* 0x000000ffff088224 */ /* 0x000fe400078e0a08 */
[----:B------:R-:W-:Y:S03]  /*22b30*/  @!P2 IMAD.MOV R9, RZ, RZ, -R9 ;  /* 0x000000ffff09a224 */ /* 0x000fe600078e0a09 */
[C---:B------:R-:W-:Y:S02]  /*22b40*/  SEL R8, R3.reuse, R8, !P1 ;  /* 0x0000000803087207 */ /* 0x040fe40004800000 */
[----:B------:R-:W-:Y:S02]  /*22b50*/  SEL R9, R3, R9, !P1 ;  /* 0x0000000903097207 */ /* 0x000fe40004800000 */
[CC--:B------:R-:W-:Y:S02]  /*22b60*/  LEA R6, P1, R8.reuse, R248.reuse, 0x2 ;  /* 0x000000f808067211 */ /* 0x0c0fe400078210ff */
[C---:B------:R-:W-:Y:S02]  /*22b70*/  LEA R4, P0, R9.reuse, R248, 0x2 ;  /* 0x000000f809047211 */ /* 0x040fe400078010ff */
[-C--:B------:R-:W-:Y:S01]  /*22b80*/  LEA.HI.X.SX32 R7, R8, R249.reuse, 0x2, P1 ;  /* 0x000000f908077211 */ /* 0x080fe200008f16ff */
[C---:B------:R-:W-:Y:S01]  /*22b90*/  IMAD.IADD R8, R9.reuse, 0x1, -R8 ;  /* 0x0000000109087824 */ /* 0x040fe200078e0a08 */
[----:B------:R-:W-:Y:S03]  /*22ba0*/  LEA.HI.X.SX32 R5, R9, R249, 0x2, P0 ;  /* 0x000000f909057211 */ /* 0x000fe600000f16ff */
[----:B------:R-:W-:Y:S01]  /*22bb0*/  IMAD R10, R10, R8, -0x40 ;  /* 0xffffffc00a0a7424 */ /* 0x000fe200078e0208 */
[----:B------:R1:W4:Y:S04]  /*22bc0*/  LD.E R3, [R6.64] ;  /* 0x0000000406037980 */ /* 0x000328000c101900 */
[----:B------:R2:W4:Y:S01]  /*22bd0*/  LD.E R4, [R4.64] ;  /* 0x0000000404047980 */ /* 0x000522000c101900 */
[----:B-1----:R-:W-:Y:S01]  /*22be0*/  SHF.R.S32.HI R6, RZ, 0x1f, R10 ;  /* 0x0000001fff067819 */ /* 0x002fe2000001140a */
        /* <DEDUP_REMOVED lines=8> */
[----:B------:R-:W-:Y:S02]  /*22c70*/  IMAD R4, R14, R5, R4 ;  /* 0x000000050e047224 */ /* 0x000fe400078e0204 */
[----:B------:R-:W-:Y:S02]  /*22c80*/  IMAD.MOV.U32 R7, RZ, RZ, R10 ;  /* 0x000000ffff077224 */ /* 0x000fe400078e000a */
[----:B------:R-:W-:Y:S01]  /*22c90*/  IMAD.IADD R3, R11, 0x1, R4 ;  /* 0x000000010b037824 */ /* 0x000fe200078e0204 */
[----:B------:R-:W-:-:S05]  /*22ca0*/  BRA `(.L_x_2296) ;  /* 0x0000004000007947 */ /* 0x000fca0003800000 */
.L_x_2295:
[----:B------:R-:W-:Y:S02]  /*22cb0*/  ULDC.64 UR4, c[0x0][0x118] ;  /* 0x0000460000047ab9 */ /* 0x000fe40000000a00 */
[----:B------:R-:W2:Y:S02]  /*22cc0*/  LD.E R7, [R168.64+0x40] ;  /* 0x00004004a8077980 */ /* 0x000ea4000c101900 */
[----:B--2---:R-:W-:Y:S04]  /*22cd0*/  LEA R7, -R7, RZ, 0x6 ;  /* 0x000000ff07077211 */ /* 0x004fe800078e31ff */
[----:B------:R-:W-:Y:S02]  /*22ce0*/  SHF.R.S32.HI R3, RZ, 0x1f, R7 ;  /* 0x0000001fff037819 */ /* 0x000fe40000011407 */
.L_x_2296:
[----:B------:R-:W-:Y:S05]  /*22cf0*/  BSYNC B0 ;  /* 0x0000000000007941 */ /* 0x000fea0003800000 */
.L_x_2294:
[----:B------:R-:W-:Y:S01]  /*22d00*/  LOP3.LUT P6, RZ, R251, 0x1, RZ, 0xc0, !PT ;  /* 0x00000001fbff7812 */ /* 0x000fe200078cc0ff */
[----:B------:R-:W-:Y:S01]  /*22d10*/  ULDC.64 UR4, c[0x0][0x118] ;  /* 0x0000460000047ab9 */ /* 0x000fe20000000a00 */
[----:B------:R-:W-:Y:S01]  /*22d20*/  LEA R170, P0, R7, R185, 0x1 ;  /* 0x000000b907aa7211 */ /* 0x000fe200078008ff */
[----:B------:R-:W-:Y:S01]  /*22d30*/  BSSY B1, `(.L_x_2297) ;  /* 0x0000249000017945 */ /* 0x000fe20003800000 */
[----:B------:R-:W-:Y:S02]  /*22d40*/  LOP3.LUT P5, RZ, R251, 0x2, RZ, 0xc0, !PT ;  /* 0x00000002fbff7812 */ /* 0x000fe400078ac0ff */
[-C--:B------:R-:W-:Y:S02]  /*22d50*/  LEA.HI.X R171, R7, R184.reuse, R3, 0x1, P0 ;  /* 0x000000b807ab7211 */ /* 0x080fe400000f0c03 */
        /* <DEDUP_REMOVED lines=8> */
[--C-:B------:R-:W-:Y:S01]  /*22de0*/  IMAD.X R5, R3, 0x1, R236.reuse, P1 ;  /* 0x0000000103057824 */ /* 0x100fe200008e06ec */
[----:B------:R-:W-:Y:S01]  /*22df0*/  @!P6 STS.128 [R247+0x10000], RZ ;  /* 0x010000fff700e388 */ /* 0x000fe20000000c00 */
[CC--:B------:R-:W-:Y:S02]  /*22e00*/  @P6 LEA R16, P1, R6.reuse, R185.reuse, 0x1 ;  /* 0x000000b906106211 */ /* 0x0c0fe400078208ff */
[CC--:B------:R-:W-:Y:S02]  /*22e10*/  @P5 LEA R12, P0, R6.reuse, R185.reuse, 0x1 ;  /* 0x000000b9060c5211 */ /* 0x0c0fe400078008ff */
[----:B------:R-:W-:Y:S01]  /*22e20*/  @!PT LDS RZ, [RZ] ;  /* 0x00000000fffff984 */ /* 0x000fe20000000800 */
[----:B------:R-:W-:Y:S01]  /*22e30*/  @!PT LDS RZ, [RZ] ;  /* 0x00000000fffff984 */ /* 0x000fe20000000800 */
[----:B------:R-:W-:Y:S01]  /*22e40*/  @!PT LDS RZ, [RZ] ;  /* 0x00000000fffff984 */ /* 0x000fe20000000800 */
[----:B------:R1:W-:Y:S01]  /*22e50*/  @P5 LDGSTS.E.BYPASS.LTC128B.128 [R247+0x12000], [R170.64+0x80] ;  /* 0x12000080aaf75fae */ /* 0x0003e2000b901d44 */
[CCC-:B------:R-:W-:Y:S02]  /*22e60*/  @P6 LEA.HI.X R17, R6.reuse, R184.reuse, R5.reuse, 0x1, P1 ;  /* 0x000000b806116211 */ /* 0x1c0fe400008f0c05 */
[C-C-:B------:R-:W-:Y:S02]  /*22e70*/  @P5 LEA.HI.X R13, R6.reuse, R184, R5.reuse, 0x1, P0 ;  /* 0x000000b8060d5211 */ /* 0x140fe400000f0c05 */
[----:B------:R-:W-:Y:S01]  /*22e80*/  @!P5 STS.128 [R247+0x12000], RZ ;  /* 0x012000fff700d388 */ /* 0x000fe20000000c00 */
[----:B------:R-:W-:Y:S02]  /*22e90*/  IADD3.X R3, R5, R236, RZ, P2, !PT ;  /* 0x000000ec05037210 */ /* 0x000fe400017fe4ff */
[CC--:B------:R-:W-:Y:S02]  /*22ea0*/  @P4 LEA R10, P2, R6.reuse, R185.reuse, 0x1 ;  /* 0x000000b9060a4211 */ /* 0x0c0fe400078408ff */
[----:B------:R-:W-:Y:S01]  /*22eb0*/  @!PT LDS RZ, [RZ] ;  /* 0x00000000fffff984 */ /* 0x000fe20000000800 */
[----:B------:R-:W-:Y:S01]  /*22ec0*/  @!PT LDS RZ, [RZ] ;  /* 0x00000000fffff984 */ /* 0x000fe20000000800 */
[----:B------:R-:W-:Y:S01]  /*22ed0*/  @!PT LDS RZ, [RZ] ;  /* 0x00000000fffff984 */ /* 0x000fe20000000800 */
[----:B------:R1:W-:Y:S01]  /*22ee0*/  @P4 LDGSTS.E.BYPASS.LTC128B.128 [R247+0x14000], [R170.64+0x100] ;  /* 0x14000100aaf74fae */ /* 0x0003e2000b901d44 */
[CC--:B------:R-:W-:Y:S02]  /*22ef0*/  @P3 LEA R8, P1, R6.reuse, R185.reuse, 0x1 ;  /* 0x000000b906083211 */ /* 0x0c0fe400078208ff */
[CCC-:B------:R-:W-:Y:S02]  /*22f00*/  @P4 LEA.HI.X R11, R6.reuse, R184.reuse, R5.reuse, 0x1, P2 ;  /* 0x000000b8060b4211 */ /* 0x1c0fe400010f0c05 */
[----:B------:R-:W-:Y:S01]  /*22f10*/  @!P4 STS.128 [R247+0x14000], RZ ;  /* 0x014000fff700c388 */ /* 0x000fe20000000c00 */
[-C--:B------:R-:W-:Y:S02]  /*22f20*/  @P3 LEA.HI.X R9, R6, R184.reuse, R5, 0x1, P1 ;  /* 0x000000b806093211 */ /* 0x080fe400008f0c05 */
        /* <DEDUP_REMOVED lines=8> */
[CCC-:B------:R-:W-:Y:S02]  /*22fb0*/  @P5 LEA.HI.X R21, R4.reuse, R184.reuse, R3.reuse, 0x1, P2 ;  /* 0x000000b804155211 */ /* 0x1c0fe400010f0c03 */
[CC--:B------:R-:W-:Y:S02]  /*22fc0*/  @P4 LEA R18, P1, R4.reuse, R185.reuse, 0x1 ;  /* 0x000000b904124211 */ /* 0x0c0fe400078208ff */
[----:B------:R-:W-:Y:S01]  /*22fd0*/  @!PT LDS RZ, [RZ] ;  /* 0x00000000fffff984 */ /* 0x000fe20000000800 */
[----:B------:R-:W-:Y:S01]  /*22fe0*/  @!PT LDS RZ, [RZ] ;  /* 0x00000000fffff984 */ /* 0x000fe20000000800 */
[----:B------:R-:W-:Y:S01]  /*22ff0*/  @!PT LDS RZ, [RZ] ;  /* 0x00000000fffff984 */ /* 0x000fe20000000800 */
[----:B------:R2:W-:Y:S01]  /*23000*/  @P6 LDGSTS.E.BYPASS.LTC128B.128 [R247+0x10800], [R16.64] ;  /* 0x1080000010f76fae */ /* 0x0005e2000b901d44 */
[C---:B------:R-:W-:Y:S02]  /*23010*/  @P3 LEA R6, P0, R4.reuse, R185, 0x1 ;  /* 0x000000b904063211 */ /* 0x040fe400078008ff */
[CCC-:B------:R-:W-:Y:S02]  /*23020*/  @P4 LEA.HI.X R19, R4.reuse, R184.reuse, R3.reuse, 0x1, P1 ;  /* 0x000000b804134211 */ /* 0x1c0fe400008f0c03 */
[----:B------:R-:W-:Y:S01]  /*23030*/  @!P6 STS.128 [R247+0x10800], RZ ;  /* 0x010800fff700e388 */ /* 0x000fe20000000c00 */
[CC--:B------:R-:W-:Y:S02]  /*23040*/  @P3 LEA.HI.X R7, R4.reuse, R184.reuse, R3, 0x1, P0 ;  /* 0x000000b804073211 */ /* 0x0c0fe400000f0c03 */
[----:B------:R-:W-:Y:S02]  /*23050*/  IADD3 R5, P2, R4, R235, RZ ;  /* 0x000000eb04057210 */ /* 0x000fe40007f5e0ff */
[----:B------:R-:W-:Y:S01]  /*23060*/  @!PT LDS RZ, [RZ] ;  /* 0x00000000fffff984 */ /* 0x000fe20000000800 */
[----:B------:R-:W-:Y:S01]  /*23070*/  @!PT LDS RZ, [RZ] ;  /* 0x00000000fffff984 */ /* 0x000fe20000000800 */
[----:B------:R-:W-:Y:S01]  /*23080*/  @!PT LDS RZ, [RZ] ;  /* 0x00000000fffff984 */ /* 0x000fe20000000800 */
[----:B------:R3:W-:Y:S02]  /*23090*/  @P5 LDGSTS.E.BYPASS.LTC128B.128 [R247+0x12800], [R12.64+0x80] ;  /* 0x128000800cf75fae */ /* 0x0007e4000b901d44 */
[-C--:B------:R-:W-:Y:S01]  /*230a0*/  @P6 LEA R26, P0, R5, R185.reuse, 0x1 ;  /* 0x000000b9051a6211 */ /* 0x080fe200078008ff */
[----:B------:R-:W-:Y:S01]  /*230b0*/  IMAD.X R3, R3, 0x1, R236, P2 ;  /* 0x0000000103037824 */ /* 0x000fe200010e06ec */
[CC--:B------:R-:W-:Y:S01]  /*230c0*/  @P5 LEA R24, P2, R5.reuse, R185.reuse, 0x1 ;  /* 0x000000b905185211 */ /* 0x0c0fe200078408ff */
[----:B------:R-:W-:Y:S01]  /*230d0*/  @!P5 STS.128 [R247+0x12800], RZ ;  /* 0x012800fff700d388 */ /* 0x000fe20000000c00 */
[CC--:B------:R-:W-:Y:S02]  /*230e0*/  @P4 LEA R22, P1, R5.reuse, R185.reuse, 0x1 ;  /* 0x000000b905164211 */ /* 0x0c0fe400078208ff */
[CCC-:B------:R-:W-:Y:S02]  /*230f0*/  @P6 LEA.HI.X R27, R5.reuse, R184.reuse, R3.reuse, 0x1, P0 ;  /* 0x000000b8051b6211 */ /* 0x1c0fe400000f0c03 */
[----:B------:R-:W-:Y:S01]  /*23100*/  @!PT LDS RZ, [RZ] ;  /* 0x00000000fffff984 */ /* 0x000fe20000000800 */
[----:B------:R-:W-:Y:S01]  /*23110*/  @!PT LDS RZ, [RZ] ;  /* 0x00000000fffff984 */ /* 0x000fe20000000800 */
[----:B------:R-:W-:Y:S01]  /*23120*/  @!PT LDS RZ, [RZ] ;  /* 0x00000000fffff984 */ /* 0x000fe20000000800 */
[----:B------:R4:W-:Y:S01]  /*23130*/  @P4 LDGSTS.E.BYPASS.LTC128B.128 [R247+0x14800], [R10.64+0x100] ;  /* 0x148001000af74fae */ /* 0x0009e2000b901d44 */
[CCC-:B------:R-:W-:Y:S02]  /*23140*/  @P5 LEA.HI.X R25, R5.reuse, R184.reuse, R3.reuse, 0x1, P2 ;  /* 0x000000b805195211 */ /* 0x1c0fe400010f0c03 */
[CCC-:B------:R-:W-:Y:S02]  /*23150*/  @P4 LEA.HI.X R23, R5.reuse, R184.reuse, R3.reuse, 0x1, P1 ;  /* 0x000000b805174211 */ /* 0x1c0fe400008f0c03 */
[----:B------:R-:W-:Y:S01]  /*23160*/  @!P4 STS.128 [R247+0x14800], RZ ;  /* 0x014800fff700c388 */ /* 0x000fe20000000c00 */
[C---:B------:R-:W-:Y:S04]  /*23170*/  @P3 LEA R4, P0, R5.reuse, R185, 0x1 ;  /* 0x000000b905043211 */ /* 0x040fe800078008ff */
[----:B------:R-:W-:Y:S01]  /*23180*/  @!PT LDS RZ, [RZ] ;  /* 0x00000000fffff984 */ /* 0x000fe20000000800 */
[----:B------:R-:W-:Y:S01]  /*23190*/  @!PT LDS RZ, [RZ] ;  /* 0x00000000fffff984 */ /* 0x000fe20000000800 */
[----:B------:R-:W-:Y:S01]  /*231a0*/  @!PT LDS RZ, [RZ] ;  /* 0x00000000fffff984 */ /* 0x000fe20000000800 */
[----:B------:R4:W-:Y:S01]  /*231b0*/  @P3 LDGSTS.E.BYPASS.LTC128B.128 [R247+0x16800], [R8.64+0x180] ;  /* 0x1680018008f73fae */ /* 0x0009e2000b901d44 */
[----:B------:R-:W-:Y:S02]  /*231c0*/  @P3 LEA.HI.X R5, R5, R184, R3, 0x1, P0 ;  /* 0x000000b805053211 */ /* 0x000fe400000f0c03 */
[----:B------:R-:W-:Y:S02]  /*231d0*/  ISETP.GT.AND P0, PT, R250, R239, PT ;  /* 0x000000effa00720c */ /* 0x000fe40003f04270 */
        /* <DEDUP_REMOVED lines=42> */
[----:B----4-:R-:W3:Y:S05]  /*23480*/  LDSM.16.M88.4 R8, [R229+0x8000] ;  /* 0x00800000e508783b */ /* 0x010eea0000000200 */
[----:B--2---:R-:W2:Y:S05]  /*23490*/  LDSM.16.M88.4 R16, [R229+0x8800] ;  /* 0x00880000e510783b */ /* 0x004eaa0000000200 */
[----:B-1----:R-:W5:Y:S05]  /*234a0*/  LDSM.16.M88.4 R24, [R229+0x9000] ;  /* 0x00900000e518783b */ /* 0x002f6a0000000200 */
[----:B------:R-:W0:Y:S05]  /*234b0*/  LDGDEPBAR ;  /* 0x00000000000079af */ /* 0x000e2a0000000000 */
[----:B------:R-:W1:Y:S05]  /*234c0*/  LDSM.16.M88.4 R164, [R229+0x9800] ;  /* 0x00980000e5a4783b */ /* 0x000e6a0000000200 */
[----:B------:R-:W-:Y:S05]  /*234d0*/  LDSM.16.M88.4 R172, [R228] ;  /* 0x00000000e4ac783b */ /* 0x000fea0000000200 */
[----:B------:R-:W4:Y:S05]  /*234e0*/  LDSM.16.M88.4 R176, [R227] ;  /* 0x00000000e3b0783b */ /* 0x000f2a0000000200 */
[----:B------:R-:W1:Y:S01]  /*234f0*/  LDSM.16.M88.4 R180, [R223] ;  /* 0x00000000dfb4783b */ /* 0x000e620000000200 */
[C---:B---3--:R-:W-:Y:S04]  /*23500*/  HMMA.16816.F32.BF16 R4, R32.reuse, R8, RZ ;  /* 0x000000082004723c */ /* 0x048fe800000418ff */
[----:B------:R-:W3:Y:S05]  /*23510*/  LDSM.16.M88.4 R184, [R222] ;  /* 0x00000000deb8783b */ /* 0x000eea0000000200 */
[----:B------:R-:W1:Y:S01]  /*23520*/  LDSM.16.M88.4 R188, [R221] ;  /* 0x00000000ddbc783b */ /* 0x000e620000000200 */
[C---:B------:R-:W-:Y:S04]  /*23530*/  HMMA.16816.F32.BF16 R8, R32.reuse, R10, RZ ;  /* 0x0000000a2008723c */ /* 0x040fe800000418ff */
[----:B------:R-:W-:Y:S04]  /*23540*/  LDSM.16.M88.4 R192, [R226] ;  /* 0x00000000e2c0783b */ /* 0x000fe80000000200 */
[C---:B--2---:R-:W-:Y:S01]  /*23550*/  HMMA.16816.F32.BF16 R12, R32.reuse, R16, RZ ;  /* 0x00000010200c723c */ /* 0x044fe200000418ff */
[----:B------:R-:W2:Y:S05]  /*23560*/  LDSM.16.M88.4 R196, [R224+0x8000] ;  /* 0x00800000e0c4783b */ /* 0x000eaa0000000200 */
[----:B------:R-:W2:Y:S02]  /*23570*/  LDSM.16.M88.4 R200, [R224+0x8800] ;  /* 0x00880000e0c8783b */ /* 0x000ea40000000200 */
[C---:B------:R-:W-:Y:S03]  /*23580*/  HMMA.16816.F32.BF16 R16, R32.reuse, R18, RZ ;  /* 0x000000122010723c */ /* 0x040fe600000418ff */
[----:B------:R-:W-:Y:S05]  /*23590*/  LDSM.16.M88.4 R204, [R220+0x800] ;  /* 0x00080000dccc783b */ /* 0x000fea0000000200 */
[C---:B-----5:R-:W-:Y:S01]  /*235a0*/  HMMA.16816.F32.BF16 R20, R32.reuse, R24, RZ ;  /* 0x000000182014723c */ /* 0x060fe200000418ff */
[----:B------:R-:W5:Y:S07]  /*235b0*/  LD.E R3, [R168.64+0x18c] ;  /* 0x00018c04a8037980 */ /* 0x000f6e000c101900 */
[C---:B------:R-:W-:Y:S08]  /*235c0*/  HMMA.16816.F32.BF16 R24, R32.reuse, R26, RZ ;  /* 0x0000001a2018723c */ /* 0x040ff000000418ff */
[C---:B-1----:R-:W-:Y:S08]  /*235d0*/  HMMA.16816.F32.BF16 R28, R32.reuse, R164, RZ ;  /* 0x000000a4201c723c */ /* 0x042ff000000418ff */
[----:B------:R-:W-:Y:S01]  /*235e0*/  HMMA.16816.F32.BF16 R32, R32, R166, RZ ;  /* 0x000000a62020723c */ /* 0x000fe200000418ff */
[----:B------:R-:W1:Y:S07]  /*235f0*/  LDSM.16.M88.4 R164, [R224+0x9000] ;  /* 0x00900000e0a4783b */ /* 0x000e6e0000000200 */
[C---:B----4-:R-:W-:Y:S08]  /*23600*/  HMMA.16816.F32.BF16 R4, R172.reuse, R176, R4 ;  /* 0x000000b0ac04723c */ /* 0x050ff00000041804 */
[C---:B------:R-:W-:Y:S01]  /*23610*/  HMMA.16816.F32.BF16 R8, R172.reuse, R178, R8 ;  /* 0x000000b2ac08723c */ /* 0x040fe20000041808 */
[----:B------:R-:W4:Y:S07]  /*23620*/  LDSM.16.M88.4 R176, [R224+0x9800] ;  /* 0x00980000e0b0783b */ /* 0x000f2e0000000200 */
[C---:B------:R-:W-:Y:S08]  /*23630*/  HMMA.16816.F32.BF16 R12, R172.reuse, R180, R12 ;  /* 0x000000b4ac0c723c */ /* 0x040ff0000004180c */
[C---:B------:R-:W-:Y:S01]  /*23640*/  HMMA.16816.F32.BF16 R16, R172.reuse, R182, R16 ;  /* 0x000000b6ac10723c */ /* 0x040fe20000041810 */
[----:B------:R-:W-:Y:S07]  /*23650*/  LDSM.16.M88.4 R180, [R225] ;  /* 0x00000000e1b4783b */ /* 0x000fee0000000200 */
[C---:B---3--:R-:W-:Y:S08]  /*23660*/  HMMA.16816.F32.BF16 R20, R172.reuse, R184, R20 ;  /* 0x000000b8ac14723c */ /* 0x048ff00000041814 */
[C---:B------:R-:W-:Y:S01]  /*23670*/  HMMA.16816.F32.BF16 R24, R172.reuse, R186, R24 ;  /* 0x000000baac18723c */ /* 0x040fe20000041818 */
[----:B------:R-:W3:Y:S07]  /*23680*/  LDSM.16.M88.4 R184, [R220] ;  /* 0x00000000dcb8783b */ /* 0x000eee0000000200 */
[C---:B------:R-:W-:Y:S08]  /*23690*/  HMMA.16816.F32.BF16 R28, R172.reuse, R188, R28 ;  /* 0x000000bcac1c723c */ /* 0x040ff0000004181c */
[----:B------:R-:W-:Y:S01]  /*236a0*/  HMMA.16816.F32.BF16 R32, R172, R190, R32 ;  /* 0x000000beac20723c */ /* 0x000fe20000041820 */
[----:B------:R-:W3:Y:S05]  /*236b0*/  LDSM.16.M88.4 R172, [R220+0x1000] ;  /* 0x00100000dcac783b */ /* 0x000eea0000000200 */
[----:B------:R-:W3:Y:S02]  /*236c0*/  LDSM.16.M88.4 R188, [R220+0x1800] ;  /* 0x00180000dcbc783b */ /* 0x000ee40000000200 */
[C---:B--2---:R-:W-:Y:S08]  /*236d0*/  HMMA.16816.F32.BF16 R4, R192.reuse, R196, R4 ;  /* 0x000000c4c004723c */ /* 0x044ff00000041804 */
[C---:B------:R-:W-:Y:S01]  /*236e0*/  HMMA.16816.F32.BF16 R8, R192.reuse, R198, R8 ;  /* 0x000000c6c008723c */ /* 0x040fe20000041808 */
[----:B------:R-:W-:Y:S07]  /*236f0*/  LDSM.16.M88.4 R196, [R230+0x2000] ;  /* 0x00200000e6c4783b */ /* 0x000fee0000000200 */
[C---:B------:R-:W-:Y:S08]  /*23700*/  HMMA.16816.F32.BF16 R12, R192.reuse, R200, R12 ;  /* 0x000000c8c00c723c */ /* 0x040ff0000004180c */
[C---:B------:R-:W-:Y:S01]  /*23710*/  HMMA.16816.F32.BF16 R16, R192.reuse, R202, R16 ;  /* 0x000000cac010723c */ /* 0x040fe20000041810 */
[----:B------:R-:W2:Y:S07]  /*23720*/  LDSM.16.M88.4 R200, [R229+0xa000] ;  /* 0x00a00000e5c8783b */ /* 0x000eae0000000200 */
[C---:B-1----:R-:W-:Y:S08]  /*23730*/  HMMA.16816.F32.BF16 R20, R192.reuse, R164, R20 ;  /* 0x000000a4c014723c */ /* 0x042ff00000041814 */
[C---:B------:R-:W-:Y:S01]  /*23740*/  HMMA.16816.F32.BF16 R24, R192.reuse, R166, R24 ;  /* 0x000000a6c018723c */ /* 0x040fe20000041818 */
[----:B------:R-:W1:Y:S07]  /*23750*/  LDSM.16.M88.4 R164, [R229+0xa800] ;  /* 0x00a80000e5a4783b */ /* 0x000e6e0000000200 */
[C---:B----4-:R-:W-:Y:S08]  /*23760*/  HMMA.16816.F32.BF16 R28, R192.reuse, R176, R28 ;  /* 0x000000b0c01c723c */ /* 0x050ff0000004181c */
[----:B------:R-:W-:Y:S01]  /*23770*/  HMMA.16816.F32.BF16 R32, R192, R178, R32 ;  /* 0x000000b2c020723c */ /* 0x000fe20000041820 */
[----:B------:R-:W4:Y:S05]  /*23780*/  LDSM.16.M88.4 R176, [R229+0xb000] ;  /* 0x00b00000e5b0783b */ /* 0x000f2a0000000200 */
[----:B------:R-:W-:Y:S02]  /*23790*/  LDSM.16.M88.4 R192, [R228+0x2000] ;  /* 0x00200000e4c0783b */ /* 0x000fe40000000200 */
[C---:B---3--:R-:W-:Y:S08]  /*237a0*/  HMMA.16816.F32.BF16 R4, R180.reuse, R184, R4 ;  /* 0x000000b8b404723c */ /* 0x048ff00000041804 */
[C---:B------:R-:W-:Y:S01]  /*237b0*/  HMMA.16816.F32.BF16 R8, R180.reuse, R186, R8 ;  /* 0x000000bab408723c */ /* 0x040fe20000041808 */
[----:B------:R-:W3:Y:S07]  /*237c0*/  LDSM.16.M88.4 R184, [R229+0xb800] ;  /* 0x00b80000e5b8783b */ /* 0x000eee0000000200 */
[C---:B------:R-:W-:Y:S08]  /*237d0*/  HMMA.16816.F32.BF16 R12, R180.reuse, R204, R12 ;  /* 0x000000ccb40c723c */ /* 0x040ff0000004180c */
[C---:B------:R-:W-:Y:S01]  /*237e0*/  HMMA.16816.F32.BF16 R16, R180.reuse, R206, R16 ;  /* 0x000000ceb410723c */ /* 0x040fe20000041810 */
[----:B------:R-:W1:Y:S07]  /*237f0*/  LDSM.16.M88.4 R204, [R219] ;  /* 0x00000000dbcc783b */ /* 0x000e6e0000000200 */
[C---:B------:R-:W-:Y:S08]  /*23800*/  HMMA.16816.F32.BF16 R20, R180.reuse, R172, R20 ;  /* 0x000000acb414723c */ /* 0x040ff00000041814 */
[C---:B------:R-:W-:Y:S01]  /*23810*/  HMMA.16816.F32.BF16 R24, R180.reuse, R174, R24 ;  /* 0x000000aeb418723c */ /* 0x040fe20000041818 */
[----:B------:R-:W3:Y:S07]  /*23820*/  LDSM.16.M88.4 R172, [R218] ;  /* 0x00000000daac783b */ /* 0x000eee0000000200 */
[C---:B------:R-:W-:Y:S08]  /*23830*/  HMMA.16816.F32.BF16 R28, R180.reuse, R188, R28 ;  /* 0x000000bcb41c723c */ /* 0x040ff0000004181c */
[----:B------:R-:W-:Y:S01]  /*23840*/  HMMA.16816.F32.BF16 R32, R180, R190, R32 ;  /* 0x000000beb420723c */ /* 0x000fe20000041820 */
[----:B------:R-:W3:Y:S05]  /*23850*/  LDSM.16.M88.4 R180, [R217] ;  /* 0x00000000d9b4783b */ /* 0x000eea0000000200 */
[----:B------:R-:W3:Y:S02]  /*23860*/  LDSM.16.M88.4 R188, [R216] ;  /* 0x00000000d8bc783b */ /* 0x000ee40000000200 */
[C---:B--2---:R-:W-:Y:S08]  /*23870*/  HMMA.16816.F32.BF16 R4, R196.reuse, R200, R4 ;  /* 0x000000c8c404723c */ /* 0x044ff00000041804 */
[C---:B------:R-:W-:Y:S01]  /*23880*/  HMMA.16816.F32.BF16 R8, R196.reuse, R202, R8 ;  /* 0x000000cac408723c */ /* 0x040fe20000041808 */
[----:B------:R-:W-:Y:S07]  /*23890*/  LDSM.16.M88.4 R200, [R224+0xb800] ;  /* 0x00b80000e0c8783b */ /* 0x000fee0000000200 */
[C---:B-1----:R-:W-:Y:S08]  /*238a0*/  HMMA.16816.F32.BF16 R12, R196.reuse, R164, R12 ;  /* 0x000000a4c40c723c */ /* 0x042ff0000004180c */
[C---:B------:R-:W-:Y:S01]  /*238b0*/  HMMA.16816.F32.BF16 R16, R196.reuse, R166, R16 ;  /* 0x000000a6c410723c */ /* 0x040fe20000041810 */
[----:B------:R-:W-:Y:S07]  /*238c0*/  LDSM.16.M88.4 R164, [R226+0x2000] ;  /* 0x00200000e2a4783b */ /* 0x000fee0000000200 */
[C---:B----4-:R-:W-:Y:S08]  /*238d0*/  HMMA.16816.F32.BF16 R20, R196.reuse, R176, R20 ;  /* 0x000000b0c414723c */ /* 0x050ff00000041814 */
[C---:B------:R-:W-:Y:S01]  /*238e0*/  HMMA.16816.F32.BF16 R24, R196.reuse, R178, R24 ;  /* 0x000000b2c418723c */ /* 0x040fe20000041818 */
[----:B------:R-:W1:Y:S07]  /*238f0*/  LDSM.16.M88.4 R176, [R224+0xa000] ;  /* 0x00a00000e0b0783b */ /* 0x000e6e0000000200 */
[C---:B---3--:R-:W-:Y:S08]  /*23900*/  HMMA.16816.F32.BF16 R28, R196.reuse, R184, R28 ;  /* 0x000000b8c41c723c */ /* 0x048ff0000004181c */
[----:B------:R-:W-:Y:S01]  /*23910*/  HMMA.16816.F32.BF16 R32, R196, R186, R32 ;  /* 0x000000bac420723c */ /* 0x000fe20000041820 */
[----:B------:R-:W2:Y:S05]  /*23920*/  LDSM.16.M88.4 R184, [R224+0xa800] ;  /* 0x00a80000e0b8783b */ /* 0x000eaa0000000200 */
[----:B------:R-:W3:Y:S02]  /*23930*/  LDSM.16.M88.4 R196, [R224+0xb000] ;  /* 0x00b00000e0c4783b */ /* 0x000ee40000000200 */
[C---:B------:R-:W-:Y:S08]  /*23940*/  HMMA.16816.F32.BF16 R4, R192.reuse, R204, R4 ;  /* 0x000000ccc004723c */ /* 0x040ff00000041804 */
[C---:B------:R-:W-:Y:S08]  /*23950*/  HMMA.16816.F32.BF16 R8, R192.reuse, R206, R8 ;  /* 0x000000cec008723c */ /* 0x040ff00000041808 */
[C---:B------:R-:W-:Y:S08]  /*23960*/  HMMA.16816.F32.BF16 R12, R192.reuse, R172, R12 ;  /* 0x000000acc00c723c */ /* 0x040ff0000004180c */
[C---:B------:R-:W-:Y:S01]  /*23970*/  HMMA.16816.F32.BF16 R16, R192.reuse, R174, R16 ;  /* 0x000000aec010723c */ /* 0x040fe20000041810 */
[----:B------:R-:W-:Y:S07]  /*23980*/  LDSM.16.M88.4 R172, [R225+0x2000] ;  /* 0x00200000e1ac783b */ /* 0x000fee0000000200 */
[C---:B------:R-:W-:Y:S08]  /*23990*/  HMMA.16816.F32.BF16 R20, R192.reuse, R180, R20 ;  /* 0x000000b4c014723c */ /* 0x040ff00000041814 */
[C---:B------:R-:W-:Y:S01]  /*239a0*/  HMMA.16816.F32.BF16 R24, R192.reuse, R182, R24 ;  /* 0x000000b6c018723c */ /* 0x040fe20000041818 */
[----:B------:R-:W4:Y:S07]  /*239b0*/  LDSM.16.M88.4 R180, [R220+0x2000] ;  /* 0x00200000dcb4783b */ /* 0x000f2e0000000200 */
        /* <DEDUP_REMOVED lines=17> */
[C---:B----4-:R-:W-:Y:S08]  /*23ad0*/  HMMA.16816.F32.BF16 R4, R172.reuse, R180, R4 ;  /* 0x000000b4ac04723c */ /* 0x050ff00000041804 */
[C---:B------:R-:W-:Y:S01]  /*23ae0*/  HMMA.16816.F32.BF16 R8, R172.reuse, R182, R8 ;  /* 0x000000b6ac08723c */ /* 0x040fe20000041808 */
[----:B------:R-:W4:Y:S07]  /*23af0*/  LDSM.16.M88.4 R180, [R229+0xd800] ;  /* 0x00d80000e5b4783b */ /* 0x000f2e0000000200 */
[C---:B------:R-:W-:Y:S08]  /*23b00*/  HMMA.16816.F32.BF16 R12, R172.reuse, R188, R12 ;  /* 0x000000bcac0c723c */ /* 0x040ff0000004180c */
        /* <DEDUP_REMOVED lines=18> */
[C---:B----4-:R-:W-:Y:S08]  /*23c30*/  HMMA.16816.F32.BF16 R28, R184.reuse, R180, R28 ;  /* 0x000000b4b81c723c */ /* 0x050ff0000004181c */
[----:B------:R-:W-:Y:S01]  /*23c40*/  HMMA.16816.F32.BF16 R32, R184, R182, R32 ;  /* 0x000000b6b820723c */ /* 0x000fe20000041820 */
[----:B------:R-:W3:Y:S05]  /*23c50*/  LDSM.16.M88.4 R180, [R224+0xc800] ;  /* 0x00c80000e0b4783b */ /* 0x000eea0000000200 */
[----:B------:R-:W4:Y:S02]  /*23c60*/  LDSM.16.M88.4 R184, [R224+0xd000] ;  /* 0x00d00000e0b8783b */ /* 0x000f240000000200 */
[C---:B------:R-:W-:Y:S08]  /*23c70*/  HMMA.16816.F32.BF16 R4, R188.reuse, R192, R4 ;  /* 0x000000c0bc04723c */ /* 0x040ff00000041804 */
        /* <DEDUP_REMOVED lines=18> */
[C---:B----4-:R-:W-:Y:S08]  /*23da0*/  HMMA.16816.F32.BF16 R20, R196.reuse, R184, R20 ;  /* 0x000000b8c414723c */ /* 0x050ff00000041814 */
[C---:B------:R-:W-:Y:S01]  /*23db0*/  HMMA.16816.F32.BF16 R24, R196.reuse, R186, R24 ;  /* 0x000000bac418723c */ /* 0x040fe20000041818 */
[----:B------:R-:W3:Y:S07]  /*23dc0*/  LDSM.16.M88.4 R184, [R229+0xe000] ;  /* 0x00e00000e5b8783b */ /* 0x000eee0000000200 */
[C---:B------:R-:W-:Y:S08]  /*23dd0*/  HMMA.16816.F32.BF16 R28, R196.reuse, R192, R28 ;  /* 0x000000c0c41c723c */ /* 0x040ff0000004181c */
[----:B------:R-:W-:Y:S01]  /*23de0*/  HMMA.16816.F32.BF16 R32, R196, R194, R32 ;  /* 0x000000c2c420723c */ /* 0x000fe20000041820 */
[----:B------:R-:W4:Y:S05]  /*23df0*/  LDSM.16.M88.4 R192, [R229+0xe800] ;  /* 0x00e80000e5c0783b */ /* 0x000f2a0000000200 */
[----:B------:R-:W2:Y:S02]  /*23e00*/  LDSM.16.M88.4 R196, [R229+0xf000] ;  /* 0x00f00000e5c4783b */ /* 0x000ea40000000200 */
        /* <DEDUP_REMOVED lines=19> */
[C---:B------:R-:W-:Y:S08]  /*23f40*/  HMMA.16816.F32.BF16 R20, R180.reuse, R196, R20 ;  /* 0x000000c4b414723c */ /* 0x040ff00000041814 */
        /* <DEDUP_REMOVED lines=15> */
[C---:B---3--:R-:W-:Y:S07]  /*24040*/  HMMA.16816.F32.BF16 R28, R176.reuse, R184, R28 ;  /* 0x000000b8b01c723c */ /* 0x048fee000004181c */
[----:B------:R-:W-:Y:S01]  /*24050*/  MOV R185, R170 ;  /* 0x000000aa00b97202 */ /* 0x000fe20000000f00 */
[----:B------:R-:W-:Y:S04]  /*24060*/  HMMA.16816.F32.BF16 R32, R176, R186, R32 ;  /* 0x000000bab020723c */ /* 0x000fe80000041820 */
[----:B------:R-:W-:Y:S04]  /*24070*/  IMAD.MOV.U32 R184, RZ, RZ, R171 ;  /* 0x000000ffffb87224 */ /* 0x000fe800078e00ab */
        /* <DEDUP_REMOVED lines=12> */
[-C--:B-----5:R-:W-:Y:S01]  /*24140*/  FMUL.FTZ R4, R4, R3.reuse ;  /* 0x0000000304047220 */ /* 0x0a0fe20000410000 */
[C---:B------:R-:W-:Y:S03]  /*24150*/  HMMA.16816.F32.BF16 R16, R188.reuse, R166, R16 ;  /* 0x000000a6bc10723c */ /* 0x040fe60000041810 */
[----:B------:R-:W1:Y:S01]  /*24160*/  MUFU.TANH R192, R4 ;  /* 0x0000000400c07308 */ /* 0x000e620000002400 */
[-C--:B------:R-:W-:Y:S02]  /*24170*/  FMUL.FTZ R5, R5, R3.reuse ;  /* 0x0000000305057220 */ /* 0x080fe40000410000 */
[-C--:B------:R-:W-:Y:S02]  /*24180*/  FMUL.FTZ R6, R6, R3.reuse ;  /* 0x0000000306067220 */ /* 0x080fe40000410000 */
[-C--:B------:R-:W-:Y:S04]  /*24190*/  FMUL.FTZ R7, R7, R3.reuse ;  /* 0x0000000307077220 */ /* 0x080fe80000410000 */
[-C--:B------:R-:W-:Y:S01]  /*241a0*/  FMUL.FTZ R8, R8, R3.reuse ;  /* 0x0000000308087220 */ /* 0x080fe20000410000 */
[----:B------:R-:W2:Y:S01]  /*241b0*/  MUFU.TANH R173, R5 ;  /* 0x0000000500ad7308 */ /* 0x000ea20000002400 */
[-C--:B------:R-:W-:Y:S02]  /*241c0*/  FMUL.FTZ R9, R9, R3.reuse ;  /* 0x0000000309097220 */ /* 0x080fe40000410000 */
[-C--:B------:R-:W-:Y:S02]  /*241d0*/  FMUL.FTZ R10, R10, R3.reuse ;  /* 0x000000030a0a7220 */ /* 0x080fe40000410000 */
[-C--:B------:R-:W-:Y:S02]  /*241e0*/  FMUL.FTZ R11, R11, R3.reuse ;  /* 0x000000030b0b7220 */ /* 0x080fe40000410000 */
[-C--:B------:R-:W-:Y:S02]  /*241f0*/  FMUL.FTZ R12, R12, R3.reuse ;  /* 0x000000030c0c7220 */ /* 0x080fe40000410000 */
[-C--:B------:R-:W-:Y:S01]  /*24200*/  FMUL.FTZ R13, R13, R3.reuse ;  /* 0x000000030d0d7220 */ /* 0x080fe20000410000 */
[----:B------:R-:W3:Y:S01]  /*24210*/  MUFU.TANH R206, R6 ;  /* 0x0000000600ce7308 */ /* 0x000ee20000002400 */
        /* <DEDUP_REMOVED lines=9> */
[----:B----4-:R-:W4:Y:S09]  /*242b0*/  LDSM.16.M88.4 R4, [R220+0x7000] ;  /* 0x00700000dc04783b */ /* 0x010f320000000200 */
[----:B------:R-:W1:Y:S10]  /*242c0*/  MUFU.TANH R176, R10 ;  /* 0x0000000a00b07308 */ /* 0x000e740000002400 */
[----:B------:R5:W1:Y:S10]  /*242d0*/  MUFU.TANH R207, R11 ;  /* 0x0000000b00cf7308 */ /* 0x000a740000002400 */
[----:B------:R1:W1:Y:S10]  /*242e0*/  MUFU.TANH R194, R12 ;  /* 0x0000000c00c27308 */ /* 0x0002740000002400 */
[----:B------:R1:W1:Y:S01]  /*242f0*/  MUFU.TANH R195, R13 ;  /* 0x0000000d00c37308 */ /* 0x0002620000002400 */
[----:B-----5:R-:W5:Y:S01]  /*24300*/  LDSM.16.M88.4 R8, [R220+0x7800] ;  /* 0x00780000dc08783b */ /* 0x020f620000000200 */
[----:B------:R-:W-:Y:S08]  /*24310*/  DEPBAR.LE SB0, 0x0 ;  /* 0x000080000000791a */ /* 0x000ff00000000000 */
[----:B------:R1:W1:Y:S01]  /*24320*/  MUFU.TANH R196, R14 ;  /* 0x0000000e00c47308 */ /* 0x0002620000002400 */
[----:B------:R-:W-:Y:S01]  /*24330*/  BAR.SYNC.DEFER_BLOCKING 0x0 ;  /* 0x0000000000007b1d */ /* 0x000fe20000010000 */
[C---:B----4-:R-:W-:Y:S08]  /*24340*/  HMMA.16816.F32.BF16 R20, R188.reuse, R4, R20 ;  /* 0x00000004bc14723c */ /* 0x050ff00000041814 */
[----:B------:R4:W1:Y:S01]  /*24350*/  MUFU.TANH R197, R15 ;  /* 0x0000000f00c57308 */ /* 0x0008620000002400 */
[C---:B------:R-:W-:Y:S09]  /*24360*/  HMMA.16816.F32.BF16 R24, R188.reuse, R6, R24 ;  /* 0x00000006bc18723c */ /* 0x040ff20000041818 */
[----:B------:R4:W1:Y:S06]  /*24370*/  MUFU.TANH R199, R16 ;  /* 0x0000001000c77308 */ /* 0x00086c0000002400 */
[-C--:B------:R-:W-:Y:S02]  /*24380*/  FMUL.FTZ R20, R20, R3.reuse ;  /* 0x0000000314147220 */ /* 0x080fe40000410000 */
[-C--:B------:R-:W-:Y:S02]  /*24390*/  FMUL.FTZ R21, R21, R3.reuse ;  /* 0x0000000315157220 */ /* 0x080fe40000410000 */
[----:B------:R4:W1:Y:S01]  /*243a0*/  MUFU.TANH R198, R17 ;  /* 0x0000001100c67308 */ /* 0x0008620000002400 */
[-C--:B------:R-:W-:Y:S02]  /*243b0*/  FMUL.FTZ R22, R22, R3.reuse ;  /* 0x0000000316167220 */ /* 0x080fe40000410000 */
[-C--:B------:R-:W-:Y:S01]  /*243c0*/  FMUL.FTZ R23, R23, R3.reuse ;  /* 0x0000000317177220 */ /* 0x080fe20000410000 */
[C---:B-----5:R-:W-:Y:S03]  /*243d0*/  HMMA.16816.F32.BF16 R28, R188.reuse, R8, R28 ;  /* 0x00000008bc1c723c */ /* 0x060fe6000004181c */
[-C--:B------:R-:W-:Y:S02]  /*243e0*/  FMUL.FTZ R24, R24, R3.reuse ;  /* 0x0000000318187220 */ /* 0x080fe40000410000 */
[-C--:B------:R-:W-:Y:S01]  /*243f0*/  FMUL.FTZ R25, R25, R3.reuse ;  /* 0x0000000319197220 */ /* 0x080fe20000410000 */
[----:B------:R4:W1:Y:S01]  /*24400*/  MUFU.TANH R200, R18 ;  /* 0x0000001200c87308 */ /* 0x0008620000002400 */
[-C--:B------:R-:W-:Y:S01]  /*24410*/  FMUL.FTZ R26, R26, R3.reuse ;  /* 0x000000031a1a7220 */ /* 0x080fe20000410000 */
[----:B------:R-:W-:Y:S04]  /*24420*/  HMMA.16816.F32.BF16 R32, R188, R10, R32 ;  /* 0x0000000abc20723c */ /* 0x000fe80000041820 */
[-C--:B------:R-:W-:Y:S04]  /*24430*/  FMUL.FTZ R27, R27, R3.reuse ;  /* 0x000000031b1b7220 */ /* 0x080fe80000410000 */
[----:B------:R4:W1:Y:S08]  /*24440*/  MUFU.TANH R201, R19 ;  /* 0x0000001300c97308 */ /* 0x0008700000002400 */
[-C--:B------:R-:W-:Y:S02]  /*24450*/  FMUL.FTZ R28, R28, R3.reuse ;  /* 0x000000031c1c7220 */ /* 0x080fe40000410000 */
[----:B------:R4:W1:Y:S01]  /*24460*/  MUFU.TANH R204, R20 ;  /* 0x0000001400cc7308 */ /* 0x0008620000002400 */
        /* <DEDUP_REMOVED lines=21> */
[----:B------:R4:W1:Y:S01]  /*245c0*/  MUFU.TANH R165, R35 ;  /* 0x0000002300a57308 */ /* 0x0008620000002400 */
[----:B------:R-:W-:-:S05]  /*245d0*/  @!P0 BRA `(.L_x_2298) ;  /* 0x00000be000008947 */ /* 0x000fca0003800000 */
[----:B--23--:R-:W-:Y:S01]  /*245e0*/  ISETP.NE.U32.AND P0, PT, R248, RZ, PT ;  /* 0x000000fff800720c */ /* 0x00cfe20003f05070 */
        /* <DEDUP_REMOVED lines=8> */
[----:B------:R-:W-:Y:S02]  /*24670*/  IABS R3, R4 ;  /* 0x0000000400037213 */ /* 0x000fe40000000000 */
[----:B------:R-:W-:Y:S02]  /*24680*/  IABS R5, R9 ;  /* 0x0000000900057213 */ /* 0x000fe40000000000 */
[-C--:B--2---:R-:W-:Y:S02]  /*24690*/  IABS R7, R11.reuse ;  /* 0x0000000b00077213 */ /* 0x084fe40000000000 */
[-C--:B------:R-:W-:Y:S02]  /*246a0*/  IABS R6, R11.reuse ;  /* 0x0000000b00067213 */ /* 0x080fe40000000000 */
[----:B-1----:R-:W1:Y:S01]  /*246b0*/  I2F.RP R12, R7 ;  /* 0x00000007000c7306 */ /* 0x002e620000209400 */
[-C--:B------:R-:W-:Y:S02]  /*246c0*/  LOP3.LUT R9, R9, R11.reuse, RZ, 0x3c, !PT ;  /* 0x0000000b09097212 */ /* 0x080fe400078e3cff */
[----:B------:R-:W-:Y:S01]  /*246d0*/  IMAD.MOV R6, RZ, RZ, -R6 ;  /* 0x000000ffff067224 */ /* 0x000fe200078e0a06 */
[----:B------:R-:W-:Y:S06]  /*246e0*/  LOP3.LUT R4, R4, R11, RZ, 0x3c, !PT ;  /* 0x0000000b04047212 */ /* 0x000fec00078e3cff */
[----:B-1----:R-:W1:Y:S02]  /*246f0*/  MUFU.RCP R12, R12 ;  /* 0x0000000c000c7308 */ /* 0x002e640000001000 */
[----:B-1----:R-:W-:Y:S08]  /*24700*/  IADD3 R12, R12, 0xffffffe, RZ ;  /* 0x0ffffffe0c0c7810 */ /* 0x002ff00007ffe0ff */
[----:B------:R-:W1:Y:S02]  /*24710*/  F2I.FTZ.U32.TRUNC.NTZ R13, R12 ;  /* 0x0000000c000d7305 */ /* 0x000e64000021f000 */
[--C-:B-1----:R-:W-:Y:S02]  /*24720*/  IMAD.MOV R10, RZ, RZ, -R13.reuse ;  /* 0x000000ffff0a7224 */ /* 0x102fe400078e0a0d */
[----:B------:R-:W-:Y:S02]  /*24730*/  IMAD.MOV.U32 R12, RZ, RZ, RZ ;  /* 0x000000ffff0c7224 */ /* 0x000fe400078e00ff */
[----:B------:R-:W-:Y:S04]  /*24740*/  IMAD R10, R10, R7, RZ ;  /* 0x000000070a0a7224 */ /* 0x000fe800078e02ff */
[----:B------:R-:W-:Y:S06]  /*24750*/  IMAD.HI.U32 R10, R13, R10, R12 ;  /* 0x0000000a0d0a7227 */ /* 0x000fec00078e000c */
[----:B------:R-:W-:Y:S04]  /*24760*/  IMAD.HI.U32 R8, R10, R5, RZ ;  /* 0x000000050a087227 */ /* 0x000fe800078e00ff */
[-C--:B------:R-:W-:Y:S02]  /*24770*/  IMAD R5, R8, R6.reuse, R5 ;  /* 0x0000000608057224 */ /* 0x080fe400078e0205 */
[----:B------:R-:W-:Y:S03]  /*24780*/  IMAD.HI.U32 R10, R10, R3, RZ ;  /* 0x000000030a0a7227 */ /* 0x000fe600078e00ff */
[C---:B------:R-:W-:Y:S01]  /*24790*/  ISETP.GT.U32.AND P2, PT, R7.reuse, R5, PT ;  /* 0x000000050700720c */ /* 0x040fe20003f44070 */
        /* <DEDUP_REMOVED lines=15> */
[----:B------:R-:W-:Y:S02]  /*24890*/  SEL R5, R3, R8, !P2 ;  /* 0x0000000803057207 */ /* 0x000fe40005000000 */
[----:B------:R-:W2:Y:S01]  /*248a0*/  LD.E.64 R8, [R168.64+0x38] ;  /* 0x00003804a8087980 */ /* 0x000ea2000c101b00 */
[----:B------:R-:W-:Y:S01]  /*248b0*/  @!P1 IMAD.MOV R10, RZ, RZ, -R10 ;  /* 0x000000ffff0a9224 */ /* 0x000fe200078e0a0a */
[C---:B------:R-:W-:Y:S04]  /*248c0*/  LEA R12, P1, R5.reuse, R248, 0x2 ;  /* 0x000000f8050c7211 */ /* 0x040fe800078210ff */
[-C--:B------:R-:W-:Y:S02]  /*248d0*/  LEA.HI.X.SX32 R13, R5, R249.reuse, 0x2, P1 ;  /* 0x000000f9050d7211 */ /* 0x080fe400008f16ff */
[----:B------:R-:W-:Y:S03]  /*248e0*/  SEL R10, R3, R10, !P2 ;  /* 0x0000000a030a7207 */ /* 0x000fe60005000000 */
[----:B------:R1:W3:Y:S01]  /*248f0*/  LD.E R3, [R12.64] ;  /* 0x000000040c037980 */ /* 0x0002e2000c101900 */
[C---:B------:R-:W-:Y:S01]  /*24900*/  LEA R6, P0, R10.reuse, R248, 0x2 ;  /* 0x000000f80a067211 */ /* 0x040fe200078010ff */
[C---:B------:R-:W-:Y:S03]  /*24910*/  IMAD.IADD R5, R10.reuse, 0x1, -R5 ;  /* 0x000000010a057824 */ /* 0x040fe600078e0a05 */
[----:B------:R-:W-:Y:S01]  /*24920*/  LEA.HI.X.SX32 R7, R10, R249, 0x2, P0 ;  /* 0x000000f90a077211 */ /* 0x000fe200000f16ff */
[----:B------:R-:W-:Y:S04]  /*24930*/  IMAD R11, R11, R5, -0x40 ;  /* 0xffffffc00b0b7424 */ /* 0x000fe800078e0205 */
[----:B------:R5:W3:Y:S04]  /*24940*/  LD.E R4, [R6.64] ;  /* 0x0000000406047980 */ /* 0x000ae8000c101900 */
[----:B-1--4-:R-:W4:Y:S01]  /*24950*/  LD.E.64 R12, [R168.64+0x20] ;  /* 0x00002004a80c7980 */ /* 0x012f22000c101b00 */
[----:B-----5:R-:W-:Y:S01]  /*24960*/  SHF.R.S32.HI R6, RZ, 0x1f, R11 ;  /* 0x0000001fff067819 */ /* 0x020fe2000001140b */
[-C--:B--2---:R-:W-:Y:S02]  /*24970*/  IMAD R5, R9, R11.reuse, RZ ;  /* 0x0000000b09057224 */ /* 0x084fe400078e02ff */
[C---:B------:R-:W-:Y:S04]  /*24980*/  IMAD.WIDE.U32 R10, R8.reuse, R11, RZ ;  /* 0x0000000b080a7225 */ /* 0x040fe800078e00ff */
[----:B------:R-:W-:Y:S04]  /*24990*/  IMAD R5, R8, R6, R5 ;  /* 0x0000000608057224 */ /* 0x000fe800078e0205 */
[----:B------:R-:W-:Y:S02]  /*249a0*/  IMAD.IADD R11, R11, 0x1, R5 ;  /* 0x000000010b0b7824 */ /* 0x000fe400078e0205 */
[----:B---3--:R-:W-:Y:S05]  /*249b0*/  IMAD.IADD R3, R3, 0x1, -R4 ;  /* 0x0000000103037824 */ /* 0x008fea00078e0a04 */
[----:B------:R-:W-:Y:S01]  /*249c0*/  SHF.R.S32.HI R5, RZ, 0x1f, R3 ;  /* 0x0000001fff057819 */ /* 0x000fe20000011403 */
[----:B----4-:R-:W-:Y:S02]  /*249d0*/  IMAD R4, R13, R3, RZ ;  /* 0x000000030d047224 */ /* 0x010fe400078e02ff */
[----:B------:R-:W-:Y:S04]  /*249e0*/  IMAD.WIDE.U32 R10, R3, R12, R10 ;  /* 0x0000000c030a7225 */ /* 0x000fe800078e000a */
[----:B------:R-:W-:Y:S02]  /*249f0*/  IMAD R4, R12, R5, R4 ;  /* 0x000000050c047224 */ /* 0x000fe400078e0204 */
[----:B------:R-:W-:Y:S02]  /*24a00*/  IMAD.MOV.U32 R7, RZ, RZ, R10 ;  /* 0x000000ffff077224 */ /* 0x000fe400078e000a */
[----:B------:R-:W-:Y:S01]  /*24a10*/  IMAD.IADD R3, R11, 0x1, R4 ;  /* 0x000000010b037824 */ /* 0x000fe200078e0204 */
[----:B------:R-:W-:-:S05]  /*24a20*/  BRA `(.L_x_2301) ;  /* 0x0000004000007947 */ /* 0x000fca0003800000 */
.L_x_2300:
[----:B------:R-:W-:Y:S02]  /*24a30*/  ULDC.64 UR4, c[0x0][0x118] ;  /* 0x0000460000047ab9 */ /* 0x000fe40000000a00 */
[----:B------:R-:W2:Y:S02]  /*24a40*/  LD.E R7, [R168.64+0x38] ;  /* 0x00003804a8077980 */ /* 0x000ea4000c101900 */
[----:B--2---:R-:W-:Y:S04]  /*24a50*/  LEA R7, -R7, RZ, 0x6 ;  /* 0x000000ff07077211 */ /* 0x004fe800078e31ff */
[----:B------:R-:W-:Y:S02]  /*24a60*/  SHF.R.S32.HI R3, RZ, 0x1f, R7 ;  /* 0x0000001fff037819 */ /* 0x000fe40000011407 */
.L_x_2301:
[----:B------:R-:W-:Y:S05]  /*24a70*/  BSYNC B0 ;  /* 0x0000000000007941 */ /* 0x000fea0003800000 */
.L_x_2299:
[C---:B----4-:R-:W-:Y:S01]  /*24a80*/  LEA R18, P0, R7.reuse, R241, 0x1 ;  /* 0x000000f107127211 */ /* 0x050fe200078008ff */
[----:B------:R-:W-:Y:S01]  /*24a90*/  ULDC.64 UR4, c[0x0][0x118] ;  /* 0x0000460000047ab9 */ /* 0x000fe20000000a00 */
[C---:B------:R-:W-:Y:S02]  /*24aa0*/  IADD3 R6, P1, R7.reuse, R237, RZ ;  /* 0x000000ed07067210 */ /* 0x040fe40007f3e0ff */
[-C--:B------:R-:W-:Y:S02]  /*24ab0*/  LEA.HI.X R19, R7, R240.reuse, R3, 0x1, P0 ;  /* 0x000000f007137211 */ /* 0x080fe400000f0c03 */
[CC--:B-1----:R-:W-:Y:S01]  /*24ac0*/  @P5 LEA R12, P0, R6.reuse, R241.reuse, 0x1 ;  /* 0x000000f1060c5211 */ /* 0x0c2fe200078008ff */
        /* <DEDUP_REMOVED lines=37> */
[CC--:B------:R-:W-:Y:S02]  /*24d20*/  @P3 LEA.HI.X R7, R4.reuse, R240.reuse, R3, 0x1, P0 ;  /* 0x000000f004073211 */ /* 0x0c0fe400000f0c03 */
        /* <DEDUP_REMOVED lines=17> */
[CCC-:B------:R-:W-:Y:S01]  /*24e40*/  @P4 LEA.HI.X R25, R5.reuse, R240.reuse, R3.reuse, 0x1, P1 ;  /* 0x000000f005194211 */ /* 0x1c0fe200008f0c03 */
        /* <DEDUP_REMOVED lines=55> */
.L_x_2298:
[----:B--23--:R-:W-:Y:S05]  /*251c0*/  BSYNC B1 ;  /* 0x0000000000017941 */ /* 0x00cfea0003800000 */
.L_x_2297:
[----:B------:R-:W-:Y:S01]  /*251d0*/  ULDC.64 UR4, c[0x0][0x118] ;  /* 0x0000460000047ab9 */ /* 0x000fe20000000a00 */
[----:B-1----:R-:W-:Y:S01]  /*251e0*/  FMNMX.FTZ R5, R192, R2, !PT ;  /* 0x00000002c0057209 */ /* 0x002fe20007810000 */
[----:B------:R1:W2:Y:S01]  /*251f0*/  LD.E R166, [R168.64+0xdc] ;  /* 0x0000dc04a8a67980 */ /* 0x0002a2000c101900 */
[----:B------:R-:W-:Y:S02]  /*25200*/  FMNMX.FTZ R3, R206, R0, !PT ;  /* 0x00000000ce037209 */ /* 0x000fe40007810000 */
[----:B------:R-:W-:Y:S01]  /*25210*/  FMNMX.FTZ R5, R173, R5, !PT ;  /* 0x00000005ad057209 */ /* 0x000fe20007810000 */
[----:B----4-:R-:W-:Y:S01]  /*25220*/  LDSM.16.MT88.4 R12, [R234+0x10000] ;  /* 0x01000000ea0c783b */ /* 0x010fe20000004200 */
[----:B------:R-:W-:Y:S02]  /*25230*/  MOV R8, R193 ;  /* 0x000000c100087202 */ /* 0x000fe40000000f00 */
[----:B------:R-:W-:Y:S02]  /*25240*/  FMNMX.FTZ R5, R186, R5, !PT ;  /* 0x00000005ba057209 */ /* 0x000fe40007810000 */
[----:B------:R-:W-:Y:S02]  /*25250*/  MOV R7, R176 ;  /* 0x000000b000077202 */ /* 0x000fe40000000f00 */
        /* <DEDUP_REMOVED lines=11> */
[----:B-1----:R-:W-:Y:S01]  /*25310*/  LDSM.16.MT88.4 R168, [R232+0x14800] ;  /* 0x01480000e8a8783b */ /* 0x002fe20000004200 */
        /* <DEDUP_REMOVED lines=29> */
[C---:B------:R-:W-:Y:S02]  /*254f0*/  FADD.FTZ R0, -R3.reuse, R0 ;  /* 0x0000000003007221 */ /* 0x040fe40000010100 */
[C---:B--2---:R-:W-:Y:S02]  /*25500*/  FMUL.FTZ R176, R166.reuse, R164 ;  /* 0x000000a4a6b07220 */ /* 0x044fe40000410000 */
[C---:B------:R-:W-:Y:S02]  /*25510*/  FMUL.FTZ R4, R166.reuse, R3 ;  /* 0x00000003a6047220 */ /* 0x040fe40000410000 */
[----:B------:R-:W-:Y:S01]  /*25520*/  FMUL.FTZ R2, R166, R2 ;  /* 0x00000002a6027220 */ /* 0x000fe20000410000 */
[----:B------:R-:W-:Y:S01]  /*25530*/  FSEL R176, R176, RZ, P0 ;  /* 0x000000ffb0b07208 */ /* 0x000fe20000000000 */
[----:B------:R-:W-:Y:S01]  /*25540*/  FMUL.FTZ R0, R166, R0 ;  /* 0x00000000a6007220 */ /* 0x000fe20000410000 */
[----:B------:R-:W-:Y:S03]  /*25550*/  FSETP.NEU.FTZ.AND P0, PT, R3, -INF , PT ;  /* 0xff8000000300780b */ /* 0x000fe60003f1d000 */
[-CC-:B------:R-:W-:Y:S01]  /*25560*/  FFMA.FTZ R193, R192, R166.reuse, -R176.reuse ;  /* 0x000000a6c0c17223 */ /* 0x180fe200000108b0 */
[----:B------:R-:W1:Y:S01]  /*25570*/  MUFU.EX2 R2, R2 ;  /* 0x0000000200027308 */ /* 0x000e620000000800 */
[-CC-:B------:R-:W-:Y:S01]  /*25580*/  FFMA.FTZ R192, R173, R166.reuse, -R176.reuse ;  /* 0x000000a6adc07223 */ /* 0x180fe200000108b0 */
[----:B------:R-:W-:Y:S01]  /*25590*/  FSEL R173, R4, RZ, P0 ;  /* 0x000000ff04ad7208 */ /* 0x000fe20000000000 */
[-CC-:B------:R-:W-:Y:S01]  /*255a0*/  FFMA.FTZ R191, R186, R166.reuse, -R176.reuse ;  /* 0x000000a6babf7223 */ /* 0x180fe200000108b0 */
[----:B------:R-:W-:Y:S01]  /*255b0*/  ISETP.GT.AND P0, PT, R250, R239, PT ;  /* 0x000000effa00720c */ /* 0x000fe20003f04270 */
[-CC-:B------:R-:W-:Y:S02]  /*255c0*/  FFMA.FTZ R190, R8, R166.reuse, -R176.reuse ;  /* 0x000000a608be7223 */ /* 0x180fe400000108b0 */
[-CC-:B------:R-:W-:Y:S02]  /*255d0*/  FFMA.FTZ R189, R206, R166.reuse, -R173.reuse ;  /* 0x000000a6cebd7223 */ /* 0x180fe400000108ad */
[-CC-:B------:R-:W-:Y:S01]  /*255e0*/  FFMA.FTZ R188, R187, R166.reuse, -R173.reuse ;  /* 0x000000a6bbbc7223 */ /* 0x180fe200000108ad */
[----:B------:R-:W2:Y:S01]  /*255f0*/  MUFU.EX2 R0, R0 ;  /* 0x0000000000007308 */ /* 0x000ea20000000800 */
[-CC-:B------:R-:W-:Y:S02]  /*25600*/  FFMA.FTZ R187, R7, R166.reuse, -R173.reuse ;  /* 0x000000a607bb7223 */ /* 0x180fe400000108ad */
[-CC-:B------:R-:W-:Y:S02]  /*25610*/  FFMA.FTZ R186, R207, R166.reuse, -R173.reuse ;  /* 0x000000a6cfba7223 */ /* 0x180fe400000108ad */
[-CC-:B------:R-:W-:Y:S02]  /*25620*/  FFMA.FTZ R194, R194, R166.reuse, -R176.reuse ;  /* 0x000000a6c2c27223 */ /* 0x180fe400000108b0 */
[-CC-:B------:R-:W-:Y:S02]  /*25630*/  FFMA.FTZ R195, R195, R166.reuse, -R176.reuse ;  /* 0x000000a6c3c37223 */ /* 0x180fe400000108b0 */
[-CC-:B------:R-:W-:Y:S01]  /*25640*/  FFMA.FTZ R196, R196, R166.reuse, -R173.reuse ;  /* 0x000000a6c4c47223 */ /* 0x180fe200000108ad */
[----:B------:R-:W-:Y:S01]  /*25650*/  MUFU.EX2 R193, R193 ;  /* 0x000000c100c17308 */ /* 0x000fe20000000800 */
[-CC-:B------:R-:W-:Y:S02]  /*25660*/  FFMA.FTZ R197, R197, R166.reuse, -R173.reuse ;  /* 0x000000a6c5c57223 */ /* 0x180fe400000108ad */
[--C-:B------:R-:W-:Y:S02]  /*25670*/  FFMA.FTZ R199, R199, R166, -R176.reuse ;  /* 0x000000a6c7c77223 */ /* 0x100fe400000108b0 */
        /* <DEDUP_REMOVED lines=62> */
[-CC-:B------:R-:W-:Y:S02]  /*25a60*/  FFMA.FTZ R179, R179, R166.reuse, -R176.reuse ;  /* 0x000000a6b3b37223 */ /* 0x180fe400000108b0 */
[-CC-:B------:R-:W-:Y:S01]  /*25a70*/  FFMA.FTZ R177, R177, R166.reuse, -R173.reuse ;  /* 0x000000a6b1b17223 */ /* 0x180fe200000108ad */
[----:B------:R-:W-:Y:S01]  /*25a80*/  MUFU.EX2 R196, R196 ;  /* 0x000000c400c47308 */ /* 0x000fe20000000800 */
[C---:B------:R-:W-:Y:S05]  /*25a90*/  HMMA.16816.F32.BF16 R4, R160.reuse, R12, R4 ;  /* 0x0000000ca004723c */ /* 0x040fea0000041804 */
[--C-:B------:R-:W-:Y:S02]  /*25aa0*/  FFMA.FTZ R175, R175, R166, -R173.reuse ;  /* 0x000000a6afaf7223 */ /* 0x100fe400000108ad */
[C---:B------:R-:W-:Y:S01]  /*25ab0*/  FMUL.FTZ R12, R2.reuse, R152 ;  /* 0x00000098020c7220 */ /* 0x040fe20000410000 */
[C---:B------:R-:W-:Y:S01]  /*25ac0*/  HMMA.16816.F32.BF16 R8, R160.reuse, R14, R8 ;  /* 0x0000000ea008723c */ /* 0x040fe20000041808 */
[----:B------:R-:W2:Y:S03]  /*25ad0*/  MUFU.EX2 R197, R197 ;  /* 0x000000c500c57308 */ /* 0x000ea60000000800 */
[C---:B------:R-:W-:Y:S02]  /*25ae0*/  FMUL.FTZ R13, R2.reuse, R153 ;  /* 0x00000099020d7220 */ /* 0x040fe40000410000 */
[----:B------:R-:W-:Y:S02]  /*25af0*/  FMUL.FTZ R60, R2, R60 ;  /* 0x0000003c023c7220 */ /* 0x000fe40000410000 */
[C---:B------:R-:W-:Y:S03]  /*25b00*/  FMUL.FTZ R14, R0.reuse, R154 ;  /* 0x0000009a000e7220 */ /* 0x040fe60000410000 */
[----:B------:R-:W-:Y:S01]  /*25b10*/  MUFU.EX2 R199, R199 ;  /* 0x000000c700c77308 */ /* 0x000fe20000000800 */
[----:B------:R-:W-:Y:S02]  /*25b20*/  FMUL.FTZ R15, R0, R155 ;  /* 0x0000009b000f7220 */ /* 0x000fe40000410000 */
[----:B------:R-:W3:Y:S01]  /*25b30*/  LDSM.16.MT88.4 R152, [R231+0x10000] ;  /* 0x01000000e798783b */ /* 0x000ee20000004200 */
[--C-:B------:R-:W-:Y:S02]  /*25b40*/  FFMA.FTZ R174, R174, R166, -R176.reuse ;  /* 0x000000a6aeae7223 */ /* 0x100fe400000108b0 */
        /* <DEDUP_REMOVED lines=22> */
[----:B------:R-:W5:Y:S01]  /*25cb0*/  LDSM.16.MT88.4 R136, [R233+0x12000] ;  /* 0x01200000e988783b */ /* 0x000f620000004200 */
[C---:B------:R-:W-:Y:S02]  /*25cc0*/  FMUL.FTZ R70, R0.reuse, R70 ;  /* 0x0000004600467220 */ /* 0x040fe40000410000 */
[----:B------:R-:W-:Y:S02]  /*25cd0*/  FMUL.FTZ R71, R0, R71 ;  /* 0x0000004700477220 */ /* 0x000fe40000410000 */
[C---:B---3--:R-:W-:Y:S03]  /*25ce0*/  HMMA.16816.F32.BF16 R28, R160.reuse, R152, R28 ;  /* 0x00000098a01c723c */ /* 0x048fe6000004181c */
[C---:B------:R-:W-:Y:S02]  /*25cf0*/  FMUL.FTZ R72, R2.reuse, R72 ;  /* 0x0000004802487220 */ /* 0x040fe40000410000 */
[----:B------:R-:W-:Y:S02]  /*25d00*/  FMUL.FTZ R73, R2, R73 ;  /* 0x0000004902497220 */ /* 0x000fe40000410000 */
[C---:B------:R-:W-:Y:S01]  /*25d10*/  FMUL.FTZ R74, R0.reuse, R74 ;  /* 0x0000004a004a7220 */ /* 0x040fe20000410000 */
[C---:B------:R-:W-:Y:S01]  /*25d20*/  HMMA.16816.F32.BF16 R32, R160.reuse, R154, R32 ;  /* 0x0000009aa020723c */ /* 0x040fe20000041820 */
[----:B------:R-:W-:Y:S03]  /*25d30*/  LDSM.16.MT88.4 R152, [R234+0x12800] ;  /* 0x01280000ea98783b */ /* 0x000fe60000004200 */
[----:B------:R-:W-:Y:S02]  /*25d40*/  FMUL.FTZ R75, R0, R75 ;  /* 0x0000004b004b7220 */ /* 0x000fe40000410000 */
[C---:B------:R-:W-:Y:S02]  /*25d50*/  FMUL.FTZ R76, R2.reuse, R76 ;  /* 0x0000004c024c7220 */ /* 0x040fe40000410000 */
[C---:B----4-:R-:W-:Y:S04]  /*25d60*/  HMMA.16816.F32.BF16 R36, R160.reuse, R144, R36 ;  /* 0x00000090a024723c */ /* 0x050fe80000041824 */
[----:B------:R-:W-:Y:S02]  /*25d70*/  FMUL.FTZ R77, R2, R77 ;  /* 0x0000004d024d7220 */ /* 0x000fe40000410000 */
[C---:B------:R-:W-:Y:S02]  /*25d80*/  FMUL.FTZ R78, R0.reuse, R78 ;  /* 0x0000004e004e7220 */ /* 0x040fe40000410000 */
[C---:B------:R-:W-:Y:S01]  /*25d90*/  HMMA.16816.F32.BF16 R40, R160.reuse, R146, R40 ;  /* 0x00000092a028723c */ /* 0x040fe20000041828 */
[----:B------:R-:W-:Y:S03]  /*25da0*/  LDSM.16.MT88.4 R144, [R232+0x10800] ;  /* 0x01080000e890783b */ /* 0x000fe60000004200 */
[----:B------:R-:W-:Y:S02]  /*25db0*/  FMUL.FTZ R79, R0, R79 ;  /* 0x0000004f004f7220 */ /* 0x000fe40000410000 */
[C---:B------:R-:W-:Y:S02]  /*25dc0*/  FMUL.FTZ R80, R2.reuse, R80 ;  /* 0x0000005002507220 */ /* 0x040fe40000410000 */
[----:B------:R-:W-:Y:S01]  /*25dd0*/  FMUL.FTZ R81, R2, R81 ;  /* 0x0000005102517220 */ /* 0x000fe20000410000 */
[C---:B-----5:R-:W-:Y:S03]  /*25de0*/  HMMA.16816.F32.BF16 R44, R160.reuse, R136, R44 ;  /* 0x00000088a02c723c */ /* 0x060fe6000004182c */
[C---:B------:R-:W-:Y:S02]  /*25df0*/  FMUL.FTZ R82, R0.reuse, R82 ;  /* 0x0000005200527220 */ /* 0x040fe40000410000 */
[----:B------:R-:W-:Y:S02]  /*25e00*/  FMUL.FTZ R83, R0, R83 ;  /* 0x0000005300537220 */ /* 0x000fe40000410000 */
[C---:B------:R-:W-:Y:S01]  /*25e10*/  FMUL.FTZ R84, R2.reuse, R84 ;  /* 0x0000005402547220 */ /* 0x040fe20000410000 */
        /* <DEDUP_REMOVED lines=59> */
[-CC-:B------:R-:W-:Y:S02]  /*261d0*/  FFMA.FTZ R198, R198, R166.reuse, -R176.reuse ;  /* 0x000000a6c6c67223 */ /* 0x180fe400000108b0 */
[C---:B------:R-:W-:Y:S01]  /*261e0*/  HMMA.16816.F32.BF16 R112, R160.reuse, R142, R112 ;  /* 0x0000008ea070723c */ /* 0x040fe20000041870 */
[----:B------:R-:W5:Y:S03]  /*261f0*/  LDSM.16.MT88.4 R140, [R234+0x10800] ;  /* 0x01080000ea8c783b */ /* 0x000f660000004200 */
[--C-:B------:R-:W-:Y:S01]  /*26200*/  FFMA.FTZ R200, R200, R166, -R173.reuse ;  /* 0x000000a6c8c87223 */ /* 0x100fe200000108ad */
[----:B------:R-:W1:Y:S01]  /*26210*/  MUFU.EX2 R198, R198 ;  /* 0x000000c600c67308 */ /* 0x000e620000000800 */
[C---:B------:R-:W-:Y:S02]  /*26220*/  FMUL.FTZ R120, R2.reuse, R120 ;  /* 0x0000007802787220 */ /* 0x040fe40000410000 */
[----:B------:R-:W-:Y:S01]  /*26230*/  FMUL.FTZ R121, R2, R121 ;  /* 0x0000007902797220 */ /* 0x000fe20000410000 */
[C---:B---3--:R-:W-:Y:S03]  /*26240*/  HMMA.16816.F32.BF16 R116, R160.reuse, R136, R116 ;  /* 0x00000088a074723c */ /* 0x048fe60000041874 */
[C---:B------:R-:W-:Y:S02]  /*26250*/  FMUL.FTZ R122, R0.reuse, R122 ;  /* 0x0000007a007a7220 */ /* 0x040fe40000410000 */
[----:B------:R-:W-:Y:S01]  /*26260*/  FMUL.FTZ R123, R0, R123 ;  /* 0x0000007b007b7220 */ /* 0x000fe20000410000 */
[----:B------:R-:W-:Y:S01]  /*26270*/  MUFU.EX2 R200, R200 ;  /* 0x000000c800c87308 */ /* 0x000fe20000000800 */
[--C-:B------:R-:W-:Y:S02]  /*26280*/  FFMA.FTZ R201, R201, R166, -R173.reuse ;  /* 0x000000a6c9c97223 */ /* 0x100fe400000108ad */
[C---:B------:R-:W-:Y:S03]  /*26290*/  FMUL.FTZ R124, R2.reuse, R124 ;  /* 0x0000007c027c7220 */ /* 0x040fe60000410000 */
[C---:B------:R-:W-:Y:S01]  /*262a0*/  HMMA.16816.F32.BF16 R120, R160.reuse, R138, R120 ;  /* 0x0000008aa078723c */ /* 0x040fe20000041878 */
[----:B------:R-:W3:Y:S02]  /*262b0*/  LDSM.16.MT88.4 R136, [R233+0x10800] ;  /* 0x01080000e988783b */ /* 0x000ee40000004200 */
[----:B------:R-:W-:Y:S01]  /*262c0*/  FMUL.FTZ R125, R2, R125 ;  /* 0x0000007d027d7220 */ /* 0x000fe20000410000 */
[----:B------:R-:W5:Y:S01]  /*262d0*/  MUFU.EX2 R201, R201 ;  /* 0x000000c900c97308 */ /* 0x000f620000000800 */
[C---:B------:R-:W-:Y:S02]  /*262e0*/  FMUL.FTZ R126, R0.reuse, R126 ;  /* 0x0000007e007e7220 */ /* 0x040fe40000410000 */
[----:B------:R-:W-:Y:S02]  /*262f0*/  FMUL.FTZ R127, R0, R127 ;  /* 0x0000007f007f7220 */ /* 0x000fe40000410000 */
[C---:B------:R-:W-:Y:S03]  /*26300*/  FMUL.FTZ R128, R2.reuse, R128 ;  /* 0x0000008002807220 */ /* 0x040fe60000410000 */
[----:B------:R-:W-:Y:S02]  /*26310*/  FMUL.FTZ R129, R2, R129 ;  /* 0x0000008102817220 */ /* 0x000fe40000410000 */
[C---:B----4-:R-:W-:Y:S03]  /*26320*/  HMMA.16816.F32.BF16 R124, R160.reuse, R132, R124 ;  /* 0x00000084a07c723c */ /* 0x050fe6000004187c */
[C---:B------:R-:W-:Y:S02]  /*26330*/  FMUL.FTZ R130, R0.reuse, R130 ;  /* 0x0000008200827220 */ /* 0x040fe40000410000 */
[----:B------:R-:W-:Y:S02]  /*26340*/  FMUL.FTZ R131, R0, R131 ;  /* 0x0000008300837220 */ /* 0x000fe40000410000 */
[----:B-1----:R-:W-:Y:S01]  /*26350*/  F2FP.BF16.PACK_AB R132, R195, R194 ;  /* 0x000000c2c384723e */ /* 0x002fe200000010ff */
[--C-:B------:R-:W-:Y:S01]  /*26360*/  FFMA.FTZ R204, R204, R166, -R176.reuse ;  /* 0x000000a6cccc7223 */ /* 0x100fe200000108b0 */
[----:B--2---:R-:W-:Y:S03]  /*26370*/  F2FP.BF16.PACK_AB R133, R197, R196 ;  /* 0x000000c4c585723e */ /* 0x004fe600000010ff */
[----:B------:R-:W-:Y:S01]  /*26380*/  HMMA.16816.F32.BF16 R128, R160, R134, R128 ;  /* 0x00000086a080723c */ /* 0x000fe20000041880 */
[----:B------:R-:W-:Y:S01]  /*26390*/  LDSM.16.MT88.4 R160, [R233+0x14800] ;  /* 0x01480000e9a0783b */ /* 0x000fe20000004200 */
[----:B------:R-:W-:Y:S01]  /*263a0*/  MUFU.EX2 R204, R204 ;  /* 0x000000cc00cc7308 */ /* 0x000fe20000000800 */
[-CC-:B------:R-:W-:Y:S02]  /*263b0*/  FFMA.FTZ R205, R205, R166.reuse, -R176.reuse ;  /* 0x000000a6cdcd7223 */ /* 0x180fe400000108b0 */
[-CC-:B------:R-:W-:Y:S02]  /*263c0*/  FFMA.FTZ R203, R203, R166.reuse, -R173.reuse ;  /* 0x000000a6cbcb7223 */ /* 0x180fe400000108ad */
[----:B------:R-:W-:Y:S01]  /*263d0*/  F2FP.BF16.PACK_AB R134, R198, R199 ;  /* 0x000000c7c686723e */ /* 0x000fe200000010ff */
[--C-:B------:R-:W-:Y:S01]  /*263e0*/  FFMA.FTZ R206, R183, R166, -R173.reuse ;  /* 0x000000a6b7ce7223 */ /* 0x100fe200000108ad */
[----:B-----5:R-:W-:Y:S03]  /*263f0*/  F2FP.BF16.PACK_AB R135, R201, R200 ;  /* 0x000000c8c987723e */ /* 0x020fe600000010ff */
[-CC-:B------:R-:W-:Y:S01]  /*26400*/  FFMA.FTZ R202, R202, R166.reuse, -R176.reuse ;  /* 0x000000a6caca7223 */ /* 0x180fe200000108b0 */
[----:B------:R-:W-:Y:S01]  /*26410*/  MUFU.EX2 R205, R205 ;  /* 0x000000cd00cd7308 */ /* 0x000fe20000000800 */
[-CC-:B------:R-:W-:Y:S02]  /*26420*/  FFMA.FTZ R207, R182, R166.reuse, -R176.reuse ;  /* 0x000000a6b6cf7223 */ /* 0x180fe400000108b0 */
[C---:B------:R-:W-:Y:S05]  /*26430*/  HMMA.16816.F32.BF16 R4, R132.reuse, R140, R4 ;  /* 0x0000008c8404723c */ /* 0x040fea0000041804 */
[-C--:B------:R-:W-:Y:S02]  /*26440*/  FFMA.FTZ R176, R172, R166.reuse, -R176 ;  /* 0x000000a6acb07223 */ /* 0x080fe400000108b0 */
[-CC-:B------:R-:W-:Y:S01]  /*26450*/  FFMA.FTZ R181, R181, R166.reuse, -R173.reuse ;  /* 0x000000a6b5b57223 */ /* 0x180fe200000108ad */
[C---:B------:R-:W-:Y:S01]  /*26460*/  HMMA.16816.F32.BF16 R8, R132.reuse, R142, R8 ;  /* 0x0000008e8408723c */ /* 0x040fe20000041808 */
[----:B------:R-:W1:Y:S01]  /*26470*/  LDSM.16.MT88.4 R140, [R232+0x12800] ;  /* 0x01280000e88c783b */ /* 0x000e620000004200 */
[----:B------:R-:W2:Y:S02]  /*26480*/  MUFU.EX2 R203, R203 ;  /* 0x000000cb00cb7308 */ /* 0x000ea40000000800 */
[-CC-:B------:R-:W-:Y:S02]  /*26490*/  FFMA.FTZ R180, R180, R166.reuse, -R173.reuse ;  /* 0x000000a6b4b47223 */ /* 0x180fe400000108ad */
[-CC-:B------:R-:W-:Y:S02]  /*264a0*/  FFMA.FTZ R167, R167, R166.reuse, -R173.reuse ;  /* 0x000000a6a7a77223 */ /* 0x180fe400000108ad */
[C---:B---3--:R-:W-:Y:S04]  /*264b0*/  HMMA.16816.F32.BF16 R12, R132.reuse, R136, R12 ;  /* 0x00000088840c723c */ /* 0x048fe8000004180c */
[----:B------:R-:W-:Y:S01]  /*264c0*/  MUFU.EX2 R183, R180 ;  /* 0x000000b400b77308 */ /* 0x000fe20000000800 */
[----:B------:R-:W-:Y:S02]  /*264d0*/  FFMA.FTZ R173, R165, R166, -R173 ;  /* 0x000000a6a5ad7223 */ /* 0x000fe400000108ad */
[----:B------:R-:W-:Y:S01]  /*264e0*/  FFMA.FTZ R189, R0, R252, R189 ;  /* 0x000000fc00bd7223 */ /* 0x000fe200000100bd */
[C---:B------:R-:W-:Y:S01]  /*264f0*/  HMMA.16816.F32.BF16 R16, R132.reuse, R138, R16 ;  /* 0x0000008a8410723c */ /* 0x040fe20000041810 */
[----:B------:R-:W3:Y:S03]  /*26500*/  LDSM.16.MT88.4 R136, [R231+0x12800] ;  /* 0x01280000e788783b */ /* 0x000ee60000004200 */
[----:B------:R-:W-:Y:S02]  /*26510*/  FADD.FTZ R189, R188, R189 ;  /* 0x000000bdbcbd7221 */ /* 0x000fe40000010000 */
[----:B------:R-:W-:Y:S02]  /*26520*/  MUFU.EX2 R180, R175 ;  /* 0x000000af00b47308 */ /* 0x000fe40000000800 */
[C---:B------:R-:W-:Y:S04]  /*26530*/  HMMA.16816.F32.BF16 R20, R132.reuse, R144, R20 ;  /* 0x000000908414723c */ /* 0x040fe80000041814 */
[----:B------:R-:W-:Y:S04]  /*26540*/  FADD.FTZ R189, R187, R189 ;  /* 0x000000bdbbbd7221 */ /* 0x000fe80000010000 */
[C---:B------:R-:W-:Y:S01]  /*26550*/  HMMA.16816.F32.BF16 R24, R132.reuse, R146, R24 ;  /* 0x000000928418723c */ /* 0x040fe20000041818 */
[----:B------:R-:W4:Y:S01]  /*26560*/  LDSM.16.MT88.4 R144, [R234+0x14800] ;  /* 0x01480000ea90783b */ /* 0x000f220000004200 */
[----:B------:R-:W-:Y:S02]  /*26570*/  MUFU.EX2 R165, R173 ;  /* 0x000000ad00a57308 */ /* 0x000fe40000000800 */
[----:B------:R-:W-:Y:S04]  /*26580*/  FADD.FTZ R186, R186, R189 ;  /* 0x000000bdbaba7221 */ /* 0x000fe80000010000 */
[C---:B------:R-:W-:Y:S04]  /*26590*/  HMMA.16816.F32.BF16 R28, R132.reuse, R148, R28 ;  /* 0x00000094841c723c */ /* 0x040fe8000004181c */
[----:B------:R-:W5:Y:S01]  /*265a0*/  MUFU.EX2 R182, R181 ;  /* 0x000000b500b67308 */ /* 0x000f620000000800 */
[----:B------:R-:W-:Y:S03]  /*265b0*/  FADD.FTZ R186, R196, R186 ;  /* 0x000000bac4ba7221 */ /* 0x000fe60000010000 */
[C---:B------:R-:W-:Y:S01]  /*265c0*/  HMMA.16816.F32.BF16 R32, R132.reuse, R150, R32 ;  /* 0x000000968420723c */ /* 0x040fe20000041820 */
[----:B------:R-:W3:Y:S03]  /*265d0*/  LDSM.16.MT88.4 R148, [R231+0x14800] ;  /* 0x01480000e794783b */ /* 0x000ee60000004200 */
[----:B------:R-:W-:Y:S02]  /*265e0*/  FADD.FTZ R197, R197, R186 ;  /* 0x000000bac5c57221 */ /* 0x000fe40000010000 */
[----:B------:R-:W-:Y:S02]  /*265f0*/  MUFU.EX2 R181, R177 ;  /* 0x000000b100b57308 */ /* 0x000fe40000000800 */
[C---:B------:R-:W-:Y:S04]  /*26600*/  HMMA.16816.F32.BF16 R36, R132.reuse, R152, R36 ;  /* 0x000000988424723c */ /* 0x040fe80000041824 */
[----:B------:R-:W-:Y:S04]  /*26610*/  FADD.FTZ R197, R200, R197 ;  /* 0x000000c5c8c57221 */ /* 0x000fe80000010000 */
[C---:B------:R-:W-:Y:S01]  /*26620*/  HMMA.16816.F32.BF16 R40, R132.reuse, R154, R40 ;  /* 0x0000009a8428723c */ /* 0x040fe20000041828 */
[----:B------:R-:W-:Y:S01]  /*26630*/  LDSM.16.MT88.4 R152, [R231+0x11000] ;  /* 0x01100000e798783b */ /* 0x000fe20000004200 */
[----:B------:R-:W3:Y:S02]  /*26640*/  MUFU.EX2 R206, R206 ;  /* 0x000000ce00ce7308 */ /* 0x000ee40000000800 */
[----:B------:R-:W-:Y:S04]  /*26650*/  FADD.FTZ R201, R201, R197 ;  /* 0x000000c5c9c97221 */ /* 0x000fe80000010000 */
[C---:B------:R-:W-:Y:S04]  /*26660*/  HMMA.16816.F32.BF16 R44, R132.reuse, R156, R44 ;  /* 0x0000009c842c723c */ /* 0x040fe8000004182c */
[----:B------:R-:W-:Y:S01]  /*26670*/  MUFU.EX2 R202, R202 ;  /* 0x000000ca00ca7308 */ /* 0x000fe20000000800 */
[----:B--2---:R-:W-:Y:S03]  /*26680*/  FADD.FTZ R201, R203, R201 ;  /* 0x000000c9cbc97221 */ /* 0x004fe60000010000 */
[C---:B------:R-:W-:Y:S01]  /*26690*/  HMMA.16816.F32.BF16 R48, R132.reuse, R158, R48 ;  /* 0x0000009e8430723c */ /* 0x040fe20000041830 */
[----:B------:R-:W-:Y:S05]  /*266a0*/  LDSM.16.MT88.4 R156, [R233+0x13000] ;  /* 0x01300000e99c783b */ /* 0x000fea0000004200 */
[----:B------:R-:W2:Y:S02]  /*266b0*/  MUFU.EX2 R207, R207 ;  /* 0x000000cf00cf7308 */ /* 0x000ea40000000800 */
[C---:B-1----:R-:W-:Y:S08]  /*266c0*/  HMMA.16816.F32.BF16 R52, R132.reuse, R140, R52 ;  /* 0x0000008c8434723c */ /* 0x042ff00000041834 */
[C---:B------:R-:W-:Y:S01]  /*266d0*/  HMMA.16816.F32.BF16 R56, R132.reuse, R142, R56 ;  /* 0x0000008e8438723c */ /* 0x040fe20000041838 */
[----:B------:R-:W-:Y:S01]  /*266e0*/  LDSM.16.MT88.4 R140, [R233+0x16800] ;  /* 0x01680000e98c783b */ /* 0x000fe20000004200 */
[----:B------:R-:W1:Y:S06]  /*266f0*/  MUFU.EX2 R167, R167 ;  /* 0x000000a700a77308 */ /* 0x000e6c0000000800 */
        /* <DEDUP_REMOVED lines=18> */
[C---:B------:R-:W-:Y:S08]  /*26820*/  HMMA.16816.F32.BF16 R108, R132.reuse, R140, R108 ;  /* 0x0000008c846c723c */ /* 0x040ff0000004186c */
[C---:B------:R-:W-:Y:S01]  /*26830*/  HMMA.16816.F32.BF16 R112, R132.reuse, R142, R112 ;  /* 0x0000008e8470723c */ /* 0x040fe20000041870 */
[----:B------:R-:W2:Y:S07]  /*26840*/  LDSM.16.MT88.4 R140, [R233+0x11000] ;  /* 0x01100000e98c783b */ /* 0x000eae0000004200 */
[C---:B----4-:R-:W-:Y:S08]  /*26850*/  HMMA.16816.F32.BF16 R116, R132.reuse, R144, R116 ;  /* 0x000000908474723c */ /* 0x050ff00000041874 */
[C---:B------:R-:W-:Y:S01]  /*26860*/  HMMA.16816.F32.BF16 R120, R132.reuse, R146, R120 ;  /* 0x000000928478723c */ /* 0x040fe20000041878 */
[----:B------:R-:W4:Y:S07]  /*26870*/  LDSM.16.MT88.4 R144, [R232+0x11000] ;  /* 0x01100000e890783b */ /* 0x000f2e0000004200 */
[C---:B-1----:R-:W-:Y:S08]  /*26880*/  HMMA.16816.F32.BF16 R124, R132.reuse, R148, R124 ;  /* 0x00000094847c723c */ /* 0x042ff0000004187c */
[----:B------:R-:W-:Y:S01]  /*26890*/  HMMA.16816.F32.BF16 R128, R132, R150, R128 ;  /* 0x000000968480723c */ /* 0x000fe20000041880 */
[----:B------:R-:W1:Y:S06]  /*268a0*/  LDSM.16.MT88.4 R148, [R234+0x13000] ;  /* 0x01300000ea94783b */ /* 0x000e6c0000004200 */
[----:B-----5:R-:W-:Y:S02]  /*268b0*/  F2FP.BF16.PACK_AB R135, R183, R182 ;  /* 0x000000b6b787723e */ /* 0x020fe400000010ff */
[----:B------:R-:W-:Y:S03]  /*268c0*/  F2FP.BF16.PACK_AB R132, R205, R204 ;  /* 0x000000cccd84723e */ /* 0x000fe600000010ff */
[C---:B------:R-:W-:Y:S01]  /*268d0*/  F2FP.BF16.PACK_AB R133, R206.reuse, R203 ;  /* 0x000000cbce85723e */ /* 0x040fe200000010ff */
[----:B------:R-:W-:Y:S01]  /*268e0*/  FADD.FTZ R206, R206, R201 ;  /* 0x000000c9cece7221 */ /* 0x000fe20000010000 */
[----:B--2---:R-:W-:Y:S07]  /*268f0*/  F2FP.BF16.PACK_AB R134, R207, R202 ;  /* 0x000000cacf86723e */ /* 0x004fee00000010ff */
[C---:B---3--:R-:W-:Y:S08]  /*26900*/  HMMA.16816.F32.BF16 R4, R132.reuse, R136, R4 ;  /* 0x000000888404723c */ /* 0x048ff00000041804 */
[C---:B------:R-:W-:Y:S01]  /*26910*/  HMMA.16816.F32.BF16 R8, R132.reuse, R138, R8 ;  /* 0x0000008a8408723c */ /* 0x040fe20000041808 */
[----:B------:R-:W2:Y:S07]  /*26920*/  LDSM.16.MT88.4 R136, [R231+0x13000] ;  /* 0x01300000e788783b */ /* 0x000eae0000004200 */
[C---:B------:R-:W-:Y:S08]  /*26930*/  HMMA.16816.F32.BF16 R12, R132.reuse, R140, R12 ;  /* 0x0000008c840c723c */ /* 0x040ff0000004180c */
        /* <DEDUP_REMOVED lines=10> */
[----:B------:R-:W-:Y:S07]  /*269e0*/  LDSM.16.MT88.4 R148, [R234+0x17000] ;  /* 0x01700000ea94783b */ /* 0x000fee0000004200 */
[C---:B------:R-:W-:Y:S08]  /*269f0*/  HMMA.16816.F32.BF16 R44, R132.reuse, R156, R44 ;  /* 0x0000009c842c723c */ /* 0x040ff0000004182c */
[C---:B------:R-:W-:Y:S01]  /*26a00*/  HMMA.16816.F32.BF16 R48, R132.reuse, R158, R48 ;  /* 0x0000009e8430723c */ /* 0x040fe20000041830 */
[----:B------:R-:W-:Y:S07]  /*26a10*/  LDSM.16.MT88.4 R156, [R231+0x17000] ;  /* 0x01700000e79c783b */ /* 0x000fee0000004200 */
[C---:B------:R-:W-:Y:S01]  /*26a20*/  HMMA.16816.F32.BF16 R52, R132.reuse, R160, R52 ;  /* 0x000000a08434723c */ /* 0x040fe20000041834 */
[----:B------:R1:W-:Y:S06]  /*26a30*/  MUFU.EX2 R161, R174 ;  /* 0x000000ae00a17308 */ /* 0x0003ec0000000800 */
[----:B------:R-:W-:Y:S01]  /*26a40*/  MOV R160, R182 ;  /* 0x000000b600a07202 */ /* 0x000fe20000000f00 */
[C---:B------:R-:W-:Y:S03]  /*26a50*/  HMMA.16816.F32.BF16 R56, R132.reuse, R162, R56 ;  /* 0x000000a28438723c */ /* 0x040fe60000041838 */
[----:B------:R-:W-:Y:S05]  /*26a60*/  MUFU.EX2 R163, R178 ;  /* 0x000000b200a37308 */ /* 0x000fea0000000800 */
[C---:B--2---:R-:W-:Y:S05]  /*26a70*/  HMMA.16816.F32.BF16 R60, R132.reuse, R136, R60 ;  /* 0x00000088843c723c */ /* 0x044fea000004183c */
[----:B------:R-:W-:Y:S03]  /*26a80*/  MUFU.EX2 R182, R179 ;  /* 0x000000b300b67308 */ /* 0x000fe60000000800 */
[C---:B------:R-:W-:Y:S01]  /*26a90*/  HMMA.16816.F32.BF16 R64, R132.reuse, R138, R64 ;  /* 0x0000008a8440723c */ /* 0x040fe20000041840 */
[----:B------:R-:W2:Y:S06]  /*26aa0*/  LDSM.16.MT88.4 R136, [R231+0x15000] ;  /* 0x01500000e788783b */ /* 0x000eac0000004200 */
[----:B------:R5:W4:Y:S01]  /*26ab0*/  MUFU.EX2 R162, R176 ;  /* 0x000000b000a27308 */ /* 0x000b220000000800 */
[C---:B------:R-:W-:Y:S01]  /*26ac0*/  HMMA.16816.F32.BF16 R68, R132.reuse, R168, R68 ;  /* 0x000000a88444723c */ /* 0x040fe20000041844 */
[----:B-1----:R-:W-:Y:S07]  /*26ad0*/  LDSM.16.MT88.4 R172, [R232+0x11800] ;  /* 0x01180000e8ac783b */ /* 0x002fee0000004200 */
[C---:B------:R-:W-:Y:S07]  /*26ae0*/  HMMA.16816.F32.BF16 R72, R132.reuse, R170, R72 ;  /* 0x000000aa8448723c */ /* 0x040fee0000041848 */
[----:B------:R-:W-:Y:S01]  /*26af0*/  F2FP.BF16.PACK_AB R171, R165, R167 ;  /* 0x000000a7a5ab723e */ /* 0x000fe200000010ff */
[C---:B---3--:R-:W-:Y:S01]  /*26b00*/  HMMA.16816.F32.BF16 R76, R132.reuse, R140, R76 ;  /* 0x0000008c844c723c */ /* 0x048fe2000004184c */
[----:B-----5:R-:W-:Y:S07]  /*26b10*/  LDSM.16.MT88.4 R176, [R231+0x11800] ;  /* 0x01180000e7b0783b */ /* 0x020fee0000004200 */
[C---:B------:R-:W-:Y:S04]  /*26b20*/  HMMA.16816.F32.BF16 R80, R132.reuse, R142, R80 ;  /* 0x0000008e8450723c */ /* 0x040fe80000041850 */
[----:B----4-:R-:W-:Y:S01]  /*26b30*/  MOV R166, R162 ;  /* 0x000000a200a67202 */ /* 0x010fe20000000f00 */
[----:B------:R-:W1:Y:S03]  /*26b40*/  LDSM.16.MT88.4 R140, [R233+0x17000] ;  /* 0x01700000e98c783b */ /* 0x000e660000004200 */
[C---:B------:R-:W-:Y:S08]  /*26b50*/  HMMA.16816.F32.BF16 R84, R132.reuse, R144, R84 ;  /* 0x000000908454723c */ /* 0x040ff00000041854 */
[C---:B------:R-:W-:Y:S01]  /*26b60*/  HMMA.16816.F32.BF16 R88, R132.reuse, R146, R88 ;  /* 0x000000928458723c */ /* 0x040fe20000041858 */
[----:B------:R-:W-:Y:S07]  /*26b70*/  LDSM.16.MT88.4 R144, [R233+0x11800] ;  /* 0x01180000e990783b */ /* 0x000fee0000004200 */
[C---:B--2---:R-:W-:Y:S08]  /*26b80*/  HMMA.16816.F32.BF16 R92, R132.reuse, R136, R92 ;  /* 0x00000088845c723c */ /* 0x044ff0000004185c */
[C---:B------:R-:W-:Y:S01]  /*26b90*/  HMMA.16816.F32.BF16 R96, R132.reuse, R138, R96 ;  /* 0x0000008a8460723c */ /* 0x040fe20000041860 */
[----:B------:R-:W2:Y:S07]  /*26ba0*/  LDSM.16.MT88.4 R136, [R234+0x11800] ;  /* 0x01180000ea88783b */ /* 0x000eae0000004200 */
[C---:B------:R-:W-:Y:S08]  /*26bb0*/  HMMA.16816.F32.BF16 R100, R132.reuse, R148, R100 ;  /* 0x000000948464723c */ /* 0x040ff00000041864 */
[C---:B------:R-:W-:Y:S08]  /*26bc0*/  HMMA.16816.F32.BF16 R104, R132.reuse, R150, R104 ;  /* 0x000000968468723c */ /* 0x040ff00000041868 */
[C---:B-1----:R-:W-:Y:S07]  /*26bd0*/  HMMA.16816.F32.BF16 R108, R132.reuse, R140, R108 ;  /* 0x0000008c846c723c */ /* 0x042fee000004186c */
[----:B------:R-:W-:Y:S01]  /*26be0*/  MOV R140, R163 ;  /* 0x000000a3008c7202 */ /* 0x000fe20000000f00 */
[C---:B------:R-:W-:Y:S04]  /*26bf0*/  HMMA.16816.F32.BF16 R112, R132.reuse, R142, R112 ;  /* 0x0000008e8470723c */ /* 0x040fe80000041870 */
[----:B------:R-:W-:Y:S03]  /*26c00*/  MOV R141, R160 ;  /* 0x000000a0008d7202 */ /* 0x000fe60000000f00 */
[----:B------:R-:W-:Y:S01]  /*26c10*/  MOV R143, R180 ;  /* 0x000000b4008f7202 */ /* 0x000fe20000000f00 */
[C---:B------:R-:W-:Y:S04]  /*26c20*/  HMMA.16816.F32.BF16 R116, R132.reuse, R152, R116 ;  /* 0x000000988474723c */ /* 0x040fe80000041874 */
[----:B------:R-:W-:Y:S04]  /*26c30*/  MOV R142, R161 ;  /* 0x000000a1008e7202 */ /* 0x000fe80000000f00 */
[C---:B------:R-:W-:Y:S04]  /*26c40*/  HMMA.16816.F32.BF16 R120, R132.reuse, R154, R120 ;  /* 0x0000009a8478723c */ /* 0x040fe80000041878 */
[----:B------:R-:W-:Y:S04]  /*26c50*/  F2FP.BF16.PACK_AB R170, R166, R142 ;  /* 0x0000008ea6aa723e */ /* 0x000fe800000010ff */
[C---:B------:R-:W-:Y:S08]  /*26c60*/  HMMA.16816.F32.BF16 R124, R132.reuse, R156, R124 ;  /* 0x0000009c847c723c */ /* 0x040ff0000004187c */
[----:B------:R-:W-:Y:S07]  /*26c70*/  HMMA.16816.F32.BF16 R128, R132, R158, R128 ;  /* 0x0000009e8480723c */ /* 0x000fee0000041880 */
[----:B------:R-:W-:Y:S02]  /*26c80*/  MOV R133, R181 ;  /* 0x000000b500857202 */ /* 0x000fe40000000f00 */
[----:B------:R-:W-:Y:S03]  /*26c90*/  MOV R134, R182 ;  /* 0x000000b600867202 */ /* 0x000fe60000000f00 */
[----:B------:R-:W-:Y:S02]  /*26ca0*/  F2FP.BF16.PACK_AB R169, R143, R133 ;  /* 0x000000858fa9723e */ /* 0x000fe400000010ff */
[----:B------:R-:W-:Y:S02]  /*26cb0*/  F2FP.BF16.PACK_AB R168, R134, R140 ;  /* 0x0000008c86a8723e */ /* 0x000fe400000010ff */
[----:B------:R-:W-:Y:S02]  /*26cc0*/  MOV R135, R183 ;  /* 0x000000b700877202 */ /* 0x000fe40000000f00 */
[----:B------:R-:W1:Y:S03]  /*26cd0*/  LDSM.16.MT88.4 R180, [R234+0x13800] ;  /* 0x01380000eab4783b */ /* 0x000e660000004200 */
[C---:B--2---:R-:W-:Y:S05]  /*26ce0*/  HMMA.16816.F32.BF16 R160, R168.reuse, R136, R4 ;  /* 0x00000088a8a0723c */ /* 0x044fea0000041804 */
[----:B------:R-:W2:Y:S03]  /*26cf0*/  LDSM.16.MT88.4 R4, [R233+0x13800] ;  /* 0x01380000e904783b */ /* 0x000ea60000004200 */
[C---:B------:R-:W-:Y:S05]  /*26d00*/  HMMA.16816.F32.BF16 R156, R168.reuse, R138, R8 ;  /* 0x0000008aa89c723c */ /* 0x040fea0000041808 */
[----:B------:R-:W3:Y:S03]  /*26d10*/  LDSM.16.MT88.4 R8, [R232+0x13800] ;  /* 0x01380000e808783b */ /* 0x000ee60000004200 */
[C---:B------:R-:W-:Y:S05]  /*26d20*/  HMMA.16816.F32.BF16 R152, R168.reuse, R144, R12 ;  /* 0x00000090a898723c */ /* 0x040fea000004180c */
[----:B------:R-:W4:Y:S03]  /*26d30*/  LDSM.16.MT88.4 R12, [R231+0x13800] ;  /* 0x01380000e70c783b */ /* 0x000f260000004200 */
[C---:B------:R-:W-:Y:S05]  /*26d40*/  HMMA.16816.F32.BF16 R148, R168.reuse, R146, R16 ;  /* 0x00000092a894723c */ /* 0x040fea0000041810 */
[----:B------:R-:W2:Y:S03]  /*26d50*/  LDSM.16.MT88.4 R16, [R234+0x15800] ;  /* 0x01580000ea10783b */ /* 0x000ea60000004200 */
[C---:B------:R-:W-:Y:S07]  /*26d60*/  HMMA.16816.F32.BF16 R144, R168.reuse, R172, R20 ;  /* 0x000000aca890723c */ /* 0x040fee0000041814 */
[----:B------:R-:W-:Y:S02]  /*26d70*/  MOV R22, R142 ;  /* 0x0000008e00167202 */ /* 0x000fe40000000f00 */
[----:B------:R-:W-:Y:S03]  /*26d80*/  MOV R23, R143 ;  /* 0x0000008f00177202 */ /* 0x000fe60000000f00 */
[----:B------:R-:W-:Y:S02]  /*26d90*/  MOV R172, R140 ;  /* 0x0000008c00ac7202 */ /* 0x000fe40000000f00 */
[----:B------:R-:W-:Y:S02]  /*26da0*/  MOV R173, R141 ;  /* 0x0000008d00ad7202 */ /* 0x000fe40000000f00 */
[C---:B------:R-:W-:Y:S01]  /*26db0*/  HMMA.16816.F32.BF16 R140, R168.reuse, R174, R24 ;  /* 0x000000aea88c723c */ /* 0x040fe20000041818 */
[----:B------:R-:W-:Y:S02]  /*26dc0*/  LDSM.16.MT88.4 R24, [R232+0x15800] ;  /* 0x01580000e818783b */ /* 0x000fe40000004200 */
[----:B------:R-:W-:Y:S02]  /*26dd0*/  MOV R20, R133 ;  /* 0x0000008500147202 */ /* 0x000fe40000000f00 */
[----:B------:R-:W-:Y:S02]  /*26de0*/  MOV R21, R134 ;  /* 0x0000008600157202 */ /* 0x000fe40000000f00 */
[----:B------:R-:W-:Y:S01]  /*26df0*/  MOV R175, R135 ;  /* 0x0000008700af7202 */ /* 0x000fe20000000f00 */
[C---:B------:R-:W-:Y:S01]  /*26e00*/  HMMA.16816.F32.BF16 R136, R168.reuse, R176, R28 ;  /* 0x000000b0a888723c */ /* 0x040fe2000004181c */
[----:B------:R-:W-:Y:S06]  /*26e10*/  LDSM.16.MT88.4 R28, [R231+0x15800] ;  /* 0x01580000e71c783b */ /* 0x000fec0000004200 */
[----:B------:R-:W-:Y:S01]  /*26e20*/  MOV R177, R22 ;  /* 0x0000001600b17202 */ /* 0x000fe20000000f00 */
[C---:B------:R-:W-:Y:S01]  /*26e30*/  HMMA.16816.F32.BF16 R132, R168.reuse, R178, R32 ;  /* 0x000000b2a884723c */ /* 0x040fe20000041820 */
[----:B------:R-:W-:Y:S03]  /*26e40*/  LDSM.16.MT88.4 R32, [R234+0x17800] ;  /* 0x01780000ea20783b */ /* 0x000fe60000004200 */
[----:B------:R-:W-:Y:S03]  /*26e50*/  MOV R176, R23 ;  /* 0x0000001700b07202 */ /* 0x000fe60000000f00 */
[----:B------:R-:W-:Y:S01]  /*26e60*/  MOV R178, R20 ;  /* 0x0000001400b27202 */ /* 0x000fe20000000f00 */
[C---:B-1----:R-:W-:Y:S04]  /*26e70*/  HMMA.16816.F32.BF16 R36, R168.reuse, R180, R36 ;  /* 0x000000b4a824723c */ /* 0x042fe80000041824 */
[----:B------:R-:W-:Y:S02]  /*26e80*/  MOV R179, R21 ;  /* 0x0000001500b37202 */ /* 0x000fe40000000f00 */
[----:B------:R-:W1:Y:S01]  /*26e90*/  LDSM.16.MT88.4 R20, [R233+0x15800] ;  /* 0x01580000e914783b */ /* 0x000e620000004200 */
[----:B------:R-:W-:Y:S01]  /*26ea0*/  MOV R180, R175 ;  /* 0x000000af00b47202 */ /* 0x000fe20000000f00 */
[C---:B------:R-:W-:Y:S04]  /*26eb0*/  HMMA.16816.F32.BF16 R40, R168.reuse, R182, R40 ;  /* 0x000000b6a828723c */ /* 0x040fe80000041828 */
[----:B------:R-:W-:Y:S02]  /*26ec0*/  MOV R181, R172 ;  /* 0x000000ac00b57202 */ /* 0x000fe40000000f00 */
[----:B------:R-:W5:Y:S01]  /*26ed0*/  LDL.LU R182, [R1] ;  /* 0x0000000001b67983 */ /* 0x000f620000300800 */
[----:B------:R-:W-:Y:S01]  /*26ee0*/  MOV R183, R173 ;  /* 0x000000ad00b77202 */ /* 0x000fe20000000f00 */
[C---:B--2---:R-:W-:Y:S02]  /*26ef0*/  HMMA.16816.F32.BF16 R44, R168.reuse, R4, R44 ;  /* 0x00000004a82c723c */ /* 0x044fe4000004182c */
[----:B------:R-:W2:Y:S02]  /*26f00*/  LDSM.16.MT88.4 R172, [R233+0x17800] ;  /* 0x01780000e9ac783b */ /* 0x000ea40000004200 */
[----:B------:R-:W-:Y:S04]  /*26f10*/  FADD.FTZ R0, R183, R206 ;  /* 0x000000ceb7007221 */ /* 0x000fe80000010000 */
[C---:B------:R-:W-:Y:S02]  /*26f20*/  HMMA.16816.F32.BF16 R48, R168.reuse, R6, R48 ;  /* 0x00000006a830723c */ /* 0x040fe40000041830 */
[----:B------:R-:W1:Y:S02]  /*26f30*/  LDSM.16.MT88.4 R4, [R232+0x17800] ;  /* 0x01780000e804783b */ /* 0x000e640000004200 */
[----:B------:R-:W-:Y:S04]  /*26f40*/  FADD.FTZ R0, R180, R0 ;  /* 0x00000000b4007221 */ /* 0x000fe80000010000 */
[C---:B---3--:R-:W-:Y:S04]  /*26f50*/  HMMA.16816.F32.BF16 R52, R168.reuse, R8, R52 ;  /* 0x00000008a834723c */ /* 0x048fe80000041834 */
[----:B------:R-:W-:Y:S04]  /*26f60*/  FADD.FTZ R0, R178, R0 ;  /* 0x00000000b2007221 */ /* 0x000fe80000010000 */
[C---:B------:R-:W-:Y:S01]  /*26f70*/  HMMA.16816.F32.BF16 R56, R168.reuse, R10, R56 ;  /* 0x0000000aa838723c */ /* 0x040fe20000041838 */
[----:B------:R-:W3:Y:S03]  /*26f80*/  LDSM.16.MT88.4 R8, [R231+0x17800] ;  /* 0x01780000e708783b */ /* 0x000ee60000004200 */
[----:B------:R-:W-:Y:S04]  /*26f90*/  FADD.FTZ R0, R176, R0 ;  /* 0x00000000b0007221 */ /* 0x000fe80000010000 */
[C---:B----4-:R-:W-:Y:S04]  /*26fa0*/  HMMA.16816.F32.BF16 R60, R168.reuse, R12, R60 ;  /* 0x0000000ca83c723c */ /* 0x050fe8000004183c */
[----:B------:R-:W-:Y:S04]  /*26fb0*/  FADD.FTZ R0, R167, R0 ;  /* 0x00000000a7007221 */ /* 0x000fe80000010000 */
[C---:B------:R-:W-:Y:S04]  /*26fc0*/  HMMA.16816.F32.BF16 R64, R168.reuse, R14, R64 ;  /* 0x0000000ea840723c */ /* 0x040fe80000041840 */
[----:B------:R-:W-:Y:S01]  /*26fd0*/  FADD.FTZ R252, R165, R0 ;  /* 0x00000000a5fc7221 */ /* 0x000fe20000010000 */
[----:B------:R-:W-:Y:S03]  /*26fe0*/  MOV R0, R3 ;  /* 0x0000000300007202 */ /* 0x000fe60000000f00 */
        /* <DEDUP_REMOVED lines=14> */
[C---:B---3--:R-:W-:Y:S08]  /*270d0*/  HMMA.16816.F32.BF16 R124, R168.reuse, R8, R124 ;  /* 0x00000008a87c723c */ /* 0x048ff0000004187c */
[----:B------:R-:W-:Y:S04]  /*270e0*/  HMMA.16816.F32.BF16 R128, R168, R10, R128 ;  /* 0x0000000aa880723c */ /* 0x000fe80000041880 */
[----:B-----5:R-:W-:Y:S04]  /*270f0*/  FFMA.FTZ R193, R2, R182, R193 ;  /* 0x000000b602c17223 */ /* 0x020fe800000100c1 */
        /* <DEDUP_REMOVED lines=15> */
[----:B------:R1:W-:Y:S02]  /*271f0*/  STL [R1], R2 ;  /* 0x0000000201007387 */ /* 0x0003e40000100800 */
[----:B-1----:R-:W-:Y:S01]  /*27200*/  MOV R2, R164 ;  /* 0x000000a400027202 */ /* 0x002fe20000000f00 */
[----:B------:R-:W-:-:S05]  /*27210*/  @P0 BRA `(.L_x_2302) ;  /* 0xffffb5c000000947 */ /* 0x000fca000383ffff */
.L_x_2293:
        /* <DEDUP_REMOVED lines=12> */
.L_x_2321:
        /* <DEDUP_REMOVED lines=8> */
.L_x_2322:
[----:B------:R-:W4:Y:S01]  /*27360*/  S2R R9, SR_TID.X ;  /* 0x0000000000097919 */ /* 0x000f220000002100 */
[----:B---3--:R-:W-:-:S03]  /*27370*/  FADD.FTZ R6, R6, R252 ;  /* 0x000000fc06067221 */ /* 0x008fc60000010000 */
[----:B------:R-:W-:Y:S01]  /*27380*/  BAR.SYNC.DEFER_BLOCKING 0x0 ;  /* 0x0000000000007b1d */ /* 0x000fe20000010000 */
[----:B------:R-:W-:Y:S02]  /*27390*/  FSETP.NE.FTZ.AND P4, PT, R2, RZ, PT ;  /* 0x000000ff0200720b */ /* 0x000fe40003f95000 */
[----:B------:R-:W-:Y:S02]  /*273a0*/  FSETP.NE.FTZ.AND P3, PT, R6, RZ, PT ;  /* 0x000000ff0600720b */ /* 0x000fe40003f75000 */
[----:B------:R-:W-:Y:S01]  /*273b0*/  MOV R8, 0x3f800000 ;  /* 0x3f80000000087802 */ /* 0x000fe20000000f00 */
[----:B------:R-:W-:Y:S01]  /*273c0*/  ULDC.64 UR4, c[0x0][0x118] ;  /* 0x0000460000047ab9 */ /* 0x000fe20000000a00 */
[----:B------:R-:W-:-:S07]  /*273d0*/  MOV R7, 0x3f800000 ;  /* 0x3f80000000077802 */ /* 0x000fce0000000f00 */
[----:B------:R-:W3:Y:S01]  /*273e0*/  @P4 MUFU.RCP R8, R2 ;  /* 0x0000000200084308 */ /* 0x000ee20000001000 */
[----:B----4-:R-:W-:-:S07]  /*273f0*/  SHF.R.S32.HI R10, RZ, 0x1f, R9 ;  /* 0x0000001fff0a7819 */ /* 0x010fce0000011409 */
[----:B------:R-:W4:Y:S01]  /*27400*/  @P3 MUFU.RCP R7, R6 ;  /* 0x0000000600073308 */ /* 0x000f220000001000 */
[----:B------:R-:W-:-:S04]  /*27410*/  LEA.HI R11, R10, R9, RZ, 0x2 ;  /* 0x000000090a0b7211 */ /* 0x000fc800078f10ff */
[--C-:B------:R-:W-:Y:S02]  /*27420*/  SHF.R.S32.HI R13, RZ, 0x2, R11.reuse ;  /* 0x00000002ff0d7819 */ /* 0x100fe4000001140b */
[----:B------:R-:W-:Y:S01]  /*27430*/  SHF.R.S32.HI R12, RZ, 0x1f, R11 ;  /* 0x0000001fff0c7819 */ /* 0x000fe2000001140b */
[C---:B---3--:R-:W-:Y:S01]  /*27440*/  FMUL.FTZ R160, R8.reuse, R160 ;  /* 0x000000a008a07220 */ /* 0x048fe20000410000 */
        /* <DEDUP_REMOVED lines=81> */
[----:B------:R-:W-:Y:S01]  /*27960*/  FMUL.FTZ R129, R8, R129 ;  /* 0x0000008108817220 */ /* 0x000fe20000410000 */
[----:B------:R-:W-:Y:S01]  /*27970*/  MOV R8, 0x40 ;  /* 0x0000004000087802 */ /* 0x000fe20000000f00 */
[C---:B----4-:R-:W-:Y:S02]  /*27980*/  FMUL.FTZ R163, R7.reuse, R163 ;  /* 0x000000a307a37220 */ /* 0x050fe40000410000 */
[C---:B------:R-:W-:Y:S01]  /*27990*/  FMUL.FTZ R162, R7.reuse, R162 ;  /* 0x000000a207a27220 */ /* 0x040fe20000410000 */
[----:B------:R-:W-:Y:S01]  /*279a0*/  SEL R8, R8, 0xffffffc0, !P1 ;  /* 0xffffffc008087807 */ /* 0x000fe20004800000 */
[C---:B------:R-:W-:Y:S02]  /*279b0*/  FMUL.FTZ R159, R7.reuse, R159 ;  /* 0x0000009f079f7220 */ /* 0x040fe40000410000 */
[----:B------:R-:W-:Y:S01]  /*279c0*/  FMUL.FTZ R158, R7, R158 ;  /* 0x0000009e079e7220 */ /* 0x000fe20000410000 */
[----:B------:R-:W-:Y:S01]  /*279d0*/  IADD3 R16, R13, R8, RZ ;  /* 0x000000080d107210 */ /* 0x000fe20007ffe0ff */
[C---:B------:R-:W-:Y:S01]  /*279e0*/  FMUL.FTZ R155, R7.reuse, R155 ;  /* 0x0000009b079b7220 */ /* 0x040fe20000410000 */
[----:B------:R-:W-:Y:S01]  /*279f0*/  IADD3 R8, R8, R15, RZ ;  /* 0x0000000f08087210 */ /* 0x000fe20007ffe0ff */
[C---:B------:R-:W-:Y:S01]  /*27a00*/  FMUL.FTZ R154, R7.reuse, R154 ;  /* 0x0000009a079a7220 */ /* 0x040fe20000410000 */
[----:B------:R-:W-:Y:S01]  /*27a10*/  STS.64 [R14.X4+0x800], R162 ;  /* 0x000800a20e007388 */ /* 0x000fe20000004a00 */
[----:B------:R-:W-:-:S02]  /*27a20*/  FMUL.FTZ R151, R7, R151 ;  /* 0x0000009707977220 */ /* 0x000fc40000410000 */
[C---:B------:R-:W-:Y:S01]  /*27a30*/  FMUL.FTZ R150, R7.reuse, R150 ;  /* 0x0000009607967220 */ /* 0x040fe20000410000 */
[----:B------:R-:W-:Y:S01]  /*27a40*/  STS.64 [R15], R156 ;  /* 0x0000009c0f007388 */ /* 0x000fe20000000a00 */
[C---:B------:R-:W-:Y:S02]  /*27a50*/  FMUL.FTZ R147, R7.reuse, R147 ;  /* 0x0000009307937220 */ /* 0x040fe40000410000 */
[C---:B------:R-:W-:Y:S01]  /*27a60*/  FMUL.FTZ R146, R7.reuse, R146 ;  /* 0x0000009207927220 */ /* 0x040fe20000410000 */
[----:B------:R-:W-:Y:S01]  /*27a70*/  STS.64 [R15+0x800], R158 ;  /* 0x0008009e0f007388 */ /* 0x000fe20000000a00 */
[C---:B------:R-:W-:Y:S02]  /*27a80*/  FMUL.FTZ R143, R7.reuse, R143 ;  /* 0x0000008f078f7220 */ /* 0x040fe40000410000 */
[C---:B------:R-:W-:Y:S01]  /*27a90*/  FMUL.FTZ R142, R7.reuse, R142 ;  /* 0x0000008e078e7220 */ /* 0x040fe20000410000 */
[----:B------:R-:W-:Y:S01]  /*27aa0*/  STS.64 [R16], R152 ;  /* 0x0000009810007388 */ /* 0x000fe20000000a00 */
[----:B------:R-:W-:-:S02]  /*27ab0*/  FMUL.FTZ R139, R7, R139 ;  /* 0x0000008b078b7220 */ /* 0x000fc40000410000 */
[C---:B------:R-:W-:Y:S01]  /*27ac0*/  FMUL.FTZ R138, R7.reuse, R138 ;  /* 0x0000008a078a7220 */ /* 0x040fe20000410000 */
[----:B------:R-:W-:Y:S01]  /*27ad0*/  STS.64 [R16+0x800], R154 ;  /* 0x0008009a10007388 */ /* 0x000fe20000000a00 */
[C---:B------:R-:W-:Y:S02]  /*27ae0*/  FMUL.FTZ R135, R7.reuse, R135 ;  /* 0x0000008707877220 */ /* 0x040fe40000410000 */
[C---:B------:R-:W-:Y:S01]  /*27af0*/  FMUL.FTZ R134, R7.reuse, R134 ;  /* 0x0000008607867220 */ /* 0x040fe20000410000 */
[----:B------:R-:W-:Y:S01]  /*27b00*/  STS.64 [R8], R148 ;  /* 0x0000009408007388 */ /* 0x000fe20000000a00 */
[C---:B------:R-:W-:Y:S02]  /*27b10*/  FMUL.FTZ R39, R7.reuse, R39 ;  /* 0x0000002707277220 */ /* 0x040fe40000410000 */
[C---:B------:R-:W-:Y:S01]  /*27b20*/  FMUL.FTZ R38, R7.reuse, R38 ;  /* 0x0000002607267220 */ /* 0x040fe20000410000 */
[----:B------:R-:W-:Y:S01]  /*27b30*/  STS.64 [R8+0x800], R150 ;  /* 0x0008009608007388 */ /* 0x000fe20000000a00 */
        /* <DEDUP_REMOVED lines=46> */
[----:B------:R-:W-:-:S04]  /*27e20*/  MOV R7, 0x80 ;  /* 0x0000008000077802 */ /* 0x000fc80000000f00 */
[----:B------:R-:W-:-:S04]  /*27e30*/  SEL R7, R7, 0xffffff80, !P2 ;  /* 0xffffff8007077807 */ /* 0x000fc80005000000 */
[----:B------:R-:W-:Y:S02]  /*27e40*/  IADD3 R13, R13, R7, RZ ;  /* 0x000000070d0d7210 */ /* 0x000fe40007ffe0ff */
[----:B------:R-:W-:Y:S02]  /*27e50*/  IADD3 R17, R7, R15, RZ ;  /* 0x0000000f07117210 */ /* 0x000fe40007ffe0ff */
[-C--:B------:R-:W-:Y:S01]  /*27e60*/  IADD3 R18, R16, R7.reuse, RZ ;  /* 0x0000000710127210 */ /* 0x080fe20007ffe0ff */
[----:B------:R-:W-:Y:S01]  /*27e70*/  STS.64 [R13], R144 ;  /* 0x000000900d007388 */ /* 0x000fe20000000a00 */
[----:B------:R-:W-:-:S03]  /*27e80*/  IADD3 R7, R8, R7, RZ ;  /* 0x0000000708077210 */ /* 0x000fc60007ffe0ff */
        /* <DEDUP_REMOVED lines=45> */
[----:B------:R-:W-:Y:S04]  /*28160*/  STS.64 [R8+0xc000], R112 ;  /* 0x00c0007008007388 */ /* 0x000fe80000000a00 */
[----:B------:R4:W-:Y:S04]  /*28170*/  STS.64 [R8+0xc800], R114 ;  /* 0x00c8007208007388 */ /* 0x0009e80000000a00 */
        /* <DEDUP_REMOVED lines=8> */
[----:B---3--:R-:W3:Y:S04]  /*28200*/  LD.E.64 R14, [R4.64+0xb0] ;  /* 0x0000b004040e7980 */ /* 0x008ee8000c101b00 */
[----:B------:R-:W3:Y:S04]  /*28210*/  LD.E R144, [R4.64+0x60] ;  /* 0x0000600404907980 */ /* 0x000ee8000c101900 */
[----:B----4-:R-:W4:Y:S01]  /*28220*/  S2R R8, SR_TID.X ;  /* 0x0000000000087919 */ /* 0x010f220000002100 */
[----:B------:R-:W-:-:S03]  /*28230*/  LEA.HI R145, R10, R9, RZ, 0x4 ;  /* 0x000000090a917211 */ /* 0x000fc600078f20ff */
[----:B-1----:R1:W5:Y:S01]  /*28240*/  LD.E R13, [R4.64+0xcc] ;  /* 0x0000cc04040d7980 */ /* 0x002362000c101900 */
[----:B------:R-:W-:-:S03]  /*28250*/  LOP3.LUT R145, R145, 0xfffffff0, RZ, 0xc0, !PT ;  /* 0xfffffff091917812 */ /* 0x000fc600078ec0ff */
[----:B------:R1:W5:Y:S01]  /*28260*/  LD.E.64 R148, [R4.64+0x78] ;  /* 0x0000780404947980 */ /* 0x000362000c101b00 */
[----:B------:R-:W-:-:S03]  /*28270*/  IADD3 R145, -R145, R9, RZ ;  /* 0x0000000991917210 */ /* 0x000fc60007ffe1ff */
[----:B------:R1:W5:Y:S01]  /*28280*/  LD.E.64 R150, [R4.64+0xa8] ;  /* 0x0000a80404967980 */ /* 0x000362000c101b00 */
[----:B--2---:R-:W-:Y:S01]  /*28290*/  LEA.HI R17, R145, R145, RZ, 0x1 ;  /* 0x0000009191117211 */ /* 0x004fe200078f08ff */
[----:B------:R-:W2:Y:S01]  /*282a0*/  @P4 MUFU.LG2 R2, R2 ;  /* 0x0000000200024308 */ /* 0x000ea20000000c00 */
[----:B------:R-:W-:Y:S01]  /*282b0*/  LOP3.LUT R12, R12, 0xffffffe0, RZ, 0xc0, !PT ;  /* 0xffffffe00c0c7812 */ /* 0x000fe200078ec0ff */
[----:B------:R-:W-:Y:S01]  /*282c0*/  BSSY B0, `(.L_x_2305) ;  /* 0x0000055000007945 */ /* 0x000fe20003800000 */
[C---:B------:R-:W-:Y:S02]  /*282d0*/  SHF.L.U32 R18, R17.reuse, 0x2, RZ ;  /* 0x0000000211127819 */ /* 0x040fe400000006ff */
[----:B------:R-:W-:Y:S02]  /*282e0*/  LOP3.LUT R17, R17, 0xffffffe, RZ, 0xc0, !PT ;  /* 0x0ffffffe11117812 */ /* 0x000fe400078ec0ff */
[----:B------:R-:W-:Y:S01]  /*282f0*/  IADD3 R12, -R12, R9, RZ ;  /* 0x000000090c0c7210 */ /* 0x000fe20007ffe1ff */
[----:B------:R-:W1:Y:S01]  /*28300*/  @P3 MUFU.LG2 R6, R6 ;  /* 0x0000000600063308 */ /* 0x000e620000000c00 */
[----:B------:R-:W-:-:S02]  /*28310*/  IADD3 R17, R145, -R17, RZ ;  /* 0x8000001191117210 */ /* 0x000fc40007ffe0ff */
[----:B----4-:R-:W-:Y:S02]  /*28320*/  SHF.R.S32.HI R7, RZ, 0x1f, R8 ;  /* 0x0000001fff077819 */ /* 0x010fe40000011408 */
[----:B------:R-:W-:Y:S02]  /*28330*/  SHF.R.S32.HI R146, RZ, 0x1f, R11 ;  /* 0x0000001fff927819 */ /* 0x000fe4000001140b */
[CC--:B------:R-:W-:Y:S01]  /*28340*/  LEA.HI R10, R7.reuse, R8.reuse, RZ, 0x4 ;  /* 0x00000008070a7211 */ /* 0x0c0fe200078f20ff */
[----:B--2---:R-:W-:Y:S01]  /*28350*/  @P4 FMUL.FTZ R2, R2, 0.69314718246459960938 ;  /* 0x3f31721802024820 */ /* 0x004fe20000410000 */
[----:B------:R-:W-:Y:S02]  /*28360*/  LEA.HI R7, R7, R8, RZ, 0x5 ;  /* 0x0000000807077211 */ /* 0x000fe400078f28ff */
[----:B------:R-:W-:Y:S02]  /*28370*/  SHF.R.S32.HI R10, RZ, 0x4, R10 ;  /* 0x00000004ff0a7819 */ /* 0x000fe4000001140a */
[----:B------:R-:W-:-:S02]  /*28380*/  LOP3.LUT R7, R7, 0xffffffe0, RZ, 0xc0, !PT ;  /* 0xffffffe007077812 */ /* 0x000fc400078ec0ff */
[----:B------:R-:W-:Y:S01]  /*28390*/  SHF.L.U32 R16, R10, 0x6, RZ ;  /* 0x000000060a107819 */ /* 0x000fe200000006ff */
[----:B-1----:R-:W-:Y:S01]  /*283a0*/  @P3 FMUL.FTZ R6, R6, 0.69314718246459960938 ;  /* 0x3f31721806063820 */ /* 0x002fe20000410000 */
[----:B------:R-:W-:Y:S02]  /*283b0*/  IADD3 R7, -R7, R8, RZ ;  /* 0x0000000807077210 */ /* 0x000fe40007ffe1ff */
[----:B------:R-:W-:Y:S01]  /*283c0*/  LOP3.LUT R16, R16, 0x1c0, RZ, 0xc0, !PT ;  /* 0x000001c010107812 */ /* 0x000fe200078ec0ff */
[----:B------:R-:W-:Y:S01]  /*283d0*/  BAR.SYNC.DEFER_BLOCKING 0x0 ;  /* 0x0000000000007b1d */ /* 0x000fe20000010000 */
[----:B------:R-:W-:Y:S02]  /*283e0*/  LOP3.LUT P0, RZ, R12, 0x3, RZ, 0xc0, !PT ;  /* 0x000000030cff7812 */ /* 0x000fe4000780c0ff */
[----:B------:R-:W-:Y:S02]  /*283f0*/  LOP3.LUT R18, R16, 0x38, R18, 0xf8, !PT ;  /* 0x0000003810127812 */ /* 0x000fe400078ef812 */
[----:B------:R-:W-:-:S02]  /*28400*/  SHF.R.U32.HI R16, RZ, 0x3, R16 ;  /* 0x00000003ff107819 */ /* 0x000fc40000011610 */
[----:B------:R-:W-:Y:S02]  /*28410*/  LEA.HI R146, R146, R11, RZ, 0x2 ;  /* 0x0000000b92927211 */ /* 0x000fe400078f10ff */
[----:B------:R-:W-:Y:S02]  /*28420*/  LOP3.LUT R16, R18, R16, RZ, 0x3c, !PT ;  /* 0x0000001012107212 */ /* 0x000fe400078e3cff */
[----:B------:R-:W-:Y:S02]  /*28430*/  SHF.R.S32.HI R8, RZ, 0x1f, R7 ;  /* 0x0000001fff087819 */ /* 0x000fe40000011407 */
[----:B------:R-:W-:Y:S02]  /*28440*/  LEA R147, R17, R16, 0x2 ;  /* 0x0000001011937211 */ /* 0x000fe400078e10ff */
[----:B------:R-:W-:Y:S02]  /*28450*/  LOP3.LUT R146, R146, 0xffffffc, RZ, 0xc0, !PT ;  /* 0x0ffffffc92927812 */ /* 0x000fe400078ec0ff */
[----:B------:R-:W-:-:S02]  /*28460*/  LEA.HI R8, R8, R7, RZ, 0x2 ;  /* 0x0000000708087211 */ /* 0x000fc400078f10ff */
[----:B------:R-:W-:Y:S02]  /*28470*/  SHF.L.U32 R7, R243, 0x6, RZ ;  /* 0x00000006f3077819 */ /* 0x000fe400000006ff */
[----:B------:R-:W-:Y:S02]  /*28480*/  IADD3 R146, R11, -R146, RZ ;  /* 0x800000920b927210 */ /* 0x000fe40007ffe0ff */
[----:B------:R-:W-:Y:S01]  /*28490*/  SHF.R.S32.HI R8, RZ, 0x2, R8 ;  /* 0x00000002ff087819 */ /* 0x000fe20000011408 */
[----:B------:R1:W2:Y:S01]  /*284a0*/  LDS.128 R140, [R147.X4] ;  /* 0x00000000938c7984 */ /* 0x0002a20000004c00 */
[----:B------:R-:W-:Y:S01]  /*284b0*/  MOV R9, 0xff800000 ;  /* 0xff80000000097802 */ /* 0x000fe20000000f00 */
[-C--:B-----5:R-:W-:Y:S01]  /*284c0*/  @P4 FFMA.FTZ R9, R164, R0.reuse, R2 ;  /* 0x00000000a4094223 */ /* 0x0a0fe20000010002 */
[----:B------:R-:W-:Y:S01]  /*284d0*/  MOV R11, 0xff800000 ;  /* 0xff800000000b7802 */ /* 0x000fe20000000f00 */
[----:B------:R1:W4:Y:S01]  /*284e0*/  LDS.128 R136, [R147.X4+0x800] ;  /* 0x0008000093887984 */ /* 0x0003220000004c00 */
[----:B------:R-:W-:Y:S01]  /*284f0*/  @P3 FFMA.FTZ R11, R3, R0, R6 ;  /* 0x00000000030b3223 */ /* 0x000fe20000010006 */
[----:B------:R-:W-:-:S02]  /*28500*/  LEA R8, R146, R8, 0x4 ;  /* 0x0000000892087211 */ /* 0x000fc400078e20ff */
[----:B------:R1:W1:Y:S04]  /*28510*/  LDS.128 R132, [R147.X4+0x1000] ;  /* 0x0010000093847984 */ /* 0x0002680000004c00 */
        /* <DEDUP_REMOVED lines=28> */
[----:B------:R1:W1:Y:S01]  /*286e0*/  LDS.128 R16, [R147.X4+0xf800] ;  /* 0x00f8000093107984 */ /* 0x0002620000004c00 */
[----:B---3--:R-:W-:-:S04]  /*286f0*/  IMAD R14, R14, UR8, R246 ;  /* 0x000000080e0e7c24 */ /* 0x008fc8000f8e02f6 */
[----:B------:R-:W-:Y:S01]  /*28700*/  IMAD R14, R14, R144, R245 ;  /* 0x000000900e0e7224 */ /* 0x000fe200078e02f5 */
[----:B------:R-:W-:-:S03]  /*28710*/  SHF.L.U32 R144, R145, 0x2, RZ ;  /* 0x0000000291907819 */ /* 0x000fc600000006ff */
[----:B------:R-:W-:Y:S01]  /*28720*/  IMAD R7, R15, R14, R7 ;  /* 0x0000000e0f077224 */ /* 0x000fe200078e0207 */
[----:B------:R-:W-:Y:S01]  /*28730*/  SHF.R.S32.HI R145, RZ, 0x1f, R144 ;  /* 0x0000001fff917819 */ /* 0x000fe20000011490 */
[----:B------:R-:W-:Y:S05]  /*28740*/  @P0 BRA `(.L_x_2306) ;  /* 0x000000c000000947 */ /* 0x000fea0003800000 */
[----:B-12-4-:R-:W-:Y:S01]  /*28750*/  IMAD R0, R243, -0x40, R244 ;  /* 0xffffffc0f3007824 */ /* 0x016fe200078e02f4 */
[C---:B------:R-:W-:Y:S01]  /*28760*/  IADD3 R6, R8.reuse, 0x8, RZ ;  /* 0x0000000808067810 */ /* 0x040fe20007ffe0ff */
        /* <DEDUP_REMOVED lines=10> */
.L_x_2306:
[----:B-12-4-:R-:W-:Y:S05]  /*28810*/  BSYNC B0 ;  /* 0x0000000000007941 */ /* 0x016fea0003800000 */
.L_x_2305:
        /* <DEDUP_REMOVED lines=9> */
[----:B------:R-:W-:-:S04]  /*288b0*/  LEA R6, P0, R0, R148, 0x2 ;  /* 0x0000009400067211 */ /* 0x000fc800078010ff */
[----:B------:R-:W-:Y:S02]  /*288c0*/  LEA.HI.X R7, R0, R149, R13, 0x2, P0 ;  /* 0x0000009500077211 */ /* 0x000fe400000f140d */
[----:B------:R-:W-:Y:S01]  /*288d0*/  IADD3 R0, R144, 0x40, RZ ;  /* 0x0000004090007810 */ /* 0x000fe20007ffe0ff */
[----:B------:R-:W-:Y:S05]  /*288e0*/  @P1 BRA `(.L_x_2308) ;  /* 0x000000c000001947 */ /* 0x000fea0003800000 */
[C---:B------:R-:W-:Y:S01]  /*288f0*/  IADD3 R3, R0.reuse, 0x40, RZ ;  /* 0x0000004000037810 */ /* 0x040fe20007ffe0ff */
[----:B------:R-:W-:Y:S01]  /*28900*/  ULDC.64 UR4, c[0x0][0x118] ;  /* 0x0000460000047ab9 */ /* 0x000fe20000000a00 */
[C---:B------:R-:W-:Y:S02]  /*28910*/  IADD3 R2, R0.reuse, 0x80, RZ ;  /* 0x0000008000027810 */ /* 0x040fe40007ffe0ff */
[-C--:B-----5:R-:W-:Y:S02]  /*28920*/  ISETP.GE.AND P2, PT, R0, R4.reuse, PT ;  /* 0x000000040000720c */ /* 0x0a0fe40003f46270 */
[-C--:B------:R-:W-:Y:S02]  /*28930*/  ISETP.GE.AND P3, PT, R144, R4.reuse, PT ;  /* 0x000000049000720c */ /* 0x080fe40003f66270 */
[----:B------:R-:W-:-:S02]  /*28940*/  ISETP.GE.AND P1, PT, R3, R4, PT ;  /* 0x000000040300720c */ /* 0x000fc40003f26270 */
[----:B------:R-:W-:-:S07]  /*28950*/  ISETP.GE.AND P0, PT, R2, R4, PT ;  /* 0x000000040200720c */ /* 0x000fce0003f06270 */
[----:B------:R2:W-:Y:S04]  /*28960*/  @!P2 ST.E.128 [R6.64+0x100], R108 ;  /* 0x0001006c0600a985 */ /* 0x0005e8000c101d04 */
[----:B------:R2:W-:Y:S04]  /*28970*/  @!P3 ST.E.64 [R6.64], R140 ;  /* 0x0000008c0600b985 */ /* 0x0005e8000c101b04 */
[----:B------:R2:W-:Y:S04]  /*28980*/  @!P3 ST.E.64 [R6.64+0x8], R142 ;  /* 0x0000088e0600b985 */ /* 0x0005e8000c101b04 */
[----:B------:R2:W-:Y:S04]  /*28990*/  @!P1 ST.E.128 [R6.64+0x200], R76 ;  /* 0x0002004c06009985 */ /* 0x0005e8000c101d04 */
[----:B------:R2:W-:Y:S02]  /*289a0*/  @!P0 ST.E.128 [R6.64+0x300], R44 ;  /* 0x0003002c06008985 */ /* 0x0005e4000c101d04 */
.L_x_2308:
[----:B------:R-:W-:Y:S05]  /*289b0*/  BSYNC B0 ;  /* 0x0000000000007941 */ /* 0x000fea0003800000 */
.L_x_2307:
[----:B------:R-:W-:Y:S01]  /*289c0*/  IADD3 R2, R10, 0x8, RZ ;  /* 0x000000080a027810 */ /* 0x000fe20007ffe0ff */
[----:B------:R-:W-:Y:S03]  /*289d0*/  BSSY B0, `(.L_x_2309) ;  /* 0x000000e000007945 */ /* 0x000fe60003800000 */
[----:B------:R-:W-:-:S13]  /*289e0*/  ISETP.GE.AND P0, PT, R2, R243, PT ;  /* 0x000000f30200720c */ /* 0x000fda0003f06270 */
[----:B------:R-:W-:Y:S05]  /*289f0*/  @P0 BRA `(.L_x_2310) ;  /* 0x000000b000000947 */ /* 0x000fea0003800000 */
[C---:B------:R-:W-:Y:S01]  /*28a00*/  IADD3 R3, R0.reuse, 0x40, RZ ;  /* 0x0000004000037810 */ /* 0x040fe20007ffe0ff */
[----:B------:R-:W-:Y:S01]  /*28a10*/  ULDC.64 UR4, c[0x0][0x118] ;  /* 0x0000460000047ab9 */ /* 0x000fe20000000a00 */
[----:B------:R-:W-:Y:S02]  /*28a20*/  IADD3 R2, R0, 0x80, RZ ;  /* 0x0000008000027810 */ /* 0x000fe40007ffe0ff */
        /* <DEDUP_REMOVED lines=8> */
.L_x_2310:
[----:B------:R-:W-:Y:S05]  /*28ab0*/  BSYNC B0 ;  /* 0x0000000000007941 */ /* 0x000fea0003800000 */
.L_x_2309:
        /* <DEDUP_REMOVED lines=15> */
.L_x_2312:
[----:B------:R-:W-:Y:S05]  /*28bb0*/  BSYNC B0 ;  /* 0x0000000000007941 */ /* 0x000fea0003800000 */
.L_x_2311:
        /* <DEDUP_REMOVED lines=15> */
.L_x_2314:
[----:B------:R-:W-:Y:S05]  /*28cb0*/  BSYNC B0 ;  /* 0x0000000000007941 */ /* 0x000fea0003800000 */
.L_x_2313:
        /* <DEDUP_REMOVED lines=15> */
.L_x_2316:
[----:B------:R-:W-:Y:S05]  /*28db0*/  BSYNC B0 ;  /* 0x0000000000007941 */ /* 0x000fea0003800000 */
.L_x_2315:
        /* <DEDUP_REMOVED lines=15> */
.L_x_2318:
[----:B------:R-:W-:Y:S05]  /*28eb0*/  BSYNC B0 ;  /* 0x0000000000007941 */ /* 0x000fea0003800000 */
.L_x_2317:
        /* <DEDUP_REMOVED lines=15> */
.L_x_2320:
[----:B------:R-:W-:Y:S05]  /*28fb0*/  BSYNC B0 ;  /* 0x0000000000007941 */ /* 0x000fea0003800000 */
.L_x_2319:
[----:B------:R-:W-:Y:S01]  /*28fc0*/  IADD3 R10, R10, 0x38, RZ ;  /* 0x000000380a0a7810 */ /* 0x000fe20007ffe0ff */
[----:B------:R-:W-:-:S02]  /*28fd0*/  IMAD.MOV.U32 R2, RZ, RZ, R242 ;  /* 0x000000ffff027224 */ /* 0x000fc400078e00f2 */
[----:B------:R-:W-:Y:S01]  /*28fe0*/  IMAD.MOV.U32 R3, RZ, RZ, 0x0 ;  /* 0x00000000ff037424 */ /* 0x000fe200078e00ff */
[----:B------:R-:W-:-:S13]  /*28ff0*/  ISETP.GE.AND P0, PT, R10, R243, PT ;  /* 0x000000f30a00720c */ /* 0x000fda0003f06270 */
[----:B------:R-:W-:Y:S05]  /*29000*/  @P0 RET.REL.NODEC R2 `(_ZN5flash24flash_fwd_splitkv_kernelI23Flash_fwd_kernel_traitsILi256ELi64ELi64ELi4ELb0ELb0EN7cutlass10bfloat16_tE19Flash_kernel_traitsILi256ELi64ELi64ELi4ES3_EELb1ELb0ELb0ELb0ELb0ELb1ELb1ELb1EEEvNS_16Flash_fwd_paramsE) ;  /* 0xfffd6ff002000950 */ /* 0x000fea0003c3ffff */
[C---:B------:R-:W-:Y:S01]  /*29010*/  IADD3 R2, R0.reuse, 0x40, RZ ;  /* 0x0000004000027810 */ /* 0x040fe20007ffe0ff */
[----:B------:R-:W-:Y:S01]  /*29020*/  ULDC.64 UR4, c[0x0][0x118] ;  /* 0x0000460000047ab9 */ /* 0x000fe20000000a00 */
[-C--:B-----5:R-:W-:Y:S01]  /*29030*/  ISETP.GE.AND P1, PT, R0, R4.reuse, PT ;  /* 0x000000040000720c */ /* 0x0a0fe20003f26270 */
[----:B------:R-:W-:Y:S01]  /*29040*/  IMAD.MOV.U32 R3, RZ, RZ, 0x0 ;  /* 0x00000000ff037424 */ /* 0x000fe200078e00ff */
[-C--:B------:R-:W-:Y:S01]  /*29050*/  ISETP.GE.AND P0, PT, R2, R4.reuse, PT ;  /* 0x000000040200720c */ /* 0x080fe20003f06270 */
[----:B------:R-:W-:Y:S01]  /*29060*/  IMAD.MOV.U32 R2, RZ, RZ, R242 ;  /* 0x000000ffff027224 */ /* 0x000fe200078e00f2 */
[----:B------:R-:W-:Y:S02]  /*29070*/  IADD3 R0, R0, 0x80, RZ ;  /* 0x0000008000007810 */ /* 0x000fe40007ffe0ff */
[----:B------:R-:W-:-:S07]  /*29080*/  ISETP.GE.AND P2, PT, R144, R4, PT ;  /* 0x000000049000720c */ /* 0x000fce0003f46270 */
[----:B------:R1:W-:Y:S04]  /*29090*/  @!P1 ST.E.128 [R6.64+0xe100], R80 ;  /* 0x00e1005006009985 */ /* 0x0003e8000c101d04 */
[----:B------:R1:W-:Y:S01]  /*290a0*/  @!P0 ST.E.128 [R6.64+0xe200], R48 ;  /* 0x00e2003006008985 */ /* 0x0003e2000c101d04 */
[----:B------:R-:W-:-:S03]  /*290b0*/  ISETP.GE.AND P0, PT, R0, R4, PT ;  /* 0x000000040000720c */ /* 0x000fc60003f06270 */
[----:B------:R1:W-:Y:S10]  /*290c0*/  @!P2 ST.E.128 [R6.64+0xe000], R112 ;  /* 0x00e000700600a985 */ /* 0x0003f4000c101d04 */
[----:B------:R-:W-:Y:S05]  /*290d0*/  @P0 RET.REL.NODEC R2 `(_ZN5flash24flash_fwd_splitkv_kernelI23Flash_fwd_kernel_traitsILi256ELi64ELi64ELi4ELb0ELb0EN7cutlass10bfloat16_tE19Flash_kernel_traitsILi256ELi64ELi64ELi4ES3_EELb1ELb0ELb0ELb0ELb0ELb1ELb1ELb1EEEvNS_16Flash_fwd_paramsE) ;  /* 0xfffd6f2002000950 */ /* 0x000fea0003c3ffff */
[----:B------:R-:W-:Y:S01]  /*290e0*/  MOV R243, 0x0 ;  /* 0x0000000000f37802 */ /* 0x000fe20000000f00 */
[----:B------:R-:W-:-:S02]  /*290f0*/  ULDC.64 UR4, c[0x0][0x118] ;  /* 0x0000460000047ab9 */ /* 0x000fc40000000a00 */
[----:B------:R1:W-:Y:S01]  /*29100*/  ST.E.128 [R6.64+0xe300], R16 ;  /* 0x00e3001006007985 */ /* 0x0003e2000c101d04 */
[----:B------:R-:W-:Y:S05]  /*29110*/  RET.REL.NODEC R242 `(_ZN5flash24flash_fwd_splitkv_kernelI23Flash_fwd_kernel_traitsILi256ELi64ELi64ELi4ELb0ELb0EN7cutlass10bfloat16_tE19Flash_kernel_traitsILi256ELi64ELi64ELi4ES3_EELb1ELb0ELb0ELb0ELb0ELb1ELb1ELb1EEEvNS_16Flash_fwd_paramsE) ;  /* 0xfffd6ee0f2007950 */ /* 0x000fea0003c3ffff */
.L_x_2303:
[----:B------:R2:W5:Y:S01]  /*29120*/  LDL R10, [R1] ;  /* 0x00000000010a7983 */ /* 0x0005620000100800 */
[----:B------:R-:W-:Y:S02]  /*29130*/  MOV R9, 0x2 ;  /* 0x0000000200097802 */ /* 0x000fe40000000f00 */
[----:B------:R-:W-:Y:S02]  /*29140*/  MOV R7, 0x29160 ;  /* 0x0002916000077802 */ /* 0x000fe40000000f00 */
[----:B-12--5:R-:W-:Y:S05]  /*29150*/  CALL.REL.NOINC `($__internal_17_$__cuda_sm70_shflsync_bfly_p) ;  /* 0x0000012000007944 */ /* 0x026fea0003c00000 */
[----:B------:R-:W-:Y:S01]  /*29160*/  MOV R2, R9 ;  /* 0x0000000900027202 */ /* 0x000fe20000000f00 */
[----:B------:R-:W-:Y:S05]  /*29170*/  BRA `(.L_x_2321) ;  /* 0xffffe16000007947 */ /* 0x000fea000383ffff */
.L_x_2304:
[----:B------:R-:W-:Y:S01]  /*29180*/  IMAD.MOV.U32 R10, RZ, RZ, R2 ;  /* 0x000000ffff0a7224 */ /* 0x000fe200078e0002 */
[----:B------:R-:W-:Y:S02]  /*29190*/  MOV R9, 0x1 ;  /* 0x0000000100097802 */ /* 0x000fe40000000f00 */
[----:B------:R-:W-:Y:S02]  /*291a0*/  MOV R7, 0x291c0 ;  /* 0x000291c000077802 */ /* 0x000fe40000000f00 */
[----:B-1---5:R-:W-:Y:S05]  /*291b0*/  CALL.REL.NOINC `($__internal_17_$__cuda_sm70_shflsync_bfly_p) ;  /* 0x000000c000007944 */ /* 0x022fea0003c00000 */
[----:B------:R-:W-:Y:S01]  /*291c0*/  FADD.FTZ R2, R2, R9 ;  /* 0x0000000902027221 */ /* 0x000fe20000010000 */
[----:B------:R-:W-:Y:S02]  /*291d0*/  MOV R10, R252 ;  /* 0x000000fc000a7202 */ /* 0x000fe40000000f00 */
[----:B------:R-:W-:-:S02]  /*291e0*/  MOV R9, 0x2 ;  /* 0x0000000200097802 */ /* 0x000fc40000000f00 */
[----:B------:R-:W-:Y:S02]  /*291f0*/  MOV R7, 0x29210 ;  /* 0x0002921000077802 */ /* 0x000fe40000000f00 */
[----:B------:R-:W-:Y:S05]  /*29200*/  CALL.REL.NOINC `($__internal_17_$__cuda_sm70_shflsync_bfly_p) ;  /* 0x0000007000007944 */ /* 0x000fea0003c00000 */
[----:B------:R-:W-:Y:S01]  /*29210*/  FADD.FTZ R252, R252, R9 ;  /* 0x00000009fcfc7221 */ /* 0x000fe20000010000 */
[----:B------:R-:W-:Y:S02]  /*29220*/  MOV R9, 0x1 ;  /* 0x0000000100097802 */ /* 0x000fe40000000f00 */
[----:B------:R-:W-:Y:S02]  /*29230*/  MOV R7, 0x29260 ;  /* 0x0002926000077802 */ /* 0x000fe40000000f00 */
[----:B------:R-:W-:Y:S02]  /*29240*/  MOV R10, R252 ;  /* 0x000000fc000a7202 */ /* 0x000fe40000000f00 */
[----:B------:R-:W-:Y:S05]  /*29250*/  CALL.REL.NOINC `($__internal_17_$__cuda_sm70_shflsync_bfly_p) ;  /* 0x0000002000007944 */ /* 0x000fea0003c00000 */
[----:B------:R-:W-:Y:S01]  /*29260*/  MOV R6, R9 ;  /* 0x0000000900067202 */ /* 0x000fe20000000f00 */
[----:B------:R-:W-:Y:S05]  /*29270*/  BRA `(.L_x_2322) ;  /* 0xffffe0e000007947 */ /* 0x000fea000383ffff */
        .weak           $__internal_17_$__cuda_sm70_shflsync_bfly_p
        .type           $__internal_17_$__cuda_sm70_shflsync_bfly_p,@function
        .size           $__internal_17_$__cuda_sm70_shflsync_bfly_p,(.L_x_4881 - $__internal_17_$__cuda_sm70_shflsync_bfly_p)
$__internal_17_$__cuda_sm70_shflsync_bfly_p:
[----:B------:R-:W-:Y:S04]  /*29280*/  WARPSYNC R6 ;  /* 0x0000000600007348 */ /* 0x000fe80003800000 */
[----:B------:R1:W2:Y:S01]  /*29290*/  SHFL.BFLY PT, R9, R10, R9, R8 ;  /* 0x0c0000090a097389 */ /* 0x0002a200000e0008 */
[----:B------:R-:W-:-:S02]  /*292a0*/  MOV R11, 0x0 ;  /* 0x00000000000b7802 */ /* 0x000fc40000000f00 */
[----:B-1----:R-:W-:-:S04]  /*292b0*/  MOV R10, R7 ;  /* 0x00000007000a7202 */ /* 0x002fc80000000f00 */
[----:B--2---:R-:W-:Y:S05]  /*292c0*/  RET.REL.NODEC R10 `(_ZN5flash24flash_fwd_splitkv_kernelI23Flash_fwd_kernel_traitsILi256ELi64ELi64ELi4ELb0ELb0EN7cutlass10bfloat16_tE19Flash_kernel_traitsILi256ELi64ELi64ELi4ES3_EELb1ELb0ELb0ELb0ELb0ELb1ELb1ELb1EEEvNS_16Flash_fwd_paramsE) ;  /* 0xfffd6d300a007950 */ /* 0x004fea0003c3ffff */
.L_x_2323:
        /* <DEDUP_REMOVED lines=11> */
.L_x_4881:


//--------------------- .text._ZN5flash24flash_fwd_splitkv_kernelI23Flash_fwd_kernel_traitsILi256ELi64ELi64ELi4ELb0ELb0EN7cutlass10bfloat16_tE19Flash_kernel_traitsILi256ELi64ELi64ELi4ES3_EELb1ELb0ELb0ELb0ELb1ELb0ELb0ELb0EEEvNS_16Flash_fwd_paramsE --------------------------
	.section	.text._ZN5flash24flash_fwd_splitkv_kernelI23Flash_fwd_kernel_traitsILi256ELi64ELi64ELi4ELb0ELb0EN7cutlass10bfloat16_tE19Flash_kernel_traitsILi256ELi64ELi64ELi4ES3_EELb1ELb0ELb0ELb0ELb1ELb0ELb0ELb0EEEvNS_16Flash_fwd_paramsE,"ax",@progbits
	.sectioninfo	@"SHI_REGISTERS=254"
	.align	128
        .global         _ZN5flash24flash_fwd_splitkv_kernelI23Flash_fwd_kernel_traitsILi256ELi64ELi64ELi4ELb0ELb0EN7cutlass10bfloat16_tE19Flash_kernel_traitsILi256ELi64ELi64ELi4ES3_EELb1ELb0ELb0ELb0ELb1ELb0ELb0ELb0EEEvNS_16Flash_fwd_paramsE
        .type           _ZN5flash24flash_fwd_splitkv_kernelI23Flash_fwd_kernel_traitsILi256ELi64ELi64ELi4ELb0ELb0EN7cutlass10bfloat16_tE19Flash_kernel_traitsILi256ELi64ELi64ELi4ES3_EELb1ELb0ELb0ELb0ELb1ELb0ELb0ELb0EEEvNS_16Flash_fwd_paramsE,@function
        .size           _ZN5flash24flash_fwd_splitkv_kernelI23Flash_fwd_kernel_traitsILi256ELi64ELi64ELi4ELb0ELb0EN7cutlass10bfloat16_tE19Flash_kernel_traitsILi256ELi64ELi64ELi4ES3_EELb1ELb0ELb0ELb0ELb1ELb0ELb0ELb0EEEvNS_16Flash_fwd_paramsE,(.L_x_4920 - _ZN5flash24flash_fwd_splitkv_kernelI23Flash_fwd_kernel_traitsILi256ELi64ELi64ELi4ELb0ELb0EN7cutlass10bfloat16_tE19Flash_kernel_traitsILi256ELi64ELi64ELi4ES3_EELb1ELb0ELb0ELb0ELb1ELb0ELb0ELb0EEEvNS_16Flash_fwd_paramsE)
        .other          _ZN5flash24flash_fwd_splitkv_kernelI23Flash_fwd_kernel_traitsILi256ELi64ELi64ELi4ELb0ELb0EN7cutlass10bfloat16_tE19Flash_kernel_traitsILi256ELi64ELi64ELi4ES3_EELb1ELb0ELb0ELb0ELb1ELb0ELb0ELb0EEEvNS_16Flash_fwd_paramsE,@"STO_CUDA_ENTRY STV_DEFAULT"
_ZN5flash24flash_fwd_splitkv_kernelI23Flash_fwd_kernel_traitsILi256ELi64ELi64ELi4ELb0ELb0EN7cutlass10bfloat16_tE19Flash_kernel_traitsILi256ELi64ELi64ELi4ES3_EELb1ELb0ELb0ELb0ELb1ELb0ELb0ELb0EEEvNS_16Flash_fwd_paramsE:
.text._ZN5flash24flash_fwd_splitkv_kernelI23Flash_fwd_kernel_traitsILi256ELi64ELi64ELi4ELb0ELb0EN7cutlass10bfloat16_tE19Flash_kernel_traitsILi256ELi64ELi64ELi4ES3_EELb1ELb0ELb0ELb0ELb1ELb0ELb0ELb0EEEvNS_16Flash_fwd_paramsE:
[----:B------:R-:W-:Y:S02]  /*0000*/  MOV R1, c[0x0][0x28] ;  /* 0x00000a0000017a02 */ /* 0x000fe40000000f00 */
[----:B------:R-:W1:Y:S01]  /*0010*/  LDC.U8 R0, c[0x0][0x312] ;  /* 0x0000c480ff007b82 */ /* 0x000e620000000000 */
[----:B------:R-:W2:Y:S01]  /*0020*/  S2R R3, SR_CTAID.Y ;  /* 0x0000000000037919 */ /* 0x000ea20000002600 */
[----:B------:R-:W-:Y:S01]  /*0030*/  ISETP.NE.U32.AND P2, PT, RZ, c[0x0][0x240], PT ;  /* 0x00009000ff007a0c */ /* 0x000fe20003f45070 */
[----:B------:R-:W-:Y:S01]  /*0040*/  IMAD.MOV.U32 R4, RZ, RZ, 0x4 ;  /* 0x00000004ff047424 */ /* 0x000fe200078e00ff */
[----:B------:R-:W-:Y:S01]  /*0050*/  ISETP.EQ.U32.AND P1, PT, RZ, c[0x0][0x248], PT ;  /* 0x00009200ff007a0c */ /* 0x000fe20003f22070 */
[----:B------:R-:W-:Y:S01]  /*0060*/  IMAD.MOV.U32 R238, RZ, RZ, -0x1 ;  /* 0xffffffffffee7424 */ /* 0x000fe200078e00ff */
[----:B------:R-:W-:Y:S01]  /*0070*/  ISETP.NE.AND.EX P2, PT, RZ, c[0x0][0x244], PT, P2 ;  /* 0x00009100ff007a0c */ /* 0x000fe20003f45320 */
[----:B------:R-:W-:Y:S01]  /*0080*/  ULDC.64 UR10, c[0x0][0x118] ;  /* 0x00004600000a7ab9 */ /* 0x000fe20000000a00 */
[----:B------:R-:W-:Y:S01]  /*0090*/  IMAD.MOV.U32 R17, RZ, RZ, -0x1 ;  /* 0xffffffffff117424 */ /* 0x000fe200078e00ff */
[----:B------:R-:W-:-:S04]  /*00a0*/  ISETP.NE.U32.AND P0, PT, RZ, c[0x0][0x250], PT ;  /* 0x00009400ff007a0c */ /* 0x000fc80003f05070 */
[----:B------:R-:W-:Y:S02]  /*00b0*/  ISETP.NE.AND.EX P0, PT, RZ, c[0x0][0x254], PT, P0 ;  /* 0x00009500ff007a0c */ /* 0x000fe40003f05300 */
[----:B-1----:R-:W-:Y:S01]  /*00c0*/  ISETP.NE.AND P3, PT, R0, RZ, PT ;  /* 0x000000ff0000720c */ /* 0x002fe20003f65270 */
[----:B--2---:R-:W-:-:S03]  /*00d0*/  IMAD.WIDE R12, R3, R4, c[0x0][0x240] ;  /* 0x00009000030c7625 */ /* 0x004fc600078e0204 */
[----:B------:R-:W-:Y:S01]  /*00e0*/  ISETP.EQ.OR.EX P1, PT, RZ, c[0x0][0x24c], !P3, P1 ;  /* 0x00009300ff007a0c */ /* 0x000fe20005f22710 */
[CC--:B------:R-:W-:Y:S01]  /*00f0*/  IMAD.WIDE R8, R3.reuse, R4.reuse, c[0x0][0x248] ;  /* 0x0000920003087625 */ /* 0x0c0fe200078e0204 */
[----:B------:R-:W2:Y:S04]  /*0100*/  @P2 LDG.E R238, [R12.64] ;  /* 0x0000000a0cee2981 */ /* 0x000ea8000c1e1900 */
[----:B------:R-:W2:Y:S01]  /*0110*/  @P2 LDG.E R5, [R12.64+0x4] ;  /* 0x0000040a0c052981 */ /* 0x000ea2000c1e1900 */
[----:B------:R-:W-:Y:S02]  /*0120*/  IMAD.MOV.U32 R6, RZ, RZ, RZ ;  /* 0x000000ffff067224 */ /* 0x000fe400078e00ff */
[----:B------:R-:W-:-:S04]  /*0130*/  @P0 IMAD.WIDE R10, R3, R4, c[0x0][0x250] ;  /* 0x00009400030a0625 */ /* 0x000fc800078e0204 */
[----:B------:R1:W5:Y:S04]  /*0140*/  @!P1 LDG.E R17, [R8.64] ;  /* 0x0000000a08119981 */ /* 0x000368000c1e1900 */
[----:B------:R1:W5:Y:S01]  /*0150*/  @P0 LDG.E R6, [R10.64] ;  /* 0x0000000a0a060981 */ /* 0x000362000c1e1900 */
[----:B------:R-:W-:-:S03]  /*0160*/  ISETP.NE.U32.AND P0, PT, RZ, c[0x0][0x248], PT ;  /* 0x00009200ff007a0c */ /* 0x000fc60003f05070 */
[----:B------:R-:W3:Y:S04]  /*0170*/  S2R R33, SR_CTAID.X ;  /* 0x0000000000217919 */ /* 0x000ee80000002500 */
[----:B------:R-:W4:Y:S04]  /*0180*/  S2R R20, SR_CTAID.Z ;  /* 0x0000000000147919 */ /* 0x000f280000002700 */
[----:B------:R-:W1:Y:S01]  /*0190*/  S2R R86, SR_TID.X ;  /* 0x0000000000567919 */ /* 0x000e620000002100 */
[----:B------:R-:W-:Y:S01]  /*01a0*/  ISETP.NE.AND.EX P0, PT, RZ, c[0x0][0x24c], PT, P0 ;  /* 0x00009300ff007a0c */ /* 0x000fe20003f05300 */
[----:B--2---:R-:W-:-:S02]  /*01b0*/  @P2 IMAD.IADD R90, R5, 0x1, -R238 ;  /* 0x00000001055a2824 */ /* 0x004fc400078e0aee */
[----:B------:R-:W-:-:S10]  /*01c0*/  @!P2 IMAD.MOV.U32 R90, RZ, RZ, c[0x0][0x214] ;  /* 0x00008500ff5aa624 */ /* 0x000fd400078e00ff */
[----:B------:R-:W-:Y:S05]  /*01d0*/  @!P0 BRA `(.L_x_2324) ;  /* 0x0000004000008947 */ /* 0x000fea0003800000 */
[----:B-1-34-:R-:W2:Y:S02]  /*01e0*/  @P3 LDG.E R0, [R8.64+0x4] ;  /* 0x0000040a08003981 */ /* 0x01aea4000c1e1900 */
[----:B--2--5:R-:W-:-:S06]  /*01f0*/  @P3 IADD3 R0, R0, -R17, RZ ;  /* 0x8000001100003210 */ /* 0x024fcc0007ffe0ff */
[----:B------:R1:W5:Y:S01]  /*0200*/  @!P3 LDG.E R0, [R8.64] ;  /* 0x0000000a0800b981 */ /* 0x000362000c1e1900 */
[----:B------:R-:W-:Y:S05]  /*0210*/  BRA `(.L_x_2325) ;  /* 0x0000001000007947 */ /* 0x000fea0003800000 */
.L_x_2324:
[----:B-1-34-:R-:W-:Y:S02]  /*0220*/  MOV R0, c[0x0][0x218] ;  /* 0x0000860000007a02 */ /* 0x01afe40000000f00 */
.L_x_2325:
[----:B------:R-:W-:-:S04]  /*0230*/  ISETP.NE.U32.AND P2, PT, RZ, c[0x0][0x258], PT ;  /* 0x00009600ff007a0c */ /* 0x000fc80003f45070 */
[----:B------:R-:W-:-:S13]  /*0240*/  ISETP.NE.AND.EX P2, PT, RZ, c[0x0][0x25c], PT, P2 ;  /* 0x00009700ff007a0c */ /* 0x000fda0003f45320 */
[----:B-1----:R-:W-:-:S05]  /*0250*/  @P2 IMAD.WIDE R8, R3, R4, c[0x0][0x258] ;  /* 0x0000960003082625 */ /* 0x002fca00078e0204 */
[----:B------:R-:W2:Y:S01]  /*0260*/  @P2 LDG.E R7, [R8.64] ;  /* 0x0000000a08072981 */ /* 0x000ea2000c1e1900 */
[----:B------:R-:W-:Y:S01]  /*0270*/  IMAD.SHL.U32 R89, R33, 0x40, RZ ;  /* 0x0000004021597824 */ /* 0x000fe200078e00ff */
[----:B------:R-:W-:-:S04]  /*0280*/  @!P2 ISETP.NE.U32.AND P1, PT, RZ, c[0x0][0x268], PT ;  /* 0x00009a00ff00aa0c */ /* 0x000fc80003f25070 */
[----:B------:R-:W-:Y:S02]  /*0290*/  ISETP.GT.AND P0, PT, R90, R89, PT ;  /* 0x000000595a00720c */ /* 0x000fe40003f04270 */
[----:B------:R-:W-:-:S04]  /*02a0*/  @!P2 ISETP.NE.AND.EX P1, PT, RZ, c[0x0][0x26c], PT, P1 ;  /* 0x00009b00ff00aa0c */ /* 0x000fc80003f25310 */
[----:B------:R-:W-:Y:S01]  /*02b0*/  @!P2 SEL R5, RZ, c[0x0][0x21c], !P1 ;  /* 0x00008700ff05aa07 */ /* 0x000fe20004800000 */
[----:B--2--5:R-:W-:-:S03]  /*02c0*/  @P2 IMAD.IADD R84, R7, 0x1, -R6 ;  /* 0x0000000107542824 */ /* 0x024fc600078e0a06 */
[----:B------:R-:W-:-:S03]  /*02d0*/  @!P2 IADD3 R84, R5, R0, -R6 ;  /* 0x000000000554a210 */ /* 0x000fc60007ffe806 */
[----:B------:R-:W-:Y:S05]  /*02e0*/  @!P0 EXIT ;  /* 0x000000000000894d */ /* 0x000fea0003800000 */
[----:B------:R-:W-:Y:S01]  /*02f0*/  ULDC UR5, c[0x0][0x218] ;  /* 0x0000860000057ab9 */ /* 0x000fe20000000800 */
[----:B------:R-:W-:Y:S01]  /*0300*/  IADD3 R5, -R90, 0x7f, R89 ;  /* 0x0000007f5a057810 */ /* 0x000fe20007ffe159 */
[----:B------:R-:W-:Y:S01]  /*0310*/  UIADD3 UR5, UR5, 0x3f, URZ ;  /* 0x0000003f05057890 */ /* 0x000fe2000fffe03f */
[----:B------:R-:W-:Y:S02]  /*0320*/  IADD3 R7, R84, 0x3f, RZ ;  /* 0x0000003f54077810 */ /* 0x000fe40007ffe0ff */
[----:B------:R-:W-:Y:S01]  /*0330*/  IADD3 R5, R5, c[0x0][0x2e8], R84 ;  /* 0x0000ba0005057a10 */ /* 0x000fe20007ffe054 */
[----:B------:R-:W-:Y:S01]  /*0340*/  USHF.R.S32.HI UR4, URZ, 0x1f, UR5 ;  /* 0x0000001f3f047899 */ /* 0x000fe20008011405 */
[----:B------:R-:W-:Y:S02]  /*0350*/  SHF.R.S32.HI R2, RZ, 0x1f, R7 ;  /* 0x0000001fff027819 */ /* 0x000fe40000011407 */
[----:B------:R-:W-:Y:S01]  /*0360*/  SHF.R.S32.HI R0, RZ, 0x1f, R5 ;  /* 0x0000001fff007819 */ /* 0x000fe20000011405 */
[----:B------:R-:W-:Y:S01]  /*0370*/  ULEA.HI UR4, UR4, UR5, URZ, 0x6 ;  /* 0x0000000504047291 */ /* 0x000fe2000f8f303f */
[----:B------:R-:W-:-:S02]  /*0380*/  LEA.HI R2, R2, R7, RZ, 0x6 ;  /* 0x0000000702027211 */ /* 0x000fc400078f30ff */
[----:B------:R-:W-:Y:S01]  /*0390*/  LEA.HI R0, R0, R5, RZ, 0x6 ;  /* 0x0000000500007211 */ /* 0x000fe200078f30ff */
[----:B------:R-:W-:Y:S01]  /*03a0*/  USHF.R.S32.HI UR4, URZ, 0x6, UR4 ;  /* 0x000000063f047899 */ /* 0x000fe20008011404 */
[----:B------:R-:W-:Y:S02]  /*03b0*/  SHF.R.S32.HI R2, RZ, 0x6, R2 ;  /* 0x00000006ff027819 */ /* 0x000fe40000011402 */
[----:B------:R-:W-:-:S03]  /*03c0*/  SHF.R.S32.HI R0, RZ, 0x6, R0 ;  /* 0x00000006ff007819 */ /* 0x000fc60000011400 */
[----:B------:R-:W-:-:S04]  /*03d0*/  IMNMX R5, R2, UR4, PT ;  /* 0x0000000402057c17 */ /* 0x000fc8000b800200 */
[----:B------:R-:W-:-:S04]  /*03e0*/  IMNMX R2, R5, R0, PT ;  /* 0x0000000005027217 */ /* 0x000fc80003800200 */
[----:B------:R-:W-:-:S13]  /*03f0*/  ISETP.GT.AND P0, PT, R2, RZ, PT ;  /* 0x000000ff0200720c */ /* 0x000fda0003f04270 */
[----:B------:R-:W-:Y:S05]  /*0400*/  @P0 BRA `(.L_x_2326) ;  /* 0x0000079000000947 */ /* 0x000fea0003800000 */
[----:B------:R-:W-:Y:S01]  /*0410*/  SHF.R.S32.HI R5, RZ, 0x1f, R86 ;  /* 0x0000001fff057819 */ /* 0x000fe20000011456 */
[----:B------:R-:W-:Y:S01]  /*0420*/  BSSY B0, `(.L_x_2327) ;  /* 0x000002c000007945 */ /* 0x000fe20003800000 */
[----:B------:R-:W-:Y:S02]  /*0430*/  ISETP.NE.AND P0, PT, R238, -0x1, PT ;  /* 0xffffffffee00780c */ /* 0x000fe40003f05270 */
[----:B------:R-:W-:Y:S02]  /*0440*/  LEA.HI R2, R5, R86, RZ, 0x3 ;  /* 0x0000005605027211 */ /* 0x000fe400078f18ff */
[----:B------:R-:W-:Y:S02]  /*0450*/  SHF.R.S32.HI R0, RZ, 0x1f, R89 ;  /* 0x0000001fff007819 */ /* 0x000fe40000011459 */
[----:B------:R-:W-:Y:S02]  /*0460*/  LOP3.LUT R5, R2, 0x1ffffff8, RZ, 0xc0, !PT ;  /* 0x1ffffff802057812 */ /* 0x000fe400078ec0ff */
[----:B------:R-:W-:Y:S01]  /*0470*/  IADD3 R90, -R89, R90, RZ ;  /* 0x0000005a595a7210 */ /* 0x000fe20007ffe1ff */
[----:B------:R-:W-:-:S02]  /*0480*/  IMAD R0, R0, c[0x0][0x1e8], RZ ;  /* 0x00007a0000007a24 */ /* 0x000fc400078e02ff */
[----:B------:R-:W-:Y:S02]  /*0490*/  IMAD.IADD R4, R86, 0x1, -R5 ;  /* 0x0000000156047824 */ /* 0x000fe400078e0a05 */
[----:B------:R-:W-:Y:S01]  /*04a0*/  @!P0 SHF.R.S32.HI R6, RZ, 0x1f, R3 ;  /* 0x0000001fff068819 */ /* 0x000fe20000011403 */
[----:B------:R-:W-:-:S04]  /*04b0*/  @!P0 IMAD.WIDE.U32 R10, R3, c[0x0][0x1e0], RZ ;  /* 0x00007800030a8a25 */ /* 0x000fc800078e00ff */
[----:B------:R-:W-:Y:S02]  /*04c0*/  IMAD.SHL.U32 R4, R4, 0x8, RZ ;  /* 0x0000000804047824 */ /* 0x000fe400078e00ff */
[----:B------:R-:W-:Y:S02]  /*04d0*/  @!P0 IMAD R6, R6, c[0x0][0x1e0], RZ ;  /* 0x0000780006068a24 */ /* 0x000fe400078e02ff */
[----:B------:R-:W-:Y:S01]  /*04e0*/  @P0 IMAD.WIDE.U32 R8, R238, c[0x0][0x1e8], RZ ;  /* 0x00007a00ee080a25 */ /* 0x000fe200078e00ff */
[----:B------:R-:W-:Y:S02]  /*04f0*/  SHF.R.S32.HI R5, RZ, 0x1f, R4 ;  /* 0x0000001fff057819 */ /* 0x000fe40000011404 */
[----:B------:R-:W-:Y:S01]  /*0500*/  @!P0 MOV R8, R10 ;  /* 0x0000000a00088202 */ /* 0x000fe20000000f00 */
[----:B------:R-:W-:Y:S02]  /*0510*/  @!P0 IMAD R6, R3, c[0x0][0x1e4], R6 ;  /* 0x0000790003068a24 */ /* 0x000fe400078e0206 */
[----:B------:R-:W-:-:S04]  /*0520*/  IMAD.WIDE.U32 R4, R89, c[0x0][0x1e8], R4 ;  /* 0x00007a0059047a25 */ /* 0x000fc800078e0004 */
[----:B------:R-:W-:Y:S02]  /*0530*/  @P0 IMAD R238, R238, c[0x0][0x1ec], R9 ;  /* 0x00007b00eeee0a24 */ /* 0x000fe400078e0209 */
[----:B------:R-:W-:Y:S01]  /*0540*/  @!P0 IMAD.IADD R238, R11, 0x1, R6 ;  /* 0x000000010bee8824 */ /* 0x000fe200078e0206 */
[----:B------:R-:W-:Y:S01]  /*0550*/  IADD3 R10, P0, R8, R4, RZ ;  /* 0x00000004080a7210 */ /* 0x000fe20007f1e0ff */
[----:B------:R-:W-:Y:S01]  /*0560*/  IMAD R7, R89, c[0x0][0x1ec], R0 ;  /* 0x00007b0059077a24 */ /* 0x000fe200078e0200 */
[--C-:B------:R-:W-:Y:S01]  /*0570*/  SHF.R.S32.HI R6, RZ, 0x1f, R20.reuse ;  /* 0x0000001fff067819 */ /* 0x100fe20000011414 */
[----:B------:R-:W-:-:S03]  /*0580*/  IMAD R0, R3, c[0x0][0x1c0], R20 ;  /* 0x0000700003007a24 */ /* 0x000fc600078e0214 */
[----:B------:R-:W-:Y:S01]  /*0590*/  IADD3.X R11, R238, R5, R7, P0, !PT ;  /* 0x00000005ee0b7210 */ /* 0x000fe200007fe407 */
[----:B------:R-:W-:Y:S01]  /*05a0*/  IMAD R9, R6, c[0x0][0x1f0], RZ ;  /* 0x00007c0006097a24 */ /* 0x000fe200078e02ff */
[----:B------:R-:W-:Y:S01]  /*05b0*/  SHF.R.S32.HI R5, RZ, 0x3, R2 ;  /* 0x00000003ff057819 */ /* 0x000fe20000011402 */
[----:B------:R-:W-:Y:S02]  /*05c0*/  IMAD R89, R0, c[0x0][0x214], R89 ;  /* 0x0000850000597a24 */ /* 0x000fe400078e0259 */
[C---:B------:R-:W-:Y:S01]  /*05d0*/  IMAD R9, R20.reuse, c[0x0][0x1f4], R9 ;  /* 0x00007d0014097a24 */ /* 0x040fe200078e0209 */
[----:B------:R-:W-:Y:S01]  /*05e0*/  ISETP.GE.AND P0, PT, R5, R90, PT ;  /* 0x0000005a0500720c */ /* 0x000fe20003f06270 */
[----:B------:R-:W-:Y:S01]  /*05f0*/  IMAD.WIDE.U32 R20, R20, c[0x0][0x1f0], R10 ;  /* 0x00007c0014147a25 */ /* 0x000fe200078e000a */
[----:B------:R-:W-:-:S04]  /*0600*/  SHF.R.S32.HI R2, RZ, 0x1f, R5 ;  /* 0x0000001fff027819 */ /* 0x000fc80000011405 */
[----:B------:R-:W-:-:S07]  /*0610*/  IADD3 R13, R21, R9, RZ ;  /* 0x00000009150d7210 */ /* 0x000fce0007ffe0ff */
[----:B------:R-:W-:Y:S05]  /*0620*/  @P0 BRA `(.L_x_2328) ;  /* 0x000000b000000947 */ /* 0x000fea0003800000 */
[----:B------:R-:W-:Y:S01]  /*0630*/  MOV R12, R20 ;  /* 0x00000014000c7202 */ /* 0x000fe20000000f00 */
[----:B------:R-:W-:-:S04]  /*0640*/  IMAD R0, R2, c[0x0][0x1e8], RZ ;  /* 0x00007a0002007a24 */ /* 0x000fc800078e02ff */
[----:B------:R-:W-:-:S04]  /*0650*/  IMAD.WIDE.U32 R6, R5, c[0x0][0x1e8], R12 ;  /* 0x00007a0005067a25 */ /* 0x000fc800078e000c */
[----:B------:R-:W-:Y:S01]  /*0660*/  IMAD R0, R5, c[0x0][0x1ec], R0 ;  /* 0x00007b0005007a24 */ /* 0x000fe200078e0200 */
[----:B------:R-:W-:-:S04]  /*0670*/  LEA R8, P0, R6, c[0x0][0x1d0], 0x1 ;  /* 0x0000740006087a11 */ /* 0x000fc800078008ff */
[----:B------:R-:W-:-:S04]  /*0680*/  IADD3 R0, R7, R0, RZ ;  /* 0x0000000007007210 */ /* 0x000fc80007ffe0ff */
[----:B------:R-:W-:-:S05]  /*0690*/  LEA.HI.X R9, R6, c[0x0][0x1d4], R0, 0x1, P0 ;  /* 0x0000750006097a11 */ /* 0x000fca00000f0c00 */
[----:B------:R1:W-:Y:S04]  /*06a0*/  STG.E.128 [R8.64], RZ ;  /* 0x000000ff08007986 */ /* 0x0003e8000c101d0a */
[----:B------:R1:W-:Y:S04]  /*06b0*/  STG.E.128 [R8.64+0x80], RZ ;  /* 0x000080ff08007986 */ /* 0x0003e8000c101d0a */
[----:B------:R1:W-:Y:S04]  /*06c0*/  STG.E.128 [R8.64+0x100], RZ ;  /* 0x000100ff08007986 */ /* 0x0003e8000c101d0a */
[----:B------:R1:W-:Y:S02]  /*06d0*/  STG.E.128 [R8.64+0x180], RZ ;  /* 0x000180ff08007986 */ /* 0x0003e4000c101d0a */
.L_x_2328:
[----:B------:R-:W-:Y:S05]  /*06e0*/  BSYNC B0 ;  /* 0x0000000000007941 */ /* 0x000fea0003800000 */
.L_x_2327:
[----:B-1----:R-:W-:Y:S01]  /*06f0*/  IADD3 R9, R5, 0x10, RZ ;  /* 0x0000001005097810 */ /* 0x002fe20007ffe0ff */
[----:B------:R-:W-:Y:S03]  /*0700*/  BSSY B0, `(.L_x_2329) ;  /* 0x0000011000007945 */ /* 0x000fe60003800000 */
[----:B------:R-:W-:-:S13]  /*0710*/  ISETP.GE.AND P0, PT, R9, R90, PT ;  /* 0x0000005a0900720c */ /* 0x000fda0003f06270 */
[----:B------:R-:W-:Y:S05]  /*0720*/  @P0 BRA `(.L_x_2330) ;  /* 0x000000e000000947 */ /* 0x000fea0003800000 */
[----:B------:R-:W-:Y:S01]  /*0730*/  IADD3 R3, P0, R5, 0x10, RZ ;  /* 0x0000001005037810 */ /* 0x000fe20007f1e0ff */
[----:B------:R-:W-:Y:S01]  /*0740*/  IMAD.MOV.U32 R6, RZ, RZ, R20 ;  /* 0x000000ffff067224 */ /* 0x000fe200078e0014 */
[----:B------:R-:W-:-:S03]  /*0750*/  MOV R7, R13 ;  /* 0x0000000d00077202 */ /* 0x000fc60000000f00 */
[----:B------:R-:W-:Y:S02]  /*0760*/  IMAD.X R0, RZ, RZ, R2, P0 ;  /* 0x000000ffff007224 */ /* 0x000fe400000e0602 */
[----:B------:R-:W-:-:S04]  /*0770*/  IMAD.WIDE.U32 R6, R3, c[0x0][0x1e8], R6 ;  /* 0x00007a0003067a25 */ /* 0x000fc800078e0006 */
[----:B------:R-:W-:Y:S01]  /*0780*/  IMAD R0, R0, c[0x0][0x1e8], RZ ;  /* 0x00007a0000007a24 */ /* 0x000fe200078e02ff */
[----:B------:R-:W-:-:S03]  /*0790*/  LEA R10, P0, R6, c[0x0][0x1d0], 0x1 ;  /* 0x00007400060a7a11 */ /* 0x000fc600078008ff */
[----:B------:R-:W-:-:S05]  /*07a0*/  IMAD R0, R3, c[0x0][0x1ec], R0 ;  /* 0x00007b0003007a24 */ /* 0x000fca00078e0200 */
[----:B------:R-:W-:-:S04]  /*07b0*/  IADD3 R3, R7, R0, RZ ;  /* 0x0000000007037210 */ /* 0x000fc80007ffe0ff */
[----:B------:R-:W-:-:S05]  /*07c0*/  LEA.HI.X R11, R6, c[0x0][0x1d4], R3, 0x1, P0 ;  /* 0x00007500060b7a11 */ /* 0x000fca00000f0c03 */
[----:B------:R1:W-:Y:S04]  /*07d0*/  STG.E.128 [R10.64], RZ ;  /* 0x000000ff0a007986 */ /* 0x0003e8000c101d0a */
[----:B------:R1:W-:Y:S04]  /*07e0*/  STG.E.128 [R10.64+0x80], RZ ;  /* 0x000080ff0a007986 */ /* 0x0003e8000c101d0a */
[----:B------:R1:W-:Y:S04]  /*07f0*/  STG.E.128 [R10.64+0x100], RZ ;  /* 0x000100ff0a007986 */ /* 0x0003e8000c101d0a */
[----:B------:R1:W-:Y:S02]  /*0800*/  STG.E.128 [R10.64+0x180], RZ ;  /* 0x000180ff0a007986 */ /* 0x0003e4000c101d0a */
.L_x_2330:
[----:B------:R-:W-:Y:S05]  /*0810*/  BSYNC B0 ;  /* 0x0000000000007941 */ /* 0x000fea0003800000 */
.L_x_2329:
[----:B------:R-:W-:Y:S01]  /*0820*/  IADD3 R7, R5, 0x20, RZ ;  /* 0x0000002005077810 */ /* 0x000fe20007ffe0ff */
[----:B------:R-:W-:Y:S03]  /*0830*/  BSSY B0, `(.L_x_2331) ;  /* 0x0000011000007945 */ /* 0x000fe60003800000 */
[----:B------:R-:W-:-:S13]  /*0840*/  ISETP.GE.AND P0, PT, R7, R90, PT ;  /* 0x0000005a0700720c */ /* 0x000fda0003f06270 */
[----:B------:R-:W-:Y:S05]  /*0850*/  @P0 BRA `(.L_x_2332) ;  /* 0x000000e000000947 */ /* 0x000fea0003800000 */
[----:B------:R-:W-:Y:S01]  /*0860*/  IADD3 R3, P0, R5, 0x20, RZ ;  /* 0x0000002005037810 */ /* 0x000fe20007f1e0ff */
[----:B-1----:R-:W-:Y:S01]  /*0870*/  IMAD.MOV.U32 R10, RZ, RZ, R20 ;  /* 0x000000ffff0a7224 */ /* 0x002fe200078e0014 */
        /* <DEDUP_REMOVED lines=12> */
.L_x_2332:
[----:B------:R-:W-:Y:S05]  /*0940*/  BSYNC B0 ;  /* 0x0000000000007941 */ /* 0x000fea0003800000 */
.L_x_2331:
[----:B-1----:R-:W-:Y:S01]  /*0950*/  IADD3 R11, R5, 0x30, RZ ;  /* 0x00000030050b7810 */ /* 0x002fe20007ffe0ff */
[----:B------:R-:W-:Y:S03]  /*0960*/  BSSY B0, `(.L_x_2333) ;  /* 0x0000010000007945 */ /* 0x000fe60003800000 */
[----:B------:R-:W-:-:S13]  /*0970*/  ISETP.GE.AND P0, PT, R11, R90, PT ;  /* 0x0000005a0b00720c */ /* 0x000fda0003f06270 */
[----:B------:R-:W-:Y:S05]  /*0980*/  @P0 BRA `(.L_x_2334) ;  /* 0x000000d000000947 */ /* 0x000fea0003800000 */
[----:B------:R-:W-:Y:S02]  /*0990*/  IADD3 R3, P0, R5, 0x30, RZ ;  /* 0x0000003005037810 */ /* 0x000fe40007f1e0ff */
[----:B------:R-:W-:Y:S02]  /*09a0*/  MOV R12, R20 ;  /* 0x00000014000c7202 */ /* 0x000fe40000000f00 */
[----:B------:R-:W-:-:S03]  /*09b0*/  IADD3.X R0, RZ, R2, RZ, P0, !PT ;  /* 0x00000002ff007210 */ /* 0x000fc600007fe4ff */
        /* <DEDUP_REMOVED lines=10> */
.L_x_2334:
[----:B------:R-:W-:Y:S05]  /*0a60*/  BSYNC B0 ;  /* 0x0000000000007941 */ /* 0x000fea0003800000 */
.L_x_2333:
[----:B------:R-:W-:-:S04]  /*0a70*/  LOP3.LUT P4, RZ, R86, 0x7, RZ, 0xc0, !PT ;  /* 0x0000000756ff7812 */ /* 0x000fc8000788c0ff */
[-C--:B------:R-:W-:Y:S02]  /*0a80*/  ISETP.GE.OR P3, PT, R5, R90.reuse, P4 ;  /* 0x0000005a0500720c */ /* 0x080fe40002766670 */
[-C--:B------:R-:W-:Y:S02]  /*0a90*/  ISETP.GE.OR P2, PT, R9, R90.reuse, P4 ;  /* 0x0000005a0900720c */ /* 0x080fe40002746670 */
[-C--:B------:R-:W-:Y:S02]  /*0aa0*/  ISETP.GE.OR P1, PT, R7, R90.reuse, P4 ;  /* 0x0000005a0700720c */ /* 0x080fe40002726670 */
[----:B------:R-:W-:Y:S02]  /*0ab0*/  IADD3 R5, P0, R89, R5, RZ ;  /* 0x0000000559057210 */ /* 0x000fe40007f1e0ff */
[----:B------:R-:W-:Y:S02]  /*0ac0*/  ISETP.GE.OR P4, PT, R11, R90, P4 ;  /* 0x0000005a0b00720c */ /* 0x000fe40002786670 */
[----:B------:R-:W-:-:S02]  /*0ad0*/  LEA.HI.X.SX32 R2, R89, R2, 0x1, P0 ;  /* 0x0000000259027211 */ /* 0x000fc400000f0eff */
[----:B------:R-:W-:Y:S01]  /*0ae0*/  LEA R4, P0, R5, c[0x0][0x200], 0x2 ;  /* 0x0000800005047a11 */ /* 0x000fe200078010ff */
[----:B------:R-:W-:-:S03]  /*0af0*/  @!P3 IMAD.MOV.U32 R3, RZ, RZ, 0x7f800000 ;  /* 0x7f800000ff03b424 */ /* 0x000fc600078e00ff */
[----:B------:R-:W-:Y:S01]  /*0b00*/  LEA.HI.X R5, R5, c[0x0][0x204], R2, 0x2, P0 ;  /* 0x0000810005057a11 */ /* 0x000fe200000f1402 */
[----:B------:R-:W-:Y:S02]  /*0b10*/  @!P2 IMAD.MOV.U32 R2, RZ, RZ, 0x7f800000 ;  /* 0x7f800000ff02a424 */ /* 0x000fe400078e00ff */
[----:B------:R-:W-:Y:S02]  /*0b20*/  @!P1 IMAD.MOV.U32 R0, RZ, RZ, 0x7f800000 ;  /* 0x7f800000ff009424 */ /* 0x000fe400078e00ff */
[----:B------:R2:W-:Y:S04]  /*0b30*/  @!P3 STG.E [R4.64], R3 ;  /* 0x000000030400b986 */ /* 0x0005e8000c10190a */
[----:B------:R2:W-:Y:S04]  /*0b40*/  @!P2 STG.E [R4.64+0x40], R2 ;  /* 0x000040020400a986 */ /* 0x0005e8000c10190a */
[----:B------:R2:W-:Y:S01]  /*0b50*/  @!P1 STG.E [R4.64+0x80], R0 ;  /* 0x0000800004009986 */ /* 0x0005e2000c10190a */
[----:B------:R-:W-:Y:S05]  /*0b60*/  @P4 EXIT ;  /* 0x000000000000494d */ /* 0x000fea0003800000 */
[----:B--2---:R-:W-:-:S05]  /*0b70*/  MOV R3, 0x7f800000 ;  /* 0x7f80000000037802 */ /* 0x004fca0000000f00 */
[----:B------:R-:W-:Y:S01]  /*0b80*/  STG.E [R4.64+0xc0], R3 ;  /* 0x0000c00304007986 */ /* 0x000fe2000c10190a */
[----:B------:R-:W-:Y:S05]  /*0b90*/  EXIT ;  /* 0x000000000000794d */ /* 0x000fea0003800000 */
.L_x_2326:
[----:B------:R-:W-:Y:S01]  /*0ba0*/  ISETP.NE.U32.AND P0, PT, RZ, c[0x0][0x2b8], PT ;  /* 0x0000ae00ff007a0c */ /* 0x000fe20003f05070 */
[----:B------:R-:W-:Y:S01]  /*0bb0*/  IMAD.MOV.U32 R0, RZ, RZ, R3 ;  /* 0x000000ffff007224 */ /* 0x000fe200078e0003 */
[----:B------:R-:W-:Y:S02]  /*0bc0*/  ISETP.NE.U32.AND P1, PT, RZ, c[0x0][0x2c0], PT ;  /* 0x0000b000ff007a0c */ /* 0x000fe40003f25070 */
[----:B------:R-:W-:Y:S02]  /*0bd0*/  ISETP.NE.AND.EX P0, PT, RZ, c[0x0][0x2bc], PT, P0 ;  /* 0x0000af00ff007a0c */ /* 0x000fe40003f05300 */
[----:B------:R-:W-:-:S11]  /*0be0*/  ISETP.NE.AND.EX P1, PT, RZ, c[0x0][0x2c4], PT, P1 ;  /* 0x0000b100ff007a0c */ /* 0x000fd60003f25310 */
[C---:B------:R-:W-:Y:S02]  /*0bf0*/  @P0 IMAD.WIDE R10, R3.reuse, R4, c[0x0][0x2b8] ;  /* 0x0000ae00030a0625 */ /* 0x040fe400078e0204 */
[----:B------:R-:W-:Y:S02]  /*0c00*/  @P1 SHF.R.S32.HI R4, RZ, 0x1f, R3 ;  /* 0x0000001fff041819 */ /* 0x000fe40000011403 */
[----:B------:R-:W-:Y:S01]  /*0c10*/  @P1 IMAD.WIDE.U32 R8, R3, c[0x0][0x2c8], RZ ;  /* 0x0000b20003081a25 */ /* 0x000fe200078e00ff */
[----:B------:R-:W-:Y:S01]  /*0c20*/  CS2R R242, SRZ ;  /* 0x0000000000f27805 */ /* 0x000fe2000001ff00 */
[----:B------:R1:W5:Y:S01]  /*0c30*/  @P0 LDG.E R0, [R10.64] ;  /* 0x0000000a0a000981 */ /* 0x000362000c1e1900 */
[----:B------:R-:W-:Y:S01]  /*0c40*/  PLOP3.LUT P6, PT, PT, PT, PT, 0x8, 0x0 ;  /* 0x000000000000781c */ /* 0x000fe20003fce170 */
[----:B------:R-:W-:Y:S01]  /*0c50*/  @P1 IMAD R4, R4, c[0x0][0x2c8], RZ ;  /* 0x0000b20004041a24 */ /* 0x000fe200078e02ff */
[----:B------:R-:W-:-:S03]  /*0c60*/  @P1 LEA R242, P0, R8, c[0x0][0x2c0], 0x2 ;  /* 0x0000b00008f21a11 */ /* 0x000fc600078010ff */
[----:B------:R-:W-:-:S04]  /*0c70*/  @P1 IMAD R4, R3, c[0x0][0x2cc], R4 ;  /* 0x0000b30003041a24 */ /* 0x000fc800078e0204 */
[----:B------:R-:W-:Y:S01]  /*0c80*/  @P1 IMAD.IADD R5, R9, 0x1, R4 ;  /* 0x0000000109051824 */ /* 0x000fe200078e0204 */
[----:B------:R-:W-:-:S04]  /*0c90*/  IABS R4, c[0x0][0x2d0] ;  /* 0x0000b40000047a13 */ /* 0x000fc80000000000 */
[----:B------:R-:W-:-:S04]  /*0ca0*/  @P1 SHF.L.U64.HI R5, R8, 0x2, R5 ;  /* 0x0000000208051819 */ /* 0x000fc80000010205 */
[----:B------:R-:W-:Y:S02]  /*0cb0*/  @P1 IADD3.X R243, R5, c[0x0][0x2c4], RZ, P0, !PT ;  /* 0x0000b10005f31a10 */ /* 0x000fe400007fe4ff */
[----:B------:R-:W-:-:S04]  /*0cc0*/  @P1 ISETP.NE.U32.AND P0, PT, R242, RZ, PT ;  /* 0x000000fff200120c */ /* 0x000fc80003f05070 */
[----:B------:R-:W-:-:S13]  /*0cd0*/  @P1 ISETP.NE.AND.EX P6, PT, R243, RZ, PT, P0 ;  /* 0x000000fff300120c */ /* 0x000fda0003fc5300 */
[----:B------:R-:W-:Y:S05]  /*0ce0*/  @!P6 BRA `(.L_x_2335) ;  /* 0x000004800000e947 */ /* 0x000fea0003800000 */
[----:B-1----:R-:W1:Y:S01]  /*0cf0*/  I2F.RP R8, R4 ;  /* 0x0000000400087306 */ /* 0x002e620000209400 */
[----:B------:R-:W-:Y:S01]  /*0d00*/  IMAD.MOV.U32 R6, RZ, RZ, RZ ;  /* 0x000000ffff067224 */ /* 0x000fe200078e00ff */
[----:B------:R-:W-:-:S04]  /*0d10*/  LEA R15, R2, 0xffffffc0, 0x6 ;  /* 0xffffffc0020f7811 */ /* 0x000fc800078e30ff */
[----:B-----5:R-:W-:Y:S02]  /*0d20*/  IABS R0, R15 ;  /* 0x0000000f00007213 */ /* 0x020fe40000000000 */
[----:B-1----:R-:W1:Y:S02]  /*0d30*/  MUFU.RCP R7, R8 ;  /* 0x0000000800077308 */ /* 0x002e640000001000 */
[----:B-1----:R-:W-:-:S06]  /*0d40*/  IADD3 R7, R7, 0xffffffe, RZ ;  /* 0x0ffffffe07077810 */ /* 0x002fcc0007ffe0ff */
[----:B------:R-:W1:Y:S02]  /*0d50*/  F2I.FTZ.U32.TRUNC.NTZ R7, R7 ;  /* 0x0000000700077305 */ /* 0x000e64000021f000 */
[----:B-1----:R-:W-:-:S04]  /*0d60*/  IMAD.MOV R5, RZ, RZ, -R7 ;  /* 0x000000ffff057224 */ /* 0x002fc800078e0a07 */
[----:B------:R-:W-:-:S04]  /*0d70*/  IMAD R5, R5, R4, RZ ;  /* 0x0000000405057224 */ /* 0x000fc800078e02ff */
[----:B------:R-:W-:-:S06]  /*0d80*/  IMAD.HI.U32 R5, R7, R5, R6 ;  /* 0x0000000507057227 */ /* 0x000fcc00078e0006 */
[----:B------:R-:W-:-:S05]  /*0d90*/  IMAD.HI.U32 R6, R5, R0, RZ ;  /* 0x0000000005067227 */ /* 0x000fca00078e00ff */
[----:B------:R-:W-:-:S05]  /*0da0*/  IADD3 R5, -R6, RZ, RZ ;  /* 0x000000ff06057210 */ /* 0x000fca0007ffe1ff */
[----:B------:R-:W-:Y:S01]  /*0db0*/  IMAD R5, R4, R5, R0 ;  /* 0x0000000504057224 */ /* 0x000fe200078e0200 */
[----:B------:R-:W-:-:S04]  /*0dc0*/  LOP3.LUT R0, R15, c[0x0][0x2d0], RZ, 0x3c, !PT ;  /* 0x0000b4000f007a12 */ /* 0x000fc800078e3cff */
[----:B------:R-:W-:Y:S02]  /*0dd0*/  ISETP.GT.U32.AND P1, PT, R4, R5, PT ;  /* 0x000000050400720c */ /* 0x000fe40003f24070 */
[----:B------:R-:W-:-:S11]  /*0de0*/  ISETP.GE.AND P0, PT, R0, RZ, PT ;  /* 0x000000ff0000720c */ /* 0x000fd60003f06270 */
[----:B------:R-:W-:Y:S01]  /*0df0*/  @!P1 IMAD.IADD R5, R5, 0x1, -R4 ;  /* 0x0000000105059824 */ /* 0x000fe200078e0a04 */
[----:B------:R-:W-:Y:S02]  /*0e00*/  @!P1 IADD3 R6, R6, 0x1, RZ ;  /* 0x0000000106069810 */ /* 0x000fe40007ffe0ff */
[----:B------:R-:W-:Y:S02]  /*0e10*/  ISETP.NE.AND P1, PT, RZ, c[0x0][0x2d0], PT ;  /* 0x0000b400ff007a0c */ /* 0x000fe40003f25270 */
[----:B------:R-:W-:-:S13]  /*0e20*/  ISETP.GE.U32.AND P2, PT, R5, R4, PT ;  /* 0x000000040500720c */ /* 0x000fda0003f46070 */
[----:B------:R-:W-:-:S04]  /*0e30*/  @P2 IADD3 R6, R6, 0x1, RZ ;  /* 0x0000000106062810 */ /* 0x000fc80007ffe0ff */
[----:B------:R-:W-:-:S05]  /*0e40*/  MOV R5, R6 ;  /* 0x0000000600057202 */ /* 0x000fca0000000f00 */
[----:B------:R-:W-:Y:S01]  /*0e50*/  @!P0 IMAD.MOV R5, RZ, RZ, -R5 ;  /* 0x000000ffff058224 */ /* 0x000fe200078e0a05 */
[----:B------:R-:W-:-:S05]  /*0e60*/  @!P1 LOP3.LUT R5, RZ, c[0x0][0x2d0], RZ, 0x33, !PT ;  /* 0x0000b400ff059a12 */ /* 0x000fca00078e33ff */
[----:B------:R-:W-:-:S06]  /*0e70*/  IMAD.WIDE R16, R5, 0x4, R242 ;  /* 0x0000000405107825 */ /* 0x000fcc00078e02f2 */
[----:B------:R-:W2:Y:S01]  /*0e80*/  LDG.E R16, [R16.64] ;  /* 0x0000000a10107981 */ /* 0x000ea2000c1e1900 */
[----:B------:R-:W-:-:S04]  /*0e90*/  IABS R0, c[0x0][0x1c8] ;  /* 0x0000720000007a13 */ /* 0x000fc80000000000 */
[----:B------:R-:W1:Y:S08]  /*0ea0*/  I2F.RP R10, R0 ;  /* 0x00000000000a7306 */ /* 0x000e700000209400 */
[----:B-1----:R-:W1:Y:S02]  /*0eb0*/  MUFU.RCP R8, R10 ;  /* 0x0000000a00087308 */ /* 0x002e640000001000 */
[----:B-1----:R-:W-:-:S06]  /*0ec0*/  IADD3 R8, R8, 0xffffffe, RZ ;  /* 0x0ffffffe08087810 */ /* 0x002fcc0007ffe0ff */
[----:B------:R-:W1:Y:S02]  /*0ed0*/  F2I.FTZ.U32.TRUNC.NTZ R9, R8 ;  /* 0x0000000800097305 */ /* 0x000e64000021f000 */
[----:B-1----:R-:W-:Y:S01]  /*0ee0*/  IADD3 R6, RZ, -R9, RZ ;  /* 0x80000009ff067210 */ /* 0x002fe20007ffe0ff */
[----:B------:R-:W-:-:S04]  /*0ef0*/  IMAD.MOV.U32 R8, RZ, RZ, RZ ;  /* 0x000000ffff087224 */ /* 0x000fc800078e00ff */
[----:B------:R-:W-:Y:S01]  /*0f00*/  IMAD R7, R6, R0, RZ ;  /* 0x0000000006077224 */ /* 0x000fe200078e02ff */
[----:B------:R-:W-:-:S03]  /*0f10*/  IABS R6, R20 ;  /* 0x0000001400067213 */ /* 0x000fc60000000000 */
[----:B------:R-:W-:-:S06]  /*0f20*/  IMAD.HI.U32 R7, R9, R7, R8 ;  /* 0x0000000709077227 */ /* 0x000fcc00078e0008 */
[----:B------:R-:W-:-:S05]  /*0f30*/  IMAD.HI.U32 R9, R7, R6, RZ ;  /* 0x0000000607097227 */ /* 0x000fca00078e00ff */
[----:B------:R-:W-:-:S05]  /*0f40*/  IADD3 R7, -R9, RZ, RZ ;  /* 0x000000ff09077210 */ /* 0x000fca0007ffe1ff */
[----:B------:R-:W-:Y:S01]  /*0f50*/  IMAD R7, R0, R7, R6 ;  /* 0x0000000700077224 */ /* 0x000fe200078e0206 */
[----:B------:R-:W-:-:S04]  /*0f60*/  LOP3.LUT R6, R20, c[0x0][0x1c8], RZ, 0x3c, !PT ;  /* 0x0000720014067a12 */ /* 0x000fc800078e3cff */
[----:B------:R-:W-:-:S13]  /*0f70*/  ISETP.GT.U32.AND P0, PT, R0, R7, PT ;  /* 0x000000070000720c */ /* 0x000fda0003f04070 */
[----:B------:R-:W-:Y:S01]  /*0f80*/  @!P0 IMAD.IADD R7, R7, 0x1, -R0 ;  /* 0x0000000107078824 */ /* 0x000fe200078e0a00 */
[----:B------:R-:W-:Y:S02]  /*0f90*/  @!P0 IADD3 R9, R9, 0x1, RZ ;  /* 0x0000000109098810 */ /* 0x000fe40007ffe0ff */
[----:B------:R-:W-:Y:S02]  /*0fa0*/  ISETP.GE.AND P0, PT, R6, RZ, PT ;  /* 0x000000ff0600720c */ /* 0x000fe40003f06270 */
[----:B------:R-:W-:Y:S02]  /*0fb0*/  ISETP.GE.U32.AND P1, PT, R7, R0, PT ;  /* 0x000000000700720c */ /* 0x000fe40003f26070 */
[----:B------:R-:W-:-:S05]  /*0fc0*/  IADD3 R0, -R5, RZ, RZ ;  /* 0x000000ff05007210 */ /* 0x000fca0007ffe1ff */
[----:B------:R-:W-:-:S05]  /*0fd0*/  IMAD R15, R0, c[0x0][0x2d0], R15 ;  /* 0x0000b400000f7a24 */ /* 0x000fca00078e020f */
[----:B------:R-:W-:Y:S02]  /*0fe0*/  SHF.R.S32.HI R11, RZ, 0x1f, R15 ;  /* 0x0000001fff0b7819 */ /* 0x000fe4000001140f */
[----:B------:R-:W-:Y:S02]  /*0ff0*/  @P1 IADD3 R9, R9, 0x1, RZ ;  /* 0x0000000109091810 */ /* 0x000fe40007ffe0ff */
[----:B------:R-:W-:Y:S01]  /*1000*/  ISETP.NE.AND P1, PT, RZ, c[0x0][0x1c8], PT ;  /* 0x00007200ff007a0c */ /* 0x000fe20003f25270 */
[----:B------:R-:W-:Y:S02]  /*1010*/  IMAD R0, R11, c[0x0][0x198], RZ ;  /* 0x000066000b007a24 */ /* 0x000fe400078e02ff */
[----:B------:R-:W-:-:S10]  /*1020*/  @!P0 IMAD.MOV R9, RZ, RZ, -R9 ;  /* 0x000000ffff098224 */ /* 0x000fd400078e0a09 */
[----:B------:R-:W-:Y:S02]  /*1030*/  @!P1 LOP3.LUT R9, RZ, c[0x0][0x1c8], RZ, 0x33, !PT ;  /* 0x00007200ff099a12 */ /* 0x000fe400078e33ff */
[----:B--2---:R-:W-:Y:S01]  /*1040*/  SHF.R.S32.HI R5, RZ, 0x1f, R16 ;  /* 0x0000001fff057819 */ /* 0x004fe20000011410 */
[----:B------:R-:W-:-:S04]  /*1050*/  IMAD.WIDE.U32 R12, R16, c[0x0][0x180], RZ ;  /* 0x00006000100c7a25 */ /* 0x000fc800078e00ff */
[C---:B------:R-:W-:Y:S02]  /*1060*/  IMAD R7, R5.reuse, c[0x0][0x180], RZ ;  /* 0x0000600005077a24 */ /* 0x040fe400078e02ff */
[----:B------:R-:W-:Y:S02]  /*1070*/  IMAD R5, R5, c[0x0][0x188], RZ ;  /* 0x0000620005057a24 */ /* 0x000fe400078e02ff */
[C---:B------:R-:W-:Y:S02]  /*1080*/  IMAD R6, R16.reuse, c[0x0][0x184], R7 ;  /* 0x0000610010067a24 */ /* 0x040fe400078e0207 */
[C---:B------:R-:W-:Y:S02]  /*1090*/  IMAD R14, R16.reuse, c[0x0][0x18c], R5 ;  /* 0x00006300100e7a24 */ /* 0x040fe400078e0205 */
[----:B------:R-:W-:Y:S01]  /*10a0*/  IMAD.WIDE.U32 R16, R16, c[0x0][0x188], RZ ;  /* 0x0000620010107a25 */ /* 0x000fe200078e00ff */
[----:B------:R-:W-:-:S03]  /*10b0*/  IADD3 R7, R13, R6, RZ ;  /* 0x000000060d077210 */ /* 0x000fc60007ffe0ff */
[----:B------:R-:W-:Y:S02]  /*10c0*/  IMAD.MOV.U32 R6, RZ, RZ, R12 ;  /* 0x000000ffff067224 */ /* 0x000fe400078e000c */
[C---:B------:R-:W-:Y:S02]  /*10d0*/  IMAD R13, R15.reuse, c[0x0][0x19c], R0 ;  /* 0x000067000f0d7a24 */ /* 0x040fe400078e0200 */
[----:B------:R-:W-:Y:S01]  /*10e0*/  IMAD.WIDE.U32 R30, R15, c[0x0][0x198], R6 ;  /* 0x000066000f1e7a25 */ /* 0x000fe200078e0006 */
[----:B------:R-:W-:-:S03]  /*10f0*/  SHF.R.S32.HI R7, RZ, 0x1f, R9 ;  /* 0x0000001fff077819 */ /* 0x000fc60000011409 */
[----:B------:R-:W-:Y:S01]  /*1100*/  IMAD.IADD R14, R17, 0x1, R14 ;  /* 0x00000001110e7824 */ /* 0x000fe200078e020e */
[----:B------:R-:W-:Y:S01]  /*1110*/  IADD3 R31, R31, R13, RZ ;  /* 0x0000000d1f1f7210 */ /* 0x000fe20007ffe0ff */
[----:B------:R-:W-:-:S04]  /*1120*/  IMAD R0, R7, c[0x0][0x1b0], RZ ;  /* 0x00006c0007007a24 */ /* 0x000fc800078e02ff */
[C---:B------:R-:W-:Y:S02]  /*1130*/  IMAD R5, R9.reuse, c[0x0][0x1b4], R0 ;  /* 0x00006d0009057a24 */ /* 0x040fe400078e0200 */
[----:B------:R-:W-:-:S05]  /*1140*/  IMAD.WIDE.U32 R30, R9, c[0x0][0x1b0], R30 ;  /* 0x00006c00091e7a25 */ /* 0x000fca00078e001e */
[----:B------:R-:W-:Y:S01]  /*1150*/  IADD3 R5, R31, R5, RZ ;  /* 0x000000051f057210 */ /* 0x000fe20007ffe0ff */
[----:B------:R-:W-:Y:S05]  /*1160*/  BRA `(.L_x_2336) ;  /* 0x0000043000007947 */ /* 0x000fea0003800000 */
.L_x_2335:
[----:B-1----:R-:W-:-:S13]  /*1170*/  ISETP.NE.AND P3, PT, R17, -0x1, PT ;  /* 0xffffffff1100780c */ /* 0x002fda0003f65270 */
[----:B------:R-:W-:-:S05]  /*1180*/  @P3 IADD3 R5, R6, R17, RZ ;  /* 0x0000001106053210 */ /* 0x000fca0007ffe0ff */
[----:B------:R-:W-:-:S04]  /*1190*/  @P3 IMAD.WIDE.U32 R10, R5, c[0x0][0x198], RZ ;  /* 0x00006600050a3a25 */ /* 0x000fc800078e00ff */
[----:B------:R-:W-:Y:S01]  /*11a0*/  @P3 IMAD R5, R5, c[0x0][0x19c], R11 ;  /* 0x0000670005053a24 */ /* 0x000fe200078e020b */
[----:B------:R-:W-:Y:S05]  /*11b0*/  @P3 BRA `(.L_x_2337) ;  /* 0x000000a000003947 */ /* 0x000fea0003800000 */
[----:B------:R-:W-:Y:S01]  /*11c0*/  SHF.R.S32.HI R7, RZ, 0x1f, R6 ;  /* 0x0000001fff077819 */ /* 0x000fe20000011406 */
[----:B------:R-:W-:Y:S01]  /*11d0*/  IMAD.WIDE.U32 R8, R6, c[0x0][0x198], RZ ;  /* 0x0000660006087a25 */ /* 0x000fe200078e00ff */
[----:B-----5:R-:W-:-:S03]  /*11e0*/  SHF.R.S32.HI R5, RZ, 0x1f, R0 ;  /* 0x0000001fff057819 */ /* 0x020fc60000011400 */
[----:B------:R-:W-:Y:S02]  /*11f0*/  IMAD R7, R7, c[0x0][0x198], RZ ;  /* 0x0000660007077a24 */ /* 0x000fe400078e02ff */
[----:B------:R-:W-:Y:S02]  /*1200*/  IMAD R5, R5, c[0x0][0x180], RZ ;  /* 0x0000600005057a24 */ /* 0x000fe400078e02ff */
[----:B------:R-:W-:Y:S02]  /*1210*/  IMAD R7, R6, c[0x0][0x19c], R7 ;  /* 0x0000670006077a24 */ /* 0x000fe400078e0207 */
[----:B------:R-:W-:-:S03]  /*1220*/  IMAD R5, R0, c[0x0][0x184], R5 ;  /* 0x0000610000057a24 */ /* 0x000fc600078e0205 */
[----:B------:R-:W-:-:S05]  /*1230*/  IADD3 R9, R9, R7, RZ ;  /* 0x0000000709097210 */ /* 0x000fca0007ffe0ff */
[----:B------:R-:W-:-:S05]  /*1240*/  IMAD.WIDE.U32 R10, R0, c[0x0][0x180], R8 ;  /* 0x00006000000a7a25 */ /* 0x000fca00078e0008 */
[----:B------:R-:W-:Y:S02]  /*1250*/  IADD3 R5, R11, R5, RZ ;  /* 0x000000050b057210 */ /* 0x000fe40007ffe0ff */
.L_x_2337:
[----:B------:R-:W-:Y:S02]  /*1260*/  IABS R9, c[0x0][0x1c8] ;  /* 0x0000720000097a13 */ /* 0x000fe40000000000 */
[----:B------:R-:W-:Y:S02]  /*1270*/  LEA R15, R2, 0xffffffc0, 0x6 ;  /* 0xffffffc0020f7811 */ /* 0x000fe400078e30ff */
[----:B------:R-:W1:Y:S08]  /*1280*/  I2F.RP R14, R9 ;  /* 0x00000009000e7306 */ /* 0x000e700000209400 */
[----:B-1----:R-:W1:Y:S02]  /*1290*/  MUFU.RCP R12, R14 ;  /* 0x0000000e000c7308 */ /* 0x002e640000001000 */
[----:B-1----:R-:W-:Y:S01]  /*12a0*/  IADD3 R12, R12, 0xffffffe, RZ ;  /* 0x0ffffffe0c0c7810 */ /* 0x002fe20007ffe0ff */
[----:B------:R-:W-:-:S05]  /*12b0*/  @P3 IMAD.IADD R14, R6, 0x1, R17 ;  /* 0x00000001060e3824 */ /* 0x000fca00078e0211 */
[----:B------:R-:W1:Y:S01]  /*12c0*/  F2I.FTZ.U32.TRUNC.NTZ R13, R12 ;  /* 0x0000000c000d7305 */ /* 0x000e62000021f000 */
[----:B------:R-:W-:-:S04]  /*12d0*/  @P3 IMAD.WIDE.U32 R16, R14, c[0x0][0x1a0], RZ ;  /* 0x000068000e103a25 */ /* 0x000fc800078e00ff */
[----:B------:R-:W-:Y:S02]  /*12e0*/  @P3 IMAD R14, R14, c[0x0][0x1a4], R17 ;  /* 0x000069000e0e3a24 */ /* 0x000fe400078e0211 */
[----:B-1----:R-:W-:Y:S02]  /*12f0*/  IMAD.MOV R7, RZ, RZ, -R13 ;  /* 0x000000ffff077224 */ /* 0x002fe400078e0a0d */
[----:B------:R-:W-:Y:S02]  /*1300*/  IMAD.MOV.U32 R12, RZ, RZ, RZ ;  /* 0x000000ffff0c7224 */ /* 0x000fe400078e00ff */
[----:B------:R-:W-:Y:S01]  /*1310*/  IMAD R8, R7, R9, RZ ;  /* 0x0000000907087224 */ /* 0x000fe200078e02ff */
[----:B------:R-:W-:-:S03]  /*1320*/  IABS R7, R20 ;  /* 0x0000001400077213 */ /* 0x000fc60000000000 */
[----:B------:R-:W-:Y:S01]  /*1330*/  IMAD.HI.U32 R8, R13, R8, R12 ;  /* 0x000000080d087227 */ /* 0x000fe200078e000c */
[----:B------:R-:W-:Y:S02]  /*1340*/  MOV R11, R7 ;  /* 0x00000007000b7202 */ /* 0x000fe40000000f00 */
[----:B------:R-:W-:Y:S01]  /*1350*/  MOV R13, R5 ;  /* 0x00000005000d7202 */ /* 0x000fe20000000f00 */
[----:B------:R-:W-:Y:S02]  /*1360*/  IMAD.MOV.U32 R12, RZ, RZ, R10 ;  /* 0x000000ffff0c7224 */ /* 0x000fe400078e000a */
[----:B------:R-:W-:-:S04]  /*1370*/  IMAD.HI.U32 R7, R8, R11, RZ ;  /* 0x0000000b08077227 */ /* 0x000fc800078e00ff */
[----:B------:R-:W-:Y:S02]  /*1380*/  IMAD.MOV R8, RZ, RZ, -R7 ;  /* 0x000000ffff087224 */ /* 0x000fe400078e0a07 */
[----:B------:R-:W-:-:S04]  /*1390*/  IMAD.WIDE.U32 R12, R15, c[0x0][0x198], R12 ;  /* 0x000066000f0c7a25 */ /* 0x000fc800078e000c */
[----:B------:R-:W-:Y:S01]  /*13a0*/  IMAD R8, R9, R8, R11 ;  /* 0x0000000809087224 */ /* 0x000fe200078e020b */
[----:B------:R-:W-:-:S04]  /*13b0*/  SHF.R.S32.HI R11, RZ, 0x1f, R15 ;  /* 0x0000001fff0b7819 */ /* 0x000fc8000001140f */
[----:B------:R-:W-:-:S13]  /*13c0*/  ISETP.GT.U32.AND P0, PT, R9, R8, PT ;  /* 0x000000080900720c */ /* 0x000fda0003f04070 */
[-C--:B------:R-:W-:Y:S02]  /*13d0*/  @!P0 IADD3 R8, R8, -R9.reuse, RZ ;  /* 0x8000000908088210 */ /* 0x080fe40007ffe0ff */
[----:B------:R-:W-:Y:S02]  /*13e0*/  @!P0 IADD3 R7, R7, 0x1, RZ ;  /* 0x0000000107078810 */ /* 0x000fe40007ffe0ff */
[----:B------:R-:W-:Y:S02]  /*13f0*/  ISETP.GE.U32.AND P2, PT, R8, R9, PT ;  /* 0x000000090800720c */ /* 0x000fe40003f46070 */
[----:B------:R-:W-:Y:S02]  /*1400*/  LOP3.LUT R8, R20, c[0x0][0x1c8], RZ, 0x3c, !PT ;  /* 0x0000720014087a12 */ /* 0x000fe400078e3cff */
[----:B------:R-:W-:Y:S02]  /*1410*/  ISETP.NE.AND P0, PT, RZ, c[0x0][0x1c8], PT ;  /* 0x00007200ff007a0c */ /* 0x000fe40003f05270 */
[----:B------:R-:W-:Y:S01]  /*1420*/  ISETP.GE.AND P1, PT, R8, RZ, PT ;  /* 0x000000ff0800720c */ /* 0x000fe20003f26270 */
[----:B------:R-:W-:-:S04]  /*1430*/  IMAD R8, R11, c[0x0][0x198], RZ ;  /* 0x000066000b087a24 */ /* 0x000fc800078e02ff */
[----:B------:R-:W-:Y:S02]  /*1440*/  IMAD R5, R15, c[0x0][0x19c], R8 ;  /* 0x000067000f057a24 */ /* 0x000fe400078e0208 */
[----:B------:R-:W-:-:S03]  /*1450*/  @P2 IADD3 R7, R7, 0x1, RZ ;  /* 0x0000000107072810 */ /* 0x000fc60007ffe0ff */
[----:B------:R-:W-:Y:S02]  /*1460*/  IADD3 R13, R13, R5, RZ ;  /* 0x000000050d0d7210 */ /* 0x000fe40007ffe0ff */
[----:B------:R-:W-:-:S05]  /*1470*/  IMAD.MOV.U32 R9, RZ, RZ, R7 ;  /* 0x000000ffff097224 */ /* 0x000fca00078e0007 */
[----:B------:R-:W-:Y:S02]  /*1480*/  @!P1 IADD3 R9, -R9, RZ, RZ ;  /* 0x000000ff09099210 */ /* 0x000fe40007ffe1ff */
[----:B------:R-:W-:-:S04]  /*1490*/  @!P0 LOP3.LUT R9, RZ, c[0x0][0x1c8], RZ, 0x33, !PT ;  /* 0x00007200ff098a12 */ /* 0x000fc800078e33ff */
[----:B------:R-:W-:Y:S01]  /*14a0*/  SHF.R.S32.HI R7, RZ, 0x1f, R9 ;  /* 0x0000001fff077819 */ /* 0x000fe20000011409 */
[----:B------:R-:W-:-:S04]  /*14b0*/  IMAD.WIDE.U32 R30, R9, c[0x0][0x1b0], R12 ;  /* 0x00006c00091e7a25 */ /* 0x000fc800078e000c */
[----:B------:R-:W-:-:S04]  /*14c0*/  IMAD R8, R7, c[0x0][0x1b0], RZ ;  /* 0x00006c0007087a24 */ /* 0x000fc800078e02ff */
[----:B------:R-:W-:-:S04]  /*14d0*/  IMAD R5, R9, c[0x0][0x1b4], R8 ;  /* 0x00006d0009057a24 */ /* 0x000fc800078e0208 */
[----:B------:R-:W-:Y:S01]  /*14e0*/  IMAD.IADD R5, R31, 0x1, R5 ;  /* 0x000000011f057824 */ /* 0x000fe200078e0205 */
        /* <DEDUP_REMOVED lines=11> */
.L_x_2336:
[----:B------:R-:W-:Y:S01]  /*15a0*/  ISETP.NE.AND P0, PT, R238, -0x1, PT ;  /* 0xffffffffee00780c */ /* 0x000fe20003f05270 */
[----:B------:R-:W-:Y:S01]  /*15b0*/  IMAD.IADD R235, R90, 0x1, -R89 ;  /* 0x000000015aeb7824 */ /* 0x000fe200078e0a59 */
[----:B------:R-:W-:Y:S01]  /*15c0*/  SHF.R.S32.HI R87, RZ, 0x1f, R86 ;  /* 0x0000001fff577819 */ /* 0x000fe20000011456 */
[----:B------:R-:W-:Y:S01]  /*15d0*/  ULDC UR8, c[0x0][0x198] ;  /* 0x0000660000087ab9 */ /* 0x000fe20000000800 */
[----:B------:R-:W-:Y:S01]  /*15e0*/  IADD3 R239, R2, -0x1, RZ ;  /* 0xffffffff02ef7810 */ /* 0x000fe20007ffe0ff */
[----:B------:R-:W-:Y:S01]  /*15f0*/  UIMAD.WIDE.U32 UR4, UR8, 0x20, URZ ;  /* 0x00000020080478a5 */ /* 0x000fe2000f8e003f */
[CC--:B------:R-:W-:Y:S01]  /*1600*/  LEA.HI R19, R87.reuse, R86.reuse, RZ, 0x3 ;  /* 0x0000005657137211 */ /* 0x0c0fe200078f18ff */
[----:B------:R-:W-:Y:S01]  /*1610*/  IMAD.SHL.U32 R202, R86, 0x2, RZ ;  /* 0x0000000256ca7824 */ /* 0x000fe200078e00ff */
[----:B------:R-:W-:Y:S02]  /*1620*/  LEA.HI R21, R87, R86, RZ, 0x6 ;  /* 0x0000005657157211 */ /* 0x000fe400078f30ff */
[----:B------:R-:W-:-:S02]  /*1630*/  SHF.R.S32.HI R12, RZ, 0x3, R19 ;  /* 0x00000003ff0c7819 */ /* 0x000fc40000011413 */
[----:B------:R-:W-:Y:S01]  /*1640*/  LOP3.LUT R19, R19, 0xfffffff8, RZ, 0xc0, !PT ;  /* 0xfffffff813137812 */ /* 0x000fe200078ec0ff */
[----:B------:R-:W-:Y:S01]  /*1650*/  @P0 IMAD.WIDE.U32 R24, R238, c[0x0][0x190], RZ ;  /* 0x00006400ee180a25 */ /* 0x000fe200078e00ff */
[----:B-----5:R-:W-:Y:S02]  /*1660*/  @!P0 SHF.R.S32.HI R0, RZ, 0x1f, R3 ;  /* 0x0000001fff008819 */ /* 0x020fe40000011403 */
[C---:B------:R-:W-:Y:S01]  /*1670*/  IADD3 R10, R12.reuse, 0x10, RZ ;  /* 0x000000100c0a7810 */ /* 0x040fe20007ffe0ff */
[C---:B------:R-:W-:Y:S01]  /*1680*/  @!P0 IMAD.WIDE.U32 R22, R3.reuse, c[0x0][0x178], RZ ;  /* 0x00005e0003168a25 */ /* 0x040fe200078e00ff */
[C---:B------:R-:W-:Y:S02]  /*1690*/  IADD3 R8, R12.reuse, 0x20, RZ ;  /* 0x000000200c087810 */ /* 0x040fe40007ffe0ff */
[----:B------:R-:W-:Y:S01]  /*16a0*/  IADD3 R6, R12, 0x30, RZ ;  /* 0x000000300c067810 */ /* 0x000fe20007ffe0ff */
[----:B------:R-:W-:Y:S01]  /*16b0*/  @!P0 IMAD R0, R0, c[0x0][0x178], RZ ;  /* 0x00005e0000008a24 */ /* 0x000fe200078e02ff */
[----:B------:R-:W-:Y:S01]  /*16c0*/  SHF.R.S32.HI R13, RZ, 0x1f, R12 ;  /* 0x0000001fff0d7819 */ /* 0x000fe2000001140c */
[----:B------:R-:W-:Y:S01]  /*16d0*/  @P0 IMAD R17, R238, c[0x0][0x194], R25 ;  /* 0x00006500ee110a24 */ /* 0x000fe200078e0219 */
[-C--:B------:R-:W-:Y:S01]  /*16e0*/  ISETP.GE.AND P5, PT, R8, R235.reuse, PT ;  /* 0x000000eb0800720c */ /* 0x080fe20003fa6270 */
[----:B------:R-:W-:Y:S01]  /*16f0*/  @!P0 IMAD R0, R3, c[0x0][0x17c], R0 ;  /* 0x00005f0003008a24 */ /* 0x000fe200078e0200 */
[----:B------:R-:W-:Y:S01]  /*1700*/  SHF.R.S32.HI R3, RZ, 0x1f, R20 ;  /* 0x0000001fff037819 */ /* 0x000fe20000011414 */
[----:B------:R-:W-:Y:S01]  /*1710*/  @!P0 IMAD.MOV.U32 R24, RZ, RZ, R22 ;  /* 0x000000ffff188224 */ /* 0x000fe200078e0016 */
[-C--:B------:R-:W-:Y:S01]  /*1720*/  ISETP.GE.AND P2, PT, R12, R235.reuse, PT ;  /* 0x000000eb0c00720c */ /* 0x080fe20003f46270 */
[----:B------:R-:W-:Y:S01]  /*1730*/  @!P0 IMAD.IADD R17, R23, 0x1, R0 ;  /* 0x0000000117118824 */ /* 0x000fe200078e0200 */
[----:B------:R-:W-:Y:S01]  /*1740*/  ISETP.GE.AND P0, PT, R10, R235, PT ;  /* 0x000000eb0a00720c */ /* 0x000fe20003f06270 */
[----:B------:R-:W-:Y:S01]  /*1750*/  IMAD.IADD R0, R86, 0x1, -R19 ;  /* 0x0000000156007824 */ /* 0x000fe200078e0a13 */
[----:B------:R-:W-:Y:S01]  /*1760*/  LOP3.LUT R202, R202, 0x6, RZ, 0xc0, !PT ;  /* 0x00000006caca7812 */ /* 0x000fe200078ec0ff */
[----:B------:R-:W-:-:S02]  /*1770*/  IMAD.SHL.U32 R19, R12, 0x40, RZ ;  /* 0x000000400c137824 */ /* 0x000fc400078e00ff */
[----:B------:R-:W-:Y:S02]  /*1780*/  IMAD.SHL.U32 R22, R0, 0x8, RZ ;  /* 0x0000000800167824 */ /* 0x000fe400078e00ff */
[----:B------:R-:W-:Y:S01]  /*1790*/  IMAD.WIDE R32, R33, 0x40, R12 ;  /* 0x0000004021207825 */ /* 0x000fe200078e020c */
[----:B------:R-:W-:Y:S02]  /*17a0*/  LOP3.LUT R19, R19, 0x1c0, RZ, 0xc0, !PT ;  /* 0x000001c013137812 */ /* 0x000fe400078ec0ff */
[C---:B------:R-:W-:Y:S01]  /*17b0*/  IADD3 R24, P4, R22.reuse, R24, RZ ;  /* 0x0000001816187210 */ /* 0x040fe20007f9e0ff */
[----:B------:R-:W-:Y:S01]  /*17c0*/  IMAD R3, R3, c[0x0][0x1a8], RZ ;  /* 0x00006a0003037a24 */ /* 0x000fe200078e02ff */
[----:B------:R-:W-:Y:S02]  /*17d0*/  SHF.R.S32.HI R18, RZ, 0x1f, R22 ;  /* 0x0000001fff127819 */ /* 0x000fe40000011416 */
[----:B------:R-:W-:Y:S01]  /*17e0*/  IADD3 R16, P1, R22, R16, RZ ;  /* 0x0000001016107210 */ /* 0x000fe20007f3e0ff */
[----:B------:R-:W-:Y:S01]  /*17f0*/  IMAD R3, R20, c[0x0][0x1ac], R3 ;  /* 0x00006b0014037a24 */ /* 0x000fe200078e0203 */
[----:B------:R-:W-:Y:S01]  /*1800*/  IADD3 R30, P3, R22, R30, RZ ;  /* 0x0000001e161e7210 */ /* 0x000fe20007f7e0ff */
[----:B------:R-:W-:Y:S01]  /*1810*/  IMAD.X R25, R18, 0x1, R17, P4 ;  /* 0x0000000112197824 */ /* 0x000fe200020e0611 */
[----:B------:R-:W-:Y:S01]  /*1820*/  ISETP.GE.AND P4, PT, R6, R235, PT ;  /* 0x000000eb0600720c */ /* 0x000fe20003f86270 */
[----:B------:R-:W-:Y:S01]  /*1830*/  IMAD.X R17, R18, 0x1, R14, P1 ;  /* 0x0000000112117824 */ /* 0x000fe200008e060e */
[----:B------:R-:W-:Y:S01]  /*1840*/  LOP3.LUT R22, R19, 0x38, R22, 0xf8, !PT ;  /* 0x0000003813167812 */ /* 0x000fe200078ef816 */
[----:B------:R-:W-:Y:S01]  /*1850*/  IMAD.WIDE.U32 R34, R20, c[0x0][0x1a8], R24 ;  /* 0x00006a0014227a25 */ /* 0x000fe200078e0018 */
[----:B------:R-:W-:-:S02]  /*1860*/  SHF.R.U32.HI R19, RZ, 0x3, R19 ;  /* 0x00000003ff137819 */ /* 0x000fc40000011613 */
[----:B------:R-:W-:Y:S01]  /*1870*/  @!P0 IADD3 R26, P1, R32, 0x10, RZ ;  /* 0x00000010201a8810 */ /* 0x000fe20007f3e0ff */
[----:B------:R-:W-:Y:S01]  /*1880*/  IMAD.X R31, R18, 0x1, R5, P3 ;  /* 0x00000001121f7824 */ /* 0x000fe200018e0605 */
[----:B------:R-:W-:Y:S01]  /*1890*/  LOP3.LUT R19, R22, R19, RZ, 0x3c, !PT ;  /* 0x0000001316137212 */ /* 0x000fe200078e3cff */
[----:B------:R-:W-:Y:S01]  /*18a0*/  IMAD.SHL.U32 R22, R21, 0x8, RZ ;  /* 0x0000000815167824 */ /* 0x000fe200078e00ff */
[C---:B------:R-:W-:Y:S01]  /*18b0*/  @!P5 IADD3 R20, P3, R32.reuse, 0x20, RZ ;  /* 0x000000202014d810 */ /* 0x040fe20007f7e0ff */
[----:B------:R-:W-:Y:S02]  /*18c0*/  IMAD.IADD R35, R35, 0x1, R3 ;  /* 0x0000000123237824 */ /* 0x000fe400078e0203 */
[--C-:B------:R-:W-:Y:S01]  /*18d0*/  @!P0 IMAD.X R3, RZ, RZ, R33.reuse, P1 ;  /* 0x000000ffff038224 */ /* 0x100fe200008e0621 */
[----:B------:R-:W-:Y:S01]  /*18e0*/  LOP3.LUT R241, R19, 0xfffffe00, R22, 0xf8, !PT ;  /* 0xfffffe0013f17812 */ /* 0x000fe200078ef816 */
[----:B------:R-:W-:Y:S01]  /*18f0*/  @!P2 IMAD R5, R33, c[0x0][0x190], RZ ;  /* 0x000064002105aa24 */ /* 0x000fe200078e02ff */
[----:B------:R-:W-:Y:S01]  /*1900*/  @!P4 IADD3 R19, P1, R32, 0x30, RZ ;  /* 0x000000302013c810 */ /* 0x000fe20007f3e0ff */
[----:B------:R-:W-:-:S02]  /*1910*/  @!P5 IMAD.X R21, RZ, RZ, R33, P3 ;  /* 0x000000ffff15d224 */ /* 0x000fc400018e0621 */
[----:B------:R-:W-:Y:S02]  /*1920*/  @!P2 IMAD R5, R32, c[0x0][0x194], R5 ;  /* 0x000065002005aa24 */ /* 0x000fe400078e0205 */
[----:B------:R-:W-:Y:S01]  /*1930*/  @!P4 IMAD.X R18, RZ, RZ, R33, P1 ;  /* 0x000000ffff12c224 */ /* 0x000fe200008e0621 */
[----:B------:R-:W-:Y:S01]  /*1940*/  IADD3 R170, P1, R12, R15, RZ ;  /* 0x0000000f0caa7210 */ /* 0x000fe20007f3e0ff */
[----:B------:R-:W-:Y:S02]  /*1950*/  @!P0 IMAD R3, R3, c[0x0][0x190], RZ ;  /* 0x0000640003038a24 */ /* 0x000fe400078e02ff */
[--C-:B------:R-:W-:Y:S02]  /*1960*/  @!P0 IMAD.MOV.U32 R22, RZ, RZ, R34.reuse ;  /* 0x000000ffff168224 */ /* 0x100fe400078e0022 */
[--C-:B------:R-:W-:Y:S02]  /*1970*/  @!P0 IMAD.MOV.U32 R23, RZ, RZ, R35.reuse ;  /* 0x000000ffff178224 */ /* 0x100fe400078e0023 */
[----:B------:R-:W-:-:S04]  /*1980*/  @!P2 IMAD.WIDE.U32 R32, R32, c[0x0][0x190], R34 ;  /* 0x000064002020aa25 */ /* 0x000fc800078e0022 */
[----:B------:R-:W-:Y:S02]  /*1990*/  @!P5 IMAD.MOV.U32 R28, RZ, RZ, R34 ;  /* 0x000000ffff1cd224 */ /* 0x000fe400078e0022 */
[----:B------:R-:W-:Y:S02]  /*19a0*/  @!P5 IMAD.MOV.U32 R29, RZ, RZ, R35 ;  /* 0x000000ffff1dd224 */ /* 0x000fe400078e0023 */
[----:B------:R-:W-:Y:S02]  /*19b0*/  @!P5 IMAD R21, R21, c[0x0][0x190], RZ ;  /* 0x000064001515da24 */ /* 0x000fe400078e02ff */
[C---:B------:R-:W-:Y:S02]  /*19c0*/  @!P0 IMAD R14, R26.reuse, c[0x0][0x194], R3 ;  /* 0x000065001a0e8a24 */ /* 0x040fe400078e0203 */
[----:B------:R-:W-:-:S04]  /*19d0*/  @!P0 IMAD.WIDE.U32 R26, R26, c[0x0][0x190], R22 ;  /* 0x000064001a1a8a25 */ /* 0x000fc800078e0016 */
[----:B------:R-:W-:Y:S01]  /*19e0*/  IMAD.X R11, R13, 0x1, R11, P1 ;  /* 0x000000010d0b7824 */ /* 0x000fe200008e060b */
[----:B------:R-:W-:Y:S01]  /*19f0*/  @!P2 LEA R22, P1, R32, c[0x0][0x160], 0x1 ;  /* 0x000058002016aa11 */ /* 0x000fe200078208ff */
[----:B------:R-:W-:Y:S02]  /*1a00*/  @!P2 IMAD.IADD R5, R33, 0x1, R5 ;  /* 0x000000012105a824 */ /* 0x000fe400078e0205 */
[----:B------:R-:W-:Y:S02]  /*1a10*/  IMAD R15, R13, c[0x0][0x198], RZ ;  /* 0x000066000d0f7a24 */ /* 0x000fe400078e02ff */
[----:B------:R-:W-:Y:S01]  /*1a20*/  @!P5 IMAD R13, R20, c[0x0][0x194], R21 ;  /* 0x00006500140dda24 */ /* 0x000fe200078e0215 */
[----:B------:R-:W-:Y:S01]  /*1a30*/  @!P2 LEA.HI.X R23, R32, c[0x0][0x164], R5, 0x1, P1 ;  /* 0x000059002017aa11 */ /* 0x000fe200008f0c05 */
[----:B------:R-:W-:-:S04]  /*1a40*/  @!P5 IMAD.WIDE.U32 R28, R20, c[0x0][0x190], R28 ;  /* 0x00006400141cda25 */ /* 0x000fc800078e001c */
[----:B------:R-:W-:Y:S01]  /*1a50*/  IMAD.SHL.U32 R3, R239, 0x40, RZ ;  /* 0x00000040ef037824 */ /* 0x000fe200078e00ff */
[----:B------:R-:W-:Y:S01]  /*1a60*/  @!P5 LEA R20, P1, R28, c[0x0][0x160], 0x1 ;  /* 0x000058001c14da11 */ /* 0x000fe200078208ff */
[----:B------:R-:W-:Y:S01]  /*1a70*/  IMAD.WIDE.U32 R166, R12, c[0x0][0x198], R30 ;  /* 0x000066000ca67a25 */ /* 0x000fe200078e001e */
[----:B------:R-:W-:-:S03]  /*1a80*/  @!P0 LEA R30, P3, R26, c[0x0][0x160], 0x1 ;  /* 0x000058001a1e8a11 */ /* 0x000fc600078608ff */
[----:B------:R-:W-:Y:S02]  /*1a90*/  @!P0 IMAD.IADD R21, R27, 0x1, R14 ;  /* 0x000000011b158824 */ /* 0x000fe400078e020e */
[----:B------:R-:W-:Y:S02]  /*1aa0*/  @!P5 IMAD.IADD R13, R29, 0x1, R13 ;  /* 0x000000011d0dd824 */ /* 0x000fe400078e020d */
[----:B------:R-:W-:Y:S01]  /*1ab0*/  IMAD.IADD R5, R84, 0x1, -R3 ;  /* 0x0000000154057824 */ /* 0x000fe200078e0a03 */
[----:B------:R-:W-:Y:S01]  /*1ac0*/  @!P0 LEA.HI.X R31, R26, c[0x0][0x164], R21, 0x1, P3 ;  /* 0x000059001a1f8a11 */ /* 0x000fe200018f0c15 */
[----:B------:R-:W-:Y:S01]  /*1ad0*/  IMAD.SHL.U32 R241, R241, 0x2, RZ ;  /* 0x00000002f1f17824 */ /* 0x000fe200078e00ff */
[----:B------:R-:W-:Y:S01]  /*1ae0*/  @!P5 LEA.HI.X R21, R28, c[0x0][0x164], R13, 0x1, P1 ;  /* 0x000059001c15da11 */ /* 0x000fe200008f0c0d */
[----:B------:R-:W-:Y:S01]  /*1af0*/  @!P4 IMAD.MOV.U32 R24, RZ, RZ, R34 ;  /* 0x000000ffff18c224 */ /* 0x000fe200078e0022 */
[----:B------:R-:W-:Y:S01]  /*1b00*/  ISETP.GE.AND P1, PT, R10, R5, PT ;  /* 0x000000050a00720c */ /* 0x000fe20003f26270 */
[----:B------:R-:W-:Y:S01]  /*1b10*/  @!P4 IMAD.MOV.U32 R25, RZ, RZ, R35 ;  /* 0x000000ffff19c224 */ /* 0x000fe200078e0023 */
[----:B------:R-:W-:Y:S01]  /*1b20*/  @!PT LDS RZ, [RZ] ;  /* 0x00000000fffff984 */ /* 0x000fe20000000800 */
[----:B------:R-:W-:Y:S01]  /*1b30*/  @!PT LDS RZ, [RZ] ;  /* 0x00000000fffff984 */ /* 0x000fe20000000800 */
[----:B------:R-:W-:Y:S01]  /*1b40*/  @!PT LDS RZ, [RZ] ;  /* 0x00000000fffff984 */ /* 0x000fe20000000800 */
[----:B------:R1:W-:Y:S01]  /*1b50*/  @!P2 LDGSTS.E.BYPASS.LTC128B.128 [R241], [R22.64] ;  /* 0x0000000016f1afae */ /* 0x0003e2000b901d4a */
[----:B------:R-:W-:-:S02]  /*1b60*/  @!P4 IMAD R18, R18, c[0x0][0x190], RZ ;  /* 0x000064001212ca24 */ /* 0x000fc400078e02ff */
[C---:B------:R-:W-:Y:S01]  /*1b70*/  @!P4 IMAD.WIDE.U32 R24, R19.reuse, c[0x0][0x190], R24 ;  /* 0x000064001318ca25 */ /* 0x040fe200078e0018 */
[----:B------:R1:W-:Y:S03]  /*1b80*/  @!P2 LDGSTS.E.BYPASS.LTC128B.128 [R241+0x2000], [R22.64+0x80] ;  /* 0x0200008016f1afae */ /* 0x0003e6000b901d4a */
[----:B------:R-:W-:Y:S01]  /*1b90*/  @!P4 IMAD R18, R19, c[0x0][0x194], R18 ;  /* 0x000065001312ca24 */ /* 0x000fe200078e0212 */
[----:B------:R1:W-:Y:S01]  /*1ba0*/  @!P2 LDGSTS.E.BYPASS.LTC128B.128 [R241+0x4000], [R22.64+0x100] ;  /* 0x0400010016f1afae */ /* 0x0003e2000b901d4a */
[----:B------:R-:W-:Y:S01]  /*1bb0*/  IMAD R15, R12, c[0x0][0x19c], R15 ;  /* 0x000067000c0f7a24 */ /* 0x000fe200078e020f */
[----:B------:R-:W-:Y:S01]  /*1bc0*/  @!P4 LEA R26, P3, R24, c[0x0][0x160], 0x1 ;  /* 0x00005800181aca11 */ /* 0x000fe200078608ff */
[----:B------:R-:W-:Y:S01]  /*1bd0*/  IMAD.U32 R13, RZ, RZ, UR8 ;  /* 0x00000008ff0d7e24 */ /* 0x000fe2000f8e00ff */
[----:B------:R1:W-:Y:S01]  /*1be0*/  @!P2 LDGSTS.E.BYPASS.LTC128B.128 [R241+0x6000], [R22.64+0x180] ;  /* 0x0600018016f1afae */ /* 0x0003e2000b901d4a */
[----:B------:R-:W-:-:S02]  /*1bf0*/  @!P4 IMAD.IADD R18, R25, 0x1, R18 ;  /* 0x000000011912c824 */ /* 0x000fc400078e0212 */
[----:B------:R-:W-:Y:S01]  /*1c00*/  IMAD.IADD R165, R167, 0x1, R15 ;  /* 0x00000001a7a57824 */ /* 0x000fe200078e020f */
[----:B------:R2:W-:Y:S01]  /*1c10*/  @!P0 LDGSTS.E.BYPASS.LTC128B.128 [R241+0x800], [R30.64] ;  /* 0x008000001ef18fae */ /* 0x0005e2000b901d4a */
[----:B------:R-:W-:Y:S01]  /*1c20*/  IMAD.MOV.U32 R15, RZ, RZ, c[0x0][0x19c] ;  /* 0x00006700ff0f7624 */ /* 0x000fe200078e00ff */
[----:B------:R-:W-:Y:S01]  /*1c30*/  @!P1 LEA R13, P2, R13, R166, 0x4 ;  /* 0x000000a60d0d9211 */ /* 0x000fe200078420ff */
[----:B------:R-:W-:Y:S01]  /*1c40*/  IMAD.U32 R14, RZ, RZ, UR8 ;  /* 0x00000008ff0e7e24 */ /* 0x000fe2000f8e00ff */
[----:B------:R2:W-:Y:S01]  /*1c50*/  @!P0 LDGSTS.E.BYPASS.LTC128B.128 [R241+0x2800], [R30.64+0x80] ;  /* 0x028000801ef18fae */ /* 0x0005e2000b901d4a */
[----:B------:R-:W-:Y:S01]  /*1c60*/  @!P4 LEA.HI.X R27, R24, c[0x0][0x164], R18, 0x1, P3 ;  /* 0x00005900181bca11 */ /* 0x000fe200018f0c12 */
[----:B------:R-:W-:Y:S01]  /*1c70*/  IMAD.WIDE.U32 R16, R9, c[0x0][0x1b8], R16 ;  /* 0x00006e0009107a25 */ /* 0x000fe200078e0010 */
[----:B------:R-:W-:Y:S01]  /*1c80*/  ISETP.GE.AND P3, PT, R12, R5, PT ;  /* 0x000000050c00720c */ /* 0x000fe20003f66270 */
[----:B------:R2:W-:Y:S01]  /*1c90*/  @!P0 LDGSTS.E.BYPASS.LTC128B.128 [R241+0x4800], [R30.64+0x100] ;  /* 0x048001001ef18fae */ /* 0x0005e2000b901d4a */
[----:B------:R-:W-:-:S02]  /*1ca0*/  @!P1 LEA.HI.X R14, R14, R165, R15, 0x4, P2 ;  /* 0x000000a50e0e9211 */ /* 0x000fc400010f240f */
[C---:B------:R-:W-:Y:S01]  /*1cb0*/  @!P1 LEA R18, P2, R13.reuse, c[0x0][0x168], 0x1 ;  /* 0x00005a000d129a11 */ /* 0x040fe200078408ff */
[----:B------:R2:W-:Y:S01]  /*1cc0*/  @!P0 LDGSTS.E.BYPASS.LTC128B.128 [R241+0x6800], [R30.64+0x180] ;  /* 0x068001801ef18fae */ /* 0x0005e2000b901d4a */
[----:B------:R-:W-:Y:S02]  /*1cd0*/  ISETP.GE.AND P0, PT, R8, R5, PT ;  /* 0x000000050800720c */ /* 0x000fe40003f06270 */
[----:B------:R-:W-:Y:S01]  /*1ce0*/  @!P1 LEA.HI.X R19, R13, c[0x0][0x16c], R14, 0x1, P2 ;  /* 0x00005b000d139a11 */ /* 0x000fe200010f0c0e */
[----:B------:R-:W-:Y:S01]  /*1cf0*/  IMAD.SHL.U32 R14, R15, 0x20, RZ ;  /* 0x000000200f0e7824 */ /* 0x000fe200078e00ff */
[----:B------:R3:W-:Y:S04]  /*1d00*/  @!P5 LDGSTS.E.BYPASS.LTC128B.128 [R241+0x1000], [R20.64] ;  /* 0x0100000014f1dfae */ /* 0x0007e8000b901d4a */
[----:B------:R3:W-:Y:S04]  /*1d10*/  @!P5 LDGSTS.E.BYPASS.LTC128B.128 [R241+0x3000], [R20.64+0x80] ;  /* 0x0300008014f1dfae */ /* 0x0007e8000b901d4a */
[----:B------:R3:W-:Y:S01]  /*1d20*/  @!P5 LDGSTS.E.BYPASS.LTC128B.128 [R241+0x5000], [R20.64+0x100] ;  /* 0x0500010014f1dfae */ /* 0x0007e2000b901d4a */
[----:B------:R-:W-:-:S03]  /*1d30*/  @!P0 IADD3 R13, P2, R166, UR4, RZ ;  /* 0x00000004a60d8c10 */ /* 0x000fc6000ff5e0ff */
[----:B------:R3:W-:Y:S01]  /*1d40*/  @!P5 LDGSTS.E.BYPASS.LTC128B.128 [R241+0x7000], [R20.64+0x180] ;  /* 0x0700018014f1dfae */ /* 0x0007e2000b901d4a */
[----:B------:R-:W-:Y:S02]  /*1d50*/  @!P0 IADD3.X R14, R165, UR5, R14, P2, !PT ;  /* 0x00000005a50e8c10 */ /* 0x000fe400097fe40e */
[C---:B-1----:R-:W-:Y:S01]  /*1d60*/  @!P3 LEA R22, P5, R166.reuse, c[0x0][0x168], 0x1 ;  /* 0x00005a00a616ba11 */ /* 0x042fe200078a08ff */
[----:B------:R1:W-:Y:S01]  /*1d70*/  @!P4 LDGSTS.E.BYPASS.LTC128B.128 [R241+0x1800], [R26.64] ;  /* 0x018000001af1cfae */ /* 0x0003e2000b901d4a */
[C---:B------:R-:W-:Y:S02]  /*1d80*/  @!P0 LEA R24, P2, R13.reuse, c[0x0][0x168], 0x1 ;  /* 0x00005a000d188a11 */ /* 0x040fe400078408ff */
[----:B------:R-:W-:Y:S01]  /*1d90*/  @!P3 LEA.HI.X R23, R166, c[0x0][0x16c], R165, 0x1, P5 ;  /* 0x00005b00a617ba11 */ /* 0x000fe200028f0ca5 */
[----:B------:R1:W-:Y:S01]  /*1da0*/  @!P4 LDGSTS.E.BYPASS.LTC128B.128 [R241+0x3800], [R26.64+0x80] ;  /* 0x038000801af1cfae */ /* 0x0003e2000b901d4a */
[----:B------:R-:W-:Y:S02]  /*1db0*/  @!P0 LEA.HI.X R25, R13, c[0x0][0x16c], R14, 0x1, P2 ;  /* 0x00005b000d198a11 */ /* 0x000fe400010f0c0e */
[-C--:B------:R-:W-:Y:S01]  /*1dc0*/  ISETP.GE.AND P2, PT, R6, R5.reuse, PT ;  /* 0x000000050600720c */ /* 0x080fe20003f46270 */
[----:B------:R1:W-:Y:S01]  /*1dd0*/  @!P4 LDGSTS.E.BYPASS.LTC128B.128 [R241+0x5800], [R26.64+0x100] ;  /* 0x058001001af1cfae */ /* 0x0003e2000b901d4a */
[----:B------:R-:W-:-:S03]  /*1de0*/  ISETP.GE.AND P5, PT, R10, R5, PT ;  /* 0x000000050a00720c */ /* 0x000fc60003fa6270 */
[----:B------:R1:W-:Y:S01]  /*1df0*/  @!P4 LDGSTS.E.BYPASS.LTC128B.128 [R241+0x7800], [R26.64+0x180] ;  /* 0x078001801af1cfae */ /* 0x0003e2000b901d4a */
[-C--:B------:R-:W-:Y:S01]  /*1e00*/  ISETP.GE.AND P4, PT, R8, R5.reuse, PT ;  /* 0x000000050800720c */ /* 0x080fe20003f86270 */
[----:B------:R-:W-:Y:S01]  /*1e10*/  IMAD R8, R7, c[0x0][0x1b8], RZ ;  /* 0x00006e0007087a24 */ /* 0x000fe200078e02ff */
[CC--:B------:R-:W-:Y:S01]  /*1e20*/  LEA.HI R7, R87.reuse, R86.reuse, RZ, 0x4 ;  /* 0x0000005657077211 */ /* 0x0c0fe200078f20ff */
[----:B------:R4:W-:Y:S01]  /*1e30*/  @!P3 LDGSTS.E.BYPASS.LTC128B.128 [R241+0x8000], [R22.64] ;  /* 0x0800000016f1bfae */ /* 0x0009e2000b901d4a */
[----:B------:R-:W-:Y:S01]  /*1e40*/  LEA.HI R87, R87, R86, RZ, 0x5 ;  /* 0x0000005657577211 */ /* 0x000fe200078f28ff */
[----:B------:R-:W-:Y:S02]  /*1e50*/  IMAD R8, R9, c[0x0][0x1bc], R8 ;  /* 0x00006f0009087a24 */ /* 0x000fe400078e0208 */
[----:B------:R4:W-:Y:S01]  /*1e60*/  @!P3 LDGSTS.E.BYPASS.LTC128B.128 [R241+0xa000], [R22.64+0x80] ;  /* 0x0a00008016f1bfae */ /* 0x0009e2000b901d4a */
[----:B------:R-:W-:Y:S01]  /*1e70*/  @!P2 IMAD.MOV.U32 R164, RZ, RZ, R166 ;  /* 0x000000ffffa4a224 */ /* 0x000fe200078e00a6 */
[----:B------:R-:W-:Y:S01]  /*1e80*/  SHF.R.S32.HI R88, RZ, 0x5, R87 ;  /* 0x00000005ff587819 */ /* 0x000fe20000011457 */
[----:B------:R-:W-:Y:S01]  /*1e90*/  @!P2 IMAD R15, R15, 0x30, RZ ;  /* 0x000000300f0fa824 */ /* 0x000fe200078e02ff */
[----:B------:R4:W-:Y:S01]  /*1ea0*/  @!P3 LDGSTS.E.BYPASS.LTC128B.128 [R241+0xc000], [R22.64+0x100] ;  /* 0x0c00010016f1bfae */ /* 0x0009e2000b901d4a */
[----:B------:R-:W-:Y:S01]  /*1eb0*/  IMAD R9, R11, c[0x0][0x1a0], RZ ;  /* 0x000068000b097a24 */ /* 0x000fe200078e02ff */
[----:B------:R-:W-:Y:S01]  /*1ec0*/  LOP3.LUT R87, R87, 0xffffffe0, RZ, 0xc0, !PT ;  /* 0xffffffe057577812 */ /* 0x000fe200078ec0ff */
[----:B------:R-:W-:Y:S01]  /*1ed0*/  IMAD.IADD R17, R17, 0x1, R8 ;  /* 0x0000000111117824 */ /* 0x000fe200078e0208 */
[----:B------:R4:W-:Y:S01]  /*1ee0*/  @!P3 LDGSTS.E.BYPASS.LTC128B.128 [R241+0xe000], [R22.64+0x180] ;  /* 0x0e00018016f1bfae */ /* 0x0009e2000b901d4a */
[----:B------:R-:W-:Y:S01]  /*1ef0*/  ISETP.GE.AND P3, PT, R6, R5, PT ;  /* 0x000000050600720c */ /* 0x000fe20003f66270 */
[C---:B------:R-:W-:Y:S01]  /*1f00*/  IMAD R9, R170.reuse, c[0x0][0x1a4], R9 ;  /* 0x00006900aa097a24 */ /* 0x040fe200078e0209 */
[----:B------:R-:W-:Y:S01]  /*1f10*/  SHF.R.S32.HI R6, RZ, 0x4, R7 ;  /* 0x00000004ff067819 */ /* 0x000fe20000011407 */
[----:B------:R1:W-:Y:S01]  /*1f20*/  @!P1 LDGSTS.E.BYPASS.LTC128B.128 [R241+0x8800], [R18.64] ;  /* 0x0880000012f19fae */ /* 0x0003e2000b901d4a */
[----:B------:R-:W-:-:S03]  /*1f30*/  IMAD.WIDE.U32 R170, R170, c[0x0][0x1a0], R16 ;  /* 0x00006800aaaa7a25 */ /* 0x000fc600078e0010 */
[----:B------:R1:W-:Y:S01]  /*1f40*/  @!P1 LDGSTS.E.BYPASS.LTC128B.128 [R241+0xa800], [R18.64+0x80] ;  /* 0x0a80008012f19fae */ /* 0x0003e2000b901d4a */
[----:B------:R-:W-:Y:S02]  /*1f50*/  IMAD.IADD R168, R171, 0x1, R9 ;  /* 0x00000001aba87824 */ /* 0x000fe400078e0209 */
[----:B------:R-:W-:Y:S01]  /*1f60*/  IMAD.SHL.U32 R8, R0, 0x40, RZ ;  /* 0x0000004000087824 */ /* 0x000fe200078e00ff */
[----:B------:R1:W-:Y:S04]  /*1f70*/  @!P1 LDGSTS.E.BYPASS.LTC128B.128 [R241+0xc800], [R18.64+0x100] ;  /* 0x0c80010012f19fae */ /* 0x0003e8000b901d4a */
[----:B------:R1:W-:Y:S01]  /*1f80*/  @!P1 LDGSTS.E.BYPASS.LTC128B.128 [R241+0xe800], [R18.64+0x180] ;  /* 0x0e80018012f19fae */ /* 0x0003e2000b901d4a */
[----:B------:R-:W-:Y:S01]  /*1f90*/  ISETP.GE.AND P1, PT, R12, R5, PT ;  /* 0x000000050c00720c */ /* 0x000fe20003f26270 */
[----:B------:R-:W-:Y:S01]  /*1fa0*/  IMAD.U32 R5, RZ, RZ, UR8 ;  /* 0x00000008ff057e24 */ /* 0x000fe2000f8e00ff */
[----:B------:R-:W-:Y:S01]  /*1fb0*/  LOP3.LUT R8, R8, 0x1c0, RZ, 0xc0, !PT ;  /* 0x000001c008087812 */ /* 0x000fe200078ec0ff */
[----:B------:R2:W-:Y:S02]  /*1fc0*/  @!P0 LDGSTS.E.BYPASS.LTC128B.128 [R241+0x9000], [R24.64] ;  /* 0x0900000018f18fae */ /* 0x0005e4000b901d4a */
[----:B---3--:R-:W-:Y:S01]  /*1fd0*/  @!P2 IMAD.WIDE.U32 R20, R5, 0x30, R164 ;  /* 0x000000300514a825 */ /* 0x008fe200078e00a4 */
[C---:B------:R-:W-:Y:S01]  /*1fe0*/  LEA.HI R5, R7.reuse, R6, RZ, 0x1 ;  /* 0x0000000607057211 */ /* 0x040fe200078f08ff */
[----:B------:R3:W-:Y:S01]  /*1ff0*/  @!P0 LDGSTS.E.BYPASS.LTC128B.128 [R241+0xb000], [R24.64+0x80] ;  /* 0x0b00008018f18fae */ /* 0x0007e2000b901d4a */
[----:B------:R-:W-:Y:S01]  /*2000*/  LOP3.LUT R7, R7, 0xfffffff0, RZ, 0xc0, !PT ;  /* 0xfffffff007077812 */ /* 0x000fe200078ec0ff */
[----:B------:R-:W-:Y:S01]  /*2010*/  @!P2 IMAD.IADD R15, R21, 0x1, R15 ;  /* 0x00000001150fa824 */ /* 0x000fe200078e020f */
[----:B------:R-:W-:Y:S01]  /*2020*/  LOP3.LUT R5, R5, 0xfffffffe, RZ, 0xc0, !PT ;  /* 0xfffffffe05057812 */ /* 0x000fe200078ec0ff */
[----:B------:R3:W-:Y:S04]  /*2030*/  @!P0 LDGSTS.E.BYPASS.LTC128B.128 [R241+0xd000], [R24.64+0x100] ;  /* 0x0d00010018f18fae */ /* 0x0007e8000b901d4a */
[----:B------:R3:W-:Y:S01]  /*2040*/  @!P0 LDGSTS.E.BYPASS.LTC128B.128 [R241+0xf000], [R24.64+0x180] ;  /* 0x0f00018018f18fae */ /* 0x0007e2000b901d4a */
[----:B------:R-:W-:-:S02]  /*2050*/  IMAD.IADD R11, R6, 0x1, -R5 ;  /* 0x00000001060b7824 */ /* 0x000fc400078e0a05 */
[----:B------:R-:W-:Y:S02]  /*2060*/  IMAD.IADD R6, R86, 0x1, -R7 ;  /* 0x0000000156067824 */ /* 0x000fe400078e0a07 */
[----:B------:R-:W-:Y:S02]  /*2070*/  IMAD.MOV.U32 R5, RZ, RZ, 0x20 ;  /* 0x00000020ff057424 */ /* 0x000fe400078e00ff */
[----:B------:R-:W-:Y:S01]  /*2080*/  IMAD.SHL.U32 R7, R12, 0x8, RZ ;  /* 0x000000080c077824 */ /* 0x000fe200078e00ff */
[----:B------:R-:W-:Y:S01]  /*2090*/  SHF.R.S32.HI R85, RZ, 0x1f, R6 ;  /* 0x0000001fff557819 */ /* 0x000fe20000011406 */
[----:B------:R-:W-:Y:S01]  /*20a0*/  IMAD R10, R5, c[0x0][0x1a4], RZ ;  /* 0x00006900050a7a24 */ /* 0x000fe200078e02ff */
[C---:B-1----:R-:W-:Y:S02]  /*20b0*/  @!P2 LEA R18, P0, R20.reuse, c[0x0][0x168], 0x1 ;  /* 0x00005a001412aa11 */ /* 0x042fe400078008ff */
[----:B------:R-:W-:Y:S02]  /*20c0*/  LEA.HI R85, R85, R6, RZ, 0x3 ;  /* 0x0000000655557211 */ /* 0x000fe400078f18ff */
[----:B------:R-:W-:Y:S01]  /*20d0*/  @!P2 LEA.HI.X R19, R20, c[0x0][0x16c], R15, 0x1, P0 ;  /* 0x00005b001413aa11 */ /* 0x000fe200000f0c0f */
[----:B------:R-:W-:Y:S01]  /*20e0*/  IMAD.WIDE.U32 R14, R5, c[0x0][0x1a0], RZ ;  /* 0x00006800050e7a25 */ /* 0x000fe200078e00ff */
[----:B------:R-:W-:-:S02]  /*20f0*/  LEA R236, P0, R170, c[0x0][0x170], 0x1 ;  /* 0x00005c00aaec7a11 */ /* 0x000fc400078008ff */
[C---:B------:R-:W-:Y:S01]  /*2100*/  LOP3.LUT R9, R85.reuse, 0xfffffff8, RZ, 0xc0, !PT ;  /* 0xfffffff855097812 */ /* 0x040fe200078ec0ff */
[----:B------:R1:W-:Y:S01]  /*2110*/  @!P2 LDGSTS.E.BYPASS.LTC128B.128 [R241+0x9800], [R18.64] ;  /* 0x0980000012f1afae */ /* 0x0003e2000b901d4a */
[----:B------:R-:W-:Y:S01]  /*2120*/  LEA.HI.X R237, R170, c[0x0][0x174], R168, 0x1, P0 ;  /* 0x00005d00aaed7a11 */ /* 0x000fe200000f0ca8 */
[----:B------:R-:W-:Y:S01]  /*2130*/  IMAD.SHL.U32 R85, R85, 0x40, RZ ;  /* 0x0000004055557824 */ /* 0x000fe200078e00ff */
[----:B------:R-:W-:Y:S01]  /*2140*/  @!P5 IADD3 R12, P0, R236, R14, RZ ;  /* 0x0000000eec0cd210 */ /* 0x000fe20007f1e0ff */
[----:B------:R1:W-:Y:S01]  /*2150*/  @!P2 LDGSTS.E.BYPASS.LTC128B.128 [R241+0xb800], [R18.64+0x80] ;  /* 0x0b80008012f1afae */ /* 0x0003e2000b901d4a */
[----:B------:R-:W-:Y:S01]  /*2160*/  LOP3.LUT R7, R8, 0x8, R7, 0xf8, !PT ;  /* 0x0000000808077812 */ /* 0x000fe200078ef807 */
[----:B------:R-:W-:Y:S01]  /*2170*/  IMAD.IADD R6, R6, 0x1, -R9 ;  /* 0x0000000106067824 */ /* 0x000fe200078e0a09 */
[----:B------:R-:W-:Y:S01]  /*2180*/  SHF.R.U32.HI R8, RZ, 0x3, R8 ;  /* 0x00000003ff087819 */ /* 0x000fe20000011608 */
[----:B------:R1:W-:Y:S01]  /*2190*/  @!P2 LDGSTS.E.BYPASS.LTC128B.128 [R241+0xd800], [R18.64+0x100] ;  /* 0x0d80010012f1afae */ /* 0x0003e2000b901d4a */
[----:B------:R-:W-:Y:S01]  /*21a0*/  @!P5 IADD3.X R13, R237, R15, R10, P0, !PT ;  /* 0x0000000fed0dd210 */ /* 0x000fe200007fe40a */
[----:B------:R-:W-:Y:S01]  /*21b0*/  @!P3 IMAD.MOV.U32 R14, RZ, RZ, c[0x0][0x1a0] ;  /* 0x00006800ff0eb624 */ /* 0x000fe200078e00ff */
[----:B------:R-:W-:Y:S01]  /*21c0*/  LOP3.LUT R8, R7, R8, RZ, 0x3c, !PT ;  /* 0x0000000807087212 */ /* 0x000fe200078e3cff */
[----:B------:R1:W-:Y:S01]  /*21d0*/  @!P2 LDGSTS.E.BYPASS.LTC128B.128 [R241+0xf800], [R18.64+0x180] ;  /* 0x0f80018012f1afae */ /* 0x0003e2000b901d4a */
[----:B------:R-:W-:Y:S01]  /*21e0*/  @!P4 IMAD.MOV.U32 R7, RZ, RZ, c[0x0][0x1a0] ;  /* 0x00006800ff07c624 */ /* 0x000fe200078e00ff */
[----:B------:R-:W-:Y:S01]  /*21f0*/  LOP3.LUT R85, R85, 0xfffffe00, RZ, 0xc0, !PT ;  /* 0xfffffe0055557812 */ /* 0x000fe200078ec0ff */
[----:B------:R-:W-:Y:S01]  /*2200*/  @!P3 IMAD.MOV.U32 R9, RZ, RZ, c[0x0][0x1a4] ;  /* 0x00006900ff09b624 */ /* 0x000fe200078e00ff */
[----:B------:R-:W0:Y:S01]  /*2210*/  LDGDEPBAR ;  /* 0x00000000000079af */ /* 0x000e220000000000 */
[----:B------:R-:W-:-:S02]  /*2220*/  IMAD R233, R11, 0x200, R8 ;  /* 0x000002000be97824 */ /* 0x000fc400078e0208 */
[----:B------:R-:W-:Y:S02]  /*2230*/  IMAD.SHL.U32 R11, R11, 0x8, RZ ;  /* 0x000000080b0b7824 */ /* 0x000fe400078e00ff */
[----:B------:R-:W-:Y:S02]  /*2240*/  @!P4 IMAD.MOV.U32 R8, RZ, RZ, c[0x0][0x1a4] ;  /* 0x00006900ff08c624 */ /* 0x000fe400078e00ff */
[----:B------:R-:W-:-:S04]  /*2250*/  @!P3 IMAD.WIDE.U32 R14, R14, 0x60, R236 ;  /* 0x000000600e0eb825 */ /* 0x000fc800078e00ec */
[----:B------:R-:W-:Y:S02]  /*2260*/  @!P3 IMAD R9, R9, 0x60, RZ ;  /* 0x000000600909b824 */ /* 0x000fe400078e02ff */
[----:B------:R-:W-:Y:S02]  /*2270*/  IMAD.SHL.U32 R233, R233, 0x2, RZ ;  /* 0x00000002e9e97824 */ /* 0x000fe400078e00ff */
[----:B------:R-:W-:-:S03]  /*2280*/  @!P3 IMAD.IADD R9, R15, 0x1, R9 ;  /* 0x000000010f09b824 */ /* 0x000fc600078e0209 */
[----:B------:R-:W-:Y:S01]  /*2290*/  IADD3 R231, R233, 0x8020, RZ ;  /* 0x00008020e9e77810 */ /* 0x000fe20007ffe0ff */
[----:B------:R-:W-:-:S04]  /*22a0*/  DEPBAR.LE SB0, 0x0 ;  /* 0x000080000000791a */ /* 0x000fc80000000000 */
[----:B------:R-:W-:Y:S06]  /*22b0*/  BAR.SYNC.DEFER_BLOCKING 0x0 ;  /* 0x0000000000007b1d */ /* 0x000fec0000010000 */
[----:B------:R-:W-:Y:S04]  /*22c0*/  @P1 STS.128 [R241+0x10000], RZ ;  /* 0x010000fff1001388 */ /* 0x000fe80000000c00 */
[----:B------:R-:W-:Y:S04]  /*22d0*/  @P1 STS.128 [R241+0x12000], RZ ;  /* 0x012000fff1001388 */ /* 0x000fe80000000c00 */
[----:B------:R-:W-:Y:S04]  /*22e0*/  @P1 STS.128 [R241+0x14000], RZ ;  /* 0x014000fff1001388 */ /* 0x000fe80000000c00 */
[----:B------:R-:W-:Y:S04]  /*22f0*/  @P1 STS.128 [R241+0x16000], RZ ;  /* 0x016000fff1001388 */ /* 0x000fe80000000c00 */
[----:B------:R-:W-:Y:S01]  /*2300*/  @!PT LDS RZ, [RZ] ;  /* 0x00000000fffff984 */ /* 0x000fe20000000800 */
[----:B------:R-:W-:Y:S01]  /*2310*/  @!PT LDS RZ, [RZ] ;  /* 0x00000000fffff984 */ /* 0x000fe20000000800 */
[----:B------:R-:W-:Y:S01]  /*2320*/  @!PT LDS RZ, [RZ] ;  /* 0x00000000fffff984 */ /* 0x000fe20000000800 */
[----:B------:R1:W-:Y:S04]  /*2330*/  @!P1 LDGSTS.E.BYPASS.LTC128B.128 [R241+0x10000], [R236.64] ;  /* 0x10000000ecf19fae */ /* 0x0003e8000b901d4a */
[----:B------:R1:W-:Y:S04]  /*2340*/  @!P1 LDGSTS.E.BYPASS.LTC128B.128 [R241+0x12000], [R236.64+0x80] ;  /* 0x12000080ecf19fae */ /* 0x0003e8000b901d4a */
[----:B------:R1:W-:Y:S04]  /*2350*/  @!P1 LDGSTS.E.BYPASS.LTC128B.128 [R241+0x14000], [R236.64+0x100] ;  /* 0x14000100ecf19fae */ /* 0x0003e8000b901d4a */
[----:B------:R1:W-:Y:S01]  /*2360*/  @!P1 LDGSTS.E.BYPASS.LTC128B.128 [R241+0x16000], [R236.64+0x180] ;  /* 0x16000180ecf19fae */ /* 0x0003e2000b901d4a */
[C---:B------:R-:W-:Y:S01]  /*2370*/  R2P PR, R6.reuse, 0x6 ;  /* 0x0000000606007804 */ /* 0x040fe20000000000 */
[----:B------:R-:W-:Y:S01]  /*2380*/  IMAD.SHL.U32 R6, R6, 0x40, RZ ;  /* 0x0000004006067824 */ /* 0x000fe200078e00ff */
[----:B------:R-:W-:Y:S01]  /*2390*/  @!P4 LEA R10, P0, R7, R236, 0x6 ;  /* 0x000000ec070ac211 */ /* 0x000fe200078030ff */
[----:B------:R-:W-:Y:S02]  /*23a0*/  @P5 STS.128 [R241+0x10800], RZ ;  /* 0x010800fff1005388 */ /* 0x000fe40000000c00 */
[----:B------:R-:W-:-:S02]  /*23b0*/  SEL R5, R5, 0xffffffe0, !P2 ;  /* 0xffffffe005057807 */ /* 0x000fc40005000000 */
[----:B------:R-:W-:Y:S01]  /*23c0*/  LOP3.LUT R6, R6, 0x1c0, RZ, 0xc0, !PT ;  /* 0x000001c006067812 */ /* 0x000fe200078ec0ff */
[----:B------:R-:W-:Y:S03]  /*23d0*/  @P5 STS.128 [R241+0x12800], RZ ;  /* 0x012800fff1005388 */ /* 0x000fe60000000c00 */
[----:B------:R-:W-:Y:S01]  /*23e0*/  LOP3.LUT R11, R6, 0x8, R11, 0xf8, !PT ;  /* 0x00000008060b7812 */ /* 0x000fe200078ef80b */
[----:B------:R-:W-:Y:S01]  /*23f0*/  @P5 STS.128 [R241+0x14800], RZ ;  /* 0x014800fff1005388 */ /* 0x000fe20000000c00 */
[----:B------:R-:W-:-:S03]  /*2400*/  SHF.R.U32.HI R6, RZ, 0x3, R6 ;  /* 0x00000003ff067819 */ /* 0x000fc60000011606 */
[----:B------:R-:W-:Y:S01]  /*2410*/  @P5 STS.128 [R241+0x16800], RZ ;  /* 0x016800fff1005388 */ /* 0x000fe20000000c00 */
[----:B------:R-:W-:Y:S02]  /*2420*/  LOP3.LUT R6, R11, R6, RZ, 0x3c, !PT ;  /* 0x000000060b067212 */ /* 0x000fe400078e3cff */
[----:B------:R-:W-:Y:S01]  /*2430*/  @!P4 LEA.HI.X R11, R7, R237, R8, 0x6, P0 ;  /* 0x000000ed070bc211 */ /* 0x000fe200000f3408 */
[----:B------:R-:W-:Y:S01]  /*2440*/  @!PT LDS RZ, [RZ] ;  /* 0x00000000fffff984 */ /* 0x000fe20000000800 */
[----:B------:R-:W-:Y:S01]  /*2450*/  @!PT LDS RZ, [RZ] ;  /* 0x00000000fffff984 */ /* 0x000fe20000000800 */
[----:B------:R-:W-:Y:S01]  /*2460*/  @!PT LDS RZ, [RZ] ;  /* 0x00000000fffff984 */ /* 0x000fe20000000800 */
[----:B------:R1:W-:Y:S01]  /*2470*/  @!P5 LDGSTS.E.BYPASS.LTC128B.128 [R241+0x10800], [R12.64] ;  /* 0x108000000cf1dfae */ /* 0x0003e2000b901d4a */
[----:B------:R-:W-:Y:S02]  /*2480*/  IMAD R7, R88, 0x400, R85 ;  /* 0x0000040058077824 */ /* 0x000fe400078e0255 */
[----:B------:R-:W-:Y:S01]  /*2490*/  @!P3 IMAD.MOV.U32 R8, RZ, RZ, R14 ;  /* 0x000000ffff08b224 */ /* 0x000fe200078e000e */
[----:B------:R1:W-:Y:S01]  /*24a0*/  @!P5 LDGSTS.E.BYPASS.LTC128B.128 [R241+0x12800], [R12.64+0x80] ;  /* 0x128000800cf1dfae */ /* 0x0003e2000b901d4a */
[----:B------:R-:W-:Y:S02]  /*24b0*/  IMAD.IADD R234, R6, 0x1, R7 ;  /* 0x0000000106ea7824 */ /* 0x000fe400078e0207 */
[----:B------:R-:W-:Y:S01]  /*24c0*/  IMAD.MOV.U32 R7, RZ, RZ, 0x10 ;  /* 0x00000010ff077424 */ /* 0x000fe200078e00ff */
[----:B------:R1:W-:Y:S01]  /*24d0*/  @!P5 LDGSTS.E.BYPASS.LTC128B.128 [R241+0x14800], [R12.64+0x100] ;  /* 0x148001000cf1dfae */ /* 0x0003e2000b901d4a */
[----:B------:R-:W-:-:S03]  /*24e0*/  IMAD.SHL.U32 R234, R234, 0x2, RZ ;  /* 0x00000002eaea7824 */ /* 0x000fc600078e00ff */
[----:B------:R1:W-:Y:S01]  /*24f0*/  @!P5 LDGSTS.E.BYPASS.LTC128B.128 [R241+0x16800], [R12.64+0x180] ;  /* 0x168001800cf1dfae */ /* 0x0003e2000b901d4a */
[----:B------:R-:W-:Y:S01]  /*2500*/  SEL R7, R7, 0xfffffff0, !P1 ;  /* 0xfffffff007077807 */ /* 0x000fe20004800000 */
[--C-:B------:R-:W-:Y:S01]  /*2510*/  IMAD R230, R5, 0x2, R234.reuse ;  /* 0x0000000205e67824 */ /* 0x100fe200078e02ea */
[----:B------:R-:W-:Y:S01]  /*2520*/  R2P PR, R0, 0x6 ;  /* 0x0000000600007804 */ /* 0x000fe20000000000 */
[----:B------:R-:W-:Y:S01]  /*2530*/  @P4 STS.128 [R241+0x11000], RZ ;  /* 0x011000fff1004388 */ /* 0x000fe20000000c00 */
[----:B------:R-:W-:Y:S01]  /*2540*/  IADD3 R0, R233, 0x8000, RZ ;  /* 0x00008000e9007810 */ /* 0x000fe20007ffe0ff */
[----:B------:R-:W-:Y:S02]  /*2550*/  IMAD R232, R7, 0x2, R234 ;  /* 0x0000000207e87824 */ /* 0x000fe400078e02ea */
[----:B------:R-:W-:Y:S02]  /*2560*/  @P4 STS.128 [R241+0x13000], RZ ;  /* 0x013000fff1004388 */ /* 0x000fe40000000c00 */
[----:B------:R-:W-:-:S02]  /*2570*/  IMAD R229, R5, 0x2, R232 ;  /* 0x0000000205e57824 */ /* 0x000fc400078e02e8 */
[----:B------:R-:W-:Y:S04]  /*2580*/  @P4 STS.128 [R241+0x15000], RZ ;  /* 0x015000fff1004388 */ /* 0x000fe80000000c00 */
[----:B------:R-:W-:Y:S01]  /*2590*/  @P4 STS.128 [R241+0x17000], RZ ;  /* 0x017000fff1004388 */ /* 0x000fe20000000c00 */
[----:B------:R-:W-:Y:S01]  /*25a0*/  @P1 IADD3 R231, R0, -0x20, RZ ;  /* 0xffffffe000e71810 */ /* 0x000fe20007ffe0ff */
[----:B------:R-:W-:Y:S02]  /*25b0*/  IMAD.MOV.U32 R0, RZ, RZ, 0x40 ;  /* 0x00000040ff007424 */ /* 0x000fe400078e00ff */
[----:B------:R-:W-:Y:S01]  /*25c0*/  @!PT LDS RZ, [RZ] ;  /* 0x00000000fffff984 */ /* 0x000fe20000000800 */
[----:B------:R-:W-:Y:S01]  /*25d0*/  @!PT LDS RZ, [RZ] ;  /* 0x00000000fffff984 */ /* 0x000fe20000000800 */
[----:B------:R-:W-:Y:S01]  /*25e0*/  @!PT LDS RZ, [RZ] ;  /* 0x00000000fffff984 */ /* 0x000fe20000000800 */
[----:B------:R1:W-:Y:S01]  /*25f0*/  @!P4 LDGSTS.E.BYPASS.LTC128B.128 [R241+0x11000], [R10.64] ;  /* 0x110000000af1cfae */ /* 0x0003e2000b901d4a */
[C---:B------:R-:W-:Y:S02]  /*2600*/  IADD3 R223, R231.reuse, 0x800, RZ ;  /* 0x00000800e7df7810 */ /* 0x040fe40007ffe0ff */
[----:B------:R-:W-:Y:S01]  /*2610*/  SEL R0, R0, 0xffffffc0, !P2 ;  /* 0xffffffc000007807 */ /* 0x000fe20005000000 */
[----:B------:R1:W-:Y:S01]  /*2620*/  @!P4 LDGSTS.E.BYPASS.LTC128B.128 [R241+0x13000], [R10.64+0x80] ;  /* 0x130000800af1cfae */ /* 0x0003e2000b901d4a */
[----:B------:R-:W-:-:S02]  /*2630*/  IADD3 R222, R231, 0x1000, RZ ;  /* 0x00001000e7de7810 */ /* 0x000fc40007ffe0ff */
[----:B------:R-:W-:Y:S01]  /*2640*/  IADD3 R221, R231, 0x1800, RZ ;  /* 0x00001800e7dd7810 */ /* 0x000fe20007ffe0ff */
[----:B------:R1:W-:Y:S01]  /*2650*/  @!P4 LDGSTS.E.BYPASS.LTC128B.128 [R241+0x15000], [R10.64+0x100] ;  /* 0x150001000af1cfae */ /* 0x0003e2000b901d4a */
[----:B------:R-:W-:Y:S01]  /*2660*/  IMAD.IADD R227, R233, 0x1, R0 ;  /* 0x00000001e9e37824 */ /* 0x000fe200078e0200 */
[C---:B------:R-:W-:Y:S01]  /*2670*/  IADD3 R219, R231.reuse, 0x2000, RZ ;  /* 0x00002000e7db7810 */ /* 0x040fe20007ffe0ff */
[----:B------:R-:W-:Y:S01]  /*2680*/  IMAD.IADD R220, R0, 0x1, R231 ;  /* 0x0000000100dc7824 */ /* 0x000fe200078e02e7 */
[----:B------:R1:W-:Y:S01]  /*2690*/  @!P4 LDGSTS.E.BYPASS.LTC128B.128 [R241+0x17000], [R10.64+0x180] ;  /* 0x170001800af1cfae */ /* 0x0003e2000b901d4a */
[----:B------:R-:W-:Y:S01]  /*26a0*/  IMAD.IADD R0, R86, 0x1, -R87 ;  /* 0x0000000156007824 */ /* 0x000fe200078e0a57 */
[C---:B------:R-:W-:Y:S02]  /*26b0*/  IADD3 R218, R231.reuse, 0x2800, RZ ;  /* 0x00002800e7da7810 */ /* 0x040fe40007ffe0ff */
[----:B------:R-:W-:Y:S01]  /*26c0*/  @P3 STS.128 [R241+0x11800], RZ ;  /* 0x011800fff1003388 */ /* 0x000fe20000000c00 */
[----:B------:R-:W-:-:S02]  /*26d0*/  IADD3 R217, R231, 0x3000, RZ ;  /* 0x00003000e7d97810 */ /* 0x000fc40007ffe0ff */
[C---:B------:R-:W-:Y:S01]  /*26e0*/  IADD3 R216, R231.reuse, 0x3800, RZ ;  /* 0x00003800e7d87810 */ /* 0x040fe20007ffe0ff */
[----:B------:R-:W-:Y:S01]  /*26f0*/  @P3 STS.128 [R241+0x13800], RZ ;  /* 0x013800fff1003388 */ /* 0x000fe20000000c00 */
[C---:B------:R-:W-:Y:S02]  /*2700*/  IADD3 R215, R231.reuse, 0x4000, RZ ;  /* 0x00004000e7d77810 */ /* 0x040fe40007ffe0ff */
[C---:B------:R-:W-:Y:S01]  /*2710*/  IADD3 R214, R231.reuse, 0x4800, RZ ;  /* 0x00004800e7d67810 */ /* 0x040fe20007ffe0ff */
[----:B------:R-:W-:Y:S01]  /*2720*/  @P3 STS.128 [R241+0x15800], RZ ;  /* 0x015800fff1003388 */ /* 0x000fe20000000c00 */
[C---:B------:R-:W-:Y:S02]  /*2730*/  IADD3 R213, R231.reuse, 0x5000, RZ ;  /* 0x00005000e7d57810 */ /* 0x040fe40007ffe0ff */
[C---:B------:R-:W-:Y:S01]  /*2740*/  IADD3 R212, R231.reuse, 0x5800, RZ ;  /* 0x00005800e7d47810 */ /* 0x040fe20007ffe0ff */
[----:B------:R-:W-:Y:S01]  /*2750*/  @P3 STS.128 [R241+0x17800], RZ ;  /* 0x017800fff1003388 */ /* 0x000fe20000000c00 */
[----:B------:R-:W-:-:S02]  /*2760*/  IADD3 R211, R231, 0x6000, RZ ;  /* 0x00006000e7d37810 */ /* 0x000fc40007ffe0ff */
[C---:B------:R-:W-:Y:S01]  /*2770*/  IADD3 R210, R231.reuse, 0x6800, RZ ;  /* 0x00006800e7d27810 */ /* 0x040fe20007ffe0ff */
[----:B------:R-:W-:Y:S01]  /*2780*/  @!PT LDS RZ, [RZ] ;  /* 0x00000000fffff984 */ /* 0x000fe20000000800 */
[----:B------:R-:W-:Y:S01]  /*2790*/  @!PT LDS RZ, [RZ] ;  /* 0x00000000fffff984 */ /* 0x000fe20000000800 */
[----:B------:R-:W-:Y:S01]  /*27a0*/  @!PT LDS RZ, [RZ] ;  /* 0x00000000fffff984 */ /* 0x000fe20000000800 */
[----:B------:R2:W-:Y:S01]  /*27b0*/  @!P3 LDGSTS.E.BYPASS.LTC128B.128 [R241+0x11800], [R8.64] ;  /* 0x1180000008f1bfae */ /* 0x0005e2000b901d4a */
[C---:B------:R-:W-:Y:S02]  /*27c0*/  IADD3 R209, R231.reuse, 0x7000, RZ ;  /* 0x00007000e7d17810 */ /* 0x040fe40007ffe0ff */
[----:B------:R-:W-:Y:S01]  /*27d0*/  IADD3 R208, R231, 0x7800, RZ ;  /* 0x00007800e7d07810 */ /* 0x000fe20007ffe0ff */
[----:B------:R2:W-:Y:S04]  /*27e0*/  @!P3 LDGSTS.E.BYPASS.LTC128B.128 [R241+0x13800], [R8.64+0x80] ;  /* 0x1380008008f1bfae */ /* 0x0005e8000b901d4a */
[----:B------:R2:W-:Y:S04]  /*27f0*/  @!P3 LDGSTS.E.BYPASS.LTC128B.128 [R241+0x15800], [R8.64+0x100] ;  /* 0x1580010008f1bfae */ /* 0x0005e8000b901d4a */
[----:B------:R2:W-:Y:S04]  /*2800*/  @!P3 LDGSTS.E.BYPASS.LTC128B.128 [R241+0x17800], [R8.64+0x180] ;  /* 0x1780018008f1bfae */ /* 0x0005e8000b901d4a */
[----:B-1----:R-:W-:Y:S04]  /*2810*/  LDSM.16.M88.4 R12, [R234] ;  /* 0x00000000ea0c783b */ /* 0x002fe80000000200 */
[----:B------:R-:W4:Y:S04]  /*2820*/  LDSM.16.M88.4 R16, [R233+0x8000] ;  /* 0x00800000e910783b */ /* 0x000f280000000200 */
[----:B------:R-:W1:Y:S04]  /*2830*/  LDSM.16.M88.4 R60, [R233+0x8800] ;  /* 0x00880000e93c783b */ /* 0x000e680000000200 */
[----:B------:R-:W1:Y:S04]  /*2840*/  LDSM.16.M88.4 R52, [R233+0x9000] ;  /* 0x00900000e934783b */ /* 0x000e680000000200 */
[----:B------:R-:W1:Y:S04]  /*2850*/  LDSM.16.M88.4 R32, [R233+0x9800] ;  /* 0x00980000e920783b */ /* 0x000e680000000200 */
[----:B------:R-:W-:Y:S04]  /*2860*/  LDSM.16.M88.4 R36, [R232] ;  /* 0x00000000e824783b */ /* 0x000fe80000000200 */
[----:B--2---:R-:W2:Y:S04]  /*2870*/  LDSM.16.M88.4 R28, [R231] ;  /* 0x00000000e71c783b */ /* 0x004ea80000000200 */
[----:B---3--:R-:W3:Y:S04]  /*2880*/  LDSM.16.M88.4 R24, [R231+0x800] ;  /* 0x00080000e718783b */ /* 0x008ee80000000200 */
[----:B------:R-:W2:Y:S04]  /*2890*/  LDSM.16.M88.4 R8, [R231+0x1000] ;  /* 0x00100000e708783b */ /* 0x000ea80000000200 */
[----:B------:R-:W2:Y:S04]  /*28a0*/  LDSM.16.M88.4 R72, [R231+0x1800] ;  /* 0x00180000e748783b */ /* 0x000ea80000000200 */
[----:B------:R-:W-:Y:S01]  /*28b0*/  LDSM.16.M88.4 R44, [R230] ;  /* 0x00000000e62c783b */ /* 0x000fe20000000200 */
[C---:B----4-:R-:W-:Y:S03]  /*28c0*/  HMMA.16816.F32.BF16 R20, R12.reuse, R16, RZ ;  /* 0x000000100c14723c */ /* 0x050fe600000418ff */
[----:B------:R-:W-:Y:S04]  /*28d0*/  LDSM.16.M88.4 R40, [R227+0x8800] ;  /* 0x00880000e328783b */ /* 0x000fe80000000200 */
[----:B------:R-:W-:Y:S01]  /*28e0*/  LDSM.16.M88.4 R68, [R227+0x9000] ;  /* 0x00900000e344783b */ /* 0x000fe20000000200 */
[C---:B------:R-:W-:Y:S03]  /*28f0*/  HMMA.16816.F32.BF16 R16, R12.reuse, R18, RZ ;  /* 0x000000120c10723c */ /* 0x040fe600000418ff */
[----:B------:R-:W-:Y:S04]  /*2900*/  LDSM.16.M88.4 R76, [R231+0x4800] ;  /* 0x00480000e74c783b */ /* 0x000fe80000000200 */
[----:B------:R-:W-:Y:S01]  /*2910*/  LDSM.16.M88.4 R80, [R229+0x4000] ;  /* 0x00400000e550783b */ /* 0x000fe20000000200 */
[C---:B-1----:R-:W-:Y:S03]  /*2920*/  HMMA.16816.F32.BF16 R64, R12.reuse, R60, RZ ;  /* 0x0000003c0c40723c */ /* 0x042fe600000418ff */
[----:B------:R-:W0:Y:S05]  /*2930*/  LDGDEPBAR ;  /* 0x00000000000079af */ /* 0x000e2a0000000000 */
[C---:B------:R-:W-:Y:S08]  /*2940*/  HMMA.16816.F32.BF16 R56, R12.reuse, R52, RZ ;  /* 0x000000340c38723c */ /* 0x040ff000000418ff */
[C---:B------:R-:W-:Y:S08]  /*2950*/  HMMA.16816.F32.BF16 R60, R12.reuse, R62, RZ ;  /* 0x0000003e0c3c723c */ /* 0x040ff000000418ff */
[C---:B------:R-:W-:Y:S08]  /*2960*/  HMMA.16816.F32.BF16 R52, R12.reuse, R54, RZ ;  /* 0x000000360c34723c */ /* 0x040ff000000418ff */
[C---:B------:R-:W-:Y:S08]  /*2970*/  HMMA.16816.F32.BF16 R48, R12.reuse, R32, RZ ;  /* 0x000000200c30723c */ /* 0x040ff000000418ff */
[----:B------:R-:W-:Y:S01]  /*2980*/  HMMA.16816.F32.BF16 R12, R12, R34, RZ ;  /* 0x000000220c0c723c */ /* 0x000fe200000418ff */
[----:B------:R-:W1:Y:S07]  /*2990*/  LDSM.16.M88.4 R32, [R227+0x8000] ;  /* 0x00800000e320783b */ /* 0x000e6e0000000200 */
[C---:B--2---:R-:W-:Y:S08]  /*29a0*/  HMMA.16816.F32.BF16 R20, R36.reuse, R28, R20 ;  /* 0x0000001c2414723c */ /* 0x044ff00000041814 */
[C---:B------:R-:W-:Y:S01]  /*29b0*/  HMMA.16816.F32.BF16 R16, R36.reuse, R30, R16 ;  /* 0x0000001e2410723c */ /* 0x040fe20000041810 */
[----:B------:R-:W-:Y:S07]  /*29c0*/  LDSM.16.M88.4 R28, [R229] ;  /* 0x00000000e51c783b */ /* 0x000fee0000000200 */
[C---:B---3--:R-:W-:Y:S08]  /*29d0*/  HMMA.16816.F32.BF16 R64, R36.reuse, R24, R64 ;  /* 0x000000182440723c */ /* 0x048ff00000041840 */
        /* <DEDUP_REMOVED lines=28> */
[C---:B-1----:R-:W-:Y:S08]  /*2ba0*/  HMMA.16816.F32.BF16 R56, R28.reuse, R32, R56 ;  /* 0x000000201c38723c */ /* 0x042ff00000041838 */
[C---:B------:R-:W-:Y:S01]  /*2bb0*/  HMMA.16816.F32.BF16 R52, R28.reuse, R34, R52 ;  /* 0x000000221c34723c */ /* 0x040fe20000041834 */
[----:B------:R-:W1:Y:S07]  /*2bc0*/  LDSM.16.M88.4 R32, [R233+0xb800] ;  /* 0x00b80000e920783b */ /* 0x000e6e0000000200 */
[C---:B------:R-:W-:Y:S08]  /*2bd0*/  HMMA.16816.F32.BF16 R48, R28.reuse, R40, R48 ;  /* 0x000000281c30723c */ /* 0x040ff00000041830 */
[----:B------:R-:W-:Y:S01]  /*2be0*/  HMMA.16816.F32.BF16 R44, R28, R42, R44 ;  /* 0x0000002a1c2c723c */ /* 0x000fe2000004182c */
[----:B------:R-:W-:Y:S04]  /*2bf0*/  LDSM.16.M88.4 R40, [R232+0x2000] ;  /* 0x00200000e828783b */ /* 0x000fe80000000200 */
[----:B------:R-:W-:Y:S03]  /*2c00*/  LDSM.16.M88.4 R28, [R231+0x2000] ;  /* 0x00200000e71c783b */ /* 0x000fe60000000200 */
[C---:B--2---:R-:W-:Y:S08]  /*2c10*/  HMMA.16816.F32.BF16 R20, R24.reuse, R8, R20 ;  /* 0x000000081814723c */ /* 0x044ff00000041814 */
[C---:B------:R-:W-:Y:S01]  /*2c20*/  HMMA.16816.F32.BF16 R16, R24.reuse, R10, R16 ;  /* 0x0000000a1810723c */ /* 0x040fe20000041810 */
[----:B------:R-:W2:Y:S07]  /*2c30*/  LDSM.16.M88.4 R8, [R231+0x2800] ;  /* 0x00280000e708783b */ /* 0x000eae0000000200 */
[C---:B------:R-:W-:Y:S08]  /*2c40*/  HMMA.16816.F32.BF16 R64, R24.reuse, R12, R64 ;  /* 0x0000000c1840723c */ /* 0x040ff00000041840 */
[C---:B------:R-:W-:Y:S01]  /*2c50*/  HMMA.16816.F32.BF16 R60, R24.reuse, R14, R60 ;  /* 0x0000000e183c723c */ /* 0x040fe2000004183c */
[----:B------:R-:W4:Y:S07]  /*2c60*/  LDSM.16.M88.4 R12, [R231+0x3000] ;  /* 0x00300000e70c783b */ /* 0x000f2e0000000200 */
[C---:B---3--:R-:W-:Y:S08]  /*2c70*/  HMMA.16816.F32.BF16 R56, R24.reuse, R36, R56 ;  /* 0x000000241838723c */ /* 0x048ff00000041838 */
[C---:B------:R-:W-:Y:S01]  /*2c80*/  HMMA.16816.F32.BF16 R52, R24.reuse, R38, R52 ;  /* 0x000000261834723c */ /* 0x040fe20000041834 */
[----:B------:R-:W-:Y:S07]  /*2c90*/  LDSM.16.M88.4 R36, [R227+0xa000] ;  /* 0x00a00000e324783b */ /* 0x000fee0000000200 */
[C---:B-1----:R-:W-:Y:S08]  /*2ca0*/  HMMA.16816.F32.BF16 R48, R24.reuse, R32, R48 ;  /* 0x000000201830723c */ /* 0x042ff00000041830 */
        /* <DEDUP_REMOVED lines=8> */
[----:B------:R-:W3:Y:S07]  /*2d30*/  LDSM.16.M88.4 R28, [R227+0xb800] ;  /* 0x00b80000e31c783b */ /* 0x000eee0000000200 */
[C---:B----4-:R-:W-:Y:S08]  /*2d40*/  HMMA.16816.F32.BF16 R56, R40.reuse, R12, R56 ;  /* 0x0000000c2838723c */ /* 0x050ff00000041838 */
[C---:B------:R-:W-:Y:S01]  /*2d50*/  HMMA.16816.F32.BF16 R52, R40.reuse, R14, R52 ;  /* 0x0000000e2834723c */ /* 0x040fe20000041834 */
[----:B------:R-:W4:Y:S07]  /*2d60*/  LDSM.16.M88.4 R12, [R220+0x2000] ;  /* 0x00200000dc0c783b */ /* 0x000f2e0000000200 */
[C---:B------:R-:W-:Y:S08]  /*2d70*/  HMMA.16816.F32.BF16 R48, R40.reuse, R72, R48 ;  /* 0x000000482830723c */ /* 0x040ff00000041830 */
[----:B------:R-:W-:Y:S01]  /*2d80*/  HMMA.16816.F32.BF16 R44, R40, R74, R44 ;  /* 0x0000004a282c723c */ /* 0x000fe2000004182c */
[----:B------:R-:W3:Y:S04]  /*2d90*/  LDSM.16.M88.4 R40, [R220+0x2800] ;  /* 0x00280000dc28783b */ /* 0x000ee80000000200 */
[----:B------:R-:W-:Y:S03]  /*2da0*/  LDSM.16.M88.4 R72, [R220+0x3800] ;  /* 0x00380000dc48783b */ /* 0x000fe60000000200 */
[C---:B-1----:R-:W-:Y:S08]  /*2db0*/  HMMA.16816.F32.BF16 R20, R24.reuse, R36, R20 ;  /* 0x000000241814723c */ /* 0x042ff00000041814 */
[C---:B------:R-:W-:Y:S01]  /*2dc0*/  HMMA.16816.F32.BF16 R16, R24.reuse, R38, R16 ;  /* 0x000000261810723c */ /* 0x040fe20000041810 */
[----:B------:R-:W-:Y:S07]  /*2dd0*/  LDSM.16.M88.4 R36, [R233+0xc000] ;  /* 0x00c00000e924783b */ /* 0x000fee0000000200 */
[C---:B--2---:R-:W-:Y:S08]  /*2de0*/  HMMA.16816.F32.BF16 R56, R24.reuse, R8, R56 ;  /* 0x000000081838723c */ /* 0x044ff00000041838 */
[C---:B------:R-:W-:Y:S01]  /*2df0*/  HMMA.16816.F32.BF16 R52, R24.reuse, R10, R52 ;  /* 0x0000000a1834723c */ /* 0x040fe20000041834 */
[----:B------:R-:W1:Y:S07]  /*2e00*/  LDSM.16.M88.4 R8, [R220+0x3000] ;  /* 0x00300000dc08783b */ /* 0x000e6e0000000200 */
[C---:B------:R-:W-:Y:S08]  /*2e10*/  HMMA.16816.F32.BF16 R64, R24.reuse, R32, R64 ;  /* 0x000000201840723c */ /* 0x040ff00000041840 */
[C---:B------:R-:W-:Y:S01]  /*2e20*/  HMMA.16816.F32.BF16 R60, R24.reuse, R34, R60 ;  /* 0x00000022183c723c */ /* 0x040fe2000004183c */
[----:B------:R-:W-:Y:S07]  /*2e30*/  LDSM.16.M88.4 R32, [R233+0xc800] ;  /* 0x00c80000e920783b */ /* 0x000fee0000000200 */
[C---:B---3--:R-:W-:Y:S08]  /*2e40*/  HMMA.16816.F32.BF16 R48, R24.reuse, R28, R48 ;  /* 0x0000001c1830723c */ /* 0x048ff00000041830 */
[----:B------:R-:W-:Y:S01]  /*2e50*/  HMMA.16816.F32.BF16 R44, R24, R30, R44 ;  /* 0x0000001e182c723c */ /* 0x000fe2000004182c */
[----:B------:R-:W2:Y:S04]  /*2e60*/  LDSM.16.M88.4 R24, [R234+0x4000] ;  /* 0x00400000ea18783b */ /* 0x000ea80000000200 */
[----:B------:R-:W-:Y:S03]  /*2e70*/  LDSM.16.M88.4 R28, [R233+0xd800] ;  /* 0x00d80000e91c783b */ /* 0x000fe60000000200 */
[C---:B----4-:R-:W-:Y:S08]  /*2e80*/  HMMA.16816.F32.BF16 R20, R68.reuse, R12, R20 ;  /* 0x0000000c4414723c */ /* 0x050ff00000041814 */
        /* <DEDUP_REMOVED lines=15> */
[C---:B---3--:R-:W-:Y:S08]  /*2f80*/  HMMA.16816.F32.BF16 R56, R24.reuse, R12, R56 ;  /* 0x0000000c1838723c */ /* 0x048ff00000041838 */
[C---:B------:R-:W-:Y:S01]  /*2f90*/  HMMA.16816.F32.BF16 R52, R24.reuse, R14, R52 ;  /* 0x0000000e1834723c */ /* 0x040fe20000041834 */
[----:B------:R-:W2:Y:S07]  /*2fa0*/  LDSM.16.M88.4 R12, [R230+0x4000] ;  /* 0x00400000e60c783b */ /* 0x000eae0000000200 */
[C---:B------:R-:W-:Y:S08]  /*2fb0*/  HMMA.16816.F32.BF16 R48, R24.reuse, R28, R48 ;  /* 0x0000001c1830723c */ /* 0x040ff00000041830 */
[C---:B------:R-:W-:Y:S08]  /*2fc0*/  HMMA.16816.F32.BF16 R64, R24.reuse, R32, R64 ;  /* 0x000000201840723c */ /* 0x040ff00000041840 */
[C---:B------:R-:W-:Y:S01]  /*2fd0*/  HMMA.16816.F32.BF16 R60, R24.reuse, R34, R60 ;  /* 0x00000022183c723c */ /* 0x040fe2000004183c */
[----:B------:R-:W-:Y:S07]  /*2fe0*/  LDSM.16.M88.4 R32, [R227+0xc800] ;  /* 0x00c80000e320783b */ /* 0x000fee0000000200 */
[----:B------:R-:W-:Y:S01]  /*2ff0*/  HMMA.16816.F32.BF16 R44, R24, R30, R44 ;  /* 0x0000001e182c723c */ /* 0x000fe2000004182c */
[----:B------:R-:W3:Y:S04]  /*3000*/  LDSM.16.M88.4 R24, [R227+0xd800] ;  /* 0x00d80000e318783b */ /* 0x000ee80000000200 */
[----:B------:R-:W2:Y:S03]  /*3010*/  LDSM.16.M88.4 R28, [R227+0xd000] ;  /* 0x00d00000e31c783b */ /* 0x000ea60000000200 */
[C---:B-1----:R-:W-:Y:S08]  /*3020*/  HMMA.16816.F32.BF16 R20, R40.reuse, R8, R20 ;  /* 0x000000082814723c */ /* 0x042ff00000041814 */
[C---:B------:R-:W-:Y:S01]  /*3030*/  HMMA.16816.F32.BF16 R16, R40.reuse, R10, R16 ;  /* 0x0000000a2810723c */ /* 0x040fe20000041810 */
[----:B------:R-:W1:Y:S07]  /*3040*/  LDSM.16.M88.4 R8, [R220+0x4000] ;  /* 0x00400000dc08783b */ /* 0x000e6e0000000200 */
[C---:B----4-:R-:W-:Y:S08]  /*3050*/  HMMA.16816.F32.BF16 R48, R40.reuse, R68, R48 ;  /* 0x000000442830723c */ /* 0x050ff00000041830 */
[C---:B------:R-:W-:Y:S08]  /*3060*/  HMMA.16816.F32.BF16 R64, R40.reuse, R76, R64 ;  /* 0x0000004c2840723c */ /* 0x040ff00000041840 */
[C---:B------:R-:W-:Y:S01]  /*3070*/  HMMA.16816.F32.BF16 R60, R40.reuse, R78, R60 ;  /* 0x0000004e283c723c */ /* 0x040fe2000004183c */
[----:B------:R-:W-:Y:S07]  /*3080*/  LDSM.16.M88.4 R76, [R220+0x4800] ;  /* 0x00480000dc4c783b */ /* 0x000fee0000000200 */
[C---:B------:R-:W-:Y:S01]  /*3090*/  HMMA.16816.F32.BF16 R44, R40.reuse, R70, R44 ;  /* 0x00000046282c723c */ /* 0x040fe2000004182c */
[----:B------:R-:W4:Y:S07]  /*30a0*/  LDSM.16.M88.4 R68, [R220+0x5800] ;  /* 0x00580000dc44783b */ /* 0x000f2e0000000200 */
        /* <DEDUP_REMOVED lines=9> */
[C---:B------:R-:W-:Y:S01]  /*3140*/  HMMA.16816.F32.BF16 R60, R12.reuse, R34, R60 ;  /* 0x000000220c3c723c */ /* 0x040fe2000004183c */
[----:B------:R-:W3:Y:S07]  /*3150*/  LDSM.16.M88.4 R32, [R233+0xe800] ;  /* 0x00e80000e920783b */ /* 0x000eee0000000200 */
[C---:B------:R-:W-:Y:S01]  /*3160*/  HMMA.16816.F32.BF16 R44, R12.reuse, R26, R44 ;  /* 0x0000001a0c2c723c */ /* 0x040fe2000004182c */
[----:B------:R-:W2:Y:S07]  /*3170*/  LDSM.16.M88.4 R24, [R233+0xf800] ;  /* 0x00f80000e918783b */ /* 0x000eae0000000200 */
        /* <DEDUP_REMOVED lines=8> */
[C---:B------:R-:W-:Y:S08]  /*3200*/  HMMA.16816.F32.BF16 R64, R80.reuse, R76, R64 ;  /* 0x0000004c5040723c */ /* 0x040ff00000041840 */
[C---:B------:R-:W-:Y:S08]  /*3210*/  HMMA.16816.F32.BF16 R60, R80.reuse, R78, R60 ;  /* 0x0000004e503c723c */ /* 0x040ff0000004183c */
[C---:B------:R-:W-:Y:S01]  /*3220*/  HMMA.16816.F32.BF16 R68, R80.reuse, R70, R44 ;  /* 0x000000465044723c */ /* 0x040fe2000004182c */
[----:B------:R-:W4:Y:S07]  /*3230*/  LDSM.16.M88.4 R44, [R231+0x6800] ;  /* 0x00680000e72c783b */ /* 0x000f2e0000000200 */
[C---:B------:R-:W-:Y:S08]  /*3240*/  HMMA.16816.F32.BF16 R56, R80.reuse, R72, R56 ;  /* 0x000000485038723c */ /* 0x040ff00000041838 */
[----:B------:R-:W-:Y:S08]  /*3250*/  HMMA.16816.F32.BF16 R52, R80, R74, R52 ;  /* 0x0000004a5034723c */ /* 0x000ff00000041834 */
        /* <DEDUP_REMOVED lines=8> */
[----:B------:R-:W3:Y:S07]  /*32e0*/  LDSM.16.M88.4 R24, [R231+0x7800] ;  /* 0x00780000e718783b */ /* 0x000eee0000000200 */
[C---:B------:R-:W-:Y:S08]  /*32f0*/  HMMA.16816.F32.BF16 R56, R40.reuse, R28, R56 ;  /* 0x0000001c2838723c */ /* 0x040ff00000041838 */
[----:B------:R-:W-:Y:S01]  /*3300*/  HMMA.16816.F32.BF16 R52, R40, R30, R52 ;  /* 0x0000001e2834723c */ /* 0x000fe20000041834 */
[----:B------:R-:W-:Y:S04]  /*3310*/  LDSM.16.M88.4 R28, [R227+0xe800] ;  /* 0x00e80000e31c783b */ /* 0x000fe80000000200 */
[----:B------:R-:W-:Y:S03]  /*3320*/  LDSM.16.M88.4 R40, [R227+0xf000] ;  /* 0x00f00000e328783b */ /* 0x000fe60000000200 */
[C---:B-1----:R-:W-:Y:S08]  /*3330*/  HMMA.16816.F32.BF16 R20, R12.reuse, R8, R20 ;  /* 0x000000080c14723c */ /* 0x042ff00000041814 */
[C---:B------:R-:W-:Y:S01]  /*3340*/  HMMA.16816.F32.BF16 R16, R12.reuse, R10, R16 ;  /* 0x0000000a0c10723c */ /* 0x040fe20000041810 */
[----:B------:R-:W1:Y:S07]  /*3350*/  LDSM.16.M88.4 R8, [R230+0x6000] ;  /* 0x00600000e608783b */ /* 0x000e6e0000000200 */
[C---:B----4-:R-:W-:Y:S08]  /*3360*/  HMMA.16816.F32.BF16 R64, R12.reuse, R44, R64 ;  /* 0x0000002c0c40723c */ /* 0x050ff00000041840 */
[C---:B------:R-:W-:Y:S01]  /*3370*/  HMMA.16816.F32.BF16 R60, R12.reuse, R46, R60 ;  /* 0x0000002e0c3c723c */ /* 0x040fe2000004183c */
[----:B------:R-:W4:Y:S07]  /*3380*/  LDSM.16.M88.4 R44, [R227+0xf800] ;  /* 0x00f80000e32c783b */ /* 0x000f2e0000000200 */
[C---:B--2---:R-:W-:Y:S08]  /*3390*/  HMMA.16816.F32.BF16 R56, R12.reuse, R36, R56 ;  /* 0x000000240c38723c */ /* 0x044ff00000041838 */
[C---:B------:R-:W-:Y:S01]  /*33a0*/  HMMA.16816.F32.BF16 R72, R12.reuse, R38, R52 ;  /* 0x000000260c48723c */ /* 0x040fe20000041834 */
[----:B------:R-:W-:Y:S04]  /*33b0*/  LDSM.16.M88.4 R36, [R229+0x6000] ;  /* 0x00600000e524783b */ /* 0x000fe80000000200 */
[----:B------:R-:W2:Y:S03]  /*33c0*/  LDSM.16.M88.4 R52, [R220+0x6000] ;  /* 0x00600000dc34783b */ /* 0x000ea60000000200 */
[C---:B---3--:R-:W-:Y:S07]  /*33d0*/  HMMA.16816.F32.BF16 R48, R12.reuse, R24, R48 ;  /* 0x000000180c30723c */ /* 0x048fee0000041830 */
[----:B------:R-:W-:Y:S01]  /*33e0*/  SHF.R.S32.HI R25, RZ, 0x1f, R0 ;  /* 0x0000001fff197819 */ /* 0x000fe20000011400 */
[----:B------:R-:W-:Y:S01]  /*33f0*/  HMMA.16816.F32.BF16 R68, R12, R26, R68 ;  /* 0x0000001a0c44723c */ /* 0x000fe20000041844 */
[----:B------:R-:W3:Y:S02]  /*3400*/  LDSM.16.M88.4 R12, [R220+0x6800] ;  /* 0x00680000dc0c783b */ /* 0x000ee40000000200 */
[----:B------:R-:W-:-:S02]  /*3410*/  LEA.HI R0, R25, R0, RZ, 0x2 ;  /* 0x0000000019007211 */ /* 0x000fc400078f10ff */
[----:B------:R-:W2:Y:S02]  /*3420*/  LDSM.16.M88.4 R24, [R220+0x7000] ;  /* 0x00700000dc18783b */ /* 0x000ea40000000200 */
[----:B------:R-:W-:Y:S01]  /*3430*/  SHF.R.S32.HI R0, RZ, 0x2, R0 ;  /* 0x00000002ff007819 */ /* 0x000fe20000011400 */
[C---:B-1----:R-:W-:Y:S08]  /*3440*/  HMMA.16816.F32.BF16 R20, R8.reuse, R32, R20 ;  /* 0x000000200814723c */ /* 0x042ff00000041814 */
[C---:B------:R-:W-:Y:S08]  /*3450*/  HMMA.16816.F32.BF16 R16, R8.reuse, R34, R16 ;  /* 0x000000220810723c */ /* 0x040ff00000041810 */
[C---:B------:R-:W-:Y:S07]  /*3460*/  HMMA.16816.F32.BF16 R64, R8.reuse, R28, R64 ;  /* 0x0000001c0840723c */ /* 0x040fee0000041840 */
[----:B------:R-:W-:Y:S01]  /*3470*/  IMAD R29, R88, 0x10, R89 ;  /* 0x00000010581d7824 */ /* 0x000fe200078e0259 */
[----:B------:R-:W-:Y:S04]  /*3480*/  HMMA.16816.F32.BF16 R60, R8, R30, R60 ;  /* 0x0000001e083c723c */ /* 0x000fe8000004183c */
[----:B------:R-:W-:Y:S01]  /*3490*/  IADD3 R29, R29, 0x1, R0 ;  /* 0x000000011d1d7810 */ /* 0x000fe20007ffe000 */
[----:B------:R-:W-:-:S03]  /*34a0*/  IMAD.IADD R0, R85, 0x1, R6 ;  /* 0x0000000155007824 */ /* 0x000fc600078e0206 */
[----:B------:R-:W-:Y:S01]  /*34b0*/  HMMA.16816.F32.BF16 R56, R8, R40, R56 ;  /* 0x000000280838723c */ /* 0x000fe20000041838 */
[----:B------:R-:W-:-:S04]  /*34c0*/  IADD3 R29, R84, R29, -R90 ;  /* 0x0000001d541d7210 */ /* 0x000fc80007ffe85a */
[----:B------:R-:W-:Y:S01]  /*34d0*/  IADD3 R31, R29, c[0x0][0x2e8], RZ ;  /* 0x0000ba001d1f7a10 */ /* 0x000fe20007ffe0ff */
[----:B------:R-:W-:Y:S02]  /*34e0*/  IMAD.IADD R29, R3, 0x1, R202 ;  /* 0x00000001031d7824 */ /* 0x000fe400078e02ca */
[C---:B------:R-:W-:Y:S01]  /*34f0*/  HMMA.16816.F32.BF16 R72, R8.reuse, R42, R72 ;  /* 0x0000002a0848723c */ /* 0x040fe20000041848 */
[C---:B------:R-:W-:Y:S02]  /*3500*/  IADD3 R167, R31.reuse, 0x8, RZ ;  /* 0x000000081fa77810 */ /* 0x040fe40007ffe0ff */
[-C--:B------:R-:W-:Y:S02]  /*3510*/  IMNMX R200, R31, R84.reuse, PT ;  /* 0x000000541fc87217 */ /* 0x080fe40003800200 */
[----:B------:R-:W-:Y:S02]  /*3520*/  IMNMX R167, R167, R84, PT ;  /* 0x00000054a7a77217 */ /* 0x000fe40003800200 */
[----:B------:R-:W-:Y:S01]  /*3530*/  IADD3 R6, R29, 0x1, RZ ;  /* 0x000000011d067810 */ /* 0x000fe20007ffe0ff */
[----:B----4-:R-:W-:Y:S03]  /*3540*/  HMMA.16816.F32.BF16 R48, R8, R44, R48 ;  /* 0x0000002c0830723c */ /* 0x010fe60000041830 */
[----:B------:R-:W-:-:S02]  /*3550*/  ISETP.GE.AND P0, PT, R6, R200, PT ;  /* 0x000000c80600720c */ /* 0x000fc40003f06270 */
[----:B------:R-:W-:Y:S02]  /*3560*/  ISETP.GE.AND P5, PT, R6, R167, PT ;  /* 0x000000a70600720c */ /* 0x000fe40003fa6270 */
[----:B------:R-:W-:Y:S01]  /*3570*/  IADD3 R6, R29, 0x10, RZ ;  /* 0x000000101d067810 */ /* 0x000fe20007ffe0ff */
[----:B------:R-:W-:Y:S01]  /*3580*/  HMMA.16816.F32.BF16 R68, R8, R46, R68 ;  /* 0x0000002e0844723c */ /* 0x000fe20000041844 */
[----:B------:R-:W1:Y:S01]  /*3590*/  LDSM.16.M88.4 R8, [R220+0x7800] ;  /* 0x00780000dc08783b */ /* 0x000e620000000200 */
[----:B------:R-:W-:-:S06]  /*35a0*/  DEPBAR.LE SB0, 0x0 ;  /* 0x000080000000791a */ /* 0x000fcc0000000000 */
[C---:B--2---:R-:W-:Y:S08]  /*35b0*/  HMMA.16816.F32.BF16 R20, R36.reuse, R52, R20 ;  /* 0x000000342414723c */ /* 0x044ff00000041814 */
[C---:B------:R-:W-:Y:S08]  /*35c0*/  HMMA.16816.F32.BF16 R16, R36.reuse, R54, R16 ;  /* 0x000000362410723c */ /* 0x040ff00000041810 */
[C---:B---3--:R-:W-:Y:S07]  /*35d0*/  HMMA.16816.F32.BF16 R64, R36.reuse, R12, R64 ;  /* 0x0000000c2440723c */ /* 0x048fee0000041840 */
[C---:B------:R-:W-:Y:S01]  /*35e0*/  IADD3 R13, R29.reuse, 0x8, RZ ;  /* 0x000000081d0d7810 */ /* 0x040fe20007ffe0ff */
[----:B------:R-:W-:Y:S01]  /*35f0*/  HMMA.16816.F32.BF16 R60, R36, R14, R60 ;  /* 0x0000000e243c723c */ /* 0x000fe2000004183c */
[----:B------:R-:W-:-:S02]  /*3600*/  IADD3 R12, R29, 0x9, RZ ;  /* 0x000000091d0c7810 */ /* 0x000fc40007ffe0ff */
[CC--:B------:R-:W-:Y:S02]  /*3610*/  ISETP.GE.AND P2, PT, R13.reuse, R200.reuse, PT ;  /* 0x000000c80d00720c */ /* 0x0c0fe40003f46270 */
[-C--:B------:R-:W-:Y:S02]  /*3620*/  ISETP.GE.AND P1, PT, R13, R167.reuse, PT ;  /* 0x000000a70d00720c */ /* 0x080fe40003f26270 */
[C---:B------:R-:W-:Y:S01]  /*3630*/  ISETP.GE.AND P3, PT, R12.reuse, R200, PT ;  /* 0x000000c80c00720c */ /* 0x040fe20003f66270 */
[----:B------:R-:W-:Y:S01]  /*3640*/  HMMA.16816.F32.BF16 R56, R36, R24, R56 ;  /* 0x000000182438723c */ /* 0x000fe20000041838 */
[----:B------:R-:W-:Y:S02]  /*3650*/  ISETP.GE.AND P4, PT, R12, R167, PT ;  /* 0x000000a70c00720c */ /* 0x000fe40003f86270 */
[----:B------:R-:W-:Y:S02]  /*3660*/  IADD3 R12, R29, 0x11, RZ ;  /* 0x000000111d0c7810 */ /* 0x000fe40007ffe0ff */
[----:B------:R-:W-:-:S02]  /*3670*/  FSEL R30, R21, -INF , !P0 ;  /* 0xff800000151e7808 */ /* 0x000fc40004000000 */
[----:B------:R-:W-:Y:S01]  /*3680*/  FSEL R28, R16, -INF , !P2 ;  /* 0xff800000101c7808 */ /* 0x000fe20005000000 */
[C---:B------:R-:W-:Y:S01]  /*3690*/  HMMA.16816.F32.BF16 R72, R36.reuse, R26, R72 ;  /* 0x0000001a2448723c */ /* 0x040fe20000041848 */
[C---:B------:R-:W-:Y:S02]  /*36a0*/  ISETP.GE.AND P0, PT, R6.reuse, R200, PT ;  /* 0x000000c80600720c */ /* 0x040fe40003f06270 */
[----:B------:R-:W-:Y:S02]  /*36b0*/  ISETP.GE.AND P2, PT, R6, R167, PT ;  /* 0x000000a70600720c */ /* 0x000fe40003f46270 */
[----:B------:R-:W-:Y:S02]  /*36c0*/  FSEL R21, R18, -INF , !P1 ;  /* 0xff80000012157808 */ /* 0x000fe40004800000 */
[----:B------:R-:W-:Y:S01]  /*36d0*/  IADD3 R6, R29, 0x18, RZ ;  /* 0x000000181d067810 */ /* 0x000fe20007ffe0ff */
[----:B-1----:R-:W-:Y:S01]  /*36e0*/  HMMA.16816.F32.BF16 R48, R36, R8, R48 ;  /* 0x000000082430723c */ /* 0x002fe20000041830 */
[----:B------:R-:W-:-:S02]  /*36f0*/  FSEL R18, R17, -INF , !P3 ;  /* 0xff80000011127808 */ /* 0x000fc40005800000 */
[C---:B------:R-:W-:Y:S02]  /*3700*/  ISETP.GE.AND P1, PT, R12.reuse, R200, PT ;  /* 0x000000c80c00720c */ /* 0x040fe40003f26270 */
[-C--:B------:R-:W-:Y:S02]  /*3710*/  ISETP.GE.AND P3, PT, R12, R167.reuse, PT ;  /* 0x000000a70c00720c */ /* 0x080fe40003f66270 */
[----:B------:R-:W-:Y:S01]  /*3720*/  IADD3 R12, R29, 0x19, RZ ;  /* 0x000000191d0c7810 */ /* 0x000fe20007ffe0ff */
[----:B------:R-:W-:Y:S01]  /*3730*/  HMMA.16816.F32.BF16 R68, R36, R10, R68 ;  /* 0x0000000a2444723c */ /* 0x000fe20000041844 */
[----:B------:R-:W-:Y:S02]  /*3740*/  FSEL R16, R64, -INF , !P0 ;  /* 0xff80000040107808 */ /* 0x000fe40004000000 */
[----:B------:R-:W-:Y:S02]  /*3750*/  FSEL R25, R19, -INF , !P4 ;  /* 0xff80000013197808 */ /* 0x000fe40006000000 */
[----:B------:R-:W-:-:S02]  /*3760*/  ISETP.GE.AND P0, PT, R6, R167, PT ;  /* 0x000000a70600720c */ /* 0x000fc40003f06270 */
[-C--:B------:R-:W-:Y:S02]  /*3770*/  ISETP.GE.AND P4, PT, R6, R200.reuse, PT ;  /* 0x000000c80600720c */ /* 0x080fe40003f86270 */
[----:B------:R-:W-:Y:S02]  /*3780*/  IADD3 R13, R29, 0x21, RZ ;  /* 0x000000211d0d7810 */ /* 0x000fe40007ffe0ff */
[----:B------:R-:W-:Y:S02]  /*3790*/  FSEL R19, R66, -INF , !P2 ;  /* 0xff80000042137808 */ /* 0x000fe40005000000 */
[----:B------:R-:W-:Y:S02]  /*37a0*/  FSEL R6, R65, -INF , !P1 ;  /* 0xff80000041067808 */ /* 0x000fe40004800000 */
[C---:B------:R-:W-:Y:S02]  /*37b0*/  ISETP.GE.AND P2, PT, R12.reuse, R200, PT ;  /* 0x000000c80c00720c */ /* 0x040fe40003f46270 */
[----:B------:R-:W-:-:S02]  /*37c0*/  ISETP.GE.AND P1, PT, R12, R167, PT ;  /* 0x000000a70c00720c */ /* 0x000fc40003f26270 */
[----:B------:R-:W-:Y:S02]  /*37d0*/  IADD3 R12, R29, 0x20, RZ ;  /* 0x000000201d0c7810 */ /* 0x000fe40007ffe0ff */
[----:B------:R-:W-:Y:S01]  /*37e0*/  FSEL R15, R62, -INF , !P0 ;  /* 0xff8000003e0f7808 */ /* 0x000fe20004000000 */
[----:B------:R-:W-:Y:S01]  /*37f0*/  BAR.SYNC.DEFER_BLOCKING 0x0 ;  /* 0x0000000000007b1d */ /* 0x000fe20000010000 */
[----:B------:R-:W-:Y:S02]  /*3800*/  ISETP.GE.AND P0, PT, R13, R200, PT ;  /* 0x000000c80d00720c */ /* 0x000fe40003f06270 */
[----:B------:R-:W-:Y:S02]  /*3810*/  IADD3 R8, R29, 0x29, RZ ;  /* 0x000000291d087810 */ /* 0x000fe40007ffe0ff */
[----:B------:R-:W-:Y:S02]  /*3820*/  FSEL R17, R67, -INF , !P3 ;  /* 0xff80000043117808 */ /* 0x000fe40005800000 */
[----:B------:R-:W-:-:S02]  /*3830*/  FSEL R14, R60, -INF , !P4 ;  /* 0xff8000003c0e7808 */ /* 0x000fc40006000000 */
[C---:B------:R-:W-:Y:S02]  /*3840*/  ISETP.GE.AND P3, PT, R12.reuse, R200, PT ;  /* 0x000000c80c00720c */ /* 0x040fe40003f66270 */
[-C--:B------:R-:W-:Y:S02]  /*3850*/  ISETP.GE.AND P4, PT, R12, R167.reuse, PT ;  /* 0x000000a70c00720c */ /* 0x080fe40003f86270 */
[----:B------:R-:W-:Y:S02]  /*3860*/  IADD3 R24, R29, 0x28, RZ ;  /* 0x000000281d187810 */ /* 0x000fe40007ffe0ff */
[----:B------:R-:W-:Y:S02]  /*3870*/  FSEL R192, R57, -INF , !P0 ;  /* 0xff80000039c07808 */ /* 0x000fe40004000000 */
[----:B------:R-:W-:Y:S02]  /*3880*/  FSEL R12, R61, -INF , !P2 ;  /* 0xff8000003d0c7808 */ /* 0x000fe40005000000 */
[----:B------:R-:W-:-:S02]  /*3890*/  ISETP.GE.AND P0, PT, R8, R167, PT ;  /* 0x000000a70800720c */ /* 0x000fc40003f06270 */
[-C--:B------:R-:W-:Y:S02]  /*38a0*/  ISETP.GE.AND P2, PT, R13, R167.reuse, PT ;  /* 0x000000a70d00720c */ /* 0x080fe40003f46270 */
[----:B------:R-:W-:Y:S02]  /*38b0*/  FSEL R13, R63, -INF , !P1 ;  /* 0xff8000003f0d7808 */ /* 0x000fe40004800000 */
[----:B------:R-:W-:Y:S02]  /*38c0*/  FSEL R186, R56, -INF , !P3 ;  /* 0xff80000038ba7808 */ /* 0x000fe40005800000 */
[----:B------:R-:W-:Y:S02]  /*38d0*/  FSEL R201, R58, -INF , !P4 ;  /* 0xff8000003ac97808 */ /* 0x000fe40006000000 */
[C---:B------:R-:W-:Y:S02]  /*38e0*/  ISETP.GE.AND P1, PT, R24.reuse, R200, PT ;  /* 0x000000c81800720c */ /* 0x040fe40003f26270 */
[----:B------:R-:W-:-:S02]  /*38f0*/  ISETP.GE.AND P3, PT, R24, R167, PT ;  /* 0x000000a71800720c */ /* 0x000fc40003f66270 */
[----:B------:R-:W-:Y:S02]  /*3900*/  ISETP.GE.AND P4, PT, R8, R200, PT ;  /* 0x000000c80800720c */ /* 0x000fe40003f86270 */
[C---:B------:R-:W-:Y:S02]  /*3910*/  IADD3 R8, R29.reuse, 0x30, RZ ;  /* 0x000000301d087810 */ /* 0x040fe40007ffe0ff */
[----:B------:R-:W-:Y:S02]  /*3920*/  IADD3 R9, R29, 0x31, RZ ;  /* 0x000000311d097810 */ /* 0x000fe40007ffe0ff */
[----:B------:R-:W-:Y:S02]  /*3930*/  FSEL R193, R75, -INF , !P0 ;  /* 0xff8000004bc17808 */ /* 0x000fe40004000000 */
[----:B------:R-:W-:Y:S02]  /*3940*/  ISETP.GT.AND P0, PT, R2, 0x1, PT ;  /* 0x000000010200780c */ /* 0x000fe40003f04270 */
        /* <DEDUP_REMOVED lines=8> */
[----:B------:R-:W-:Y:S02]  /*39d0*/  FSEL R23, R23, -INF , !P5 ;  /* 0xff80000017177808 */ /* 0x000fe40006800000 */
[----:B------:R-:W-:Y:S02]  /*39e0*/  FSEL R204, R48, -INF , !P2 ;  /* 0xff80000030cc7808 */ /* 0x000fe40005000000 */
[----:B------:R-:W-:Y:S02]  /*39f0*/  FSEL R195, R50, -INF , !P1 ;  /* 0xff80000032c37808 */ /* 0x000fe40004800000 */
[----:B------:R-:W-:Y:S02]  /*3a00*/  FSEL R198, R49, -INF , !P3 ;  /* 0xff80000031c67808 */ /* 0x000fe40005800000 */
[----:B------:R-:W-:-:S02]  /*3a10*/  ISETP.GE.AND P4, PT, R9, R167, PT ;  /* 0x000000a70900720c */ /* 0x000fc40003f86270 */
[CC--:B------:R-:W-:Y:S02]  /*3a20*/  ISETP.GE.AND P5, PT, R8.reuse, R200.reuse, PT ;  /* 0x000000c80800720c */ /* 0x0c0fe40003fa6270 */
[-C--:B------:R-:W-:Y:S02]  /*3a30*/  ISETP.GE.AND P2, PT, R8, R167.reuse, PT ;  /* 0x000000a70800720c */ /* 0x080fe40003f46270 */
[C---:B------:R-:W-:Y:S02]  /*3a40*/  ISETP.GE.AND P1, PT, R29.reuse, R200, PT ;  /* 0x000000c81d00720c */ /* 0x040fe40003f26270 */
[C---:B------:R-:W-:Y:S02]  /*3a50*/  ISETP.GE.AND P3, PT, R29.reuse, R167, PT ;  /* 0x000000a71d00720c */ /* 0x040fe40003f66270 */
[----:B------:R-:W-:Y:S02]  /*3a60*/  IADD3 R8, R29, 0x39, RZ ;  /* 0x000000391d087810 */ /* 0x000fe40007ffe0ff */
[----:B------:R-:W-:-:S02]  /*3a70*/  FSEL R35, R51, -INF , !P4 ;  /* 0xff80000033237808 */ /* 0x000fc40006000000 */
[----:B------:R-:W-:Y:S02]  /*3a80*/  FSEL R20, R20, -INF , !P1 ;  /* 0xff80000014147808 */ /* 0x000fe40004800000 */
[----:B------:R-:W-:Y:S02]  /*3a90*/  FSEL R22, R22, -INF , !P3 ;  /* 0xff80000016167808 */ /* 0x000fe40005800000 */
[C---:B------:R-:W-:Y:S02]  /*3aa0*/  ISETP.GE.AND P4, PT, R8.reuse, R200, PT ;  /* 0x000000c80800720c */ /* 0x040fe40003f86270 */
[----:B------:R-:W-:Y:S02]  /*3ab0*/  ISETP.GE.AND P1, PT, R8, R167, PT ;  /* 0x000000a70800720c */ /* 0x000fe40003f26270 */
[----:B------:R-:W-:Y:S02]  /*3ac0*/  @!P0 LEA R244, P3, R166, c[0x0][0x168], 0x1 ;  /* 0x00005a00a6f48a11 */ /* 0x000fe400078608ff */
[----:B------:R-:W-:-:S02]  /*3ad0*/  FSEL R196, R68, -INF , !P5 ;  /* 0xff80000044c47808 */ /* 0x000fc40006800000 */
[----:B------:R-:W-:Y:S02]  /*3ae0*/  FSEL R33, R70, -INF , !P2 ;  /* 0xff80000046217808 */ /* 0x000fe40005000000 */
[----:B------:R-:W-:Y:S02]  /*3af0*/  FSEL R194, R69, -INF , !P4 ;  /* 0xff80000045c27808 */ /* 0x000fe40006000000 */
[----:B------:R-:W-:Y:S02]  /*3b00*/  FSEL R32, R71, -INF , !P1 ;  /* 0xff80000047207808 */ /* 0x000fe40004800000 */
[----:B------:R-:W-:Y:S01]  /*3b10*/  @!P0 LEA.HI.X R245, R166, c[0x0][0x16c], R165, 0x1, P3 ;  /* 0x00005b00a6f58a11 */ /* 0x000fe200018f0ca5 */
[----:B------:R-:W-:Y:S05]  /*3b20*/  @!P0 BRA `(.L_x_2338) ;  /* 0x0000060000008947 */ /* 0x000fea0003800000 */
[----:B------:R-:W-:Y:S05]  /*3b30*/  @!P6 BRA `(.L_x_2339) ;  /* 0x000003900000e947 */ /* 0x000fea0003800000 */
[----:B------:R-:W1:Y:S01]  /*3b40*/  I2F.RP R11, R4 ;  /* 0x00000004000b7306 */ /* 0x000e620000209400 */
[----:B------:R-:W-:Y:S02]  /*3b50*/  IADD3 R26, R3, -0x40, RZ ;  /* 0xffffffc0031a7810 */ /* 0x000fe40007ffe0ff */
[----:B------:R-:W-:-:S02]  /*3b60*/  IABS R10, R3 ;  /* 0x00000003000a7213 */ /* 0x000fc40000000000 */
[----:B------:R-:W-:Y:S02]  /*3b70*/  IABS R8, R26 ;  /* 0x0000001a00087213 */ /* 0x000fe40000000000 */
[----:B------:R-:W-:Y:S02]  /*3b80*/  LOP3.LUT R3, R3, c[0x0][0x2d0], RZ, 0x3c, !PT ;  /* 0x0000b40003037a12 */ /* 0x000fe400078e3cff */
[----:B------:R-:W-:Y:S02]  /*3b90*/  LOP3.LUT R26, R26, c[0x0][0x2d0], RZ, 0x3c, !PT ;  /* 0x0000b4001a1a7a12 */ /* 0x000fe400078e3cff */
        /* <DEDUP_REMOVED lines=10> */
[----:B------:R-:W-:Y:S01]  /*3c40*/  IMAD.HI.U32 R24, R9, R8, RZ ;  /* 0x0000000809187227 */ /* 0x000fe200078e00ff */
[----:B------:R-:W-:-:S03]  /*3c50*/  IADD3 R11, -R27, RZ, RZ ;  /* 0x000000ff1b0b7210 */ /* 0x000fc60007ffe1ff */
[----:B------:R-:W-:Y:S02]  /*3c60*/  IMAD.MOV R9, RZ, RZ, -R24 ;  /* 0x000000ffff097224 */ /* 0x000fe400078e0a18 */
[C---:B------:R-:W-:Y:S02]  /*3c70*/  IMAD R11, R4.reuse, R11, R10 ;  /* 0x0000000b040b7224 */ /* 0x040fe400078e020a */
[C---:B------:R-:W-:Y:S01]  /*3c80*/  IMAD R9, R4.reuse, R9, R8 ;  /* 0x0000000904097224 */ /* 0x040fe200078e0208 */
[----:B------:R-:W-:Y:S02]  /*3c90*/  LOP3.LUT R8, RZ, c[0x0][0x2d0], RZ, 0x33, !PT ;  /* 0x0000b400ff087a12 */ /* 0x000fe400078e33ff */
        /* <DEDUP_REMOVED lines=8> */
[----:B------:R-:W-:-:S07]  /*3d20*/  ISETP.NE.AND P1, PT, RZ, c[0x0][0x2d0], PT ;  /* 0x0000b400ff007a0c */ /* 0x000fce0003f25270 */
[----:B------:R-:W-:Y:S02]  /*3d30*/  @P5 IADD3 R27, R27, 0x1, RZ ;  /* 0x000000011b1b5810 */ /* 0x000fe40007ffe0ff */
[----:B------:R-:W-:-:S03]  /*3d40*/  @P4 IADD3 R24, R24, 0x1, RZ ;  /* 0x0000000118184810 */ /* 0x000fc60007ffe0ff */
[----:B------:R-:W-:Y:S02]  /*3d50*/  @!P2 IMAD.MOV R27, RZ, RZ, -R27 ;  /* 0x000000ffff1ba224 */ /* 0x000fe400078e0a1b */
[----:B------:R-:W-:-:S03]  /*3d60*/  @!P0 IMAD.MOV R24, RZ, RZ, -R24 ;  /* 0x000000ffff188224 */ /* 0x000fc600078e0a18 */
[C---:B------:R-:W-:Y:S02]  /*3d70*/  SEL R3, R8.reuse, R27, !P1 ;  /* 0x0000001b08037207 */ /* 0x040fe40004800000 */
[----:B------:R-:W-:-:S03]  /*3d80*/  SEL R8, R8, R24, !P1 ;  /* 0x0000001808087207 */ /* 0x000fc60004800000 */
[----:B------:R-:W-:-:S04]  /*3d90*/  IMAD.WIDE R36, R3, 0x4, R242 ;  /* 0x0000000403247825 */ /* 0x000fc800078e02f2 */
[----:B------:R-:W-:Y:S01]  /*3da0*/  IMAD.WIDE R26, R8, 0x4, R242 ;  /* 0x00000004081a7825 */ /* 0x000fe200078e02f2 */
[----:B------:R-:W2:Y:S04]  /*3db0*/  LDG.E R4, [R36.64] ;  /* 0x0000000a24047981 */ /* 0x000ea8000c1e1900 */
[----:B------:R-:W2:Y:S01]  /*3dc0*/  LDG.E R9, [R26.64] ;  /* 0x0000000a1a097981 */ /* 0x000ea2000c1e1900 */
[----:B------:R-:W-:Y:S01]  /*3dd0*/  IADD3 R3, R3, -R8, RZ ;  /* 0x8000000803037210 */ /* 0x000fe20007ffe0ff */
[----:B------:R-:W-:-:S04]  /*3de0*/  IMAD.MOV.U32 R8, RZ, RZ, 0x40 ;  /* 0x00000040ff087424 */ /* 0x000fc800078e00ff */
[----:B------:R-:W-:-:S04]  /*3df0*/  IMAD R8, R3, c[0x0][0x2d0], -R8 ;  /* 0x0000b40003087a24 */ /* 0x000fc800078e0a08 */
[----:B------:R-:W-:Y:S01]  /*3e00*/  IMAD.WIDE.U32 R10, R8, c[0x0][0x198], RZ ;  /* 0x00006600080a7a25 */ /* 0x000fe200078e00ff */
[----:B------:R-:W-:-:S05]  /*3e10*/  SHF.R.S32.HI R3, RZ, 0x1f, R8 ;  /* 0x0000001fff037819 */ /* 0x000fca0000011408 */
[----:B------:R-:W-:-:S04]  /*3e20*/  IMAD R3, R3, c[0x0][0x198], RZ ;  /* 0x0000660003037a24 */ /* 0x000fc800078e02ff */
[----:B------:R-:W-:-:S05]  /*3e30*/  IMAD R3, R8, c[0x0][0x19c], R3 ;  /* 0x0000670008037a24 */ /* 0x000fca00078e0203 */
[----:B------:R-:W-:Y:S01]  /*3e40*/  IADD3 R11, R11, R3, RZ ;  /* 0x000000030b0b7210 */ /* 0x000fe20007ffe0ff */
[----:B--2---:R-:W-:-:S04]  /*3e50*/  IMAD.IADD R9, R9, 0x1, -R4 ;  /* 0x0000000109097824 */ /* 0x004fc800078e0a04 */
[----:B------:R-:W-:Y:S01]  /*3e60*/  IMAD.WIDE.U32 R10, R9, c[0x0][0x180], R10 ;  /* 0x00006000090a7a25 */ /* 0x000fe200078e000a */
[----:B------:R-:W-:-:S04]  /*3e70*/  SHF.R.S32.HI R4, RZ, 0x1f, R9 ;  /* 0x0000001fff047819 */ /* 0x000fc80000011409 */
[----:B------:R-:W-:Y:S01]  /*3e80*/  MOV R3, R10 ;  /* 0x0000000a00037202 */ /* 0x000fe20000000f00 */
[----:B------:R-:W-:-:S04]  /*3e90*/  IMAD R4, R4, c[0x0][0x180], RZ ;  /* 0x0000600004047a24 */ /* 0x000fc800078e02ff */
[----:B------:R-:W-:-:S04]  /*3ea0*/  IMAD R4, R9, c[0x0][0x184], R4 ;  /* 0x0000610009047a24 */ /* 0x000fc800078e0204 */
[----:B------:R-:W-:Y:S01]  /*3eb0*/  IMAD.IADD R4, R11, 0x1, R4 ;  /* 0x000000010b047824 */ /* 0x000fe200078e0204 */
[----:B------:R-:W-:Y:S05]  /*3ec0*/  BRA `(.L_x_2340) ;  /* 0x0000004000007947 */ /* 0x000fea0003800000 */
.L_x_2339:
[----:B------:R-:W-:-:S04]  /*3ed0*/  ULEA UR4, -UR8, URZ, 0x6 ;  /* 0x0000003f08047291 */ /* 0x000fc8000f8e313f */
[----:B------:R-:W-:Y:S02]  /*3ee0*/  USHF.R.S32.HI UR5, URZ, 0x1f, UR4 ;  /* 0x0000001f3f057899 */ /* 0x000fe40008011404 */
[----:B------:R-:W-:-:S04]  /*3ef0*/  MOV R3, UR4 ;  /* 0x0000000400037c02 */ /* 0x000fc80008000f00 */
[----:B------:R-:W-:Y:S02]  /*3f00*/  MOV R4, UR5 ;  /* 0x0000000500047c02 */ /* 0x000fe40008000f00 */
.L_x_2340:
[----:B------:R-:W-:Y:S01]  /*3f10*/  IADD3 R166, P0, R3, R166, RZ ;  /* 0x000000a603a67210 */ /* 0x000fe20007f1e0ff */
[----:B------:R-:W-:Y:S02]  /*3f20*/  USHF.L.U32 UR6, UR8, 0x5, URZ ;  /* 0x0000000508067899 */ /* 0x000fe4000800063f */
[----:B------:R-:W-:Y:S02]  /*3f30*/  UMOV UR5, 0x5 ;  /* 0x0000000500057882 */ /* 0x000fe40000000000 */
[----:B------:R-:W-:Y:S01]  /*3f40*/  IMAD.X R165, R4, 0x1, R165, P0 ;  /* 0x0000000104a57824 */ /* 0x000fe200000e06a5 */
[C---:B------:R-:W-:Y:S01]  /*3f50*/  LEA R244, P0, R166.reuse, c[0x0][0x168], 0x1 ;  /* 0x00005a00a6f47a11 */ /* 0x040fe200078008ff */
[----:B------:R-:W-:Y:S02]  /*3f60*/  ULDC UR4, c[0x0][0x19c] ;  /* 0x0000670000047ab9 */ /* 0x000fe40000000800 */
[----:B------:R-:W-:Y:S01]  /*3f70*/  USHF.L.U64.HI UR4, UR8, UR5, UR4 ;  /* 0x0000000508047299 */ /* 0x000fe20008010204 */
[----:B------:R-:W-:-:S02]  /*3f80*/  LEA.HI.X R245, R166, c[0x0][0x16c], R165, 0x1, P0 ;  /* 0x00005b00a6f57a11 */ /* 0x000fc400000f0ca5 */
[----:B------:R-:W-:-:S03]  /*3f90*/  IADD3 R26, P0, R244, UR6, RZ ;  /* 0x00000006f41a7c10 */ /* 0x000fc6000ff1e0ff */
[----:B------:R-:W-:Y:S01]  /*3fa0*/  @!PT LDS RZ, [RZ] ;  /* 0x00000000fffff984 */ /* 0x000fe20000000800 */
[----:B------:R-:W-:Y:S01]  /*3fb0*/  @!PT LDS RZ, [RZ] ;  /* 0x00000000fffff984 */ /* 0x000fe20000000800 */
[----:B------:R-:W-:Y:S01]  /*3fc0*/  @!PT LDS RZ, [RZ] ;  /* 0x00000000fffff984 */ /* 0x000fe20000000800 */
[----:B------:R1:W-:Y:S01]  /*3fd0*/  LDGSTS.E.BYPASS.LTC128B.128 [R241+0x8000], [R244.64] ;  /* 0x08000000f4f17fae */ /* 0x0003e2000b901d4a */
[----:B------:R-:W-:Y:S02]  /*3fe0*/  IADD3.X R27, R245, UR4, RZ, P0, !PT ;  /* 0x00000004f51b7c10 */ /* 0x000fe400087fe4ff */
[----:B------:R-:W-:Y:S01]  /*3ff0*/  IADD3 R10, P0, R26, UR6, RZ ;  /* 0x000000061a0a7c10 */ /* 0x000fe2000ff1e0ff */
[----:B------:R1:W-:Y:S03]  /*4000*/  LDGSTS.E.BYPASS.LTC128B.128 [R241+0xa000], [R244.64+0x80] ;  /* 0x0a000080f4f17fae */ /* 0x0003e6000b901d4a */
[----:B------:R-:W-:Y:S01]  /*4010*/  IADD3.X R11, R27, UR4, RZ, P0, !PT ;  /* 0x000000041b0b7c10 */ /* 0x000fe200087fe4ff */
[----:B------:R1:W-:Y:S01]  /*4020*/  LDGSTS.E.BYPASS.LTC128B.128 [R241+0xc000], [R244.64+0x100] ;  /* 0x0c000100f4f17fae */ /* 0x0003e2000b901d4a */
[----:B------:R-:W-:-:S03]  /*4030*/  IADD3 R8, P0, R10, UR6, RZ ;  /* 0x000000060a087c10 */ /* 0x000fc6000ff1e0ff */
[----:B------:R1:W-:Y:S01]  /*4040*/  LDGSTS.E.BYPASS.LTC128B.128 [R241+0xe000], [R244.64+0x180] ;  /* 0x0e000180f4f17fae */ /* 0x0003e2000b901d4a */
[----:B------:R-:W-:-:S03]  /*4050*/  IADD3.X R9, R11, UR4, RZ, P0, !PT ;  /* 0x000000040b097c10 */ /* 0x000fc600087fe4ff */
[----:B------:R1:W-:Y:S04]  /*4060*/  LDGSTS.E.BYPASS.LTC128B.128 [R241+0x8800], [R26.64] ;  /* 0x088000001af17fae */ /* 0x0003e8000b901d4a */
[----:B------:R1:W-:Y:S04]  /*4070*/  LDGSTS.E.BYPASS.LTC128B.128 [R241+0xa800], [R26.64+0x80] ;  /* 0x0a8000801af17fae */ /* 0x0003e8000b901d4a */
[----:B------:R1:W-:Y:S04]  /*4080*/  LDGSTS.E.BYPASS.LTC128B.128 [R241+0xc800], [R26.64+0x100] ;  /* 0x0c8001001af17fae */ /* 0x0003e8000b901d4a */
[----:B------:R1:W-:Y:S04]  /*4090*/  LDGSTS.E.BYPASS.LTC128B.128 [R241+0xe800], [R26.64+0x180] ;  /* 0x0e8001801af17fae */ /* 0x0003e8000b901d4a */
        /* <DEDUP_REMOVED lines=8> */
[----:B------:R-:W0:Y:S02]  /*4120*/  LDGDEPBAR ;  /* 0x00000000000079af */ /* 0x000e240000000000 */
.L_x_2338:
        /* <DEDUP_REMOVED lines=27> */
[----:B-1----:R-:W-:Y:S02]  /*42e0*/  FMNMX.FTZ R11, R33, R4, !PT ;  /* 0x00000004210b7209 */ /* 0x002fe40007810000 */
[----:B------:R-:W-:Y:S02]  /*42f0*/  FMNMX.FTZ R8, R194, R3, !PT ;  /* 0x00000003c2087209 */ /* 0x000fe40007810000 */
[----:B------:R-:W-:Y:S02]  /*4300*/  FMNMX.FTZ R11, R32, R11, !PT ;  /* 0x0000000b200b7209 */ /* 0x000fe40007810000 */
[----:B------:R-:W-:Y:S01]  /*4310*/  SHF.L.U32 R228, R0, 0x1, RZ ;  /* 0x0000000100e47819 */ /* 0x000fe200000006ff */
[----:B------:R-:W1:Y:S03]  /*4320*/  SHFL.BFLY PT, R9, R8, 0x2, 0x1f ;  /* 0x0c401f0008097f89 */ /* 0x000e6600000e0000 */
[-C--:B------:R-:W-:Y:S01]  /*4330*/  LEA R226, R7, R228.reuse, 0x1 ;  /* 0x000000e407e27211 */ /* 0x080fe200078e08ff */
[----:B------:R-:W2:Y:S01]  /*4340*/  SHFL.BFLY PT, R4, R11, 0x2, 0x1f ;  /* 0x0c401f000b047f89 */ /* 0x000ea200000e0000 */
[----:B------:R-:W-:-:S02]  /*4350*/  LEA R225, R5, R228, 0x1 ;  /* 0x000000e405e17211 */ /* 0x000fc400078e08ff */
[----:B------:R-:W-:Y:S01]  /*4360*/  LEA R224, R5, R226, 0x1 ;  /* 0x000000e205e07211 */ /* 0x000fe200078e08ff */
[----:B------:R-:W-:Y:S04]  /*4370*/  LDSM.16.MT88.4 R36, [R228+0x10000] ;  /* 0x01000000e424783b */ /* 0x000fe80000004200 */
[----:B------:R-:W-:Y:S04]  /*4380*/  LDSM.16.MT88.4 R44, [R226+0x10000] ;  /* 0x01000000e22c783b */ /* 0x000fe80000004200 */
[----:B------:R-:W-:Y:S04]  /*4390*/  LDSM.16.MT88.4 R52, [R225+0x10000] ;  /* 0x01000000e134783b */ /* 0x000fe80000004200 */
[----:B------:R-:W-:Y:S01]  /*43a0*/  LDSM.16.MT88.4 R60, [R224+0x10000] ;  /* 0x01000000e03c783b */ /* 0x000fe20000004200 */
[----:B-1----:R-:W-:-:S03]  /*43b0*/  FMNMX.FTZ R9, R8, R9, !PT ;  /* 0x0000000908097209 */ /* 0x002fc60007810000 */
[----:B------:R-:W-:Y:S01]  /*43c0*/  LDSM.16.MT88.4 R68, [R228+0x12000] ;  /* 0x01200000e444783b */ /* 0x000fe20000004200 */
[----:B--2---:R-:W-:-:S03]  /*43d0*/  FMNMX.FTZ R4, R11, R4, !PT ;  /* 0x000000040b047209 */ /* 0x004fc60007810000 */
[----:B------:R-:W1:Y:S04]  /*43e0*/  SHFL.BFLY PT, R164, R9, 0x1, 0x1f ;  /* 0x0c201f0009a47f89 */ /* 0x000e6800000e0000 */
[----:B------:R-:W2:Y:S04]  /*43f0*/  SHFL.BFLY PT, R3, R4, 0x1, 0x1f ;  /* 0x0c201f0004037f89 */ /* 0x000ea800000e0000 */
[----:B------:R-:W3:Y:S04]  /*4400*/  LDSM.16.MT88.4 R76, [R226+0x12000] ;  /* 0x01200000e24c783b */ /* 0x000ee80000004200 */
[----:B------:R-:W4:Y:S04]  /*4410*/  LDSM.16.MT88.4 R84, [R225+0x12000] ;  /* 0x01200000e154783b */ /* 0x000f280000004200 */
[----:B------:R-:W5:Y:S04]  /*4420*/  LDSM.16.MT88.4 R92, [R224+0x12000] ;  /* 0x01200000e05c783b */ /* 0x000f680000004200 */
[----:B------:R-:W3:Y:S01]  /*4430*/  LDSM.16.MT88.4 R100, [R228+0x14000] ;  /* 0x01400000e464783b */ /* 0x000ee20000004200 */
[----:B-1----:R-:W-:-:S03]  /*4440*/  FMNMX.FTZ R164, R9, R164, !PT ;  /* 0x000000a409a47209 */ /* 0x002fc60007810000 */
[----:B------:R-:W1:Y:S01]  /*4450*/  LDSM.16.MT88.4 R108, [R226+0x14000] ;  /* 0x01400000e26c783b */ /* 0x000e620000004200 */
[----:B--2---:R-:W-:Y:S01]  /*4460*/  FMNMX.FTZ R3, R4, R3, !PT ;  /* 0x0000000304037209 */ /* 0x004fe20007810000 */
[C---:B------:R-:W-:Y:S01]  /*4470*/  FMUL.FTZ R197, R164.reuse, c[0x0][0x23c] ;  /* 0x00008f00a4c57a20 */ /* 0x040fe20000410000 */
[----:B------:R-:W-:Y:S01]  /*4480*/  FSETP.NEU.FTZ.AND P0, PT, R164, -INF , PT ;  /* 0xff800000a400780b */ /* 0x000fe20003f1d000 */
[----:B------:R-:W2:Y:S02]  /*4490*/  LDSM.16.MT88.4 R116, [R225+0x14000] ;  /* 0x01400000e174783b */ /* 0x000ea40000004200 */
[----:B------:R-:W-:Y:S01]  /*44a0*/  FMUL.FTZ R34, R3, c[0x0][0x23c] ;  /* 0x00008f0003227a20 */ /* 0x000fe20000410000 */
[----:B------:R-:W-:Y:S01]  /*44b0*/  FSEL R197, R197, RZ, P0 ;  /* 0x000000ffc5c57208 */ /* 0x000fe20000000000 */
[----:B------:R-:W1:Y:S01]  /*44c0*/  LDSM.16.MT88.4 R124, [R224+0x14000] ;  /* 0x01400000e07c783b */ /* 0x000e620000004200 */
[----:B------:R-:W-:-:S03]  /*44d0*/  FSETP.NEU.FTZ.AND P0, PT, R3, -INF , PT ;  /* 0xff8000000300780b */ /* 0x000fc60003f1d000 */
[--C-:B------:R-:W-:Y:S01]  /*44e0*/  FFMA.FTZ R183, R20, c[0x0][0x23c], -R197.reuse ;  /* 0x00008f0014b77a23 */ /* 0x100fe200000108c5 */
[----:B------:R-:W-:Y:S01]  /*44f0*/  FSEL R34, R34, RZ, P0 ;  /* 0x000000ff22227208 */ /* 0x000fe20000000000 */
[--C-:B------:R-:W-:Y:S01]  /*4500*/  FFMA.FTZ R180, R30, c[0x0][0x23c], -R197.reuse ;  /* 0x00008f001eb47a23 */ /* 0x100fe200000108c5 */
[----:B------:R-:W1:Y:S01]  /*4510*/  LDSM.16.MT88.4 R132, [R228+0x16000] ;  /* 0x01600000e484783b */ /* 0x000e620000004200 */
[--C-:B------:R-:W-:Y:S01]  /*4520*/  FFMA.FTZ R181, R28, c[0x0][0x23c], -R197.reuse ;  /* 0x00008f001cb57a23 */ /* 0x100fe200000108c5 */
[----:B------:R-:W-:Y:S01]  /*4530*/  ISETP.GE.AND P0, PT, R2, 0x2, PT ;  /* 0x000000020200780c */ /* 0x000fe20003f06270 */
[----:B------:R-:W-:Y:S01]  /*4540*/  FFMA.FTZ R176, R18, c[0x0][0x23c], -R197 ;  /* 0x00008f0012b07a23 */ /* 0x000fe200000108c5 */
[----:B------:R-:W1:Y:S01]  /*4550*/  LDSM.16.MT88.4 R156, [R226+0x16000] ;  /* 0x01600000e29c783b */ /* 0x000e620000004200 */
[--C-:B------:R-:W-:Y:S01]  /*4560*/  FFMA.FTZ R182, R22, c[0x0][0x23c], -R34.reuse ;  /* 0x00008f0016b67a23 */ /* 0x100fe20000010822 */
[----:B------:R-:W-:Y:S01]  /*4570*/  MUFU.EX2 R183, R183 ;  /* 0x000000b700b77308 */ /* 0x000fe20000000800 */
[--C-:B------:R-:W-:Y:S01]  /*4580*/  FFMA.FTZ R185, R23, c[0x0][0x23c], -R34.reuse ;  /* 0x00008f0017b97a23 */ /* 0x100fe20000010822 */
[----:B------:R-:W1:Y:S01]  /*4590*/  LDSM.16.MT88.4 R144, [R225+0x16000] ;  /* 0x01600000e190783b */ /* 0x000e620000004200 */
[----:B------:R-:W-:-:S02]  /*45a0*/  FFMA.FTZ R184, R21, c[0x0][0x23c], -R34 ;  /* 0x00008f0015b87a23 */ /* 0x000fc40000010822 */
[--C-:B------:R-:W-:Y:S01]  /*45b0*/  FFMA.FTZ R177, R25, c[0x0][0x23c], -R34.reuse ;  /* 0x00008f0019b17a23 */ /* 0x100fe20000010822 */
[----:B------:R-:W-:Y:S01]  /*45c0*/  LDSM.16.MT88.4 R8, [R228+0x10800] ;  /* 0x01080000e408783b */ /* 0x000fe20000004200 */
[--C-:B------:R-:W-:Y:S01]  /*45d0*/  FFMA.FTZ R175, R6, c[0x0][0x23c], -R197.reuse ;  /* 0x00008f0006af7a23 */ /* 0x100fe200000108c5 */
[----:B------:R-:W2:Y:S01]  /*45e0*/  MUFU.EX2 R180, R180 ;  /* 0x000000b400b47308 */ /* 0x000ea20000000800 */
[--C-:B------:R-:W-:Y:S01]  /*45f0*/  FFMA.FTZ R178, R16, c[0x0][0x23c], -R197.reuse ;  /* 0x00008f0010b27a23 */ /* 0x100fe200000108c5 */
[----:B------:R-:W1:Y:S01]  /*4600*/  LDSM.16.MT88.4 R4, [R224+0x16000] ;  /* 0x01600000e004783b */ /* 0x000e620000004200 */
[--C-:B------:R-:W-:Y:S02]  /*4610*/  FFMA.FTZ R174, R14, c[0x0][0x23c], -R197.reuse ;  /* 0x00008f000eae7a23 */ /* 0x100fe400000108c5 */
[----:B------:R-:W-:Y:S01]  /*4620*/  FFMA.FTZ R169, R12, c[0x0][0x23c], -R197 ;  /* 0x00008f000ca97a23 */ /* 0x000fe200000108c5 */
[----:B------:R-:W-:Y:S01]  /*4630*/  LDSM.16.MT88.4 R24, [R228+0x12800] ;  /* 0x01280000e418783b */ /* 0x000fe20000004200 */
[--C-:B------:R-:W-:Y:S01]  /*4640*/  FFMA.FTZ R179, R19, c[0x0][0x23c], -R34.reuse ;  /* 0x00008f0013b37a23 */ /* 0x100fe20000010822 */
[----:B------:R-:W-:Y:S01]  /*4650*/  MUFU.EX2 R181, R181 ;  /* 0x000000b500b57308 */ /* 0x000fe20000000800 */
[--C-:B------:R-:W-:Y:S01]  /*4660*/  FFMA.FTZ R172, R17, c[0x0][0x23c], -R34.reuse ;  /* 0x00008f0011ac7a23 */ /* 0x100fe20000010822 */
[----:B------:R-:W-:Y:S01]  /*4670*/  LDSM.16.MT88.4 R20, [R224+0x12800] ;  /* 0x01280000e014783b */ /* 0x000fe20000004200 */
[----:B------:R-:W-:-:S02]  /*4680*/  FFMA.FTZ R173, R15, c[0x0][0x23c], -R34 ;  /* 0x00008f000fad7a23 */ /* 0x000fc40000010822 */
[--C-:B------:R-:W-:Y:S01]  /*4690*/  FFMA.FTZ R0, R13, c[0x0][0x23c], -R34.reuse ;  /* 0x00008f000d007a23 */ /* 0x100fe20000010822 */
[----:B------:R-:W1:Y:S01]  /*46a0*/  LDSM.16.MT88.4 R16, [R226+0x10800] ;  /* 0x01080000e210783b */ /* 0x000e620000004200 */
[--C-:B------:R-:W-:Y:S01]  /*46b0*/  FFMA.FTZ R187, R192, c[0x0][0x23c], -R197.reuse ;  /* 0x00008f00c0bb7a23 */ /* 0x100fe200000108c5 */
[----:B------:R-:W3:Y:S01]  /*46c0*/  MUFU.EX2 R176, R176 ;  /* 0x000000b000b07308 */ /* 0x000ee20000000800 */
[----:B--2---:R-:W-:Y:S01]  /*46d0*/  F2FP.BF16.PACK_AB R148, R180, R183 ;  /* 0x000000b7b494723e */ /* 0x004fe200000010ff */
[----:B------:R-:W2:Y:S01]  /*46e0*/  LDSM.16.MT88.4 R12, [R224+0x10800] ;  /* 0x01080000e00c783b */ /* 0x000ea20000004200 */
[--C-:B------:R-:W-:Y:S02]  /*46f0*/  FFMA.FTZ R189, R190, c[0x0][0x23c], -R197.reuse ;  /* 0x00008f00bebd7a23 */ /* 0x100fe400000108c5 */
[--C-:B------:R-:W-:Y:S01]  /*4700*/  FFMA.FTZ R186, R186, c[0x0][0x23c], -R197.reuse ;  /* 0x00008f00baba7a23 */ /* 0x100fe200000108c5 */
[----:B------:R-:W-:Y:S01]  /*4710*/  LDSM.16.MT88.4 R28, [R225+0x10800] ;  /* 0x01080000e11c783b */ /* 0x000fe20000004200 */
[----:B------:R-:W-:Y:S01]  /*4720*/  FFMA.FTZ R188, R188, c[0x0][0x23c], -R197 ;  /* 0x00008f00bcbc7a23 */ /* 0x000fe200000108c5 */
[----:B------:R-:W-:Y:S01]  /*4730*/  MUFU.EX2 R182, R182 ;  /* 0x000000b600b67308 */ /* 0x000fe20000000800 */
[----:B------:R-:W-:-:S02]  /*4740*/  FFMA.FTZ R190, R201, c[0x0][0x23c], -R34 ;  /* 0x00008f00c9be7a23 */ /* 0x000fc40000010822 */
[--C-:B------:R-:W-:Y:S02]  /*4750*/  FFMA.FTZ R191, R191, c[0x0][0x23c], -R34.reuse ;  /* 0x00008f00bfbf7a23 */ /* 0x100fe40000010822 */
[--C-:B------:R-:W-:Y:S02]  /*4760*/  FFMA.FTZ R192, R199, c[0x0][0x23c], -R34.reuse ;  /* 0x00008f00c7c07a23 */ /* 0x100fe40000010822 */
[----:B------:R-:W-:Y:S01]  /*4770*/  FFMA.FTZ R193, R193, c[0x0][0x23c], -R34 ;  /* 0x00008f00c1c17a23 */ /* 0x000fe20000010822 */
[----:B------:R-:W4:Y:S01]  /*4780*/  MUFU.EX2 R185, R185 ;  /* 0x000000b900b97308 */ /* 0x000f220000000800 */
[----:B---3--:R-:W-:Y:S01]  /*4790*/  F2FP.BF16.PACK_AB R150, R176, R181 ;  /* 0x000000b5b096723e */ /* 0x008fe200000010ff */
[--C-:B------:R-:W-:Y:S02]  /*47a0*/  FFMA.FTZ R249, R194, c[0x0][0x23c], -R197.reuse ;  /* 0x00008f00c2f97a23 */ /* 0x100fe400000108c5 */
[--C-:B------:R-:W-:Y:S02]  /*47b0*/  FFMA.FTZ R199, R204, c[0x0][0x23c], -R197.reuse ;  /* 0x00008f00ccc77a23 */ /* 0x100fe400000108c5 */
[----:B------:R-:W-:-:S02]  /*47c0*/  FFMA.FTZ R198, R198, c[0x0][0x23c], -R197 ;  /* 0x00008f00c6c67a23 */ /* 0x000fc400000108c5 */
[----:B------:R-:W-:Y:S01]  /*47d0*/  MUFU.EX2 R184, R184 ;  /* 0x000000b800b87308 */ /* 0x000fe20000000800 */
[----:B------:R-:W-:Y:S02]  /*47e0*/  FFMA.FTZ R196, R196, c[0x0][0x23c], -R197 ;  /* 0x00008f00c4c47a23 */ /* 0x000fe400000108c5 */
[--C-:B------:R-:W-:Y:S02]  /*47f0*/  FFMA.FTZ R194, R195, c[0x0][0x23c], -R34.reuse ;  /* 0x00008f00c3c27a23 */ /* 0x100fe40000010822 */
[--C-:B------:R-:W-:Y:S02]  /*4800*/  FFMA.FTZ R195, R35, c[0x0][0x23c], -R34.reuse ;  /* 0x00008f0023c37a23 */ /* 0x100fe40000010822 */
[--C-:B------:R-:W-:Y:S01]  /*4810*/  FFMA.FTZ R197, R33, c[0x0][0x23c], -R34.reuse ;  /* 0x00008f0021c57a23 */ /* 0x100fe20000010822 */
[----:B------:R-:W3:Y:S01]  /*4820*/  MUFU.EX2 R177, R177 ;  /* 0x000000b100b17308 */ /* 0x000ee20000000800 */
[----:B----4-:R-:W-:Y:S01]  /*4830*/  F2FP.BF16.PACK_AB R149, R185, R182 ;  /* 0x000000b6b995723e */ /* 0x010fe200000010ff */
[----:B------:R-:W-:-:S02]  /*4840*/  FFMA.FTZ R204, R32, c[0x0][0x23c], -R34 ;  /* 0x00008f0020cc7a23 */ /* 0x000fc40000010822 */
[----:B------:R-:W-:Y:S01]  /*4850*/  FADD.FTZ R180, R183, R180 ;  /* 0x000000b4b7b47221 */ /* 0x000fe20000010000 */
[----:B------:R-:W-:Y:S01]  /*4860*/  LDSM.16.MT88.4 R32, [R226+0x11800] ;  /* 0x01180000e220783b */ /* 0x000fe20000004200 */
[----:B------:R-:W-:Y:S02]  /*4870*/  FADD.FTZ R185, R182, R185 ;  /* 0x000000b9b6b97221 */ /* 0x000fe40000010000 */
[----:B------:R-:W-:Y:S01]  /*4880*/  MUFU.EX2 R178, R178 ;  /* 0x000000b200b27308 */ /* 0x000fe20000000800 */
[----:B------:R-:W-:-:S04]  /*4890*/  FADD.FTZ R181, R181, R180 ;  /* 0x000000b4b5b57221 */ /* 0x000fc80000010000 */
[----:B------:R-:W-:Y:S01]  /*48a0*/  FADD.FTZ R181, R176, R181 ;  /* 0x000000b5b0b57221 */ /* 0x000fe20000010000 */
[----:B---3--:R-:W-:Y:S02]  /*48b0*/  F2FP.BF16.PACK_AB R151, R177, R184 ;  /* 0x000000b8b197723e */ /* 0x008fe400000010ff */
[----:B------:R-:W3:Y:S01]  /*48c0*/  MUFU.EX2 R175, R175 ;  /* 0x000000af00af7308 */ /* 0x000ee20000000800 */
        /* <DEDUP_REMOVED lines=9> */
[----:B------:R-:W4:Y:S06]  /*4960*/  MUFU.EX2 R172, R172 ;  /* 0x000000ac00ac7308 */ /* 0x000f2c0000000800 */
        /* <DEDUP_REMOVED lines=8> */
[C---:B-----5:R-:W-:Y:S02]  /*49f0*/  HMMA.16816.F32.BF16 R88, R148.reuse, R92, RZ ;  /* 0x0000005c9458723c */ /* 0x060fe400000418ff */
        /* <DEDUP_REMOVED lines=18> */
[----:B------:R-:W-:Y:S06]  /*4b20*/  MUFU.EX2 R249, R249 ;  /* 0x000000f900f97308 */ /* 0x000fec0000000800 */
        /* <DEDUP_REMOVED lines=17> */
[----:B---3--:R-:W-:Y:S01]  /*4c40*/  F2FP.BF16.PACK_AB R4, R175, R178 ;  /* 0x000000b2af04723e */ /* 0x008fe200000010ff */
[----:B------:R-:W-:Y:S01]  /*4c50*/  HMMA.16816.F32.BF16 R148, R148, R6, RZ ;  /* 0x000000069494723c */ /* 0x000fe200000418ff */
[----:B----4-:R-:W-:Y:S01]  /*4c60*/  F2FP.BF16.PACK_AB R5, R172, R179 ;  /* 0x000000b3ac05723e */ /* 0x010fe200000010ff */
        /* <DEDUP_REMOVED lines=9> */
[----:B------:R-:W-:Y:S01]  /*4d00*/  HMMA.16816.F32.BF16 R160, R4, R8, R160 ;  /* 0x0000000804a0723c */ /* 0x000fe200000418a0 */
[----:B------:R-:W-:-:S07]  /*4d10*/  FADD.FTZ R173, R0, R173 ;  /* 0x000000ad00ad7221 */ /* 0x000fce0000010000 */
        /* <DEDUP_REMOVED lines=18> */
[C---:B------:R-:W-:Y:S01]  /*4e40*/  HMMA.16816.F32.BF16 R68, R4.reuse, R26, R68 ;  /* 0x0000001a0444723c */ /* 0x040fe20000041844 */
[----:B------:R-:W-:Y:S07]  /*4e50*/  LDSM.16.MT88.4 R24, [R225+0x14800] ;  /* 0x01480000e118783b */ /* 0x000fee0000004200 */
[C---:B---3--:R-:W-:Y:S08]  /*4e60*/  HMMA.16816.F32.BF16 R104, R4.reuse, R8, R104 ;  /* 0x000000080468723c */ /* 0x048ff00000041868 */
[C---:B------:R-:W-:Y:S01]  /*4e70*/  HMMA.16816.F32.BF16 R108, R4.reuse, R10, R108 ;  /* 0x0000000a046c723c */ /* 0x040fe2000004186c */
[----:B------:R-:W3:Y:S07]  /*4e80*/  LDSM.16.MT88.4 R8, [R225+0x16800] ;  /* 0x01680000e108783b */ /* 0x000eee0000004200 */
        /* <DEDUP_REMOVED lines=17> */
[----:B------:R-:W2:Y:S07]  /*4fa0*/  LDSM.16.MT88.4 R24, [R226+0x11000] ;  /* 0x01100000e218783b */ /* 0x000eae0000004200 */
[C---:B-1----:R-:W-:Y:S08]  /*4fb0*/  HMMA.16816.F32.BF16 R128, R4.reuse, R20, R128 ;  /* 0x000000140480723c */ /* 0x042ff00000041880 */
[C---:B------:R-:W-:Y:S01]  /*4fc0*/  HMMA.16816.F32.BF16 R132, R4.reuse, R22, R132 ;  /* 0x000000160484723c */ /* 0x040fe20000041884 */
[----:B------:R-:W1:Y:S07]  /*4fd0*/  LDSM.16.MT88.4 R20, [R224+0x11000] ;  /* 0x01100000e014783b */ /* 0x000e6e0000004200 */
        /* <DEDUP_REMOVED lines=18> */
[C---:B---3--:R-:W-:Y:S08]  /*5100*/  HMMA.16816.F32.BF16 R48, R4.reuse, R8, R48 ;  /* 0x000000080430723c */ /* 0x048ff00000041830 */
[C---:B------:R-:W-:Y:S01]  /*5110*/  HMMA.16816.F32.BF16 R52, R4.reuse, R10, R52 ;  /* 0x0000000a0434723c */ /* 0x040fe20000041834 */
[----:B------:R-:W3:Y:S07]  /*5120*/  LDSM.16.MT88.4 R8, [R225+0x13000] ;  /* 0x01300000e108783b */ /* 0x000eee0000004200 */
[C---:B------:R-:W-:Y:S08]  /*5130*/  HMMA.16816.F32.BF16 R40, R4.reuse, R24, R40 ;  /* 0x000000180428723c */ /* 0x040ff00000041828 */
        /* <DEDUP_REMOVED lines=31> */
[----:B------:R-:W-:Y:S07]  /*5330*/  LDSM.16.MT88.4 R24, [R224+0x11800] ;  /* 0x01180000e018783b */ /* 0x000fee0000004200 */
[C---:B-1----:R-:W-:Y:S08]  /*5340*/  HMMA.16816.F32.BF16 R136, R4.reuse, R20, R136 ;  /* 0x000000140488723c */ /* 0x042ff00000041888 */
[C---:B------:R-:W-:Y:S01]  /*5350*/  HMMA.16816.F32.BF16 R156, R4.reuse, R22, R156 ;  /* 0x00000016049c723c */ /* 0x040fe2000004189c */
[----:B------:R-:W-:Y:S07]  /*5360*/  LDSM.16.MT88.4 R20, [R226+0x13800] ;  /* 0x01380000e214783b */ /* 0x000fee0000004200 */
[C---:B----4-:R-:W-:Y:S08]  /*5370*/  HMMA.16816.F32.BF16 R140, R4.reuse, R16, R140 ;  /* 0x00000010048c723c */ /* 0x050ff0000004188c */
[C---:B------:R-:W-:Y:S01]  /*5380*/  HMMA.16816.F32.BF16 R144, R4.reuse, R18, R144 ;  /* 0x000000120490723c */ /* 0x040fe20000041890 */
[----:B------:R-:W-:Y:S07]  /*5390*/  LDSM.16.MT88.4 R16, [R224+0x13800] ;  /* 0x01380000e010783b */ /* 0x000fee0000004200 */
[C---:B--2---:R-:W-:Y:S08]  /*53a0*/  HMMA.16816.F32.BF16 R152, R4.reuse, R12, R152 ;  /* 0x0000000c0498723c */ /* 0x044ff00000041898 */
        /* <DEDUP_REMOVED lines=14> */
[----:B------:R-:W-:-:S05]  /*5490*/  FADD.FTZ R247, R204, R197 ;  /* 0x000000c5ccf77221 */ /* 0x000fca0000010000 */
[C---:B------:R-:W-:Y:S01]  /*54a0*/  HMMA.16816.F32.BF16 R36, R4.reuse, R10, R36 ;  /* 0x0000000a0424723c */ /* 0x040fe20000041824 */
[----:B------:R-:W2:Y:S07]  /*54b0*/  LDSM.16.MT88.4 R8, [R225+0x13800] ;  /* 0x01380000e108783b */ /* 0x000eae0000004200 */
[C---:B------:R-:W-:Y:S08]  /*54c0*/  HMMA.16816.F32.BF16 R48, R4.reuse, R28, R48 ;  /* 0x0000001c0430723c */ /* 0x040ff00000041830 */
[C---:B-1----:R-:W-:Y:S08]  /*54d0*/  HMMA.16816.F32.BF16 R64, R4.reuse, R12, R64 ;  /* 0x0000000c0440723c */ /* 0x042ff00000041840 */
[C---:B------:R-:W-:Y:S01]  /*54e0*/  HMMA.16816.F32.BF16 R68, R4.reuse, R14, R68 ;  /* 0x0000000e0444723c */ /* 0x040fe20000041844 */
[----:B------:R-:W1:Y:S07]  /*54f0*/  LDSM.16.MT88.4 R12, [R228+0x15800] ;  /* 0x01580000e40c783b */ /* 0x000e6e0000004200 */
[C---:B------:R-:W-:Y:S01]  /*5500*/  HMMA.16816.F32.BF16 R52, R4.reuse, R30, R52 ;  /* 0x0000001e0434723c */ /* 0x040fe20000041834 */
[----:B------:R-:W-:Y:S07]  /*5510*/  LDSM.16.MT88.4 R28, [R226+0x15800] ;  /* 0x01580000e21c783b */ /* 0x000fee0000004200 */
[C---:B------:R-:W-:Y:S08]  /*5520*/  HMMA.16816.F32.BF16 R56, R4.reuse, R24, R56 ;  /* 0x000000180438723c */ /* 0x040ff00000041838 */
[C---:B--2---:R-:W-:Y:S08]  /*5530*/  HMMA.16816.F32.BF16 R80, R4.reuse, R8, R80 ;  /* 0x000000080450723c */ /* 0x044ff00000041850 */
[C---:B------:R-:W-:Y:S01]  /*5540*/  HMMA.16816.F32.BF16 R84, R4.reuse, R10, R84 ;  /* 0x0000000a0454723c */ /* 0x040fe20000041854 */
[----:B------:R-:W2:Y:S07]  /*5550*/  LDSM.16.MT88.4 R8, [R228+0x17800] ;  /* 0x01780000e408783b */ /* 0x000eae0000004200 */
        /* <DEDUP_REMOVED lines=14> */
[C---:B------:R-:W-:Y:S08]  /*5640*/  HMMA.16816.F32.BF16 R40, R4.reuse, R32, R40 ;  /* 0x000000200428723c */ /* 0x040ff00000041828 */
[C---:B------:R-:W-:Y:S08]  /*5650*/  HMMA.16816.F32.BF16 R44, R4.reuse, R34, R44 ;  /* 0x00000022042c723c */ /* 0x040ff0000004182c */
[C---:B------:R-:W-:Y:S08]  /*5660*/  HMMA.16816.F32.BF16 R104, R4.reuse, R28, R104 ;  /* 0x0000001c0468723c */ /* 0x040ff00000041868 */
[C---:B------:R-:W-:Y:S08]  /*5670*/  HMMA.16816.F32.BF16 R108, R4.reuse, R30, R108 ;  /* 0x0000001e046c723c */ /* 0x040ff0000004186c */
[C---:B---3--:R-:W-:Y:S08]  /*5680*/  HMMA.16816.F32.BF16 R112, R4.reuse, R24, R112 ;  /* 0x000000180470723c */ /* 0x048ff00000041870 */
[C---:B------:R-:W-:Y:S08]  /*5690*/  HMMA.16816.F32.BF16 R116, R4.reuse, R26, R116 ;  /* 0x0000001a0474723c */ /* 0x040ff00000041874 */
[C---:B----4-:R-:W-:Y:S08]  /*56a0*/  HMMA.16816.F32.BF16 R120, R4.reuse, R20, R120 ;  /* 0x000000140478723c */ /* 0x050ff00000041878 */
[C---:B------:R-:W-:Y:S08]  /*56b0*/  HMMA.16816.F32.BF16 R124, R4.reuse, R22, R124 ;  /* 0x00000016047c723c */ /* 0x040ff0000004187c */
[C---:B-----5:R-:W-:Y:S08]  /*56c0*/  HMMA.16816.F32.BF16 R136, R4.reuse, R16, R136 ;  /* 0x000000100488723c */ /* 0x060ff00000041888 */
[C---:B------:R-:W-:Y:S08]  /*56d0*/  HMMA.16816.F32.BF16 R156, R4.reuse, R18, R156 ;  /* 0x00000012049c723c */ /* 0x040ff0000004189c */
[C---:B-1----:R-:W-:Y:S08]  /*56e0*/  HMMA.16816.F32.BF16 R140, R4.reuse, R12, R140 ;  /* 0x0000000c048c723c */ /* 0x042ff0000004188c */
[C---:B------:R-:W-:Y:S08]  /*56f0*/  HMMA.16816.F32.BF16 R144, R4.reuse, R14, R144 ;  /* 0x0000000e0490723c */ /* 0x040ff00000041890 */
[C---:B--2---:R-:W-:Y:S08]  /*5700*/  HMMA.16816.F32.BF16 R152, R4.reuse, R8, R152 ;  /* 0x000000080498723c */ /* 0x044ff00000041898 */
[----:B------:R-:W-:Y:S01]  /*5710*/  HMMA.16816.F32.BF16 R148, R4, R10, R148 ;  /* 0x0000000a0494723c */ /* 0x000fe20000041894 */
[----:B------:R-:W-:Y:S07]  /*5720*/  @!P0 BRA `(.L_x_2341) ;  /* 0x00003eb000008947 */ /* 0x000fee0003800000 */
[----:B------:R-:W-:Y:S01]  /*5730*/  IABS R0, c[0x0][0x2d0] ;  /* 0x0000b40000007a13 */ /* 0x000fe20000000000 */
[----:B------:R-:W-:-:S04]  /*5740*/  DEPBAR.LE SB0, 0x0 ;  /* 0x000080000000791a */ /* 0x000fc80000000000 */
[----:B------:R1:W2:Y:S01]  /*5750*/  R2UR UR6, R0 ;  /* 0x00000000000673c2 */ /* 0x0002a200000e0000 */
[----:B------:R-:W-:Y:S01]  /*5760*/  IADD3 R239, R2, -0x2, RZ ;  /* 0xfffffffe02ef7810 */ /* 0x000fe20007ffe0ff */
[----:B------:R-:W-:Y:S06]  /*5770*/  BAR.SYNC.DEFER_BLOCKING 0x0 ;  /* 0x0000000000007b1d */ /* 0x000fec0000010000 */
[----:B-12---:R-:W-:Y:S05]  /*5780*/  @!P6 BRA `(.L_x_2342) ;  /* 0x000004700000e947 */ /* 0x006fea0003800000 */
[----:B------:R-:W1:Y:S01]  /*5790*/  I2F.RP R8, UR6 ;  /* 0x0000000600087d06 */ /* 0x000e620008209400 */
[----:B------:R-:W-:-:S05]  /*57a0*/  IMAD.SHL.U32 R5, R239, 0x40, RZ ;  /* 0x00000040ef057824 */ /* 0x000fca00078e00ff */
[----:B------:R-:W-:Y:S02]  /*57b0*/  IADD3 R6, R5, 0x40, RZ ;  /* 0x0000004005067810 */ /* 0x000fe40007ffe0ff */
        /* <DEDUP_REMOVED lines=9> */
[----:B------:R-:W-:-:S03]  /*5850*/  UIMAD UR9, UR4, UR6, URZ ;  /* 0x00000006040972a4 */ /* 0x000fc6000f8e023f */
[----:B------:R-:W-:Y:S02]  /*5860*/  UMOV UR4, URZ ;  /* 0x0000003f00047c82 */ /* 0x000fe40008000000 */
[----:B------:R-:W-:Y:S02]  /*5870*/  UIMAD.WIDE.U32 UR16, UR5, UR9, UR4 ;  /* 0x00000009051072a5 */ /* 0x000fe4000f8e0004 */
[----:B------:R-:W1:Y:S02]  /*5880*/  R2UR UR4, R5 ;  /* 0x00000000050473c2 */ /* 0x000e6400000e0000 */
[----:B---3--:R-:W-:Y:S02]  /*5890*/  UIMAD.WIDE.U32 UR14, UR17, UR12, URZ ;  /* 0x0000000c110e72a5 */ /* 0x008fe4000f8e003f */
[----:B--2---:R-:W-:Y:S02]  /*58a0*/  UIMAD.WIDE.U32 UR16, UR17, UR7, URZ ;  /* 0x00000007111072a5 */ /* 0x004fe4000f8e003f */
[----:B------:R-:W-:-:S04]  /*58b0*/  UIADD3 UR9, -UR15, URZ, URZ ;  /* 0x0000003f0f097290 */ /* 0x000fc8000fffe13f */
[----:B------:R-:W-:Y:S02]  /*58c0*/  UIMAD UR12, UR6, UR9, UR12 ;  /* 0x00000009060c72a4 */ /* 0x000fe4000f8e020c */
[----:B------:R-:W-:Y:S02]  /*58d0*/  UMOV UR13, UR17 ;  /* 0x00000011000d7c82 */ /* 0x000fe40008000000 */
[----:B------:R-:W-:Y:S02]  /*58e0*/  UIADD3 UR5, -UR13, URZ, URZ ;  /* 0x0000003f0d057290 */ /* 0x000fe4000fffe13f */
[----:B------:R-:W-:Y:S01]  /*58f0*/  UISETP.GT.U32.AND UP2, UPT, UR6, UR12, UPT ;  /* 0x0000000c0600728c */ /* 0x000fe2000bf44070 */
[----:B------:R-:W2:Y:S01]  /*5900*/  R2UR UR9, R6 ;  /* 0x00000000060973c2 */ /* 0x000ea200000e0000 */
[----:B------:R-:W-:-:S03]  /*5910*/  UIMAD UR7, UR6, UR5, UR7 ;  /* 0x00000005060772a4 */ /* 0x000fc6000f8e0207 */
[----:B------:R-:W-:Y:S02]  /*5920*/  ULDC UR5, c[0x0][0x2d0] ;  /* 0x0000b40000057ab9 */ /* 0x000fe40000000800 */
[----:B------:R-:W-:Y:S02]  /*5930*/  UISETP.GT.U32.AND UP1, UPT, UR6, UR7, UPT ;  /* 0x000000070600728c */ /* 0x000fe4000bf24070 */
[----:B-1----:R-:W-:Y:S02]  /*5940*/  ULOP3.LUT UR4, UR4, UR5, URZ, 0x3c, !UPT ;  /* 0x0000000504047292 */ /* 0x002fe4000f8e3c3f */
[----:B------:R-:W-:Y:S02]  /*5950*/  @!UP2 UIADD3 UR12, UR12, -UR6, URZ ;  /* 0x800000060c0ca290 */ /* 0x000fe4000fffe03f */
[----:B------:R-:W-:Y:S02]  /*5960*/  UISETP.GE.AND UP0, UPT, UR4, URZ, UPT ;  /* 0x0000003f0400728c */ /* 0x000fe4000bf06270 */
[----:B------:R-:W-:-:S02]  /*5970*/  UISETP.GE.U32.AND UP4, UPT, UR12, UR6, UPT ;  /* 0x000000060c00728c */ /* 0x000fc4000bf86070 */
[----:B------:R-:W-:Y:S02]  /*5980*/  @!UP2 UIADD3 UR15, UR15, 0x1, URZ ;  /* 0x000000010f0fa890 */ /* 0x000fe4000fffe03f */
[----:B------:R-:W-:Y:S02]  /*5990*/  @!UP1 UIADD3 UR7, UR7, -UR6, URZ ;  /* 0x8000000607079290 */ /* 0x000fe4000fffe03f */
[----:B------:R-:W-:Y:S02]  /*59a0*/  @!UP1 UIADD3 UR13, UR13, 0x1, URZ ;  /* 0x000000010d0d9890 */ /* 0x000fe4000fffe03f */
[----:B------:R-:W-:Y:S02]  /*59b0*/  UISETP.GE.U32.AND UP3, UPT, UR7, UR6, UPT ;  /* 0x000000060700728c */ /* 0x000fe4000bf66070 */
[----:B--2---:R-:W-:Y:S02]  /*59c0*/  ULOP3.LUT UR9, UR9, UR5, URZ, 0x3c, !UPT ;  /* 0x0000000509097292 */ /* 0x004fe4000f8e3c3f */
[----:B------:R-:W-:-:S02]  /*59d0*/  @UP4 UIADD3 UR15, UR15, 0x1, URZ ;  /* 0x000000010f0f4890 */ /* 0x000fc4000fffe03f */
[----:B------:R-:W-:-:S03]  /*59e0*/  UISETP.GE.AND UP1, UPT, UR9, URZ, UPT ;  /* 0x0000003f0900728c */ /* 0x000fc6000bf26270 */
[----:B------:R-:W-:Y:S02]  /*59f0*/  ULDC UR9, c[0x0][0x2d0] ;  /* 0x0000b40000097ab9 */ /* 0x000fe40000000800 */
[----:B------:R-:W-:Y:S02]  /*5a00*/  @UP3 UIADD3 UR13, UR13, 0x1, URZ ;  /* 0x000000010d0d3890 */ /* 0x000fe4000fffe03f */
[----:B------:R-:W-:Y:S02]  /*5a10*/  UISETP.NE.AND UP2, UPT, URZ, UR9, UPT ;  /* 0x000000093f00728c */ /* 0x000fe4000bf45270 */
[----:B------:R-:W-:Y:S02]  /*5a20*/  ULOP3.LUT UR4, URZ, UR9, URZ, 0x33, !UPT ;  /* 0x000000093f047292 */ /* 0x000fe4000f8e333f */
[----:B------:R-:W-:Y:S02]  /*5a30*/  @!UP1 UIADD3 UR15, -UR15, URZ, URZ ;  /* 0x0000003f0f0f9290 */ /* 0x000fe4000fffe13f */
[----:B------:R-:W-:-:S02]  /*5a40*/  @!UP0 UIADD3 UR13, -UR13, URZ, URZ ;  /* 0x0000003f0d0d8290 */ /* 0x000fc4000fffe13f */
[----:B------:R-:W-:Y:S02]  /*5a50*/  USEL UR5, UR4, UR15, !UP2 ;  /* 0x0000000f04057287 */ /* 0x000fe4000d000000 */
[----:B------:R-:W-:-:S04]  /*5a60*/  USEL UR4, UR4, UR13, !UP2 ;  /* 0x0000000d04047287 */ /* 0x000fc8000d000000 */
[----:B------:R-:W-:Y:S02]  /*5a70*/  MOV R5, UR5 ;  /* 0x0000000500057c02 */ /* 0x000fe40008000f00 */
[----:B------:R-:W-:-:S03]  /*5a80*/  IMAD.U32 R7, RZ, RZ, UR4 ;  /* 0x00000004ff077e24 */ /* 0x000fc6000f8e00ff */
[----:B------:R-:W-:-:S04]  /*5a90*/  IMAD.WIDE R4, R5, 0x4, R242 ;  /* 0x0000000405047825 */ /* 0x000fc800078e02f2 */
[----:B------:R-:W-:Y:S02]  /*5aa0*/  IMAD.WIDE R6, R7, 0x4, R242 ;  /* 0x0000000407067825 */ /* 0x000fe400078e02f2 */
[----:B------:R-:W2:Y:S04]  /*5ab0*/  LDG.E R4, [R4.64] ;  /* 0x0000000a04047981 */ /* 0x000ea8000c1e1900 */
[----:B------:R-:W3:Y:S01]  /*5ac0*/  LDG.E R0, [R6.64] ;  /* 0x0000000a06007981 */ /* 0x000ee2000c1e1900 */
[----:B------:R-:W-:-:S03]  /*5ad0*/  UIADD3 UR5, UR5, -UR4, URZ ;  /* 0x8000000405057290 */ /* 0x000fc6000fffe03f */
        /* <DEDUP_REMOVED lines=18> */
.L_x_2342:
[----:B------:R-:W-:Y:S02]  /*5c00*/  ULDC UR14, c[0x0][0x1a0] ;  /* 0x00006800000e7ab9 */ /* 0x000fe40000000800 */
[----:B------:R-:W-:-:S04]  /*5c10*/  ULEA UR14, -UR14, URZ, 0x6 ;  /* 0x0000003f0e0e7291 */ /* 0x000fc8000f8e313f */
[----:B------:R-:W-:Y:S02]  /*5c20*/  USHF.R.S32.HI UR12, URZ, 0x1f, UR14 ;  /* 0x0000001f3f0c7899 */ /* 0x000fe4000801140e */
.L_x_2343:
[----:B------:R-:W-:Y:S01]  /*5c30*/  IMAD.U32 R5, RZ, RZ, UR14 ;  /* 0x0000000eff057e24 */ /* 0x000fe2000f8e00ff */
[----:B------:R-:W-:Y:S01]  /*5c40*/  ULDC.64 UR4, c[0x0][0x1a0] ;  /* 0x0000680000047ab9 */ /* 0x000fe20000000a00 */
[----:B------:R-:W-:Y:S01]  /*5c50*/  IADD3 R7, P0, R170, UR14, RZ ;  /* 0x0000000eaa077c10 */ /* 0x000fe2000ff1e0ff */
[----:B------:R-:W-:Y:S01]  /*5c60*/  ULEA UR7, UP0, UR4, UR14, 0x4 ;  /* 0x0000000e04077291 */ /* 0x000fe2000f80203f */
[----:B------:R-:W-:Y:S01]  /*5c70*/  IMAD.U32 R0, RZ, RZ, UR12 ;  /* 0x0000000cff007e24 */ /* 0x000fe2000f8e00ff */
[C---:B------:R-:W-:Y:S01]  /*5c80*/  LEA R236, P1, R5.reuse, R236, 0x1 ;  /* 0x000000ec05ec7211 */ /* 0x040fe200078208ff */
[----:B------:R-:W-:Y:S01]  /*5c90*/  USHF.L.U32 UR9, UR4, 0x5, URZ ;  /* 0x0000000504097899 */ /* 0x000fe2000800063f */
[----:B------:R-:W-:Y:S01]  /*5ca0*/  IADD3.X R4, R168, UR12, RZ, P0, !PT ;  /* 0x0000000ca8047c10 */ /* 0x000fe200087fe4ff */
[----:B------:R-:W-:Y:S01]  /*5cb0*/  ULEA.HI.X UR12, UR4, UR12, UR5, 0x4, UP0 ;  /* 0x0000000c040c7291 */ /* 0x000fe200080f2405 */
[----:B------:R-:W-:Y:S01]  /*5cc0*/  LEA.HI.X R237, R5, R237, R0, 0x1, P1 ;  /* 0x000000ed05ed7211 */ /* 0x000fe200008f0c00 */
[----:B------:R-:W-:Y:S01]  /*5cd0*/  IMAD R0, R239, 0x40, R202 ;  /* 0x00000040ef007824 */ /* 0x000fe200078e02ca */
[----:B------:R-:W-:Y:S01]  /*5ce0*/  IADD3 R170, P0, R170, UR7, RZ ;  /* 0x00000007aaaa7c10 */ /* 0x000fe2000ff1e0ff */
[----:B------:R-:W-:Y:S01]  /*5cf0*/  UMOV UR7, 0x5 ;  /* 0x0000000500077882 */ /* 0x000fe20000000000 */
[C---:B------:R-:W-:Y:S01]  /*5d00*/  LEA R6, P1, R7.reuse, c[0x0][0x170], 0x1 ;  /* 0x00005c0007067a11 */ /* 0x040fe200078208ff */
[----:B------:R-:W-:Y:S01]  /*5d10*/  USHF.L.U64.HI UR4, UR4, UR7, UR5 ;  /* 0x0000000704047299 */ /* 0x000fe20008010205 */
[----:B------:R-:W-:Y:S01]  /*5d20*/  IADD3.X R5, R168, UR12, RZ, P0, !PT ;  /* 0x0000000ca8057c10 */ /* 0x000fe200087fe4ff */
[----:B------:R-:W-:Y:S01]  /*5d30*/  @!PT LDS RZ, [RZ] ;  /* 0x00000000fffff984 */ /* 0x000fe20000000800 */
[----:B------:R-:W-:Y:S01]  /*5d40*/  @!PT LDS RZ, [RZ] ;  /* 0x00000000fffff984 */ /* 0x000fe20000000800 */
[----:B------:R-:W-:Y:S01]  /*5d50*/  @!PT LDS RZ, [RZ] ;  /* 0x00000000fffff984 */ /* 0x000fe20000000800 */
[----:B------:R1:W-:Y:S01]  /*5d60*/  LDGSTS.E.BYPASS.LTC128B.128 [R241+0x10000], [R236.64] ;  /* 0x10000000ecf17fae */ /* 0x0003e2000b901d4a */
[----:B------:R-:W-:-:S02]  /*5d70*/  LEA.HI.X R7, R7, c[0x0][0x174], R4, 0x1, P1 ;  /* 0x00005d0007077a11 */ /* 0x000fc400008f0c04 */
[----:B------:R-:W-:Y:S02]  /*5d80*/  LEA R8, P0, R170, c[0x0][0x170], 0x1 ;  /* 0x00005c00aa087a11 */ /* 0x000fe400078008ff */
[----:B------:R-:W-:Y:S01]  /*5d90*/  IADD3 R4, P1, R236, UR9, RZ ;  /* 0x00000009ec047c10 */ /* 0x000fe2000ff3e0ff */
[----:B------:R2:W-:Y:S01]  /*5da0*/  LDGSTS.E.BYPASS.LTC128B.128 [R241+0x12000], [R6.64+0x80] ;  /* 0x1200008006f17fae */ /* 0x0005e2000b901d4a */
[----:B------:R-:W-:Y:S02]  /*5db0*/  LEA.HI.X R9, R170, c[0x0][0x174], R5, 0x1, P0 ;  /* 0x00005d00aa097a11 */ /* 0x000fe400000f0c05 */
[----:B------:R-:W-:Y:S01]  /*5dc0*/  IADD3.X R5, R237, UR4, RZ, P1, !PT ;  /* 0x00000004ed057c10 */ /* 0x000fe20008ffe4ff */
[----:B------:R2:W-:Y:S01]  /*5dd0*/  LDGSTS.E.BYPASS.LTC128B.128 [R241+0x14000], [R6.64+0x100] ;  /* 0x1400010006f17fae */ /* 0x0005e2000b901d4a */
[----:B------:R-:W-:Y:S02]  /*5de0*/  IADD3 R10, P1, R4, UR9, RZ ;  /* 0x00000009040a7c10 */ /* 0x000fe4000ff3e0ff */
[----:B------:R-:W-:Y:S01]  /*5df0*/  IADD3 R24, P0, R8, UR9, RZ ;  /* 0x0000000908187c10 */ /* 0x000fe2000ff1e0ff */
[----:B------:R2:W-:Y:S01]  /*5e00*/  LDGSTS.E.BYPASS.LTC128B.128 [R241+0x16000], [R6.64+0x180] ;  /* 0x1600018006f17fae */ /* 0x0005e2000b901d4a */
[----:B------:R-:W-:-:S02]  /*5e10*/  IADD3.X R11, R5, UR4, RZ, P1, !PT ;  /* 0x00000004050b7c10 */ /* 0x000fc40008ffe4ff */
[----:B------:R-:W-:Y:S01]  /*5e20*/  IADD3 R16, P1, R10, UR9, RZ ;  /* 0x000000090a107c10 */ /* 0x000fe2000ff3e0ff */
[----:B------:R2:W-:Y:S01]  /*5e30*/  LDGSTS.E.BYPASS.LTC128B.128 [R241+0x10800], [R4.64] ;  /* 0x1080000004f17fae */ /* 0x0005e2000b901d4a */
[----:B------:R-:W-:Y:S02]  /*5e40*/  IADD3.X R25, R9, UR4, RZ, P0, !PT ;  /* 0x0000000409197c10 */ /* 0x000fe400087fe4ff */
[----:B------:R-:W-:Y:S01]  /*5e50*/  IADD3 R18, P0, R24, UR9, RZ ;  /* 0x0000000918127c10 */ /* 0x000fe2000ff1e0ff */
[----:B------:R3:W-:Y:S01]  /*5e60*/  LDGSTS.E.BYPASS.LTC128B.128 [R241+0x12800], [R8.64+0x80] ;  /* 0x1280008008f17fae */ /* 0x0007e2000b901d4a */
[----:B------:R-:W-:Y:S02]  /*5e70*/  IADD3.X R17, R11, UR4, RZ, P1, !PT ;  /* 0x000000040b117c10 */ /* 0x000fe40008ffe4ff */
[----:B------:R-:W-:Y:S01]  /*5e80*/  IADD3.X R19, R25, UR4, RZ, P0, !PT ;  /* 0x0000000419137c10 */ /* 0x000fe200087fe4ff */
[----:B------:R3:W-:Y:S01]  /*5e90*/  LDGSTS.E.BYPASS.LTC128B.128 [R241+0x14800], [R8.64+0x100] ;  /* 0x1480010008f17fae */ /* 0x0007e2000b901d4a */
[----:B------:R-:W-:-:S02]  /*5ea0*/  ISETP.GE.AND P3, PT, R0, R200, PT ;  /* 0x000000c80000720c */ /* 0x000fc40003f66270 */
[----:B------:R-:W-:Y:S01]  /*5eb0*/  ISETP.GE.AND P1, PT, R0, R167, PT ;  /* 0x000000a70000720c */ /* 0x000fe20003f26270 */
[----:B------:R3:W-:Y:S01]  /*5ec0*/  LDGSTS.E.BYPASS.LTC128B.128 [R241+0x16800], [R8.64+0x180] ;  /* 0x1680018008f17fae */ /* 0x0007e2000b901d4a */
[----:B------:R-:W-:Y:S02]  /*5ed0*/  ISETP.GE.AND P0, PT, R2, 0x3, PT ;  /* 0x000000030200780c */ /* 0x000fe40003f06270 */
[----:B------:R-:W-:Y:S01]  /*5ee0*/  IADD3 R2, R0, 0x38, RZ ;  /* 0x0000003800027810 */ /* 0x000fe20007ffe0ff */
        /* <DEDUP_REMOVED lines=8> */
[----:B------:R-:W-:Y:S04]  /*5f70*/  LDSM.16.M88.4 R180, [R234] ;  /* 0x00000000eab4783b */ /* 0x000fe80000000200 */
[----:B------:R-:W4:Y:S04]  /*5f80*/  LDSM.16.M88.4 R20, [R233+0x8000] ;  /* 0x00800000e914783b */ /* 0x000f280000000200 */
[----:B------:R-:W5:Y:S04]  /*5f90*/  LDSM.16.M88.4 R12, [R233+0x8800] ;  /* 0x00880000e90c783b */ /* 0x000f680000000200 */
[----:B--2---:R-:W3:Y:S04]  /*5fa0*/  LDSM.16.M88.4 R4, [R233+0x9000] ;  /* 0x00900000e904783b */ /* 0x004ee80000000200 */
[----:B------:R-:W2:Y:S04]  /*5fb0*/  LDSM.16.M88.4 R32, [R233+0x9800] ;  /* 0x00980000e920783b */ /* 0x000ea80000000200 */
[----:B------:R-:W-:Y:S04]  /*5fc0*/  LDSM.16.M88.4 R172, [R232] ;  /* 0x00000000e8ac783b */ /* 0x000fe80000000200 */
[----:B------:R-:W1:Y:S04]  /*5fd0*/  LDSM.16.M88.4 R28, [R231] ;  /* 0x00000000e71c783b */ /* 0x000e680000000200 */
[----:B------:R-:W1:Y:S04]  /*5fe0*/  LDSM.16.M88.4 R192, [R223] ;  /* 0x00000000dfc0783b */ /* 0x000e680000000200 */
[----:B------:R-:W1:Y:S04]  /*5ff0*/  LDSM.16.M88.4 R188, [R222] ;  /* 0x00000000debc783b */ /* 0x000e680000000200 */
[----:B------:R-:W1:Y:S04]  /*6000*/  LDSM.16.M88.4 R176, [R221] ;  /* 0x00000000ddb0783b */ /* 0x000e680000000200 */
[----:B------:R-:W-:Y:S01]  /*6010*/  LDSM.16.M88.4 R168, [R227+0x8000] ;  /* 0x00800000e3a8783b */ /* 0x000fe20000000200 */
[C---:B----4-:R-:W-:Y:S03]  /*6020*/  HMMA.16816.F32.BF16 R24, R180.reuse, R20, RZ ;  /* 0x00000014b418723c */ /* 0x050fe600000418ff */
[----:B------:R-:W-:Y:S04]  /*6030*/  LDSM.16.M88.4 R196, [R227+0x9000] ;  /* 0x00900000e3c4783b */ /* 0x000fe80000000200 */
[----:B------:R-:W0:Y:S01]  /*6040*/  LDGDEPBAR ;  /* 0x00000000000079af */ /* 0x000e220000000000 */
[C---:B------:R-:W-:Y:S08]  /*6050*/  HMMA.16816.F32.BF16 R20, R180.reuse, R22, RZ ;  /* 0x00000016b414723c */ /* 0x040ff000000418ff */
[C---:B-----5:R-:W-:Y:S08]  /*6060*/  HMMA.16816.F32.BF16 R16, R180.reuse, R12, RZ ;  /* 0x0000000cb410723c */ /* 0x060ff000000418ff */
[C---:B------:R-:W-:Y:S08]  /*6070*/  HMMA.16816.F32.BF16 R12, R180.reuse, R14, RZ ;  /* 0x0000000eb40c723c */ /* 0x040ff000000418ff */
[C---:B---3--:R-:W-:Y:S08]  /*6080*/  HMMA.16816.F32.BF16 R8, R180.reuse, R4, RZ ;  /* 0x00000004b408723c */ /* 0x048ff000000418ff */
[C---:B------:R-:W-:Y:S08]  /*6090*/  HMMA.16816.F32.BF16 R4, R180.reuse, R6, RZ ;  /* 0x00000006b404723c */ /* 0x040ff000000418ff */
[C---:B--2---:R-:W-:Y:S08]  /*60a0*/  HMMA.16816.F32.BF16 R184, R180.reuse, R32, RZ ;  /* 0x00000020b4b8723c */ /* 0x044ff000000418ff */
[----:B------:R-:W-:Y:S01]  /*60b0*/  HMMA.16816.F32.BF16 R180, R180, R34, RZ ;  /* 0x00000022b4b4723c */ /* 0x000fe200000418ff */
[----:B------:R-:W-:Y:S07]  /*60c0*/  LDSM.16.M88.4 R32, [R230] ;  /* 0x00000000e620783b */ /* 0x000fee0000000200 */
[C---:B-1----:R-:W-:Y:S08]  /*60d0*/  HMMA.16816.F32.BF16 R24, R172.reuse, R28, R24 ;  /* 0x0000001cac18723c */ /* 0x042ff00000041818 */
[C---:B------:R-:W-:Y:S01]  /*60e0*/  HMMA.16816.F32.BF16 R20, R172.reuse, R30, R20 ;  /* 0x0000001eac14723c */ /* 0x040fe20000041814 */
[----:B------:R-:W1:Y:S07]  /*60f0*/  LDSM.16.M88.4 R28, [R227+0x8800] ;  /* 0x00880000e31c783b */ /* 0x000e6e0000000200 */
[C---:B------:R-:W-:Y:S08]  /*6100*/  HMMA.16816.F32.BF16 R16, R172.reuse, R192, R16 ;  /* 0x000000c0ac10723c */ /* 0x040ff00000041810 */
[C---:B------:R-:W-:Y:S01]  /*6110*/  HMMA.16816.F32.BF16 R12, R172.reuse, R194, R12 ;  /* 0x000000c2ac0c723c */ /* 0x040fe2000004180c */
[----:B------:R-:W2:Y:S07]  /*6120*/  LDSM.16.M88.4 R192, [R227+0x9800] ;  /* 0x00980000e3c0783b */ /* 0x000eae0000000200 */
[C---:B------:R-:W-:Y:S08]  /*6130*/  HMMA.16816.F32.BF16 R8, R172.reuse, R188, R8 ;  /* 0x000000bcac08723c */ /* 0x040ff00000041808 */
[C---:B------:R-:W-:Y:S01]  /*6140*/  HMMA.16816.F32.BF16 R4, R172.reuse, R190, R4 ;  /* 0x000000beac04723c */ /* 0x040fe20000041804 */
[----:B------:R-:W-:Y:S07]  /*6150*/  LDSM.16.M88.4 R188, [R220] ;  /* 0x00000000dcbc783b */ /* 0x000fee0000000200 */
[C---:B------:R-:W-:Y:S08]  /*6160*/  HMMA.16816.F32.BF16 R184, R172.reuse, R176, R184 ;  /* 0x000000b0acb8723c */ /* 0x040ff000000418b8 */
[----:B------:R-:W-:Y:S01]  /*6170*/  HMMA.16816.F32.BF16 R180, R172, R178, R180 ;  /* 0x000000b2acb4723c */ /* 0x000fe200000418b4 */
[----:B------:R-:W-:Y:S04]  /*6180*/  LDSM.16.M88.4 R176, [R220+0x800] ;  /* 0x00080000dcb0783b */ /* 0x000fe80000000200 */
[----:B------:R-:W-:Y:S03]  /*6190*/  LDSM.16.M88.4 R172, [R220+0x1000] ;  /* 0x00100000dcac783b */ /* 0x000fe60000000200 */
[C---:B-1----:R-:W-:Y:S08]  /*61a0*/  HMMA.16816.F32.BF16 R16, R32.reuse, R28, R16 ;  /* 0x0000001c2010723c */ /* 0x042ff00000041810 */
[C---:B------:R-:W-:Y:S01]  /*61b0*/  HMMA.16816.F32.BF16 R12, R32.reuse, R30, R12 ;  /* 0x0000001e200c723c */ /* 0x040fe2000004180c */
[----:B------:R-:W1:Y:S07]  /*61c0*/  LDSM.16.M88.4 R28, [R229] ;  /* 0x00000000e51c783b */ /* 0x000e6e0000000200 */
[C---:B------:R-:W-:Y:S08]  /*61d0*/  HMMA.16816.F32.BF16 R24, R32.reuse, R168, R24 ;  /* 0x000000a82018723c */ /* 0x040ff00000041818 */
[C---:B------:R-:W-:Y:S01]  /*61e0*/  HMMA.16816.F32.BF16 R20, R32.reuse, R170, R20 ;  /* 0x000000aa2014723c */ /* 0x040fe20000041814 */
[----:B------:R-:W3:Y:S07]  /*61f0*/  LDSM.16.M88.4 R168, [R220+0x1800] ;  /* 0x00180000dca8783b */ /* 0x000eee0000000200 */
[C---:B------:R-:W-:Y:S08]  /*6200*/  HMMA.16816.F32.BF16 R8, R32.reuse, R196, R8 ;  /* 0x000000c42008723c */ /* 0x040ff00000041808 */
[C---:B------:R-:W-:Y:S01]  /*6210*/  HMMA.16816.F32.BF16 R4, R32.reuse, R198, R4 ;  /* 0x000000c62004723c */ /* 0x040fe20000041804 */
[----:B------:R-:W-:Y:S07]  /*6220*/  LDSM.16.M88.4 R196, [R227+0xb000] ;  /* 0x00b00000e3c4783b */ /* 0x000fee0000000200 */
[C---:B--2---:R-:W-:Y:S08]  /*6230*/  HMMA.16816.F32.BF16 R184, R32.reuse, R192, R184 ;  /* 0x000000c020b8723c */ /* 0x044ff000000418b8 */
[----:B------:R-:W-:Y:S01]  /*6240*/  HMMA.16816.F32.BF16 R180, R32, R194, R180 ;  /* 0x000000c220b4723c */ /* 0x000fe200000418b4 */
[----:B------:R-:W-:Y:S04]  /*6250*/  LDSM.16.M88.4 R32, [R234+0x2000] ;  /* 0x00200000ea20783b */ /* 0x000fe80000000200 */
[----:B------:R-:W2:Y:S03]  /*6260*/  LDSM.16.M88.4 R192, [R233+0xa000] ;  /* 0x00a00000e9c0783b */ /* 0x000ea60000000200 */
        /* <DEDUP_REMOVED lines=8> */
[----:B------:R-:W5:Y:S07]  /*62f0*/  LDSM.16.M88.4 R172, [R233+0xb800] ;  /* 0x00b80000e9ac783b */ /* 0x000f6e0000000200 */
[C---:B---3--:R-:W-:Y:S08]  /*6300*/  HMMA.16816.F32.BF16 R184, R28.reuse, R168, R184 ;  /* 0x000000a81cb8723c */ /* 0x048ff000000418b8 */
[----:B------:R-:W-:Y:S01]  /*6310*/  HMMA.16816.F32.BF16 R180, R28, R170, R180 ;  /* 0x000000aa1cb4723c */ /* 0x000fe200000418b4 */
[----:B------:R-:W-:Y:S04]  /*6320*/  LDSM.16.M88.4 R28, [R232+0x2000] ;  /* 0x00200000e81c783b */ /* 0x000fe80000000200 */
[----:B------:R-:W3:Y:S03]  /*6330*/  LDSM.16.M88.4 R168, [R219] ;  /* 0x00000000dba8783b */ /* 0x000ee60000000200 */
[C---:B--2---:R-:W-:Y:S08]  /*6340*/  HMMA.16816.F32.BF16 R24, R32.reuse, R192, R24 ;  /* 0x000000c02018723c */ /* 0x044ff00000041818 */
[C---:B------:R-:W-:Y:S01]  /*6350*/  HMMA.16816.F32.BF16 R20, R32.reuse, R194, R20 ;  /* 0x000000c22014723c */ /* 0x040fe20000041814 */
[----:B------:R-:W2:Y:S07]  /*6360*/  LDSM.16.M88.4 R192, [R218] ;  /* 0x00000000dac0783b */ /* 0x000eae0000000200 */
[C---:B-1----:R-:W-:Y:S08]  /*6370*/  HMMA.16816.F32.BF16 R16, R32.reuse, R188, R16 ;  /* 0x000000bc2010723c */ /* 0x042ff00000041810 */
[C---:B------:R-:W-:Y:S01]  /*6380*/  HMMA.16816.F32.BF16 R12, R32.reuse, R190, R12 ;  /* 0x000000be200c723c */ /* 0x040fe2000004180c */
[----:B------:R-:W1:Y:S07]  /*6390*/  LDSM.16.M88.4 R188, [R217] ;  /* 0x00000000d9bc783b */ /* 0x000e6e0000000200 */
[C---:B----4-:R-:W-:Y:S08]  /*63a0*/  HMMA.16816.F32.BF16 R8, R32.reuse, R176, R8 ;  /* 0x000000b02008723c */ /* 0x050ff00000041808 */
[C---:B------:R-:W-:Y:S01]  /*63b0*/  HMMA.16816.F32.BF16 R4, R32.reuse, R178, R4 ;  /* 0x000000b22004723c */ /* 0x040fe20000041804 */
[----:B------:R-:W4:Y:S07]  /*63c0*/  LDSM.16.M88.4 R176, [R216] ;  /* 0x00000000d8b0783b */ /* 0x000f2e0000000200 */
[C---:B-----5:R-:W-:Y:S08]  /*63d0*/  HMMA.16816.F32.BF16 R184, R32.reuse, R172, R184 ;  /* 0x000000ac20b8723c */ /* 0x060ff000000418b8 */
[----:B------:R-:W-:Y:S01]  /*63e0*/  HMMA.16816.F32.BF16 R180, R32, R174, R180 ;  /* 0x000000ae20b4723c */ /* 0x000fe200000418b4 */
[----:B------:R-:W-:Y:S04]  /*63f0*/  LDSM.16.M88.4 R32, [R230+0x2000] ;  /* 0x00200000e620783b */ /* 0x000fe80000000200 */
[----:B------:R-:W5:Y:S03]  /*6400*/  LDSM.16.M88.4 R172, [R227+0xa000] ;  /* 0x00a00000e3ac783b */ /* 0x000f660000000200 */
[C---:B---3--:R-:W-:Y:S08]  /*6410*/  HMMA.16816.F32.BF16 R24, R28.reuse, R168, R24 ;  /* 0x000000a81c18723c */ /* 0x048ff00000041818 */
[C---:B------:R-:W-:Y:S01]  /*6420*/  HMMA.16816.F32.BF16 R20, R28.reuse, R170, R20 ;  /* 0x000000aa1c14723c */ /* 0x040fe20000041814 */
[----:B------:R-:W3:Y:S07]  /*6430*/  LDSM.16.M88.4 R168, [R227+0xa800] ;  /* 0x00a80000e3a8783b */ /* 0x000eee0000000200 */
[C---:B--2---:R-:W-:Y:S08]  /*6440*/  HMMA.16816.F32.BF16 R16, R28.reuse, R192, R16 ;  /* 0x000000c01c10723c */ /* 0x044ff00000041810 */
[C---:B------:R-:W-:Y:S01]  /*6450*/  HMMA.16816.F32.BF16 R12, R28.reuse, R194, R12 ;  /* 0x000000c21c0c723c */ /* 0x040fe2000004180c */
[----:B------:R-:W2:Y:S07]  /*6460*/  LDSM.16.M88.4 R192, [R227+0xb800] ;  /* 0x00b80000e3c0783b */ /* 0x000eae0000000200 */
[C---:B-1----:R-:W-:Y:S08]  /*6470*/  HMMA.16816.F32.BF16 R8, R28.reuse, R188, R8 ;  /* 0x000000bc1c08723c */ /* 0x042ff00000041808 */
[C---:B------:R-:W-:Y:S01]  /*6480*/  HMMA.16816.F32.BF16 R4, R28.reuse, R190, R4 ;  /* 0x000000be1c04723c */ /* 0x040fe20000041804 */
[----:B------:R-:W-:Y:S07]  /*6490*/  LDSM.16.M88.4 R188, [R220+0x2000] ;  /* 0x00200000dcbc783b */ /* 0x000fee0000000200 */
[C---:B----4-:R-:W-:Y:S08]  /*64a0*/  HMMA.16816.F32.BF16 R184, R28.reuse, R176, R184 ;  /* 0x000000b01cb8723c */ /* 0x050ff000000418b8 */
[----:B------:R-:W-:Y:S01]  /*64b0*/  HMMA.16816.F32.BF16 R180, R28, R178, R180 ;  /* 0x000000b21cb4723c */ /* 0x000fe200000418b4 */
[----:B------:R-:W1:Y:S04]  /*64c0*/  LDSM.16.M88.4 R28, [R229+0x2000] ;  /* 0x00200000e51c783b */ /* 0x000e680000000200 */
[----:B------:R-:W-:Y:S03]  /*64d0*/  LDSM.16.M88.4 R176, [R220+0x3800] ;  /* 0x00380000dcb0783b */ /* 0x000fe60000000200 */
[C---:B-----5:R-:W-:Y:S08]  /*64e0*/  HMMA.16816.F32.BF16 R24, R32.reuse, R172, R24 ;  /* 0x000000ac2018723c */ /* 0x060ff00000041818 */
[C---:B------:R-:W-:Y:S01]  /*64f0*/  HMMA.16816.F32.BF16 R20, R32.reuse, R174, R20 ;  /* 0x000000ae2014723c */ /* 0x040fe20000041814 */
[----:B------:R-:W4:Y:S07]  /*6500*/  LDSM.16.M88.4 R172, [R220+0x2800] ;  /* 0x00280000dcac783b */ /* 0x000f2e0000000200 */
[C---:B---3--:R-:W-:Y:S08]  /*6510*/  HMMA.16816.F32.BF16 R16, R32.reuse, R168, R16 ;  /* 0x000000a82010723c */ /* 0x048ff00000041810 */
[C---:B------:R-:W-:Y:S01]  /*6520*/  HMMA.16816.F32.BF16 R12, R32.reuse, R170, R12 ;  /* 0x000000aa200c723c */ /* 0x040fe2000004180c */
[----:B------:R-:W3:Y:S07]  /*6530*/  LDSM.16.M88.4 R168, [R220+0x3000] ;  /* 0x00300000dca8783b */ /* 0x000eee0000000200 */
[C---:B------:R-:W-:Y:S08]  /*6540*/  HMMA.16816.F32.BF16 R8, R32.reuse, R196, R8 ;  /* 0x000000c42008723c */ /* 0x040ff00000041808 */
[C---:B------:R-:W-:Y:S01]  /*6550*/  HMMA.16816.F32.BF16 R4, R32.reuse, R198, R4 ;  /* 0x000000c62004723c */ /* 0x040fe20000041804 */
[----:B------:R-:W-:Y:S07]  /*6560*/  LDSM.16.M88.4 R196, [R214] ;  /* 0x00000000d6c4783b */ /* 0x000fee0000000200 */
[C---:B--2---:R-:W-:Y:S08]  /*6570*/  HMMA.16816.F32.BF16 R184, R32.reuse, R192, R184 ;  /* 0x000000c020b8723c */ /* 0x044ff000000418b8 */
[----:B------:R-:W-:Y:S01]  /*6580*/  HMMA.16816.F32.BF16 R180, R32, R194, R180 ;  /* 0x000000c220b4723c */ /* 0x000fe200000418b4 */
[----:B------:R-:W-:Y:S04]  /*6590*/  LDSM.16.M88.4 R32, [R234+0x4000] ;  /* 0x00400000ea20783b */ /* 0x000fe80000000200 */
[----:B------:R-:W2:Y:S03]  /*65a0*/  LDSM.16.M88.4 R192, [R233+0xc000] ;  /* 0x00c00000e9c0783b */ /* 0x000ea60000000200 */
[C---:B-1----:R-:W-:Y:S08]  /*65b0*/  HMMA.16816.F32.BF16 R24, R28.reuse, R188, R24 ;  /* 0x000000bc1c18723c */ /* 0x042ff00000041818 */
[C---:B------:R-:W-:Y:S01]  /*65c0*/  HMMA.16816.F32.BF16 R20, R28.reuse, R190, R20 ;  /* 0x000000be1c14723c */ /* 0x040fe20000041814 */
[----:B------:R-:W1:Y:S07]  /*65d0*/  LDSM.16.M88.4 R188, [R233+0xc800] ;  /* 0x00c80000e9bc783b */ /* 0x000e6e0000000200 */
[C---:B----4-:R-:W-:Y:S08]  /*65e0*/  HMMA.16816.F32.BF16 R16, R28.reuse, R172, R16 ;  /* 0x000000ac1c10723c */ /* 0x050ff00000041810 */
[C---:B------:R-:W-:Y:S01]  /*65f0*/  HMMA.16816.F32.BF16 R12, R28.reuse, R174, R12 ;  /* 0x000000ae1c0c723c */ /* 0x040fe2000004180c */
[----:B------:R-:W4:Y:S07]  /*6600*/  LDSM.16.M88.4 R172, [R233+0xd000] ;  /* 0x00d00000e9ac783b */ /* 0x000f2e0000000200 */
[C---:B---3--:R-:W-:Y:S08]  /*6610*/  HMMA.16816.F32.BF16 R8, R28.reuse, R168, R8 ;  /* 0x000000a81c08723c */ /* 0x048ff00000041808 */
[C---:B------:R-:W-:Y:S01]  /*6620*/  HMMA.16816.F32.BF16 R4, R28.reuse, R170, R4 ;  /* 0x000000aa1c04723c */ /* 0x040fe20000041804 */
[----:B------:R-:W3:Y:S07]  /*6630*/  LDSM.16.M88.4 R168, [R233+0xd800] ;  /* 0x00d80000e9a8783b */ /* 0x000eee0000000200 */
[C---:B------:R-:W-:Y:S08]  /*6640*/  HMMA.16816.F32.BF16 R184, R28.reuse, R176, R184 ;  /* 0x000000b01cb8723c */ /* 0x040ff000000418b8 */
[----:B------:R-:W-:Y:S01]  /*6650*/  HMMA.16816.F32.BF16 R180, R28, R178, R180 ;  /* 0x000000b21cb4723c */ /* 0x000fe200000418b4 */
[----:B------:R-:W-:Y:S04]  /*6660*/  LDSM.16.M88.4 R176, [R232+0x4000] ;  /* 0x00400000e8b0783b */ /* 0x000fe80000000200 */
[----:B------:R-:W5:Y:S03]  /*6670*/  LDSM.16.M88.4 R28, [R215] ;  /* 0x00000000d71c783b */ /* 0x000f660000000200 */
        /* <DEDUP_REMOVED lines=8> */
[----:B------:R-:W-:Y:S07]  /*6700*/  LDSM.16.M88.4 R172, [R227+0xc000] ;  /* 0x00c00000e3ac783b */ /* 0x000fee0000000200 */
[C---:B---3--:R-:W-:Y:S08]  /*6710*/  HMMA.16816.F32.BF16 R184, R32.reuse, R168, R184 ;  /* 0x000000a820b8723c */ /* 0x048ff000000418b8 */
[----:B------:R-:W-:Y:S01]  /*6720*/  HMMA.16816.F32.BF16 R180, R32, R170, R180 ;  /* 0x000000aa20b4723c */ /* 0x000fe200000418b4 */
[----:B------:R-:W3:Y:S04]  /*6730*/  LDSM.16.M88.4 R32, [R230+0x4000] ;  /* 0x00400000e620783b */ /* 0x000ee80000000200 */
[----:B------:R-:W-:Y:S03]  /*6740*/  LDSM.16.M88.4 R168, [R227+0xd000] ;  /* 0x00d00000e3a8783b */ /* 0x000fe60000000200 */
[C---:B-----5:R-:W-:Y:S08]  /*6750*/  HMMA.16816.F32.BF16 R24, R176.reuse, R28, R24 ;  /* 0x0000001cb018723c */ /* 0x060ff00000041818 */
[C---:B------:R-:W-:Y:S01]  /*6760*/  HMMA.16816.F32.BF16 R20, R176.reuse, R30, R20 ;  /* 0x0000001eb014723c */ /* 0x040fe20000041814 */
[----:B------:R-:W4:Y:S07]  /*6770*/  LDSM.16.M88.4 R28, [R227+0xc800] ;  /* 0x00c80000e31c783b */ /* 0x000f2e0000000200 */
[C---:B------:R-:W-:Y:S08]  /*6780*/  HMMA.16816.F32.BF16 R16, R176.reuse, R196, R16 ;  /* 0x000000c4b010723c */ /* 0x040ff00000041810 */
[C---:B------:R-:W-:Y:S01]  /*6790*/  HMMA.16816.F32.BF16 R12, R176.reuse, R198, R12 ;  /* 0x000000c6b00c723c */ /* 0x040fe2000004180c */
[----:B------:R-:W-:Y:S07]  /*67a0*/  LDSM.16.M88.4 R196, [R233+0xe000] ;  /* 0x00e00000e9c4783b */ /* 0x000fee0000000200 */
[C---:B--2---:R-:W-:Y:S08]  /*67b0*/  HMMA.16816.F32.BF16 R8, R176.reuse, R192, R8 ;  /* 0x000000c0b008723c */ /* 0x044ff00000041808 */
[C---:B------:R-:W-:Y:S01]  /*67c0*/  HMMA.16816.F32.BF16 R4, R176.reuse, R194, R4 ;  /* 0x000000c2b004723c */ /* 0x040fe20000041804 */
[----:B------:R-:W2:Y:S07]  /*67d0*/  LDSM.16.M88.4 R192, [R227+0xd800] ;  /* 0x00d80000e3c0783b */ /* 0x000eae0000000200 */
[C---:B-1----:R-:W-:Y:S08]  /*67e0*/  HMMA.16816.F32.BF16 R184, R176.reuse, R188, R184 ;  /* 0x000000bcb0b8723c */ /* 0x042ff000000418b8 */
        /* <DEDUP_REMOVED lines=8> */
[----:B------:R-:W1:Y:S07]  /*6870*/  LDSM.16.M88.4 R28, [R229+0x4000] ;  /* 0x00400000e51c783b */ /* 0x000e6e0000000200 */
[C---:B------:R-:W-:Y:S08]  /*6880*/  HMMA.16816.F32.BF16 R8, R32.reuse, R168, R8 ;  /* 0x000000a82008723c */ /* 0x040ff00000041808 */
[C---:B------:R-:W-:Y:S01]  /*6890*/  HMMA.16816.F32.BF16 R4, R32.reuse, R170, R4 ;  /* 0x000000aa2004723c */ /* 0x040fe20000041804 */
[----:B------:R-:W3:Y:S07]  /*68a0*/  LDSM.16.M88.4 R168, [R220+0x5800] ;  /* 0x00580000dca8783b */ /* 0x000eee0000000200 */
[C---:B--2---:R-:W-:Y:S08]  /*68b0*/  HMMA.16816.F32.BF16 R184, R32.reuse, R192, R184 ;  /* 0x000000c020b8723c */ /* 0x044ff000000418b8 */
        /* <DEDUP_REMOVED lines=11> */
[----:B------:R-:W-:Y:S07]  /*6970*/  LDSM.16.M88.4 R188, [R210] ;  /* 0x00000000d2bc783b */ /* 0x000fee0000000200 */
[C---:B---3--:R-:W-:Y:S08]  /*6980*/  HMMA.16816.F32.BF16 R184, R28.reuse, R168, R184 ;  /* 0x000000a81cb8723c */ /* 0x048ff000000418b8 */
[----:B------:R-:W-:Y:S01]  /*6990*/  HMMA.16816.F32.BF16 R180, R28, R170, R180 ;  /* 0x000000aa1cb4723c */ /* 0x000fe200000418b4 */
[----:B------:R-:W-:Y:S04]  /*69a0*/  LDSM.16.M88.4 R168, [R232+0x6000] ;  /* 0x00600000e8a8783b */ /* 0x000fe80000000200 */
[----:B------:R-:W3:Y:S03]  /*69b0*/  LDSM.16.M88.4 R28, [R211] ;  /* 0x00000000d31c783b */ /* 0x000ee60000000200 */
[C---:B--2---:R-:W-:Y:S08]  /*69c0*/  HMMA.16816.F32.BF16 R24, R32.reuse, R196, R24 ;  /* 0x000000c42018723c */ /* 0x044ff00000041818 */
[C---:B------:R-:W-:Y:S01]  /*69d0*/  HMMA.16816.F32.BF16 R20, R32.reuse, R198, R20 ;  /* 0x000000c62014723c */ /* 0x040fe20000041814 */
[----:B------:R-:W-:Y:S07]  /*69e0*/  LDSM.16.M88.4 R196, [R227+0xf000] ;  /* 0x00f00000e3c4783b */ /* 0x000fee0000000200 */
[C---:B-1----:R-:W-:Y:S08]  /*69f0*/  HMMA.16816.F32.BF16 R8, R32.reuse, R176, R8 ;  /* 0x000000b02008723c */ /* 0x042ff00000041808 */
[C---:B------:R-:W-:Y:S01]  /*6a00*/  HMMA.16816.F32.BF16 R4, R32.reuse, R178, R4 ;  /* 0x000000b22004723c */ /* 0x040fe20000041804 */
[----:B------:R-:W1:Y:S07]  /*6a10*/  LDSM.16.M88.4 R176, [R209] ;  /* 0x00000000d1b0783b */ /* 0x000e6e0000000200 */
[C---:B----4-:R-:W-:Y:S08]  /*6a20*/  HMMA.16816.F32.BF16 R184, R32.reuse, R172, R184 ;  /* 0x000000ac20b8723c */ /* 0x050ff000000418b8 */
[C---:B------:R-:W-:Y:S01]  /*6a30*/  HMMA.16816.F32.BF16 R180, R32.reuse, R174, R180 ;  /* 0x000000ae20b4723c */ /* 0x040fe200000418b4 */
[----:B------:R-:W2:Y:S07]  /*6a40*/  LDSM.16.M88.4 R172, [R208] ;  /* 0x00000000d0ac783b */ /* 0x000eae0000000200 */
[C---:B------:R-:W-:Y:S08]  /*6a50*/  HMMA.16816.F32.BF16 R16, R32.reuse, R192, R16 ;  /* 0x000000c02010723c */ /* 0x040ff00000041810 */
[----:B------:R-:W-:Y:S01]  /*6a60*/  HMMA.16816.F32.BF16 R12, R32, R194, R12 ;  /* 0x000000c2200c723c */ /* 0x000fe2000004180c */
[----:B------:R-:W-:Y:S04]  /*6a70*/  LDSM.16.M88.4 R192, [R230+0x6000] ;  /* 0x00600000e6c0783b */ /* 0x000fe80000000200 */
[----:B------:R-:W4:Y:S03]  /*6a80*/  LDSM.16.M88.4 R32, [R227+0xe000] ;  /* 0x00e00000e320783b */ /* 0x000f260000000200 */
[C---:B---3--:R-:W-:Y:S08]  /*6a90*/  HMMA.16816.F32.BF16 R24, R168.reuse, R28, R24 ;  /* 0x0000001ca818723c */ /* 0x048ff00000041818 */
[C---:B------:R-:W-:Y:S01]  /*6aa0*/  HMMA.16816.F32.BF16 R20, R168.reuse, R30, R20 ;  /* 0x0000001ea814723c */ /* 0x040fe20000041814 */
[----:B------:R-:W3:Y:S07]  /*6ab0*/  LDSM.16.M88.4 R28, [R227+0xe800] ;  /* 0x00e80000e31c783b */ /* 0x000eee0000000200 */
[C---:B------:R-:W-:Y:S08]  /*6ac0*/  HMMA.16816.F32.BF16 R16, R168.reuse, R188, R16 ;  /* 0x000000bca810723c */ /* 0x040ff00000041810 */
[C---:B------:R-:W-:Y:S01]  /*6ad0*/  HMMA.16816.F32.BF16 R12, R168.reuse, R190, R12 ;  /* 0x000000bea80c723c */ /* 0x040fe2000004180c */
[----:B------:R-:W5:Y:S07]  /*6ae0*/  LDSM.16.M88.4 R188, [R227+0xf800] ;  /* 0x00f80000e3bc783b */ /* 0x000f6e0000000200 */
[C---:B-1----:R-:W-:Y:S08]  /*6af0*/  HMMA.16816.F32.BF16 R8, R168.reuse, R176, R8 ;  /* 0x000000b0a808723c */ /* 0x042ff00000041808 */
[C---:B------:R-:W-:Y:S01]  /*6b00*/  HMMA.16816.F32.BF16 R4, R168.reuse, R178, R4 ;  /* 0x000000b2a804723c */ /* 0x040fe20000041804 */
[----:B------:R-:W-:Y:S07]  /*6b10*/  LDSM.16.M88.4 R176, [R229+0x6000] ;  /* 0x00600000e5b0783b */ /* 0x000fee0000000200 */
[C---:B--2---:R-:W-:Y:S08]  /*6b20*/  HMMA.16816.F32.BF16 R184, R168.reuse, R172, R184 ;  /* 0x000000aca8b8723c */ /* 0x044ff000000418b8 */
[----:B------:R-:W-:Y:S01]  /*6b30*/  HMMA.16816.F32.BF16 R180, R168, R174, R180 ;  /* 0x000000aea8b4723c */ /* 0x000fe200000418b4 */
[----:B------:R-:W1:Y:S04]  /*6b40*/  LDSM.16.M88.4 R172, [R220+0x6000] ;  /* 0x00600000dcac783b */ /* 0x000e680000000200 */
[----:B------:R-:W2:Y:S03]  /*6b50*/  LDSM.16.M88.4 R168, [R220+0x6800] ;  /* 0x00680000dca8783b */ /* 0x000ea60000000200 */
[C---:B----4-:R-:W-:Y:S08]  /*6b60*/  HMMA.16816.F32.BF16 R24, R192.reuse, R32, R24 ;  /* 0x00000020c018723c */ /* 0x050ff00000041818 */
[C---:B------:R-:W-:Y:S01]  /*6b70*/  HMMA.16816.F32.BF16 R20, R192.reuse, R34, R20 ;  /* 0x00000022c014723c */ /* 0x040fe20000041814 */
[----:B------:R-:W4:Y:S07]  /*6b80*/  LDSM.16.M88.4 R32, [R220+0x7000] ;  /* 0x00700000dc20783b */ /* 0x000f2e0000000200 */
[C---:B---3--:R-:W-:Y:S08]  /*6b90*/  HMMA.16816.F32.BF16 R16, R192.reuse, R28, R16 ;  /* 0x0000001cc010723c */ /* 0x048ff00000041810 */
[----:B------:R-:W-:Y:S01]  /*6ba0*/  HMMA.16816.F32.BF16 R12, R192, R30, R12 ;  /* 0x0000001ec00c723c */ /* 0x000fe2000004180c */
[----:B------:R-:W3:Y:S01]  /*6bb0*/  LDSM.16.M88.4 R28, [R220+0x7800] ;  /* 0x00780000dc1c783b */ /* 0x000ee20000000200 */
[----:B------:R-:W-:-:S06]  /*6bc0*/  DEPBAR.LE SB0, 0x0 ;  /* 0x000080000000791a */ /* 0x000fcc0000000000 */
[C---:B------:R-:W-:Y:S08]  /*6bd0*/  HMMA.16816.F32.BF16 R8, R192.reuse, R196, R8 ;  /* 0x000000c4c008723c */ /* 0x040ff00000041808 */
[C---:B-----5:R-:W-:Y:S07]  /*6be0*/  HMMA.16816.F32.BF16 R184, R192.reuse, R188, R184 ;  /* 0x000000bcc0b8723c */ /* 0x060fee00000418b8 */
[C---:B------:R-:W-:Y:S01]  /*6bf0*/  IADD3 R189, R0.reuse, 0x10, RZ ;  /* 0x0000001000bd7810 */ /* 0x040fe20007ffe0ff */
[----:B------:R-:W-:Y:S01]  /*6c00*/  HMMA.16816.F32.BF16 R4, R192, R198, R4 ;  /* 0x000000c6c004723c */ /* 0x000fe20000041804 */
[----:B------:R-:W-:-:S07]  /*6c10*/  IADD3 R188, R0, 0x11, RZ ;  /* 0x0000001100bc7810 */ /* 0x000fce0007ffe0ff */
[C---:B-1----:R-:W-:Y:S07]  /*6c20*/  HMMA.16816.F32.BF16 R24, R176.reuse, R172, R24 ;  /* 0x000000acb018723c */ /* 0x042fee0000041818 */
[C---:B------:R-:W-:Y:S01]  /*6c30*/  IADD3 R172, R0.reuse, 0x28, RZ ;  /* 0x0000002800ac7810 */ /* 0x040fe20007ffe0ff */
[C---:B--2---:R-:W-:Y:S07]  /*6c40*/  HMMA.16816.F32.BF16 R16, R176.reuse, R168, R16 ;  /* 0x000000a8b010723c */ /* 0x044fee0000041810 */
[C---:B------:R-:W-:Y:S01]  /*6c50*/  IADD3 R168, R0.reuse, 0x30, RZ ;  /* 0x0000003000a87810 */ /* 0x040fe20007ffe0ff */
[C---:B----4-:R-:W-:Y:S07]  /*6c60*/  HMMA.16816.F32.BF16 R8, R176.reuse, R32, R8 ;  /* 0x00000020b008723c */ /* 0x050fee0000041808 */
[----:B------:R-:W-:Y:S01]  /*6c70*/  IADD3 R32, R0, 0x21, RZ ;  /* 0x0000002100207810 */ /* 0x000fe20007ffe0ff */
[----:B------:R-:W-:Y:S01]  /*6c80*/  HMMA.16816.F32.BF16 R20, R176, R174, R20 ;  /* 0x000000aeb014723c */ /* 0x000fe20000041814 */
[----:B------:R-:W-:Y:S01]  /*6c90*/  FSEL R173, R24, -INF , !P3 ;  /* 0xff80000018ad7808 */ /* 0x000fe20005800000 */
[----:B------:R-:W-:Y:S01]  /*6ca0*/  BAR.SYNC.DEFER_BLOCKING 0x0 ;  /* 0x0000000000007b1d */ /* 0x000fe20000010000 */
[----:B------:R-:W-:-:S02]  /*6cb0*/  ISETP.GE.AND P3, PT, R189, R200, PT ;  /* 0x000000c8bd00720c */ /* 0x000fc40003f66270 */
[----:B------:R-:W-:Y:S02]  /*6cc0*/  FSEL R26, R26, -INF , !P1 ;  /* 0xff8000001a1a7808 */ /* 0x000fe40004800000 */
[C---:B------:R-:W-:Y:S01]  /*6cd0*/  IADD3 R174, R0.reuse, 0x20, RZ ;  /* 0x0000002000ae7810 */ /* 0x040fe20007ffe0ff */
[----:B---3--:R-:W-:Y:S07]  /*6ce0*/  HMMA.16816.F32.BF16 R184, R176, R28, R184 ;  /* 0x0000001cb0b8723c */ /* 0x008fee00000418b8 */
[C---:B------:R-:W-:Y:S01]  /*6cf0*/  IADD3 R29, R0.reuse, 0x18, RZ ;  /* 0x00000018001d7810 */ /* 0x040fe20007ffe0ff */
[----:B------:R-:W-:Y:S01]  /*6d00*/  HMMA.16816.F32.BF16 R180, R192, R190, R180 ;  /* 0x000000bec0b4723c */ /* 0x000fe200000418b4 */
[----:B------:R-:W-:-:S06]  /*6d10*/  IADD3 R28, R0, 0x19, RZ ;  /* 0x00000019001c7810 */ /* 0x000fcc0007ffe0ff */
[C---:B------:R-:W-:Y:S01]  /*6d20*/  IADD3 R192, R0.reuse, 0x1, RZ ;  /* 0x0000000100c07810 */ /* 0x040fe20007ffe0ff */
[C---:B------:R-:W-:Y:S01]  /*6d30*/  HMMA.16816.F32.BF16 R12, R176.reuse, R170, R12 ;  /* 0x000000aab00c723c */ /* 0x040fe2000004180c */
[----:B------:R-:W-:Y:S02]  /*6d40*/  IADD3 R191, R0, 0x8, RZ ;  /* 0x0000000800bf7810 */ /* 0x000fe40007ffe0ff */
[-C--:B------:R-:W-:Y:S02]  /*6d50*/  ISETP.GE.AND P2, PT, R192, R200.reuse, PT ;  /* 0x000000c8c000720c */ /* 0x080fe40003f46270 */
[-C--:B------:R-:W-:Y:S02]  /*6d60*/  ISETP.GE.AND P5, PT, R191, R200.reuse, PT ;  /* 0x000000c8bf00720c */ /* 0x080fe40003fa6270 */
[----:B------:R-:W-:Y:S01]  /*6d70*/  FSEL R171, R25, -INF , !P2 ;  /* 0xff80000019ab7808 */ /* 0x000fe20005000000 */
[----:B------:R-:W-:Y:S01]  /*6d80*/  HMMA.16816.F32.BF16 R4, R176, R34, R4 ;  /* 0x00000022b004723c */ /* 0x000fe20000041804 */
[----:B------:R-:W-:-:S02]  /*6d90*/  ISETP.GE.AND P2, PT, R188, R200, PT ;  /* 0x000000c8bc00720c */ /* 0x000fc40003f46270 */
[----:B------:R-:W-:Y:S02]  /*6da0*/  FSEL R175, R20, -INF , !P5 ;  /* 0xff80000014af7808 */ /* 0x000fe40006800000 */
[----:B------:R-:W-:Y:S02]  /*6db0*/  FSEL R33, R17, -INF , !P2 ;  /* 0xff80000011217808 */ /* 0x000fe40005000000 */
[----:B------:R-:W-:Y:S02]  /*6dc0*/  FSEL R35, R16, -INF , !P3 ;  /* 0xff80000010237808 */ /* 0x000fe40005800000 */
[-C--:B------:R-:W-:Y:S02]  /*6dd0*/  ISETP.GE.AND P3, PT, R174, R200.reuse, PT ;  /* 0x000000c8ae00720c */ /* 0x080fe40003f66270 */
[----:B------:R-:W-:Y:S02]  /*6de0*/  ISETP.GE.AND P2, PT, R32, R200, PT ;  /* 0x000000c82000720c */ /* 0x000fe40003f46270 */
[----:B------:R-:W-:-:S02]  /*6df0*/  FSEL R199, R8, -INF , !P3 ;  /* 0xff80000008c77808 */ /* 0x000fc40005800000 */
[----:B------:R-:W-:Y:S02]  /*6e00*/  IADD3 R34, R0, 0x31, RZ ;  /* 0x0000003100227810 */ /* 0x000fe40007ffe0ff */
[-C--:B------:R-:W-:Y:S02]  /*6e10*/  ISETP.GE.AND P3, PT, R168, R200.reuse, PT ;  /* 0x000000c8a800720c */ /* 0x080fe40003f66270 */
[----:B------:R-:W-:Y:S02]  /*6e20*/  FSEL R197, R9, -INF , !P2 ;  /* 0xff80000009c57808 */ /* 0x000fe40005000000 */
[-C--:B------:R-:W-:Y:S02]  /*6e30*/  ISETP.GE.AND P5, PT, R29, R200.reuse, PT ;  /* 0x000000c81d00720c */ /* 0x080fe40003fa6270 */
[----:B------:R-:W-:Y:S02]  /*6e40*/  ISETP.GE.AND P2, PT, R34, R200, PT ;  /* 0x000000c82200720c */ /* 0x000fe40003f46270 */
[----:B------:R-:W-:-:S02]  /*6e50*/  FSEL R184, R184, -INF , !P3 ;  /* 0xff800000b8b87808 */ /* 0x000fc40005800000 */
[-C--:B------:R-:W-:Y:S02]  /*6e60*/  ISETP.GE.AND P3, PT, R192, R167.reuse, PT ;  /* 0x000000a7c000720c */ /* 0x080fe40003f66270 */
[----:B------:R-:W-:Y:S02]  /*6e70*/  IADD3 R190, R0, 0x9, RZ ;  /* 0x0000000900be7810 */ /* 0x000fe40007ffe0ff */
[----:B------:R-:W-:Y:S02]  /*6e80*/  FSEL R25, R12, -INF , !P5 ;  /* 0xff8000000c197808 */ /* 0x000fe40006800000 */
[----:B------:R-:W-:Y:S02]  /*6e90*/  FSEL R185, R185, -INF , !P2 ;  /* 0xff800000b9b97808 */ /* 0x000fe40005000000 */
[----:B------:R-:W-:Y:S02]  /*6ea0*/  ISETP.GE.AND P5, PT, R172, R200, PT ;  /* 0x000000c8ac00720c */ /* 0x000fe40003fa6270 */
[----:B------:R-:W-:-:S02]  /*6eb0*/  ISETP.GE.AND P2, PT, R191, R167, PT ;  /* 0x000000a7bf00720c */ /* 0x000fc40003f46270 */
[----:B------:R-:W-:Y:S02]  /*6ec0*/  FSEL R12, R27, -INF , !P3 ;  /* 0xff8000001b0c7808 */ /* 0x000fe40005800000 */
[C---:B------:R-:W-:Y:S02]  /*6ed0*/  ISETP.GE.AND P4, PT, R190.reuse, R200, PT ;  /* 0x000000c8be00720c */ /* 0x040fe40003f86270 */
[-C--:B------:R-:W-:Y:S02]  /*6ee0*/  ISETP.GE.AND P1, PT, R190, R167.reuse, PT ;  /* 0x000000a7be00720c */ /* 0x080fe40003f26270 */
[----:B------:R-:W-:Y:S02]  /*6ef0*/  ISETP.GE.AND P3, PT, R189, R167, PT ;  /* 0x000000a7bd00720c */ /* 0x000fe40003f66270 */
[----:B------:R-:W-:Y:S02]  /*6f00*/  FSEL R195, R4, -INF , !P5 ;  /* 0xff80000004c37808 */ /* 0x000fe40006800000 */
[----:B------:R-:W-:-:S02]  /*6f10*/  FSEL R8, R22, -INF , !P2 ;  /* 0xff80000016087808 */ /* 0x000fc40005000000 */
[----:B------:R-:W-:Y:S02]  /*6f20*/  FSEL R169, R21, -INF , !P4 ;  /* 0xff80000015a97808 */ /* 0x000fe40006000000 */
[----:B------:R-:W-:Y:S02]  /*6f30*/  FSEL R4, R23, -INF , !P1 ;  /* 0xff80000017047808 */ /* 0x000fe40004800000 */
[----:B------:R-:W-:Y:S02]  /*6f40*/  FSEL R22, R18, -INF , !P3 ;  /* 0xff80000012167808 */ /* 0x000fe40005800000 */
[C---:B------:R-:W-:Y:S02]  /*6f50*/  ISETP.GE.AND P4, PT, R28.reuse, R200, PT ;  /* 0x000000c81c00720c */ /* 0x040fe40003f86270 */
[-C--:B------:R-:W-:Y:S02]  /*6f60*/  ISETP.GE.AND P1, PT, R29, R167.reuse, PT ;  /* 0x000000a71d00720c */ /* 0x080fe40003f26270 */
[----:B------:R-:W-:-:S02]  /*6f70*/  ISETP.GE.AND P3, PT, R28, R167, PT ;  /* 0x000000a71c00720c */ /* 0x000fc40003f66270 */
[----:B------:R-:W-:Y:S01]  /*6f80*/  HMMA.16816.F32.BF16 R28, R176, R30, R180 ;  /* 0x0000001eb01c723c */ /* 0x000fe200000418b4 */
[----:B------:R-:W-:Y:S02]  /*6f90*/  IADD3 R170, R0, 0x29, RZ ;  /* 0x0000002900aa7810 */ /* 0x000fe40007ffe0ff */
[----:B------:R-:W-:Y:S02]  /*6fa0*/  ISETP.GE.AND P2, PT, R188, R167, PT ;  /* 0x000000a7bc00720c */ /* 0x000fe40003f46270 */
[----:B------:R-:W-:Y:S02]  /*6fb0*/  FSEL R21, R13, -INF , !P4 ;  /* 0xff8000000d157808 */ /* 0x000fe40006000000 */
[----:B------:R-:W-:Y:S02]  /*6fc0*/  ISETP.GE.AND P4, PT, R170, R200, PT ;  /* 0x000000c8aa00720c */ /* 0x000fe40003f86270 */
[----:B------:R-:W-:Y:S02]  /*6fd0*/  IADD3 R0, R0, 0x39, RZ ;  /* 0x0000003900007810 */ /* 0x000fe40007ffe0ff */
[----:B------:R-:W-:-:S02]  /*6fe0*/  FSEL R24, R19, -INF , !P2 ;  /* 0xff80000013187808 */ /* 0x000fc40005000000 */
[----:B------:R-:W-:Y:S02]  /*6ff0*/  FSEL R20, R14, -INF , !P1 ;  /* 0xff8000000e147808 */ /* 0x000fe40004800000 */
[-C--:B------:R-:W-:Y:S02]  /*7000*/  ISETP.GE.AND P2, PT, R174, R167.reuse, PT ;  /* 0x000000a7ae00720c */ /* 0x080fe40003f46270 */
[----:B------:R-:W-:Y:S02]  /*7010*/  ISETP.GE.AND P1, PT, R32, R167, PT ;  /* 0x000000a72000720c */ /* 0x000fe40003f26270 */
[----:B------:R-:W-:Y:S02]  /*7020*/  FSEL R193, R5, -INF , !P4 ;  /* 0xff80000005c17808 */ /* 0x000fe40006000000 */
[-C--:B------:R-:W-:Y:S02]  /*7030*/  ISETP.GE.AND P5, PT, R2, R200.reuse, PT ;  /* 0x000000c80200720c */ /* 0x080fe40003fa6270 */
[----:B------:R-:W-:-:S02]  /*7040*/  ISETP.GE.AND P4, PT, R0, R200, PT ;  /* 0x000000c80000720c */ /* 0x000fc40003f86270 */
[----:B------:R-:W-:Y:S02]  /*7050*/  FSEL R32, R15, -INF , !P3 ;  /* 0xff8000000f207808 */ /* 0x000fe40005800000 */
[----:B------:R-:W-:Y:S02]  /*7060*/  FSEL R200, R10, -INF , !P2 ;  /* 0xff8000000ac87808 */ /* 0x000fe40005000000 */
[----:B------:R-:W-:Y:S02]  /*7070*/  FSEL R198, R11, -INF , !P1 ;  /* 0xff8000000bc67808 */ /* 0x000fe40004800000 */
[-C--:B------:R-:W-:Y:S02]  /*7080*/  ISETP.GE.AND P3, PT, R172, R167.reuse, PT ;  /* 0x000000a7ac00720c */ /* 0x080fe40003f66270 */
        /* <DEDUP_REMOVED lines=11> */
[----:B------:R-:W-:Y:S02]  /*7140*/  FSEL R179, R30, -INF , !P2 ;  /* 0xff8000001eb37808 */ /* 0x000fe40005000000 */
[----:B------:R-:W-:Y:S01]  /*7150*/  FSEL R178, R31, -INF , !P1 ;  /* 0xff8000001fb27808 */ /* 0x000fe20004800000 */
[----:B------:R-:W-:Y:S05]  /*7160*/  @!P0 BRA `(.L_x_2344) ;  /* 0x000005f000008947 */ /* 0x000fea0003800000 */
[----:B------:R-:W-:Y:S05]  /*7170*/  @!P6 BRA `(.L_x_2345) ;  /* 0x000003900000e947 */ /* 0x000fea0003800000 */
[----:B------:R-:W1:Y:S01]  /*7180*/  I2F.RP R6, UR6 ;  /* 0x0000000600067d06 */ /* 0x000e620008209400 */
[----:B------:R-:W-:-:S05]  /*7190*/  IMAD.SHL.U32 R0, R239, 0x40, RZ ;  /* 0x00000040ef007824 */ /* 0x000fca00078e00ff */
[C---:B------:R-:W-:Y:S02]  /*71a0*/  IADD3 R10, R0.reuse, -0x40, RZ ;  /* 0xffffffc0000a7810 */ /* 0x040fe40007ffe0ff */
[----:B------:R-:W-:Y:S02]  /*71b0*/  IABS R7, R0 ;  /* 0x0000000000077213 */ /* 0x000fe40000000000 */
[----:B------:R-:W-:Y:S02]  /*71c0*/  IABS R5, R10 ;  /* 0x0000000a00057213 */ /* 0x000fe40000000000 */
[----:B------:R-:W-:Y:S02]  /*71d0*/  LOP3.LUT R0, R0, c[0x0][0x2d0], RZ, 0x3c, !PT ;  /* 0x0000b40000007a12 */ /* 0x000fe400078e3cff */
[----:B------:R-:W-:Y:S01]  /*71e0*/  LOP3.LUT R10, R10, c[0x0][0x2d0], RZ, 0x3c, !PT ;  /* 0x0000b4000a0a7a12 */ /* 0x000fe200078e3cff */
[----:B-1----:R-:W1:Y:S01]  /*71f0*/  MUFU.RCP R14, R6 ;  /* 0x00000006000e7308 */ /* 0x002e620000001000 */
[----:B------:R-:W-:-:S02]  /*7200*/  ISETP.GE.AND P2, PT, R0, RZ, PT ;  /* 0x000000ff0000720c */ /* 0x000fc40003f46270 */
[----:B------:R-:W-:Y:S02]  /*7210*/  ISETP.GE.AND P0, PT, R10, RZ, PT ;  /* 0x000000ff0a00720c */ /* 0x000fe40003f06270 */
[----:B------:R-:W-:Y:S02]  /*7220*/  LOP3.LUT R0, RZ, c[0x0][0x2d0], RZ, 0x33, !PT ;  /* 0x0000b400ff007a12 */ /* 0x000fe400078e33ff */
[----:B-1----:R-:W-:-:S04]  /*7230*/  IADD3 R14, R14, 0xffffffe, RZ ;  /* 0x0ffffffe0e0e7810 */ /* 0x002fc80007ffe0ff */
[----:B------:R-:W1:Y:S02]  /*7240*/  F2I.FTZ.U32.TRUNC.NTZ R15, R14 ;  /* 0x0000000e000f7305 */ /* 0x000e64000021f000 */
[----:B-1----:R-:W-:Y:S02]  /*7250*/  IMAD.MOV R2, RZ, RZ, -R15 ;  /* 0x000000ffff027224 */ /* 0x002fe400078e0a0f */
[----:B------:R-:W-:Y:S02]  /*7260*/  IMAD.MOV.U32 R14, RZ, RZ, RZ ;  /* 0x000000ffff0e7224 */ /* 0x000fe400078e00ff */
[----:B------:R-:W-:-:S04]  /*7270*/  IMAD R2, R2, UR6, RZ ;  /* 0x0000000602027c24 */ /* 0x000fc8000f8e02ff */
[----:B------:R-:W-:-:S06]  /*7280*/  IMAD.HI.U32 R2, R15, R2, R14 ;  /* 0x000000020f027227 */ /* 0x000fcc00078e000e */
[----:B------:R-:W-:-:S04]  /*7290*/  IMAD.HI.U32 R9, R2, R5, RZ ;  /* 0x0000000502097227 */ /* 0x000fc800078e00ff */
[----:B------:R-:W-:Y:S01]  /*72a0*/  IMAD.HI.U32 R11, R2, R7, RZ ;  /* 0x00000007020b7227 */ /* 0x000fe200078e00ff */
[----:B------:R-:W-:-:S03]  /*72b0*/  IADD3 R2, -R9, RZ, RZ ;  /* 0x000000ff09027210 */ /* 0x000fc60007ffe1ff */
[----:B------:R-:W-:Y:S02]  /*72c0*/  IMAD.MOV R6, RZ, RZ, -R11 ;  /* 0x000000ffff067224 */ /* 0x000fe400078e0a0b */
[----:B------:R-:W-:Y:S02]  /*72d0*/  IMAD R2, R2, UR6, R5 ;  /* 0x0000000602027c24 */ /* 0x000fe4000f8e0205 */
[----:B------:R-:W-:-:S03]  /*72e0*/  IMAD R6, R6, UR6, R7 ;  /* 0x0000000606067c24 */ /* 0x000fc6000f8e0207 */
[----:B------:R-:W-:Y:S02]  /*72f0*/  ISETP.LT.U32.AND P1, PT, R2, UR6, PT ;  /* 0x0000000602007c0c */ /* 0x000fe4000bf21070 */
[----:B------:R-:W-:-:S11]  /*7300*/  ISETP.LT.U32.AND P3, PT, R6, UR6, PT ;  /* 0x0000000606007c0c */ /* 0x000fd6000bf61070 */
[----:B------:R-:W-:Y:S02]  /*7310*/  @!P1 IADD3 R2, R2, -UR6, RZ ;  /* 0x8000000602029c10 */ /* 0x000fe4000fffe0ff */
[----:B------:R-:W-:Y:S02]  /*7320*/  @!P3 IADD3 R6, R6, -UR6, RZ ;  /* 0x800000060606bc10 */ /* 0x000fe4000fffe0ff */
[----:B------:R-:W-:Y:S02]  /*7330*/  ISETP.GE.U32.AND P4, PT, R2, UR6, PT ;  /* 0x0000000602007c0c */ /* 0x000fe4000bf86070 */
[----:B------:R-:W-:Y:S02]  /*7340*/  ISETP.GE.U32.AND P5, PT, R6, UR6, PT ;  /* 0x0000000606007c0c */ /* 0x000fe4000bfa6070 */
[----:B------:R-:W-:Y:S02]  /*7350*/  @!P3 IADD3 R11, R11, 0x1, RZ ;  /* 0x000000010b0bb810 */ /* 0x000fe40007ffe0ff */
[----:B------:R-:W-:-:S02]  /*7360*/  @!P1 IADD3 R9, R9, 0x1, RZ ;  /* 0x0000000109099810 */ /* 0x000fc40007ffe0ff */
[----:B------:R-:W-:-:S05]  /*7370*/  ISETP.NE.AND P1, PT, RZ, c[0x0][0x2d0], PT ;  /* 0x0000b400ff007a0c */ /* 0x000fca0003f25270 */
[----:B------:R-:W-:Y:S02]  /*7380*/  @P4 IADD3 R9, R9, 0x1, RZ ;  /* 0x0000000109094810 */ /* 0x000fe40007ffe0ff */
[----:B------:R-:W-:-:S03]  /*7390*/  @P5 IADD3 R11, R11, 0x1, RZ ;  /* 0x000000010b0b5810 */ /* 0x000fc60007ffe0ff */
[----:B------:R-:W-:Y:S02]  /*73a0*/  @!P0 IMAD.MOV R9, RZ, RZ, -R9 ;  /* 0x000000ffff098224 */ /* 0x000fe400078e0a09 */
[----:B------:R-:W-:-:S05]  /*73b0*/  @!P2 IMAD.MOV R11, RZ, RZ, -R11 ;  /* 0x000000ffff0ba224 */ /* 0x000fca00078e0a0b */
        /* <DEDUP_REMOVED lines=14> */
[----:B--2---:R-:W-:-:S05]  /*74a0*/  IMAD.IADD R6, R6, 0x1, -R7 ;  /* 0x0000000106067824 */ /* 0x004fca00078e0a07 */
[----:B------:R-:W-:-:S05]  /*74b0*/  SHF.R.S32.HI R2, RZ, 0x1f, R6 ;  /* 0x0000001fff027819 */ /* 0x000fca0000011406 */
[----:B------:R-:W-:-:S04]  /*74c0*/  IMAD R5, R2, c[0x0][0x180], RZ ;  /* 0x0000600002057a24 */ /* 0x000fc800078e02ff */
[C---:B------:R-:W-:Y:S02]  /*74d0*/  IMAD R5, R6.reuse, c[0x0][0x184], R5 ;  /* 0x0000610006057a24 */ /* 0x040fe400078e0205 */
[----:B------:R-:W-:-:S04]  /*74e0*/  IMAD.WIDE.U32 R6, R6, c[0x0][0x180], R10 ;  /* 0x0000600006067a25 */ /* 0x000fc800078e000a */
[----:B------:R-:W-:Y:S01]  /*74f0*/  IMAD.IADD R0, R7, 0x1, R5 ;  /* 0x0000000107007824 */ /* 0x000fe200078e0205 */
[----:B------:R-:W-:Y:S05]  /*7500*/  BRA `(.L_x_2346) ;  /* 0x0000004000007947 */ /* 0x000fea0003800000 */
.L_x_2345:
[----:B------:R-:W-:-:S04]  /*7510*/  ULEA UR5, -UR8, URZ, 0x6 ;  /* 0x0000003f08057291 */ /* 0x000fc8000f8e313f */
[----:B------:R-:W-:Y:S02]  /*7520*/  USHF.R.S32.HI UR4, URZ, 0x1f, UR5 ;  /* 0x0000001f3f047899 */ /* 0x000fe40008011405 */
[----:B------:R-:W-:-:S04]  /*7530*/  MOV R6, UR5 ;  /* 0x0000000500067c02 */ /* 0x000fc80008000f00 */
[----:B------:R-:W-:Y:S02]  /*7540*/  MOV R0, UR4 ;  /* 0x0000000400007c02 */ /* 0x000fe40008000f00 */
.L_x_2346:
[----:B------:R-:W-:Y:S01]  /*7550*/  IADD3 R6, P0, R166, R6, RZ ;  /* 0x00000006a6067210 */ /* 0x000fe20007f1e0ff */
[----:B------:R-:W-:Y:S02]  /*7560*/  USHF.L.U32 UR5, UR8, 0x5, URZ ;  /* 0x0000000508057899 */ /* 0x000fe4000800063f */
[----:B------:R-:W-:Y:S02]  /*7570*/  ULDC UR4, c[0x0][0x19c] ;  /* 0x0000670000047ab9 */ /* 0x000fe40000000800 */
[----:B------:R-:W-:Y:S01]  /*7580*/  IMAD.X R245, R165, 0x1, R0, P0 ;  /* 0x00000001a5f57824 */ /* 0x000fe200000e0600 */
[----:B------:R-:W-:Y:S01]  /*7590*/  LEA R244, P0, R6, c[0x0][0x168], 0x1 ;  /* 0x00005a0006f47a11 */ /* 0x000fe200078008ff */
[----:B------:R-:W-:-:S03]  /*75a0*/  USHF.L.U64.HI UR4, UR8, UR7, UR4 ;  /* 0x0000000708047299 */ /* 0x000fc60008010204 */
[----:B------:R-:W-:Y:S02]  /*75b0*/  LEA.HI.X R245, R6, c[0x0][0x16c], R245, 0x1, P0 ;  /* 0x00005b0006f57a11 */ /* 0x000fe400000f0cf5 */
        /* <DEDUP_REMOVED lines=26> */
.L_x_2344:
[----:B------:R-:W-:Y:S01]  /*7760*/  FMNMX.FTZ R0, R164, R173, !PT ;  /* 0x000000ada4007209 */ /* 0x000fe20007810000 */
[----:B------:R-:W-:Y:S01]  /*7770*/  LDSM.16.MT88.4 R16, [R226+0x10000] ;  /* 0x01000000e210783b */ /* 0x000fe20000004200 */
        /* <DEDUP_REMOVED lines=22> */
[----:B-1----:R-:W-:Y:S02]  /*78e0*/  FMNMX.FTZ R7, R193, R0, !PT ;  /* 0x00000000c1077209 */ /* 0x002fe40007810000 */
        /* <DEDUP_REMOVED lines=15> */
[----:B-1----:R-:W-:-:S04]  /*79e0*/  FMNMX.FTZ R174, R7, R174, !PT ;  /* 0x000000ae07ae7209 */ /* 0x002fc80007810000 */
[C---:B------:R-:W-:Y:S01]  /*79f0*/  FSETP.NEU.FTZ.AND P1, PT, R174.reuse, -INF , PT ;  /* 0xff800000ae00780b */ /* 0x040fe20003f3d000 */
[----:B------:R-:W-:-:S05]  /*7a00*/  FMUL.FTZ R166, R174, c[0x0][0x23c] ;  /* 0x00008f00aea67a20 */ /* 0x000fca0000410000 */
[----:B------:R-:W-:-:S05]  /*7a10*/  FSEL R166, R166, RZ, P1 ;  /* 0x000000ffa6a67208 */ /* 0x000fca0000800000 */
[--C-:B------:R-:W-:Y:S01]  /*7a20*/  FFMA.FTZ R172, R173, c[0x0][0x23c], -R166.reuse ;  /* 0x00008f00adac7a23 */ /* 0x100fe200000108a6 */
[----:B--2---:R-:W-:Y:S01]  /*7a30*/  FMNMX.FTZ R173, R5, R0, !PT ;  /* 0x0000000005ad7209 */ /* 0x004fe20007810000 */
[--C-:B------:R-:W-:Y:S01]  /*7a40*/  FFMA.FTZ R170, R175, c[0x0][0x23c], -R166.reuse ;  /* 0x00008f00afaa7a23 */ /* 0x100fe200000108a6 */
[----:B------:R-:W-:Y:S01]  /*7a50*/  FSEL R5, R174, RZ, P1 ;  /* 0x000000ffae057208 */ /* 0x000fe20000800000 */
[--C-:B------:R-:W-:Y:S01]  /*7a60*/  FFMA.FTZ R171, R171, c[0x0][0x23c], -R166.reuse ;  /* 0x00008f00abab7a23 */ /* 0x100fe200000108a6 */
[C---:B------:R-:W-:Y:S01]  /*7a70*/  FSETP.NEU.FTZ.AND P0, PT, R173.reuse, -INF , PT ;  /* 0xff800000ad00780b */ /* 0x040fe20003f1d000 */
[----:B------:R-:W-:Y:S01]  /*7a80*/  FMUL.FTZ R181, R173, c[0x0][0x23c] ;  /* 0x00008f00adb57a20 */ /* 0x000fe20000410000 */
[----:B------:R-:W-:Y:S01]  /*7a90*/  MUFU.EX2 R172, R172 ;  /* 0x000000ac00ac7308 */ /* 0x000fe20000000800 */
[----:B------:R-:W-:Y:S02]  /*7aa0*/  FADD.FTZ R5, R164, -R5 ;  /* 0x80000005a4057221 */ /* 0x000fe40000010000 */
[----:B------:R-:W-:Y:S01]  /*7ab0*/  FFMA.FTZ R169, R169, c[0x0][0x23c], -R166 ;  /* 0x00008f00a9a97a23 */ /* 0x000fe200000108a6 */
[----:B------:R-:W-:Y:S01]  /*7ac0*/  FSEL R181, R181, RZ, P0 ;  /* 0x000000ffb5b57208 */ /* 0x000fe20000000000 */
[----:B------:R-:W-:-:S02]  /*7ad0*/  FMUL.FTZ R176, R5, c[0x0][0x23c] ;  /* 0x00008f0005b07a20 */ /* 0x000fc40000410000 */
[----:B------:R-:W-:Y:S01]  /*7ae0*/  FFMA.FTZ R188, R21, c[0x0][0x23c], -R166 ;  /* 0x00008f0015bc7a23 */ /* 0x000fe200000108a6 */
[----:B------:R-:W1:Y:S01]  /*7af0*/  MUFU.EX2 R171, R171 ;  /* 0x000000ab00ab7308 */ /* 0x000e620000000800 */
[--C-:B------:R-:W-:Y:S02]  /*7b00*/  FFMA.FTZ R2, R12, c[0x0][0x23c], -R181.reuse ;  /* 0x00008f000c027a23 */ /* 0x100fe400000108b5 */
[----:B------:R-:W2:Y:S01]  /*7b10*/  LDSM.16.MT88.4 R12, [R228+0x10000] ;  /* 0x01000000e40c783b */ /* 0x000ea20000004200 */
[--C-:B------:R-:W-:Y:S01]  /*7b20*/  FFMA.FTZ R175, R4, c[0x0][0x23c], -R181.reuse ;  /* 0x00008f0004af7a23 */ /* 0x100fe200000108b5 */
[----:B------:R-:W-:Y:S01]  /*7b30*/  FSEL R4, R173, RZ, P0 ;  /* 0x000000ffad047208 */ /* 0x000fe20000000000 */
[--C-:B------:R-:W-:Y:S02]  /*7b40*/  FFMA.FTZ R168, R26, c[0x0][0x23c], -R181.reuse ;  /* 0x00008f001aa87a23 */ /* 0x100fe400000108b5 */
[--C-:B------:R-:W-:Y:S01]  /*7b50*/  FFMA.FTZ R0, R8, c[0x0][0x23c], -R181.reuse ;  /* 0x00008f0008007a23 */ /* 0x100fe200000108b5 */
[----:B------:R-:W-:Y:S01]  /*7b60*/  MUFU.EX2 R170, R170 ;  /* 0x000000aa00aa7308 */ /* 0x000fe20000000800 */
[----:B------:R-:W-:Y:S01]  /*7b70*/  FADD.FTZ R4, R3, -R4 ;  /* 0x8000000403047221 */ /* 0x000fe20000010000 */
[----:B------:R-:W3:Y:S01]  /*7b80*/  LDSM.16.MT88.4 R8, [R225+0x10000] ;  /* 0x01000000e108783b */ /* 0x000ee20000004200 */
[----:B------:R-:W-:-:S02]  /*7b90*/  FFMA.FTZ R189, R22, c[0x0][0x23c], -R181 ;  /* 0x00008f0016bd7a23 */ /* 0x000fc400000108b5 */
[----:B------:R-:W-:Y:S01]  /*7ba0*/  FMUL.FTZ R3, R4, c[0x0][0x23c] ;  /* 0x00008f0004037a20 */ /* 0x000fe20000410000 */
[----:B-1----:R-:W-:Y:S02]  /*7bb0*/  F2FP.BF16.PACK_AB R4, R171, R172 ;  /* 0x000000acab04723e */ /* 0x002fe400000010ff */
[----:B------:R-:W1:Y:S01]  /*7bc0*/  MUFU.EX2 R169, R169 ;  /* 0x000000a900a97308 */ /* 0x000e620000000800 */
[----:B------:R-:W-:Y:S02]  /*7bd0*/  FFMA.FTZ R191, R20, c[0x0][0x23c], -R181 ;  /* 0x00008f0014bf7a23 */ /* 0x000fe400000108b5 */
[----:B------:R-:W-:Y:S01]  /*7be0*/  LDSM.16.MT88.4 R20, [R226+0x10800] ;  /* 0x01080000e214783b */ /* 0x000fe20000004200 */
[--C-:B------:R-:W-:Y:S02]  /*7bf0*/  FFMA.FTZ R177, R35, c[0x0][0x23c], -R166.reuse ;  /* 0x00008f0023b17a23 */ /* 0x100fe400000108a6 */
[--C-:B------:R-:W-:Y:S02]  /*7c00*/  FFMA.FTZ R180, R33, c[0x0][0x23c], -R166.reuse ;  /* 0x00008f0021b47a23 */ /* 0x100fe400000108a6 */
[----:B------:R-:W-:Y:S01]  /*7c10*/  MUFU.EX2 R168, R168 ;  /* 0x000000a800a87308 */ /* 0x000fe20000000800 */
[----:B------:R-:W-:-:S02]  /*7c20*/  FFMA.FTZ R187, R25, c[0x0][0x23c], -R166 ;  /* 0x00008f0019bb7a23 */ /* 0x000fc400000108a6 */
[--C-:B------:R-:W-:Y:S02]  /*7c30*/  FFMA.FTZ R190, R24, c[0x0][0x23c], -R181.reuse ;  /* 0x00008f0018be7a23 */ /* 0x100fe400000108b5 */
[----:B------:R-:W-:Y:S01]  /*7c40*/  FFMA.FTZ R192, R32, c[0x0][0x23c], -R181 ;  /* 0x00008f0020c07a23 */ /* 0x000fe200000108b5 */
[----:B------:R-:W-:Y:S01]  /*7c50*/  LDSM.16.MT88.4 R24, [R228+0x10800] ;  /* 0x01080000e418783b */ /* 0x000fe20000004200 */
[--C-:B------:R-:W-:Y:S01]  /*7c60*/  FFMA.FTZ R202, R197, c[0x0][0x23c], -R166.reuse ;  /* 0x00008f00c5ca7a23 */ /* 0x100fe200000108a6 */
[----:B------:R-:W4:Y:S01]  /*7c70*/  MUFU.EX2 R2, R2 ;  /* 0x0000000200027308 */ /* 0x000f220000000800 */
[----:B-1----:R-:W-:Y:S01]  /*7c80*/  F2FP.BF16.PACK_AB R6, R169, R170 ;  /* 0x000000aaa906723e */ /* 0x002fe200000010ff */
[----:B------:R-:W-:Y:S01]  /*7c90*/  LDSM.16.MT88.4 R32, [R225+0x12800] ;  /* 0x01280000e120783b */ /* 0x000fe20000004200 */
[--C-:B------:R-:W-:Y:S02]  /*7ca0*/  FFMA.FTZ R204, R193, c[0x0][0x23c], -R166.reuse ;  /* 0x00008f00c1cc7a23 */ /* 0x100fe400000108a6 */
[----:B------:R-:W-:-:S02]  /*7cb0*/  FFMA.FTZ R199, R199, c[0x0][0x23c], -R166 ;  /* 0x00008f00c7c77a23 */ /* 0x000fc400000108a6 */
[--C-:B------:R-:W-:Y:S01]  /*7cc0*/  FFMA.FTZ R195, R195, c[0x0][0x23c], -R166.reuse ;  /* 0x00008f00c3c37a23 */ /* 0x100fe200000108a6 */
[----:B------:R-:W-:Y:S01]  /*7cd0*/  MUFU.EX2 R0, R0 ;  /* 0x0000000000007308 */ /* 0x000fe20000000800 */
[--C-:B------:R-:W-:Y:S02]  /*7ce0*/  FFMA.FTZ R193, R200, c[0x0][0x23c], -R181.reuse ;  /* 0x00008f00c8c17a23 */ /* 0x100fe400000108b5 */
[--C-:B------:R-:W-:Y:S02]  /*7cf0*/  FFMA.FTZ R198, R198, c[0x0][0x23c], -R181.reuse ;  /* 0x00008f00c6c67a23 */ /* 0x100fe400000108b5 */
[--C-:B------:R-:W-:Y:S02]  /*7d00*/  FFMA.FTZ R196, R196, c[0x0][0x23c], -R181.reuse ;  /* 0x00008f00c4c47a23 */ /* 0x100fe400000108b5 */
[----:B------:R-:W-:Y:S01]  /*7d10*/  FFMA.FTZ R197, R194, c[0x0][0x23c], -R181 ;  /* 0x00008f00c2c57a23 */ /* 0x000fe200000108b5 */
[----:B------:R-:W1:Y:S01]  /*7d20*/  MUFU.EX2 R175, R175 ;  /* 0x000000af00af7308 */ /* 0x000e620000000800 */
[----:B----4-:R-:W-:Y:S01]  /*7d30*/  F2FP.BF16.PACK_AB R5, R2, R168 ;  /* 0x000000a80205723e */ /* 0x010fe200000010ff */
[----:B------:R-:W-:-:S02]  /*7d40*/  FFMA.FTZ R184, R184, c[0x0][0x23c], -R166 ;  /* 0x00008f00b8b87a23 */ /* 0x000fc400000108a6 */
[--C-:B------:R-:W-:Y:S02]  /*7d50*/  FFMA.FTZ R185, R185, c[0x0][0x23c], -R166.reuse ;  /* 0x00008f00b9b97a23 */ /* 0x100fe400000108a6 */
[--C-:B------:R-:W-:Y:S02]  /*7d60*/  FFMA.FTZ R183, R183, c[0x0][0x23c], -R166.reuse ;  /* 0x00008f00b7b77a23 */ /* 0x100fe400000108a6 */
[----:B------:R-:W4:Y:S01]  /*7d70*/  MUFU.EX2 R176, R176 ;  /* 0x000000b000b07308 */ /* 0x000f220000000800 */
[----:B------:R-:W-:Y:S02]  /*7d80*/  FFMA.FTZ R194, R167, c[0x0][0x23c], -R166 ;  /* 0x00008f00a7c27a23 */ /* 0x000fe400000108a6 */
[--C-:B------:R-:W-:Y:S01]  /*7d90*/  FFMA.FTZ R186, R186, c[0x0][0x23c], -R181.reuse ;  /* 0x00008f00baba7a23 */ /* 0x100fe200000108b5 */
[----:B------:R-:W-:Y:S01]  /*7da0*/  LDSM.16.MT88.4 R164, [R228+0x11800] ;  /* 0x01180000e4a4783b */ /* 0x000fe20000004200 */
[--C-:B------:R-:W-:Y:S02]  /*7db0*/  FFMA.FTZ R201, R182, c[0x0][0x23c], -R181.reuse ;  /* 0x00008f00b6c97a23 */ /* 0x100fe400000108b5 */
[--C-:B------:R-:W-:Y:S01]  /*7dc0*/  FFMA.FTZ R179, R179, c[0x0][0x23c], -R181.reuse ;  /* 0x00008f00b3b37a23 */ /* 0x100fe200000108b5 */
[----:B------:R-:W5:Y:S01]  /*7dd0*/  MUFU.EX2 R3, R3 ;  /* 0x0000000300037308 */ /* 0x000f620000000800 */
[----:B-1----:R-:W-:Y:S01]  /*7de0*/  F2FP.BF16.PACK_AB R7, R175, R0 ;  /* 0x00000000af07723e */ /* 0x002fe200000010ff */
[----:B------:R-:W-:-:S02]  /*7df0*/  FFMA.FTZ R178, R178, c[0x0][0x23c], -R181 ;  /* 0x00008f00b2b27a23 */ /* 0x000fc400000108b5 */
[----:B----4-:R-:W-:-:S04]  /*7e00*/  FMUL.FTZ R160, R160, R176 ;  /* 0x000000b0a0a07220 */ /* 0x010fc80000410000 */
[----:B------:R-:W-:Y:S01]  /*7e10*/  MUFU.EX2 R177, R177 ;  /* 0x000000b100b17308 */ /* 0x000fe20000000800 */
[-C--:B------:R-:W-:Y:S02]  /*7e20*/  FMUL.FTZ R161, R161, R176.reuse ;  /* 0x000000b0a1a17220 */ /* 0x080fe40000410000 */
[-C--:B------:R-:W-:Y:S02]  /*7e30*/  FMUL.FTZ R36, R36, R176.reuse ;  /* 0x000000b024247220 */ /* 0x080fe40000410000 */
[----:B------:R-:W-:Y:S02]  /*7e40*/  FMUL.FTZ R37, R37, R176 ;  /* 0x000000b025257220 */ /* 0x000fe40000410000 */
[-C--:B-----5:R-:W-:Y:S01]  /*7e50*/  FMUL.FTZ R162, R162, R3.reuse ;  /* 0x00000003a2a27220 */ /* 0x0a0fe20000410000 */
[----:B------:R-:W1:Y:S01]  /*7e60*/  MUFU.EX2 R180, R180 ;  /* 0x000000b400b47308 */ /* 0x000e620000000800 */
[-C--:B------:R-:W-:Y:S02]  /*7e70*/  FMUL.FTZ R163, R163, R3.reuse ;  /* 0x00000003a3a37220 */ /* 0x080fe40000410000 */
[----:B------:R-:W-:-:S02]  /*7e80*/  FMUL.FTZ R38, R38, R3 ;  /* 0x0000000326267220 */ /* 0x000fc40000410000 */
[-C--:B------:R-:W-:Y:S02]  /*7e90*/  FMUL.FTZ R39, R39, R3.reuse ;  /* 0x0000000327277220 */ /* 0x080fe40000410000 */
[-C--:B------:R-:W-:Y:S01]  /*7ea0*/  FMUL.FTZ R40, R40, R176.reuse ;  /* 0x000000b028287220 */ /* 0x080fe20000410000 */
[C---:B--2---:R-:W-:Y:S01]  /*7eb0*/  HMMA.16816.F32.BF16 R160, R4.reuse, R12, R160 ;  /* 0x0000000c04a0723c */ /* 0x044fe200000418a0 */
        /* <DEDUP_REMOVED lines=19> */
[----:B------:R-:W-:Y:S01]  /*7ff0*/  FMUL.FTZ R53, R53, R176 ;  /* 0x000000b035357220 */ /* 0x000fe20000410000 */
[----:B------:R-:W4:Y:S01]  /*8000*/  LDSM.16.MT88.4 R16, [R228+0x12000] ;  /* 0x01200000e410783b */ /* 0x000f220000004200 */
[-C--:B------:R-:W-:Y:S01]  /*8010*/  FMUL.FTZ R54, R54, R3.reuse ;  /* 0x0000000336367220 */ /* 0x080fe20000410000 */
[----:B------:R-:W5:Y:S01]  /*8020*/  MUFU.EX2 R190, R190 ;  /* 0x000000be00be7308 */ /* 0x000f620000000800 */
[----:B------:R-:W-:-:S02]  /*8030*/  FMUL.FTZ R55, R55, R3 ;  /* 0x0000000337377220 */ /* 0x000fc40000410000 */
[-C--:B------:R-:W-:Y:S01]  /*8040*/  FMUL.FTZ R56, R56, R176.reuse ;  /* 0x000000b038387220 */ /* 0x080fe20000410000 */
[C---:B---3--:R-:W-:Y:S01]  /*8050*/  HMMA.16816.F32.BF16 R48, R4.reuse, R8, R48 ;  /* 0x000000080430723c */ /* 0x048fe20000041830 */
[-C--:B------:R-:W-:Y:S02]  /*8060*/  FMUL.FTZ R57, R57, R176.reuse ;  /* 0x000000b039397220 */ /* 0x080fe40000410000 */
[-C--:B------:R-:W-:Y:S01]  /*8070*/  FMUL.FTZ R58, R58, R3.reuse ;  /* 0x000000033a3a7220 */ /* 0x080fe20000410000 */
[----:B------:R-:W-:Y:S01]  /*8080*/  MUFU.EX2 R191, R191 ;  /* 0x000000bf00bf7308 */ /* 0x000fe20000000800 */
[-C--:B------:R-:W-:Y:S02]  /*8090*/  FMUL.FTZ R59, R59, R3.reuse ;  /* 0x000000033b3b7220 */ /* 0x080fe40000410000 */
[-C--:B------:R-:W-:Y:S01]  /*80a0*/  FMUL.FTZ R60, R60, R176.reuse ;  /* 0x000000b03c3c7220 */ /* 0x080fe20000410000 */
[----:B------:R-:W-:Y:S01]  /*80b0*/  HMMA.16816.F32.BF16 R52, R4, R10, R52 ;  /* 0x0000000a0434723c */ /* 0x000fe20000041834 */
[----:B------:R-:W-:Y:S01]  /*80c0*/  FMUL.FTZ R61, R61, R176 ;  /* 0x000000b03d3d7220 */ /* 0x000fe20000410000 */
[----:B------:R-:W3:Y:S01]  /*80d0*/  LDSM.16.MT88.4 R8, [R226+0x12000] ;  /* 0x01200000e208783b */ /* 0x000ee20000004200 */
[-C--:B------:R-:W-:Y:S01]  /*80e0*/  FMUL.FTZ R62, R62, R3.reuse ;  /* 0x000000033e3e7220 */ /* 0x080fe20000410000 */
[----:B------:R-:W1:Y:S01]  /*80f0*/  MUFU.EX2 R192, R192 ;  /* 0x000000c000c07308 */ /* 0x000e620000000800 */
[----:B------:R-:W-:-:S02]  /*8100*/  FMUL.FTZ R63, R63, R3 ;  /* 0x000000033f3f7220 */ /* 0x000fc40000410000 */
[-C--:B------:R-:W-:Y:S01]  /*8110*/  FMUL.FTZ R64, R64, R176.reuse ;  /* 0x000000b040407220 */ /* 0x080fe20000410000 */
[C---:B--2---:R-:W-:Y:S01]  /*8120*/  HMMA.16816.F32.BF16 R56, R4.reuse, R12, R56 ;  /* 0x0000000c0438723c */ /* 0x044fe20000041838 */
[-C--:B------:R-:W-:Y:S02]  /*8130*/  FMUL.FTZ R65, R65, R176.reuse ;  /* 0x000000b041417220 */ /* 0x080fe40000410000 */
[-C--:B------:R-:W-:Y:S01]  /*8140*/  FMUL.FTZ R66, R66, R3.reuse ;  /* 0x0000000342427220 */ /* 0x080fe20000410000 */
[----:B------:R-:W-:Y:S01]  /*8150*/  MUFU.EX2 R199, R199 ;  /* 0x000000c700c77308 */ /* 0x000fe20000000800 */
[----:B------:R-:W-:Y:S02]  /*8160*/  FMUL.FTZ R67, R67, R3 ;  /* 0x0000000343437220 */ /* 0x000fe40000410000 */
[-C--:B------:R-:W-:Y:S01]  /*8170*/  FMUL.FTZ R68, R68, R176.reuse ;  /* 0x000000b044447220 */ /* 0x080fe20000410000 */
[----:B------:R-:W-:Y:S01]  /*8180*/  HMMA.16816.F32.BF16 R60, R4, R14, R60 ;  /* 0x0000000e043c723c */ /* 0x000fe2000004183c */
[----:B------:R-:W2:Y:S01]  /*8190*/  LDSM.16.MT88.4 R12, [R225+0x12000] ;  /* 0x01200000e10c783b */ /* 0x000ea20000004200 */
[----:B------:R-:W-:-:S02]  /*81a0*/  FMUL.FTZ R69, R69, R176 ;  /* 0x000000b045457220 */ /* 0x000fc40000410000 */
[-C--:B------:R-:W-:Y:S01]  /*81b0*/  FMUL.FTZ R70, R70, R3.reuse ;  /* 0x0000000346467220 */ /* 0x080fe20000410000 */
[----:B------:R-:W-:Y:S01]  /*81c0*/  MUFU.EX2 R202, R202 ;  /* 0x000000ca00ca7308 */ /* 0x000fe20000000800 */
[-C--:B------:R-:W-:Y:S02]  /*81d0*/  FMUL.FTZ R71, R71, R3.reuse ;  /* 0x0000000347477220 */ /* 0x080fe40000410000 */
[-C--:B------:R-:W-:Y:S02]  /*81e0*/  FMUL.FTZ R72, R72, R176.reuse ;  /* 0x000000b048487220 */ /* 0x080fe40000410000 */
[----:B------:R-:W-:Y:S01]  /*81f0*/  FMUL.FTZ R73, R73, R176 ;  /* 0x000000b049497220 */ /* 0x000fe20000410000 */
[----:B----4-:R-:W-:Y:S01]  /*8200*/  HMMA.16816.F32.BF16 R64, R4, R16, R64 ;  /* 0x000000100440723c */ /* 0x010fe20000041840 */
[-C--:B------:R-:W-:Y:S01]  /*8210*/  FMUL.FTZ R74, R74, R3.reuse ;  /* 0x000000034a4a7220 */ /* 0x080fe20000410000 */
[----:B------:R-:W-:Y:S01]  /*8220*/  MUFU.EX2 R195, R195 ;  /* 0x000000c300c37308 */ /* 0x000fe20000000800 */
[----:B------:R-:W-:-:S02]  /*8230*/  FMUL.FTZ R75, R75, R3 ;  /* 0x000000034b4b7220 */ /* 0x000fc40000410000 */
[-C--:B------:R-:W-:Y:S02]  /*8240*/  FMUL.FTZ R76, R76, R176.reuse ;  /* 0x000000b04c4c7220 */ /* 0x080fe40000410000 */
[-C--:B------:R-:W-:Y:S01]  /*8250*/  FMUL.FTZ R77, R77, R176.reuse ;  /* 0x000000b04d4d7220 */ /* 0x080fe20000410000 */
[C---:B------:R-:W-:Y:S01]  /*8260*/  HMMA.16816.F32.BF16 R68, R4.reuse, R18, R68 ;  /* 0x000000120444723c */ /* 0x040fe20000041844 */
[-C--:B------:R-:W-:Y:S01]  /*8270*/  FMUL.FTZ R78, R78, R3.reuse ;  /* 0x000000034e4e7220 */ /* 0x080fe20000410000 */
[----:B------:R-:W4:Y:S01]  /*8280*/  LDSM.16.MT88.4 R16, [R224+0x12000] ;  /* 0x01200000e010783b */ /* 0x000f220000004200 */
[-C--:B------:R-:W-:Y:S01]  /*8290*/  FMUL.FTZ R79, R79, R3.reuse ;  /* 0x000000034f4f7220 */ /* 0x080fe20000410000 */
[----:B------:R-:W-:Y:S01]  /*82a0*/  MUFU.EX2 R204, R204 ;  /* 0x000000cc00cc7308 */ /* 0x000fe20000000800 */
        /* <DEDUP_REMOVED lines=9> */
[-C--:B------:R-:W-:Y:S01]  /*8340*/  FMUL.FTZ R86, R86, R3.reuse ;  /* 0x0000000356567220 */ /* 0x080fe20000410000 */
[----:B------:R-:W1:Y:S01]  /*8350*/  LDSM.16.MT88.4 R8, [R228+0x14000] ;  /* 0x01400000e408783b */ /* 0x000e620000004200 */
[----:B------:R-:W-:Y:S01]  /*8360*/  FMUL.FTZ R87, R87, R3 ;  /* 0x0000000357577220 */ /* 0x000fe20000410000 */
[----:B------:R-:W1:Y:S01]  /*8370*/  MUFU.EX2 R198, R198 ;  /* 0x000000c600c67308 */ /* 0x000e620000000800 */
[----:B------:R-:W-:-:S02]  /*8380*/  FMUL.FTZ R88, R88, R176 ;  /* 0x000000b058587220 */ /* 0x000fc40000410000 */
[-C--:B------:R-:W-:Y:S01]  /*8390*/  FMUL.FTZ R89, R89, R176.reuse ;  /* 0x000000b059597220 */ /* 0x080fe20000410000 */
[C---:B--2---:R-:W-:Y:S01]  /*83a0*/  HMMA.16816.F32.BF16 R80, R4.reuse, R12, R80 ;  /* 0x0000000c0450723c */ /* 0x044fe20000041850 */
[-C--:B------:R-:W-:Y:S02]  /*83b0*/  FMUL.FTZ R90, R90, R3.reuse ;  /* 0x000000035a5a7220 */ /* 0x080fe40000410000 */
[-C--:B------:R-:W-:Y:S01]  /*83c0*/  FMUL.FTZ R91, R91, R3.reuse ;  /* 0x000000035b5b7220 */ /* 0x080fe20000410000 */
[----:B------:R-:W-:Y:S01]  /*83d0*/  MUFU.EX2 R196, R196 ;  /* 0x000000c400c47308 */ /* 0x000fe20000000800 */
[-C--:B------:R-:W-:Y:S02]  /*83e0*/  FMUL.FTZ R92, R92, R176.reuse ;  /* 0x000000b05c5c7220 */ /* 0x080fe40000410000 */
[----:B------:R-:W-:Y:S01]  /*83f0*/  FMUL.FTZ R93, R93, R176 ;  /* 0x000000b05d5d7220 */ /* 0x000fe20000410000 */
[----:B------:R-:W-:Y:S01]  /*8400*/  HMMA.16816.F32.BF16 R84, R4, R14, R84 ;  /* 0x0000000e0454723c */ /* 0x000fe20000041854 */
[----:B------:R-:W2:Y:S01]  /*8410*/  LDSM.16.MT88.4 R12, [R226+0x14000] ;  /* 0x01400000e20c783b */ /* 0x000ea20000004200 */
[----:B------:R-:W-:-:S02]  /*8420*/  FMUL.FTZ R94, R94, R3 ;  /* 0x000000035e5e7220 */ /* 0x000fc40000410000 */
[-C--:B------:R-:W-:Y:S01]  /*8430*/  FMUL.FTZ R95, R95, R3.reuse ;  /* 0x000000035f5f7220 */ /* 0x080fe20000410000 */
[----:B------:R-:W1:Y:S01]  /*8440*/  MUFU.EX2 R197, R197 ;  /* 0x000000c500c57308 */ /* 0x000e620000000800 */
[-C--:B------:R-:W-:Y:S02]  /*8450*/  FMUL.FTZ R96, R96, R176.reuse ;  /* 0x000000b060607220 */ /* 0x080fe40000410000 */
[-C--:B------:R-:W-:Y:S02]  /*8460*/  FMUL.FTZ R97, R97, R176.reuse ;  /* 0x000000b061617220 */ /* 0x080fe40000410000 */
[-C--:B------:R-:W-:Y:S01]  /*8470*/  FMUL.FTZ R98, R98, R3.reuse ;  /* 0x0000000362627220 */ /* 0x080fe20000410000 */
[----:B----4-:R-:W-:Y:S01]  /*8480*/  HMMA.16816.F32.BF16 R88, R4, R16, R88 ;  /* 0x000000100458723c */ /* 0x010fe20000041858 */
[----:B------:R-:W-:Y:S01]  /*8490*/  FMUL.FTZ R99, R99, R3 ;  /* 0x0000000363637220 */ /* 0x000fe20000410000 */
        /* <DEDUP_REMOVED lines=8> */
[----:B------:R-:W2:Y:S01]  /*8520*/  MUFU.EX2 R185, R185 ;  /* 0x000000b900b97308 */ /* 0x000ea20000000800 */
[----:B------:R-:W-:Y:S02]  /*8530*/  FMUL.FTZ R105, R105, R176 ;  /* 0x000000b069697220 */ /* 0x000fe40000410000 */
[-C--:B------:R-:W-:Y:S01]  /*8540*/  FMUL.FTZ R106, R106, R3.reuse ;  /* 0x000000036a6a7220 */ /* 0x080fe20000410000 */
[----:B-1----:R-:W-:Y:S01]  /*8550*/  HMMA.16816.F32.BF16 R96, R4, R8, R96 ;  /* 0x000000080460723c */ /* 0x002fe20000041860 */
[----:B------:R-:W-:-:S02]  /*8560*/  FMUL.FTZ R107, R107, R3 ;  /* 0x000000036b6b7220 */ /* 0x000fc40000410000 */
[-C--:B------:R-:W-:Y:S01]  /*8570*/  FMUL.FTZ R108, R108, R176.reuse ;  /* 0x000000b06c6c7220 */ /* 0x080fe20000410000 */
[----:B------:R-:W-:Y:S01]  /*8580*/  MUFU.EX2 R183, R183 ;  /* 0x000000b700b77308 */ /* 0x000fe20000000800 */
        /* <DEDUP_REMOVED lines=19> */
[----:B------:R-:W1:Y:S01]  /*86c0*/  MUFU.EX2 R201, R201 ;  /* 0x000000c900c97308 */ /* 0x000e620000000800 */
        /* <DEDUP_REMOVED lines=34> */
[-C--:B------:R-:W-:Y:S02]  /*88f0*/  FMUL.FTZ R140, R140, R176.reuse ;  /* 0x000000b08c8c7220 */ /* 0x080fe40000410000 */
[-C--:B------:R-:W-:Y:S02]  /*8900*/  FMUL.FTZ R141, R141, R176.reuse ;  /* 0x000000b08d8d7220 */ /* 0x080fe40000410000 */
[-C--:B------:R-:W-:Y:S02]  /*8910*/  FMUL.FTZ R142, R142, R3.reuse ;  /* 0x000000038e8e7220 */ /* 0x080fe40000410000 */
[----:B------:R-:W-:Y:S01]  /*8920*/  FMUL.FTZ R143, R143, R3 ;  /* 0x000000038f8f7220 */ /* 0x000fe20000410000 */
[----:B----4-:R-:W-:Y:S01]  /*8930*/  HMMA.16816.F32.BF16 R136, R4, R16, R136 ;  /* 0x000000100488723c */ /* 0x010fe20000041888 */
[-C--:B------:R-:W-:Y:S02]  /*8940*/  FMUL.FTZ R144, R144, R176.reuse ;  /* 0x000000b090907220 */ /* 0x080fe40000410000 */
[----:B------:R-:W-:-:S02]  /*8950*/  FMUL.FTZ R145, R145, R176 ;  /* 0x000000b091917220 */ /* 0x000fc40000410000 */
[-C--:B------:R-:W-:Y:S02]  /*8960*/  FMUL.FTZ R146, R146, R3.reuse ;  /* 0x0000000392927220 */ /* 0x080fe40000410000 */
[-C--:B------:R-:W-:Y:S01]  /*8970*/  FMUL.FTZ R147, R147, R3.reuse ;  /* 0x0000000393937220 */ /* 0x080fe20000410000 */
[C---:B------:R-:W-:Y:S01]  /*8980*/  HMMA.16816.F32.BF16 R156, R4.reuse, R18, R156 ;  /* 0x00000012049c723c */ /* 0x040fe2000004189c */
[-C--:B------:R-:W-:Y:S01]  /*8990*/  FMUL.FTZ R152, R152, R176.reuse ;  /* 0x000000b098987220 */ /* 0x080fe20000410000 */
[----:B------:R-:W4:Y:S01]  /*89a0*/  LDSM.16.MT88.4 R16, [R225+0x10800] ;  /* 0x01080000e110783b */ /* 0x000f220000004200 */
        /* <DEDUP_REMOVED lines=10> */
[----:B------:R-:W-:Y:S02]  /*8a50*/  FFMA.FTZ R172, R249, R176, R172 ;  /* 0x000000b0f9ac7223 */ /* 0x000fe400000100ac */
[----:B------:R-:W-:Y:S02]  /*8a60*/  FFMA.FTZ R3, R247, R3, R168 ;  /* 0x00000003f7037223 */ /* 0x000fe400000100a8 */
[----:B------:R-:W-:-:S02]  /*8a70*/  FADD.FTZ R171, R171, R172 ;  /* 0x000000acabab7221 */ /* 0x000fc40000010000 */
[C---:B--2---:R-:W-:Y:S01]  /*8a80*/  HMMA.16816.F32.BF16 R152, R4.reuse, R12, R152 ;  /* 0x0000000c0498723c */ /* 0x044fe20000041898 */
[----:B------:R-:W-:Y:S02]  /*8a90*/  FADD.FTZ R3, R2, R3 ;  /* 0x0000000302037221 */ /* 0x000fe40000010000 */
[----:B------:R-:W-:Y:S02]  /*8aa0*/  FADD.FTZ R170, R170, R171 ;  /* 0x000000abaaaa7221 */ /* 0x000fe40000010000 */
[----:B------:R-:W-:Y:S02]  /*8ab0*/  FADD.FTZ R2, R0, R3 ;  /* 0x0000000300027221 */ /* 0x000fe40000010000 */
[----:B------:R-:W-:Y:S01]  /*8ac0*/  FADD.FTZ R0, R169, R170 ;  /* 0x000000aaa9007221 */ /* 0x000fe20000010000 */
[----:B------:R-:W-:Y:S01]  /*8ad0*/  HMMA.16816.F32.BF16 R148, R4, R14, R148 ;  /* 0x0000000e0494723c */ /* 0x000fe20000041894 */
[----:B------:R-:W-:Y:S01]  /*8ae0*/  LDSM.16.MT88.4 R12, [R226+0x12800] ;  /* 0x01280000e20c783b */ /* 0x000fe20000004200 */
[----:B------:R-:W-:-:S05]  /*8af0*/  FADD.FTZ R2, R175, R2 ;  /* 0x00000002af027221 */ /* 0x000fca0000010000 */
[----:B------:R-:W-:Y:S01]  /*8b00*/  F2FP.BF16.PACK_AB R4, R180, R177 ;  /* 0x000000b1b404723e */ /* 0x000fe200000010ff */
[----:B------:R-:W-:Y:S01]  /*8b10*/  FADD.FTZ R177, R177, R0 ;  /* 0x00000000b1b17221 */ /* 0x000fe20000010000 */
[----:B-----5:R-:W-:Y:S01]  /*8b20*/  F2FP.BF16.PACK_AB R5, R190, R189 ;  /* 0x000000bdbe05723e */ /* 0x020fe200000010ff */
        /* <DEDUP_REMOVED lines=8> */
[----:B------:R-:W-:Y:S02]  /*8bb0*/  FADD.FTZ R188, R188, R187 ;  /* 0x000000bbbcbc7221 */ /* 0x000fe40000010000 */
[----:B------:R-:W-:-:S04]  /*8bc0*/  FADD.FTZ R192, R192, R191 ;  /* 0x000000bfc0c07221 */ /* 0x000fc80000010000 */
[----:B---3--:R-:W-:Y:S01]  /*8bd0*/  FADD.FTZ R3, R193, R192 ;  /* 0x000000c0c1037221 */ /* 0x008fe20000010000 */
[----:B------:R-:W-:Y:S01]  /*8be0*/  HMMA.16816.F32.BF16 R44, R4, R22, R44 ;  /* 0x00000016042c723c */ /* 0x000fe2000004182c */
[----:B------:R-:W2:Y:S02]  /*8bf0*/  LDSM.16.MT88.4 R20, [R228+0x14800] ;  /* 0x01480000e414783b */ /* 0x000ea40000004200 */
[----:B------:R-:W-:-:S05]  /*8c00*/  FADD.FTZ R3, R198, R3 ;  /* 0x00000003c6037221 */ /* 0x000fca0000010000 */
[C---:B----4-:R-:W-:Y:S08]  /*8c10*/  HMMA.16816.F32.BF16 R48, R4.reuse, R16, R48 ;  /* 0x000000100430723c */ /* 0x050ff00000041830 */
[C---:B------:R-:W-:Y:S01]  /*8c20*/  HMMA.16816.F32.BF16 R52, R4.reuse, R18, R52 ;  /* 0x000000120434723c */ /* 0x040fe20000041834 */
[----:B------:R-:W3:Y:S07]  /*8c30*/  LDSM.16.MT88.4 R16, [R226+0x14800] ;  /* 0x01480000e210783b */ /* 0x000eee0000004200 */
[C---:B-1----:R-:W-:Y:S08]  /*8c40*/  HMMA.16816.F32.BF16 R56, R4.reuse, R8, R56 ;  /* 0x000000080438723c */ /* 0x042ff00000041838 */
[C---:B------:R-:W-:Y:S01]  /*8c50*/  HMMA.16816.F32.BF16 R60, R4.reuse, R10, R60 ;  /* 0x0000000a043c723c */ /* 0x040fe2000004183c */
[----:B------:R-:W1:Y:S07]  /*8c60*/  LDSM.16.MT88.4 R8, [R225+0x14800] ;  /* 0x01480000e108783b */ /* 0x000e6e0000004200 */
[C---:B------:R-:W-:Y:S08]  /*8c70*/  HMMA.16816.F32.BF16 R160, R4.reuse, R24, R160 ;  /* 0x0000001804a0723c */ /* 0x040ff000000418a0 */
[C---:B--2---:R-:W-:Y:S08]  /*8c80*/  HMMA.16816.F32.BF16 R96, R4.reuse, R20, R96 ;  /* 0x000000140460723c */ /* 0x044ff00000041860 */
[C---:B------:R-:W-:Y:S01]  /*8c90*/  HMMA.16816.F32.BF16 R100, R4.reuse, R22, R100 ;  /* 0x000000160464723c */ /* 0x040fe20000041864 */
[----:B------:R-:W2:Y:S07]  /*8ca0*/  LDSM.16.MT88.4 R20, [R226+0x16800] ;  /* 0x01680000e214783b */ /* 0x000eae0000004200 */
[C---:B------:R-:W-:Y:S01]  /*8cb0*/  HMMA.16816.F32.BF16 R36, R4.reuse, R26, R36 ;  /* 0x0000001a0424723c */ /* 0x040fe20000041824 */
[----:B------:R-:W4:Y:S07]  /*8cc0*/  LDSM.16.MT88.4 R24, [R224+0x12800] ;  /* 0x01280000e018783b */ /* 0x000f2e0000004200 */
[C---:B------:R-:W-:Y:S08]  /*8cd0*/  HMMA.16816.F32.BF16 R64, R4.reuse, R28, R64 ;  /* 0x0000001c0440723c */ /* 0x040ff00000041840 */
[C---:B------:R-:W-:Y:S01]  /*8ce0*/  HMMA.16816.F32.BF16 R68, R4.reuse, R30, R68 ;  /* 0x0000001e0444723c */ /* 0x040fe20000041844 */
[----:B------:R-:W-:Y:S07]  /*8cf0*/  LDSM.16.MT88.4 R28, [R228+0x16800] ;  /* 0x01680000e41c783b */ /* 0x000fee0000004200 */
[C---:B------:R-:W-:Y:S08]  /*8d00*/  HMMA.16816.F32.BF16 R72, R4.reuse, R12, R72 ;  /* 0x0000000c0448723c */ /* 0x040ff00000041848 */
        /* <DEDUP_REMOVED lines=23> */
[C---:B---3--:R-:W-:Y:S08]  /*8e80*/  HMMA.16816.F32.BF16 R140, R4.reuse, R16, R140 ;  /* 0x00000010048c723c */ /* 0x048ff0000004188c */
[C---:B------:R-:W-:Y:S01]  /*8e90*/  HMMA.16816.F32.BF16 R144, R4.reuse, R18, R144 ;  /* 0x000000120490723c */ /* 0x040fe20000041890 */
[----:B------:R-:W-:Y:S07]  /*8ea0*/  LDSM.16.MT88.4 R16, [R226+0x13000] ;  /* 0x01300000e210783b */ /* 0x000fee0000004200 */
[C---:B-1----:R-:W-:Y:S08]  /*8eb0*/  HMMA.16816.F32.BF16 R152, R4.reuse, R8, R152 ;  /* 0x000000080498723c */ /* 0x042ff00000041898 */
        /* <DEDUP_REMOVED lines=12> */
[----:B------:R-:W-:-:S07]  /*8f80*/  FADD.FTZ R3, R204, R195 ;  /* 0x000000c3cc037221 */ /* 0x000fce0000010000 */
[C---:B------:R-:W-:Y:S01]  /*8f90*/  HMMA.16816.F32.BF16 R68, R4.reuse, R22, R68 ;  /* 0x000000160444723c */ /* 0x040fe20000041844 */
[----:B------:R-:W1:Y:S07]  /*8fa0*/  LDSM.16.MT88.4 R20, [R226+0x15000] ;  /* 0x01500000e214783b */ /* 0x000e6e0000004200 */
[C---:B----4-:R-:W-:Y:S08]  /*8fb0*/  HMMA.16816.F32.BF16 R40, R4.reuse, R28, R40 ;  /* 0x0000001c0428723c */ /* 0x050ff00000041828 */
        /* <DEDUP_REMOVED lines=25> */
[----:B------:R-:W-:Y:S07]  /*9150*/  LDSM.16.MT88.4 R12, [R226+0x13800] ;  /* 0x01380000e20c783b */ /* 0x000fee0000004200 */
[C---:B-1----:R-:W-:Y:S08]  /*9160*/  HMMA.16816.F32.BF16 R140, R4.reuse, R20, R140 ;  /* 0x00000014048c723c */ /* 0x042ff0000004188c */
[C---:B------:R-:W-:Y:S01]  /*9170*/  HMMA.16816.F32.BF16 R144, R4.reuse, R22, R144 ;  /* 0x000000160490723c */ /* 0x040fe20000041890 */
[----:B------:R-:W1:Y:S07]  /*9180*/  LDSM.16.MT88.4 R20, [R224+0x11800] ;  /* 0x01180000e014783b */ /* 0x000e6e0000004200 */
        /* <DEDUP_REMOVED lines=53> */
[C---:B------:R-:W-:Y:S08]  /*94e0*/  HMMA.16816.F32.BF16 R88, R4.reuse, R32, R88 ;  /* 0x000000200458723c */ /* 0x040ff00000041858 */
[C---:B------:R-:W-:Y:S08]  /*94f0*/  HMMA.16816.F32.BF16 R92, R4.reuse, R34, R92 ;  /* 0x00000022045c723c */ /* 0x040ff0000004185c */
        /* <DEDUP_REMOVED lines=8> */
[C---:B-1----:R-:W-:Y:S08]  /*9580*/  HMMA.16816.F32.BF16 R140, R4.reuse, R20, R140 ;  /* 0x00000014048c723c */ /* 0x042ff0000004188c */
[C---:B------:R-:W-:Y:S08]  /*9590*/  HMMA.16816.F32.BF16 R144, R4.reuse, R22, R144 ;  /* 0x000000160490723c */ /* 0x040ff00000041890 */
[C---:B---3--:R-:W-:Y:S08]  /*95a0*/  HMMA.16816.F32.BF16 R152, R4.reuse, R12, R152 ;  /* 0x0000000c0498723c */ /* 0x048ff00000041898 */
[C---:B------:R-:W-:Y:S08]  /*95b0*/  HMMA.16816.F32.BF16 R148, R4.reuse, R14, R148 ;  /* 0x0000000e0494723c */ /* 0x040ff00000041894 */
[----:B------:R-:W-:Y:S07]  /*95c0*/  HMMA.16816.F32.BF16 R160, R4, R164, R160 ;  /* 0x000000a404a0723c */ /* 0x000fee00000418a0 */
[----:B------:R-:W-:-:S02]  /*95d0*/  MOV R164, R174 ;  /* 0x000000ae00a47202 */ /* 0x000fc40000000f00 */
.L_x_2341:
[----:B------:R-:W-:-:S13]  /*95e0*/  ISETP.GE.AND P0, PT, R239, 0x1, PT ;  /* 0x00000001ef00780c */ /* 0x000fda0003f06270 */
[----:B------:R-:W-:Y:S05]  /*95f0*/  @!P0 BRA `(.L_x_2347) ;  /* 0x0000385000008947 */ /* 0x000fea0003800000 */
[----:B------:R-:W-:Y:S01]  /*9600*/  ULDC.64 UR4, c[0x0][0x1a0] ;  /* 0x0000680000047ab9 */ /* 0x000fe20000000a00 */
[----:B------:R-:W-:Y:S01]  /*9610*/  IMAD.MOV.U32 R0, RZ, RZ, R3 ;  /* 0x000000ffff007224 */ /* 0x000fe200078e0003 */
[----:B------:R-:W-:Y:S01]  /*9620*/  ULEA UR7, -UR4, URZ, 0x6 ;  /* 0x0000003f04077291 */ /* 0x000fe2000f8e313f */
[----:B------:R-:W-:Y:S01]  /*9630*/  IMAD.MOV.U32 R165, RZ, RZ, R164 ;  /* 0x000000ffffa57224 */ /* 0x000fe200078e00a4 */
[----:B------:R-:W-:Y:S02]  /*9640*/  UMOV UR6, 0x5 ;  /* 0x0000000500067882 */ /* 0x000fe40000000000 */
[----:B------:R-:W-:Y:S02]  /*9650*/  USHF.R.S32.HI UR15, URZ, 0x1f, UR7 ;  /* 0x0000001f3f0f7899 */ /* 0x000fe40008011407 */
[----:B------:R-:W-:Y:S01]  /*9660*/  ULEA UR14, -UR8, URZ, 0x6 ;  /* 0x0000003f080e7291 */ /* 0x000fe2000f8e313f */
[----:B------:R-:W-:Y:S01]  /*9670*/  MOV R246, UR7 ;  /* 0x0000000700f67c02 */ /* 0x000fe20008000f00 */
[----:B------:R-:W-:-:S02]  /*9680*/  USHF.L.U64.HI UR5, UR4, UR6, UR5 ;  /* 0x0000000604057299 */ /* 0x000fc40008010205 */
[----:B------:R-:W-:Y:S01]  /*9690*/  USHF.L.U32 UR12, UR4, 0x5, URZ ;  /* 0x00000005040c7899 */ /* 0x000fe2000800063f */
[----:B------:R-:W-:Y:S01]  /*96a0*/  MOV R240, UR15 ;  /* 0x0000000f00f07c02 */ /* 0x000fe20008000f00 */
[----:B------:R-:W-:Y:S02]  /*96b0*/  USHF.L.U32 UR9, UR8, 0x5, URZ ;  /* 0x0000000508097899 */ /* 0x000fe4000800063f */
[----:B------:R-:W-:Y:S02]  /*96c0*/  ULDC UR4, c[0x0][0x19c] ;  /* 0x0000670000047ab9 */ /* 0x000fe40000000800 */
[----:B------:R-:W-:Y:S02]  /*96d0*/  USHF.R.S32.HI UR13, URZ, 0x1f, UR14 ;  /* 0x0000001f3f0d7899 */ /* 0x000fe4000801140e */
[----:B------:R-:W-:Y:S02]  /*96e0*/  USHF.L.U64.HI UR4, UR8, UR6, UR4 ;  /* 0x0000000608047299 */ /* 0x000fe40008010204 */
.L_x_2351:
[----:B------:R-:W-:Y:S01]  /*96f0*/  MOV R6, R246 ;  /* 0x000000f600067202 */ /* 0x000fe20000000f00 */
[----:B------:R-:W-:Y:S04]  /*9700*/  DEPBAR.LE SB0, 0x0 ;  /* 0x000080000000791a */ /* 0x000fe80000000000 */
[----:B------:R-:W-:Y:S01]  /*9710*/  BAR.SYNC.DEFER_BLOCKING 0x0 ;  /* 0x0000000000007b1d */ /* 0x000fe20000010000 */
[----:B------:R-:W-:Y:S05]  /*9720*/  MOV R3, R240 ;  /* 0x000000f000037202 */ /* 0x000fea0000000f00 */
[----:B------:R-:W-:-:S05]  /*9730*/  @!P6 BRA `(.L_x_2348) ;  /* 0x000003b00000e947 */ /* 0x000fca0003800000 */
[----:B------:R-:W-:Y:S01]  /*9740*/  IMAD.SHL.U32 R10, R239, 0x40, RZ ;  /* 0x00000040ef0a7824 */ /* 0x000fe200078e00ff */
[----:B------:R-:W-:Y:S04]  /*9750*/  IABS R2, c[0x0][0x2d0] ;  /* 0x0000b40000027a13 */ /* 0x000fe80000000000 */
[----:B------:R-:W1:Y:S01]  /*9760*/  I2F.RP R7, R2 ;  /* 0x0000000200077306 */ /* 0x000e620000209400 */
[----:B------:R-:W-:Y:S09]  /*9770*/  IABS R6, R10 ;  /* 0x0000000a00067213 */ /* 0x000ff20000000000 */
[----:B-1----:R-:W1:Y:S02]  /*9780*/  MUFU.RCP R3, R7 ;  /* 0x0000000700037308 */ /* 0x002e640000001000 */
[----:B-1----:R-:W-:Y:S02]  /*9790*/  IADD3 R8, R3, 0xffffffe, RZ ;  /* 0x0ffffffe03087810 */ /* 0x002fe40007ffe0ff */
[C---:B------:R-:W-:Y:S06]  /*97a0*/  IADD3 R3, R10.reuse, -0x40, RZ ;  /* 0xffffffc00a037810 */ /* 0x040fec0007ffe0ff */
[----:B------:R-:W1:Y:S01]  /*97b0*/  F2I.FTZ.U32.TRUNC.NTZ R9, R8 ;  /* 0x0000000800097305 */ /* 0x000e62000021f000 */
[----:B------:R-:W-:Y:S02]  /*97c0*/  LOP3.LUT R10, R10, c[0x0][0x2d0], RZ, 0x3c, !PT ;  /* 0x0000b4000a0a7a12 */ /* 0x000fe400078e3cff */
[----:B------:R-:W-:Y:S02]  /*97d0*/  IABS R4, R3 ;  /* 0x0000000300047213 */ /* 0x000fe40000000000 */
[----:B------:R-:W-:Y:S02]  /*97e0*/  ISETP.GE.AND P2, PT, R10, RZ, PT ;  /* 0x000000ff0a00720c */ /* 0x000fe40003f46270 */
[----:B------:R-:W-:Y:S04]  /*97f0*/  LOP3.LUT R3, R3, c[0x0][0x2d0], RZ, 0x3c, !PT ;  /* 0x0000b40003037a12 */ /* 0x000fe800078e3cff */
[----:B------:R-:W-:Y:S01]  /*9800*/  ISETP.GE.AND P0, PT, R3, RZ, PT ;  /* 0x000000ff0300720c */ /* 0x000fe20003f06270 */
[--C-:B-1----:R-:W-:Y:S02]  /*9810*/  IMAD.MOV R5, RZ, RZ, -R9.reuse ;  /* 0x000000ffff057224 */ /* 0x102fe400078e0a09 */
[----:B------:R-:W-:Y:S02]  /*9820*/  IMAD.MOV.U32 R8, RZ, RZ, RZ ;  /* 0x000000ffff087224 */ /* 0x000fe400078e00ff */
[----:B------:R-:W-:Y:S04]  /*9830*/  IMAD R5, R5, R2, RZ ;  /* 0x0000000205057224 */ /* 0x000fe800078e02ff */
[----:B------:R-:W-:Y:S06]  /*9840*/  IMAD.HI.U32 R9, R9, R5, R8 ;  /* 0x0000000509097227 */ /* 0x000fec00078e0008 */
[C---:B------:R-:W-:Y:S04]  /*9850*/  IMAD.HI.U32 R8, R9.reuse, R4, RZ ;  /* 0x0000000409087227 */ /* 0x040fe800078e00ff */
[----:B------:R-:W-:Y:S04]  /*9860*/  IMAD.HI.U32 R9, R9, R6, RZ ;  /* 0x0000000609097227 */ /* 0x000fe800078e00ff */
[----:B------:R-:W-:Y:S02]  /*9870*/  IMAD.MOV R5, RZ, RZ, -R8 ;  /* 0x000000ffff057224 */ /* 0x000fe400078e0a08 */
[----:B------:R-:W-:Y:S02]  /*9880*/  IMAD.MOV R7, RZ, RZ, -R9 ;  /* 0x000000ffff077224 */ /* 0x000fe400078e0a09 */
[C---:B------:R-:W-:Y:S02]  /*9890*/  IMAD R4, R2.reuse, R5, R4 ;  /* 0x0000000502047224 */ /* 0x040fe400078e0204 */
        /* <DEDUP_REMOVED lines=9> */
[----:B------:R-:W-:Y:S02]  /*9930*/  ISETP.NE.AND P1, PT, RZ, c[0x0][0x2d0], PT ;  /* 0x0000b400ff007a0c */ /* 0x000fe40003f25270 */
[----:B------:R-:W-:Y:S07]  /*9940*/  LOP3.LUT R2, RZ, c[0x0][0x2d0], RZ, 0x33, !PT ;  /* 0x0000b400ff027a12 */ /* 0x000fee00078e33ff */
[----:B------:R-:W-:Y:S02]  /*9950*/  @P4 IADD3 R8, R8, 0x1, RZ ;  /* 0x0000000108084810 */ /* 0x000fe40007ffe0ff */
[----:B------:R-:W-:Y:S03]  /*9960*/  @P5 IADD3 R9, R9, 0x1, RZ ;  /* 0x0000000109095810 */ /* 0x000fe60007ffe0ff */
[----:B------:R-:W-:Y:S02]  /*9970*/  @!P0 IMAD.MOV R8, RZ, RZ, -R8 ;  /* 0x000000ffff088224 */ /* 0x000fe400078e0a08 */
[----:B------:R-:W-:Y:S03]  /*9980*/  @!P2 IMAD.MOV R9, RZ, RZ, -R9 ;  /* 0x000000ffff09a224 */ /* 0x000fe600078e0a09 */
[C---:B------:R-:W-:Y:S02]  /*9990*/  SEL R3, R2.reuse, R8, !P1 ;  /* 0x0000000802037207 */ /* 0x040fe40004800000 */
[----:B------:R-:W-:Y:S02]  /*99a0*/  SEL R9, R2, R9, !P1 ;  /* 0x0000000902097207 */ /* 0x000fe40004800000 */
[-C--:B------:R-:W-:Y:S02]  /*99b0*/  LEA R12, P1, R3, R242.reuse, 0x2 ;  /* 0x000000f2030c7211 */ /* 0x080fe400078210ff */
[C---:B------:R-:W-:Y:S01]  /*99c0*/  LEA R10, P0, R9.reuse, R242, 0x2 ;  /* 0x000000f2090a7211 */ /* 0x040fe200078010ff */
[----:B------:R-:W-:Y:S01]  /*99d0*/  IMAD.IADD R2, R9, 0x1, -R3 ;  /* 0x0000000109027824 */ /* 0x000fe200078e0a03 */
[-C--:B------:R-:W-:Y:S01]  /*99e0*/  LEA.HI.X.SX32 R13, R3, R243.reuse, 0x2, P1 ;  /* 0x000000f3030d7211 */ /* 0x080fe200008f16ff */
[----:B------:R-:W-:Y:S01]  /*99f0*/  IMAD.MOV.U32 R3, RZ, RZ, 0x40 ;  /* 0x00000040ff037424 */ /* 0x000fe200078e00ff */
[----:B------:R-:W-:Y:S03]  /*9a00*/  LEA.HI.X.SX32 R11, R9, R243, 0x2, P0 ;  /* 0x000000f3090b7211 */ /* 0x000fe600000f16ff */
[----:B------:R-:W-:Y:S01]  /*9a10*/  IMAD R3, R2, c[0x0][0x2d0], -R3 ;  /* 0x0000b40002037a24 */ /* 0x000fe200078e0a03 */
[----:B------:R-:W2:Y:S03]  /*9a20*/  LDG.E R4, [R12.64] ;  /* 0x0000000a0c047981 */ /* 0x000ea6000c1e1900 */
[C---:B------:R-:W-:Y:S01]  /*9a30*/  IMAD.WIDE.U32 R6, R3.reuse, c[0x0][0x1a0], RZ ;  /* 0x0000680003067a25 */ /* 0x040fe200078e00ff */
[----:B------:R-:W2:Y:S01]  /*9a40*/  LDG.E R5, [R10.64] ;  /* 0x0000000a0a057981 */ /* 0x000ea2000c1e1900 */
[----:B------:R-:W-:Y:S05]  /*9a50*/  SHF.R.S32.HI R2, RZ, 0x1f, R3 ;  /* 0x0000001fff027819 */ /* 0x000fea0000011403 */
[----:B------:R-:W-:Y:S04]  /*9a60*/  IMAD R2, R2, c[0x0][0x1a0], RZ ;  /* 0x0000680002027a24 */ /* 0x000fe800078e02ff */
[----:B------:R-:W-:Y:S04]  /*9a70*/  IMAD R2, R3, c[0x0][0x1a4], R2 ;  /* 0x0000690003027a24 */ /* 0x000fe800078e0202 */
[----:B------:R-:W-:Y:S02]  /*9a80*/  IMAD.IADD R7, R7, 0x1, R2 ;  /* 0x0000000107077824 */ /* 0x000fe400078e0202 */
[----:B--2---:R-:W-:Y:S04]  /*9a90*/  IMAD.IADD R4, R4, 0x1, -R5 ;  /* 0x0000000104047824 */ /* 0x004fe800078e0a05 */
[C---:B------:R-:W-:Y:S01]  /*9aa0*/  IMAD.WIDE.U32 R6, R4.reuse, c[0x0][0x188], R6 ;  /* 0x0000620004067a25 */ /* 0x040fe200078e0006 */
[----:B------:R-:W-:Y:S05]  /*9ab0*/  SHF.R.S32.HI R3, RZ, 0x1f, R4 ;  /* 0x0000001fff037819 */ /* 0x000fea0000011404 */
[----:B------:R-:W-:Y:S04]  /*9ac0*/  IMAD R3, R3, c[0x0][0x188], RZ ;  /* 0x0000620003037a24 */ /* 0x000fe800078e02ff */
[----:B------:R-:W-:Y:S04]  /*9ad0*/  IMAD R3, R4, c[0x0][0x18c], R3 ;  /* 0x0000630004037a24 */ /* 0x000fe800078e0203 */
[----:B------:R-:W-:Y:S02]  /*9ae0*/  IMAD.IADD R3, R7, 0x1, R3 ;  /* 0x0000000107037824 */ /* 0x000fe400078e0203 */
.L_x_2348:
[C---:B------:R-:W-:Y:S04]  /*9af0*/  LEA R236, P0, R6.reuse, R236, 0x1 ;  /* 0x000000ec06ec7211 */ /* 0x040fe800078008ff */
[----:B------:R-:W-:Y:S02]  /*9b00*/  LEA.HI.X R237, R6, R237, R3, 0x1, P0 ;  /* 0x000000ed06ed7211 */ /* 0x000fe400000f0c03 */
[----:B------:R-:W-:Y:S03]  /*9b10*/  IADD3 R250, P0, R236, UR12, RZ ;  /* 0x0000000cecfa7c10 */ /* 0x000fe6000ff1e0ff */
        /* <DEDUP_REMOVED lines=9> */
[----:B------:R-:W-:Y:S03]  /*9bb0*/  IADD3 R2, P0, R166, UR12, RZ ;  /* 0x0000000ca6027c10 */ /* 0x000fe6000ff1e0ff */
[----:B------:R1:W-:Y:S01]  /*9bc0*/  LDGSTS.E.BYPASS.LTC128B.128 [R241+0x16000], [R236.64+0x180] ;  /* 0x16000180ecf17fae */ /* 0x0003e2000b901d4a */
[----:B------:R-:W-:Y:S02]  /*9bd0*/  IADD3.X R3, R167, UR5, RZ, P0, !PT ;  /* 0x00000005a7037c10 */ /* 0x000fe400087fe4ff */
[----:B------:R-:W-:Y:S01]  /*9be0*/  ISETP.GE.AND P0, PT, R239, 0x2, PT ;  /* 0x00000002ef00780c */ /* 0x000fe20003f06270 */
        /* <DEDUP_REMOVED lines=13> */
[----:B------:R-:W2:Y:S04]  /*9cc0*/  LDSM.16.M88.4 R172, [R233+0x8000] ;  /* 0x00800000e9ac783b */ /* 0x000ea80000000200 */
[----:B------:R-:W3:Y:S04]  /*9cd0*/  LDSM.16.M88.4 R176, [R233+0x8800] ;  /* 0x00880000e9b0783b */ /* 0x000ee80000000200 */
[----:B------:R-:W4:Y:S04]  /*9ce0*/  LDSM.16.M88.4 R180, [R233+0x9000] ;  /* 0x00900000e9b4783b */ /* 0x000f280000000200 */
[----:B------:R-:W0:Y:S04]  /*9cf0*/  LDGDEPBAR ;  /* 0x00000000000079af */ /* 0x000e280000000000 */
[----:B------:R-:W5:Y:S04]  /*9d00*/  LDSM.16.M88.4 R184, [R233+0x9800] ;  /* 0x00980000e9b8783b */ /* 0x000f680000000200 */
        /* <DEDUP_REMOVED lines=11> */
[C---:B----4-:R-:W-:Y:S08]  /*9dc0*/  HMMA.16816.F32.BF16 R20, R168.reuse, R180, RZ ;  /* 0x000000b4a814723c */ /* 0x050ff000000418ff */
[C---:B------:R-:W-:Y:S01]  /*9dd0*/  HMMA.16816.F32.BF16 R24, R168.reuse, R182, RZ ;  /* 0x000000b6a818723c */ /* 0x040fe200000418ff */
[----:B------:R-:W3:Y:S07]  /*9de0*/  LDSM.16.M88.4 R180, [R227+0x8800] ;  /* 0x00880000e3b4783b */ /* 0x000eee0000000200 */
[C---:B-----5:R-:W-:Y:S08]  /*9df0*/  HMMA.16816.F32.BF16 R28, R168.reuse, R184, RZ ;  /* 0x000000b8a81c723c */ /* 0x060ff000000418ff */
        /* <DEDUP_REMOVED lines=190> */
[----:B------:R-:W-:Y:S03]  /*a9e0*/  @!UPT UIADD3 URZ, URZ, URZ, URZ ;  /* 0x0000003f3f3ff290 */ /* 0x000fe6000fffe03f */
[----:B------:R-:W-:-:S11]  /*a9f0*/  @!P0 BRA `(.L_x_2349) ;  /* 0x000005b000008947 */ /* 0x000fd60003800000 */
[----:B------:R-:W-:Y:S02]  /*aa00*/  MOV R168, UR14 ;  /* 0x0000000e00a87c02 */ /* 0x000fe40008000f00 */
[----:B------:R-:W-:Y:S01]  /*aa10*/  MOV R3, UR13 ;  /* 0x0000000d00037c02 */ /* 0x000fe20008000f00 */
[----:B------:R-:W-:-:S06]  /*aa20*/  @!P6 BRA `(.L_x_2350) ;  /* 0x000003c00000e947 */ /* 0x000fcc0003800000 */
[----:B------:R-:W-:Y:S01]  /*aa30*/  IMAD.SHL.U32 R171, R239, 0x40, RZ ;  /* 0x00000040efab7824 */ /* 0x000fe200078e00ff */
[----:B------:R-:W-:Y:S04]  /*aa40*/  IABS R2, c[0x0][0x2d0] ;  /* 0x0000b40000027a13 */ /* 0x000fe80000000000 */
[----:B------:R-:W1:Y:S01]  /*aa50*/  I2F.RP R167, R2 ;  /* 0x0000000200a77306 */ /* 0x000e620000209400 */
[C---:B------:R-:W-:Y:S02]  /*aa60*/  IADD3 R169, R171.reuse, -0x80, RZ ;  /* 0xffffff80aba97810 */ /* 0x040fe40007ffe0ff */
[----:B------:R-:W-:Y:S02]  /*aa70*/  IADD3 R171, R171, -0x40, RZ ;  /* 0xffffffc0abab7810 */ /* 0x000fe40007ffe0ff */
[----:B------:R-:W-:Y:S02]  /*aa80*/  IABS R164, R169 ;  /* 0x000000a900a47213 */ /* 0x000fe40000000000 */
[----:B------:R-:W-:Y:S02]  /*aa90*/  IABS R166, R171 ;  /* 0x000000ab00a67213 */ /* 0x000fe40000000000 */
[----:B------:R-:W-:Y:S02]  /*aaa0*/  LOP3.LUT R169, R169, c[0x0][0x2d0], RZ, 0x3c, !PT ;  /* 0x0000b400a9a97a12 */ /* 0x000fe400078e3cff */
[----:B------:R-:W-:Y:S02]  /*aab0*/  LOP3.LUT R171, R171, c[0x0][0x2d0], RZ, 0x3c, !PT ;  /* 0x0000b400abab7a12 */ /* 0x000fe400078e3cff */
[----:B------:R-:W-:Y:S02]  /*aac0*/  ISETP.GE.AND P0, PT, R169, RZ, PT ;  /* 0x000000ffa900720c */ /* 0x000fe40003f06270 */
[----:B------:R-:W-:Y:S01]  /*aad0*/  ISETP.GE.AND P2, PT, R171, RZ, PT ;  /* 0x000000ffab00720c */ /* 0x000fe20003f46270 */
[----:B-1----:R-:W1:Y:S02]  /*aae0*/  MUFU.RCP R3, R167 ;  /* 0x000000a700037308 */ /* 0x002e640000001000 */
[----:B-1----:R-:W-:Y:S08]  /*aaf0*/  IADD3 R172, R3, 0xffffffe, RZ ;  /* 0x0ffffffe03ac7810 */ /* 0x002ff00007ffe0ff */
[----:B------:R-:W1:Y:S02]  /*ab00*/  F2I.FTZ.U32.TRUNC.NTZ R173, R172 ;  /* 0x000000ac00ad7305 */ /* 0x000e64000021f000 */
        /* <DEDUP_REMOVED lines=8> */
[C---:B------:R-:W-:Y:S01]  /*ab90*/  IMAD R164, R2.reuse, R3, R164 ;  /* 0x0000000302a47224 */ /* 0x040fe200078e02a4 */
[----:B------:R-:W-:Y:S01]  /*aba0*/  LOP3.LUT R3, RZ, c[0x0][0x2d0], RZ, 0x33, !PT ;  /* 0x0000b400ff037a12 */ /* 0x000fe200078e33ff */
        /* <DEDUP_REMOVED lines=9> */
[----:B------:R-:W-:Y:S09]  /*ac40*/  ISETP.NE.AND P1, PT, RZ, c[0x0][0x2d0], PT ;  /* 0x0000b400ff007a0c */ /* 0x000ff20003f25270 */
        /* <DEDUP_REMOVED lines=9> */
[-C--:B------:R-:W-:Y:S02]  /*ace0*/  LEA.HI.X.SX32 R173, R169, R243.reuse, 0x2, P1 ;  /* 0x000000f3a9ad7211 */ /* 0x080fe400008f16ff */
[----:B------:R-:W-:Y:S01]  /*acf0*/  LEA.HI.X.SX32 R167, R3, R243, 0x2, P0 ;  /* 0x000000f303a77211 */ /* 0x000fe200000f16ff */
[----:B------:R-:W-:Y:S02]  /*ad00*/  IMAD.MOV.U32 R3, RZ, RZ, 0x40 ;  /* 0x00000040ff037424 */ /* 0x000fe400078e00ff */
[----:B------:R-:W2:Y:S02]  /*ad10*/  LDG.E R164, [R172.64] ;  /* 0x0000000aaca47981 */ /* 0x000ea4000c1e1900 */
[----:B------:R-:W-:Y:S02]  /*ad20*/  IMAD R3, R2, c[0x0][0x2d0], -R3 ;  /* 0x0000b40002037a24 */ /* 0x000fe400078e0a03 */
[----:B------:R-:W2:Y:S02]  /*ad30*/  LDG.E R167, [R166.64] ;  /* 0x0000000aa6a77981 */ /* 0x000ea4000c1e1900 */
[C---:B------:R-:W-:Y:S01]  /*ad40*/  IMAD.WIDE.U32 R168, R3.reuse, c[0x0][0x198], RZ ;  /* 0x0000660003a87a25 */ /* 0x040fe200078e00ff */
        /* <DEDUP_REMOVED lines=10> */
.L_x_2350:
        /* <DEDUP_REMOVED lines=14> */
[----:B------:R-:W-:Y:S03]  /*aed0*/  IADD3.X R3, R167, UR4, RZ, P0, !PT ;  /* 0x00000004a7037c10 */ /* 0x000fe600087fe4ff */
        /* <DEDUP_REMOVED lines=13> */
.L_x_2349:
        /* <DEDUP_REMOVED lines=61> */
[----:B------:R-:W-:Y:S01]  /*b380*/  ISETP.GT.AND P0, PT, R239, 0x1, PT ;  /* 0x00000001ef00780c */ /* 0x000fe20003f04270 */
        /* <DEDUP_REMOVED lines=217> */
[----:B------:R-:W-:Y:S01]  /*c120*/  IADD3 R0, R239, -0x1, RZ ;  /* 0xffffffffef007810 */ /* 0x000fe20007ffe0ff */
[----:B------:R-:W-:Y:S01]  /*c130*/  FADD.FTZ R5, R5, R196 ;  /* 0x000000c405057221 */ /* 0x000fe20000010000 */
[----:B-----5:R-:W-:Y:S01]  /*c140*/  F2FP.BF16.PACK_AB R155, R248, R207 ;  /* 0x000000cff89b723e */ /* 0x020fe200000010ff */
[----:B------:R-:W-:Y:S01]  /*c150*/  FADD.FTZ R6, R7, R6 ;  /* 0x0000000607067221 */ /* 0x000fe20000010000 */
[----:B------:R-:W-:Y:S02]  /*c160*/  MOV R239, R0 ;  /* 0x0000000000ef7202 */ /* 0x000fe40000000f00 */
[----:B------:R-:W4:Y:S03]  /*c170*/  LDSM.16.MT88.4 R160, [R226+0x12800] ;  /* 0x01280000e2a0783b */ /* 0x000f260000004200 */
[----:B------:R-:W-:Y:S01]  /*c180*/  FADD.FTZ R166, R166, R5 ;  /* 0x00000005a6a67221 */ /* 0x000fe20000010000 */
[C---:B------:R-:W-:Y:S05]  /*c190*/  HMMA.16816.F32.BF16 R8, R152.reuse, R168, R8 ;  /* 0x000000a89808723c */ /* 0x040fea0000041808 */
[----:B------:R-:W-:Y:S01]  /*c1a0*/  FADD.FTZ R197, R197, R6 ;  /* 0x00000006c5c57221 */ /* 0x000fe20000010000 */
[----:B------:R-:W-:Y:S01]  /*c1b0*/  MOV R0, R3 ;  /* 0x0000000300007202 */ /* 0x000fe20000000f00 */
        /* <DEDUP_REMOVED lines=201> */
.L_x_2347:
[----:B------:R-:W1:Y:S01]  /*ce50*/  SHFL.BFLY PT, R0, R247, 0x2, 0x1f ;  /* 0x0c401f00f7007f89 */ /* 0x000e6200000e0000 */
[C---:B------:R-:W-:Y:S01]  /*ce60*/  ISETP.NE.AND P0, PT, R238.reuse, -0x1, PT ;  /* 0xffffffffee00780c */ /* 0x040fe20003f05270 */
[----:B------:R-:W-:Y:S01]  /*ce70*/  BSSY B0, `(.L_x_2352) ;  /* 0x0000177000007945 */ /* 0x000fe20003800000 */
[----:B------:R-:W-:Y:S01]  /*ce80*/  MOV R5, 0x3f800000 ;  /* 0x3f80000000057802 */ /* 0x000fe20000000f00 */
[----:B------:R-:W2:Y:S10]  /*ce90*/  SHFL.BFLY PT, R2, R249, 0x2, 0x1f ;  /* 0x0c401f00f9027f89 */ /* 0x000eb400000e0000 */
[----:B------:R-:W-:-:S04]  /*cea0*/  @P0 IMAD.WIDE.U32 R8, R238, c[0x0][0x1e8], RZ ;  /* 0x00007a00ee080a25 */ /* 0x000fc800078e00ff */
[----:B------:R-:W-:Y:S01]  /*ceb0*/  @P0 IMAD R4, R238, c[0x0][0x1ec], R9 ;  /* 0x00007b00ee040a24 */ /* 0x000fe200078e0209 */
[----:B------:R-:W-:Y:S02]  /*cec0*/  @P0 MOV R6, R8 ;  /* 0x0000000800060202 */ /* 0x000fe40000000f00 */
[----:B------:R-:W3:Y:S01]  /*ced0*/  S2R R8, SR_TID.X ;  /* 0x0000000000087919 */ /* 0x000ee20000002100 */
[----:B-1----:R-:W-:Y:S02]  /*cee0*/  FADD.FTZ R11, R0, R247 ;  /* 0x000000f7000b7221 */ /* 0x002fe40000010000 */
[----:B--2---:R-:W-:-:S03]  /*cef0*/  FADD.FTZ R7, R2, R249 ;  /* 0x000000f902077221 */ /* 0x004fc60000010000 */
[----:B------:R-:W1:Y:S04]  /*cf00*/  SHFL.BFLY PT, R0, R11, 0x1, 0x1f ;  /* 0x0c201f000b007f89 */ /* 0x000e6800000e0000 */
[----:B------:R-:W2:Y:S01]  /*cf10*/  SHFL.BFLY PT, R2, R7, 0x1, 0x1f ;  /* 0x0c201f0007027f89 */ /* 0x000ea200000e0000 */
[----:B---3--:R-:W-:-:S04]  /*cf20*/  SHF.R.S32.HI R9, RZ, 0x1f, R8 ;  /* 0x0000001fff097819 */ /* 0x008fc80000011408 */
[----:B------:R-:W-:Y:S01]  /*cf30*/  LEA.HI R10, R9, R8, RZ, 0x2 ;  /* 0x00000008090a7211 */ /* 0x000fe200078f10ff */
[----:B-1----:R-:W-:-:S03]  /*cf40*/  FADD.FTZ R0, R11, R0 ;  /* 0x000000000b007221 */ /* 0x002fc60000010000 */
[--C-:B------:R-:W-:Y:S02]  /*cf50*/  SHF.R.S32.HI R12, RZ, 0x2, R10.reuse ;  /* 0x00000002ff0c7819 */ /* 0x100fe4000001140a */
[----:B------:R-:W-:Y:S01]  /*cf60*/  SHF.R.S32.HI R11, RZ, 0x1f, R10 ;  /* 0x0000001fff0b7819 */ /* 0x000fe2000001140a */
[----:B--2---:R-:W-:Y:S01]  /*cf70*/  FADD.FTZ R2, R7, R2 ;  /* 0x0000000207027221 */ /* 0x004fe20000010000 */
[----:B------:R-:W-:Y:S02]  /*cf80*/  FSETP.NE.FTZ.AND P4, PT, R0, RZ, PT ;  /* 0x000000ff0000720b */ /* 0x000fe40003f95000 */
[----:B------:R-:W-:Y:S02]  /*cf90*/  MOV R7, 0x3f800000 ;  /* 0x3f80000000077802 */ /* 0x000fe40000000f00 */
[----:B------:R-:W-:Y:S02]  /*cfa0*/  FSETP.NE.FTZ.AND P5, PT, R2, RZ, PT ;  /* 0x000000ff0200720b */ /* 0x000fe40003fb5000 */
[----:B------:R-:W-:-:S04]  /*cfb0*/  LEA.HI R11, R11, R12, RZ, 0x3 ;  /* 0x0000000c0b0b7211 */ /* 0x000fc800078f18ff */
[----:B------:R-:W-:-:S03]  /*cfc0*/  LOP3.LUT R11, R11, 0xfffffff8, RZ, 0xc0, !PT ;  /* 0xfffffff80b0b7812 */ /* 0x000fc600078ec0ff */
[----:B------:R-:W1:Y:S01]  /*cfd0*/  @P4 MUFU.RCP R7, R0 ;  /* 0x0000000000074308 */ /* 0x000e620000001000 */
[----:B------:R-:W-:-:S04]  /*cfe0*/  IADD3 R11, R12, -R11, RZ ;  /* 0x8000000b0c0b7210 */ /* 0x000fc80007ffe0ff */
[C---:B------:R-:W-:Y:S02]  /*cff0*/  SHF.L.U32 R12, R11.reuse, 0x6, RZ ;  /* 0x000000060b0c7819 */ /* 0x040fe400000006ff */
[----:B------:R-:W-:Y:S01]  /*d000*/  LOP3.LUT R13, R11, 0x1, RZ, 0xc0, !PT ;  /* 0x000000010b0d7812 */ /* 0x000fe200078ec0ff */
[----:B------:R-:W2:Y:S01]  /*d010*/  @P5 MUFU.RCP R5, R2 ;  /* 0x0000000200055308 */ /* 0x000ea20000001000 */
[----:B------:R-:W-:Y:S02]  /*d020*/  LOP3.LUT R12, R12, 0x1c0, RZ, 0xc0, !PT ;  /* 0x000001c00c0c7812 */ /* 0x000fe400078ec0ff */
[----:B------:R-:W-:Y:S02]  /*d030*/  ISETP.NE.U32.AND P3, PT, R13, 0x1, PT ;  /* 0x000000010d00780c */ /* 0x000fe40003f65070 */
[----:B------:R-:W-:Y:S02]  /*d040*/  LEA.HI R12, R12, R12, RZ, 0x1d ;  /* 0x0000000c0c0c7211 */ /* 0x000fe400078fe8ff */
[----:B------:R-:W-:Y:S01]  /*d050*/  R2P PR, R11, 0x6 ;  /* 0x000000060b007804 */ /* 0x000fe20000000000 */
[C---:B-1----:R-:W-:Y:S01]  /*d060*/  FMUL.FTZ R163, R7.reuse, R163 ;  /* 0x000000a307a37220 */ /* 0x042fe20000410000 */
[----:B------:R-:W1:Y:S01]  /*d070*/  @P5 MUFU.LG2 R2, R2 ;  /* 0x0000000200025308 */ /* 0x000e620000000c00 */
[----:B------:R-:W-:-:S02]  /*d080*/  FMUL.FTZ R162, R7, R162 ;  /* 0x000000a207a27220 */ /* 0x000fc40000410000 */
[C---:B------:R-:W-:Y:S02]  /*d090*/  FMUL.FTZ R39, R7.reuse, R39 ;  /* 0x0000002707277220 */ /* 0x040fe40000410000 */
[----:B------:R-:W-:Y:S01]  /*d0a0*/  FMUL.FTZ R38, R7, R38 ;  /* 0x0000002607267220 */ /* 0x000fe20000410000 */
[----:B------:R-:W-:Y:S01]  /*d0b0*/  F2FP.BF16.PACK_AB R162, R163, R162 ;  /* 0x000000a2a3a2723e */ /* 0x000fe200000010ff */
[C---:B------:R-:W-:Y:S01]  /*d0c0*/  FMUL.FTZ R43, R7.reuse, R43 ;  /* 0x0000002b072b7220 */ /* 0x040fe20000410000 */
[----:B------:R-:W3:Y:S01]  /*d0d0*/  @P4 MUFU.LG2 R0, R0 ;  /* 0x0000000000004308 */ /* 0x000ee20000000c00 */
        /* <DEDUP_REMOVED lines=88> */
[----:B------:R-:W-:Y:S01]  /*d660*/  LEA.HI R7, R9, R8, RZ, 0x5 ;  /* 0x0000000809077211 */ /* 0x000fe200078f28ff */
[C---:B--2---:R-:W-:Y:S01]  /*d670*/  FMUL.FTZ R160, R5.reuse, R160 ;  /* 0x000000a005a07220 */ /* 0x044fe20000410000 */
[----:B------:R-:W-:Y:S01]  /*d680*/  LOP3.LUT R9, R10, 0x3ffffffc, RZ, 0xc0, !PT ;  /* 0x3ffffffc0a097812 */ /* 0x000fe200078ec0ff */
[C---:B------:R-:W-:Y:S01]  /*d690*/  FMUL.FTZ R161, R5.reuse, R161 ;  /* 0x000000a105a17220 */ /* 0x040fe20000410000 */
[----:B------:R-:W-:Y:S01]  /*d6a0*/  SHF.R.S32.HI R10, RZ, 0x5, R7 ;  /* 0x00000005ff0a7819 */ /* 0x000fe20000011407 */
[----:B------:R-:W-:Y:S01]  /*d6b0*/  FMUL.FTZ R36, R5, R36 ;  /* 0x0000002405247220 */ /* 0x000fe20000410000 */
[----:B------:R-:W-:Y:S01]  /*d6c0*/  IADD3 R9, -R9, R8, RZ ;  /* 0x0000000809097210 */ /* 0x000fe20007ffe1ff */
[----:B------:R-:W-:Y:S01]  /*d6d0*/  FMUL.FTZ R37, R5, R37 ;  /* 0x0000002505257220 */ /* 0x000fe20000410000 */
[----:B------:R-:W-:Y:S01]  /*d6e0*/  F2FP.BF16.PACK_AB R160, R161, R160 ;  /* 0x000000a0a1a0723e */ /* 0x000fe200000010ff */
[C---:B------:R-:W-:Y:S01]  /*d6f0*/  FMUL.FTZ R40, R5.reuse, R40 ;  /* 0x0000002805287220 */ /* 0x040fe20000410000 */
[----:B------:R-:W-:Y:S01]  /*d700*/  LEA R9, R10, R9, 0x9 ;  /* 0x000000090a097211 */ /* 0x000fe200078e48ff */
[----:B------:R-:W-:Y:S01]  /*d710*/  FMUL.FTZ R41, R5, R41 ;  /* 0x0000002905297220 */ /* 0x000fe20000410000 */
[----:B------:R-:W-:Y:S01]  /*d720*/  F2FP.BF16.PACK_AB R36, R37, R36 ;  /* 0x000000242524723e */ /* 0x000fe200000010ff */
[----:B------:R-:W-:Y:S01]  /*d730*/  FMUL.FTZ R44, R5, R44 ;  /* 0x0000002c052c7220 */ /* 0x000fe20000410000 */
[----:B------:R-:W-:Y:S01]  /*d740*/  LEA R9, R9, R12, 0x1 ;  /* 0x0000000c09097211 */ /* 0x000fe200078e08ff */
[----:B------:R-:W-:Y:S01]  /*d750*/  FMUL.FTZ R45, R5, R45 ;  /* 0x0000002d052d7220 */ /* 0x000fe20000410000 */
[----:B------:R-:W-:Y:S01]  /*d760*/  F2FP.BF16.PACK_AB R40, R41, R40 ;  /* 0x000000282928723e */ /* 0x000fe200000010ff */
[----:B------:R-:W-:Y:S01]  /*d770*/  FMUL.FTZ R48, R5, R48 ;  /* 0x0000003005307220 */ /* 0x000fe20000410000 */
[----:B------:R-:W-:Y:S01]  /*d780*/  SHF.L.U32 R13, R9, 0x1, RZ ;  /* 0x00000001090d7819 */ /* 0x000fe200000006ff */
[C---:B------:R-:W-:Y:S01]  /*d790*/  FMUL.FTZ R49, R5.reuse, R49 ;  /* 0x0000003105317220 */ /* 0x040fe20000410000 */
[----:B------:R-:W-:Y:S01]  /*d7a0*/  MOV R9, 0x20 ;  /* 0x0000002000097802 */ /* 0x000fe20000000f00 */
[----:B------:R-:W-:Y:S01]  /*d7b0*/  FMUL.FTZ R52, R5, R52 ;  /* 0x0000003405347220 */ /* 0x000fe20000410000 */
[----:B------:R-:W-:Y:S01]  /*d7c0*/  IADD3 R11, R13, -0x10, RZ ;  /* 0xfffffff00d0b7810 */ /* 0x000fe20007ffe0ff */
[----:B------:R-:W-:Y:S01]  /*d7d0*/  FMUL.FTZ R53, R5, R53 ;  /* 0x0000003505357220 */ /* 0x000fe20000410000 */
[----:B------:R-:W-:Y:S01]  /*d7e0*/  SEL R12, R9, 0xffffffe0, !P1 ;  /* 0xffffffe0090c7807 */ /* 0x000fe20004800000 */
[----:B------:R-:W-:Y:S01]  /*d7f0*/  FMUL.FTZ R56, R5, R56 ;  /* 0x0000003805387220 */ /* 0x000fe20000410000 */
[----:B------:R-:W-:Y:S01]  /*d800*/  @P3 IADD3 R11, R13, 0x10, RZ ;  /* 0x000000100d0b3810 */ /* 0x000fe20007ffe0ff */
[----:B------:R-:W-:Y:S01]  /*d810*/  FMUL.FTZ R57, R5, R57 ;  /* 0x0000003905397220 */ /* 0x000fe20000410000 */
[----:B------:R-:W-:Y:S01]  /*d820*/  IADD3 R15, R13, R12, RZ ;  /* 0x0000000c0d0f7210 */ /* 0x000fe20007ffe0ff */
[----:B------:R-:W-:Y:S01]  /*d830*/  FMUL.FTZ R60, R5, R60 ;  /* 0x0000003c053c7220 */ /* 0x000fe20000410000 */
[----:B------:R-:W-:Y:S01]  /*d840*/  F2FP.BF16.PACK_AB R44, R45, R44 ;  /* 0x0000002c2d2c723e */ /* 0x000fe200000010ff */
[C---:B------:R-:W-:Y:S01]  /*d850*/  FMUL.FTZ R61, R5.reuse, R61 ;  /* 0x0000003d053d7220 */ /* 0x040fe20000410000 */
[----:B------:R-:W-:Y:S01]  /*d860*/  IADD3 R17, R12, R11, RZ ;  /* 0x0000000b0c117210 */ /* 0x000fe20007ffe0ff */
[----:B------:R-:W-:Y:S01]  /*d870*/  FMUL.FTZ R64, R5, R64 ;  /* 0x0000004005407220 */ /* 0x000fe20000410000 */
[----:B------:R-:W-:Y:S01]  /*d880*/  F2FP.BF16.PACK_AB R48, R49, R48 ;  /* 0x000000303130723e */ /* 0x000fe200000010ff */
[----:B------:R-:W-:Y:S01]  /*d890*/  FMUL.FTZ R65, R5, R65 ;  /* 0x0000004105417220 */ /* 0x000fe20000410000 */
[----:B------:R-:W-:Y:S01]  /*d8a0*/  F2FP.BF16.PACK_AB R52, R53, R52 ;  /* 0x000000343534723e */ /* 0x000fe200000010ff */
[C---:B------:R-:W-:Y:S01]  /*d8b0*/  FMUL.FTZ R68, R5.reuse, R68 ;  /* 0x0000004405447220 */ /* 0x040fe20000410000 */
[----:B------:R-:W-:Y:S01]  /*d8c0*/  STS [R13], R160 ;  /* 0x000000a00d007388 */ /* 0x000fe20000000800 */
[----:B------:R-:W-:Y:S01]  /*d8d0*/  FMUL.FTZ R69, R5, R69 ;  /* 0x0000004505457220 */ /* 0x000fe20000410000 */
[----:B------:R-:W-:Y:S01]  /*d8e0*/  F2FP.BF16.PACK_AB R56, R57, R56 ;  /* 0x000000383938723e */ /* 0x000fe200000010ff */
[C---:B------:R-:W-:Y:S01]  /*d8f0*/  FMUL.FTZ R72, R5.reuse, R72 ;  /* 0x0000004805487220 */ /* 0x040fe20000410000 */
[----:B------:R-:W-:Y:S01]  /*d900*/  STS [R13+0x400], R162 ;  /* 0x000400a20d007388 */ /* 0x000fe20000000800 */
        /* <DEDUP_REMOVED lines=42> */
[C---:B------:R-:W-:Y:S01]  /*dbb0*/  FMUL.FTZ R116, R5.reuse, R116 ;  /* 0x0000007405747220 */ /* 0x040fe20000410000 */
[----:B------:R-:W2:Y:S01]  /*dbc0*/  LDC.U8 R12, c[0x0][0x328] ;  /* 0x0000ca00ff0c7b82 */ /* 0x000ea20000000000 */
[----:B------:R-:W-:Y:S01]  /*dbd0*/  FMUL.FTZ R117, R5, R117 ;  /* 0x0000007505757220 */ /* 0x000fe20000410000 */
[----:B------:R-:W-:Y:S01]  /*dbe0*/  F2FP.BF16.PACK_AB R112, R113, R112 ;  /* 0x000000707170723e */ /* 0x000fe200000010ff */
[C---:B------:R-:W-:Y:S01]  /*dbf0*/  FMUL.FTZ R120, R5.reuse, R120 ;  /* 0x0000007805787220 */ /* 0x040fe20000410000 */
[----:B------:R-:W4:Y:S01]  /*dc00*/  S2R R9, SR_TID.X ;  /* 0x0000000000097919 */ /* 0x000f220000002100 */
[----:B------:R-:W-:Y:S01]  /*dc10*/  FMUL.FTZ R121, R5, R121 ;  /* 0x0000007905797220 */ /* 0x000fe20000410000 */
[----:B------:R-:W-:Y:S01]  /*dc20*/  F2FP.BF16.PACK_AB R116, R117, R116 ;  /* 0x000000747574723e */ /* 0x000fe200000010ff */
[----:B------:R-:W-:Y:S01]  /*dc30*/  FMUL.FTZ R124, R5, R124 ;  /* 0x0000007c057c7220 */ /* 0x000fe20000410000 */
[----:B------:R-:W-:Y:S01]  /*dc40*/  LOP3.LUT R7, R7, 0xffffffe0, RZ, 0xc0, !PT ;  /* 0xffffffe007077812 */ /* 0x000fe200078ec0ff */
[----:B------:R-:W-:Y:S01]  /*dc50*/  FMUL.FTZ R125, R5, R125 ;  /* 0x0000007d057d7220 */ /* 0x000fe20000410000 */
[----:B------:R-:W-:Y:S01]  /*dc60*/  F2FP.BF16.PACK_AB R120, R121, R120 ;  /* 0x000000787978723e */ /* 0x000fe200000010ff */
[C---:B------:R-:W-:Y:S01]  /*dc70*/  FMUL.FTZ R128, R5.reuse, R128 ;  /* 0x0000008005807220 */ /* 0x040fe20000410000 */
[----:B------:R-:W-:Y:S01]  /*dc80*/  IADD3 R8, R8, -R7, RZ ;  /* 0x8000000708087210 */ /* 0x000fe20007ffe0ff */
        /* <DEDUP_REMOVED lines=23> */
[----:B-1----:R-:W-:Y:S02]  /*de00*/  @P5 FMUL.FTZ R79, R2, 0.69314718246459960938 ;  /* 0x3f317218024f5820 */ /* 0x002fe40000410000 */
[----:B---3--:R-:W-:Y:S01]  /*de10*/  @P4 FMUL.FTZ R0, R0, 0.69314718246459960938 ;  /* 0x3f31721800004820 */ /* 0x008fe20000410000 */
[----:B------:R-:W-:Y:S02]  /*de20*/  F2FP.BF16.PACK_AB R148, R5, R148 ;  /* 0x000000940594723e */ /* 0x000fe400000010ff */
[----:B------:R-:W-:-:S04]  /*de30*/  MOV R5, 0x40 ;  /* 0x0000004000057802 */ /* 0x000fc80000000f00 */
[----:B------:R-:W-:Y:S02]  /*de40*/  SEL R14, R5, 0xffffffc0, !P2 ;  /* 0xffffffc0050e7807 */ /* 0x000fe40005000000 */
[----:B------:R-:W1:Y:S01]  /*de50*/  S2R R5, SR_CTAID.Y ;  /* 0x0000000000057919 */ /* 0x000e620000002600 */
[----:B--2---:R-:W-:Y:S02]  /*de60*/  ISETP.NE.AND P2, PT, R12, RZ, PT ;  /* 0x000000ff0c00720c */ /* 0x004fe40003f45270 */
[-C--:B------:R-:W-:Y:S02]  /*de70*/  IADD3 R19, R13, R14.reuse, RZ ;  /* 0x0000000e0d137210 */ /* 0x080fe40007ffe0ff */
[----:B------:R-:W-:Y:S02]  /*de80*/  IADD3 R21, R14, R11, RZ ;  /* 0x0000000b0e157210 */ /* 0x000fe40007ffe0ff */
[-C--:B------:R-:W-:Y:S01]  /*de90*/  IADD3 R23, R15, R14.reuse, RZ ;  /* 0x0000000e0f177210 */ /* 0x080fe20007ffe0ff */
[----:B------:R-:W-:Y:S01]  /*dea0*/  STS [R19], R48 ;  /* 0x0000003013007388 */ /* 0x000fe20000000800 */
[----:B------:R-:W-:-:S02]  /*deb0*/  IADD3 R25, R17, R14, RZ ;  /* 0x0000000e11197210 */ /* 0x000fc40007ffe0ff */
[----:B------:R-:W-:Y:S01]  /*dec0*/  ISETP.NE.OR P1, PT, R238, -0x1, !P2 ;  /* 0xffffffffee00780c */ /* 0x000fe20005725670 */
[----:B------:R-:W-:Y:S04]  /*ded0*/  STS [R19+0x400], R50 ;  /* 0x0004003213007388 */ /* 0x000fe80000000800 */
[----:B------:R-:W-:Y:S04]  /*dee0*/  STS [R21], R52 ;  /* 0x0000003415007388 */ /* 0x000fe80000000800 */
[----:B------:R-:W-:Y:S04]  /*def0*/  STS [R21+0x400], R54 ;  /* 0x0004003615007388 */ /* 0x000fe80000000800 */
[----:B------:R-:W-:Y:S01]  /*df00*/  STS [R23], R56 ;  /* 0x0000003817007388 */ /* 0x000fe20000000800 */
[----:B-1----:R-:W-:-:S03]  /*df10*/  @!P1 IMAD R238, R5, c[0x0][0x214], RZ ;  /* 0x0000850005ee9a24 */ /* 0x002fc600078e02ff */
        /* <DEDUP_REMOVED lines=12> */
[----:B------:R-:W-:Y:S04]  /*dfe0*/  STS [R19+0x2400], R82 ;  /* 0x0024005213007388 */ /* 0x000fe80000000800 */
[----:B------:R-:W-:Y:S04]  /*dff0*/  STS [R21+0x2000], R84 ;  /* 0x0020005415007388 */ /* 0x000fe80000000800 */
[----:B------:R-:W-:Y:S04]  /*e000*/  STS [R21+0x2400], R86 ;  /* 0x0024005615007388 */ /* 0x000fe80000000800 */
[----:B------:R-:W-:Y:S01]  /*e010*/  STS [R23+0x2000], R88 ;  /* 0x0020005817007388 */ /* 0x000fe20000000800 */
[----:B----4-:R-:W-:-:S03]  /*e020*/  SHF.R.S32.HI R76, RZ, 0x1f, R9 ;  /* 0x0000001fff4c7819 */ /* 0x010fc60000011409 */
[----:B------:R-:W-:Y:S01]  /*e030*/  STS [R23+0x2400], R90 ;  /* 0x0024005a17007388 */ /* 0x000fe20000000800 */
[----:B-1----:R-:W-:-:S03]  /*e040*/  @!P0 SHF.R.S32.HI R78, RZ, 0x1f, R5 ;  /* 0x0000001fff4e8819 */ /* 0x002fc60000011405 */
[----:B------:R-:W-:Y:S01]  /*e050*/  STS [R25+0x2000], R92 ;  /* 0x0020005c19007388 */ /* 0x000fe20000000800 */
[----:B--2---:R-:W-:-:S03]  /*e060*/  @!P0 IMAD.WIDE.U32 R80, R5, c[0x0][0x1e0], RZ ;  /* 0x0000780005508a25 */ /* 0x004fc600078e00ff */
[----:B------:R-:W-:Y:S01]  /*e070*/  STS [R25+0x2400], R94 ;  /* 0x0024005e19007388 */ /* 0x000fe20000000800 */
[----:B------:R-:W-:Y:S01]  /*e080*/  @!P0 IMAD R78, R78, c[0x0][0x1e0], RZ ;  /* 0x000078004e4e8a24 */ /* 0x000fe200078e02ff */
[----:B------:R-:W-:Y:S02]  /*e090*/  @!P0 MOV R6, R80 ;  /* 0x0000005000068202 */ /* 0x000fe40000000f00 */
[----:B------:R-:W-:Y:S01]  /*e0a0*/  STS [R13+0x4000], R96 ;  /* 0x004000600d007388 */ /* 0x000fe20000000800 */
[----:B------:R-:W-:Y:S01]  /*e0b0*/  @!P0 IMAD R77, R5, c[0x0][0x1e4], R78 ;  /* 0x00007900054d8a24 */ /* 0x000fe200078e024e */
[----:B------:R-:W-:Y:S02]  /*e0c0*/  LEA.HI R78, R76, R9, RZ, 0x5 ;  /* 0x000000094c4e7211 */ /* 0x000fe400078f28ff */
[----:B------:R-:W-:Y:S02]  /*e0d0*/  STS [R13+0x4400], R98 ;  /* 0x004400620d007388 */ /* 0x000fe40000000800 */
[----:B------:R-:W-:-:S02]  /*e0e0*/  LOP3.LUT R78, R78, 0xffffffe0, RZ, 0xc0, !PT ;  /* 0xffffffe04e4e7812 */ /* 0x000fc400078ec0ff */
[----:B------:R-:W-:Y:S01]  /*e0f0*/  STS [R11+0x4000], R100 ;  /* 0x004000640b007388 */ /* 0x000fe20000000800 */
[----:B------:R-:W-:Y:S02]  /*e100*/  @!P0 IADD3 R4, R81, R77, RZ ;  /* 0x0000004d51048210 */ /* 0x000fe40007ffe0ff */
[----:B------:R-:W-:Y:S01]  /*e110*/  SHF.R.S32.HI R77, RZ, 0x1f, R10 ;  /* 0x0000001fff4d7819 */ /* 0x000fe2000001140a */
[----:B------:R-:W-:Y:S01]  /*e120*/  STS [R11+0x4400], R102 ;  /* 0x004400660b007388 */ /* 0x000fe20000000800 */
[----:B------:R-:W-:Y:S02]  /*e130*/  IADD3 R78, R9, -R78, RZ ;  /* 0x8000004e094e7210 */ /* 0x000fe40007ffe0ff */
[----:B------:R-:W-:Y:S01]  /*e140*/  LOP3.LUT P0, RZ, R8, 0x3, RZ, 0xc0, !PT ;  /* 0x0000000308ff7812 */ /* 0x000fe2000780c0ff */
[----:B------:R-:W-:Y:S01]  /*e150*/  STS [R15+0x4000], R104 ;  /* 0x004000680f007388 */ /* 0x000fe20000000800 */
[----:B------:R-:W-:Y:S02]  /*e160*/  LEA.HI R77, R77, R10, RZ, 0x2 ;  /* 0x0000000a4d4d7211 */ /* 0x000fe400078f10ff */
[----:B------:R-:W-:Y:S01]  /*e170*/  SHF.R.S32.HI R7, RZ, 0x1f, R78 ;  /* 0x0000001fff077819 */ /* 0x000fe2000001144e */
[----:B------:R-:W-:Y:S01]  /*e180*/  STS [R15+0x4400], R106 ;  /* 0x0044006a0f007388 */ /* 0x000fe20000000800 */
[----:B------:R-:W-:-:S02]  /*e190*/  LOP3.LUT R77, R77, 0xffffffc, RZ, 0xc0, !PT ;  /* 0x0ffffffc4d4d7812 */ /* 0x000fc400078ec0ff */
[----:B------:R-:W-:Y:S01]  /*e1a0*/  LEA.HI R7, R7, R78, RZ, 0x2 ;  /* 0x0000004e07077211 */ /* 0x000fe200078f10ff */
[----:B------:R-:W-:Y:S01]  /*e1b0*/  STS [R17+0x4000], R108 ;  /* 0x0040006c11007388 */ /* 0x000fe20000000800 */
[----:B------:R-:W-:Y:S02]  /*e1c0*/  IADD3 R77, R10, -R77, RZ ;  /* 0x8000004d0a4d7210 */ /* 0x000fe40007ffe0ff */
[----:B------:R-:W-:Y:S01]  /*e1d0*/  SHF.R.S32.HI R2, RZ, 0x2, R7 ;  /* 0x00000002ff027819 */ /* 0x000fe20000011407 */
[----:B------:R-:W-:Y:S01]  /*e1e0*/  STS [R17+0x4400], R110 ;  /* 0x0044006e11007388 */ /* 0x000fe20000000800 */
[----:B------:R-:W-:Y:S01]  /*e1f0*/  MOV R8, 0x7f800000 ;  /* 0x7f80000000087802 */ /* 0x000fe20000000f00 */
[----:B------:R-:W-:Y:S01]  /*e200*/  @P5 FFMA.FTZ R8, R164, c[0x0][0x238], R79 ;  /* 0x00008e00a4085a23 */ /* 0x000fe2000001004f */
[----:B------:R-:W-:Y:S01]  /*e210*/  MOV R10, 0x7f800000 ;  /* 0x7f800000000a7802 */ /* 0x000fe20000000f00 */
[----:B------:R-:W-:Y:S01]  /*e220*/  STS [R19+0x4000], R112 ;  /* 0x0040007013007388 */ /* 0x000fe20000000800 */
[----:B------:R-:W-:Y:S01]  /*e230*/  @P4 FFMA.FTZ R10, R3, c[0x0][0x238], R0 ;  /* 0x00008e00030a4a23 */ /* 0x000fe20000010000 */
[----:B------:R-:W-:-:S02]  /*e240*/  LEA R2, R77, R2, 0x4 ;  /* 0x000000024d027211 */ /* 0x000fc400078e20ff */
        /* <DEDUP_REMOVED lines=24> */
[----:B-1----:R-:W1:Y:S04]  /*e3d0*/  S2R R11, SR_CTAID.Z ;  /* 0x00000000000b7919 */ /* 0x002e680000002700 */
[----:B------:R2:W3:Y:S04]  /*e3e0*/  LDS.128 R68, [R241] ;  /* 0x00000000f1447984 */ /* 0x0004e80000000c00 */
[----:B------:R2:W4:Y:S01]  /*e3f0*/  LDS.128 R64, [R241+0x800] ;  /* 0x00080000f1407984 */ /* 0x0005220000000c00 */
[----:B-1----:R-:W-:-:S03]  /*e400*/  @!P2 IMAD R5, R5, c[0x0][0x1c0], R11 ;  /* 0x000070000505aa24 */ /* 0x002fc600078e020b */
[----:B------:R2:W1:Y:S01]  /*e410*/  LDS.128 R60, [R241+0x1000] ;  /* 0x00100000f13c7984 */ /* 0x0004620000000c00 */
[----:B------:R-:W-:Y:S02]  /*e420*/  @P2 IMAD R238, R11, c[0x0][0x234], R238 ;  /* 0x00008d000bee2a24 */ /* 0x000fe400078e02ee */
[----:B------:R-:W-:Y:S01]  /*e430*/  @!P2 IMAD R238, R5, c[0x0][0x214], RZ ;  /* 0x0000850005eeaa24 */ /* 0x000fe200078e02ff */
[----:B------:R2:W1:Y:S04]  /*e440*/  LDS.128 R56, [R241+0x1800] ;  /* 0x00180000f1387984 */ /* 0x0004680000000c00 */
        /* <DEDUP_REMOVED lines=13> */
[----:B---34-:R-:W3:Y:S01]  /*e520*/  S2R R5, SR_CTAID.X ;  /* 0x0000000000057919 */ /* 0x018ee20000002500 */
[----:B------:R-:W-:-:S02]  /*e530*/  IADD3 R78, R2, 0x8, RZ ;  /* 0x00000008024e7810 */ /* 0x000fc40007ffe0ff */
[-C--:B------:R-:W-:Y:S02]  /*e540*/  ISETP.GE.AND P2, PT, R2, R235.reuse, PT ;  /* 0x000000eb0200720c */ /* 0x080fe40003f46270 */
[----:B------:R-:W-:Y:S01]  /*e550*/  ISETP.GE.AND P1, PT, R78, R235, PT ;  /* 0x000000eb4e00720c */ /* 0x000fe20003f26270 */
[----:B---3--:R-:W-:-:S05]  /*e560*/  IMAD R5, R5, 0x40, R238 ;  /* 0x0000004005057824 */ /* 0x008fca00078e02ee */
[----:B------:R-:W-:Y:S02]  /*e570*/  SHF.R.S32.HI R3, RZ, 0x1f, R5 ;  /* 0x0000001fff037819 */ /* 0x000fe40000011405 */
[----:B------:R-:W-:-:S04]  /*e580*/  IADD3 R0, P0, R2, R5, RZ ;  /* 0x0000000502007210 */ /* 0x000fc80007f1e0ff */
[----:B------:R-:W-:Y:S02]  /*e590*/  LEA.HI.X.SX32 R3, R2, R3, 0x1, P0 ;  /* 0x0000000302037211 */ /* 0x000fe400000f0eff */
[----:B------:R-:W-:-:S04]  /*e5a0*/  LEA R2, P0, R0, c[0x0][0x200], 0x2 ;  /* 0x0000800000027a11 */ /* 0x000fc800078010ff */
[----:B------:R-:W-:-:S05]  /*e5b0*/  LEA.HI.X R3, R0, c[0x0][0x204], R3, 0x2, P0 ;  /* 0x0000810000037a11 */ /* 0x000fca00000f1403 */
[----:B------:R3:W-:Y:S04]  /*e5c0*/  @!P2 STG.E [R2.64], R8 ;  /* 0x000000080200a986 */ /* 0x0007e8000c10190a */
[----:B------:R3:W-:Y:S02]  /*e5d0*/  @!P1 STG.E [R2.64+0x20], R10 ;  /* 0x0000200a02009986 */ /* 0x0007e4000c10190a */
.L_x_2353:
[----:B---34-:R-:W-:Y:S05]  /*e5e0*/  BSYNC B0 ;  /* 0x0000000000007941 */ /* 0x018fea0003800000 */
.L_x_2352:
[----:B------:R-:W3:Y:S01]  /*e5f0*/  S2R R0, SR_CTAID.X ;  /* 0x0000000000007919 */ /* 0x000ee20000002500 */
[----:B------:R-:W-:Y:S01]  /*e600*/  LEA.HI R76, R76, R9, RZ, 0x3 ;  /* 0x000000094c4c7211 */ /* 0x000fe200078f18ff */
[----:B------:R-:W-:Y:S03]  /*e610*/  BSSY B0, `(.L_x_2354) ;  /* 0x0000020000007945 */ /* 0x000fe60003800000 */
[----:B------:R-:W-:Y:S02]  /*e620*/  LOP3.LUT R2, R76, 0xfffffff8, RZ, 0xc0, !PT ;  /* 0xfffffff84c027812 */ /* 0x000fe400078ec0ff */
[----:B------:R-:W-:-:S03]  /*e630*/  SHF.R.S32.HI R76, RZ, 0x3, R76 ;  /* 0x00000003ff4c7819 */ /* 0x000fc6000001144c */
[----:B------:R-:W-:-:S04]  /*e640*/  IMAD.IADD R2, R9, 0x1, -R2 ;  /* 0x0000000109027824 */ /* 0x000fc800078e0a02 */
[----:B------:R-:W-:Y:S01]  /*e650*/  IMAD.SHL.U32 R8, R2, 0x8, RZ ;  /* 0x0000000802087824 */ /* 0x000fe200078e00ff */
[----:B------:R-:W-:-:S04]  /*e660*/  SHF.R.S32.HI R2, RZ, 0x1f, R11 ;  /* 0x0000001fff027819 */ /* 0x000fc8000001140b */
[----:B------:R-:W-:Y:S01]  /*e670*/  SHF.R.S32.HI R9, RZ, 0x1f, R8 ;  /* 0x0000001fff097819 */ /* 0x000fe20000011408 */
[----:B------:R-:W-:Y:S02]  /*e680*/  IMAD R2, R2, c[0x0][0x1f0], RZ ;  /* 0x00007c0002027a24 */ /* 0x000fe400078e02ff */
[----:B---3--:R-:W-:Y:S02]  /*e690*/  IMAD.SHL.U32 R0, R0, 0x40, RZ ;  /* 0x0000004000007824 */ /* 0x008fe400078e00ff */
[----:B------:R-:W-:Y:S02]  /*e6a0*/  IMAD R2, R11, c[0x0][0x1f4], R2 ;  /* 0x00007d000b027a24 */ /* 0x000fe400078e0202 */
[----:B------:R-:W-:Y:S01]  /*e6b0*/  IMAD.WIDE.U32 R8, R0, c[0x0][0x1e8], R8 ;  /* 0x00007a0000087a25 */ /* 0x000fe200078e0008 */
[----:B------:R-:W-:-:S04]  /*e6c0*/  SHF.R.S32.HI R3, RZ, 0x1f, R0 ;  /* 0x0000001fff037819 */ /* 0x000fc80000011400 */
[----:B------:R-:W-:Y:S01]  /*e6d0*/  IADD3 R6, P0, R6, R8, RZ ;  /* 0x0000000806067210 */ /* 0x000fe20007f1e0ff */
[----:B------:R-:W-:-:S04]  /*e6e0*/  IMAD R3, R3, c[0x0][0x1e8], RZ ;  /* 0x00007a0003037a24 */ /* 0x000fc800078e02ff */
[----:B------:R-:W-:Y:S01]  /*e6f0*/  IMAD R3, R0, c[0x0][0x1ec], R3 ;  /* 0x00007b0000037a24 */ /* 0x000fe200078e0203 */
[----:B------:R-:W-:-:S04]  /*e700*/  SHF.R.S32.HI R0, RZ, 0x1f, R76 ;  /* 0x0000001fff007819 */ /* 0x000fc8000001144c */
[----:B------:R-:W-:Y:S02]  /*e710*/  IADD3.X R7, R4, R3, R9, P0, !PT ;  /* 0x0000000304077210 */ /* 0x000fe400007fe409 */
[----:B------:R-:W-:-:S03]  /*e720*/  ISETP.GE.AND P0, PT, R76, R235, PT ;  /* 0x000000eb4c00720c */ /* 0x000fc60003f06270 */
[----:B------:R-:W-:-:S04]  /*e730*/  IMAD.WIDE.U32 R4, R11, c[0x0][0x1f0], R6 ;  /* 0x00007c000b047a25 */ /* 0x000fc800078e0006 */
[----:B------:R-:W-:-:S06]  /*e740*/  IMAD.IADD R7, R2, 0x1, R5 ;  /* 0x0000000102077824 */ /* 0x000fcc00078e0205 */
        /* <DEDUP_REMOVED lines=8> */
[----:B------:R3:W-:Y:S04]  /*e7d0*/  STG.E.128 [R10.64], R68 ;  /* 0x000000440a007986 */ /* 0x0007e8000c101d0a */
[----:B-1----:R3:W-:Y:S04]  /*e7e0*/  STG.E.128 [R10.64+0x80], R52 ;  /* 0x000080340a007986 */ /* 0x0027e8000c101d0a */
[----:B------:R3:W-:Y:S04]  /*e7f0*/  STG.E.128 [R10.64+0x100], R36 ;  /* 0x000100240a007986 */ /* 0x0007e8000c101d0a */
[----:B------:R3:W-:Y:S02]  /*e800*/  STG.E.128 [R10.64+0x180], R20 ;  /* 0x000180140a007986 */ /* 0x0007e4000c101d0a */
.L_x_2355:
[----:B------:R-:W-:Y:S05]  /*e810*/  BSYNC B0 ;  /* 0x0000000000007941 */ /* 0x000fea0003800000 */
.L_x_2354:
[----:B------:R-:W-:Y:S01]  /*e820*/  IADD3 R2, R76, 0x10, RZ ;  /* 0x000000104c027810 */ /* 0x000fe20007ffe0ff */
        /* <DEDUP_REMOVED lines=9> */
[----:B---3--:R-:W-:-:S03]  /*e8c0*/  LEA R10, P0, R8, c[0x0][0x1d0], 0x1 ;  /* 0x00007400080a7a11 */ /* 0x008fc600078008ff */
[----:B------:R-:W-:-:S05]  /*e8d0*/  IMAD R2, R3, c[0x0][0x1ec], R2 ;  /* 0x00007b0003027a24 */ /* 0x000fca00078e0202 */
[----:B------:R-:W-:-:S04]  /*e8e0*/  IADD3 R2, R2, R9, RZ ;  /* 0x0000000902027210 */ /* 0x000fc80007ffe0ff */
[----:B------:R-:W-:-:S05]  /*e8f0*/  LEA.HI.X R11, R8, c[0x0][0x1d4], R2, 0x1, P0 ;  /* 0x00007500080b7a11 */ /* 0x000fca00000f0c02 */
[----:B------:R3:W-:Y:S04]  /*e900*/  STG.E.128 [R10.64], R64 ;  /* 0x000000400a007986 */ /* 0x0007e8000c101d0a */
[----:B-1----:R3:W-:Y:S04]  /*e910*/  STG.E.128 [R10.64+0x80], R48 ;  /* 0x000080300a007986 */ /* 0x0027e8000c101d0a */
[----:B------:R3:W-:Y:S04]  /*e920*/  STG.E.128 [R10.64+0x100], R32 ;  /* 0x000100200a007986 */ /* 0x0007e8000c101d0a */
[----:B------:R3:W-:Y:S02]  /*e930*/  STG.E.128 [R10.64+0x180], R16 ;  /* 0x000180100a007986 */ /* 0x0007e4000c101d0a */
.L_x_2357:
[----:B------:R-:W-:Y:S05]  /*e940*/  BSYNC B0 ;  /* 0x0000000000007941 */ /* 0x000fea0003800000 */
.L_x_2356:
        /* <DEDUP_REMOVED lines=14> */
[----:B-1----:R1:W-:Y:S04]  /*ea30*/  STG.E.128 [R10.64], R60 ;  /* 0x0000003c0a007986 */ /* 0x0023e8000c101d0a */
[----:B------:R1:W-:Y:S04]  /*ea40*/  STG.E.128 [R10.64+0x80], R44 ;  /* 0x0000802c0a007986 */ /* 0x0003e8000c101d0a */
[----:B------:R1:W-:Y:S04]  /*ea50*/  STG.E.128 [R10.64+0x100], R28 ;  /* 0x0001001c0a007986 */ /* 0x0003e8000c101d0a */
[----:B------:R1:W-:Y:S02]  /*ea60*/  STG.E.128 [R10.64+0x180], R12 ;  /* 0x0001800c0a007986 */ /* 0x0003e4000c101d0a */
.L_x_2359:
[----:B------:R-:W-:Y:S05]  /*ea70*/  BSYNC B0 ;  /* 0x0000000000007941 */ /* 0x000fea0003800000 */
.L_x_2358:
[----:B------:R-:W-:-:S04]  /*ea80*/  IADD3 R2, R76, 0x30, RZ ;  /* 0x000000304c027810 */ /* 0x000fc80007ffe0ff */
[----:B------:R-:W-:-:S13]  /*ea90*/  ISETP.GE.AND P0, PT, R2, R235, PT ;  /* 0x000000eb0200720c */ /* 0x000fda0003f06270 */
[----:B------:R-:W-:Y:S05]  /*eaa0*/  @P0 EXIT ;  /* 0x000000000000094d */ /* 0x000fea0003800000 */
        /* <DEDUP_REMOVED lines=9> */
[----:B-1----:R-:W-:Y:S04]  /*eb40*/  STG.E.128 [R2.64], R56 ;  /* 0x0000003802007986 */ /* 0x002fe8000c101d0a */
[----:B------:R-:W-:Y:S04]  /*eb50*/  STG.E.128 [R2.64+0x80], R40 ;  /* 0x0000802802007986 */ /* 0x000fe8000c101d0a */
[----:B------:R-:W-:Y:S04]  /*eb60*/  STG.E.128 [R2.64+0x100], R24 ;  /* 0x0001001802007986 */ /* 0x000fe8000c101d0a */
[----:B------:R-:W-:Y:S01]  /*eb70*/  STG.E.128 [R2.64+0x180], R72 ;  /* 0x0001804802007986 */ /* 0x000fe2000c101d0a */
[----:B------:R-:W-:Y:S05]  /*eb80*/  EXIT ;  /* 0x000000000000794d */ /* 0x000fea0003800000 */
.L_x_2360:
        /* <DEDUP_REMOVED lines=15> */
.L_x_4920:


//--------------------- .text._ZN5flash24flash_fwd_splitkv_kernelI23Flash_fwd_kernel_traitsILi256ELi64ELi64ELi4ELb0ELb0EN7cutlass10bfloat16_tE19Flash_kernel_traitsILi256ELi64ELi64ELi4ES3_EELb1ELb0ELb0ELb0ELb1ELb1ELb0ELb0EEEvNS_16Flash_fwd_paramsE --------------------------
	.section	.text._ZN5flash24flash_fwd_splitkv_kernelI23Flash_fwd_kernel_traitsILi256ELi64ELi64ELi4ELb0ELb0EN7cutlass10bfloat16_tE19Flash_kernel_traitsILi256ELi64ELi64ELi4ES3_EELb1ELb0ELb0ELb0ELb1ELb1ELb0ELb0EEEvNS_16Flash_fwd_paramsE,"ax",@progbits
	.sectioninfo	@"SHI_REGISTERS=255"
	.align	128
        .global         _ZN5flash24flash_fwd_splitkv_kernelI23Flash_fwd_kernel_traitsILi256ELi64ELi64ELi4ELb0ELb0EN7cutlass10bfloat16_tE19Flash_kernel_traitsILi256ELi64ELi64ELi4ES3_EELb1ELb0ELb0ELb0ELb1ELb1ELb0ELb0EEEvNS_16Flash_fwd_paramsE
        .type           _ZN5flash24flash_fwd_splitkv_kernelI23Flash_fwd_kernel_traitsILi256ELi64ELi64ELi4ELb0ELb0EN7cutlass10bfloat16_tE19Flash_kernel_traitsILi256ELi64ELi64ELi4ES3_EELb1ELb0ELb0ELb0ELb1ELb1ELb0ELb0EEEvNS_16Flash_fwd_paramsE,@function
        .size           _ZN5flash24flash_fwd_splitkv_kernelI23Flash_fwd_kernel_traitsILi256ELi64ELi64ELi4ELb0ELb0EN7cutlass10bfloat16_tE19Flash_kernel_traitsILi256ELi64ELi64ELi4ES3_EELb1ELb0ELb0ELb0ELb1ELb1ELb0ELb0EEEvNS_16Flash_fwd_paramsE,(.L_x_4921 - _ZN5flash24flash_fwd_splitkv_kernelI23Flash_fwd_kernel_traitsILi256ELi64ELi64ELi4ELb0ELb0EN7cutlass10bfloat16_tE19Flash_kernel_traitsILi256ELi64ELi64ELi4ES3_EELb1ELb0ELb0ELb0ELb1ELb1ELb0ELb0EEEvNS_16Flash_fwd_paramsE)
        .other          _ZN5flash24flash_fwd_splitkv_kernelI23Flash_fwd_kernel_traitsILi256ELi64ELi64ELi4ELb0ELb0EN7cutlass10bfloat16_tE19Flash_kernel_traitsILi256ELi64ELi64ELi4ES3_EELb1ELb0ELb0ELb0ELb1ELb1ELb0ELb0EEEvNS_16Flash_fwd_paramsE,@"STO_CUDA_ENTRY STV_DEFAULT"
_ZN5flash24flash_fwd_splitkv_kernelI23Flash_fwd_kernel_traitsILi256ELi64ELi64ELi4ELb0ELb0EN7cutlass10bfloat16_tE19Flash_kernel_traitsILi256ELi64ELi64ELi4ES3_EELb1ELb0ELb0ELb0ELb1ELb1ELb0ELb0EEEvNS_16Flash_fwd_paramsE:
.text._ZN5flash24flash_fwd_splitkv_kernelI23Flash_fwd_kernel_traitsILi256ELi64ELi64ELi4ELb0ELb0EN7cutlass10bfloat16_tE19Flash_kernel_traitsILi256ELi64ELi64ELi4ES3_EELb1ELb0ELb0ELb0ELb1ELb1ELb0ELb0EEEvNS_16Flash_fwd_paramsE:
        /* <DEDUP_REMOVED lines=16> */
[----:B------:R1:W2:Y:S04]  /*0100*/  @P2 LDG.E R242, [R2.64] ;  /* 0x0000000a02f22981 */ /* 0x0002a8000c1e1900 */
[----:B------:R1:W2:Y:S01]  /*0110*/  @P2 LDG.E R97, [R2.64+0x4] ;  /* 0x0000040a02612981 */ /* 0x0002a2000c1e1900 */
[----:B------:R-:W-:-:S06]  /*0120*/  @P0 IMAD.WIDE R4, R10, R0, c[0x0][0x250] ;  /* 0x000094000a040625 */ /* 0x000fcc00078e0200 */
[----:B------:R3:W5:Y:S04]  /*0130*/  @!P1 LDG.E R7, [R8.64] ;  /* 0x0000000a08079981 */ /* 0x000768000c1e1900 */
[----:B------:R-:W4:Y:S04]  /*0140*/  S2R R32, SR_CTAID.X ;  /* 0x0000000000207919 */ /* 0x000f280000002500 */
[----:B------:R-:W2:Y:S04]  /*0150*/  S2R R26, SR_CTAID.Z ;  /* 0x00000000001a7919 */ /* 0x000ea80000002700 */
[----:B------:R-:W2:Y:S01]  /*0160*/  S2R R93, SR_TID.X ;  /* 0x00000000005d7919 */ /* 0x000ea20000002100 */
[----:B-1----:R-:W-:-:S06]  /*0170*/  IMAD.MOV.U32 R3, RZ, RZ, RZ ;  /* 0x000000ffff037224 */ /* 0x002fcc00078e00ff */
[----:B------:R3:W5:Y:S01]  /*0180*/  @P0 LDG.E R3, [R4.64] ;  /* 0x0000000a04030981 */ /* 0x000762000c1e1900 */
[----:B------:R-:W-:-:S04]  /*0190*/  ISETP.NE.U32.AND P0, PT, RZ, c[0x0][0x248], PT ;  /* 0x00009200ff007a0c */ /* 0x000fc80003f05070 */
[----:B------:R-:W-:Y:S01]  /*01a0*/  ISETP.NE.AND.EX P0, PT, RZ, c[0x0][0x24c], PT, P0 ;  /* 0x00009300ff007a0c */ /* 0x000fe20003f05300 */
[----:B--2---:R-:W-:Y:S02]  /*01b0*/  @P2 IMAD.IADD R97, R97, 0x1, -R242 ;  /* 0x0000000161612824 */ /* 0x004fe400078e0af2 */
[----:B------:R-:W-:-:S10]  /*01c0*/  @!P2 IMAD.MOV.U32 R97, RZ, RZ, c[0x0][0x214] ;  /* 0x00008500ff61a624 */ /* 0x000fd400078e00ff */
[----:B------:R-:W-:Y:S05]  /*01d0*/  @!P0 BRA `(.L_x_2361) ;  /* 0x0000004000008947 */ /* 0x000fea0003800000 */
[----:B---34-:R-:W2:Y:S02]  /*01e0*/  @P3 LDG.E R4, [R8.64+0x4] ;  /* 0x0000040a08043981 */ /* 0x018ea4000c1e1900 */
[----:B--2--5:R-:W-:-:S06]  /*01f0*/  @P3 IADD3 R4, R4, -R7, RZ ;  /* 0x8000000704043210 */ /* 0x024fcc0007ffe0ff */
[----:B------:R1:W5:Y:S01]  /*0200*/  @!P3 LDG.E R4, [R8.64] ;  /* 0x0000000a0804b981 */ /* 0x000362000c1e1900 */
[----:B------:R-:W-:Y:S05]  /*0210*/  BRA `(.L_x_2362) ;  /* 0x0000001000007947 */ /* 0x000fea0003800000 */
.L_x_2361:
[----:B---34-:R-:W-:Y:S02]  /*0220*/  MOV R4, c[0x0][0x218] ;  /* 0x0000860000047a02 */ /* 0x018fe40000000f00 */
.L_x_2362:
        /* <DEDUP_REMOVED lines=37> */
[----:B------:R-:W-:Y:S01]  /*0480*/  IMAD R0, R0, c[0x0][0x1e8], RZ ;  /* 0x00007a0000007a24 */ /* 0x000fe200078e02ff */
[----:B------:R-:W-:Y:S01]  /*0490*/  SHF.R.S32.HI R2, RZ, 0x3, R2 ;  /* 0x00000003ff027819 */ /* 0x000fe20000011402 */
[----:B------:R-:W-:-:S02]  /*04a0*/  IMAD.IADD R4, R93, 0x1, -R4 ;  /* 0x000000015d047824 */ /* 0x000fc400078e0a04 */
[----:B------:R-:W-:Y:S01]  /*04b0*/  @!P0 SHF.R.S32.HI R3, RZ, 0x1f, R10 ;  /* 0x0000001fff038819 */ /* 0x000fe2000001140a */
[----:B------:R-:W-:-:S04]  /*04c0*/  @!P0 IMAD.WIDE.U32 R8, R10, c[0x0][0x1e0], RZ ;  /* 0x000078000a088a25 */ /* 0x000fc800078e00ff */
[----:B------:R-:W-:Y:S02]  /*04d0*/  IMAD.SHL.U32 R4, R4, 0x8, RZ ;  /* 0x0000000804047824 */ /* 0x000fe400078e00ff */
[----:B------:R-:W-:Y:S02]  /*04e0*/  @!P0 IMAD R3, R3, c[0x0][0x1e0], RZ ;  /* 0x0000780003038a24 */ /* 0x000fe400078e02ff */
[----:B------:R-:W-:Y:S01]  /*04f0*/  @P0 IMAD.WIDE.U32 R6, R242, c[0x0][0x1e8], RZ ;  /* 0x00007a00f2060a25 */ /* 0x000fe200078e00ff */
[--C-:B------:R-:W-:Y:S02]  /*0500*/  SHF.R.S32.HI R5, RZ, 0x1f, R4.reuse ;  /* 0x0000001fff057819 */ /* 0x100fe40000011404 */
        /* <DEDUP_REMOVED lines=8> */
[----:B------:R-:W-:Y:S01]  /*0590*/  IMAD R10, R10, c[0x0][0x1c0], R26 ;  /* 0x000070000a0a7a24 */ /* 0x000fe200078e021a */
[----:B------:R-:W-:Y:S02]  /*05a0*/  SHF.R.S32.HI R4, RZ, 0x1f, R2 ;  /* 0x0000001fff047819 */ /* 0x000fe40000011402 */
[----:B------:R-:W-:Y:S01]  /*05b0*/  IADD3.X R7, R242, R5, R0, P0, !PT ;  /* 0x00000005f2077210 */ /* 0x000fe200007fe400 */
[----:B------:R-:W-:Y:S01]  /*05c0*/  IMAD R3, R3, c[0x0][0x1f0], RZ ;  /* 0x00007c0003037a24 */ /* 0x000fe200078e02ff */
[----:B------:R-:W-:Y:S01]  /*05d0*/  ISETP.GE.AND P0, PT, R2, R97, PT ;  /* 0x000000610200720c */ /* 0x000fe20003f06270 */
[----:B------:R-:W-:-:S02]  /*05e0*/  IMAD R96, R10, c[0x0][0x214], R96 ;  /* 0x000085000a607a24 */ /* 0x000fc400078e0260 */
[C---:B------:R-:W-:Y:S02]  /*05f0*/  IMAD R3, R26.reuse, c[0x0][0x1f4], R3 ;  /* 0x00007d001a037a24 */ /* 0x040fe400078e0203 */
[----:B------:R-:W-:-:S05]  /*0600*/  IMAD.WIDE.U32 R26, R26, c[0x0][0x1f0], R6 ;  /* 0x00007c001a1a7a25 */ /* 0x000fca00078e0006 */
[----:B------:R-:W-:-:S03]  /*0610*/  IADD3 R11, R27, R3, RZ ;  /* 0x000000031b0b7210 */ /* 0x000fc60007ffe0ff */
        /* <DEDUP_REMOVED lines=12> */
.L_x_2365:
[----:B------:R-:W-:Y:S05]  /*06e0*/  BSYNC B0 ;  /* 0x0000000000007941 */ /* 0x000fea0003800000 */
.L_x_2364:
        /* <DEDUP_REMOVED lines=18> */
.L_x_2367:
[----:B------:R-:W-:Y:S05]  /*0810*/  BSYNC B0 ;  /* 0x0000000000007941 */ /* 0x000fea0003800000 */
.L_x_2366:
        /* <DEDUP_REMOVED lines=18> */
.L_x_2369:
[----:B------:R-:W-:Y:S05]  /*0940*/  BSYNC B0 ;  /* 0x0000000000007941 */ /* 0x000fea0003800000 */
.L_x_2368:
        /* <DEDUP_REMOVED lines=18> */
.L_x_2371:
[----:B------:R-:W-:Y:S05]  /*0a70*/  BSYNC B0 ;  /* 0x0000000000007941 */ /* 0x000fea0003800000 */
.L_x_2370:
[----:B------:R-:W-:-:S04]  /*0a80*/  LOP3.LUT P4, RZ, R93, 0x7, RZ, 0xc0, !PT ;  /* 0x000000075dff7812 */ /* 0x000fc8000788c0ff */
[-C--:B------:R-:W-:Y:S02]  /*0a90*/  ISETP.GE.OR P3, PT, R2, R97.reuse, P4 ;  /* 0x000000610200720c */ /* 0x080fe40002766670 */
[-C--:B------:R-:W-:Y:S02]  /*0aa0*/  ISETP.GE.OR P2, PT, R6, R97.reuse, P4 ;  /* 0x000000610600720c */ /* 0x080fe40002746670 */
[-C--:B------:R-:W-:Y:S02]  /*0ab0*/  ISETP.GE.OR P1, PT, R5, R97.reuse, P4 ;  /* 0x000000610500720c */ /* 0x080fe40002726670 */
[C---:B------:R-:W-:Y:S02]  /*0ac0*/  IADD3 R2, P0, R96.reuse, R2, RZ ;  /* 0x0000000260027210 */ /* 0x040fe40007f1e0ff */
        /* <DEDUP_REMOVED lines=14> */
.L_x_2363:
[----:B------:R-:W-:Y:S01]  /*0bb0*/  ISETP.NE.U32.AND P0, PT, RZ, c[0x0][0x2b8], PT ;  /* 0x0000ae00ff007a0c */ /* 0x000fe20003f05070 */
[----:B------:R-:W-:Y:S01]  /*0bc0*/  IMAD.MOV.U32 R2, RZ, RZ, R10 ;  /* 0x000000ffff027224 */ /* 0x000fe200078e000a */
[----:B------:R-:W-:Y:S02]  /*0bd0*/  ISETP.NE.U32.AND P2, PT, RZ, c[0x0][0x2c0], PT ;  /* 0x0000b000ff007a0c */ /* 0x000fe40003f45070 */
[----:B------:R-:W-:Y:S02]  /*0be0*/  ISETP.NE.AND.EX P0, PT, RZ, c[0x0][0x2bc], PT, P0 ;  /* 0x0000af00ff007a0c */ /* 0x000fe40003f05300 */
[----:B------:R-:W-:-:S11]  /*0bf0*/  ISETP.NE.AND.EX P2, PT, RZ, c[0x0][0x2c4], PT, P2 ;  /* 0x0000b100ff007a0c */ /* 0x000fd60003f45320 */
[----:B------:R-:W-:Y:S02]  /*0c00*/  @P0 IMAD.WIDE R4, R10, R0, c[0x0][0x2b8] ;  /* 0x0000ae000a040625 */ /* 0x000fe400078e0200 */
[----:B------:R-:W-:-:S03]  /*0c10*/  @P2 SHF.R.S32.HI R0, RZ, 0x1f, R10 ;  /* 0x0000001fff002819 */ /* 0x000fc6000001140a */
[----:B------:R1:W5:Y:S01]  /*0c20*/  @P0 LDG.E R2, [R4.64] ;  /* 0x0000000a04020981 */ /* 0x000362000c1e1900 */
[----:B------:R-:W-:Y:S01]  /*0c30*/  CS2R R246, SRZ ;  /* 0x0000000000f67805 */ /* 0x000fe2000001ff00 */
[----:B------:R-:W-:Y:S01]  /*0c40*/  @P2 IMAD R0, R0, c[0x0][0x2c8], RZ ;  /* 0x0000b20000002a24 */ /* 0x000fe200078e02ff */
[----:B------:R-:W-:Y:S02]  /*0c50*/  PLOP3.LUT P0, PT, PT, PT, PT, 0x8, 0x0 ;  /* 0x000000000000781c */ /* 0x000fe40003f0e170 */
[----:B------:R-:W-:Y:S01]  /*0c60*/  IABS R89, c[0x0][0x2d0] ;  /* 0x0000b40000597a13 */ /* 0x000fe20000000000 */
[C---:B------:R-:W-:Y:S02]  /*0c70*/  @P2 IMAD R0, R10.reuse, c[0x0][0x2cc], R0 ;  /* 0x0000b3000a002a24 */ /* 0x040fe400078e0200 */
[----:B-1----:R-:W-:-:S04]  /*0c80*/  @P2 IMAD.WIDE.U32 R4, R10, c[0x0][0x2c8], RZ ;  /* 0x0000b2000a042a25 */ /* 0x002fc800078e00ff */
[----:B------:R-:W-:Y:S01]  /*0c90*/  @P2 IMAD.IADD R0, R5, 0x1, R0 ;  /* 0x0000000105002824 */ /* 0x000fe200078e0200 */
[----:B------:R-:W-:-:S04]  /*0ca0*/  @P2 LEA R246, P1, R4, c[0x0][0x2c0], 0x2 ;  /* 0x0000b00004f62a11 */ /* 0x000fc800078210ff */
[----:B------:R-:W-:-:S04]  /*0cb0*/  @P2 SHF.L.U64.HI R0, R4, 0x2, R0 ;  /* 0x0000000204002819 */ /* 0x000fc80000010200 */
[----:B------:R-:W-:Y:S02]  /*0cc0*/  @P2 IADD3.X R247, R0, c[0x0][0x2c4], RZ, P1, !PT ;  /* 0x0000b10000f72a10 */ /* 0x000fe40000ffe4ff */
[----:B------:R-:W-:-:S04]  /*0cd0*/  @P2 ISETP.NE.U32.AND P1, PT, R246, RZ, PT ;  /* 0x000000fff600220c */ /* 0x000fc80003f25070 */
[----:B------:R-:W-:-:S13]  /*0ce0*/  @P2 ISETP.NE.AND.EX P0, PT, R247, RZ, PT, P1 ;  /* 0x000000fff700220c */ /* 0x000fda0003f05310 */
[----:B------:R-:W-:Y:S05]  /*0cf0*/  @!P0 BRA `(.L_x_2372) ;  /* 0x000004a000008947 */ /* 0x000fea0003800000 */
[----:B------:R-:W1:Y:S01]  /*0d00*/  I2F.RP R4, R89 ;  /* 0x0000005900047306 */ /* 0x000e620000209400 */
[----:B------:R-:W-:-:S04]  /*0d10*/  LEA R170, R165, 0xffffffc0, 0x6 ;  /* 0xffffffc0a5aa7811 */ /* 0x000fc800078e30ff */
[----:B------:R-:W-:-:S03]  /*0d20*/  IABS R0, R170 ;  /* 0x000000aa00007213 */ /* 0x000fc60000000000 */
[----:B-1----:R-:W1:Y:S02]  /*0d30*/  MUFU.RCP R4, R4 ;  /* 0x0000000400047308 */ /* 0x002e640000001000 */
[----:B-1----:R-:W-:-:S06]  /*0d40*/  IADD3 R4, R4, 0xffffffe, RZ ;  /* 0x0ffffffe04047810 */ /* 0x002fcc0007ffe0ff */
[----:B------:R-:W1:Y:S02]  /*0d50*/  F2I.FTZ.U32.TRUNC.NTZ R5, R4 ;  /* 0x0000000400057305 */ /* 0x000e64000021f000 */
[----:B-1---5:R-:W-:Y:S02]  /*0d60*/  IMAD.MOV R2, RZ, RZ, -R5 ;  /* 0x000000ffff027224 */ /* 0x022fe400078e0a05 */
[----:B------:R-:W-:Y:S02]  /*0d70*/  IMAD.MOV.U32 R4, RZ, RZ, RZ ;  /* 0x000000ffff047224 */ /* 0x000fe400078e00ff */
[----:B------:R-:W-:-:S04]  /*0d80*/  IMAD R2, R2, R89, RZ ;  /* 0x0000005902027224 */ /* 0x000fc800078e02ff */
[----:B------:R-:W-:Y:S01]  /*0d90*/  IMAD.HI.U32 R3, R5, R2, R4 ;  /* 0x0000000205037227 */ /* 0x000fe200078e0004 */
[----:B------:R-:W-:-:S05]  /*0da0*/  MOV R2, R0 ;  /* 0x0000000000027202 */ /* 0x000fca0000000f00 */
[----:B------:R-:W-:-:S04]  /*0db0*/  IMAD.HI.U32 R3, R3, R2, RZ ;  /* 0x0000000203037227 */ /* 0x000fc800078e00ff */
[----:B------:R-:W-:-:S04]  /*0dc0*/  IMAD.MOV R0, RZ, RZ, -R3 ;  /* 0x000000ffff007224 */ /* 0x000fc800078e0a03 */
[----:B------:R-:W-:-:S05]  /*0dd0*/  IMAD R0, R89, R0, R2 ;  /* 0x0000000059007224 */ /* 0x000fca00078e0202 */
[----:B------:R-:W-:-:S13]  /*0de0*/  ISETP.GT.U32.AND P2, PT, R89, R0, PT ;  /* 0x000000005900720c */ /* 0x000fda0003f44070 */
[-C--:B------:R-:W-:Y:S02]  /*0df0*/  @!P2 IADD3 R0, R0, -R89.reuse, RZ ;  /* 0x800000590000a210 */ /* 0x080fe40007ffe0ff */
[----:B------:R-:W-:Y:S02]  /*0e00*/  @!P2 IADD3 R3, R3, 0x1, RZ ;  /* 0x000000010303a810 */ /* 0x000fe40007ffe0ff */
[----:B------:R-:W-:Y:S02]  /*0e10*/  ISETP.GE.U32.AND P3, PT, R0, R89, PT ;  /* 0x000000590000720c */ /* 0x000fe40003f66070 */
[----:B------:R-:W-:Y:S02]  /*0e20*/  LOP3.LUT R0, R170, c[0x0][0x2d0], RZ, 0x3c, !PT ;  /* 0x0000b400aa007a12 */ /* 0x000fe400078e3cff */
[----:B------:R-:W-:Y:S02]  /*0e30*/  ISETP.NE.AND P2, PT, RZ, c[0x0][0x2d0], PT ;  /* 0x0000b400ff007a0c */ /* 0x000fe40003f45270 */
[----:B------:R-:W-:-:S07]  /*0e40*/  ISETP.GE.AND P1, PT, R0, RZ, PT ;  /* 0x000000ff0000720c */ /* 0x000fce0003f26270 */
[----:B------:R-:W-:-:S06]  /*0e50*/  @P3 IADD3 R3, R3, 0x1, RZ ;  /* 0x0000000103033810 */ /* 0x000fcc0007ffe0ff */
[----:B------:R-:W-:Y:S01]  /*0e60*/  @!P1 IMAD.MOV R3, RZ, RZ, -R3 ;  /* 0x000000ffff039224 */ /* 0x000fe200078e0a03 */
[----:B------:R-:W-:-:S05]  /*0e70*/  @!P2 LOP3.LUT R3, RZ, c[0x0][0x2d0], RZ, 0x33, !PT ;  /* 0x0000b400ff03aa12 */ /* 0x000fca00078e33ff */
[----:B------:R-:W-:-:S05]  /*0e80*/  IMAD.WIDE R4, R3, 0x4, R246 ;  /* 0x0000000403047825 */ /* 0x000fca00078e02f6 */
[----:B------:R1:W2:Y:S01]  /*0e90*/  LDG.E R2, [R4.64] ;  /* 0x0000000a04027981 */ /* 0x0002a2000c1e1900 */
[----:B------:R-:W-:Y:S01]  /*0ea0*/  IABS R0, c[0x0][0x1c8] ;  /* 0x0000720000007a13 */ /* 0x000fe20000000000 */
[----:B------:R-:W-:-:S03]  /*0eb0*/  IMAD.MOV R3, RZ, RZ, -R3 ;  /* 0x000000ffff037224 */ /* 0x000fc600078e0a03 */
[----:B------:R-:W3:Y:S01]  /*0ec0*/  I2F.RP R6, R0 ;  /* 0x0000000000067306 */ /* 0x000ee20000209400 */
[----:B------:R-:W-:-:S07]  /*0ed0*/  IMAD R170, R3, c[0x0][0x2d0], R170 ;  /* 0x0000b40003aa7a24 */ /* 0x000fce00078e02aa */
[----:B---3--:R-:W3:Y:S02]  /*0ee0*/  MUFU.RCP R6, R6 ;  /* 0x0000000600067308 */ /* 0x008ee40000001000 */
[----:B---3--:R-:W-:-:S06]  /*0ef0*/  IADD3 R6, R6, 0xffffffe, RZ ;  /* 0x0ffffffe06067810 */ /* 0x008fcc0007ffe0ff */
[----:B------:R-:W1:Y:S02]  /*0f00*/  F2I.FTZ.U32.TRUNC.NTZ R7, R6 ;  /* 0x0000000600077305 */ /* 0x000e64000021f000 */
[----:B-1----:R-:W-:Y:S01]  /*0f10*/  IADD3 R4, RZ, -R7, RZ ;  /* 0x80000007ff047210 */ /* 0x002fe20007ffe0ff */
[----:B------:R-:W-:-:S04]  /*0f20*/  IMAD.MOV.U32 R6, RZ, RZ, RZ ;  /* 0x000000ffff067224 */ /* 0x000fc800078e00ff */
[----:B------:R-:W-:Y:S01]  /*0f30*/  IMAD R5, R4, R0, RZ ;  /* 0x0000000004057224 */ /* 0x000fe200078e02ff */
[----:B------:R-:W-:-:S03]  /*0f40*/  IABS R4, R26 ;  /* 0x0000001a00047213 */ /* 0x000fc60000000000 */
        /* <DEDUP_REMOVED lines=9> */
[----:B------:R-:W-:-:S04]  /*0fe0*/  LOP3.LUT R0, R26, c[0x0][0x1c8], RZ, 0x3c, !PT ;  /* 0x000072001a007a12 */ /* 0x000fc800078e3cff */
[----:B------:R-:W-:Y:S02]  /*0ff0*/  ISETP.GE.AND P1, PT, R0, RZ, PT ;  /* 0x000000ff0000720c */ /* 0x000fe40003f26270 */
[----:B------:R-:W-:-:S05]  /*1000*/  SHF.R.S32.HI R0, RZ, 0x1f, R170 ;  /* 0x0000001fff007819 */ /* 0x000fca00000114aa */
[----:B------:R-:W-:Y:S01]  /*1010*/  @P2 IADD3 R9, R9, 0x1, RZ ;  /* 0x0000000109092810 */ /* 0x000fe20007ffe0ff */
[----:B------:R-:W-:Y:S01]  /*1020*/  IMAD R3, R0, c[0x0][0x198], RZ ;  /* 0x0000660000037a24 */ /* 0x000fe200078e02ff */
[----:B------:R-:W-:-:S03]  /*1030*/  ISETP.NE.AND P2, PT, RZ, c[0x0][0x1c8], PT ;  /* 0x00007200ff007a0c */ /* 0x000fc60003f45270 */
[----:B------:R-:W-:Y:S01]  /*1040*/  IMAD R3, R170, c[0x0][0x19c], R3 ;  /* 0x00006700aa037a24 */ /* 0x000fe200078e0203 */
[----:B------:R-:W-:-:S09]  /*1050*/  @!P1 IADD3 R9, -R9, RZ, RZ ;  /* 0x000000ff09099210 */ /* 0x000fd20007ffe1ff */
[----:B------:R-:W-:-:S04]  /*1060*/  @!P2 LOP3.LUT R9, RZ, c[0x0][0x1c8], RZ, 0x33, !PT ;  /* 0x00007200ff09aa12 */ /* 0x000fc800078e33ff */
[----:B------:R-:W-:-:S05]  /*1070*/  SHF.R.S32.HI R8, RZ, 0x1f, R9 ;  /* 0x0000001fff087819 */ /* 0x000fca0000011409 */
[----:B------:R-:W-:-:S04]  /*1080*/  IMAD R6, R8, c[0x0][0x1b0], RZ ;  /* 0x00006c0008067a24 */ /* 0x000fc800078e02ff */
[----:B------:R-:W-:Y:S01]  /*1090*/  IMAD R6, R9, c[0x0][0x1b4], R6 ;  /* 0x00006d0009067a24 */ /* 0x000fe200078e0206 */
[----:B--2---:R-:W-:Y:S01]  /*10a0*/  SHF.R.S32.HI R7, RZ, 0x1f, R2 ;  /* 0x0000001fff077819 */ /* 0x004fe20000011402 */
[----:B------:R-:W-:-:S04]  /*10b0*/  IMAD.WIDE.U32 R12, R2, c[0x0][0x180], RZ ;  /* 0x00006000020c7a25 */ /* 0x000fc800078e00ff */
[C---:B------:R-:W-:Y:S02]  /*10c0*/  IMAD R4, R7.reuse, c[0x0][0x180], RZ ;  /* 0x0000600007047a24 */ /* 0x040fe400078e02ff */
[----:B------:R-:W-:Y:S02]  /*10d0*/  IMAD R7, R7, c[0x0][0x188], RZ ;  /* 0x0000620007077a24 */ /* 0x000fe400078e02ff */
[C---:B------:R-:W-:Y:S02]  /*10e0*/  IMAD R4, R2.reuse, c[0x0][0x184], R4 ;  /* 0x0000610002047a24 */ /* 0x040fe400078e0204 */
[----:B------:R-:W-:Y:S02]  /*10f0*/  IMAD R7, R2, c[0x0][0x18c], R7 ;  /* 0x0000630002077a24 */ /* 0x000fe400078e0207 */
[----:B------:R-:W-:Y:S01]  /*1100*/  IMAD.IADD R5, R13, 0x1, R4 ;  /* 0x000000010d057824 */ /* 0x000fe200078e0204 */
[----:B------:R-:W-:-:S05]  /*1110*/  MOV R4, R12 ;  /* 0x0000000c00047202 */ /* 0x000fca0000000f00 */
[----:B------:R-:W-:-:S04]  /*1120*/  IMAD.WIDE.U32 R28, R170, c[0x0][0x198], R4 ;  /* 0x00006600aa1c7a25 */ /* 0x000fc800078e0004 */
[----:B------:R-:W-:Y:S02]  /*1130*/  IMAD.IADD R29, R29, 0x1, R3 ;  /* 0x000000011d1d7824 */ /* 0x000fe400078e0203 */
[----:B------:R-:W-:-:S04]  /*1140*/  IMAD.WIDE.U32 R2, R2, c[0x0][0x188], RZ ;  /* 0x0000620002027a25 */ /* 0x000fc800078e00ff */
[----:B------:R-:W-:Y:S01]  /*1150*/  IMAD.WIDE.U32 R28, R9, c[0x0][0x1b0], R28 ;  /* 0x00006c00091c7a25 */ /* 0x000fe200078e001c */
[----:B------:R-:W-:-:S03]  /*1160*/  MOV R16, R2 ;  /* 0x0000000200107202 */ /* 0x000fc60000000f00 */
[----:B------:R-:W-:Y:S01]  /*1170*/  IMAD.IADD R7, R3, 0x1, R7 ;  /* 0x0000000103077824 */ /* 0x000fe200078e0207 */
[----:B------:R-:W-:Y:S01]  /*1180*/  IADD3 R6, R29, R6, RZ ;  /* 0x000000061d067210 */ /* 0x000fe20007ffe0ff */
[----:B------:R-:W-:Y:S05]  /*1190*/  BRA `(.L_x_2373) ;  /* 0x0000048000007947 */ /* 0x000fea0003800000 */
.L_x_2372:
[----:B------:R-:W-:-:S13]  /*11a0*/  ISETP.NE.AND P4, PT, R7, -0x1, PT ;  /* 0xffffffff0700780c */ /* 0x000fda0003f85270 */
[----:B------:R-:W-:-:S05]  /*11b0*/  @P4 IADD3 R4, R3, R7, RZ ;  /* 0x0000000703044210 */ /* 0x000fca0007ffe0ff */
[----:B------:R-:W-:-:S04]  /*11c0*/  @P4 IMAD.WIDE.U32 R8, R4, c[0x0][0x198], RZ ;  /* 0x0000660004084a25 */ /* 0x000fc800078e00ff */
[----:B------:R-:W-:Y:S01]  /*11d0*/  @P4 IMAD R4, R4, c[0x0][0x19c], R9 ;  /* 0x0000670004044a24 */ /* 0x000fe200078e0209 */
[----:B------:R-:W-:Y:S01]  /*11e0*/  @P4 MOV R5, R8 ;  /* 0x0000000800054202 */ /* 0x000fe20000000f00 */
        /* <DEDUP_REMOVED lines=8> */
[----:B------:R-:W-:Y:S02]  /*1270*/  IADD3 R5, R9, R4, RZ ;  /* 0x0000000409057210 */ /* 0x000fe40007ffe0ff */
[----:B------:R-:W-:-:S05]  /*1280*/  MOV R4, R8 ;  /* 0x0000000800047202 */ /* 0x000fca0000000f00 */
[----:B------:R-:W-:-:S05]  /*1290*/  IMAD.WIDE.U32 R8, R2, c[0x0][0x180], R4 ;  /* 0x0000600002087a25 */ /* 0x000fca00078e0004 */
[----:B------:R-:W-:Y:S02]  /*12a0*/  IADD3 R4, R9, R0, RZ ;  /* 0x0000000009047210 */ /* 0x000fe40007ffe0ff */
[----:B------:R-:W-:Y:S02]  /*12b0*/  MOV R5, R8 ;  /* 0x0000000800057202 */ /* 0x000fe40000000f00 */
.L_x_2374:
[----:B------:R-:W-:Y:S01]  /*12c0*/  IABS R8, c[0x0][0x1c8] ;  /* 0x0000720000087a13 */ /* 0x000fe20000000000 */
[----:B------:R-:W-:Y:S01]  /*12d0*/  @P4 IMAD.IADD R7, R3, 0x1, R7 ;  /* 0x0000000103074824 */ /* 0x000fe200078e0207 */
[----:B------:R-:W-:Y:S02]  /*12e0*/  LEA R170, R165, 0xffffffc0, 0x6 ;  /* 0xffffffc0a5aa7811 */ /* 0x000fe400078e30ff */
[----:B------:R-:W1:Y:S01]  /*12f0*/  I2F.RP R12, R8 ;  /* 0x00000008000c7306 */ /* 0x000e620000209400 */
[----:B------:R-:W-:Y:S01]  /*1300*/  LOP3.LUT R5, R5, R4, RZ, 0x3c, !PT ;  /* 0x0000000405057212 */ /* 0x000fe200078e3cff */
[----:B------:R-:W-:-:S03]  /*1310*/  @P4 IMAD.WIDE.U32 R16, R7, c[0x0][0x1a0], RZ ;  /* 0x0000680007104a25 */ /* 0x000fc600078e00ff */
[----:B------:R-:W-:Y:S01]  /*1320*/  LOP3.LUT R4, R5, R4, RZ, 0x3c, !PT ;  /* 0x0000000405047212 */ /* 0x000fe200078e3cff */
[----:B------:R-:W-:-:S03]  /*1330*/  @P4 IMAD R7, R7, c[0x0][0x1a4], R17 ;  /* 0x0000690007074a24 */ /* 0x000fc600078e0211 */
[----:B------:R-:W-:-:S05]  /*1340*/  LOP3.LUT R5, R5, R4, RZ, 0x3c, !PT ;  /* 0x0000000405057212 */ /* 0x000fca00078e3cff */
[----:B------:R-:W-:Y:S01]  /*1350*/  IMAD.WIDE.U32 R4, R170, c[0x0][0x198], R4 ;  /* 0x00006600aa047a25 */ /* 0x000fe200078e0004 */
[----:B-1----:R-:W1:Y:S02]  /*1360*/  MUFU.RCP R12, R12 ;  /* 0x0000000c000c7308 */ /* 0x002e640000001000 */
[----:B-1----:R-:W-:-:S06]  /*1370*/  IADD3 R12, R12, 0xffffffe, RZ ;  /* 0x0ffffffe0c0c7810 */ /* 0x002fcc0007ffe0ff */
[----:B------:R-:W1:Y:S02]  /*1380*/  F2I.FTZ.U32.TRUNC.NTZ R13, R12 ;  /* 0x0000000c000d7305 */ /* 0x000e64000021f000 */
[----:B-1----:R-:W-:Y:S02]  /*1390*/  IMAD.MOV R0, RZ, RZ, -R13 ;  /* 0x000000ffff007224 */ /* 0x002fe400078e0a0d */
[----:B------:R-:W-:Y:S02]  /*13a0*/  IMAD.MOV.U32 R12, RZ, RZ, RZ ;  /* 0x000000ffff0c7224 */ /* 0x000fe400078e00ff */
        /* <DEDUP_REMOVED lines=12> */
[----:B------:R-:W-:-:S04]  /*1470*/  LOP3.LUT R0, R26, c[0x0][0x1c8], RZ, 0x3c, !PT ;  /* 0x000072001a007a12 */ /* 0x000fc800078e3cff */
[----:B------:R-:W-:Y:S02]  /*1480*/  ISETP.GE.AND P2, PT, R0, RZ, PT ;  /* 0x000000ff0000720c */ /* 0x000fe40003f46270 */
[----:B------:R-:W-:-:S05]  /*1490*/  SHF.R.S32.HI R0, RZ, 0x1f, R170 ;  /* 0x0000001fff007819 */ /* 0x000fca00000114aa */
[----:B------:R-:W-:Y:S01]  /*14a0*/  @P3 IADD3 R9, R9, 0x1, RZ ;  /* 0x0000000109093810 */ /* 0x000fe20007ffe0ff */
[----:B------:R-:W-:-:S04]  /*14b0*/  IMAD R6, R0, c[0x0][0x198], RZ ;  /* 0x0000660000067a24 */ /* 0x000fc800078e02ff */
[----:B------:R-:W-:Y:S01]  /*14c0*/  IMAD R6, R170, c[0x0][0x19c], R6 ;  /* 0x00006700aa067a24 */ /* 0x000fe200078e0206 */
[----:B------:R-:W-:Y:S02]  /*14d0*/  @!P2 IADD3 R9, -R9, RZ, RZ ;  /* 0x000000ff0909a210 */ /* 0x000fe40007ffe1ff */
[----:B------:R-:W-:Y:S02]  /*14e0*/  @!P1 LOP3.LUT R9, RZ, c[0x0][0x1c8], RZ, 0x33, !PT ;  /* 0x00007200ff099a12 */ /* 0x000fe400078e33ff */
[----:B------:R-:W-:Y:S02]  /*14f0*/  IADD3 R5, R5, R6, RZ ;  /* 0x0000000605057210 */ /* 0x000fe40007ffe0ff */
[----:B------:R-:W-:-:S03]  /*1500*/  SHF.R.S32.HI R8, RZ, 0x1f, R9 ;  /* 0x0000001fff087819 */ /* 0x000fc60000011409 */
[----:B------:R-:W-:-:S04]  /*1510*/  IMAD.WIDE.U32 R4, R9, c[0x0][0x1b0], R4 ;  /* 0x00006c0009047a25 */ /* 0x000fc800078e0004 */
[----:B------:R-:W-:Y:S02]  /*1520*/  IMAD R6, R8, c[0x0][0x1b0], RZ ;  /* 0x00006c0008067a24 */ /* 0x000fe400078e02ff */
[----:B------:R-:W-:Y:S02]  /*1530*/  IMAD.MOV.U32 R28, RZ, RZ, R4 ;  /* 0x000000ffff1c7224 */ /* 0x000fe400078e0004 */
[----:B------:R-:W-:-:S05]  /*1540*/  IMAD R6, R9, c[0x0][0x1b4], R6 ;  /* 0x00006d0009067a24 */ /* 0x000fca00078e0206 */
[----:B------:R-:W-:Y:S01]  /*1550*/  IADD3 R6, R5, R6, RZ ;  /* 0x0000000605067210 */ /* 0x000fe20007ffe0ff */
        /* <DEDUP_REMOVED lines=11> */
[----:B------:R-:W-:Y:S02]  /*1610*/  MOV R16, R12 ;  /* 0x0000000c00107202 */ /* 0x000fe40000000f00 */
.L_x_2373:
[----:B------:R-:W-:Y:S01]  /*1620*/  ISETP.NE.AND P1, PT, R242, -0x1, PT ;  /* 0xfffffffff200780c */ /* 0x000fe20003f25270 */
[----:B------:R-:W-:Y:S01]  /*1630*/  IMAD.IADD R239, R97, 0x1, -R96 ;  /* 0x0000000161ef7824 */ /* 0x000fe200078e0a60 */
[----:B------:R-:W-:Y:S01]  /*1640*/  SHF.R.S32.HI R95, RZ, 0x1f, R93 ;  /* 0x0000001fff5f7819 */ /* 0x000fe2000001145d */
[----:B------:R-:W-:Y:S01]  /*1650*/  ULDC UR8, c[0x0][0x198] ;  /* 0x0000660000087ab9 */ /* 0x000fe20000000800 */
[----:B------:R-:W-:Y:S01]  /*1660*/  SHF.R.S32.HI R20, RZ, 0x1f, R26 ;  /* 0x0000001fff147819 */ /* 0x000fe2000001141a */
[----:B------:R-:W-:Y:S01]  /*1670*/  UIMAD.WIDE.U32 UR4, UR8, 0x20, URZ ;  /* 0x00000020080478a5 */ /* 0x000fe2000f8e003f */
[----:B------:R-:W-:Y:S01]  /*1680*/  LEA.HI R3, R95, R93, RZ, 0x3 ;  /* 0x0000005d5f037211 */ /* 0x000fe200078f18ff */
[----:B------:R-:W-:Y:S01]  /*1690*/  IMAD R8, R8, c[0x0][0x1b8], RZ ;  /* 0x00006e0008087a24 */ /* 0x000fe200078e02ff */
[----:B------:R-:W-:Y:S01]  /*16a0*/  IADD3 R243, R165, -0x1, RZ ;  /* 0xffffffffa5f37810 */ /* 0x000fe20007ffe0ff */
[----:B------:R-:W-:Y:S01]  /*16b0*/  IMAD R20, R20, c[0x0][0x1a8], RZ ;  /* 0x00006a0014147a24 */ /* 0x000fe200078e02ff */
[----:B------:R-:W-:Y:S01]  /*16c0*/  SHF.R.S32.HI R14, RZ, 0x3, R3 ;  /* 0x00000003ff0e7819 */ /* 0x000fe20000011403 */
[----:B------:R-:W-:Y:S01]  /*16d0*/  IMAD R8, R9, c[0x0][0x1bc], R8 ;  /* 0x00006f0009087a24 */ /* 0x000fe200078e0208 */
[----:B------:R-:W-:Y:S01]  /*16e0*/  LOP3.LUT R3, R3, 0xfffffff8, RZ, 0xc0, !PT ;  /* 0xfffffff803037812 */ /* 0x000fe200078ec0ff */
[----:B------:R-:W-:Y:S01]  /*16f0*/  @P1 IMAD.WIDE.U32 R18, R242, c[0x0][0x190], RZ ;  /* 0x00006400f2121a25 */ /* 0x000fe200078e00ff */
[----:B-----5:R-:W-:-:S02]  /*1700*/  @!P1 SHF.R.S32.HI R2, RZ, 0x1f, R10 ;  /* 0x0000001fff029819 */ /* 0x020fc4000001140a */
[----:B------:R-:W-:Y:S01]  /*1710*/  SHF.R.S32.HI R15, RZ, 0x1f, R14 ;  /* 0x0000001fff0f7819 */ /* 0x000fe2000001140e */
[----:B------:R-:W-:-:S04]  /*1720*/  @!P1 IMAD.WIDE.U32 R4, R10, c[0x0][0x178], RZ ;  /* 0x00005e000a049a25 */ /* 0x000fc800078e00ff */
[----:B------:R-:W-:Y:S02]  /*1730*/  @!P1 IMAD R2, R2, c[0x0][0x178], RZ ;  /* 0x00005e0002029a24 */ /* 0x000fe400078e02ff */
[----:B------:R-:W-:Y:S02]  /*1740*/  IMAD.IADD R3, R93, 0x1, -R3 ;  /* 0x000000015d037824 */ /* 0x000fe400078e0a03 */
[----:B------:R-:W-:Y:S02]  /*1750*/  @!P1 IMAD R2, R10, c[0x0][0x17c], R2 ;  /* 0x00005f000a029a24 */ /* 0x000fe400078e0202 */
[----:B------:R-:W-:Y:S02]  /*1760*/  @P1 IMAD R13, R242, c[0x0][0x194], R19 ;  /* 0x00006500f20d1a24 */ /* 0x000fe400078e0213 */
[----:B------:R-:W-:Y:S01]  /*1770*/  @!P1 IMAD.IADD R13, R5, 0x1, R2 ;  /* 0x00000001050d9824 */ /* 0x000fe200078e0202 */
[C---:B------:R-:W-:Y:S01]  /*1780*/  IADD3 R5, R14.reuse, 0x10, RZ ;  /* 0x000000100e057810 */ /* 0x040fe20007ffe0ff */
[----:B------:R-:W-:Y:S01]  /*1790*/  @!P1 IMAD.MOV.U32 R18, RZ, RZ, R4 ;  /* 0x000000ffff129224 */ /* 0x000fe200078e0004 */
[----:B------:R-:W-:Y:S01]  /*17a0*/  IADD3 R2, R14, 0x30, RZ ;  /* 0x000000300e027810 */ /* 0x000fe20007ffe0ff */
[----:B------:R-:W-:Y:S01]  /*17b0*/  IMAD.SHL.U32 R11, R3, 0x8, RZ ;  /* 0x00000008030b7824 */ /* 0x000fe200078e00ff */
[----:B------:R-:W-:Y:S01]  /*17c0*/  ISETP.GE.AND P5, PT, R5, R239, PT ;  /* 0x000000ef0500720c */ /* 0x000fe20003fa6270 */
[----:B------:R-:W-:Y:S01]  /*17d0*/  IMAD.WIDE R32, R32, 0x40, R14 ;  /* 0x0000004020207825 */ /* 0x000fe200078e020e */
[----:B------:R-:W-:-:S02]  /*17e0*/  IADD3 R4, R14, 0x20, RZ ;  /* 0x000000200e047810 */ /* 0x000fc40007ffe0ff */
[----:B------:R-:W-:Y:S01]  /*17f0*/  IADD3 R18, P3, R11, R18, RZ ;  /* 0x000000120b127210 */ /* 0x000fe20007f7e0ff */
[----:B------:R-:W-:Y:S01]  /*1800*/  IMAD.SHL.U32 R12, R14, 0x40, RZ ;  /* 0x000000400e0c7824 */ /* 0x000fe200078e00ff */
[----:B------:R-:W-:Y:S01]  /*1810*/  SHF.R.S32.HI R10, RZ, 0x1f, R11 ;  /* 0x0000001fff0a7819 */ /* 0x000fe2000001140b */
[----:B------:R-:W-:Y:S01]  /*1820*/  IMAD R20, R26, c[0x0][0x1ac], R20 ;  /* 0x00006b001a147a24 */ /* 0x000fe200078e0214 */
[-C--:B------:R-:W-:Y:S01]  /*1830*/  ISETP.GE.AND P2, PT, R2, R239.reuse, PT ;  /* 0x000000ef0200720c */ /* 0x080fe20003f46270 */
[----:B------:R-:W-:Y:S01]  /*1840*/  IMAD.SHL.U32 R88, R243, 0x40, RZ ;  /* 0x00000040f3587824 */ /* 0x000fe200078e00ff */
[-C--:B------:R-:W-:Y:S01]  /*1850*/  ISETP.GE.AND P4, PT, R4, R239.reuse, PT ;  /* 0x000000ef0400720c */ /* 0x080fe20003f86270 */
[----:B------:R-:W-:Y:S01]  /*1860*/  IMAD.X R19, R10, 0x1, R13, P3 ;  /* 0x000000010a137824 */ /* 0x000fe200018e060d */
[----:B------:R-:W-:Y:S01]  /*1870*/  IADD3 R28, P3, R11, R28, RZ ;  /* 0x0000001c0b1c7210 */ /* 0x000fe20007f7e0ff */
[----:B------:R-:W-:Y:S01]  /*1880*/  IMAD R166, R15, c[0x0][0x198], RZ ;  /* 0x000066000fa67a24 */ /* 0x000fe200078e02ff */
[----:B------:R-:W-:Y:S01]  /*1890*/  ISETP.GE.AND P1, PT, R14, R239, PT ;  /* 0x000000ef0e00720c */ /* 0x000fe20003f26270 */
[----:B------:R-:W-:Y:S01]  /*18a0*/  IMAD.WIDE.U32 R26, R26, c[0x0][0x1a8], R18 ;  /* 0x00006a001a1a7a25 */ /* 0x000fe200078e0012 */
[----:B------:R-:W-:-:S02]  /*18b0*/  IADD3 R16, P6, R11, R16, RZ ;  /* 0x000000100b107210 */ /* 0x000fc40007fde0ff */
[----:B------:R-:W-:Y:S01]  /*18c0*/  LOP3.LUT R12, R12, 0x1c0, RZ, 0xc0, !PT ;  /* 0x000001c00c0c7812 */ /* 0x000fe200078ec0ff */
[----:B------:R-:W-:Y:S01]  /*18d0*/  IMAD.X R29, R10, 0x1, R6, P3 ;  /* 0x000000010a1d7824 */ /* 0x000fe200018e0606 */
[----:B------:R-:W-:Y:S01]  /*18e0*/  @!P5 IADD3 R30, P3, R32, 0x10, RZ ;  /* 0x00000010201ed810 */ /* 0x000fe20007f7e0ff */
[----:B------:R-:W-:Y:S01]  /*18f0*/  IMAD.X R17, R10, 0x1, R7, P6 ;  /* 0x000000010a117824 */ /* 0x000fe200030e0607 */
[----:B------:R-:W-:Y:S01]  /*1900*/  LOP3.LUT R11, R12, 0x38, R11, 0xf8, !PT ;  /* 0x000000380c0b7812 */ /* 0x000fe200078ef80b */
[----:B------:R-:W-:Y:S01]  /*1910*/  IMAD.IADD R21, R27, 0x1, R20 ;  /* 0x000000011b157824 */ /* 0x000fe200078e0214 */
[----:B------:R-:W-:Y:S01]  /*1920*/  SHF.R.U32.HI R12, RZ, 0x3, R12 ;  /* 0x00000003ff0c7819 */ /* 0x000fe2000001160c */
[--C-:B------:R-:W-:Y:S01]  /*1930*/  @!P5 IMAD.X R10, RZ, RZ, R33.reuse, P3 ;  /* 0x000000ffff0ad224 */ /* 0x100fe200018e0621 */
[C---:B------:R-:W-:Y:S01]  /*1940*/  @!P2 IADD3 R13, P3, R32.reuse, 0x30, RZ ;  /* 0x00000030200da810 */ /* 0x040fe20007f7e0ff */
[----:B------:R-:W-:Y:S01]  /*1950*/  @!P1 IMAD R6, R33, c[0x0][0x190], RZ ;  /* 0x0000640021069a24 */ /* 0x000fe200078e02ff */
[----:B------:R-:W-:Y:S01]  /*1960*/  @!P4 IADD3 R18, P6, R32, 0x20, RZ ;  /* 0x000000202012c810 */ /* 0x000fe20007fde0ff */
[----:B------:R-:W-:Y:S01]  /*1970*/  @!P1 IMAD.MOV.U32 R20, RZ, RZ, R26 ;  /* 0x000000ffff149224 */ /* 0x000fe200078e001a */
[----:B------:R-:W-:Y:S01]  /*1980*/  LOP3.LUT R12, R11, R12, RZ, 0x3c, !PT ;  /* 0x0000000c0b0c7212 */ /* 0x000fe200078e3cff */
[----:B------:R-:W-:Y:S01]  /*1990*/  @!P2 IMAD.X R7, RZ, RZ, R33, P3 ;  /* 0x000000ffff07a224 */ /* 0x000fe200018e0621 */
[----:B------:R-:W-:Y:S01]  /*19a0*/  IADD3 R170, P3, R14, R170, RZ ;  /* 0x000000aa0eaa7210 */ /* 0x000fe20007f7e0ff */
[----:B------:R-:W-:-:S02]  /*19b0*/  @!P5 IMAD.MOV.U32 R25, RZ, RZ, R21 ;  /* 0x000000ffff19d224 */ /* 0x000fc400078e0015 */
[--C-:B------:R-:W-:Y:S02]  /*19c0*/  @!P4 IMAD.MOV.U32 R23, RZ, RZ, R21.reuse ;  /* 0x000000ffff17c224 */ /* 0x100fe400078e0015 */
[----:B------:R-:W-:Y:S02]  /*19d0*/  @!P2 IMAD.MOV.U32 R27, RZ, RZ, R21 ;  /* 0x000000ffff1ba224 */ /* 0x000fe400078e0015 */
[----:B------:R-:W-:Y:S02]  /*19e0*/  @!P5 IMAD R10, R10, c[0x0][0x190], RZ ;  /* 0x000064000a0ada24 */ /* 0x000fe400078e02ff */
[----:B------:R-:W-:Y:S02]  /*19f0*/  @!P5 IMAD.MOV.U32 R24, RZ, RZ, R26 ;  /* 0x000000ffff18d224 */ /* 0x000fe400078e001a */
[----:B------:R-:W-:Y:S02]  /*1a00*/  @!P1 IMAD R6, R32, c[0x0][0x194], R6 ;  /* 0x0000650020069a24 */ /* 0x000fe400078e0206 */
[----:B------:R-:W-:-:S02]  /*1a10*/  @!P4 IMAD.X R11, RZ, RZ, R33, P6 ;  /* 0x000000ffff0bc224 */ /* 0x000fc400030e0621 */
[----:B------:R-:W-:-:S04]  /*1a20*/  @!P1 IMAD.WIDE.U32 R20, R32, c[0x0][0x190], R20 ;  /* 0x0000640020149a25 */ /* 0x000fc800078e0014 */
[C---:B------:R-:W-:Y:S02]  /*1a30*/  @!P5 IMAD R10, R30.reuse, c[0x0][0x194], R10 ;  /* 0x000065001e0ada24 */ /* 0x040fe400078e020a */
[----:B------:R-:W-:-:S04]  /*1a40*/  @!P5 IMAD.WIDE.U32 R30, R30, c[0x0][0x190], R24 ;  /* 0x000064001e1eda25 */ /* 0x000fc800078e0018 */
[----:B------:R-:W-:Y:S02]  /*1a50*/  @!P4 IMAD R11, R11, c[0x0][0x190], RZ ;  /* 0x000064000b0bca24 */ /* 0x000fe400078e02ff */
[----:B------:R-:W-:Y:S01]  /*1a60*/  IMAD.X R0, R15, 0x1, R0, P3 ;  /* 0x000000010f007824 */ /* 0x000fe200018e0600 */
[C---:B------:R-:W-:Y:S01]  /*1a70*/  @!P1 LEA R24, P3, R20.reuse, c[0x0][0x160], 0x1 ;  /* 0x0000580014189a11 */ /* 0x040fe200078608ff */
[----:B------:R-:W-:Y:S02]  /*1a80*/  @!P1 IMAD.IADD R6, R21, 0x1, R6 ;  /* 0x0000000115069824 */ /* 0x000fe400078e0206 */
[----:B------:R-:W-:Y:S02]  /*1a90*/  @!P4 IMAD.MOV.U32 R22, RZ, RZ, R26 ;  /* 0x000000ffff16c224 */ /* 0x000fe400078e001a */
[----:B------:R-:W-:Y:S01]  /*1aa0*/  @!P2 IMAD R7, R7, c[0x0][0x190], RZ ;  /* 0x000064000707aa24 */ /* 0x000fe200078e02ff */
[----:B------:R-:W-:Y:S01]  /*1ab0*/  @!P1 LEA.HI.X R25, R20, c[0x0][0x164], R6, 0x1, P3 ;  /* 0x0000590014199a11 */ /* 0x000fe200018f0c06 */
[----:B------:R-:W-:-:S02]  /*1ac0*/  @!P4 IMAD R11, R18, c[0x0][0x194], R11 ;  /* 0x00006500120bca24 */ /* 0x000fc400078e020b */
[----:B------:R-:W-:Y:S01]  /*1ad0*/  @!P4 IMAD.WIDE.U32 R18, R18, c[0x0][0x190], R22 ;  /* 0x000064001212ca25 */ /* 0x000fe200078e0016 */
[----:B------:R-:W-:-:S03]  /*1ae0*/  @!P5 LEA R22, P3, R30, c[0x0][0x160], 0x1 ;  /* 0x000058001e16da11 */ /* 0x000fc600078608ff */
[----:B------:R-:W-:Y:S01]  /*1af0*/  @!P2 IMAD R7, R13, c[0x0][0x194], R7 ;  /* 0x000065000d07aa24 */ /* 0x000fe200078e0207 */
[----:B------:R-:W-:Y:S01]  /*1b00*/  @!P4 LEA R20, P6, R18, c[0x0][0x160], 0x1 ;  /* 0x000058001214ca11 */ /* 0x000fe200078c08ff */
[----:B------:R-:W-:Y:S02]  /*1b10*/  @!P5 IMAD.IADD R10, R31, 0x1, R10 ;  /* 0x000000011f0ad824 */ /* 0x000fe400078e020a */
[----:B------:R-:W-:Y:S01]  /*1b20*/  @!P2 IMAD.WIDE.U32 R26, R13, c[0x0][0x190], R26 ;  /* 0x000064000d1aaa25 */ /* 0x000fe200078e001a */
[----:B------:R-:W-:Y:S02]  /*1b30*/  LEA.HI R13, R95, R93, RZ, 0x6 ;  /* 0x0000005d5f0d7211 */ /* 0x000fe400078f30ff */
[----:B------:R-:W-:Y:S01]  /*1b40*/  @!P5 LEA.HI.X R23, R30, c[0x0][0x164], R10, 0x1, P3 ;  /* 0x000059001e17da11 */ /* 0x000fe200018f0c0a */
[----:B------:R-:W-:Y:S02]  /*1b50*/  IMAD.IADD R6, R92, 0x1, -R88 ;  /* 0x000000015c067824 */ /* 0x000fe400078e0a58 */
[----:B------:R-:W-:-:S02]  /*1b60*/  IMAD.SHL.U32 R13, R13, 0x8, RZ ;  /* 0x000000080d0d7824 */ /* 0x000fc400078e00ff */
[----:B------:R-:W-:Y:S01]  /*1b70*/  @!P4 IMAD.IADD R11, R19, 0x1, R11 ;  /* 0x00000001130bc824 */ /* 0x000fe200078e020b */
[----:B------:R-:W-:Y:S01]  /*1b80*/  ISETP.GE.AND P3, PT, R5, R6, PT ;  /* 0x000000060500720c */ /* 0x000fe20003f66270 */
[----:B------:R-:W-:Y:S01]  /*1b90*/  IMAD.WIDE.U32 R28, R14, c[0x0][0x198], R28 ;  /* 0x000066000e1c7a25 */ /* 0x000fe200078e001c */
[----:B------:R-:W-:Y:S02]  /*1ba0*/  LOP3.LUT R12, R12, 0xfffffe00, R13, 0xf8, !PT ;  /* 0xfffffe000c0c7812 */ /* 0x000fe400078ef80d */
[----:B------:R-:W-:Y:S01]  /*1bb0*/  @!P4 LEA.HI.X R21, R18, c[0x0][0x164], R11, 0x1, P6 ;  /* 0x000059001215ca11 */ /* 0x000fe200030f0c0b */
[----:B------:R-:W-:Y:S01]  /*1bc0*/  @!P2 IMAD.IADD R7, R27, 0x1, R7 ;  /* 0x000000011b07a824 */ /* 0x000fe200078e0207 */
[----:B------:R-:W-:Y:S01]  /*1bd0*/  @!P2 LEA R18, P6, R26, c[0x0][0x160], 0x1 ;  /* 0x000058001a12aa11 */ /* 0x000fe200078c08ff */
[----:B------:R-:W-:Y:S02]  /*1be0*/  IMAD R166, R14, c[0x0][0x19c], R166 ;  /* 0x000067000ea67a24 */ /* 0x000fe400078e02a6 */
[----:B------:R-:W-:Y:S01]  /*1bf0*/  IMAD.MOV.U32 R167, RZ, RZ, R28 ;  /* 0x000000ffffa77224 */ /* 0x000fe200078e001c */
[----:B------:R-:W-:Y:S01]  /*1c00*/  @!P2 LEA.HI.X R19, R26, c[0x0][0x164], R7, 0x1, P6 ;  /* 0x000059001a13aa11 */ /* 0x000fe200030f0c07 */
[----:B------:R-:W-:-:S02]  /*1c10*/  IMAD.U32 R10, RZ, RZ, UR8 ;  /* 0x00000008ff0a7e24 */ /* 0x000fc4000f8e00ff */
[----:B------:R-:W-:Y:S01]  /*1c20*/  IMAD.SHL.U32 R244, R12, 0x2, RZ ;  /* 0x000000020cf47824 */ /* 0x000fe200078e00ff */
[----:B------:R-:W-:Y:S01]  /*1c30*/  LEA.HI R12, R95, R93, RZ, 0x4 ;  /* 0x0000005d5f0c7211 */ /* 0x000fe200078f20ff */
[----:B------:R-:W-:Y:S01]  /*1c40*/  IMAD.IADD R166, R29, 0x1, R166 ;  /* 0x000000011da67824 */ /* 0x000fe200078e02a6 */
[----:B------:R-:W-:Y:S01]  /*1c50*/  @!P3 LEA R10, P6, R10, R167, 0x4 ;  /* 0x000000a70a0ab211 */ /* 0x000fe200078c20ff */
[----:B------:R-:W-:Y:S01]  /*1c60*/  IMAD.MOV.U32 R7, RZ, RZ, c[0x0][0x19c] ;  /* 0x00006700ff077624 */ /* 0x000fe200078e00ff */
[----:B------:R-:W-:Y:S01]  /*1c70*/  @!PT LDS RZ, [RZ] ;  /* 0x00000000fffff984 */ /* 0x000fe20000000800 */
[----:B------:R-:W-:Y:S01]  /*1c80*/  @!PT LDS RZ, [RZ] ;  /* 0x00000000fffff984 */ /* 0x000fe20000000800 */
[----:B------:R-:W-:Y:S01]  /*1c90*/  @!PT LDS RZ, [RZ] ;  /* 0x00000000fffff984 */ /* 0x000fe20000000800 */
[----:B------:R1:W-:Y:S01]  /*1ca0*/  @!P1 LDGSTS.E.BYPASS.LTC128B.128 [R244], [R24.64] ;  /* 0x0000000018f49fae */ /* 0x0003e2000b901d4a */
[----:B------:R-:W-:Y:S01]  /*1cb0*/  IMAD.U32 R11, RZ, RZ, UR8 ;  /* 0x00000008ff0b7e24 */ /* 0x000fe2000f8e00ff */
[----:B------:R-:W-:Y:S01]  /*1cc0*/  LEA.HI R95, R95, R93, RZ, 0x5 ;  /* 0x0000005d5f5f7211 */ /* 0x000fe200078f28ff */
[----:B------:R-:W-:Y:S01]  /*1cd0*/  IMAD.WIDE.U32 R16, R9, c[0x0][0x1b8], R16 ;  /* 0x00006e0009107a25 */ /* 0x000fe200078e0010 */
[----:B------:R1:W-:Y:S02]  /*1ce0*/  @!P1 LDGSTS.E.BYPASS.LTC128B.128 [R244+0x2000], [R24.64+0x80] ;  /* 0x0200008018f49fae */ /* 0x0003e4000b901d4a */
[----:B------:R-:W-:Y:S01]  /*1cf0*/  @!P3 LEA.HI.X R11, R11, R166, R7, 0x4, P6 ;  /* 0x000000a60b0bb211 */ /* 0x000fe200030f2407 */
[----:B------:R-:W-:Y:S01]  /*1d00*/  IMAD.IADD R17, R17, 0x1, R8 ;  /* 0x0000000111117824 */ /* 0x000fe200078e0208 */
[----:B------:R1:W-:Y:S01]  /*1d10*/  @!P1 LDGSTS.E.BYPASS.LTC128B.128 [R244+0x4000], [R24.64+0x100] ;  /* 0x0400010018f49fae */ /* 0x0003e2000b901d4a */
[----:B------:R-:W-:Y:S01]  /*1d20*/  @!P3 LEA R26, P6, R10, c[0x0][0x168], 0x1 ;  /* 0x00005a000a1aba11 */ /* 0x000fe200078c08ff */
[----:B------:R-:W-:Y:S01]  /*1d30*/  IMAD R0, R0, c[0x0][0x1a0], RZ ;  /* 0x0000680000007a24 */ /* 0x000fe200078e02ff */
[----:B------:R-:W-:Y:S01]  /*1d40*/  SHF.R.S32.HI R94, RZ, 0x5, R95 ;  /* 0x00000005ff5e7819 */ /* 0x000fe2000001145f */
[----:B------:R1:W-:Y:S01]  /*1d50*/  @!P1 LDGSTS.E.BYPASS.LTC128B.128 [R244+0x6000], [R24.64+0x180] ;  /* 0x0600018018f49fae */ /* 0x0003e2000b901d4a */
[-C--:B------:R-:W-:Y:S01]  /*1d60*/  ISETP.GE.AND P1, PT, R4, R6.reuse, PT ;  /* 0x000000060400720c */ /* 0x080fe20003f26270 */
[----:B------:R-:W-:Y:S01]  /*1d70*/  IMAD R168, R170, c[0x0][0x1a4], R0 ;  /* 0x00006900aaa87a24 */ /* 0x000fe200078e0200 */
[----:B------:R-:W-:Y:S01]  /*1d80*/  @!P3 LEA.HI.X R27, R10, c[0x0][0x16c], R11, 0x1, P6 ;  /* 0x00005b000a1bba11 */ /* 0x000fe200030f0c0b */
[----:B------:R2:W-:Y:S01]  /*1d90*/  @!P5 LDGSTS.E.BYPASS.LTC128B.128 [R244+0x800], [R22.64] ;  /* 0x0080000016f4dfae */ /* 0x0005e2000b901d4a */
[----:B------:R-:W-:Y:S01]  /*1da0*/  ISETP.GE.AND P6, PT, R14, R6, PT ;  /* 0x000000060e00720c */ /* 0x000fe20003fc6270 */
[----:B------:R-:W-:Y:S01]  /*1db0*/  IMAD.SHL.U32 R10, R7, 0x20, RZ ;  /* 0x00000020070a7824 */ /* 0x000fe200078e00ff */
[----:B------:R-:W-:Y:S01]  /*1dc0*/  LOP3.LUT R95, R95, 0xffffffe0, RZ, 0xc0, !PT ;  /* 0xffffffe05f5f7812 */ /* 0x000fe200078ec0ff */
[----:B------:R2:W-:Y:S01]  /*1dd0*/  @!P5 LDGSTS.E.BYPASS.LTC128B.128 [R244+0x2800], [R22.64+0x80] ;  /* 0x0280008016f4dfae */ /* 0x0005e2000b901d4a */
[----:B------:R-:W-:-:S03]  /*1de0*/  IMAD.WIDE.U32 R170, R170, c[0x0][0x1a0], R16 ;  /* 0x00006800aaaa7a25 */ /* 0x000fc600078e0010 */
[----:B------:R2:W-:Y:S01]  /*1df0*/  @!P5 LDGSTS.E.BYPASS.LTC128B.128 [R244+0x4800], [R22.64+0x100] ;  /* 0x0480010016f4dfae */ /* 0x0005e2000b901d4a */
[----:B------:R-:W-:Y:S02]  /*1e00*/  IMAD.IADD R168, R171, 0x1, R168 ;  /* 0x00000001aba87824 */ /* 0x000fe400078e02a8 */
[----:B------:R-:W-:Y:S01]  /*1e10*/  IMAD.MOV.U32 R0, RZ, RZ, 0x20 ;  /* 0x00000020ff007424 */ /* 0x000fe200078e00ff */
[----:B------:R2:W-:Y:S01]  /*1e20*/  @!P5 LDGSTS.E.BYPASS.LTC128B.128 [R244+0x6800], [R22.64+0x180] ;  /* 0x0680018016f4dfae */ /* 0x0005e2000b901d4a */
[----:B------:R-:W-:-:S03]  /*1e30*/  IMAD.SHL.U32 R202, R93, 0x2, RZ ;  /* 0x000000025dca7824 */ /* 0x000fc600078e00ff */
[----:B------:R3:W-:Y:S02]  /*1e40*/  @!P4 LDGSTS.E.BYPASS.LTC128B.128 [R244+0x1000], [R20.64] ;  /* 0x0100000014f4cfae */ /* 0x0007e4000b901d4a */
[----:B------:R-:W-:Y:S02]  /*1e50*/  LOP3.LUT R202, R202, 0x6, RZ, 0xc0, !PT ;  /* 0x00000006caca7812 */ /* 0x000fe400078ec0ff */
[----:B------:R3:W-:Y:S04]  /*1e60*/  @!P4 LDGSTS.E.BYPASS.LTC128B.128 [R244+0x3000], [R20.64+0x80] ;  /* 0x0300008014f4cfae */ /* 0x0007e8000b901d4a */
[----:B------:R3:W-:Y:S04]  /*1e70*/  @!P4 LDGSTS.E.BYPASS.LTC128B.128 [R244+0x5000], [R20.64+0x100] ;  /* 0x0500010014f4cfae */ /* 0x0007e8000b901d4a */
[----:B------:R3:W-:Y:S01]  /*1e80*/  @!P4 LDGSTS.E.BYPASS.LTC128B.128 [R244+0x7000], [R20.64+0x180] ;  /* 0x0700018014f4cfae */ /* 0x0007e2000b901d4a */
[----:B------:R-:W-:-:S03]  /*1e90*/  @!P1 IADD3 R11, P4, R167, UR4, RZ ;  /* 0x00000004a70b9c10 */ /* 0x000fc6000ff9e0ff */
[----:B------:R4:W-:Y:S01]  /*1ea0*/  @!P2 LDGSTS.E.BYPASS.LTC128B.128 [R244+0x1800], [R18.64] ;  /* 0x0180000012f4afae */ /* 0x0009e2000b901d4a */
[----:B------:R-:W-:Y:S02]  /*1eb0*/  @!P1 IADD3.X R10, R166, UR5, R10, P4, !PT ;  /* 0x00000005a60a9c10 */ /* 0x000fe4000a7fe40a */
[----:B------:R-:W-:Y:S01]  /*1ec0*/  ISETP.GE.AND P4, PT, R4, R6, PT ;  /* 0x000000060400720c */ /* 0x000fe20003f86270 */
[----:B------:R4:W-:Y:S04]  /*1ed0*/  @!P2 LDGSTS.E.BYPASS.LTC128B.128 [R244+0x3800], [R18.64+0x80] ;  /* 0x0380008012f4afae */ /* 0x0009e8000b901d4a */
[----:B------:R4:W-:Y:S04]  /*1ee0*/  @!P2 LDGSTS.E.BYPASS.LTC128B.128 [R244+0x5800], [R18.64+0x100] ;  /* 0x0580010012f4afae */ /* 0x0009e8000b901d4a */
[----:B------:R4:W-:Y:S01]  /*1ef0*/  @!P2 LDGSTS.E.BYPASS.LTC128B.128 [R244+0x7800], [R18.64+0x180] ;  /* 0x0780018012f4afae */ /* 0x0009e2000b901d4a */
[----:B---3--:R-:W-:-:S04]  /*1f00*/  @!P6 LEA R20, P5, R167, c[0x0][0x168], 0x1 ;  /* 0x00005a00a714ea11 */ /* 0x008fc800078a08ff */
[----:B------:R-:W-:Y:S02]  /*1f10*/  @!P6 LEA.HI.X R21, R167, c[0x0][0x16c], R166, 0x1, P5 ;  /* 0x00005b00a715ea11 */ /* 0x000fe400028f0ca6 */
[----:B------:R-:W-:Y:S02]  /*1f20*/  ISETP.GE.AND P5, PT, R5, R6, PT ;  /* 0x000000060500720c */ /* 0x000fe40003fa6270 */
[----:B------:R-:W-:Y:S01]  /*1f30*/  SHF.R.S32.HI R5, RZ, 0x4, R12 ;  /* 0x00000004ff057819 */ /* 0x000fe2000001140c */
[----:B------:R2:W-:Y:S03]  /*1f40*/  @!P6 LDGSTS.E.BYPASS.LTC128B.128 [R244+0x8000], [R20.64] ;  /* 0x0800000014f4efae */ /* 0x0005e6000b901d4a */
[C---:B------:R-:W-:Y:S01]  /*1f50*/  LEA.HI R4, R12.reuse, R5, RZ, 0x1 ;  /* 0x000000050c047211 */ /* 0x040fe200078f08ff */
[----:B------:R2:W-:Y:S01]  /*1f60*/  @!P6 LDGSTS.E.BYPASS.LTC128B.128 [R244+0xa000], [R20.64+0x80] ;  /* 0x0a00008014f4efae */ /* 0x0005e2000b901d4a */
[----:B------:R-:W-:-:S02]  /*1f70*/  LOP3.LUT R12, R12, 0xfffffff0, RZ, 0xc0, !PT ;  /* 0xfffffff00c0c7812 */ /* 0x000fc400078ec0ff */
[----:B----4-:R-:W-:Y:S01]  /*1f80*/  @!P1 LEA R18, P2, R11, c[0x0][0x168], 0x1 ;  /* 0x00005a000b129a11 */ /* 0x010fe200078408ff */
[----:B------:R2:W-:Y:S01]  /*1f90*/  @!P6 LDGSTS.E.BYPASS.LTC128B.128 [R244+0xc000], [R20.64+0x100] ;  /* 0x0c00010014f4efae */ /* 0x0005e2000b901d4a */
[----:B------:R-:W-:Y:S01]  /*1fa0*/  LOP3.LUT R4, R4, 0xfffffffe, RZ, 0xc0, !PT ;  /* 0xfffffffe04047812 */ /* 0x000fe200078ec0ff */
[----:B------:R-:W-:Y:S01]  /*1fb0*/  IMAD.IADD R12, R93, 0x1, -R12 ;  /* 0x000000015d0c7824 */ /* 0x000fe200078e0a0c */
[----:B------:R-:W-:Y:S01]  /*1fc0*/  @!P1 LEA.HI.X R19, R11, c[0x0][0x16c], R10, 0x1, P2 ;  /* 0x00005b000b139a11 */ /* 0x000fe200010f0c0a */
[----:B------:R2:W-:Y:S01]  /*1fd0*/  @!P6 LDGSTS.E.BYPASS.LTC128B.128 [R244+0xe000], [R20.64+0x180] ;  /* 0x0e00018014f4efae */ /* 0x0005e2000b901d4a */
[-C--:B------:R-:W-:Y:S01]  /*1fe0*/  ISETP.GE.AND P2, PT, R2, R6.reuse, PT ;  /* 0x000000060200720c */ /* 0x080fe20003f46270 */
[----:B------:R-:W-:Y:S01]  /*1ff0*/  IMAD.IADD R5, R5, 0x1, -R4 ;  /* 0x0000000105057824 */ /* 0x000fe200078e0a04 */
[----:B------:R-:W-:Y:S01]  /*2000*/  ISETP.GE.AND P6, PT, R14, R6, PT ;  /* 0x000000060e00720c */ /* 0x000fe20003fc6270 */
[----:B------:R1:W-:Y:S01]  /*2010*/  @!P3 LDGSTS.E.BYPASS.LTC128B.128 [R244+0x8800], [R26.64] ;  /* 0x088000001af4bfae */ /* 0x0003e2000b901d4a */
[----:B------:R-:W-:-:S02]  /*2020*/  IMAD.SHL.U32 R4, R3, 0x40, RZ ;  /* 0x0000004003047824 */ /* 0x000fc400078e00ff */
[----:B------:R-:W-:Y:S01]  /*2030*/  IMAD.SHL.U32 R14, R14, 0x8, RZ ;  /* 0x000000080e0e7824 */ /* 0x000fe200078e00ff */
[----:B------:R1:W-:Y:S04]  /*2040*/  @!P3 LDGSTS.E.BYPASS.LTC128B.128 [R244+0xa800], [R26.64+0x80] ;  /* 0x0a8000801af4bfae */ /* 0x0003e8000b901d4a */
[----:B------:R1:W-:Y:S02]  /*2050*/  @!P3 LDGSTS.E.BYPASS.LTC128B.128 [R244+0xc800], [R26.64+0x100] ;  /* 0x0c8001001af4bfae */ /* 0x0003e4000b901d4a */
[----:B------:R-:W-:Y:S02]  /*2060*/  @!P2 IMAD.MOV.U32 R10, RZ, RZ, R167 ;  /* 0x000000ffff0aa224 */ /* 0x000fe400078e00a7 */
[----:B------:R1:W-:Y:S01]  /*2070*/  @!P3 LDGSTS.E.BYPASS.LTC128B.128 [R244+0xe800], [R26.64+0x180] ;  /* 0x0e8001801af4bfae */ /* 0x0003e2000b901d4a */
[----:B------:R-:W-:Y:S01]  /*2080*/  ISETP.GE.AND P3, PT, R2, R6, PT ;  /* 0x000000060200720c */ /* 0x000fe20003f66270 */
[----:B------:R-:W-:Y:S01]  /*2090*/  IMAD.U32 R2, RZ, RZ, UR8 ;  /* 0x00000008ff027e24 */ /* 0x000fe2000f8e00ff */
[----:B------:R-:W-:Y:S01]  /*20a0*/  SHF.R.S32.HI R6, RZ, 0x1f, R12 ;  /* 0x0000001fff067819 */ /* 0x000fe2000001140c */
[----:B------:R-:W-:Y:S01]  /*20b0*/  @!P2 IMAD.MOV.U32 R11, RZ, RZ, R166 ;  /* 0x000000ffff0ba224 */ /* 0x000fe200078e00a6 */
[----:B------:R3:W-:Y:S01]  /*20c0*/  @!P1 LDGSTS.E.BYPASS.LTC128B.128 [R244+0x9000], [R18.64] ;  /* 0x0900000012f49fae */ /* 0x0007e2000b901d4a */
[----:B------:R-:W-:-:S02]  /*20d0*/  @!P2 IMAD R7, R7, 0x30, RZ ;  /* 0x000000300707a824 */ /* 0x000fc400078e02ff */
[----:B------:R-:W-:Y:S01]  /*20e0*/  @!P2 IMAD.WIDE.U32 R10, R2, 0x30, R10 ;  /* 0x00000030020aa825 */ /* 0x000fe200078e000a */
[----:B------:R3:W-:Y:S01]  /*20f0*/  @!P1 LDGSTS.E.BYPASS.LTC128B.128 [R244+0xb000], [R18.64+0x80] ;  /* 0x0b00008012f49fae */ /* 0x0007e2000b901d4a */
[----:B------:R-:W-:Y:S02]  /*2100*/  LOP3.LUT R2, R4, 0x1c0, RZ, 0xc0, !PT ;  /* 0x000001c004027812 */ /* 0x000fe400078ec0ff */
[----:B------:R-:W-:Y:S01]  /*2110*/  @!P2 IMAD.IADD R7, R11, 0x1, R7 ;  /* 0x000000010b07a824 */ /* 0x000fe200078e0207 */
[----:B------:R3:W-:Y:S01]  /*2120*/  @!P1 LDGSTS.E.BYPASS.LTC128B.128 [R244+0xd000], [R18.64+0x100] ;  /* 0x0d00010012f49fae */ /* 0x0007e2000b901d4a */
[----:B------:R-:W-:Y:S02]  /*2130*/  LEA.HI R4, R6, R12, RZ, 0x3 ;  /* 0x0000000c06047211 */ /* 0x000fe400078f18ff */
[----:B------:R-:W-:Y:S01]  /*2140*/  LOP3.LUT R14, R2, 0x8, R14, 0xf8, !PT ;  /* 0x00000008020e7812 */ /* 0x000fe200078ef80e */
[----:B------:R3:W-:Y:S01]  /*2150*/  @!P1 LDGSTS.E.BYPASS.LTC128B.128 [R244+0xf000], [R18.64+0x180] ;  /* 0x0f00018012f49fae */ /* 0x0007e2000b901d4a */
[----:B------:R-:W-:Y:S01]  /*2160*/  @!P2 LEA R8, P1, R10, c[0x0][0x168], 0x1 ;  /* 0x00005a000a08aa11 */ /* 0x000fe200078208ff */
[----:B------:R-:W-:Y:S01]  /*2170*/  IMAD.SHL.U32 R91, R4, 0x40, RZ ;  /* 0x00000040045b7824 */ /* 0x000fe200078e00ff */
[----:B------:R-:W-:-:S02]  /*2180*/  SHF.R.U32.HI R6, RZ, 0x3, R2 ;  /* 0x00000003ff067819 */ /* 0x000fc40000011602 */
[----:B------:R-:W-:Y:S01]  /*2190*/  @!P2 LEA.HI.X R9, R10, c[0x0][0x16c], R7, 0x1, P1 ;  /* 0x00005b000a09aa11 */ /* 0x000fe200008f0c07 */
[----:B------:R-:W-:Y:S01]  /*21a0*/  IMAD.WIDE.U32 R10, R0, c[0x0][0x1a0], RZ ;  /* 0x00006800000a7a25 */ /* 0x000fe200078e00ff */
[----:B------:R-:W-:Y:S02]  /*21b0*/  LOP3.LUT R2, R4, 0xfffffff8, RZ, 0xc0, !PT ;  /* 0xfffffff804027812 */ /* 0x000fe400078ec0ff */
[----:B------:R-:W-:Y:S01]  /*21c0*/  LEA R241, P1, R170, c[0x0][0x170], 0x1 ;  /* 0x00005c00aaf17a11 */ /* 0x000fe200078208ff */
[----:B------:R4:W-:Y:S01]  /*21d0*/  @!P2 LDGSTS.E.BYPASS.LTC128B.128 [R244+0x9800], [R8.64] ;  /* 0x0980000008f4afae */ /* 0x0009e2000b901d4a */
[----:B------:R-:W-:Y:S01]  /*21e0*/  LOP3.LUT R6, R14, R6, RZ, 0x3c, !PT ;  /* 0x000000060e067212 */ /* 0x000fe200078e3cff */
[----:B------:R-:W-:Y:S01]  /*21f0*/  IMAD.IADD R2, R12, 0x1, -R2 ;  /* 0x000000010c027824 */ /* 0x000fe200078e0a02 */
[----:B------:R-:W-:Y:S01]  /*2200*/  LEA.HI.X R240, R170, c[0x0][0x174], R168, 0x1, P1 ;  /* 0x00005d00aaf07a11 */ /* 0x000fe200008f0ca8 */
[----:B------:R4:W-:Y:S01]  /*2210*/  @!P2 LDGSTS.E.BYPASS.LTC128B.128 [R244+0xb800], [R8.64+0x80] ;  /* 0x0b80008008f4afae */ /* 0x0009e2000b901d4a */
[----:B------:R-:W-:Y:S01]  /*2220*/  @!P3 IMAD.MOV.U32 R14, RZ, RZ, c[0x0][0x1a0] ;  /* 0x00006800ff0eb624 */ /* 0x000fe200078e00ff */
[----:B------:R-:W-:Y:S01]  /*2230*/  LOP3.LUT R91, R91, 0xfffffe00, RZ, 0xc0, !PT ;  /* 0xfffffe005b5b7812 */ /* 0x000fe200078ec0ff */
[----:B------:R-:W-:Y:S01]  /*2240*/  IMAD.SHL.U32 R90, R2, 0x40, RZ ;  /* 0x00000040025a7824 */ /* 0x000fe200078e00ff */
[----:B------:R4:W-:Y:S01]  /*2250*/  @!P2 LDGSTS.E.BYPASS.LTC128B.128 [R244+0xd800], [R8.64+0x100] ;  /* 0x0d80010008f4afae */ /* 0x0009e2000b901d4a */
[----:B------:R-:W-:-:S02]  /*2260*/  IMAD R237, R5, 0x200, R6 ;  /* 0x0000020005ed7824 */ /* 0x000fc400078e0206 */
[----:B------:R-:W-:Y:S01]  /*2270*/  IMAD.SHL.U32 R5, R5, 0x8, RZ ;  /* 0x0000000805057824 */ /* 0x000fe200078e00ff */
[----:B------:R4:W-:Y:S01]  /*2280*/  @!P2 LDGSTS.E.BYPASS.LTC128B.128 [R244+0xf800], [R8.64+0x180] ;  /* 0x0f80018008f4afae */ /* 0x0009e2000b901d4a */
[----:B------:R-:W-:Y:S01]  /*2290*/  LOP3.LUT R90, R90, 0x1c0, RZ, 0xc0, !PT ;  /* 0x000001c05a5a7812 */ /* 0x000fe200078ec0ff */
[----:B------:R-:W-:Y:S01]  /*22a0*/  @!P3 IMAD.MOV.U32 R6, RZ, RZ, R241 ;  /* 0x000000ffff06b224 */ /* 0x000fe200078e00f1 */
[----:B------:R-:W-:Y:S01]  /*22b0*/  @!P5 IADD3 R12, P2, R241, R10, RZ ;  /* 0x0000000af10cd210 */ /* 0x000fe20007f5e0ff */
[----:B------:R-:W0:Y:S01]  /*22c0*/  LDGDEPBAR ;  /* 0x00000000000079af */ /* 0x000e220000000000 */
[----:B------:R-:W-:Y:S01]  /*22d0*/  @!P3 IMAD.MOV.U32 R7, RZ, RZ, R240 ;  /* 0x000000ffff07b224 */ /* 0x000fe200078e00f0 */
[----:B------:R-:W-:Y:S01]  /*22e0*/  LOP3.LUT R5, R90, 0x8, R5, 0xf8, !PT ;  /* 0x000000085a057812 */ /* 0x000fe200078ef805 */
[----:B------:R-:W-:Y:S01]  /*22f0*/  @!P6 IMAD.MOV.U32 R4, RZ, RZ, R241 ;  /* 0x000000ffff04e224 */ /* 0x000fe200078e00f1 */
[----:B------:R-:W-:Y:S01]  /*2300*/  SHF.R.U32.HI R90, RZ, 0x3, R90 ;  /* 0x00000003ff5a7819 */ /* 0x000fe2000001165a */
[----:B------:R-:W-:-:S03]  /*2310*/  @!P3 IMAD.WIDE.U32 R14, R14, 0x60, R6 ;  /* 0x000000600e0eb825 */ /* 0x000fc600078e0006 */
[----:B------:R-:W-:Y:S01]  /*2320*/  LOP3.LUT R90, R5, R90, RZ, 0x3c, !PT ;  /* 0x0000005a055a7212 */ /* 0x000fe200078e3cff */
[----:B------:R-:W-:Y:S02]  /*2330*/  @!P4 IMAD.MOV.U32 R6, RZ, RZ, c[0x0][0x1a0] ;  /* 0x00006800ff06c624 */ /* 0x000fe400078e00ff */
[----:B------:R-:W-:Y:S02]  /*2340*/  IMAD R7, R0, c[0x0][0x1a4], RZ ;  /* 0x0000690000077a24 */ /* 0x000fe400078e02ff */
[----:B------:R-:W-:Y:S01]  /*2350*/  @!P4 IMAD.MOV.U32 R5, RZ, RZ, c[0x0][0x1a4] ;  /* 0x00006900ff05c624 */ /* 0x000fe200078e00ff */
[----:B------:R-:W-:Y:S01]  /*2360*/  @!P4 LEA R10, P1, R6, R241, 0x6 ;  /* 0x000000f1060ac211 */ /* 0x000fe200078230ff */
[----:B------:R-:W-:Y:S01]  /*2370*/  IMAD R238, R94, 0x400, R91 ;  /* 0x000004005eee7824 */ /* 0x000fe200078e025b */
[----:B------:R-:W-:Y:S01]  /*2380*/  @!P5 IADD3.X R13, R240, R11, R7, P2, !PT ;  /* 0x0000000bf00dd210 */ /* 0x000fe200017fe407 */
[----:B------:R-:W-:Y:S01]  /*2390*/  IMAD.SHL.U32 R237, R237, 0x2, RZ ;  /* 0x00000002eded7824 */ /* 0x000fe200078e00ff */
[----:B------:R-:W-:Y:S01]  /*23a0*/  @!P4 LEA.HI.X R11, R6, R240, R5, 0x6, P1 ;  /* 0x000000f0060bc211 */ /* 0x000fe200008f3405 */
[----:B------:R-:W-:-:S02]  /*23b0*/  @!P6 IMAD.MOV.U32 R5, RZ, RZ, R240 ;  /* 0x000000ffff05e224 */ /* 0x000fc400078e00f0 */
[----:B------:R-:W-:Y:S01]  /*23c0*/  IMAD.IADD R238, R90, 0x1, R238 ;  /* 0x000000015aee7824 */ /* 0x000fe200078e02ee */
[----:B------:R-:W-:Y:S01]  /*23d0*/  IADD3 R235, R237, 0x8020, RZ ;  /* 0x00008020edeb7810 */ /* 0x000fe20007ffe0ff */
[----:B----4-:R-:W-:Y:S01]  /*23e0*/  @!P3 IMAD.MOV.U32 R8, RZ, RZ, c[0x0][0x1a4] ;  /* 0x00006900ff08b624 */ /* 0x010fe200078e00ff */
[----:B------:R-:W-:-:S04]  /*23f0*/  DEPBAR.LE SB0, 0x0 ;  /* 0x000080000000791a */ /* 0x000fc80000000000 */
[----:B------:R-:W-:Y:S01]  /*2400*/  BAR.SYNC.DEFER_BLOCKING 0x0 ;  /* 0x0000000000007b1d */ /* 0x000fe20000010000 */
[----:B------:R-:W-:Y:S01]  /*2410*/  @!P3 IMAD R8, R8, 0x60, RZ ;  /* 0x000000600808b824 */ /* 0x000fe200078e02ff */
[----:B------:R-:W-:Y:S01]  /*2420*/  R2P PR, R2, 0x6 ;  /* 0x0000000602007804 */ /* 0x000fe20000000000 */
[----:B------:R-:W-:Y:S02]  /*2430*/  IMAD.SHL.U32 R238, R238, 0x2, RZ ;  /* 0x00000002eeee7824 */ /* 0x000fe400078e00ff */
[----:B------:R-:W-:Y:S02]  /*2440*/  @!P3 IMAD.IADD R9, R15, 0x1, R8 ;  /* 0x000000010f09b824 */ /* 0x000fe400078e0208 */
[----:B------:R-:W-:Y:S01]  /*2450*/  @!P3 IMAD.MOV.U32 R8, RZ, RZ, R14 ;  /* 0x000000ffff08b224 */ /* 0x000fe200078e000e */
[----:B------:R-:W-:Y:S01]  /*2460*/  SEL R0, R0, 0xffffffe0, !P2 ;  /* 0xffffffe000007807 */ /* 0x000fe20005000000 */
[----:B------:R-:W-:Y:S02]  /*2470*/  IMAD.MOV.U32 R2, RZ, RZ, 0x10 ;  /* 0x00000010ff027424 */ /* 0x000fe400078e00ff */
[----:B------:R-:W-:-:S02]  /*2480*/  IMAD R94, R94, 0x10, R96 ;  /* 0x000000105e5e7824 */ /* 0x000fc400078e0260 */
[--C-:B------:R-:W-:Y:S01]  /*2490*/  IMAD R234, R0, 0x2, R238.reuse ;  /* 0x0000000200ea7824 */ /* 0x100fe200078e02ee */
[----:B------:R-:W-:Y:S02]  /*24a0*/  SEL R2, R2, 0xfffffff0, !P1 ;  /* 0xfffffff002027807 */ /* 0x000fe40004800000 */
[----:B------:R-:W-:Y:S02]  /*24b0*/  R2P PR, R3, 0x6 ;  /* 0x0000000603007804 */ /* 0x000fe40000000000 */
[----:B------:R-:W-:Y:S01]  /*24c0*/  IADD3 R3, R237, 0x8000, RZ ;  /* 0x00008000ed037810 */ /* 0x000fe20007ffe0ff */
[----:B------:R-:W-:-:S04]  /*24d0*/  IMAD R236, R2, 0x2, R238 ;  /* 0x0000000202ec7824 */ /* 0x000fc800078e02ee */
[----:B------:R-:W-:Y:S01]  /*24e0*/  IMAD R233, R0, 0x2, R236 ;  /* 0x0000000200e97824 */ /* 0x000fe200078e02ec */
[----:B------:R-:W-:Y:S04]  /*24f0*/  @P6 STS.128 [R244+0x10000], RZ ;  /* 0x010000fff4006388 */ /* 0x000fe80000000c00 */
[----:B------:R-:W-:Y:S01]  /*2500*/  @P6 STS.128 [R244+0x12000], RZ ;  /* 0x012000fff4006388 */ /* 0x000fe20000000c00 */
[----:B------:R-:W-:Y:S01]  /*2510*/  @P1 IADD3 R235, R3, -0x20, RZ ;  /* 0xffffffe003eb1810 */ /* 0x000fe20007ffe0ff */
[----:B------:R-:W-:Y:S02]  /*2520*/  IMAD.MOV.U32 R3, RZ, RZ, 0x40 ;  /* 0x00000040ff037424 */ /* 0x000fe400078e00ff */
[----:B------:R-:W-:Y:S01]  /*2530*/  @P6 STS.128 [R244+0x14000], RZ ;  /* 0x014000fff4006388 */ /* 0x000fe20000000c00 */
[----:B------:R-:W-:-:S02]  /*2540*/  IADD3 R227, R235, 0x800, RZ ;  /* 0x00000800ebe37810 */ /* 0x000fc40007ffe0ff */
[----:B------:R-:W-:Y:S01]  /*2550*/  SEL R3, R3, 0xffffffc0, !P2 ;  /* 0xffffffc003037807 */ /* 0x000fe20005000000 */
[----:B------:R-:W-:Y:S01]  /*2560*/  @P6 STS.128 [R244+0x16000], RZ ;  /* 0x016000fff4006388 */ /* 0x000fe20000000c00 */
[C---:B------:R-:W-:Y:S02]  /*2570*/  IADD3 R226, R235.reuse, 0x1000, RZ ;  /* 0x00001000ebe27810 */ /* 0x040fe40007ffe0ff */
[----:B------:R-:W-:Y:S01]  /*2580*/  IADD3 R225, R235, 0x1800, RZ ;  /* 0x00001800ebe17810 */ /* 0x000fe20007ffe0ff */
[----:B------:R-:W-:Y:S01]  /*2590*/  @!PT LDS RZ, [RZ] ;  /* 0x00000000fffff984 */ /* 0x000fe20000000800 */
[----:B------:R-:W-:Y:S01]  /*25a0*/  @!PT LDS RZ, [RZ] ;  /* 0x00000000fffff984 */ /* 0x000fe20000000800 */
[----:B------:R-:W-:Y:S01]  /*25b0*/  @!PT LDS RZ, [RZ] ;  /* 0x00000000fffff984 */ /* 0x000fe20000000800 */
[----:B------:R4:W-:Y:S01]  /*25c0*/  @!P6 LDGSTS.E.BYPASS.LTC128B.128 [R244+0x10000], [R4.64] ;  /* 0x1000000004f4efae */ /* 0x0009e2000b901d4a */
[----:B------:R-:W-:Y:S01]  /*25d0*/  IMAD.IADD R231, R237, 0x1, R3 ;  /* 0x00000001ede77824 */ /* 0x000fe200078e0203 */
[----:B------:R-:W-:Y:S01]  /*25e0*/  IADD3 R223, R235, 0x2000, RZ ;  /* 0x00002000ebdf7810 */ /* 0x000fe20007ffe0ff */
[----:B------:R-:W-:Y:S01]  /*25f0*/  IMAD.IADD R224, R3, 0x1, R235 ;  /* 0x0000000103e07824 */ /* 0x000fe200078e02eb */
[----:B------:R4:W-:Y:S01]  /*2600*/  @!P6 LDGSTS.E.BYPASS.LTC128B.128 [R244+0x12000], [R4.64+0x80] ;  /* 0x1200008004f4efae */ /* 0x0009e2000b901d4a */
[----:B------:R-:W-:-:S02]  /*2610*/  IADD3 R222, R235, 0x2800, RZ ;  /* 0x00002800ebde7810 */ /* 0x000fc40007ffe0ff */
[C---:B------:R-:W-:Y:S01]  /*2620*/  IADD3 R221, R235.reuse, 0x3000, RZ ;  /* 0x00003000ebdd7810 */ /* 0x040fe20007ffe0ff */
[----:B------:R4:W-:Y:S01]  /*2630*/  @!P6 LDGSTS.E.BYPASS.LTC128B.128 [R244+0x14000], [R4.64+0x100] ;  /* 0x1400010004f4efae */ /* 0x0009e2000b901d4a */
[C---:B------:R-:W-:Y:S02]  /*2640*/  IADD3 R220, R235.reuse, 0x3800, RZ ;  /* 0x00003800ebdc7810 */ /* 0x040fe40007ffe0ff */
[C---:B------:R-:W-:Y:S01]  /*2650*/  IADD3 R219, R235.reuse, 0x4000, RZ ;  /* 0x00004000ebdb7810 */ /* 0x040fe20007ffe0ff */
[----:B------:R4:W-:Y:S01]  /*2660*/  @!P6 LDGSTS.E.BYPASS.LTC128B.128 [R244+0x16000], [R4.64+0x180] ;  /* 0x1600018004f4efae */ /* 0x0009e2000b901d4a */
[C---:B------:R-:W-:Y:S02]  /*2670*/  IADD3 R218, R235.reuse, 0x4800, RZ ;  /* 0x00004800ebda7810 */ /* 0x040fe40007ffe0ff */
[C---:B------:R-:W-:Y:S01]  /*2680*/  IADD3 R217, R235.reuse, 0x5000, RZ ;  /* 0x00005000ebd97810 */ /* 0x040fe20007ffe0ff */
[----:B------:R-:W-:Y:S01]  /*2690*/  @P5 STS.128 [R244+0x10800], RZ ;  /* 0x010800fff4005388 */ /* 0x000fe20000000c00 */
[----:B------:R-:W-:-:S02]  /*26a0*/  IADD3 R216, R235, 0x5800, RZ ;  /* 0x00005800ebd87810 */ /* 0x000fc40007ffe0ff */
[C---:B------:R-:W-:Y:S01]  /*26b0*/  IADD3 R215, R235.reuse, 0x6000, RZ ;  /* 0x00006000ebd77810 */ /* 0x040fe20007ffe0ff */
[----:B------:R-:W-:Y:S01]  /*26c0*/  @P5 STS.128 [R244+0x12800], RZ ;  /* 0x012800fff4005388 */ /* 0x000fe20000000c00 */
[C---:B------:R-:W-:Y:S02]  /*26d0*/  IADD3 R214, R235.reuse, 0x6800, RZ ;  /* 0x00006800ebd67810 */ /* 0x040fe40007ffe0ff */
[C---:B------:R-:W-:Y:S01]  /*26e0*/  IADD3 R213, R235.reuse, 0x7000, RZ ;  /* 0x00007000ebd57810 */ /* 0x040fe20007ffe0ff */
[----:B------:R-:W-:Y:S01]  /*26f0*/  @P5 STS.128 [R244+0x14800], RZ ;  /* 0x014800fff4005388 */ /* 0x000fe20000000c00 */
[----:B------:R-:W-:-:S03]  /*2700*/  IADD3 R212, R235, 0x7800, RZ ;  /* 0x00007800ebd47810 */ /* 0x000fc60007ffe0ff */
[----:B------:R-:W-:Y:S04]  /*2710*/  @P5 STS.128 [R244+0x16800], RZ ;  /* 0x016800fff4005388 */ /* 0x000fe80000000c00 */
[----:B------:R-:W-:Y:S01]  /*2720*/  @!PT LDS RZ, [RZ] ;  /* 0x00000000fffff984 */ /* 0x000fe20000000800 */
[----:B------:R-:W-:Y:S01]  /*2730*/  @!PT LDS RZ, [RZ] ;  /* 0x00000000fffff984 */ /* 0x000fe20000000800 */
[----:B------:R-:W-:Y:S01]  /*2740*/  @!PT LDS RZ, [RZ] ;  /* 0x00000000fffff984 */ /* 0x000fe20000000800 */
[----:B------:R1:W-:Y:S04]  /*2750*/  @!P5 LDGSTS.E.BYPASS.LTC128B.128 [R244+0x10800], [R12.64] ;  /* 0x108000000cf4dfae */ /* 0x0003e8000b901d4a */
[----:B------:R1:W-:Y:S04]  /*2760*/  @!P5 LDGSTS.E.BYPASS.LTC128B.128 [R244+0x12800], [R12.64+0x80] ;  /* 0x128000800cf4dfae */ /* 0x0003e8000b901d4a */
[----:B------:R1:W-:Y:S04]  /*2770*/  @!P5 LDGSTS.E.BYPASS.LTC128B.128 [R244+0x14800], [R12.64+0x100] ;  /* 0x148001000cf4dfae */ /* 0x0003e8000b901d4a */
[----:B------:R1:W-:Y:S04]  /*2780*/  @!P5 LDGSTS.E.BYPASS.LTC128B.128 [R244+0x16800], [R12.64+0x180] ;  /* 0x168001800cf4dfae */ /* 0x0003e8000b901d4a */
        /* <DEDUP_REMOVED lines=22> */
[----:B------:R-:W-:Y:S04]  /*28f0*/  LDSM.16.M88.4 R28, [R238] ;  /* 0x00000000ee1c783b */ /* 0x000fe80000000200 */
[----:B----4-:R-:W4:Y:S04]  /*2900*/  LDSM.16.M88.4 R4, [R237+0x8000] ;  /* 0x00800000ed04783b */ /* 0x010f280000000200 */
[----:B------:R-:W4:Y:S04]  /*2910*/  LDSM.16.M88.4 R60, [R237+0x9000] ;  /* 0x00900000ed3c783b */ /* 0x000f280000000200 */
[----:B------:R-:W4:Y:S04]  /*2920*/  LDSM.16.M88.4 R36, [R237+0x8800] ;  /* 0x00880000ed24783b */ /* 0x000f280000000200 */
[----:B------:R-:W4:Y:S04]  /*2930*/  LDSM.16.M88.4 R40, [R237+0x9800] ;  /* 0x00980000ed28783b */ /* 0x000f280000000200 */
[----:B------:R-:W-:Y:S04]  /*2940*/  LDSM.16.M88.4 R68, [R236] ;  /* 0x00000000ec44783b */ /* 0x000fe80000000200 */
[----:B--2---:R-:W2:Y:S04]  /*2950*/  LDSM.16.M88.4 R20, [R235] ;  /* 0x00000000eb14783b */ /* 0x004ea80000000200 */
[----:B-1----:R-:W1:Y:S04]  /*2960*/  LDSM.16.M88.4 R12, [R235+0x1000] ;  /* 0x00100000eb0c783b */ /* 0x002e680000000200 */
[----:B---3--:R-:W3:Y:S04]  /*2970*/  LDSM.16.M88.4 R16, [R235+0x800] ;  /* 0x00080000eb10783b */ /* 0x008ee80000000200 */
[----:B------:R-:W1:Y:S04]  /*2980*/  LDSM.16.M88.4 R72, [R235+0x1800] ;  /* 0x00180000eb48783b */ /* 0x000e680000000200 */
[----:B------:R-:W-:Y:S01]  /*2990*/  LDSM.16.M88.4 R52, [R234] ;  /* 0x00000000ea34783b */ /* 0x000fe20000000200 */
[C---:B----4-:R-:W-:Y:S03]  /*29a0*/  HMMA.16816.F32.BF16 R8, R28.reuse, R4, RZ ;  /* 0x000000041c08723c */ /* 0x050fe600000418ff */
[----:B------:R-:W4:Y:S04]  /*29b0*/  LDSM.16.M88.4 R64, [R231+0x8000] ;  /* 0x00800000e740783b */ /* 0x000f280000000200 */
[----:B------:R-:W-:Y:S01]  /*29c0*/  LDSM.16.M88.4 R44, [R231+0x8800] ;  /* 0x00880000e72c783b */ /* 0x000fe20000000200 */
[C---:B------:R-:W-:Y:S03]  /*29d0*/  HMMA.16816.F32.BF16 R4, R28.reuse, R6, RZ ;  /* 0x000000061c04723c */ /* 0x040fe600000418ff */
[----:B------:R-:W-:Y:S04]  /*29e0*/  LDSM.16.M88.4 R48, [R231+0x9800] ;  /* 0x00980000e730783b */ /* 0x000fe80000000200 */
[----:B------:R-:W-:Y:S01]  /*29f0*/  LDSM.16.M88.4 R76, [R235+0x5800] ;  /* 0x00580000eb4c783b */ /* 0x000fe20000000200 */
[C---:B------:R-:W-:Y:S03]  /*2a00*/  HMMA.16816.F32.BF16 R32, R28.reuse, R60, RZ ;  /* 0x0000003c1c20723c */ /* 0x040fe600000418ff */
[----:B------:R-:W-:Y:S04]  /*2a10*/  LDSM.16.M88.4 R84, [R224+0x5000] ;  /* 0x00500000e054783b */ /* 0x000fe80000000200 */
[----:B------:R-:W-:Y:S01]  /*2a20*/  LDSM.16.M88.4 R80, [R235+0x6800] ;  /* 0x00680000eb50783b */ /* 0x000fe20000000200 */
[C---:B------:R-:W-:Y:S03]  /*2a30*/  HMMA.16816.F32.BF16 R60, R28.reuse, R62, RZ ;  /* 0x0000003e1c3c723c */ /* 0x040fe600000418ff */
[----:B------:R-:W0:Y:S05]  /*2a40*/  LDGDEPBAR ;  /* 0x00000000000079af */ /* 0x000e2a0000000000 */
[C---:B------:R-:W-:Y:S08]  /*2a50*/  HMMA.16816.F32.BF16 R24, R28.reuse, R36, RZ ;  /* 0x000000241c18723c */ /* 0x040ff000000418ff */
[C---:B------:R-:W-:Y:S08]  /*2a60*/  HMMA.16816.F32.BF16 R36, R28.reuse, R38, RZ ;  /* 0x000000261c24723c */ /* 0x040ff000000418ff */
[C---:B------:R-:W-:Y:S08]  /*2a70*/  HMMA.16816.F32.BF16 R56, R28.reuse, R40, RZ ;  /* 0x000000281c38723c */ /* 0x040ff000000418ff */
[----:B------:R-:W-:Y:S01]  /*2a80*/  HMMA.16816.F32.BF16 R28, R28, R42, RZ ;  /* 0x0000002a1c1c723c */ /* 0x000fe200000418ff */
[----:B------:R-:W4:Y:S07]  /*2a90*/  LDSM.16.M88.4 R40, [R231+0x9000] ;  /* 0x00900000e728783b */ /* 0x000f2e0000000200 */
[C---:B--2---:R-:W-:Y:S08]  /*2aa0*/  HMMA.16816.F32.BF16 R8, R68.reuse, R20, R8 ;  /* 0x000000144408723c */ /* 0x044ff00000041808 */
[C---:B------:R-:W-:Y:S01]  /*2ab0*/  HMMA.16816.F32.BF16 R4, R68.reuse, R22, R4 ;  /* 0x000000164404723c */ /* 0x040fe20000041804 */
[----:B------:R-:W-:Y:S07]  /*2ac0*/  LDSM.16.M88.4 R20, [R233] ;  /* 0x00000000e914783b */ /* 0x000fee0000000200 */
[C---:B-1----:R-:W-:Y:S08]  /*2ad0*/  HMMA.16816.F32.BF16 R32, R68.reuse, R12, R32 ;  /* 0x0000000c4420723c */ /* 0x042ff00000041820 */
[C---:B------:R-:W-:Y:S01]  /*2ae0*/  HMMA.16816.F32.BF16 R60, R68.reuse, R14, R60 ;  /* 0x0000000e443c723c */ /* 0x040fe2000004183c */
[----:B------:R-:W1:Y:S07]  /*2af0*/  LDSM.16.M88.4 R12, [R224] ;  /* 0x00000000e00c783b */ /* 0x000e6e0000000200 */
[C---:B---3--:R-:W-:Y:S08]  /*2b00*/  HMMA.16816.F32.BF16 R24, R68.reuse, R16, R24 ;  /* 0x000000104418723c */ /* 0x048ff00000041818 */
[C---:B------:R-:W-:Y:S01]  /*2b10*/  HMMA.16816.F32.BF16 R36, R68.reuse, R18, R36 ;  /* 0x000000124424723c */ /* 0x040fe20000041824 */
[----:B------:R-:W2:Y:S07]  /*2b20*/  LDSM.16.M88.4 R16, [R224+0x800] ;  /* 0x00080000e010783b */ /* 0x000eae0000000200 */
[C---:B------:R-:W-:Y:S08]  /*2b30*/  HMMA.16816.F32.BF16 R56, R68.reuse, R72, R56 ;  /* 0x000000484438723c */ /* 0x040ff00000041838 */
[----:B------:R-:W-:Y:S01]  /*2b40*/  HMMA.16816.F32.BF16 R28, R68, R74, R28 ;  /* 0x0000004a441c723c */ /* 0x000fe2000004181c */
[----:B------:R-:W-:Y:S04]  /*2b50*/  LDSM.16.M88.4 R72, [R235+0x3000] ;  /* 0x00300000eb48783b */ /* 0x000fe80000000200 */
[----:B------:R-:W-:Y:S03]  /*2b60*/  LDSM.16.M88.4 R68, [R235+0x3800] ;  /* 0x00380000eb44783b */ /* 0x000fe60000000200 */
[C---:B----4-:R-:W-:Y:S08]  /*2b70*/  HMMA.16816.F32.BF16 R8, R52.reuse, R64, R8 ;  /* 0x000000403408723c */ /* 0x050ff00000041808 */
[C---:B------:R-:W-:Y:S01]  /*2b80*/  HMMA.16816.F32.BF16 R4, R52.reuse, R66, R4 ;  /* 0x000000423404723c */ /* 0x040fe20000041804 */
[----:B------:R-:W-:Y:S07]  /*2b90*/  LDSM.16.M88.4 R64, [R231+0xa000] ;  /* 0x00a00000e740783b */ /* 0x000fee0000000200 */
[C---:B------:R-:W-:Y:S08]  /*2ba0*/  HMMA.16816.F32.BF16 R32, R52.reuse, R40, R32 ;  /* 0x000000283420723c */ /* 0x040ff00000041820 */
[C---:B------:R-:W-:Y:S01]  /*2bb0*/  HMMA.16816.F32.BF16 R60, R52.reuse, R42, R60 ;  /* 0x0000002a343c723c */ /* 0x040fe2000004183c */
[----:B------:R-:W3:Y:S07]  /*2bc0*/  LDSM.16.M88.4 R40, [R224+0x1000] ;  /* 0x00100000e028783b */ /* 0x000eee0000000200 */
[C---:B------:R-:W-:Y:S08]  /*2bd0*/  HMMA.16816.F32.BF16 R24, R52.reuse, R44, R24 ;  /* 0x0000002c3418723c */ /* 0x040ff00000041818 */
[C---:B------:R-:W-:Y:S01]  /*2be0*/  HMMA.16816.F32.BF16 R36, R52.reuse, R46, R36 ;  /* 0x0000002e3424723c */ /* 0x040fe20000041824 */
[----:B------:R-:W4:Y:S07]  /*2bf0*/  LDSM.16.M88.4 R44, [R224+0x1800] ;  /* 0x00180000e02c783b */ /* 0x000f2e0000000200 */
[C---:B------:R-:W-:Y:S08]  /*2c00*/  HMMA.16816.F32.BF16 R56, R52.reuse, R48, R56 ;  /* 0x000000303438723c */ /* 0x040ff00000041838 */
        /* <DEDUP_REMOVED lines=40> */
[----:B------:R-:W4:Y:S04]  /*2e90*/  LDSM.16.M88.4 R44, [R224+0x2800] ;  /* 0x00280000e02c783b */ /* 0x000f280000000200 */
[----:B------:R-:W-:Y:S03]  /*2ea0*/  LDSM.16.M88.4 R68, [R237+0xd000] ;  /* 0x00d00000ed44783b */ /* 0x000fe60000000200 */
[C---:B--2---:R-:W-:Y:S08]  /*2eb0*/  HMMA.16816.F32.BF16 R8, R16.reuse, R64, R8 ;  /* 0x000000401008723c */ /* 0x044ff00000041808 */
[C---:B------:R-:W-:Y:S01]  /*2ec0*/  HMMA.16816.F32.BF16 R4, R16.reuse, R66, R4 ;  /* 0x000000421004723c */ /* 0x040fe20000041804 */
[----:B------:R-:W-:Y:S07]  /*2ed0*/  LDSM.16.M88.4 R64, [R237+0xd800] ;  /* 0x00d80000ed40783b */ /* 0x000fee0000000200 */
[C---:B---3--:R-:W-:Y:S08]  /*2ee0*/  HMMA.16816.F32.BF16 R24, R16.reuse, R28, R24 ;  /* 0x0000001c1018723c */ /* 0x048ff00000041818 */
[C---:B------:R-:W-:Y:S01]  /*2ef0*/  HMMA.16816.F32.BF16 R36, R16.reuse, R30, R36 ;  /* 0x0000001e1024723c */ /* 0x040fe20000041824 */
[----:B------:R-:W2:Y:S07]  /*2f00*/  LDSM.16.M88.4 R28, [R224+0x3000] ;  /* 0x00300000e01c783b */ /* 0x000eae0000000200 */
[C---:B------:R-:W-:Y:S08]  /*2f10*/  HMMA.16816.F32.BF16 R32, R16.reuse, R48, R32 ;  /* 0x000000301020723c */ /* 0x040ff00000041820 */
[C---:B------:R-:W-:Y:S01]  /*2f20*/  HMMA.16816.F32.BF16 R60, R16.reuse, R50, R60 ;  /* 0x00000032103c723c */ /* 0x040fe2000004183c */
[----:B------:R-:W-:Y:S07]  /*2f30*/  LDSM.16.M88.4 R48, [R224+0x3800] ;  /* 0x00380000e030783b */ /* 0x000fee0000000200 */
[C---:B------:R-:W-:Y:S08]  /*2f40*/  HMMA.16816.F32.BF16 R56, R16.reuse, R40, R56 ;  /* 0x000000281038723c */ /* 0x040ff00000041838 */
[----:B------:R-:W-:Y:S01]  /*2f50*/  HMMA.16816.F32.BF16 R52, R16, R42, R52 ;  /* 0x0000002a1034723c */ /* 0x000fe20000041834 */
[----:B------:R-:W-:Y:S04]  /*2f60*/  LDSM.16.M88.4 R40, [R238+0x4000] ;  /* 0x00400000ee28783b */ /* 0x000fe80000000200 */
[----:B------:R-:W3:Y:S03]  /*2f70*/  LDSM.16.M88.4 R16, [R237+0xc000] ;  /* 0x00c00000ed10783b */ /* 0x000ee60000000200 */
        /* <DEDUP_REMOVED lines=8> */
[----:B------:R-:W2:Y:S07]  /*3000*/  LDSM.16.M88.4 R28, [R235+0x4000] ;  /* 0x00400000eb1c783b */ /* 0x000eae0000000200 */
[C---:B---3--:R-:W-:Y:S08]  /*3010*/  HMMA.16816.F32.BF16 R4, R40.reuse, R18, R4 ;  /* 0x000000122804723c */ /* 0x048ff00000041804 */
[C---:B------:R-:W-:Y:S01]  /*3020*/  HMMA.16816.F32.BF16 R8, R40.reuse, R16, R8 ;  /* 0x000000102808723c */ /* 0x040fe20000041808 */
[----:B------:R-:W-:Y:S07]  /*3030*/  LDSM.16.M88.4 R16, [R234+0x4000] ;  /* 0x00400000ea10783b */ /* 0x000fee0000000200 */
[C---:B-1----:R-:W-:Y:S08]  /*3040*/  HMMA.16816.F32.BF16 R24, R40.reuse, R12, R24 ;  /* 0x0000000c2818723c */ /* 0x042ff00000041818 */
        /* <DEDUP_REMOVED lines=10> */
[C---:B------:R-:W-:Y:S01]  /*30f0*/  HMMA.16816.F32.BF16 R60, R40.reuse, R70, R60 ;  /* 0x00000046283c723c */ /* 0x040fe2000004183c */
[----:B------:R-:W2:Y:S07]  /*3100*/  LDSM.16.M88.4 R68, [R233+0x4000] ;  /* 0x00400000e944783b */ /* 0x000eae0000000200 */
[C---:B------:R-:W-:Y:S08]  /*3110*/  HMMA.16816.F32.BF16 R56, R40.reuse, R64, R56 ;  /* 0x000000402838723c */ /* 0x040ff00000041838 */
[----:B------:R-:W-:Y:S01]  /*3120*/  HMMA.16816.F32.BF16 R52, R40, R66, R52 ;  /* 0x000000422834723c */ /* 0x000fe20000041834 */
[----:B------:R-:W2:Y:S04]  /*3130*/  LDSM.16.M88.4 R40, [R231+0xc800] ;  /* 0x00c80000e728783b */ /* 0x000ea80000000200 */
[----:B------:R-:W-:Y:S03]  /*3140*/  LDSM.16.M88.4 R64, [R237+0xe000] ;  /* 0x00e00000ed40783b */ /* 0x000fe60000000200 */
[C---:B-1----:R-:W-:Y:S08]  /*3150*/  HMMA.16816.F32.BF16 R4, R16.reuse, R14, R4 ;  /* 0x0000000e1004723c */ /* 0x042ff00000041804 */
[----:B------:R-:W-:Y:S01]  /*3160*/  HMMA.16816.F32.BF16 R8, R16, R12, R8 ;  /* 0x0000000c1008723c */ /* 0x000fe20000041808 */
[----:B------:R-:W-:Y:S07]  /*3170*/  LDSM.16.M88.4 R12, [R224+0x4800] ;  /* 0x00480000e00c783b */ /* 0x000fee0000000200 */
[C---:B---3--:R-:W-:Y:S08]  /*3180*/  HMMA.16816.F32.BF16 R24, R44.reuse, R48, R24 ;  /* 0x000000302c18723c */ /* 0x048ff00000041818 */
[C---:B------:R-:W-:Y:S01]  /*3190*/  HMMA.16816.F32.BF16 R36, R44.reuse, R50, R36 ;  /* 0x000000322c24723c */ /* 0x040fe20000041824 */
[----:B------:R-:W1:Y:S07]  /*31a0*/  LDSM.16.M88.4 R48, [R238+0x6000] ;  /* 0x00600000ee30783b */ /* 0x000e6e0000000200 */
[C---:B----4-:R-:W-:Y:S08]  /*31b0*/  HMMA.16816.F32.BF16 R32, R44.reuse, R20, R32 ;  /* 0x000000142c20723c */ /* 0x050ff00000041820 */
[----:B------:R-:W-:Y:S01]  /*31c0*/  HMMA.16816.F32.BF16 R60, R44, R22, R60 ;  /* 0x000000162c3c723c */ /* 0x000fe2000004183c */
[----:B------:R-:W3:Y:S07]  /*31d0*/  LDSM.16.M88.4 R20, [R231+0xd800] ;  /* 0x00d80000e714783b */ /* 0x000eee0000000200 */
[C---:B--2---:R-:W-:Y:S08]  /*31e0*/  HMMA.16816.F32.BF16 R4, R68.reuse, R30, R4 ;  /* 0x0000001e4404723c */ /* 0x044ff00000041804 */
[----:B------:R-:W-:Y:S01]  /*31f0*/  HMMA.16816.F32.BF16 R8, R68, R28, R8 ;  /* 0x0000001c4408723c */ /* 0x000fe20000041808 */
[----:B------:R-:W-:Y:S07]  /*3200*/  LDSM.16.M88.4 R28, [R237+0xe800] ;  /* 0x00e80000ed1c783b */ /* 0x000fee0000000200 */
[C---:B------:R-:W-:Y:S08]  /*3210*/  HMMA.16816.F32.BF16 R24, R16.reuse, R40, R24 ;  /* 0x000000281018723c */ /* 0x040ff00000041818 */
[----:B------:R-:W-:Y:S01]  /*3220*/  HMMA.16816.F32.BF16 R36, R16, R42, R36 ;  /* 0x0000002a1024723c */ /* 0x000fe20000041824 */
[----:B------:R-:W-:Y:S07]  /*3230*/  LDSM.16.M88.4 R40, [R235+0x6000] ;  /* 0x00600000eb28783b */ /* 0x000fee0000000200 */
[C---:B------:R-:W-:Y:S08]  /*3240*/  HMMA.16816.F32.BF16 R56, R44.reuse, R76, R56 ;  /* 0x0000004c2c38723c */ /* 0x040ff00000041838 */
[----:B------:R-:W-:Y:S01]  /*3250*/  HMMA.16816.F32.BF16 R52, R44, R78, R52 ;  /* 0x0000004e2c34723c */ /* 0x000fe20000041834 */
[----:B------:R-:W2:Y:S04]  /*3260*/  LDSM.16.M88.4 R44, [R236+0x6000] ;  /* 0x00600000ec2c783b */ /* 0x000ea80000000200 */
[----:B------:R-:W-:Y:S03]  /*3270*/  LDSM.16.M88.4 R76, [R237+0xf000] ;  /* 0x00f00000ed4c783b */ /* 0x000fe60000000200 */
[C---:B-1----:R-:W-:Y:S08]  /*3280*/  HMMA.16816.F32.BF16 R4, R48.reuse, R66, R4 ;  /* 0x000000423004723c */ /* 0x042ff00000041804 */
[----:B------:R-:W-:Y:S01]  /*3290*/  HMMA.16816.F32.BF16 R8, R48, R64, R8 ;  /* 0x000000403008723c */ /* 0x000fe20000041808 */
[----:B------:R-:W-:Y:S07]  /*32a0*/  LDSM.16.M88.4 R64, [R224+0x5800] ;  /* 0x00580000e040783b */ /* 0x000fee0000000200 */
[C---:B------:R-:W-:Y:S08]  /*32b0*/  HMMA.16816.F32.BF16 R24, R68.reuse, R12, R24 ;  /* 0x0000000c4418723c */ /* 0x040ff00000041818 */
[----:B------:R-:W-:Y:S01]  /*32c0*/  HMMA.16816.F32.BF16 R36, R68, R14, R36 ;  /* 0x0000000e4424723c */ /* 0x000fe20000041824 */
[----:B------:R-:W-:Y:S07]  /*32d0*/  LDSM.16.M88.4 R12, [R233+0x6000] ;  /* 0x00600000e90c783b */ /* 0x000fee0000000200 */
[C---:B------:R-:W-:Y:S08]  /*32e0*/  HMMA.16816.F32.BF16 R32, R16.reuse, R72, R32 ;  /* 0x000000481020723c */ /* 0x040ff00000041820 */
[C---:B------:R-:W-:Y:S01]  /*32f0*/  HMMA.16816.F32.BF16 R60, R16.reuse, R74, R60 ;  /* 0x0000004a103c723c */ /* 0x040fe2000004183c */
[----:B------:R-:W-:Y:S07]  /*3300*/  LDSM.16.M88.4 R72, [R224+0x6000] ;  /* 0x00600000e048783b */ /* 0x000fee0000000200 */
[C---:B---3--:R-:W-:Y:S08]  /*3310*/  HMMA.16816.F32.BF16 R56, R16.reuse, R20, R56 ;  /* 0x000000141038723c */ /* 0x048ff00000041838 */
[----:B------:R-:W-:Y:S01]  /*3320*/  HMMA.16816.F32.BF16 R52, R16, R22, R52 ;  /* 0x000000161034723c */ /* 0x000fe20000041834 */
[----:B------:R-:W-:Y:S04]  /*3330*/  LDSM.16.M88.4 R16, [R234+0x6000] ;  /* 0x00600000ea10783b */ /* 0x000fe80000000200 */
[----:B------:R-:W1:Y:S03]  /*3340*/  LDSM.16.M88.4 R20, [R231+0xe000] ;  /* 0x00e00000e714783b */ /* 0x000e660000000200 */
[C---:B--2---:R-:W-:Y:S08]  /*3350*/  HMMA.16816.F32.BF16 R4, R44.reuse, R42, R4 ;  /* 0x0000002a2c04723c */ /* 0x044ff00000041804 */
[----:B------:R-:W-:Y:S01]  /*3360*/  HMMA.16816.F32.BF16 R8, R44, R40, R8 ;  /* 0x000000282c08723c */ /* 0x000fe20000041808 */
[----:B------:R-:W-:Y:S07]  /*3370*/  LDSM.16.M88.4 R40, [R235+0x7000] ;  /* 0x00700000eb28783b */ /* 0x000fee0000000200 */
[C---:B------:R-:W-:Y:S08]  /*3380*/  HMMA.16816.F32.BF16 R24, R48.reuse, R28, R24 ;  /* 0x0000001c3018723c */ /* 0x040ff00000041818 */
[----:B------:R-:W-:Y:S01]  /*3390*/  HMMA.16816.F32.BF16 R36, R48, R30, R36 ;  /* 0x0000001e3024723c */ /* 0x000fe20000041824 */
[----:B------:R-:W2:Y:S07]  /*33a0*/  LDSM.16.M88.4 R28, [R231+0xe800] ;  /* 0x00e80000e71c783b */ /* 0x000eae0000000200 */
[----:B------:R-:W-:Y:S08]  /*33b0*/  HMMA.16816.F32.BF16 R32, R68, R84, R32 ;  /* 0x000000544420723c */ /* 0x000ff00000041820 */
[C---:B-1----:R-:W-:Y:S08]  /*33c0*/  HMMA.16816.F32.BF16 R4, R16.reuse, R22, R4 ;  /* 0x000000161004723c */ /* 0x042ff00000041804 */
[----:B------:R-:W-:Y:S01]  /*33d0*/  HMMA.16816.F32.BF16 R8, R16, R20, R8 ;  /* 0x000000141008723c */ /* 0x000fe20000041808 */
[----:B------:R-:W-:Y:S07]  /*33e0*/  LDSM.16.M88.4 R20, [R224+0x6800] ;  /* 0x00680000e014783b */ /* 0x000fee0000000200 */
[C---:B------:R-:W-:Y:S08]  /*33f0*/  HMMA.16816.F32.BF16 R24, R44.reuse, R80, R24 ;  /* 0x000000502c18723c */ /* 0x040ff00000041818 */
[----:B------:R-:W-:Y:S08]  /*3400*/  HMMA.16816.F32.BF16 R36, R44, R82, R36 ;  /* 0x000000522c24723c */ /* 0x000ff00000041824 */
[C---:B------:R-:W-:Y:S08]  /*3410*/  HMMA.16816.F32.BF16 R4, R12.reuse, R74, R4 ;  /* 0x0000004a0c04723c */ /* 0x040ff00000041804 */
[----:B------:R-:W-:Y:S01]  /*3420*/  HMMA.16816.F32.BF16 R8, R12, R72, R8 ;  /* 0x000000480c08723c */ /* 0x000fe20000041808 */
[----:B------:R-:W-:Y:S07]  /*3430*/  LDSM.16.M88.4 R72, [R231+0xf000] ;  /* 0x00f00000e748783b */ /* 0x000fee0000000200 */
[----:B------:R-:W-:Y:S08]  /*3440*/  HMMA.16816.F32.BF16 R32, R48, R76, R32 ;  /* 0x0000004c3020723c */ /* 0x000ff00000041820 */
[----:B--2---:R-:W-:Y:S01]  /*3450*/  HMMA.16816.F32.BF16 R24, R16, R28, R24 ;  /* 0x0000001c1018723c */ /* 0x004fe20000041818 */
[----:B------:R-:W-:-:S02]  /*3460*/  FMUL.FTZ R4, R4, c[0x0][0x2ec] ;  /* 0x0000bb0004047a20 */ /* 0x000fc40000410000 */
[----:B------:R-:W-:Y:S02]  /*3470*/  FMUL.FTZ R5, R5, c[0x0][0x2ec] ;  /* 0x0000bb0005057a20 */ /* 0x000fe40000410000 */
[----:B------:R-:W-:Y:S02]  /*3480*/  FMUL.FTZ R6, R6, c[0x0][0x2ec] ;  /* 0x0000bb0006067a20 */ /* 0x000fe40000410000 */
[----:B------:R-:W-:Y:S01]  /*3490*/  FMUL.FTZ R7, R7, c[0x0][0x2ec] ;  /* 0x0000bb0007077a20 */ /* 0x000fe20000410000 */
[----:B------:R-:W-:Y:S01]  /*34a0*/  HMMA.16816.F32.BF16 R36, R16, R30, R36 ;  /* 0x0000001e1024723c */ /* 0x000fe20000041824 */
[----:B------:R-:W1:Y:S01]  /*34b0*/  LDSM.16.M88.4 R28, [R237+0xf800] ;  /* 0x00f80000ed1c783b */ /* 0x000e620000000200 */
[----:B------:R-:W-:Y:S02]  /*34c0*/  FMUL.FTZ R3, R9, c[0x0][0x2ec] ;  /* 0x0000bb0009037a20 */ /* 0x000fe40000410000 */
[----:B------:R-:W-:Y:S02]  /*34d0*/  FMUL.FTZ R9, R11, c[0x0][0x2ec] ;  /* 0x0000bb000b097a20 */ /* 0x000fe40000410000 */
[----:B------:R-:W2:Y:S02]  /*34e0*/  MUFU.TANH R11, R4 ;  /* 0x00000004000b7308 */ /* 0x000ea40000002400 */
[C---:B------:R-:W-:Y:S06]  /*34f0*/  HMMA.16816.F32.BF16 R60, R68.reuse, R86, R60 ;  /* 0x00000056443c723c */ /* 0x040fec000004183c */
[----:B------:R-:W-:Y:S02]  /*3500*/  MUFU.TANH R3, R3 ;  /* 0x0000000300037308 */ /* 0x000fe40000002400 */
[----:B------:R-:W-:Y:S06]  /*3510*/  HMMA.16816.F32.BF16 R56, R68, R64, R56 ;  /* 0x000000404438723c */ /* 0x000fec0000041838 */
[----:B------:R-:W-:Y:S02]  /*3520*/  MUFU.TANH R64, R7 ;  /* 0x0000000700407308 */ /* 0x000fe40000002400 */
[----:B------:R-:W-:Y:S06]  /*3530*/  HMMA.16816.F32.BF16 R32, R44, R40, R32 ;  /* 0x000000282c20723c */ /* 0x000fec0000041820 */
[----:B------:R-:W-:Y:S02]  /*3540*/  MUFU.TANH R40, R5 ;  /* 0x0000000500287308 */ /* 0x000fe40000002400 */
[----:B------:R-:W-:Y:S06]  /*3550*/  HMMA.16816.F32.BF16 R52, R68, R66, R52 ;  /* 0x000000424434723c */ /* 0x000fec0000041834 */
[----:B------:R3:W4:Y:S02]  /*3560*/  MUFU.TANH R41, R6 ;  /* 0x0000000600297308 */ /* 0x0007240000002400 */
[C---:B------:R-:W-:Y:S01]  /*3570*/  HMMA.16816.F32.BF16 R60, R48.reuse, R78, R60 ;  /* 0x0000004e303c723c */ /* 0x040fe2000004183c */
[----:B------:R-:W-:Y:S05]  /*3580*/  LDSM.16.M88.4 R76, [R224+0x7000] ;  /* 0x00700000e04c783b */ /* 0x000fea0000000200 */
[----:B------:R-:W2:Y:S02]  /*3590*/  MUFU.TANH R9, R9 ;  /* 0x0000000900097308 */ /* 0x000ea40000002400 */
[----:B-1----:R-:W-:Y:S01]  /*35a0*/  HMMA.16816.F32.BF16 R56, R48, R28, R56 ;  /* 0x0000001c3038723c */ /* 0x002fe20000041838 */
[----:B---3--:R-:W1:Y:S07]  /*35b0*/  LDSM.16.M88.4 R4, [R235+0x7800] ;  /* 0x00780000eb04783b */ /* 0x008e6e0000000200 */
[C---:B------:R-:W-:Y:S08]  /*35c0*/  HMMA.16816.F32.BF16 R24, R12.reuse, R20, R24 ;  /* 0x000000140c18723c */ /* 0x040ff00000041818 */
[----:B------:R-:W-:Y:S01]  /*35d0*/  HMMA.16816.F32.BF16 R36, R12, R22, R36 ;  /* 0x000000160c24723c */ /* 0x000fe20000041824 */
[----:B------:R-:W3:Y:S07]  /*35e0*/  LDSM.16.M88.4 R20, [R231+0xf800] ;  /* 0x00f80000e714783b */ /* 0x000eee0000000200 */
[----:B------:R-:W-:Y:S08]  /*35f0*/  HMMA.16816.F32.BF16 R52, R48, R30, R52 ;  /* 0x0000001e3034723c */ /* 0x000ff00000041834 */
[----:B------:R-:W-:Y:S01]  /*3600*/  HMMA.16816.F32.BF16 R60, R44, R42, R60 ;  /* 0x0000002a2c3c723c */ /* 0x000fe2000004183c */
        /* <DEDUP_REMOVED lines=9> */
[----:B------:R-:W-:Y:S01]  /*36a0*/  MUFU.TANH R42, R25 ;  /* 0x00000019002a7308 */ /* 0x000fe20000002400 */
[----:B------:R-:W-:Y:S01]  /*36b0*/  FMUL.FTZ R37, R39, c[0x0][0x2ec] ;  /* 0x0000bb0027257a20 */ /* 0x000fe20000410000 */
[C---:B-1----:R-:W-:Y:S06]  /*36c0*/  HMMA.16816.F32.BF16 R56, R44.reuse, R4, R56 ;  /* 0x000000042c38723c */ /* 0x042fec0000041838 */
[----:B------:R-:W1:Y:S01]  /*36d0*/  MUFU.TANH R28, R26 ;  /* 0x0000001a001c7308 */ /* 0x000e620000002400 */
[----:B------:R-:W-:Y:S01]  /*36e0*/  IMAD.IADD R4, R93, 0x1, -R95 ;  /* 0x000000015d047824 */ /* 0x000fe200078e0a5f */
[----:B------:R-:W-:Y:S04]  /*36f0*/  HMMA.16816.F32.BF16 R52, R44, R6, R52 ;  /* 0x000000062c34723c */ /* 0x000fe80000041834 */
[----:B------:R-:W-:-:S02]  /*3700*/  SHF.R.S32.HI R5, RZ, 0x1f, R4 ;  /* 0x0000001fff057819 */ /* 0x000fc40000011404 */
[----:B------:R1:W1:Y:S02]  /*3710*/  MUFU.TANH R29, R27 ;  /* 0x0000001b001d7308 */ /* 0x0002640000002400 */
[----:B------:R-:W-:Y:S01]  /*3720*/  HMMA.16816.F32.BF16 R60, R16, R74, R60 ;  /* 0x0000004a103c723c */ /* 0x000fe2000004183c */
[----:B------:R-:W-:-:S04]  /*3730*/  LEA.HI R4, R5, R4, RZ, 0x2 ;  /* 0x0000000405047211 */ /* 0x000fc800078f10ff */
[----:B------:R-:W-:Y:S01]  /*3740*/  SHF.R.S32.HI R4, RZ, 0x2, R4 ;  /* 0x00000002ff047819 */ /* 0x000fe20000011404 */
[----:B------:R-:W2:Y:S02]  /*3750*/  MUFU.TANH R30, R30 ;  /* 0x0000001e001e7308 */ /* 0x000ea40000002400 */
[----:B---3--:R-:W-:Y:S01]  /*3760*/  HMMA.16816.F32.BF16 R56, R16, R20, R56 ;  /* 0x000000141038723c */ /* 0x008fe20000041838 */
[----:B------:R-:W-:-:S04]  /*3770*/  IADD3 R4, R94, 0x1, R4 ;  /* 0x000000015e047810 */ /* 0x000fc80007ffe004 */
[----:B------:R-:W-:Y:S01]  /*3780*/  IADD3 R97, R92, R4, -R97 ;  /* 0x000000045c617210 */ /* 0x000fe20007ffe861 */
[----:B-1----:R-:W1:Y:S01]  /*3790*/  LDSM.16.M88.4 R24, [R224+0x7800] ;  /* 0x00780000e018783b */ /* 0x002e620000000200 */
[----:B------:R-:W-:Y:S01]  /*37a0*/  IMAD.IADD R20, R88, 0x1, R202 ;  /* 0x0000000158147824 */ /* 0x000fe200078e02ca */
[----:B------:R-:W-:Y:S01]  /*37b0*/  HMMA.16816.F32.BF16 R32, R12, R76, R32 ;  /* 0x0000004c0c20723c */ /* 0x000fe20000041820 */
[----:B------:R-:W-:Y:S01]  /*37c0*/  IADD3 R97, R97, c[0x0][0x2e8], RZ ;  /* 0x0000ba0061617a10 */ /* 0x000fe20007ffe0ff */
[----:B------:R-:W3:Y:S01]  /*37d0*/  MUFU.TANH R36, R36 ;  /* 0x0000002400247308 */ /* 0x000ee20000002400 */
[----:B------:R-:W-:-:S04]  /*37e0*/  DEPBAR.LE SB0, 0x0 ;  /* 0x000080000000791a */ /* 0x000fc80000000000 */
[C---:B------:R-:W-:Y:S01]  /*37f0*/  IADD3 R200, R97.reuse, 0x8, RZ ;  /* 0x0000000861c87810 */ /* 0x040fe20007ffe0ff */
[----:B------:R-:W-:Y:S01]  /*3800*/  HMMA.16816.F32.BF16 R52, R16, R22, R52 ;  /* 0x000000161034723c */ /* 0x000fe20000041834 */
[----:B------:R-:W-:Y:S01]  /*3810*/  IADD3 R5, R20, 0x1, RZ ;  /* 0x0000000114057810 */ /* 0x000fe20007ffe0ff */
[----:B------:R-:W1:Y:S01]  /*3820*/  MUFU.TANH R31, R31 ;  /* 0x0000001f001f7308 */ /* 0x000e620000002400 */
[-C--:B------:R-:W-:Y:S01]  /*3830*/  IMNMX R201, R97, R92.reuse, PT ;  /* 0x0000005c61c97217 */ /* 0x080fe20003800200 */
[----:B------:R-:W-:Y:S01]  /*3840*/  IMAD.IADD R4, R91, 0x1, R90 ;  /* 0x000000015b047824 */ /* 0x000fe200078e025a */
[----:B------:R-:W-:Y:S02]  /*3850*/  IMNMX R200, R200, R92, PT ;  /* 0x0000005cc8c87217 */ /* 0x000fe40003800200 */
[C---:B------:R-:W-:Y:S01]  /*3860*/  ISETP.GE.AND P4, PT, R5.reuse, R201, PT ;  /* 0x000000c90500720c */ /* 0x040fe20003f86270 */
[----:B------:R-:W-:Y:S01]  /*3870*/  HMMA.16816.F32.BF16 R60, R12, R78, R60 ;  /* 0x0000004e0c3c723c */ /* 0x000fe2000004183c */
[----:B------:R-:W-:Y:S01]  /*3880*/  ISETP.GE.AND P1, PT, R5, R200, PT ;  /* 0x000000c80500720c */ /* 0x000fe20003f26270 */
[----:B------:R-:W1:Y:S01]  /*3890*/  MUFU.TANH R37, R37 ;  /* 0x0000002500257308 */ /* 0x000e620000002400 */
[----:B------:R-:W-:-:S02]  /*38a0*/  IADD3 R5, R20, 0x8, RZ ;  /* 0x0000000814057810 */ /* 0x000fc40007ffe0ff */
[----:B------:R-:W-:Y:S02]  /*38b0*/  IADD3 R6, R20, 0x9, RZ ;  /* 0x0000000914067810 */ /* 0x000fe40007ffe0ff */
[CC--:B------:R-:W-:Y:S01]  /*38c0*/  ISETP.GE.AND P2, PT, R5.reuse, R201.reuse, PT ;  /* 0x000000c90500720c */ /* 0x0c0fe20003f46270 */
[----:B------:R-:W-:Y:S01]  /*38d0*/  FMUL.FTZ R32, R32, c[0x0][0x2ec] ;  /* 0x0000bb0020207a20 */ /* 0x000fe20000410000 */
[-C--:B------:R-:W-:Y:S01]  /*38e0*/  ISETP.GE.AND P5, PT, R5, R200.reuse, PT ;  /* 0x000000c80500720c */ /* 0x080fe20003fa6270 */
[----:B------:R-:W-:Y:S01]  /*38f0*/  FMUL.FTZ R34, R34, c[0x0][0x2ec] ;  /* 0x0000bb0022227a20 */ /* 0x000fe20000410000 */
[----:B------:R-:W-:Y:S01]  /*3900*/  IADD3 R5, R20, 0x11, RZ ;  /* 0x0000001114057810 */ /* 0x000fe20007ffe0ff */
[----:B------:R-:W3:Y:S01]  /*3910*/  MUFU.TANH R185, R32 ;  /* 0x0000002000b97308 */ /* 0x000ee20000002400 */
[C---:B------:R-:W-:Y:S01]  /*3920*/  ISETP.GE.AND P3, PT, R6.reuse, R201, PT ;  /* 0x000000c90600720c */ /* 0x040fe20003f66270 */
[----:B------:R-:W-:Y:S01]  /*3930*/  FMUL.FTZ R33, R33, c[0x0][0x2ec] ;  /* 0x0000bb0021217a20 */ /* 0x000fe20000410000 */
[----:B------:R-:W-:Y:S01]  /*3940*/  ISETP.GE.AND P6, PT, R6, R200, PT ;  /* 0x000000c80600720c */ /* 0x000fe20003fc6270 */
[----:B------:R-:W-:Y:S01]  /*3950*/  FMUL.FTZ R35, R35, c[0x0][0x2ec] ;  /* 0x0000bb0023237a20 */ /* 0x000fe20000410000 */
[----:B------:R-:W-:-:S02]  /*3960*/  IADD3 R6, R20, 0x10, RZ ;  /* 0x0000001014067810 */ /* 0x000fc40007ffe0ff */
[----:B--2---:R-:W-:Y:S01]  /*3970*/  FSEL R17, R11, -INF , !P2 ;  /* 0xff8000000b117808 */ /* 0x004fe20005000000 */
[----:B------:R-:W2:Y:S01]  /*3980*/  MUFU.TANH R189, R34 ;  /* 0x0000002200bd7308 */ /* 0x000ea20000002400 */
[----:B----4-:R-:W-:Y:S01]  /*3990*/  FSEL R41, R41, -INF , !P5 ;  /* 0xff80000029297808 */ /* 0x010fe20006800000 */
[C---:B-1----:R-:W-:Y:S01]  /*39a0*/  HMMA.16816.F32.BF16 R56, R12.reuse, R24, R56 ;  /* 0x000000180c38723c */ /* 0x042fe20000041838 */
[CC--:B------:R-:W-:Y:S01]  /*39b0*/  ISETP.GE.AND P2, PT, R5.reuse, R201.reuse, PT ;  /* 0x000000c90500720c */ /* 0x0c0fe20003f46270 */
[----:B------:R-:W-:Y:S01]  /*39c0*/  FMUL.FTZ R60, R60, c[0x0][0x2ec] ;  /* 0x0000bb003c3c7a20 */ /* 0x000fe20000410000 */
[-C--:B------:R-:W-:Y:S01]  /*39d0*/  ISETP.GE.AND P5, PT, R5, R200.reuse, PT ;  /* 0x000000c80500720c */ /* 0x080fe20003fa6270 */
[----:B------:R-:W-:Y:S01]  /*39e0*/  FMUL.FTZ R62, R62, c[0x0][0x2ec] ;  /* 0x0000bb003e3e7a20 */ /* 0x000fe20000410000 */
[----:B------:R-:W-:Y:S01]  /*39f0*/  FSEL R16, R3, -INF , !P4 ;  /* 0xff80000003107808 */ /* 0x000fe20006000000 */
[----:B------:R-:W1:Y:S01]  /*3a00*/  MUFU.TANH R186, R33 ;  /* 0x0000002100ba7308 */ /* 0x000e620000002400 */
[----:B------:R-:W-:Y:S01]  /*3a10*/  FSEL R7, R9, -INF , !P1 ;  /* 0xff80000009077808 */ /* 0x000fe20004800000 */
[----:B------:R-:W-:Y:S01]  /*3a20*/  HMMA.16816.F32.BF16 R24, R12, R26, R52 ;  /* 0x0000001a0c18723c */ /* 0x000fe20000041834 */
[----:B------:R-:W-:Y:S01]  /*3a30*/  IADD3 R5, R20, 0x18, RZ ;  /* 0x0000001814057810 */ /* 0x000fe20007ffe0ff */
[----:B------:R-:W-:Y:S01]  /*3a40*/  FMUL.FTZ R61, R61, c[0x0][0x2ec] ;  /* 0x0000bb003d3d7a20 */ /* 0x000fe20000410000 */
[C---:B------:R-:W-:Y:S01]  /*3a50*/  ISETP.GE.AND P4, PT, R6.reuse, R201, PT ;  /* 0x000000c90600720c */ /* 0x040fe20003f86270 */
[----:B------:R-:W-:Y:S01]  /*3a60*/  FMUL.FTZ R63, R63, c[0x0][0x2ec] ;  /* 0x0000bb003f3f7a20 */ /* 0x000fe20000410000 */
[----:B------:R-:W-:Y:S01]  /*3a70*/  ISETP.GE.AND P1, PT, R6, R200, PT ;  /* 0x000000c80600720c */ /* 0x000fe20003f26270 */
[----:B------:R4:W1:Y:S01]  /*3a80*/  MUFU.TANH R190, R35 ;  /* 0x0000002300be7308 */ /* 0x0008620000002400 */
[----:B------:R-:W-:-:S02]  /*3a90*/  IADD3 R3, R20, 0x19, RZ ;  /* 0x0000001914037810 */ /* 0x000fc40007ffe0ff */
[----:B------:R-:W-:Y:S02]  /*3aa0*/  FSEL R40, R40, -INF , !P3 ;  /* 0xff80000028287808 */ /* 0x000fe40005800000 */
[----:B------:R-:W-:Y:S02]  /*3ab0*/  FSEL R64, R64, -INF , !P6 ;  /* 0xff80000040407808 */ /* 0x000fe40007000000 */
[CC--:B------:R-:W-:Y:S01]  /*3ac0*/  ISETP.GE.AND P3, PT, R5.reuse, R201.reuse, PT ;  /* 0x000000c90500720c */ /* 0x0c0fe20003f66270 */
[----:B------:R-:W1:Y:S01]  /*3ad0*/  MUFU.TANH R187, R60 ;  /* 0x0000003c00bb7308 */ /* 0x000e620000002400 */
[-C--:B------:R-:W-:Y:S01]  /*3ae0*/  ISETP.GE.AND P6, PT, R5, R200.reuse, PT ;  /* 0x000000c80500720c */ /* 0x080fe20003fc6270 */
[----:B------:R-:W-:Y:S01]  /*3af0*/  FMUL.FTZ R56, R56, c[0x0][0x2ec] ;  /* 0x0000bb0038387a20 */ /* 0x000fe20000410000 */
[----:B------:R-:W-:Y:S01]  /*3b00*/  FSEL R5, R65, -INF , !P4 ;  /* 0xff80000041057808 */ /* 0x000fe20006000000 */
[----:B------:R-:W-:Y:S01]  /*3b10*/  FMUL.FTZ R57, R57, c[0x0][0x2ec] ;  /* 0x0000bb0039397a20 */ /* 0x000fe20000410000 */
[----:B------:R-:W-:Y:S01]  /*3b20*/  FSEL R9, R28, -INF , !P1 ;  /* 0xff8000001c097808 */ /* 0x000fe20004800000 */
[----:B------:R-:W-:Y:S01]  /*3b30*/  FMUL.FTZ R58, R58, c[0x0][0x2ec] ;  /* 0x0000bb003a3a7a20 */ /* 0x000fe20000410000 */
[C---:B------:R-:W-:Y:S01]  /*3b40*/  ISETP.GE.AND P4, PT, R3.reuse, R201, PT ;  /* 0x000000c90300720c */ /* 0x040fe20003f86270 */
[----:B------:R-:W1:Y:S01]  /*3b50*/  MUFU.TANH R191, R62 ;  /* 0x0000003e00bf7308 */ /* 0x000e620000002400 */
[----:B------:R-:W-:Y:S01]  /*3b60*/  ISETP.GE.AND P1, PT, R3, R200, PT ;  /* 0x000000c80300720c */ /* 0x000fe20003f26270 */
[----:B----4-:R-:W-:Y:S01]  /*3b70*/  FMUL.FTZ R35, R59, c[0x0][0x2ec] ;  /* 0x0000bb003b237a20 */ /* 0x010fe20000410000 */
[----:B------:R-:W-:Y:S01]  /*3b80*/  IADD3 R11, R20, 0x20, RZ ;  /* 0x00000020140b7810 */ /* 0x000fe20007ffe0ff */
[----:B------:R-:W-:Y:S01]  /*3b90*/  FMUL.FTZ R24, R24, c[0x0][0x2ec] ;  /* 0x0000bb0018187a20 */ /* 0x000fe20000410000 */
[----:B------:R-:W-:Y:S01]  /*3ba0*/  IADD3 R3, R20, 0x21, RZ ;  /* 0x0000002114037810 */ /* 0x000fe20007ffe0ff */
[----:B------:R-:W-:Y:S01]  /*3bb0*/  FMUL.FTZ R26, R26, c[0x0][0x2ec] ;  /* 0x0000bb001a1a7a20 */ /* 0x000fe20000410000 */
[----:B------:R-:W-:Y:S01]  /*3bc0*/  FSEL R6, R42, -INF , !P2 ;  /* 0xff8000002a067808 */ /* 0x000fe20005000000 */
[----:B------:R-:W4:Y:S01]  /*3bd0*/  MUFU.TANH R188, R61 ;  /* 0x0000003d00bc7308 */ /* 0x000f220000002400 */
[----:B------:R-:W-:Y:S01]  /*3be0*/  FSEL R14, R29, -INF , !P5 ;  /* 0xff8000001d0e7808 */ /* 0x000fe20006800000 */
[----:B------:R-:W-:Y:S01]  /*3bf0*/  FMUL.FTZ R25, R25, c[0x0][0x2ec] ;  /* 0x0000bb0019197a20 */ /* 0x000fe20000410000 */
[----:B------:R-:W-:Y:S01]  /*3c00*/  FSEL R15, R30, -INF , !P3 ;  /* 0xff8000001e0f7808 */ /* 0x000fe20005800000 */
[----:B------:R-:W-:Y:S01]  /*3c10*/  FMUL.FTZ R27, R27, c[0x0][0x2ec] ;  /* 0x0000bb001b1b7a20 */ /* 0x000fe20000410000 */
[----:B---3--:R-:W-:-:S02]  /*3c20*/  FSEL R13, R36, -INF , !P6 ;  /* 0xff800000240d7808 */ /* 0x008fc40007000000 */
[CC--:B------:R-:W-:Y:S01]  /*3c30*/  ISETP.GE.AND P2, PT, R11.reuse, R201.reuse, PT ;  /* 0x000000c90b00720c */ /* 0x0c0fe20003f46270 */
[----:B------:R-:W3:Y:S01]  /*3c40*/  MUFU.TANH R192, R63 ;  /* 0x0000003f00c07308 */ /* 0x000ee20000002400 */
[-C--:B------:R-:W-:Y:S02]  /*3c50*/  ISETP.GE.AND P5, PT, R11, R200.reuse, PT ;  /* 0x000000c80b00720c */ /* 0x080fe40003fa6270 */
[C---:B------:R-:W-:Y:S02]  /*3c60*/  ISETP.GE.AND P3, PT, R3.reuse, R201, PT ;  /* 0x000000c90300720c */ /* 0x040fe40003f66270 */
[----:B------:R-:W-:Y:S02]  /*3c70*/  ISETP.GE.AND P6, PT, R3, R200, PT ;  /* 0x000000c80300720c */ /* 0x000fe40003fc6270 */
[C---:B------:R-:W-:Y:S01]  /*3c80*/  IADD3 R18, R20.reuse, 0x28, RZ ;  /* 0x0000002814127810 */ /* 0x040fe20007ffe0ff */
[----:B------:R-:W1:Y:S01]  /*3c90*/  MUFU.TANH R198, R56 ;  /* 0x0000003800c67308 */ /* 0x000e620000002400 */
[----:B------:R-:W-:-:S02]  /*3ca0*/  IADD3 R3, R20, 0x29, RZ ;  /* 0x0000002914037810 */ /* 0x000fc40007ffe0ff */
[----:B------:R-:W-:Y:S02]  /*3cb0*/  FSEL R11, R31, -INF , !P4 ;  /* 0xff8000001f0b7808 */ /* 0x000fe40006000000 */
[----:B------:R-:W-:Y:S02]  /*3cc0*/  FSEL R12, R37, -INF , !P1 ;  /* 0xff800000250c7808 */ /* 0x000fe40004800000 */
[C---:B------:R-:W-:Y:S01]  /*3cd0*/  ISETP.GE.AND P4, PT, R18.reuse, R201, PT ;  /* 0x000000c91200720c */ /* 0x040fe20003f86270 */
[----:B------:R-:W-:Y:S01]  /*3ce0*/  MUFU.TANH R197, R57 ;  /* 0x0000003900c57308 */ /* 0x000fe20000002400 */
[----:B------:R-:W-:Y:S02]  /*3cf0*/  ISETP.GE.AND P1, PT, R18, R200, PT ;  /* 0x000000c81200720c */ /* 0x000fe40003f26270 */
[----:B------:R-:W-:Y:S02]  /*3d00*/  FSEL R185, R185, -INF , !P2 ;  /* 0xff800000b9b97808 */ /* 0x000fe40005000000 */
[----:B--2---:R-:W-:-:S02]  /*3d10*/  FSEL R189, R189, -INF , !P5 ;  /* 0xff800000bdbd7808 */ /* 0x004fc40006800000 */
[C---:B------:R-:W-:Y:S01]  /*3d20*/  ISETP.GE.AND P2, PT, R3.reuse, R201, PT ;  /* 0x000000c90300720c */ /* 0x040fe20003f46270 */
[----:B------:R-:W2:Y:S01]  /*3d30*/  MUFU.TANH R193, R58 ;  /* 0x0000003a00c17308 */ /* 0x000ea20000002400 */
[----:B------:R-:W-:Y:S02]  /*3d40*/  ISETP.GE.AND P5, PT, R3, R200, PT ;  /* 0x000000c80300720c */ /* 0x000fe40003fa6270 */
[C---:B------:R-:W-:Y:S02]  /*3d50*/  IADD3 R18, R20.reuse, 0x30, RZ ;  /* 0x0000003014127810 */ /* 0x040fe40007ffe0ff */
[----:B------:R-:W-:Y:S02]  /*3d60*/  IADD3 R3, R20, 0x31, RZ ;  /* 0x0000003114037810 */ /* 0x000fe40007ffe0ff */
[----:B-1----:R-:W-:Y:S01]  /*3d70*/  FSEL R186, R186, -INF , !P3 ;  /* 0xff800000baba7808 */ /* 0x002fe20005800000 */
[----:B------:R-:W1:Y:S01]  /*3d80*/  MUFU.TANH R35, R35 ;  /* 0x0000002300237308 */ /* 0x000e620000002400 */
[----:B------:R-:W-:-:S02]  /*3d90*/  FSEL R190, R190, -INF , !P6 ;  /* 0xff800000bebe7808 */ /* 0x000fc40007000000 */
[CC--:B------:R-:W-:Y:S02]  /*3da0*/  ISETP.GE.AND P3, PT, R18.reuse, R201.reuse, PT ;  /* 0x000000c91200720c */ /* 0x0c0fe40003f66270 */
[-C--:B------:R-:W-:Y:S01]  /*3db0*/  ISETP.GE.AND P6, PT, R18, R200.reuse, PT ;  /* 0x000000c81200720c */ /* 0x080fe20003fc6270 */
[----:B------:R-:W-:Y:S01]  /*3dc0*/  FMUL.FTZ R18, R8, c[0x0][0x2ec] ;  /* 0x0000bb0008127a20 */ /* 0x000fe20000410000 */
[----:B------:R-:W-:Y:S01]  /*3dd0*/  FSEL R187, R187, -INF , !P4 ;  /* 0xff800000bbbb7808 */ /* 0x000fe20006000000 */
[----:B------:R-:W-:Y:S01]  /*3de0*/  FMUL.FTZ R8, R10, c[0x0][0x2ec] ;  /* 0x0000bb000a087a20 */ /* 0x000fe20000410000 */
[----:B------:R-:W-:Y:S01]  /*3df0*/  FSEL R191, R191, -INF , !P1 ;  /* 0xff800000bfbf7808 */ /* 0x000fe20004800000 */
[----:B------:R-:W1:Y:S01]  /*3e00*/  MUFU.TANH R196, R24 ;  /* 0x0000001800c47308 */ /* 0x000e620000002400 */
[C---:B------:R-:W-:Y:S02]  /*3e10*/  ISETP.GE.AND P4, PT, R3.reuse, R201, PT ;  /* 0x000000c90300720c */ /* 0x040fe40003f86270 */
[----:B------:R-:W-:-:S02]  /*3e20*/  ISETP.GE.AND P1, PT, R3, R200, PT ;  /* 0x000000c80300720c */ /* 0x000fc40003f26270 */
[----:B------:R-:W-:Y:S02]  /*3e30*/  IADD3 R3, R20, 0x38, RZ ;  /* 0x0000003814037810 */ /* 0x000fe40007ffe0ff */
[----:B----4-:R-:W-:Y:S01]  /*3e40*/  FSEL R188, R188, -INF , !P2 ;  /* 0xff800000bcbc7808 */ /* 0x010fe20005000000 */
[----:B------:R-:W4:Y:S01]  /*3e50*/  MUFU.TANH R33, R26 ;  /* 0x0000001a00217308 */ /* 0x000f220000002400 */
[----:B---3--:R-:W-:Y:S02]  /*3e60*/  FSEL R192, R192, -INF , !P5 ;  /* 0xff800000c0c07808 */ /* 0x008fe40006800000 */
[----:B------:R-:W-:Y:S02]  /*3e70*/  FSEL R198, R198, -INF , !P3 ;  /* 0xff800000c6c67808 */ /* 0x000fe40005800000 */
[----:B------:R-:W-:Y:S02]  /*3e80*/  ISETP.GT.AND P2, PT, R165, 0x1, PT ;  /* 0x00000001a500780c */ /* 0x000fe40003f44270 */
[C---:B------:R-:W-:Y:S01]  /*3e90*/  ISETP.GE.AND P5, PT, R3.reuse, R201, PT ;  /* 0x000000c90300720c */ /* 0x040fe20003fa6270 */
[----:B------:R-:W-:Y:S01]  /*3ea0*/  MUFU.TANH R8, R8 ;  /* 0x0000000800087308 */ /* 0x000fe20000002400 */
[----:B------:R-:W-:Y:S01]  /*3eb0*/  BAR.SYNC.DEFER_BLOCKING 0x0 ;  /* 0x0000000000007b1d */ /* 0x000fe20000010000 */
[----:B------:R-:W-:-:S02]  /*3ec0*/  ISETP.GE.AND P3, PT, R3, R200, PT ;  /* 0x000000c80300720c */ /* 0x000fc40003f66270 */
[----:B--2---:R-:W-:Y:S02]  /*3ed0*/  FSEL R193, R193, -INF , !P6 ;  /* 0xff800000c1c17808 */ /* 0x004fe40007000000 */
[----:B------:R-:W-:Y:S02]  /*3ee0*/  FSEL R197, R197, -INF , !P4 ;  /* 0xff800000c5c57808 */ /* 0x000fe40006000000 */
[----:B------:R-:W2:Y:S01]  /*3ef0*/  MUFU.TANH R3, R18 ;  /* 0x0000001200037308 */ /* 0x000ea20000002400 */
[C---:B------:R-:W-:Y:S02]  /*3f00*/  ISETP.GE.AND P6, PT, R20.reuse, R201, PT ;  /* 0x000000c91400720c */ /* 0x040fe40003fc6270 */
[C---:B------:R-:W-:Y:S02]  /*3f10*/  ISETP.GE.AND P4, PT, R20.reuse, R200, PT ;  /* 0x000000c81400720c */ /* 0x040fe40003f86270 */
[----:B------:R-:W-:Y:S02]  /*3f20*/  IADD3 R20, R20, 0x39, RZ ;  /* 0x0000003914147810 */ /* 0x000fe40007ffe0ff */
[----:B-1----:R-:W-:Y:S01]  /*3f30*/  FSEL R35, R35, -INF , !P1 ;  /* 0xff80000023237808 */ /* 0x002fe20004800000 */
[----:B------:R-:W1:Y:S01]  /*3f40*/  MUFU.TANH R194, R25 ;  /* 0x0000001900c27308 */ /* 0x000e620000002400 */
[----:B------:R-:W-:-:S02]  /*3f50*/  FSEL R196, R196, -INF , !P5 ;  /* 0xff800000c4c47808 */ /* 0x000fc40006800000 */
[----:B----4-:R-:W-:Y:S02]  /*3f60*/  FSEL R33, R33, -INF , !P3 ;  /* 0xff80000021217808 */ /* 0x010fe40005800000 */
[C---:B------:R-:W-:Y:S02]  /*3f70*/  @!P2 LEA R248, P1, R167.reuse, c[0x0][0x168], 0x1 ;  /* 0x00005a00a7f8aa11 */ /* 0x040fe400078208ff */
[C---:B------:R-:W-:Y:S01]  /*3f80*/  ISETP.GE.AND P5, PT, R20.reuse, R201, PT ;  /* 0x000000c91400720c */ /* 0x040fe20003fa6270 */
[----:B------:R-:W3:Y:S01]  /*3f90*/  MUFU.TANH R32, R27 ;  /* 0x0000001b00207308 */ /* 0x000ee20000002400 */
[----:B------:R-:W-:Y:S02]  /*3fa0*/  ISETP.GE.AND P3, PT, R20, R200, PT ;  /* 0x000000c81400720c */ /* 0x000fe40003f66270 */
[----:B------:R-:W-:Y:S02]  /*3fb0*/  @!P2 LEA.HI.X R249, R167, c[0x0][0x16c], R166, 0x1, P1 ;  /* 0x00005b00a7f9aa11 */ /* 0x000fe400008f0ca6 */
[----:B--2---:R-:W-:-:S02]  /*3fc0*/  FSEL R3, R3, -INF , !P6 ;  /* 0xff80000003037808 */ /* 0x004fc40007000000 */
[----:B------:R-:W-:Y:S02]  /*3fd0*/  FSEL R8, R8, -INF , !P4 ;  /* 0xff80000008087808 */ /* 0x000fe40006000000 */
[----:B-1----:R-:W-:Y:S02]  /*3fe0*/  FSEL R194, R194, -INF , !P5 ;  /* 0xff800000c2c27808 */ /* 0x002fe40006800000 */
[----:B---3--:R-:W-:Y:S01]  /*3ff0*/  FSEL R32, R32, -INF , !P3 ;  /* 0xff80000020207808 */ /* 0x008fe20005800000 */
[----:B------:R-:W-:Y:S05]  /*4000*/  @!P2 BRA `(.L_x_2375) ;  /* 0x000006400000a947 */ /* 0x000fea0003800000 */
[----:B------:R-:W-:Y:S05]  /*4010*/  @!P0 BRA `(.L_x_2376) ;  /* 0x000003a000008947 */ /* 0x000fea0003800000 */
[----:B------:R-:W1:Y:S01]  /*4020*/  I2F.RP R24, R89 ;  /* 0x0000005900187306 */ /* 0x000e620000209400 */
[----:B------:R-:W-:Y:S02]  /*4030*/  IADD3 R22, R88, -0x40, RZ ;  /* 0xffffffc058167810 */ /* 0x000fe40007ffe0ff */
[----:B------:R-:W-:Y:S02]  /*4040*/  IABS R20, R88 ;  /* 0x0000005800147213 */ /* 0x000fe40000000000 */
[----:B------:R-:W-:-:S02]  /*4050*/  IABS R18, R22 ;  /* 0x0000001600127213 */ /* 0x000fc40000000000 */
        /* <DEDUP_REMOVED lines=12> */
[----:B------:R-:W-:-:S04]  /*4120*/  IMAD.HI.U32 R21, R21, R18, RZ ;  /* 0x0000001215157227 */ /* 0x000fc800078e00ff */
[----:B------:R-:W-:Y:S01]  /*4130*/  IMAD.MOV R19, RZ, RZ, -R23 ;  /* 0x000000ffff137224 */ /* 0x000fe200078e0a17 */
[----:B------:R-:W-:-:S03]  /*4140*/  IADD3 R10, -R21, RZ, RZ ;  /* 0x000000ff150a7210 */ /* 0x000fc60007ffe1ff */
[C---:B------:R-:W-:Y:S02]  /*4150*/  IMAD R19, R89.reuse, R19, R20 ;  /* 0x0000001359137224 */ /* 0x040fe400078e0214 */
        /* <DEDUP_REMOVED lines=9> */
[----:B------:R-:W-:Y:S02]  /*41f0*/  ISETP.NE.AND P2, PT, RZ, c[0x0][0x2d0], PT ;  /* 0x0000b400ff007a0c */ /* 0x000fe40003f45270 */
[----:B------:R-:W-:-:S07]  /*4200*/  LOP3.LUT R19, RZ, c[0x0][0x2d0], RZ, 0x33, !PT ;  /* 0x0000b400ff137a12 */ /* 0x000fce00078e33ff */
[----:B------:R-:W-:Y:S02]  /*4210*/  @P6 IADD3 R23, R23, 0x1, RZ ;  /* 0x0000000117176810 */ /* 0x000fe40007ffe0ff */
[----:B------:R-:W-:Y:S02]  /*4220*/  @P5 IADD3 R21, R21, 0x1, RZ ;  /* 0x0000000115155810 */ /* 0x000fe40007ffe0ff */
[----:B------:R-:W-:-:S03]  /*4230*/  MOV R10, R23 ;  /* 0x00000017000a7202 */ /* 0x000fc60000000f00 */
[----:B------:R-:W-:Y:S02]  /*4240*/  @!P1 IMAD.MOV R21, RZ, RZ, -R21 ;  /* 0x000000ffff159224 */ /* 0x000fe400078e0a15 */
[----:B------:R-:W-:-:S05]  /*4250*/  @!P3 IMAD.MOV R10, RZ, RZ, -R10 ;  /* 0x000000ffff0ab224 */ /* 0x000fca00078e0a0a */
[C---:B------:R-:W-:Y:S02]  /*4260*/  SEL R10, R19.reuse, R10, !P2 ;  /* 0x0000000a130a7207 */ /* 0x040fe40005000000 */
[----:B------:R-:W-:-:S03]  /*4270*/  SEL R19, R19, R21, !P2 ;  /* 0x0000001513137207 */ /* 0x000fc60005000000 */
[----:B------:R-:W-:-:S04]  /*4280*/  IMAD.WIDE R22, R10, 0x4, R246 ;  /* 0x000000040a167825 */ /* 0x000fc800078e02f6 */
[----:B------:R-:W-:Y:S01]  /*4290*/  IMAD.WIDE R20, R19, 0x4, R246 ;  /* 0x0000000413147825 */ /* 0x000fe200078e02f6 */
[----:B------:R1:W2:Y:S05]  /*42a0*/  LDG.E R18, [R22.64] ;  /* 0x0000000a16127981 */ /* 0x0002aa000c1e1900 */
[----:B------:R-:W2:Y:S01]  /*42b0*/  LDG.E R20, [R20.64] ;  /* 0x0000000a14147981 */ /* 0x000ea2000c1e1900 */
[----:B------:R-:W-:Y:S01]  /*42c0*/  IADD3 R10, R10, -R19, RZ ;  /* 0x800000130a0a7210 */ /* 0x000fe20007ffe0ff */
[----:B------:R-:W-:-:S04]  /*42d0*/  IMAD.MOV.U32 R19, RZ, RZ, 0x40 ;  /* 0x00000040ff137424 */ /* 0x000fc800078e00ff */
[----:B------:R-:W-:-:S05]  /*42e0*/  IMAD R19, R10, c[0x0][0x2d0], -R19 ;  /* 0x0000b4000a137a24 */ /* 0x000fca00078e0a13 */
[----:B------:R-:W-:-:S05]  /*42f0*/  SHF.R.S32.HI R10, RZ, 0x1f, R19 ;  /* 0x0000001fff0a7819 */ /* 0x000fca0000011413 */
[----:B------:R-:W-:Y:S02]  /*4300*/  IMAD R10, R10, c[0x0][0x198], RZ ;  /* 0x000066000a0a7a24 */ /* 0x000fe400078e02ff */
[----:B-1----:R-:W-:-:S04]  /*4310*/  IMAD.WIDE.U32 R22, R19, c[0x0][0x198], RZ ;  /* 0x0000660013167a25 */ /* 0x002fc800078e00ff */
        /* <DEDUP_REMOVED lines=8> */
[----:B------:R-:W-:Y:S01]  /*43a0*/  MOV R10, R20 ;  /* 0x00000014000a7202 */ /* 0x000fe20000000f00 */
[----:B------:R-:W-:Y:S05]  /*43b0*/  BRA `(.L_x_2377) ;  /* 0x0000004000007947 */ /* 0x000fea0003800000 */
.L_x_2376:
[----:B------:R-:W-:-:S04]  /*43c0*/  ULEA UR4, -UR8, URZ, 0x6 ;  /* 0x0000003f08047291 */ /* 0x000fc8000f8e313f */
[----:B------:R-:W-:Y:S02]  /*43d0*/  USHF.R.S32.HI UR5, URZ, 0x1f, UR4 ;  /* 0x0000001f3f057899 */ /* 0x000fe40008011404 */
[----:B------:R-:W-:-:S04]  /*43e0*/  MOV R10, UR4 ;  /* 0x00000004000a7c02 */ /* 0x000fc80008000f00 */
[----:B------:R-:W-:Y:S02]  /*43f0*/  MOV R18, UR5 ;  /* 0x0000000500127c02 */ /* 0x000fe40008000f00 */
.L_x_2377:
        /* <DEDUP_REMOVED lines=8> */
[C---:B------:R-:W-:Y:S02]  /*4480*/  IADD3 R22, P1, R249.reuse, UR6, RZ ;  /* 0x00000006f9167c10 */ /* 0x040fe4000ff3e0ff */
[-C--:B------:R-:W-:Y:S02]  /*4490*/  LOP3.LUT R249, R249, R248.reuse, RZ, 0x3c, !PT ;  /* 0x000000f8f9f97212 */ /* 0x080fe400078e3cff */
[----:B------:R-:W-:Y:S02]  /*44a0*/  IADD3.X R23, R248, UR4, RZ, P1, !PT ;  /* 0x00000004f8177c10 */ /* 0x000fe40008ffe4ff */
[C---:B------:R-:W-:Y:S02]  /*44b0*/  LOP3.LUT R248, R249.reuse, R248, RZ, 0x3c, !PT ;  /* 0x000000f8f9f87212 */ /* 0x040fe400078e3cff */
[----:B------:R-:W-:Y:S02]  /*44c0*/  IADD3 R20, P1, R22, UR6, RZ ;  /* 0x0000000616147c10 */ /* 0x000fe4000ff3e0ff */
[----:B------:R-:W-:-:S02]  /*44d0*/  LOP3.LUT R249, R249, R248, RZ, 0x3c, !PT ;  /* 0x000000f8f9f97212 */ /* 0x000fc400078e3cff */
[----:B------:R-:W-:Y:S02]  /*44e0*/  IADD3.X R21, R23, UR4, RZ, P1, !PT ;  /* 0x0000000417157c10 */ /* 0x000fe40008ffe4ff */
[----:B------:R-:W-:Y:S01]  /*44f0*/  IADD3 R18, P1, R20, UR6, RZ ;  /* 0x0000000614127c10 */ /* 0x000fe2000ff3e0ff */
[----:B------:R-:W-:Y:S01]  /*4500*/  @!PT LDS RZ, [RZ] ;  /* 0x00000000fffff984 */ /* 0x000fe20000000800 */
[----:B------:R-:W-:Y:S01]  /*4510*/  @!PT LDS RZ, [RZ] ;  /* 0x00000000fffff984 */ /* 0x000fe20000000800 */
[----:B------:R-:W-:Y:S01]  /*4520*/  @!PT LDS RZ, [RZ] ;  /* 0x00000000fffff984 */ /* 0x000fe20000000800 */
[----:B------:R1:W-:Y:S03]  /*4530*/  LDGSTS.E.BYPASS.LTC128B.128 [R244+0x8000], [R248.64] ;  /* 0x08000000f8f47fae */ /* 0x0003e6000b901d4a */
[----:B------:R-:W-:Y:S01]  /*4540*/  IADD3.X R19, R21, UR4, RZ, P1, !PT ;  /* 0x0000000415137c10 */ /* 0x000fe20008ffe4ff */
        /* <DEDUP_REMOVED lines=16> */
.L_x_2375:
[----:B-1----:R-:W-:Y:S02]  /*4650*/  FMNMX.FTZ R20, R3, R16, !PT ;  /* 0x0000001003147209 */ /* 0x002fe40007810000 */
        /* <DEDUP_REMOVED lines=44> */
[----:B------:R-:W-:Y:S04]  /*4920*/  LDSM.16.MT88.4 R56, [R229+0x12000] ;  /* 0x01200000e538783b */ /* 0x000fe80000004200 */
[----:B------:R-:W-:Y:S04]  /*4930*/  LDSM.16.MT88.4 R72, [R232+0x14000] ;  /* 0x01400000e848783b */ /* 0x000fe80000004200 */
[----:B------:R-:W-:Y:S04]  /*4940*/  LDSM.16.MT88.4 R80, [R230+0x14000] ;  /* 0x01400000e650783b */ /* 0x000fe80000004200 */
[----:B------:R-:W-:Y:S01]  /*4950*/  LDSM.16.MT88.4 R88, [R229+0x14000] ;  /* 0x01400000e558783b */ /* 0x000fe20000004200 */
[----:B-1----:R-:W-:-:S03]  /*4960*/  FMNMX.FTZ R164, R19, R164, !PT ;  /* 0x000000a413a47209 */ /* 0x002fc60007810000 */
[----:B------:R-:W-:Y:S01]  /*4970*/  LDSM.16.MT88.4 R96, [R228+0x14000] ;  /* 0x01400000e460783b */ /* 0x000fe20000004200 */
[C---:B------:R-:W-:Y:S01]  /*4980*/  FSETP.NEU.FTZ.AND P1, PT, R164.reuse, -INF , PT ;  /* 0xff800000a400780b */ /* 0x040fe20003f3d000 */
[----:B------:R-:W-:Y:S02]  /*4990*/  FMUL.FTZ R195, R164, c[0x0][0x23c] ;  /* 0x00008f00a4c37a20 */ /* 0x000fe40000410000 */
[----:B------:R-:W-:Y:S03]  /*49a0*/  LDSM.16.MT88.4 R104, [R232+0x16000] ;  /* 0x01600000e868783b */ /* 0x000fe60000004200 */
[----:B------:R-:W-:Y:S01]  /*49b0*/  FSEL R195, R195, RZ, P1 ;  /* 0x000000ffc3c37208 */ /* 0x000fe20000800000 */
[----:B------:R-:W-:Y:S04]  /*49c0*/  LDSM.16.MT88.4 R112, [R230+0x16000] ;  /* 0x01600000e670783b */ /* 0x000fe80000004200 */
[--C-:B------:R-:W-:Y:S01]  /*49d0*/  FFMA.FTZ R181, R3, c[0x0][0x23c], -R195.reuse ;  /* 0x00008f0003b57a23 */ /* 0x100fe200000108c3 */
[----:B--2---:R-:W-:Y:S01]  /*49e0*/  FMNMX.FTZ R3, R18, R10, !PT ;  /* 0x0000000a12037209 */ /* 0x004fe20007810000 */
[--C-:B------:R-:W-:Y:S01]  /*49f0*/  FFMA.FTZ R180, R16, c[0x0][0x23c], -R195.reuse ;  /* 0x00008f0010b47a23 */ /* 0x100fe200000108c3 */
[----:B------:R-:W-:Y:S01]  /*4a00*/  LDSM.16.MT88.4 R120, [R229+0x16000] ;  /* 0x01600000e578783b */ /* 0x000fe20000004200 */
[--C-:B------:R-:W-:Y:S01]  /*4a10*/  FFMA.FTZ R179, R17, c[0x0][0x23c], -R195.reuse ;  /* 0x00008f0011b37a23 */ /* 0x100fe200000108c3 */
[C---:B------:R-:W-:Y:S01]  /*4a20*/  FSETP.NEU.FTZ.AND P1, PT, R3.reuse, -INF , PT ;  /* 0xff8000000300780b */ /* 0x040fe20003f3d000 */
[----:B------:R-:W-:Y:S01]  /*4a30*/  FMUL.FTZ R34, R3, c[0x0][0x23c] ;  /* 0x00008f0003227a20 */ /* 0x000fe20000410000 */
[----:B------:R-:W-:Y:S01]  /*4a40*/  MUFU.EX2 R181, R181 ;  /* 0x000000b500b57308 */ /* 0x000fe20000000800 */
[--C-:B------:R-:W-:Y:S01]  /*4a50*/  FFMA.FTZ R175, R40, c[0x0][0x23c], -R195.reuse ;  /* 0x00008f0028af7a23 */ /* 0x100fe200000108c3 */
[----:B------:R-:W-:Y:S01]  /*4a60*/  LDSM.16.MT88.4 R16, [R230+0x10800] ;  /* 0x01080000e610783b */ /* 0x000fe20000004200 */
[--C-:B------:R-:W-:Y:S01]  /*4a70*/  FFMA.FTZ R178, R5, c[0x0][0x23c], -R195.reuse ;  /* 0x00008f0005b27a23 */ /* 0x100fe200000108c3 */
[----:B------:R-:W-:Y:S01]  /*4a80*/  FSEL R34, R34, RZ, P1 ;  /* 0x000000ff22227208 */ /* 0x000fe20000800000 */
[--C-:B------:R-:W-:Y:S01]  /*4a90*/  FFMA.FTZ R174, R6, c[0x0][0x23c], -R195.reuse ;  /* 0x00008f0006ae7a23 */ /* 0x100fe200000108c3 */
[----:B------:R-:W-:Y:S01]  /*4aa0*/  LDSM.16.MT88.4 R24, [R232+0x12800] ;  /* 0x01280000e818783b */ /* 0x000fe20000004200 */
[--C-:B------:R-:W-:Y:S01]  /*4ab0*/  FFMA.FTZ R2, R11, c[0x0][0x23c], -R195.reuse ;  /* 0x00008f000b027a23 */ /* 0x100fe200000108c3 */
[----:B------:R-:W1:Y:S01]  /*4ac0*/  MUFU.EX2 R180, R180 ;  /* 0x000000b400b47308 */ /* 0x000e620000000800 */
[--C-:B------:R-:W-:Y:S01]  /*4ad0*/  FFMA.FTZ R182, R8, c[0x0][0x23c], -R34.reuse ;  /* 0x00008f0008b67a23 */ /* 0x100fe20000010822 */
[----:B------:R-:W-:Y:S01]  /*4ae0*/  LDSM.16.MT88.4 R20, [R228+0x12800] ;  /* 0x01280000e414783b */ /* 0x000fe20000004200 */
[--C-:B------:R-:W-:Y:S01]  /*4af0*/  FFMA.FTZ R184, R7, c[0x0][0x23c], -R34.reuse ;  /* 0x00008f0007b87a23 */ /* 0x100fe20000010822 */
[----:B------:R-:W-:Y:S01]  /*4b00*/  ISETP.GE.AND P1, PT, R165, 0x2, PT ;  /* 0x00000002a500780c */ /* 0x000fe20003f26270 */
[--C-:B------:R-:W-:Y:S01]  /*4b10*/  FFMA.FTZ R183, R41, c[0x0][0x23c], -R34.reuse ;  /* 0x00008f0029b77a23 */ /* 0x100fe20000010822 */
[----:B------:R-:W-:Y:S01]  /*4b20*/  LDSM.16.MT88.4 R4, [R228+0x16000] ;  /* 0x01600000e404783b */ /* 0x000fe20000004200 */
[--C-:B------:R-:W-:Y:S01]  /*4b30*/  FFMA.FTZ R176, R64, c[0x0][0x23c], -R34.reuse ;  /* 0x00008f0040b07a23 */ /* 0x100fe20000010822 */
[----:B------:R-:W-:Y:S01]  /*4b40*/  MUFU.EX2 R179, R179 ;  /* 0x000000b300b37308 */ /* 0x000fe20000000800 */
[----:B------:R-:W-:Y:S01]  /*4b50*/  FFMA.FTZ R177, R9, c[0x0][0x23c], -R34 ;  /* 0x00008f0009b17a23 */ /* 0x000fe20000010822 */
[----:B------:R-:W2:Y:S01]  /*4b60*/  LDSM.16.MT88.4 R40, [R232+0x12000] ;  /* 0x01200000e828783b */ /* 0x000ea20000004200 */
[----:B------:R-:W-:-:S02]  /*4b70*/  FFMA.FTZ R173, R15, c[0x0][0x23c], -R195 ;  /* 0x00008f000fad7a23 */ /* 0x000fc400000108c3 */
[--C-:B------:R-:W-:Y:S01]  /*4b80*/  FFMA.FTZ R172, R14, c[0x0][0x23c], -R34.reuse ;  /* 0x00008f000eac7a23 */ /* 0x100fe20000010822 */
[----:B------:R-:W3:Y:S01]  /*4b90*/  LDSM.16.MT88.4 R64, [R228+0x12000] ;  /* 0x01200000e440783b */ /* 0x000ee20000004200 */
[--C-:B------:R-:W-:Y:S01]  /*4ba0*/  FFMA.FTZ R169, R13, c[0x0][0x23c], -R34.reuse ;  /* 0x00008f000da97a23 */ /* 0x100fe20000010822 */
[----:B------:R-:W4:Y:S01]  /*4bb0*/  MUFU.EX2 R175, R175 ;  /* 0x000000af00af7308 */ /* 0x000f220000000800 */
[----:B-1----:R-:W-:Y:S01]  /*4bc0*/  F2FP.BF16.PACK_AB R128, R180, R181 ;  /* 0x000000b5b480723e */ /* 0x002fe200000010ff */
[----:B------:R-:W1:Y:S01]  /*4bd0*/  LDSM.16.MT88.4 R8, [R232+0x10800] ;  /* 0x01080000e808783b */ /* 0x000e620000004200 */
[----:B------:R-:W-:Y:S02]  /*4be0*/  FFMA.FTZ R0, R12, c[0x0][0x23c], -R34 ;  /* 0x00008f000c007a23 */ /* 0x000fe40000010822 */
[--C-:B------:R-:W-:Y:S01]  /*4bf0*/  FFMA.FTZ R185, R185, c[0x0][0x23c], -R195.reuse ;  /* 0x00008f00b9b97a23 */ /* 0x100fe200000108c3 */
[----:B------:R-:W5:Y:S01]  /*4c00*/  LDSM.16.MT88.4 R12, [R228+0x10800] ;  /* 0x01080000e40c783b */ /* 0x000f620000004200 */
[--C-:B------:R-:W-:Y:S01]  /*4c10*/  FFMA.FTZ R186, R186, c[0x0][0x23c], -R195.reuse ;  /* 0x00008f00baba7a23 */ /* 0x100fe200000108c3 */
[----:B------:R-:W-:Y:S01]  /*4c20*/  MUFU.EX2 R182, R182 ;  /* 0x000000b600b67308 */ /* 0x000fe20000000800 */
[--C-:B------:R-:W-:Y:S01]  /*4c30*/  FFMA.FTZ R187, R187, c[0x0][0x23c], -R195.reuse ;  /* 0x00008f00bbbb7a23 */ /* 0x100fe200000108c3 */
[----:B------:R-:W-:Y:S01]  /*4c40*/  LDSM.16.MT88.4 R28, [R229+0x10800] ;  /* 0x01080000e51c783b */ /* 0x000fe20000004200 */
[----:B------:R-:W-:-:S02]  /*4c50*/  FFMA.FTZ R188, R188, c[0x0][0x23c], -R195 ;  /* 0x00008f00bcbc7a23 */ /* 0x000fc400000108c3 */
[--C-:B------:R-:W-:Y:S02]  /*4c60*/  FFMA.FTZ R189, R189, c[0x0][0x23c], -R34.reuse ;  /* 0x00008f00bdbd7a23 */ /* 0x100fe40000010822 */
[--C-:B------:R-:W-:Y:S01]  /*4c70*/  FFMA.FTZ R190, R190, c[0x0][0x23c], -R34.reuse ;  /* 0x00008f00bebe7a23 */ /* 0x100fe20000010822 */
[----:B------:R-:W2:Y:S01]  /*4c80*/  MUFU.EX2 R184, R184 ;  /* 0x000000b800b87308 */ /* 0x000ea20000000800 */
[----:B----4-:R-:W-:Y:S01]  /*4c90*/  F2FP.BF16.PACK_AB R130, R175, R179 ;  /* 0x000000b3af82723e */ /* 0x010fe200000010ff */
[--C-:B------:R-:W-:Y:S02]  /*4ca0*/  FFMA.FTZ R191, R191, c[0x0][0x23c], -R34.reuse ;  /* 0x00008f00bfbf7a23 */ /* 0x100fe40000010822 */
[----:B------:R-:W-:Y:S02]  /*4cb0*/  FFMA.FTZ R192, R192, c[0x0][0x23c], -R34 ;  /* 0x00008f00c0c07a23 */ /* 0x000fe40000010822 */
[--C-:B------:R-:W-:Y:S02]  /*4cc0*/  FFMA.FTZ R198, R198, c[0x0][0x23c], -R195.reuse ;  /* 0x00008f00c6c67a23 */ /* 0x100fe400000108c3 */
[----:B------:R-:W-:Y:S01]  /*4cd0*/  MUFU.EX2 R183, R183 ;  /* 0x000000b700b77308 */ /* 0x000fe20000000800 */
[----:B------:R-:W-:-:S02]  /*4ce0*/  FFMA.FTZ R197, R197, c[0x0][0x23c], -R195 ;  /* 0x00008f00c5c57a23 */ /* 0x000fc400000108c3 */
[--C-:B------:R-:W-:Y:S02]  /*4cf0*/  FFMA.FTZ R196, R196, c[0x0][0x23c], -R195.reuse ;  /* 0x00008f00c4c47a23 */ /* 0x100fe400000108c3 */
[----:B------:R-:W-:Y:S02]  /*4d00*/  FFMA.FTZ R252, R194, c[0x0][0x23c], -R195 ;  /* 0x00008f00c2fc7a23 */ /* 0x000fe400000108c3 */
[--C-:B------:R-:W-:Y:S01]  /*4d10*/  FFMA.FTZ R193, R193, c[0x0][0x23c], -R34.reuse ;  /* 0x00008f00c1c17a23 */ /* 0x100fe20000010822 */
[----:B------:R-:W4:Y:S01]  /*4d20*/  MUFU.EX2 R176, R176 ;  /* 0x000000b000b07308 */ /* 0x000f220000000800 */
[----:B--2---:R-:W-:Y:S01]  /*4d30*/  F2FP.BF16.PACK_AB R129, R184, R182 ;  /* 0x000000b6b881723e */ /* 0x004fe200000010ff */
[--C-:B------:R-:W-:Y:S02]  /*4d40*/  FFMA.FTZ R194, R35, c[0x0][0x23c], -R34.reuse ;  /* 0x00008f0023c27a23 */ /* 0x100fe40000010822 */
[--C-:B------:R-:W-:Y:S02]  /*4d50*/  FFMA.FTZ R195, R33, c[0x0][0x23c], -R34.reuse ;  /* 0x00008f0021c37a23 */ /* 0x100fe40000010822 */
[----:B------:R-:W-:-:S02]  /*4d60*/  FFMA.FTZ R251, R32, c[0x0][0x23c], -R34 ;  /* 0x00008f0020fb7a23 */ /* 0x000fc40000010822 */
[----:B------:R-:W-:Y:S01]  /*4d70*/  MUFU.EX2 R178, R178 ;  /* 0x000000b200b27308 */ /* 0x000fe20000000800 */
[----:B------:R-:W-:Y:S01]  /*4d80*/  FADD.FTZ R180, R181, R180 ;  /* 0x000000b4b5b47221 */ /* 0x000fe20000010000 */
[----:B------:R-:W-:Y:S01]  /*4d90*/  LDSM.16.MT88.4 R32, [R230+0x11800] ;  /* 0x01180000e620783b */ /* 0x000fe20000004200 */
[----:B------:R-:W-:Y:S02]  /*4da0*/  FADD.FTZ R182, R182, R184 ;  /* 0x000000b8b6b67221 */ /* 0x000fe40000010000 */
[----:B------:R-:W-:Y:S01]  /*4db0*/  FADD.FTZ R179, R179, R180 ;  /* 0x000000b4b3b37221 */ /* 0x000fe20000010000 */
[----:B----4-:R-:W-:Y:S02]  /*4dc0*/  F2FP.BF16.PACK_AB R131, R176, R183 ;  /* 0x000000b7b083723e */ /* 0x010fe400000010ff */
[----:B------:R-:W2:Y:S01]  /*4dd0*/  MUFU.EX2 R174, R174 ;  /* 0x000000ae00ae7308 */ /* 0x000ea20000000800 */
[----:B------:R-:W-:Y:S02]  /*4de0*/  FADD.FTZ R183, R183, R182 ;  /* 0x000000b6b7b77221 */ /* 0x000fe40000010000 */
[----:B------:R-:W-:-:S02]  /*4df0*/  FADD.FTZ R179, R175, R179 ;  /* 0x000000b3afb37221 */ /* 0x000fc40000010000 */
        /* <DEDUP_REMOVED lines=17> */
[C---:B---3--:R-:W-:Y:S02]  /*4f10*/  HMMA.16816.F32.BF16 R60, R128.reuse, R64, RZ ;  /* 0x00000040803c723c */ /* 0x048fe400000418ff */
        /* <DEDUP_REMOVED lines=22> */
[----:B------:R-:W1:Y:S06]  /*5080*/  MUFU.EX2 R194, R194 ;  /* 0x000000c200c27308 */ /* 0x000e6c0000000800 */
[C---:B------:R-:W-:Y:S02]  /*5090*/  HMMA.16816.F32.BF16 R48, R128.reuse, R50, RZ ;  /* 0x000000328030723c */ /* 0x040fe400000418ff */
[----:B------:R-:W1:Y:S06]  /*50a0*/  MUFU.EX2 R195, R195 ;  /* 0x000000c300c37308 */ /* 0x000e6c0000000800 */
        /* <DEDUP_REMOVED lines=13> */
[----:B----4-:R-:W-:Y:S01]  /*5180*/  F2FP.BF16.PACK_AB R5, R172, R177 ;  /* 0x000000b1ac05723e */ /* 0x010fe200000010ff */
        /* <DEDUP_REMOVED lines=9> */
[----:B------:R-:W-:Y:S01]  /*5220*/  HMMA.16816.F32.BF16 R160, R4, R8, R160 ;  /* 0x0000000804a0723c */ /* 0x000fe200000418a0 */
[----:B------:R-:W-:-:S07]  /*5230*/  FADD.FTZ R169, R0, R169 ;  /* 0x000000a900a97221 */ /* 0x000fce0000010000 */
[C---:B------:R-:W-:Y:S01]  /*5240*/  HMMA.16816.F32.BF16 R156, R4.reuse, R10, R156 ;  /* 0x0000000a049c723c */ /* 0x040fe2000004189c */
[----:B------:R-:W1:Y:S07]  /*5250*/  LDSM.16.MT88.4 R8, [R230+0x12800] ;  /* 0x01280000e608783b */ /* 0x000e6e0000004200 */
[C---:B------:R-:W-:Y:S08]  /*5260*/  HMMA.16816.F32.BF16 R152, R4.reuse, R16, R152 ;  /* 0x000000100498723c */ /* 0x040ff00000041898 */
[C---:B------:R-:W-:Y:S01]  /*5270*/  HMMA.16816.F32.BF16 R148, R4.reuse, R18, R148 ;  /* 0x000000120494723c */ /* 0x040fe20000041894 */
[----:B------:R-:W2:Y:S07]  /*5280*/  LDSM.16.MT88.4 R16, [R229+0x12800] ;  /* 0x01280000e510783b */ /* 0x000eae0000004200 */
[C---:B-----5:R-:W-:Y:S08]  /*5290*/  HMMA.16816.F32.BF16 R136, R4.reuse, R12, R136 ;  /* 0x0000000c0488723c */ /* 0x060ff00000041888 */
[C---:B------:R-:W-:Y:S01]  /*52a0*/  HMMA.16816.F32.BF16 R132, R4.reuse, R14, R132 ;  /* 0x0000000e0484723c */ /* 0x040fe20000041884 */
[----:B------:R-:W4:Y:S07]  /*52b0*/  LDSM.16.MT88.4 R12, [R232+0x14800] ;  /* 0x01480000e80c783b */ /* 0x000f2e0000004200 */
[C---:B------:R-:W-:Y:S08]  /*52c0*/  HMMA.16816.F32.BF16 R36, R4.reuse, R24, R36 ;  /* 0x000000180424723c */ /* 0x040ff00000041824 */
        /* <DEDUP_REMOVED lines=9> */
[C---:B------:R-:W-:Y:S01]  /*5360*/  HMMA.16816.F32.BF16 R40, R4.reuse, R26, R40 ;  /* 0x0000001a0428723c */ /* 0x040fe20000041828 */
[----:B------:R-:W-:Y:S07]  /*5370*/  LDSM.16.MT88.4 R24, [R229+0x14800] ;  /* 0x01480000e518783b */ /* 0x000fee0000004200 */
[C---:B-1----:R-:W-:Y:S08]  /*5380*/  HMMA.16816.F32.BF16 R76, R4.reuse, R8, R76 ;  /* 0x00000008044c723c */ /* 0x042ff0000004184c */
[C---:B------:R-:W-:Y:S01]  /*5390*/  HMMA.16816.F32.BF16 R80, R4.reuse, R10, R80 ;  /* 0x0000000a0450723c */ /* 0x040fe20000041850 */
[----:B------:R-:W1:Y:S07]  /*53a0*/  LDSM.16.MT88.4 R8, [R229+0x16800] ;  /* 0x01680000e508783b */ /* 0x000e6e0000004200 */
[C---:B------:R-:W-:Y:S08]  /*53b0*/  HMMA.16816.F32.BF16 R60, R4.reuse, R20, R60 ;  /* 0x00000014043c723c */ /* 0x040ff0000004183c */
[C---:B------:R-:W-:Y:S01]  /*53c0*/  HMMA.16816.F32.BF16 R64, R4.reuse, R22, R64 ;  /* 0x000000160440723c */ /* 0x040fe20000041840 */
[----:B------:R-:W5:Y:S07]  /*53d0*/  LDSM.16.MT88.4 R20, [R232+0x16800] ;  /* 0x01680000e814783b */ /* 0x000f6e0000004200 */
[C---:B--2---:R-:W-:Y:S08]  /*53e0*/  HMMA.16816.F32.BF16 R92, R4.reuse, R16, R92 ;  /* 0x00000010045c723c */ /* 0x044ff0000004185c */
        /* <DEDUP_REMOVED lines=20> */
[----:B------:R-:W-:Y:S01]  /*5530*/  F2FP.BF16.PACK_AB R4, R186, R185 ;  /* 0x000000b9ba04723e */ /* 0x000fe200000010ff */
[----:B------:R-:W-:Y:S01]  /*5540*/  FADD.FTZ R185, R185, R173 ;  /* 0x000000adb9b97221 */ /* 0x000fe20000010000 */
[----:B---3--:R-:W-:Y:S01]  /*5550*/  F2FP.BF16.PACK_AB R5, R190, R189 ;  /* 0x000000bdbe05723e */ /* 0x008fe200000010ff */
[----:B------:R-:W-:Y:S01]  /*5560*/  FADD.FTZ R189, R189, R169 ;  /* 0x000000a9bdbd7221 */ /* 0x000fe20000010000 */
[----:B------:R-:W-:Y:S01]  /*5570*/  F2FP.BF16.PACK_AB R6, R188, R187 ;  /* 0x000000bbbc06723e */ /* 0x000fe200000010ff */
[----:B------:R-:W-:Y:S01]  /*5580*/  FADD.FTZ R185, R186, R185 ;  /* 0x000000b9bab97221 */ /* 0x000fe20000010000 */
[----:B------:R-:W-:Y:S01]  /*5590*/  F2FP.BF16.PACK_AB R7, R192, R191 ;  /* 0x000000bfc007723e */ /* 0x000fe200000010ff */
[----:B------:R-:W-:-:S02]  /*55a0*/  FADD.FTZ R189, R190, R189 ;  /* 0x000000bdbebd7221 */ /* 0x000fc40000010000 */
[----:B------:R-:W-:Y:S02]  /*55b0*/  FADD.FTZ R187, R187, R185 ;  /* 0x000000b9bbbb7221 */ /* 0x000fe40000010000 */
[----:B------:R-:W-:Y:S02]  /*55c0*/  FADD.FTZ R191, R191, R189 ;  /* 0x000000bdbfbf7221 */ /* 0x000fe40000010000 */
[C---:B----4-:R-:W-:Y:S01]  /*55d0*/  HMMA.16816.F32.BF16 R160, R4.reuse, R12, R160 ;  /* 0x0000000c04a0723c */ /* 0x050fe200000418a0 */
[----:B------:R-:W-:Y:S02]  /*55e0*/  FADD.FTZ R187, R188, R187 ;  /* 0x000000bbbcbb7221 */ /* 0x000fe40000010000 */
[----:B------:R-:W-:Y:S02]  /*55f0*/  FADD.FTZ R191, R192, R191 ;  /* 0x000000bfc0bf7221 */ /* 0x000fe40000010000 */
[----:B------:R-:W-:Y:S02]  /*5600*/  FADD.FTZ R187, R198, R187 ;  /* 0x000000bbc6bb7221 */ /* 0x000fe40000010000 */
[----:B------:R-:W-:Y:S01]  /*5610*/  FADD.FTZ R191, R193, R191 ;  /* 0x000000bfc1bf7221 */ /* 0x000fe20000010000 */
[----:B------:R-:W-:Y:S01]  /*5620*/  HMMA.16816.F32.BF16 R156, R4, R14, R156 ;  /* 0x0000000e049c723c */ /* 0x000fe2000004189c */
[----:B------:R-:W3:Y:S01]  /*5630*/  LDSM.16.MT88.4 R12, [R230+0x13000] ;  /* 0x01300000e60c783b */ /* 0x000ee20000004200 */
[----:B------:R-:W-:-:S02]  /*5640*/  FADD.FTZ R187, R197, R187 ;  /* 0x000000bbc5bb7221 */ /* 0x000fc40000010000 */
[----:B------:R-:W-:Y:S02]  /*5650*/  FADD.FTZ R191, R194, R191 ;  /* 0x000000bfc2bf7221 */ /* 0x000fe40000010000 */
[----:B------:R-:W-:Y:S02]  /*5660*/  FADD.FTZ R187, R196, R187 ;  /* 0x000000bbc4bb7221 */ /* 0x000fe40000010000 */
[----:B-1----:R-:W-:Y:S01]  /*5670*/  HMMA.16816.F32.BF16 R144, R4, R8, R144 ;  /* 0x000000080490723c */ /* 0x002fe20000041890 */
[----:B------:R-:W-:-:S07]  /*5680*/  FADD.FTZ R191, R195, R191 ;  /* 0x000000bfc3bf7221 */ /* 0x000fce0000010000 */
[C---:B------:R-:W-:Y:S01]  /*5690*/  HMMA.16816.F32.BF16 R140, R4.reuse, R10, R140 ;  /* 0x0000000a048c723c */ /* 0x040fe2000004188c */
[----:B------:R-:W1:Y:S07]  /*56a0*/  LDSM.16.MT88.4 R8, [R229+0x13000] ;  /* 0x01300000e508783b */ /* 0x000e6e0000004200 */
        /* <DEDUP_REMOVED lines=36> */
[C---:B--2---:R-:W-:Y:S08]  /*58f0*/  HMMA.16816.F32.BF16 R116, R4.reuse, R16, R116 ;  /* 0x000000100474723c */ /* 0x044ff00000041874 */
[C---:B------:R-:W-:Y:S01]  /*5900*/  HMMA.16816.F32.BF16 R120, R4.reuse, R18, R120 ;  /* 0x000000120478723c */ /* 0x040fe20000041878 */
[----:B------:R-:W-:Y:S07]  /*5910*/  LDSM.16.MT88.4 R16, [R228+0x13800] ;  /* 0x01380000e410783b */ /* 0x000fee0000004200 */
[C---:B---3--:R-:W-:Y:S08]  /*5920*/  HMMA.16816.F32.BF16 R124, R4.reuse, R12, R124 ;  /* 0x0000000c047c723c */ /* 0x048ff0000004187c */
[----:B------:R-:W-:Y:S01]  /*5930*/  HMMA.16816.F32.BF16 R128, R4, R14, R128 ;  /* 0x0000000e0480723c */ /* 0x000fe20000041880 */
[----:B------:R-:W2:Y:S06]  /*5940*/  LDSM.16.MT88.4 R12, [R232+0x13800] ;  /* 0x01380000e80c783b */ /* 0x000eac0000004200 */
[----:B------:R-:W-:-:S02]  /*5950*/  F2FP.BF16.PACK_AB R4, R197, R198 ;  /* 0x000000c6c504723e */ /* 0x000fc400000010ff */
[----:B------:R-:W-:Y:S02]  /*5960*/  F2FP.BF16.PACK_AB R5, R194, R193 ;  /* 0x000000c1c205723e */ /* 0x000fe400000010ff */
[C---:B------:R-:W-:Y:S01]  /*5970*/  F2FP.BF16.PACK_AB R6, R252.reuse, R196 ;  /* 0x000000c4fc06723e */ /* 0x040fe200000010ff */
[----:B------:R-:W-:Y:S01]  /*5980*/  FADD.FTZ R252, R252, R187 ;  /* 0x000000bbfcfc7221 */ /* 0x000fe20000010000 */
[C---:B------:R-:W-:Y:S01]  /*5990*/  F2FP.BF16.PACK_AB R7, R251.reuse, R195 ;  /* 0x000000c3fb07723e */ /* 0x040fe200000010ff */
[----:B------:R-:W-:-:S06]  /*59a0*/  FADD.FTZ R251, R251, R191 ;  /* 0x000000bffbfb7221 */ /* 0x000fcc0000010000 */
        /* <DEDUP_REMOVED lines=37> */
[C---:B--2---:R-:W-:Y:S08]  /*5c00*/  HMMA.16816.F32.BF16 R116, R4.reuse, R12, R116 ;  /* 0x0000000c0474723c */ /* 0x044ff00000041874 */
[C---:B------:R-:W-:Y:S08]  /*5c10*/  HMMA.16816.F32.BF16 R120, R4.reuse, R14, R120 ;  /* 0x0000000e0478723c */ /* 0x040ff00000041878 */
[C---:B-1----:R-:W-:Y:S08]  /*5c20*/  HMMA.16816.F32.BF16 R124, R4.reuse, R8, R124 ;  /* 0x00000008047c723c */ /* 0x042ff0000004187c */
        /* <DEDUP_REMOVED lines=10> */
[----:B------:R-:W-:-:S04]  /*5cd0*/  IADD3 R5, R4, 0x40, RZ ;  /* 0x0000004004057810 */ /* 0x000fc80007ffe0ff */
[----:B------:R-:W-:-:S04]  /*5ce0*/  IABS R2, R5 ;  /* 0x0000000500027213 */ /* 0x000fc80000000000 */
[----:B------:R-:W2:Y:S01]  /*5cf0*/  R2UR UR12, R2 ;  /* 0x00000000020c73c2 */ /* 0x000ea200000e0000 */
[----:B-1----:R-:W1:Y:S02]  /*5d00*/  MUFU.RCP R0, R0 ;  /* 0x0000000000007308 */ /* 0x002e640000001000 */
[----:B-1----:R-:W-:-:S06]  /*5d10*/  IADD3 R0, R0, 0xffffffe, RZ ;  /* 0x0ffffffe00007810 */ /* 0x002fcc0007ffe0ff */
[----:B------:R-:W1:Y:S02]  /*5d20*/  F2I.FTZ.U32.TRUNC.NTZ R0, R0 ;  /* 0x0000000000007305 */ /* 0x000e64000021f000 */
[----:B-1----:R1:W3:Y:S02]  /*5d30*/  R2UR UR5, R0 ;  /* 0x00000000000573c2 */ /* 0x0022e400000e0000 */
[----:B-1----:R-:W-:Y:S01]  /*5d40*/  IABS R0, R4 ;  /* 0x0000000400007213 */ /* 0x002fe20000000000 */
[----:B---3--:R-:W-:-:S05]  /*5d50*/  UIADD3 UR4, URZ, -UR5, URZ ;  /* 0x800000053f047290 */ /* 0x008fca000fffe03f */
[----:B------:R-:W1:Y:S01]  /*5d60*/  R2UR UR7, R0 ;  /* 0x00000000000773c2 */ /* 0x000e6200000e0000 */
[----:B------:R-:W-:-:S03]  /*5d70*/  UIMAD UR9, UR4, UR6, URZ ;  /* 0x00000006040972a4 */ /* 0x000fc6000f8e023f */
[----:B------:R-:W-:Y:S02]  /*5d80*/  UMOV UR4, URZ ;  /* 0x0000003f00047c82 */ /* 0x000fe40008000000 */
[----:B------:R-:W-:Y:S02]  /*5d90*/  UIMAD.WIDE.U32 UR16, UR5, UR9, UR4 ;  /* 0x00000009051072a5 */ /* 0x000fe4000f8e0004 */
[----:B------:R-:W3:Y:S02]  /*5da0*/  R2UR UR4, R4 ;  /* 0x00000000040473c2 */ /* 0x000ee400000e0000 */
[----:B--2---:R-:W-:-:S04]  /*5db0*/  UIMAD.WIDE.U32 UR14, UR17, UR12, URZ ;  /* 0x0000000c110e72a5 */ /* 0x004fc8000f8e003f */
[----:B------:R-:W-:-:S04]  /*5dc0*/  UIADD3 UR9, -UR15, URZ, URZ ;  /* 0x0000003f0f097290 */ /* 0x000fc8000fffe13f */
[----:B------:R-:W-:-:S04]  /*5dd0*/  UIMAD UR12, UR6, UR9, UR12 ;  /* 0x00000009060c72a4 */ /* 0x000fc8000f8e020c */
[----:B------:R-:W-:Y:S02]  /*5de0*/  UISETP.GT.U32.AND UP2, UPT, UR6, UR12, UPT ;  /* 0x0000000c0600728c */ /* 0x000fe4000bf44070 */
[----:B-1----:R-:W-:Y:S01]  /*5df0*/  UIMAD.WIDE.U32 UR16, UR17, UR7, URZ ;  /* 0x00000007111072a5 */ /* 0x002fe2000f8e003f */
[----:B------:R-:W1:Y:S06]  /*5e00*/  R2UR UR9, R5 ;  /* 0x00000000050973c2 */ /* 0x000e6c00000e0000 */
[----:B------:R-:W-:Y:S02]  /*5e10*/  UMOV UR13, UR17 ;  /* 0x00000011000d7c82 */ /* 0x000fe40008000000 */
[----:B------:R-:W-:-:S02]  /*5e20*/  UIADD3 UR5, -UR13, URZ, URZ ;  /* 0x0000003f0d057290 */ /* 0x000fc4000fffe13f */
[----:B------:R-:W-:Y:S02]  /*5e30*/  @!UP2 UIADD3 UR12, UR12, -UR6, URZ ;  /* 0x800000060c0ca290 */ /* 0x000fe4000fffe03f */
[----:B------:R-:W-:Y:S02]  /*5e40*/  UIMAD UR7, UR6, UR5, UR7 ;  /* 0x00000005060772a4 */ /* 0x000fe4000f8e0207 */
[----:B------:R-:W-:Y:S02]  /*5e50*/  UISETP.GE.U32.AND UP4, UPT, UR12, UR6, UPT ;  /* 0x000000060c00728c */ /* 0x000fe4000bf86070 */
[----:B------:R-:W-:Y:S02]  /*5e60*/  UISETP.GT.U32.AND UP1, UPT, UR6, UR7, UPT ;  /* 0x000000070600728c */ /* 0x000fe4000bf24070 */
[----:B------:R-:W-:Y:S02]  /*5e70*/  ULDC UR5, c[0x0][0x2d0] ;  /* 0x0000b40000057ab9 */ /* 0x000fe40000000800 */
[----:B---3--:R-:W-:-:S02]  /*5e80*/  ULOP3.LUT UR4, UR4, UR5, URZ, 0x3c, !UPT ;  /* 0x0000000504047292 */ /* 0x008fc4000f8e3c3f */
[----:B------:R-:W-:Y:S02]  /*5e90*/  @!UP2 UIADD3 UR15, UR15, 0x1, URZ ;  /* 0x000000010f0fa890 */ /* 0x000fe4000fffe03f */
[----:B-1----:R-:W-:Y:S02]  /*5ea0*/  ULOP3.LUT UR9, UR9, UR5, URZ, 0x3c, !UPT ;  /* 0x0000000509097292 */ /* 0x002fe4000f8e3c3f */
[----:B------:R-:W-:Y:S02]  /*5eb0*/  UISETP.GE.AND UP0, UPT, UR4, URZ, UPT ;  /* 0x0000003f0400728c */ /* 0x000fe4000bf06270 */
[----:B------:R-:W-:Y:S02]  /*5ec0*/  @!UP1 UIADD3 UR7, UR7, -UR6, URZ ;  /* 0x8000000607079290 */ /* 0x000fe4000fffe03f */
[----:B------:R-:W-:Y:S02]  /*5ed0*/  @!UP1 UIADD3 UR13, UR13, 0x1, URZ ;  /* 0x000000010d0d9890 */ /* 0x000fe4000fffe03f */
[----:B------:R-:W-:-:S02]  /*5ee0*/  UISETP.GE.U32.AND UP3, UPT, UR7, UR6, UPT ;  /* 0x000000060700728c */ /* 0x000fc4000bf66070 */
[----:B------:R-:W-:Y:S02]  /*5ef0*/  UISETP.GE.AND UP1, UPT, UR9, URZ, UPT ;  /* 0x0000003f0900728c */ /* 0x000fe4000bf26270 */
[----:B------:R-:W-:Y:S02]  /*5f00*/  @UP4 UIADD3 UR15, UR15, 0x1, URZ ;  /* 0x000000010f0f4890 */ /* 0x000fe4000fffe03f */
[----:B------:R-:W-:Y:S02]  /*5f10*/  ULDC UR9, c[0x0][0x2d0] ;  /* 0x0000b40000097ab9 */ /* 0x000fe40000000800 */
[----:B------:R-:W-:Y:S02]  /*5f20*/  UISETP.NE.AND UP2, UPT, URZ, UR9, UPT ;  /* 0x000000093f00728c */ /* 0x000fe4000bf45270 */
[----:B------:R-:W-:Y:S02]  /*5f30*/  ULOP3.LUT UR4, URZ, UR9, URZ, 0x33, !UPT ;  /* 0x000000093f047292 */ /* 0x000fe4000f8e333f */
[----:B------:R-:W-:-:S02]  /*5f40*/  @UP3 UIADD3 UR13, UR13, 0x1, URZ ;  /* 0x000000010d0d3890 */ /* 0x000fc4000fffe03f */
[----:B------:R-:W-:Y:S02]  /*5f50*/  @!UP1 UIADD3 UR15, -UR15, URZ, URZ ;  /* 0x0000003f0f0f9290 */ /* 0x000fe4000fffe13f */
[----:B------:R-:W-:Y:S02]  /*5f60*/  @!UP0 UIADD3 UR13, -UR13, URZ, URZ ;  /* 0x0000003f0d0d8290 */ /* 0x000fe4000fffe13f */
        /* <DEDUP_REMOVED lines=27> */
.L_x_2379:
[----:B------:R-:W-:Y:S02]  /*6120*/  ULDC UR14, c[0x0][0x1a0] ;  /* 0x00006800000e7ab9 */ /* 0x000fe40000000800 */
[----:B------:R-:W-:-:S04]  /*6130*/  ULEA UR14, -UR14, URZ, 0x6 ;  /* 0x0000003f0e0e7291 */ /* 0x000fc8000f8e313f */
[----:B------:R-:W-:-:S04]  /*6140*/  USHF.R.S32.HI UR12, URZ, 0x1f, UR14 ;  /* 0x0000001f3f0c7899 */ /* 0x000fc8000801140e */
.L_x_2380:
[----:B------:R-:W-:Y:S01]  /*6150*/  IMAD.U32 R2, RZ, RZ, UR14 ;  /* 0x0000000eff027e24 */ /* 0x000fe2000f8e00ff */
[----:B------:R-:W-:Y:S01]  /*6160*/  ULDC.64 UR4, c[0x0][0x1a0] ;  /* 0x0000680000047ab9 */ /* 0x000fe20000000a00 */
[----:B------:R-:W-:Y:S01]  /*6170*/  IMAD.U32 R0, RZ, RZ, UR12 ;  /* 0x0000000cff007e24 */ /* 0x000fe2000f8e00ff */
[----:B------:R-:W-:Y:S01]  /*6180*/  IADD3 R5, P1, R170, UR14, RZ ;  /* 0x0000000eaa057c10 */ /* 0x000fe2000ff3e0ff */
[----:B------:R-:W-:Y:S01]  /*6190*/  ULEA UR7, UP0, UR4, UR14, 0x4 ;  /* 0x0000000e04077291 */ /* 0x000fe2000f80203f */
[----:B------:R-:W-:Y:S01]  /*61a0*/  LEA R241, P2, R2, R241, 0x1 ;  /* 0x000000f102f17211 */ /* 0x000fe200078408ff */
[----:B------:R-:W-:Y:S01]  /*61b0*/  USHF.L.U32 UR9, UR4, 0x5, URZ ;  /* 0x0000000504097899 */ /* 0x000fe2000800063f */
[----:B------:R-:W-:Y:S01]  /*61c0*/  IADD3.X R4, R168, UR12, RZ, P1, !PT ;  /* 0x0000000ca8047c10 */ /* 0x000fe20008ffe4ff */
[----:B------:R-:W-:Y:S01]  /*61d0*/  ULEA.HI.X UR12, UR4, UR12, UR5, 0x4, UP0 ;  /* 0x0000000c040c7291 */ /* 0x000fe200080f2405 */
[----:B------:R-:W-:Y:S01]  /*61e0*/  LEA.HI.X R240, R2, R240, R0, 0x1, P2 ;  /* 0x000000f002f07211 */ /* 0x000fe200010f0c00 */
[----:B------:R-:W-:Y:S01]  /*61f0*/  IMAD.MOV.U32 R8, RZ, RZ, R241 ;  /* 0x000000ffff087224 */ /* 0x000fe200078e00f1 */
[----:B------:R-:W-:-:S02]  /*6200*/  LEA R6, P2, R5, c[0x0][0x170], 0x1 ;  /* 0x00005c0005067a11 */ /* 0x000fc400078408ff */
[----:B------:R-:W-:Y:S01]  /*6210*/  IADD3 R170, P1, R170, UR7, RZ ;  /* 0x00000007aaaa7c10 */ /* 0x000fe2000ff3e0ff */
[----:B------:R-:W-:Y:S01]  /*6220*/  UMOV UR7, 0x5 ;  /* 0x0000000500077882 */ /* 0x000fe20000000000 */
[----:B------:R-:W-:Y:S01]  /*6230*/  LEA.HI.X R7, R5, c[0x0][0x174], R4, 0x1, P2 ;  /* 0x00005d0005077a11 */ /* 0x000fe200010f0c04 */
[----:B------:R-:W-:Y:S01]  /*6240*/  USHF.L.U64.HI UR4, UR4, UR7, UR5 ;  /* 0x0000000704047299 */ /* 0x000fe20008010205 */
[----:B------:R-:W-:Y:S01]  /*6250*/  IMAD.MOV.U32 R9, RZ, RZ, R240 ;  /* 0x000000ffff097224 */ /* 0x000fe200078e00f0 */
[----:B------:R-:W-:Y:S02]  /*6260*/  IADD3.X R168, R168, UR12, RZ, P1, !PT ;  /* 0x0000000ca8a87c10 */ /* 0x000fe40008ffe4ff */
[----:B------:R-:W-:Y:S02]  /*6270*/  IADD3 R4, P2, R241, UR9, RZ ;  /* 0x00000009f1047c10 */ /* 0x000fe4000ff5e0ff */
[----:B------:R-:W-:Y:S01]  /*6280*/  LEA R10, P1, R170, c[0x0][0x170], 0x1 ;  /* 0x00005c00aa0a7a11 */ /* 0x000fe200078208ff */
[----:B------:R-:W-:Y:S01]  /*6290*/  @!PT LDS RZ, [RZ] ;  /* 0x00000000fffff984 */ /* 0x000fe20000000800 */
[----:B------:R-:W-:Y:S01]  /*62a0*/  @!PT LDS RZ, [RZ] ;  /* 0x00000000fffff984 */ /* 0x000fe20000000800 */
[----:B------:R-:W-:Y:S01]  /*62b0*/  @!PT LDS RZ, [RZ] ;  /* 0x00000000fffff984 */ /* 0x000fe20000000800 */
[----:B------:R1:W-:Y:S01]  /*62c0*/  LDGSTS.E.BYPASS.LTC128B.128 [R244+0x10000], [R8.64] ;  /* 0x1000000008f47fae */ /* 0x0003e2000b901d4a */
[----:B------:R-:W-:-:S02]  /*62d0*/  IADD3.X R5, R240, UR4, RZ, P2, !PT ;  /* 0x00000004f0057c10 */ /* 0x000fc400097fe4ff */
[----:B------:R-:W-:Y:S01]  /*62e0*/  LEA.HI.X R11, R170, c[0x0][0x174], R168, 0x1, P1 ;  /* 0x00005d00aa0b7a11 */ /* 0x000fe200008f0ca8 */
[----:B------:R2:W-:Y:S01]  /*62f0*/  LDGSTS.E.BYPASS.LTC128B.128 [R244+0x12000], [R6.64+0x80] ;  /* 0x1200008006f47fae */ /* 0x0005e2000b901d4a */
[----:B------:R-:W-:-:S03]  /*6300*/  IADD3 R14, P1, R10, UR9, RZ ;  /* 0x000000090a0e7c10 */ /* 0x000fc6000ff3e0ff */
[----:B------:R2:W-:Y:S01]  /*6310*/  LDGSTS.E.BYPASS.LTC128B.128 [R244+0x14000], [R6.64+0x100] ;  /* 0x1400010006f47fae */ /* 0x0005e2000b901d4a */
[----:B------:R-:W-:Y:S02]  /*6320*/  IADD3.X R15, R11, UR4, RZ, P1, !PT ;  /* 0x000000040b0f7c10 */ /* 0x000fe40008ffe4ff */
[----:B------:R-:W-:Y:S01]  /*6330*/  IADD3 R12, P1, R14, UR9, RZ ;  /* 0x000000090e0c7c10 */ /* 0x000fe2000ff3e0ff */
[----:B------:R2:W-:Y:S03]  /*6340*/  LDGSTS.E.BYPASS.LTC128B.128 [R244+0x16000], [R6.64+0x180] ;  /* 0x1600018006f47fae */ /* 0x0005e6000b901d4a */
[----:B------:R-:W-:Y:S01]  /*6350*/  IADD3.X R13, R15, UR4, RZ, P1, !PT ;  /* 0x000000040f0d7c10 */ /* 0x000fe20008ffe4ff */
[----:B------:R3:W-:Y:S01]  /*6360*/  LDGSTS.E.BYPASS.LTC128B.128 [R244+0x10800], [R4.64] ;  /* 0x1080000004f47fae */ /* 0x0007e2000b901d4a */
[----:B------:R-:W-:-:S03]  /*6370*/  ISETP.GE.AND P1, PT, R165, 0x3, PT ;  /* 0x00000003a500780c */ /* 0x000fc60003f26270 */
[----:B------:R4:W-:Y:S04]  /*6380*/  LDGSTS.E.BYPASS.LTC128B.128 [R244+0x12800], [R10.64+0x80] ;  /* 0x128000800af47fae */ /* 0x0009e8000b901d4a */
[----:B------:R4:W-:Y:S01]  /*6390*/  LDGSTS.E.BYPASS.LTC128B.128 [R244+0x14800], [R10.64+0x100] ;  /* 0x148001000af47fae */ /* 0x0009e2000b901d4a */
[----:B-1----:R-:W-:-:S03]  /*63a0*/  IADD3 R8, P2, R4, UR9, RZ ;  /* 0x0000000904087c10 */ /* 0x002fc6000ff5e0ff */
[----:B------:R4:W-:Y:S01]  /*63b0*/  LDGSTS.E.BYPASS.LTC128B.128 [R244+0x16800], [R10.64+0x180] ;  /* 0x168001800af47fae */ /* 0x0009e2000b901d4a */
[----:B------:R-:W-:-:S05]  /*63c0*/  IADD3.X R9, R5, UR4, RZ, P2, !PT ;  /* 0x0000000405097c10 */ /* 0x000fca00097fe4ff */
[----:B------:R4:W-:Y:S01]  /*63d0*/  LDGSTS.E.BYPASS.LTC128B.128 [R244+0x11000], [R8.64] ;  /* 0x1100000008f47fae */ /* 0x0009e2000b901d4a */
[----:B--2---:R-:W-:-:S03]  /*63e0*/  IADD3 R6, P2, R8, UR9, RZ ;  /* 0x0000000908067c10 */ /* 0x004fc6000ff5e0ff */
[----:B------:R1:W-:Y:S01]  /*63f0*/  LDGSTS.E.BYPASS.LTC128B.128 [R244+0x13000], [R14.64+0x80] ;  /* 0x130000800ef47fae */ /* 0x0003e2000b901d4a */
[----:B------:R-:W-:-:S03]  /*6400*/  IADD3.X R7, R9, UR4, RZ, P2, !PT ;  /* 0x0000000409077c10 */ /* 0x000fc600097fe4ff */
        /* <DEDUP_REMOVED lines=8> */
[----:B------:R-:W-:Y:S04]  /*6490*/  LDSM.16.M88.4 R168, [R237+0x9000] ;  /* 0x00900000eda8783b */ /* 0x000fe80000000200 */
[----:B---3--:R-:W4:Y:S04]  /*64a0*/  LDSM.16.M88.4 R4, [R237+0x8000] ;  /* 0x00800000ed04783b */ /* 0x008f280000000200 */
[----:B------:R-:W-:Y:S04]  /*64b0*/  LDSM.16.M88.4 R16, [R236] ;  /* 0x00000000ec10783b */ /* 0x000fe80000000200 */
[----:B------:R-:W-:Y:S04]  /*64c0*/  LDSM.16.M88.4 R24, [R235] ;  /* 0x00000000eb18783b */ /* 0x000fe80000000200 */
[----:B-1----:R-:W1:Y:S04]  /*64d0*/  LDSM.16.M88.4 R12, [R237+0x9800] ;  /* 0x00980000ed0c783b */ /* 0x002e680000000200 */
[----:B------:R-:W3:Y:S04]  /*64e0*/  LDSM.16.M88.4 R188, [R227] ;  /* 0x00000000e3bc783b */ /* 0x000ee80000000200 */
[----:B------:R-:W5:Y:S04]  /*64f0*/  LDSM.16.M88.4 R20, [R226] ;  /* 0x00000000e214783b */ /* 0x000f680000000200 */
[----:B------:R-:W1:Y:S04]  /*6500*/  LDSM.16.M88.4 R192, [R225] ;  /* 0x00000000e1c0783b */ /* 0x000e680000000200 */
[----:B------:R-:W-:Y:S01]  /*6510*/  LDSM.16.M88.4 R184, [R231+0x8000] ;  /* 0x00800000e7b8783b */ /* 0x000fe20000000200 */
[C---:B--2---:R-:W-:Y:S03]  /*6520*/  HMMA.16816.F32.BF16 R180, R28.reuse, R176, RZ ;  /* 0x000000b01cb4723c */ /* 0x044fe600000418ff */
[----:B------:R-:W-:Y:S04]  /*6530*/  LDSM.16.M88.4 R196, [R224] ;  /* 0x00000000e0c4783b */ /* 0x000fe80000000200 */
[----:B------:R-:W0:Y:S01]  /*6540*/  LDGDEPBAR ;  /* 0x00000000000079af */ /* 0x000e220000000000 */
[C---:B----4-:R-:W-:Y:S08]  /*6550*/  HMMA.16816.F32.BF16 R8, R28.reuse, R4, RZ ;  /* 0x000000041c08723c */ /* 0x050ff000000418ff */
[C---:B------:R-:W-:Y:S08]  /*6560*/  HMMA.16816.F32.BF16 R4, R28.reuse, R6, RZ ;  /* 0x000000061c04723c */ /* 0x040ff000000418ff */
        /* <DEDUP_REMOVED lines=17> */
[----:B------:R-:W5:Y:S04]  /*6680*/  LDSM.16.M88.4 R16, [R233] ;  /* 0x00000000e910783b */ /* 0x000f680000000200 */
        /* <DEDUP_REMOVED lines=14> */
[C---:B-----5:R-:W-:Y:S08]  /*6770*/  HMMA.16816.F32.BF16 R8, R16.reuse, R196, R8 ;  /* 0x000000c41008723c */ /* 0x060ff00000041808 */
[C---:B------:R-:W-:Y:S01]  /*6780*/  HMMA.16816.F32.BF16 R4, R16.reuse, R198, R4 ;  /* 0x000000c61004723c */ /* 0x040fe20000041804 */
[----:B------:R-:W-:Y:S07]  /*6790*/  LDSM.16.M88.4 R196, [R221] ;  /* 0x00000000ddc4783b */ /* 0x000fee0000000200 */
        /* <DEDUP_REMOVED lines=8> */
[----:B------:R-:W-:Y:S04]  /*6820*/  LDSM.16.M88.4 R188, [R223] ;  /* 0x00000000dfbc783b */ /* 0x000fe80000000200 */
[----:B------:R-:W-:Y:S03]  /*6830*/  LDSM.16.M88.4 R16, [R222] ;  /* 0x00000000de10783b */ /* 0x000fe60000000200 */
        /* <DEDUP_REMOVED lines=18> */
[----:B------:R-:W4:Y:S07]  /*6960*/  LDSM.16.M88.4 R16, [R231+0xb000] ;  /* 0x00b00000e710783b */ /* 0x000f2e0000000200 */
[C---:B------:R-:W-:Y:S08]  /*6970*/  HMMA.16816.F32.BF16 R172, R12.reuse, R196, R172 ;  /* 0x000000c40cac723c */ /* 0x040ff000000418ac */
        /* <DEDUP_REMOVED lines=12> */
[C---:B----4-:R-:W-:Y:S08]  /*6a40*/  HMMA.16816.F32.BF16 R172, R20.reuse, R16, R172 ;  /* 0x0000001014ac723c */ /* 0x050ff000000418ac */
[C---:B------:R-:W-:Y:S01]  /*6a50*/  HMMA.16816.F32.BF16 R168, R20.reuse, R18, R168 ;  /* 0x0000001214a8723c */ /* 0x040fe200000418a8 */
[----:B------:R-:W4:Y:S07]  /*6a60*/  LDSM.16.M88.4 R16, [R224+0x3800] ;  /* 0x00380000e010783b */ /* 0x000f2e0000000200 */
[C---:B------:R-:W-:Y:S08]  /*6a70*/  HMMA.16816.F32.BF16 R32, R20.reuse, R192, R32 ;  /* 0x000000c01420723c */ /* 0x040ff00000041820 */
[----:B------:R-:W-:Y:S01]  /*6a80*/  HMMA.16816.F32.BF16 R28, R20, R194, R28 ;  /* 0x000000c2141c723c */ /* 0x000fe2000004181c */
[----:B------:R-:W5:Y:S04]  /*6a90*/  LDSM.16.M88.4 R20, [R238+0x4000] ;  /* 0x00400000ee14783b */ /* 0x000f680000000200 */
[----:B------:R-:W-:Y:S03]  /*6aa0*/  LDSM.16.M88.4 R192, [R218] ;  /* 0x00000000dac0783b */ /* 0x000fe60000000200 */
        /* <DEDUP_REMOVED lines=12> */
[----:B------:R-:W4:Y:S03]  /*6b70*/  LDSM.16.M88.4 R12, [R219] ;  /* 0x00000000db0c783b */ /* 0x000f260000000200 */
[C---:B-----5:R-:W-:Y:S08]  /*6b80*/  HMMA.16816.F32.BF16 R8, R20.reuse, R196, R8 ;  /* 0x000000c41408723c */ /* 0x060ff00000041808 */
[C---:B------:R-:W-:Y:S01]  /*6b90*/  HMMA.16816.F32.BF16 R4, R20.reuse, R198, R4 ;  /* 0x000000c61404723c */ /* 0x040fe20000041804 */
[----:B------:R-:W-:Y:S07]  /*6ba0*/  LDSM.16.M88.4 R196, [R231+0xd000] ;  /* 0x00d00000e7c4783b */ /* 0x000fee0000000200 */
[C---:B-1----:R-:W-:Y:S08]  /*6bb0*/  HMMA.16816.F32.BF16 R180, R20.reuse, R184, R180 ;  /* 0x000000b814b4723c */ /* 0x042ff000000418b4 */
[C---:B------:R-:W-:Y:S01]  /*6bc0*/  HMMA.16816.F32.BF16 R176, R20.reuse, R186, R176 ;  /* 0x000000ba14b0723c */ /* 0x040fe200000418b0 */
[----:B------:R-:W1:Y:S07]  /*6bd0*/  LDSM.16.M88.4 R184, [R217] ;  /* 0x00000000d9b8783b */ /* 0x000e6e0000000200 */
[C---:B--2---:R-:W-:Y:S08]  /*6be0*/  HMMA.16816.F32.BF16 R172, R20.reuse, R24, R172 ;  /* 0x0000001814ac723c */ /* 0x044ff000000418ac */
[C---:B------:R-:W-:Y:S01]  /*6bf0*/  HMMA.16816.F32.BF16 R168, R20.reuse, R26, R168 ;  /* 0x0000001a14a8723c */ /* 0x040fe200000418a8 */
[----:B------:R-:W2:Y:S07]  /*6c00*/  LDSM.16.M88.4 R24, [R216] ;  /* 0x00000000d818783b */ /* 0x000eae0000000200 */
[C---:B---3--:R-:W-:Y:S08]  /*6c10*/  HMMA.16816.F32.BF16 R32, R20.reuse, R188, R32 ;  /* 0x000000bc1420723c */ /* 0x048ff00000041820 */
[----:B------:R-:W-:Y:S01]  /*6c20*/  HMMA.16816.F32.BF16 R28, R20, R190, R28 ;  /* 0x000000be141c723c */ /* 0x000fe2000004181c */
[----:B------:R-:W-:Y:S04]  /*6c30*/  LDSM.16.M88.4 R188, [R231+0xc000] ;  /* 0x00c00000e7bc783b */ /* 0x000fe80000000200 */
        /* <DEDUP_REMOVED lines=21> */
[C---:B------:R-:W-:Y:S08]  /*6d90*/  HMMA.16816.F32.BF16 R168, R12.reuse, R198, R168 ;  /* 0x000000c60ca8723c */ /* 0x040ff000000418a8 */
        /* <DEDUP_REMOVED lines=15> */
[----:B------:R-:W4:Y:S04]  /*6e90*/  LDSM.16.M88.4 R20, [R215] ;  /* 0x00000000d714783b */ /* 0x000f280000000200 */
[----:B------:R-:W5:Y:S03]  /*6ea0*/  LDSM.16.M88.4 R16, [R237+0xf800] ;  /* 0x00f80000ed10783b */ /* 0x000f660000000200 */
[C---:B-1----:R-:W-:Y:S08]  /*6eb0*/  HMMA.16816.F32.BF16 R4, R12.reuse, R186, R4 ;  /* 0x000000ba0c04723c */ /* 0x042ff00000041804 */
[C---:B------:R-:W-:Y:S01]  /*6ec0*/  HMMA.16816.F32.BF16 R8, R12.reuse, R184, R8 ;  /* 0x000000b80c08723c */ /* 0x040fe20000041808 */
[----:B------:R-:W-:Y:S07]  /*6ed0*/  LDSM.16.M88.4 R184, [R231+0xe000] ;  /* 0x00e00000e7b8783b */ /* 0x000fee0000000200 */
[C---:B--2---:R-:W-:Y:S08]  /*6ee0*/  HMMA.16816.F32.BF16 R180, R12.reuse, R24, R180 ;  /* 0x000000180cb4723c */ /* 0x044ff000000418b4 */
[C---:B------:R-:W-:Y:S01]  /*6ef0*/  HMMA.16816.F32.BF16 R176, R12.reuse, R26, R176 ;  /* 0x0000001a0cb0723c */ /* 0x040fe200000418b0 */
[----:B------:R-:W1:Y:S07]  /*6f00*/  LDSM.16.M88.4 R24, [R234+0x6000] ;  /* 0x00600000ea18783b */ /* 0x000e6e0000000200 */
[C---:B---3--:R-:W-:Y:S08]  /*6f10*/  HMMA.16816.F32.BF16 R172, R12.reuse, R188, R172 ;  /* 0x000000bc0cac723c */ /* 0x048ff000000418ac */
[----:B------:R-:W-:Y:S01]  /*6f20*/  HMMA.16816.F32.BF16 R168, R12, R190, R168 ;  /* 0x000000be0ca8723c */ /* 0x000fe200000418a8 */
[----:B------:R-:W2:Y:S07]  /*6f30*/  LDSM.16.M88.4 R188, [R214] ;  /* 0x00000000d6bc783b */ /* 0x000eae0000000200 */
[----:B----4-:R-:W-:Y:S08]  /*6f40*/  HMMA.16816.F32.BF16 R4, R192, R22, R4 ;  /* 0x00000016c004723c */ /* 0x010ff00000041804 */
[C---:B-----5:R-:W-:Y:S08]  /*6f50*/  HMMA.16816.F32.BF16 R32, R12.reuse, R16, R32 ;  /* 0x000000100c20723c */ /* 0x060ff00000041820 */
[----:B------:R-:W-:Y:S01]  /*6f60*/  HMMA.16816.F32.BF16 R28, R12, R18, R28 ;  /* 0x000000120c1c723c */ /* 0x000fe2000004181c */
[----:B------:R-:W-:Y:S04]  /*6f70*/  LDSM.16.M88.4 R16, [R233+0x6000] ;  /* 0x00600000e910783b */ /* 0x000fe80000000200 */
[----:B------:R-:W3:Y:S03]  /*6f80*/  LDSM.16.M88.4 R12, [R224+0x6000] ;  /* 0x00600000e00c783b */ /* 0x000ee60000000200 */
[----:B------:R-:W-:Y:S01]  /*6f90*/  HMMA.16816.F32.BF16 R8, R192, R20, R8 ;  /* 0x00000014c008723c */ /* 0x000fe20000041808 */
[----:B------:R-:W4:Y:S07]  /*6fa0*/  LDSM.16.M88.4 R20, [R231+0xe800] ;  /* 0x00e80000e714783b */ /* 0x000f2e0000000200 */
[----:B-1----:R-:W-:Y:S08]  /*6fb0*/  HMMA.16816.F32.BF16 R4, R24, R186, R4 ;  /* 0x000000ba1804723c */ /* 0x002ff00000041804 */
[C---:B--2---:R-:W-:Y:S08]  /*6fc0*/  HMMA.16816.F32.BF16 R180, R192.reuse, R188, R180 ;  /* 0x000000bcc0b4723c */ /* 0x044ff000000418b4 */
[----:B------:R-:W-:Y:S01]  /*6fd0*/  HMMA.16816.F32.BF16 R188, R192, R190, R176 ;  /* 0x000000bec0bc723c */ /* 0x000fe200000418b0 */
[----:B------:R-:W1:Y:S07]  /*6fe0*/  LDSM.16.M88.4 R176, [R224+0x6800] ;  /* 0x00680000e0b0783b */ /* 0x000e6e0000000200 */
[----:B------:R-:W-:Y:S01]  /*6ff0*/  HMMA.16816.F32.BF16 R8, R24, R184, R8 ;  /* 0x000000b81808723c */ /* 0x000fe20000041808 */
[----:B------:R-:W2:Y:S07]  /*7000*/  LDSM.16.M88.4 R184, [R213] ;  /* 0x00000000d5b8783b */ /* 0x000eae0000000200 */
[----:B---3--:R-:W-:Y:S08]  /*7010*/  HMMA.16816.F32.BF16 R4, R16, R14, R4 ;  /* 0x0000000e1004723c */ /* 0x008ff00000041804 */
[C---:B----4-:R-:W-:Y:S08]  /*7020*/  HMMA.16816.F32.BF16 R180, R24.reuse, R20, R180 ;  /* 0x0000001418b4723c */ /* 0x050ff000000418b4 */
[----:B------:R-:W-:Y:S01]  /*7030*/  HMMA.16816.F32.BF16 R188, R24, R22, R188 ;  /* 0x0000001618bc723c */ /* 0x000fe200000418bc */
[----:B------:R-:W3:Y:S07]  /*7040*/  LDSM.16.M88.4 R20, [R212] ;  /* 0x00000000d414783b */ /* 0x000eee0000000200 */
[----:B------:R-:W-:Y:S01]  /*7050*/  HMMA.16816.F32.BF16 R8, R16, R12, R8 ;  /* 0x0000000c1008723c */ /* 0x000fe20000041808 */
[----:B------:R-:W4:Y:S01]  /*7060*/  LDSM.16.M88.4 R12, [R231+0xf000] ;  /* 0x00f00000e70c783b */ /* 0x000f220000000200 */
[----:B------:R-:W-:-:S02]  /*7070*/  FMUL.FTZ R4, R4, c[0x0][0x2ec] ;  /* 0x0000bb0004047a20 */ /* 0x000fc40000410000 */
[----:B------:R-:W-:Y:S02]  /*7080*/  FMUL.FTZ R5, R5, c[0x0][0x2ec] ;  /* 0x0000bb0005057a20 */ /* 0x000fe40000410000 */
[----:B------:R-:W-:Y:S02]  /*7090*/  FMUL.FTZ R6, R6, c[0x0][0x2ec] ;  /* 0x0000bb0006067a20 */ /* 0x000fe40000410000 */
[----:B-1----:R-:W-:Y:S01]  /*70a0*/  HMMA.16816.F32.BF16 R180, R16, R176, R180 ;  /* 0x000000b010b4723c */ /* 0x002fe200000418b4 */
[----:B------:R-:W-:Y:S07]  /*70b0*/  MUFU.TANH R176, R4 ;  /* 0x0000000400b07308 */ /* 0x000fee0000002400 */
[----:B--2---:R-:W-:Y:S01]  /*70c0*/  HMMA.16816.F32.BF16 R172, R192, R184, R172 ;  /* 0x000000b8c0ac723c */ /* 0x004fe200000418ac */
[----:B------:R-:W-:Y:S07]  /*70d0*/  MUFU.TANH R185, R5 ;  /* 0x0000000500b97308 */ /* 0x000fee0000002400 */
[----:B------:R-:W-:Y:S01]  /*70e0*/  HMMA.16816.F32.BF16 R188, R16, R178, R188 ;  /* 0x000000b210bc723c */ /* 0x000fe200000418bc */
[----:B------:R1:W-:Y:S01]  /*70f0*/  MUFU.TANH R177, R6 ;  /* 0x0000000600b17308 */ /* 0x0003e20000002400 */
[----:B------:R-:W-:-:S02]  /*7100*/  FMUL.FTZ R9, R9, c[0x0][0x2ec] ;  /* 0x0000bb0009097a20 */ /* 0x000fc40000410000 */
[----:B------:R-:W-:Y:S02]  /*7110*/  FMUL.FTZ R11, R11, c[0x0][0x2ec] ;  /* 0x0000bb000b0b7a20 */ /* 0x000fe40000410000 */
[----:B------:R-:W-:Y:S02]  /*7120*/  FMUL.FTZ R0, R8, c[0x0][0x2ec] ;  /* 0x0000bb0008007a20 */ /* 0x000fe40000410000 */
[----:B------:R-:W-:Y:S01]  /*7130*/  HMMA.16816.F32.BF16 R168, R192, R186, R168 ;  /* 0x000000bac0a8723c */ /* 0x000fe200000418a8 */
[----:B------:R-:W-:Y:S01]  /*7140*/  FMUL.FTZ R178, R7, c[0x0][0x2ec] ;  /* 0x0000bb0007b27a20 */ /* 0x000fe20000410000 */
[----:B------:R-:W-:Y:S01]  /*7150*/  MUFU.TANH R184, R9 ;  /* 0x0000000900b87308 */ /* 0x000fe20000002400 */
[----:B------:R-:W-:Y:S02]  /*7160*/  FMUL.FTZ R2, R10, c[0x0][0x2ec] ;  /* 0x0000bb000a027a20 */ /* 0x000fe40000410000 */
[----:B------:R-:W-:-:S03]  /*7170*/  FMUL.FTZ R179, R180, c[0x0][0x2ec] ;  /* 0x0000bb00b4b37a20 */ /* 0x000fc60000410000 */
[C---:B---3--:R-:W-:Y:S01]  /*7180*/  HMMA.16816.F32.BF16 R32, R192.reuse, R20, R32 ;  /* 0x00000014c020723c */ /* 0x048fe20000041820 */
[----:B-1----:R-:W1:Y:S01]  /*7190*/  LDSM.16.M88.4 R4, [R231+0xf800] ;  /* 0x00f80000e704783b */ /* 0x002e620000000200 */
[----:B------:R2:W-:Y:S05]  /*71a0*/  MUFU.TANH R197, R11 ;  /* 0x0000000b00c57308 */ /* 0x0005ea0000002400 */
[----:B------:R-:W-:Y:S01]  /*71b0*/  FMUL.FTZ R20, R181, c[0x0][0x2ec] ;  /* 0x0000bb00b5147a20 */ /* 0x000fe20000410000 */
[----:B------:R-:W-:Y:S01]  /*71c0*/  HMMA.16816.F32.BF16 R28, R192, R22, R28 ;  /* 0x00000016c01c723c */ /* 0x000fe2000004181c */
[----:B------:R-:W-:Y:S01]  /*71d0*/  FMUL.FTZ R21, R183, c[0x0][0x2ec] ;  /* 0x0000bb00b7157a20 */ /* 0x000fe20000410000 */
[----:B------:R-:W3:Y:S05]  /*71e0*/  MUFU.TANH R0, R0 ;  /* 0x0000000000007308 */ /* 0x000eea0000002400 */
[----:B------:R-:W-:Y:S01]  /*71f0*/  FMUL.FTZ R23, R189, c[0x0][0x2ec] ;  /* 0x0000bb00bd177a20 */ /* 0x000fe20000410000 */
[C---:B----4-:R-:W-:Y:S01]  /*7200*/  HMMA.16816.F32.BF16 R172, R24.reuse, R12, R172 ;  /* 0x0000000c18ac723c */ /* 0x050fe200000418ac */
[----:B------:R-:W-:Y:S01]  /*7210*/  FMUL.FTZ R22, R182, c[0x0][0x2ec] ;  /* 0x0000bb00b6167a20 */ /* 0x000fe20000410000 */
[----:B--2---:R-:W2:Y:S01]  /*7220*/  LDSM.16.M88.4 R8, [R224+0x7000] ;  /* 0x00700000e008783b */ /* 0x004ea20000000200 */
[----:B------:R-:W-:Y:S05]  /*7230*/  MUFU.TANH R179, R179 ;  /* 0x000000b300b37308 */ /* 0x000fea0000002400 */
[----:B------:R-:W-:Y:S01]  /*7240*/  HMMA.16816.F32.BF16 R168, R24, R14, R168 ;  /* 0x0000000e18a8723c */ /* 0x000fe200000418a8 */
[----:B------:R-:W4:Y:S01]  /*7250*/  LDSM.16.M88.4 R12, [R224+0x7800] ;  /* 0x00780000e00c783b */ /* 0x000f220000000200 */
[----:B------:R-:W-:-:S04]  /*7260*/  DEPBAR.LE SB0, 0x0 ;  /* 0x000080000000791a */ /* 0x000fc80000000000 */
[----:B------:R-:W-:Y:S08]  /*7270*/  MUFU.TANH R20, R20 ;  /* 0x0000001400147308 */ /* 0x000ff00000002400 */
[----:B------:R-:W-:Y:S01]  /*7280*/  MUFU.TANH R23, R23 ;  /* 0x0000001700177308 */ /* 0x000fe20000002400 */
[C---:B-1----:R-:W-:Y:S07]  /*7290*/  HMMA.16816.F32.BF16 R32, R24.reuse, R4, R32 ;  /* 0x000000041820723c */ /* 0x042fee0000041820 */
[----:B------:R-:W-:Y:S01]  /*72a0*/  MUFU.TANH R178, R178 ;  /* 0x000000b200b27308 */ /* 0x000fe20000002400 */
[----:B------:R-:W-:Y:S01]  /*72b0*/  FMUL.FTZ R4, R190, c[0x0][0x2ec] ;  /* 0x0000bb00be047a20 */ /* 0x000fe20000410000 */
[----:B------:R-:W-:Y:S01]  /*72c0*/  HMMA.16816.F32.BF16 R28, R24, R6, R28 ;  /* 0x00000006181c723c */ /* 0x000fe2000004181c */
[----:B------:R-:W-:-:S05]  /*72d0*/  FMUL.FTZ R5, R191, c[0x0][0x2ec] ;  /* 0x0000bb00bf057a20 */ /* 0x000fca0000410000 */
[----:B------:R-:W-:Y:S02]  /*72e0*/  MUFU.TANH R2, R2 ;  /* 0x0000000200027308 */ /* 0x000fe40000002400 */
[C---:B--2---:R-:W-:Y:S06]  /*72f0*/  HMMA.16816.F32.BF16 R172, R16.reuse, R8, R172 ;  /* 0x0000000810ac723c */ /* 0x044fec00000418ac */
[----:B------:R-:W-:Y:S01]  /*7300*/  MUFU.TANH R22, R22 ;  /* 0x0000001600167308 */ /* 0x000fe20000002400 */
[----:B------:R-:W-:Y:S01]  /*7310*/  FMUL.FTZ R8, R188, c[0x0][0x2ec] ;  /* 0x0000bb00bc087a20 */ /* 0x000fe20000410000 */
[C---:B------:R-:W-:Y:S06]  /*7320*/  HMMA.16816.F32.BF16 R168, R16.reuse, R10, R168 ;  /* 0x0000000a10a8723c */ /* 0x040fec00000418a8 */
[----:B------:R-:W-:Y:S01]  /*7330*/  MUFU.TANH R21, R21 ;  /* 0x0000001500157308 */ /* 0x000fe20000002400 */
[----:B------:R-:W-:Y:S01]  /*7340*/  IMAD R11, R243, 0x40, R202 ;  /* 0x00000040f30b7824 */ /* 0x000fe200078e02ca */
[----:B----4-:R-:W-:Y:S06]  /*7350*/  HMMA.16816.F32.BF16 R32, R16, R12, R32 ;  /* 0x0000000c1020723c */ /* 0x010fec0000041820 */
[----:B------:R-:W1:Y:S01]  /*7360*/  MUFU.TANH R8, R8 ;  /* 0x0000000800087308 */ /* 0x000e620000002400 */
[----:B------:R-:W-:-:S02]  /*7370*/  IADD3 R27, R11, 0x18, RZ ;  /* 0x000000180b1b7810 */ /* 0x000fc40007ffe0ff */
[CC--:B------:R-:W-:Y:S01]  /*7380*/  ISETP.GE.AND P6, PT, R11.reuse, R201.reuse, PT ;  /* 0x000000c90b00720c */ /* 0x0c0fe20003fc6270 */
[----:B------:R-:W-:Y:S01]  /*7390*/  HMMA.16816.F32.BF16 R28, R16, R14, R28 ;  /* 0x0000000e101c723c */ /* 0x000fe2000004181c */
[----:B------:R-:W-:Y:S01]  /*73a0*/  FMUL.FTZ R7, R172, c[0x0][0x2ec] ;  /* 0x0000bb00ac077a20 */ /* 0x000fe20000410000 */
[----:B------:R-:W-:Y:S01]  /*73b0*/  IADD3 R165, R11, 0x11, RZ ;  /* 0x000000110ba57810 */ /* 0x000fe20007ffe0ff */
[----:B------:R-:W-:Y:S01]  /*73c0*/  FMUL.FTZ R173, R173, c[0x0][0x2ec] ;  /* 0x0000bb00adad7a20 */ /* 0x000fe20000410000 */
[----:B---3--:R-:W-:Y:S01]  /*73d0*/  FSEL R10, R0, -INF , !P6 ;  /* 0xff800000000a7808 */ /* 0x008fe20007000000 */
[----:B------:R-:W-:Y:S01]  /*73e0*/  FMUL.FTZ R6, R174, c[0x0][0x2ec] ;  /* 0x0000bb00ae067a20 */ /* 0x000fe20000410000 */
[----:B------:R-:W-:Y:S01]  /*73f0*/  IADD3 R12, R11, 0x38, RZ ;  /* 0x000000380b0c7810 */ /* 0x000fe20007ffe0ff */
[----:B------:R-:W-:Y:S01]  /*7400*/  MUFU.TANH R7, R7 ;  /* 0x0000000700077308 */ /* 0x000fe20000002400 */
[----:B------:R-:W-:Y:S01]  /*7410*/  FMUL.FTZ R172, R171, c[0x0][0x2ec] ;  /* 0x0000bb00abac7a20 */ /* 0x000fe20000410000 */
[C---:B------:R-:W-:Y:S01]  /*7420*/  IADD3 R171, R11.reuse, 0x1, RZ ;  /* 0x000000010bab7810 */ /* 0x040fe20007ffe0ff */
[----:B------:R-:W-:Y:S01]  /*7430*/  FMUL.FTZ R168, R168, c[0x0][0x2ec] ;  /* 0x0000bb00a8a87a20 */ /* 0x000fe20000410000 */
[C---:B------:R-:W-:Y:S01]  /*7440*/  IADD3 R16, R11.reuse, 0x28, RZ ;  /* 0x000000280b107810 */ /* 0x040fe20007ffe0ff */
[----:B------:R-:W-:Y:S01]  /*7450*/  FMUL.FTZ R194, R170, c[0x0][0x2ec] ;  /* 0x0000bb00aac27a20 */ /* 0x000fe20000410000 */
[----:B------:R-:W-:Y:S01]  /*7460*/  IADD3 R170, R11, 0x8, RZ ;  /* 0x000000080baa7810 */ /* 0x000fe20007ffe0ff */
[----:B------:R-:W-:Y:S01]  /*7470*/  FMUL.FTZ R196, R169, c[0x0][0x2ec] ;  /* 0x0000bb00a9c47a20 */ /* 0x000fe20000410000 */
[----:B------:R2:W3:Y:S01]  /*7480*/  MUFU.TANH R198, R168 ;  /* 0x000000a800c67308 */ /* 0x0004e20000002400 */
[-C--:B------:R-:W-:Y:S01]  /*7490*/  ISETP.GE.AND P5, PT, R171, R201.reuse, PT ;  /* 0x000000c9ab00720c */ /* 0x080fe20003fa6270 */
[----:B------:R-:W-:Y:S01]  /*74a0*/  FMUL.FTZ R32, R32, c[0x0][0x2ec] ;  /* 0x0000bb0020207a20 */ /* 0x000fe20000410000 */
[-C--:B------:R-:W-:Y:S01]  /*74b0*/  ISETP.GE.AND P4, PT, R170, R201.reuse, PT ;  /* 0x000000c9aa00720c */ /* 0x080fe20003f86270 */
[----:B------:R-:W-:Y:S01]  /*74c0*/  FMUL.FTZ R175, R175, c[0x0][0x2ec] ;  /* 0x0000bb00afaf7a20 */ /* 0x000fe20000410000 */
[----:B------:R-:W-:Y:S01]  /*74d0*/  FSEL R9, R184, -INF , !P5 ;  /* 0xff800000b8097808 */ /* 0x000fe20006800000 */
[----:B------:R-:W-:Y:S01]  /*74e0*/  FMUL.FTZ R35, R35, c[0x0][0x2ec] ;  /* 0x0000bb0023237a20 */ /* 0x000fe20000410000 */
[----:B------:R-:W-:Y:S01]  /*74f0*/  IADD3 R169, R11, 0x9, RZ ;  /* 0x000000090ba97810 */ /* 0x000fe20007ffe0ff */
[----:B------:R4:W-:Y:S01]  /*7500*/  MUFU.TANH R186, R32 ;  /* 0x0000002000ba7308 */ /* 0x0009e20000002400 */
[----:B------:R-:W-:Y:S01]  /*7510*/  FMUL.FTZ R28, R28, c[0x0][0x2ec] ;  /* 0x0000bb001c1c7a20 */ /* 0x000fe20000410000 */
[----:B------:R-:W-:Y:S01]  /*7520*/  FSEL R176, R176, -INF , !P4 ;  /* 0xff800000b0b07808 */ /* 0x000fe20006000000 */
[----:B------:R-:W-:Y:S01]  /*7530*/  FMUL.FTZ R29, R29, c[0x0][0x2ec] ;  /* 0x0000bb001d1d7a20 */ /* 0x000fe20000410000 */
[-C--:B------:R-:W-:Y:S01]  /*7540*/  ISETP.GE.AND P4, PT, R27, R201.reuse, PT ;  /* 0x000000c91b00720c */ /* 0x080fe20003f86270 */
[----:B------:R-:W-:Y:S01]  /*7550*/  FMUL.FTZ R30, R30, c[0x0][0x2ec] ;  /* 0x0000bb001e1e7a20 */ /* 0x000fe20000410000 */
[----:B------:R-:W-:Y:S01]  /*7560*/  ISETP.GE.AND P3, PT, R169, R201, PT ;  /* 0x000000c9a900720c */ /* 0x000fe20003f66270 */
[----:B------:R-:W-:Y:S01]  /*7570*/  FMUL.FTZ R31, R31, c[0x0][0x2ec] ;  /* 0x0000bb001f1f7a20 */ /* 0x000fe20000410000 */
[----:B------:R-:W5:Y:S01]  /*7580*/  MUFU.TANH R184, R28 ;  /* 0x0000001c00b87308 */ /* 0x000f620000002400 */
[----:B--2---:R-:W-:-:S02]  /*7590*/  IADD3 R168, R11, 0x10, RZ ;  /* 0x000000100ba87810 */ /* 0x004fc40007ffe0ff */
[----:B------:R-:W-:Y:S02]  /*75a0*/  IADD3 R19, R11, 0x19, RZ ;  /* 0x000000190b137810 */ /* 0x000fe40007ffe0ff */
[----:B-1----:R-:W-:Y:S02]  /*75b0*/  FSEL R24, R8, -INF , !P4 ;  /* 0xff80000008187808 */ /* 0x002fe40006000000 */
[-C--:B------:R-:W-:Y:S01]  /*75c0*/  ISETP.GE.AND P4, PT, R16, R201.reuse, PT ;  /* 0x000000c91000720c */ /* 0x080fe20003f86270 */
[----:B----4-:R-:W-:Y:S01]  /*75d0*/  FMUL.FTZ R32, R33, c[0x0][0x2ec] ;  /* 0x0000bb0021207a20 */ /* 0x010fe20000410000 */
[----:B------:R-:W1:Y:S01]  /*75e0*/  MUFU.TANH R199, R173 ;  /* 0x000000ad00c77308 */ /* 0x000e620000002400 */
[----:B------:R-:W-:Y:S02]  /*75f0*/  FSEL R0, R185, -INF , !P3 ;  /* 0xff800000b9007808 */ /* 0x000fe40005800000 */
[-C--:B------:R-:W-:Y:S02]  /*7600*/  ISETP.GE.AND P6, PT, R168, R201.reuse, PT ;  /* 0x000000c9a800720c */ /* 0x080fe40003fc6270 */
[----:B------:R-:W-:-:S02]  /*7610*/  ISETP.GE.AND P5, PT, R165, R201, PT ;  /* 0x000000c9a500720c */ /* 0x000fc40003fa6270 */
[-C--:B------:R-:W-:Y:S01]  /*7620*/  ISETP.GE.AND P3, PT, R19, R201.reuse, PT ;  /* 0x000000c91300720c */ /* 0x080fe20003f66270 */
[----:B------:R-:W2:Y:S01]  /*7630*/  MUFU.TANH R196, R196 ;  /* 0x000000c400c47308 */ /* 0x000ea20000002400 */
[C---:B------:R-:W-:Y:S02]  /*7640*/  IADD3 R18, R11.reuse, 0x20, RZ ;  /* 0x000000200b127810 */ /* 0x040fe40007ffe0ff */
[C---:B------:R-:W-:Y:S02]  /*7650*/  IADD3 R17, R11.reuse, 0x21, RZ ;  /* 0x000000210b117810 */ /* 0x040fe40007ffe0ff */
[----:B------:R-:W-:Y:S02]  /*7660*/  IADD3 R15, R11, 0x29, RZ ;  /* 0x000000290b0f7810 */ /* 0x000fe40007ffe0ff */
[----:B---3--:R-:W-:Y:S01]  /*7670*/  FSEL R198, R198, -INF , !P4 ;  /* 0xff800000c6c67808 */ /* 0x008fe20006000000 */
[----:B------:R-:W3:Y:S01]  /*7680*/  MUFU.TANH R32, R32 ;  /* 0x0000002000207308 */ /* 0x000ee20000002400 */
[----:B------:R-:W-:-:S02]  /*7690*/  ISETP.GE.AND P4, PT, R12, R201, PT ;  /* 0x000000c90c00720c */ /* 0x000fc40003f86270 */
[----:B------:R-:W-:Y:S02]  /*76a0*/  FSEL R26, R179, -INF , !P6 ;  /* 0xff800000b31a7808 */ /* 0x000fe40007000000 */
[----:B------:R-:W-:Y:S02]  /*76b0*/  FSEL R25, R20, -INF , !P5 ;  /* 0xff80000014197808 */ /* 0x000fe40006800000 */
[----:B------:R-:W-:Y:S01]  /*76c0*/  FSEL R23, R23, -INF , !P3 ;  /* 0xff80000017177808 */ /* 0x000fe20005800000 */
[----:B------:R4:W1:Y:S01]  /*76d0*/  MUFU.TANH R183, R29 ;  /* 0x0000001d00b77308 */ /* 0x0008620000002400 */
[C---:B------:R-:W-:Y:S02]  /*76e0*/  ISETP.GE.AND P2, PT, R11.reuse, R200, PT ;  /* 0x000000c80b00720c */ /* 0x040fe40003f46270 */
[C---:B------:R-:W-:Y:S02]  /*76f0*/  IADD3 R14, R11.reuse, 0x30, RZ ;  /* 0x000000300b0e7810 */ /* 0x040fe40007ffe0ff */
[----:B------:R-:W-:-:S02]  /*7700*/  IADD3 R13, R11, 0x31, RZ ;  /* 0x000000310b0d7810 */ /* 0x000fc40007ffe0ff */
[-C--:B------:R-:W-:Y:S01]  /*7710*/  ISETP.GE.AND P6, PT, R18, R201.reuse, PT ;  /* 0x000000c91200720c */ /* 0x080fe20003fc6270 */
[----:B------:R-:W2:Y:S01]  /*7720*/  MUFU.TANH R4, R4 ;  /* 0x0000000400047308 */ /* 0x000ea20000002400 */
[-C--:B------:R-:W-:Y:S02]  /*7730*/  ISETP.GE.AND P5, PT, R17, R201.reuse, PT ;  /* 0x000000c91100720c */ /* 0x080fe40003fa6270 */
[----:B------:R-:W-:Y:S02]  /*7740*/  ISETP.GE.AND P3, PT, R15, R201, PT ;  /* 0x000000c90f00720c */ /* 0x000fe40003f66270 */
[----:B------:R-:W-:Y:S02]  /*7750*/  IADD3 R11, R11, 0x39, RZ ;  /* 0x000000390b0b7810 */ /* 0x000fe40007ffe0ff */
[----:B-----5:R-:W-:Y:S01]  /*7760*/  FSEL R184, R184, -INF , !P4 ;  /* 0xff800000b8b87808 */ /* 0x020fe20006000000 */
[----:B----4-:R-:W-:Y:S01]  /*7770*/  FMUL.FTZ R29, R34, c[0x0][0x2ec] ;  /* 0x0000bb00221d7a20 */ /* 0x010fe20000410000 */
[----:B------:R-:W4:Y:S01]  /*7780*/  MUFU.TANH R5, R5 ;  /* 0x0000000500057308 */ /* 0x000f220000002400 */
[----:B------:R-:W-:-:S02]  /*7790*/  ISETP.GE.AND P4, PT, R169, R200, PT ;  /* 0x000000c8a900720c */ /* 0x000fc40003f86270 */
[----:B------:R-:W-:Y:S02]  /*77a0*/  FSEL R202, R7, -INF , !P6 ;  /* 0xff80000007ca7808 */ /* 0x000fe40007000000 */
[----:B-1----:R-:W-:Y:S02]  /*77b0*/  FSEL R199, R199, -INF , !P5 ;  /* 0xff800000c7c77808 */ /* 0x002fe40006800000 */
[----:B--2---:R-:W-:Y:S01]  /*77c0*/  FSEL R196, R196, -INF , !P3 ;  /* 0xff800000c4c47808 */ /* 0x004fe20005800000 */
[----:B------:R-:W1:Y:S01]  /*77d0*/  MUFU.TANH R6, R6 ;  /* 0x0000000600067308 */ /* 0x000e620000002400 */
[-C--:B------:R-:W-:Y:S02]  /*77e0*/  ISETP.GE.AND P6, PT, R14, R201.reuse, PT ;  /* 0x000000c90e00720c */ /* 0x080fe40003fc6270 */
[-C--:B------:R-:W-:Y:S02]  /*77f0*/  ISETP.GE.AND P5, PT, R13, R201.reuse, PT ;  /* 0x000000c90d00720c */ /* 0x080fe40003fa6270 */
[----:B------:R-:W-:-:S02]  /*7800*/  ISETP.GE.AND P3, PT, R11, R201, PT ;  /* 0x000000c90b00720c */ /* 0x000fc40003f66270 */
[----:B------:R-:W-:Y:S01]  /*7810*/  FSEL R7, R178, -INF , !P4 ;  /* 0xff800000b2077808 */ /* 0x000fe20006000000 */
[----:B------:R-:W2:Y:S01]  /*7820*/  MUFU.TANH R195, R175 ;  /* 0x000000af00c37308 */ /* 0x000ea20000002400 */
[----:B------:R-:W-:Y:S02]  /*7830*/  FSEL R186, R186, -INF , !P6 ;  /* 0xff800000baba7808 */ /* 0x000fe40007000000 */
[----:B---3--:R-:W-:Y:S02]  /*7840*/  FSEL R185, R32, -INF , !P5 ;  /* 0xff80000020b97808 */ /* 0x008fe40006800000 */
[----:B------:R-:W-:Y:S02]  /*7850*/  FSEL R183, R183, -INF , !P3 ;  /* 0xff800000b7b77808 */ /* 0x000fe40005800000 */
[----:B------:R-:W-:Y:S01]  /*7860*/  FSEL R8, R2, -INF , !P2 ;  /* 0xff80000002087808 */ /* 0x000fe20005000000 */
[----:B------:R-:W3:Y:S01]  /*7870*/  MUFU.TANH R194, R194 ;  /* 0x000000c200c27308 */ /* 0x000ee20000002400 */
[----:B------:R-:W-:-:S02]  /*7880*/  ISETP.GE.AND P6, PT, R171, R200, PT ;  /* 0x000000c8ab00720c */ /* 0x000fc40003fc6270 */
[-C--:B------:R-:W-:Y:S02]  /*7890*/  ISETP.GE.AND P5, PT, R170, R200.reuse, PT ;  /* 0x000000c8aa00720c */ /* 0x080fe40003fa6270 */
[-C--:B------:R-:W-:Y:S02]  /*78a0*/  ISETP.GE.AND P3, PT, R168, R200.reuse, PT ;  /* 0x000000c8a800720c */ /* 0x080fe40003f66270 */
[----:B------:R-:W-:Y:S01]  /*78b0*/  ISETP.GE.AND P2, PT, R165, R200, PT ;  /* 0x000000c8a500720c */ /* 0x000fe20003f46270 */
[----:B------:R-:W5:Y:S01]  /*78c0*/  MUFU.TANH R172, R172 ;  /* 0x000000ac00ac7308 */ /* 0x000f620000002400 */
[----:B------:R-:W-:Y:S02]  /*78d0*/  FSEL R2, R197, -INF , !P6 ;  /* 0xff800000c5027808 */ /* 0x000fe40007000000 */
[----:B------:R-:W-:Y:S02]  /*78e0*/  FSEL R177, R177, -INF , !P5 ;  /* 0xff800000b1b17808 */ /* 0x000fe40006800000 */
[----:B------:R-:W-:-:S02]  /*78f0*/  FSEL R22, R22, -INF , !P3 ;  /* 0xff80000016167808 */ /* 0x000fc40005800000 */
[----:B------:R-:W-:Y:S01]  /*7900*/  FSEL R21, R21, -INF , !P2 ;  /* 0xff80000015157808 */ /* 0x000fe20005000000 */
[----:B------:R-:W1:Y:S01]  /*7910*/  MUFU.TANH R29, R29 ;  /* 0x0000001d001d7308 */ /* 0x000e620000002400 */
[-C--:B------:R-:W-:Y:S02]  /*7920*/  ISETP.GE.AND P6, PT, R27, R200.reuse, PT ;  /* 0x000000c81b00720c */ /* 0x080fe40003fc6270 */
[-C--:B------:R-:W-:Y:S02]  /*7930*/  ISETP.GE.AND P5, PT, R19, R200.reuse, PT ;  /* 0x000000c81300720c */ /* 0x080fe40003fa6270 */
[-C--:B------:R-:W-:Y:S02]  /*7940*/  ISETP.GE.AND P4, PT, R18, R200.reuse, PT ;  /* 0x000000c81200720c */ /* 0x080fe40003f86270 */
[-C--:B------:R-:W-:Y:S01]  /*7950*/  ISETP.GE.AND P3, PT, R17, R200.reuse, PT ;  /* 0x000000c81100720c */ /* 0x080fe20003f66270 */
[----:B------:R-:W5:Y:S01]  /*7960*/  MUFU.TANH R182, R35 ;  /* 0x0000002300b67308 */ /* 0x000f620000002400 */
[----:B------:R-:W-:Y:S01]  /*7970*/  BAR.SYNC.DEFER_BLOCKING 0x0 ;  /* 0x0000000000007b1d */ /* 0x000fe20000010000 */
[----:B------:R-:W-:-:S02]  /*7980*/  ISETP.GE.AND P2, PT, R16, R200, PT ;  /* 0x000000c81000720c */ /* 0x000fc40003f46270 */
[----:B------:R-:W-:Y:S02]  /*7990*/  FSEL R20, R4, -INF , !P6 ;  /* 0xff80000004147808 */ /* 0x000fe40007000000 */
[----:B----4-:R-:W-:Y:S02]  /*79a0*/  FSEL R28, R5, -INF , !P5 ;  /* 0xff800000051c7808 */ /* 0x010fe40006800000 */
[----:B------:R-:W4:Y:S01]  /*79b0*/  MUFU.TANH R179, R30 ;  /* 0x0000001e00b37308 */ /* 0x000f220000002400 */
[----:B-1----:R-:W-:Y:S02]  /*79c0*/  FSEL R197, R6, -INF , !P4 ;  /* 0xff80000006c57808 */ /* 0x002fe40006000000 */
[----:B--2---:R-:W-:Y:S02]  /*79d0*/  FSEL R195, R195, -INF , !P3 ;  /* 0xff800000c3c37808 */ /* 0x004fe40005800000 */
[----:B---3--:R-:W-:Y:S02]  /*79e0*/  FSEL R194, R194, -INF , !P2 ;  /* 0xff800000c2c27808 */ /* 0x008fe40005000000 */
[-C--:B------:R-:W-:Y:S01]  /*79f0*/  ISETP.GE.AND P6, PT, R15, R200.reuse, PT ;  /* 0x000000c80f00720c */ /* 0x080fe20003fc6270 */
[----:B------:R-:W1:Y:S01]  /*7a00*/  MUFU.TANH R178, R31 ;  /* 0x0000001f00b27308 */ /* 0x000e620000002400 */
[----:B------:R-:W-:-:S02]  /*7a10*/  ISETP.GE.AND P5, PT, R14, R200, PT ;  /* 0x000000c80e00720c */ /* 0x000fc40003fa6270 */
[-C--:B------:R-:W-:Y:S02]  /*7a20*/  ISETP.GE.AND P4, PT, R13, R200.reuse, PT ;  /* 0x000000c80d00720c */ /* 0x080fe40003f86270 */
[-C--:B------:R-:W-:Y:S02]  /*7a30*/  ISETP.GE.AND P3, PT, R12, R200.reuse, PT ;  /* 0x000000c80c00720c */ /* 0x080fe40003f66270 */
[----:B------:R-:W-:Y:S02]  /*7a40*/  ISETP.GE.AND P2, PT, R11, R200, PT ;  /* 0x000000c80b00720c */ /* 0x000fe40003f46270 */
[----:B-----5:R-:W-:Y:S02]  /*7a50*/  FSEL R193, R172, -INF , !P6 ;  /* 0xff800000acc17808 */ /* 0x020fe40007000000 */
[----:B------:R-:W-:Y:S02]  /*7a60*/  FSEL R165, R29, -INF , !P5 ;  /* 0xff8000001da57808 */ /* 0x000fe40006800000 */
[----:B------:R-:W-:-:S02]  /*7a70*/  FSEL R182, R182, -INF , !P4 ;  /* 0xff800000b6b67808 */ /* 0x000fc40006000000 */
[----:B----4-:R-:W-:Y:S02]  /*7a80*/  FSEL R179, R179, -INF , !P3 ;  /* 0xff800000b3b37808 */ /* 0x010fe40005800000 */
[----:B-1----:R-:W-:Y:S01]  /*7a90*/  FSEL R178, R178, -INF , !P2 ;  /* 0xff800000b2b27808 */ /* 0x002fe20005000000 */
        /* <DEDUP_REMOVED lines=12> */
[----:B-1----:R-:W-:-:S04]  /*7b60*/  IADD3 R16, R16, 0xffffffe, RZ ;  /* 0x0ffffffe10107810 */ /* 0x002fc80007ffe0ff */
[----:B------:R-:W1:Y:S02]  /*7b70*/  F2I.FTZ.U32.TRUNC.NTZ R17, R16 ;  /* 0x0000001000117305 */ /* 0x000e64000021f000 */
[----:B-1----:R-:W-:Y:S02]  /*7b80*/  IMAD.MOV R13, RZ, RZ, -R17 ;  /* 0x000000ffff0d7224 */ /* 0x002fe400078e0a11 */
[----:B------:R-:W-:Y:S02]  /*7b90*/  IMAD.MOV.U32 R16, RZ, RZ, RZ ;  /* 0x000000ffff107224 */ /* 0x000fe400078e00ff */
[----:B------:R-:W-:-:S04]  /*7ba0*/  IMAD R13, R13, UR6, RZ ;  /* 0x000000060d0d7c24 */ /* 0x000fc8000f8e02ff */
[----:B------:R-:W-:-:S06]  /*7bb0*/  IMAD.HI.U32 R13, R17, R13, R16 ;  /* 0x0000000d110d7227 */ /* 0x000fcc00078e0010 */
[----:B------:R-:W-:-:S04]  /*7bc0*/  IMAD.HI.U32 R15, R13, R12, RZ ;  /* 0x0000000c0d0f7227 */ /* 0x000fc800078e00ff */
[----:B------:R-:W-:-:S04]  /*7bd0*/  IMAD.HI.U32 R13, R13, R6, RZ ;  /* 0x000000060d0d7227 */ /* 0x000fc800078e00ff */
[----:B------:R-:W-:Y:S01]  /*7be0*/  IMAD.MOV R11, RZ, RZ, -R15 ;  /* 0x000000ffff0b7224 */ /* 0x000fe200078e0a0f */
[----:B------:R-:W-:-:S03]  /*7bf0*/  IADD3 R5, -R13, RZ, RZ ;  /* 0x000000ff0d057210 */ /* 0x000fc60007ffe1ff */
[----:B------:R-:W-:Y:S02]  /*7c00*/  IMAD R11, R11, UR6, R12 ;  /* 0x000000060b0b7c24 */ /* 0x000fe4000f8e020c */
[----:B------:R-:W-:Y:S01]  /*7c10*/  IMAD R5, R5, UR6, R6 ;  /* 0x0000000605057c24 */ /* 0x000fe2000f8e0206 */
[----:B------:R-:W-:Y:S02]  /*7c20*/  LOP3.LUT R6, RZ, c[0x0][0x2d0], RZ, 0x33, !PT ;  /* 0x0000b400ff067a12 */ /* 0x000fe400078e33ff */
        /* <DEDUP_REMOVED lines=11> */
[----:B------:R-:W-:Y:S02]  /*7ce0*/  IMAD.MOV.U32 R4, RZ, RZ, R15 ;  /* 0x000000ffff047224 */ /* 0x000fe400078e000f */
[----:B------:R-:W-:Y:S02]  /*7cf0*/  @!P1 IMAD.MOV R13, RZ, RZ, -R13 ;  /* 0x000000ffff0d9224 */ /* 0x000fe400078e0a0d */
[----:B------:R-:W-:-:S05]  /*7d00*/  @!P3 IMAD.MOV R4, RZ, RZ, -R4 ;  /* 0x000000ffff04b224 */ /* 0x000fca00078e0a04 */
[C---:B------:R-:W-:Y:S02]  /*7d10*/  SEL R4, R6.reuse, R4, !P2 ;  /* 0x0000000406047207 */ /* 0x040fe40005000000 */
[----:B------:R-:W-:-:S03]  /*7d20*/  SEL R6, R6, R13, !P2 ;  /* 0x0000000d06067207 */ /* 0x000fc60005000000 */
[----:B------:R-:W-:-:S04]  /*7d30*/  IMAD.WIDE R14, R4, 0x4, R246 ;  /* 0x00000004040e7825 */ /* 0x000fc800078e02f6 */
[----:B------:R-:W-:Y:S01]  /*7d40*/  IMAD.WIDE R12, R6, 0x4, R246 ;  /* 0x00000004060c7825 */ /* 0x000fe200078e02f6 */
[----:B------:R-:W2:Y:S04]  /*7d50*/  LDG.E R5, [R14.64] ;  /* 0x0000000a0e057981 */ /* 0x000ea8000c1e1900 */
[----:B------:R1:W2:Y:S01]  /*7d60*/  LDG.E R11, [R12.64] ;  /* 0x0000000a0c0b7981 */ /* 0x0002a2000c1e1900 */
[----:B------:R-:W-:Y:S01]  /*7d70*/  IADD3 R4, R4, -R6, RZ ;  /* 0x8000000604047210 */ /* 0x000fe20007ffe0ff */
[----:B------:R-:W-:-:S04]  /*7d80*/  IMAD.MOV.U32 R6, RZ, RZ, 0x40 ;  /* 0x00000040ff067424 */ /* 0x000fc800078e00ff */
[----:B------:R-:W-:-:S05]  /*7d90*/  IMAD R6, R4, c[0x0][0x2d0], -R6 ;  /* 0x0000b40004067a24 */ /* 0x000fca00078e0a06 */
[----:B------:R-:W-:-:S05]  /*7da0*/  SHF.R.S32.HI R4, RZ, 0x1f, R6 ;  /* 0x0000001fff047819 */ /* 0x000fca0000011406 */
[----:B------:R-:W-:-:S04]  /*7db0*/  IMAD R4, R4, c[0x0][0x198], RZ ;  /* 0x0000660004047a24 */ /* 0x000fc800078e02ff */
[C---:B------:R-:W-:Y:S02]  /*7dc0*/  IMAD R4, R6.reuse, c[0x0][0x19c], R4 ;  /* 0x0000670006047a24 */ /* 0x040fe400078e0204 */
[----:B-1----:R-:W-:-:S05]  /*7dd0*/  IMAD.WIDE.U32 R12, R6, c[0x0][0x198], RZ ;  /* 0x00006600060c7a25 */ /* 0x002fca00078e00ff */
[----:B------:R-:W-:Y:S01]  /*7de0*/  IADD3 R13, R13, R4, RZ ;  /* 0x000000040d0d7210 */ /* 0x000fe20007ffe0ff */
[----:B--2---:R-:W-:-:S04]  /*7df0*/  IMAD.IADD R11, R11, 0x1, -R5 ;  /* 0x000000010b0b7824 */ /* 0x004fc800078e0a05 */
[----:B------:R-:W-:Y:S01]  /*7e00*/  IMAD.WIDE.U32 R12, R11, c[0x0][0x180], R12 ;  /* 0x000060000b0c7a25 */ /* 0x000fe200078e000c */
[----:B------:R-:W-:-:S05]  /*7e10*/  SHF.R.S32.HI R5, RZ, 0x1f, R11 ;  /* 0x0000001fff057819 */ /* 0x000fca000001140b */
[----:B------:R-:W-:-:S04]  /*7e20*/  IMAD R5, R5, c[0x0][0x180], RZ ;  /* 0x0000600005057a24 */ /* 0x000fc800078e02ff */
[----:B------:R-:W-:-:S04]  /*7e30*/  IMAD R5, R11, c[0x0][0x184], R5 ;  /* 0x000061000b057a24 */ /* 0x000fc800078e0205 */
[----:B------:R-:W-:Y:S01]  /*7e40*/  IMAD.IADD R5, R13, 0x1, R5 ;  /* 0x000000010d057824 */ /* 0x000fe200078e0205 */
[----:B------:R-:W-:Y:S05]  /*7e50*/  BRA `(.L_x_2383) ;  /* 0x0000004000007947 */ /* 0x000fea0003800000 */
.L_x_2382:
[----:B------:R-:W-:-:S04]  /*7e60*/  ULEA UR5, -UR8, URZ, 0x6 ;  /* 0x0000003f08057291 */ /* 0x000fc8000f8e313f */
[----:B------:R-:W-:Y:S02]  /*7e70*/  USHF.R.S32.HI UR4, URZ, 0x1f, UR5 ;  /* 0x0000001f3f047899 */ /* 0x000fe40008011405 */
[----:B------:R-:W-:-:S04]  /*7e80*/  MOV R12, UR5 ;  /* 0x00000005000c7c02 */ /* 0x000fc80008000f00 */
[----:B------:R-:W-:Y:S02]  /*7e90*/  MOV R5, UR4 ;  /* 0x0000000400057c02 */ /* 0x000fe40008000f00 */
.L_x_2383:
[----:B------:R-:W-:Y:S01]  /*7ea0*/  IADD3 R12, P1, R167, R12, RZ ;  /* 0x0000000ca70c7210 */ /* 0x000fe20007f3e0ff */
[----:B------:R-:W-:Y:S02]  /*7eb0*/  USHF.L.U32 UR5, UR8, 0x5, URZ ;  /* 0x0000000508057899 */ /* 0x000fe4000800063f */
[----:B------:R-:W-:Y:S02]  /*7ec0*/  ULDC UR4, c[0x0][0x19c] ;  /* 0x0000670000047ab9 */ /* 0x000fe40000000800 */
[----:B------:R-:W-:Y:S01]  /*7ed0*/  IMAD.X R5, R166, 0x1, R5, P1 ;  /* 0x00000001a6057824 */ /* 0x000fe200008e0605 */
[----:B------:R-:W-:Y:S01]  /*7ee0*/  LEA R249, P1, R12, c[0x0][0x168], 0x1 ;  /* 0x00005a000cf97a11 */ /* 0x000fe200078208ff */
[----:B------:R-:W-:-:S03]  /*7ef0*/  USHF.L.U64.HI UR4, UR8, UR7, UR4 ;  /* 0x0000000708047299 */ /* 0x000fc60008010204 */
[----:B------:R-:W-:Y:S02]  /*7f00*/  LEA.HI.X R248, R12, c[0x0][0x16c], R5, 0x1, P1 ;  /* 0x00005b000cf87a11 */ /* 0x000fe400008f0c05 */
[C---:B------:R-:W-:Y:S02]  /*7f10*/  IADD3 R14, P1, R249.reuse, UR5, RZ ;  /* 0x00000005f90e7c10 */ /* 0x040fe4000ff3e0ff */
[-C--:B------:R-:W-:Y:S02]  /*7f20*/  LOP3.LUT R249, R249, R248.reuse, RZ, 0x3c, !PT ;  /* 0x000000f8f9f97212 */ /* 0x080fe400078e3cff */
[----:B------:R-:W-:Y:S02]  /*7f30*/  IADD3.X R15, R248, UR4, RZ, P1, !PT ;  /* 0x00000004f80f7c10 */ /* 0x000fe40008ffe4ff */
[----:B------:R-:W-:Y:S02]  /*7f40*/  LOP3.LUT R248, R249, R248, RZ, 0x3c, !PT ;  /* 0x000000f8f9f87212 */ /* 0x000fe400078e3cff */
[----:B------:R-:W-:-:S02]  /*7f50*/  IADD3 R12, P1, R14, UR5, RZ ;  /* 0x000000050e0c7c10 */ /* 0x000fc4000ff3e0ff */
[----:B------:R-:W-:Y:S02]  /*7f60*/  LOP3.LUT R249, R249, R248, RZ, 0x3c, !PT ;  /* 0x000000f8f9f97212 */ /* 0x000fe400078e3cff */
        /* <DEDUP_REMOVED lines=23> */
.L_x_2381:
[----:B------:R-:W-:Y:S01]  /*80e0*/  FMNMX.FTZ R6, R3, R8, !PT ;  /* 0x0000000803067209 */ /* 0x000fe20007810000 */
[----:B-1----:R-:W-:Y:S01]  /*80f0*/  LDSM.16.MT88.4 R12, [R232+0x10000] ;  /* 0x01000000e80c783b */ /* 0x002fe20000004200 */
        /* <DEDUP_REMOVED lines=50> */
[----:B------:R-:W-:-:S02]  /*8420*/  FADD.FTZ R4, R164, -R4 ;  /* 0x80000004a4047221 */ /* 0x000fc40000010000 */
[--C-:B------:R-:W-:Y:S02]  /*8430*/  FFMA.FTZ R169, R0, c[0x0][0x23c], -R166.reuse ;  /* 0x00008f0000a97a23 */ /* 0x100fe400000108a6 */
[--C-:B------:R-:W-:Y:S02]  /*8440*/  FFMA.FTZ R172, R10, c[0x0][0x23c], -R166.reuse ;  /* 0x00008f000aac7a23 */ /* 0x100fe400000108a6 */
[--C-:B------:R-:W-:Y:S02]  /*8450*/  FFMA.FTZ R171, R9, c[0x0][0x23c], -R166.reuse ;  /* 0x00008f0009ab7a23 */ /* 0x100fe400000108a6 */
[----:B------:R-:W-:Y:S01]  /*8460*/  FFMA.FTZ R170, R176, c[0x0][0x23c], -R166 ;  /* 0x00008f00b0aa7a23 */ /* 0x000fe200000108a6 */
[----:B------:R-:W-:Y:S01]  /*8470*/  MUFU.EX2 R169, R169 ;  /* 0x000000a900a97308 */ /* 0x000fe20000000800 */
[--C-:B------:R-:W-:Y:S02]  /*8480*/  FFMA.FTZ R168, R8, c[0x0][0x23c], -R181.reuse ;  /* 0x00008f0008a87a23 */ /* 0x100fe400000108b5 */
[--C-:B------:R-:W-:Y:S01]  /*8490*/  FFMA.FTZ R2, R2, c[0x0][0x23c], -R181.reuse ;  /* 0x00008f0002027a23 */ /* 0x100fe200000108b5 */
[----:B------:R-:W1:Y:S01]  /*84a0*/  LDSM.16.MT88.4 R8, [R229+0x10000] ;  /* 0x01000000e508783b */ /* 0x000e620000004200 */
[----:B------:R-:W-:-:S02]  /*84b0*/  FFMA.FTZ R0, R177, c[0x0][0x23c], -R181 ;  /* 0x00008f00b1007a23 */ /* 0x000fc400000108b5 */
[--C-:B------:R-:W-:Y:S01]  /*84c0*/  FFMA.FTZ R175, R7, c[0x0][0x23c], -R181.reuse ;  /* 0x00008f0007af7a23 */ /* 0x100fe200000108b5 */
[----:B------:R-:W-:Y:S01]  /*84d0*/  MUFU.EX2 R172, R172 ;  /* 0x000000ac00ac7308 */ /* 0x000fe20000000800 */
[----:B------:R-:W-:Y:S02]  /*84e0*/  FMUL.FTZ R3, R5, c[0x0][0x23c] ;  /* 0x00008f0005037a20 */ /* 0x000fe40000410000 */
[----:B------:R-:W-:Y:S02]  /*84f0*/  FMUL.FTZ R4, R4, c[0x0][0x23c] ;  /* 0x00008f0004047a20 */ /* 0x000fe40000410000 */
[----:B------:R-:W-:Y:S02]  /*8500*/  FFMA.FTZ R188, R23, c[0x0][0x23c], -R166 ;  /* 0x00008f0017bc7a23 */ /* 0x000fe400000108a6 */
[--C-:B------:R-:W-:Y:S01]  /*8510*/  FFMA.FTZ R189, R22, c[0x0][0x23c], -R181.reuse ;  /* 0x00008f0016bd7a23 */ /* 0x100fe200000108b5 */
[----:B------:R-:W-:Y:S01]  /*8520*/  MUFU.EX2 R171, R171 ;  /* 0x000000ab00ab7308 */ /* 0x000fe20000000800 */
[----:B------:R-:W-:-:S02]  /*8530*/  FFMA.FTZ R190, R21, c[0x0][0x23c], -R181 ;  /* 0x00008f0015be7a23 */ /* 0x000fc400000108b5 */
[--C-:B------:R-:W-:Y:S02]  /*8540*/  FFMA.FTZ R191, R20, c[0x0][0x23c], -R181.reuse ;  /* 0x00008f0014bf7a23 */ /* 0x100fe400000108b5 */
[----:B------:R-:W-:Y:S01]  /*8550*/  LDSM.16.MT88.4 R20, [R230+0x10800] ;  /* 0x01080000e614783b */ /* 0x000fe20000004200 */
[--C-:B------:R-:W-:Y:S02]  /*8560*/  FFMA.FTZ R177, R26, c[0x0][0x23c], -R166.reuse ;  /* 0x00008f001ab17a23 */ /* 0x100fe400000108a6 */
[----:B------:R-:W2:Y:S01]  /*8570*/  MUFU.EX2 R170, R170 ;  /* 0x000000aa00aa7308 */ /* 0x000ea20000000800 */
[--C-:B------:R-:W-:Y:S02]  /*8580*/  FFMA.FTZ R180, R25, c[0x0][0x23c], -R166.reuse ;  /* 0x00008f0019b47a23 */ /* 0x100fe400000108a6 */
        /* <DEDUP_REMOVED lines=8> */
[--C-:B------:R-:W-:Y:S02]  /*8610*/  FFMA.FTZ R196, R196, c[0x0][0x23c], -R166.reuse ;  /* 0x00008f00c4c47a23 */ /* 0x100fe400000108a6 */
[--C-:B------:R-:W-:Y:S01]  /*8620*/  FFMA.FTZ R197, R197, c[0x0][0x23c], -R181.reuse ;  /* 0x00008f00c5c57a23 */ /* 0x100fe200000108b5 */
[----:B------:R-:W3:Y:S01]  /*8630*/  MUFU.EX2 R2, R2 ;  /* 0x0000000200027308 */ /* 0x000ee20000000800 */
[----:B--2---:R-:W-:Y:S01]  /*8640*/  F2FP.BF16.PACK_AB R6, R169, R170 ;  /* 0x000000aaa906723e */ /* 0x004fe200000010ff */
[--C-:B------:R-:W-:Y:S02]  /*8650*/  FFMA.FTZ R195, R195, c[0x0][0x23c], -R181.reuse ;  /* 0x00008f00c3c37a23 */ /* 0x100fe400000108b5 */
[--C-:B------:R-:W-:Y:S02]  /*8660*/  FFMA.FTZ R194, R194, c[0x0][0x23c], -R181.reuse ;  /* 0x00008f00c2c27a23 */ /* 0x100fe400000108b5 */
[----:B------:R-:W-:Y:S02]  /*8670*/  FFMA.FTZ R193, R193, c[0x0][0x23c], -R181 ;  /* 0x00008f00c1c17a23 */ /* 0x000fe400000108b5 */
[----:B------:R-:W-:Y:S01]  /*8680*/  MUFU.EX2 R0, R0 ;  /* 0x0000000000007308 */ /* 0x000fe20000000800 */
[----:B------:R-:W-:-:S02]  /*8690*/  FFMA.FTZ R186, R186, c[0x0][0x23c], -R166 ;  /* 0x00008f00baba7a23 */ /* 0x000fc400000108a6 */
[--C-:B------:R-:W-:Y:S02]  /*86a0*/  FFMA.FTZ R185, R185, c[0x0][0x23c], -R166.reuse ;  /* 0x00008f00b9b97a23 */ /* 0x100fe400000108a6 */
[--C-:B------:R-:W-:Y:S02]  /*86b0*/  FFMA.FTZ R184, R184, c[0x0][0x23c], -R166.reuse ;  /* 0x00008f00b8b87a23 */ /* 0x100fe400000108a6 */
[----:B------:R-:W-:Y:S01]  /*86c0*/  FFMA.FTZ R183, R183, c[0x0][0x23c], -R166 ;  /* 0x00008f00b7b77a23 */ /* 0x000fe200000108a6 */
[----:B------:R-:W2:Y:S01]  /*86d0*/  MUFU.EX2 R175, R175 ;  /* 0x000000af00af7308 */ /* 0x000ea20000000800 */
[----:B---3--:R-:W-:Y:S01]  /*86e0*/  F2FP.BF16.PACK_AB R5, R2, R168 ;  /* 0x000000a80205723e */ /* 0x008fe200000010ff */
[--C-:B------:R-:W-:Y:S02]  /*86f0*/  FFMA.FTZ R201, R165, c[0x0][0x23c], -R181.reuse ;  /* 0x00008f00a5c97a23 */ /* 0x100fe400000108b5 */
[--C-:B------:R-:W-:Y:S01]  /*8700*/  FFMA.FTZ R182, R182, c[0x0][0x23c], -R181.reuse ;  /* 0x00008f00b6b67a23 */ /* 0x100fe200000108b5 */
[----:B------:R-:W-:Y:S01]  /*8710*/  LDSM.16.MT88.4 R164, [R232+0x11800] ;  /* 0x01180000e8a4783b */ /* 0x000fe20000004200 */
[----:B------:R-:W-:-:S02]  /*8720*/  FFMA.FTZ R179, R179, c[0x0][0x23c], -R181 ;  /* 0x00008f00b3b37a23 */ /* 0x000fc400000108b5 */
[----:B------:R3:W4:Y:S01]  /*8730*/  MUFU.EX2 R176, R4 ;  /* 0x0000000400b07308 */ /* 0x0007220000000800 */
[----:B------:R-:W-:-:S07]  /*8740*/  FFMA.FTZ R178, R178, c[0x0][0x23c], -R181 ;  /* 0x00008f00b2b27a23 */ /* 0x000fce00000108b5 */
[----:B------:R-:W5:Y:S01]  /*8750*/  MUFU.EX2 R3, R3 ;  /* 0x0000000300037308 */ /* 0x000f620000000800 */
[----:B--2---:R-:W-:Y:S02]  /*8760*/  F2FP.BF16.PACK_AB R7, R175, R0 ;  /* 0x00000000af07723e */ /* 0x004fe400000010ff */
[----:B---3--:R-:W-:Y:S01]  /*8770*/  F2FP.BF16.PACK_AB R4, R171, R172 ;  /* 0x000000acab04723e */ /* 0x008fe200000010ff */
[----:B----4-:R-:W-:-:S04]  /*8780*/  FMUL.FTZ R160, R160, R176 ;  /* 0x000000b0a0a07220 */ /* 0x010fc80000410000 */
[----:B------:R-:W2:Y:S01]  /*8790*/  MUFU.EX2 R177, R177 ;  /* 0x000000b100b17308 */ /* 0x000ea20000000800 */
[-C--:B------:R-:W-:Y:S02]  /*87a0*/  FMUL.FTZ R161, R161, R176.reuse ;  /* 0x000000b0a1a17220 */ /* 0x080fe40000410000 */
[-C--:B------:R-:W-:Y:S02]  /*87b0*/  FMUL.FTZ R156, R156, R176.reuse ;  /* 0x000000b09c9c7220 */ /* 0x080fe40000410000 */
[----:B------:R-:W-:Y:S02]  /*87c0*/  FMUL.FTZ R157, R157, R176 ;  /* 0x000000b09d9d7220 */ /* 0x000fe40000410000 */
[-C--:B-----5:R-:W-:Y:S01]  /*87d0*/  FMUL.FTZ R162, R162, R3.reuse ;  /* 0x00000003a2a27220 */ /* 0x0a0fe20000410000 */
[----:B------:R-:W-:Y:S01]  /*87e0*/  MUFU.EX2 R180, R180 ;  /* 0x000000b400b47308 */ /* 0x000fe20000000800 */
        /* <DEDUP_REMOVED lines=17> */
[C---:B------:R-:W-:Y:S01]  /*8900*/  HMMA.16816.F32.BF16 R152, R4.reuse, R16, R152 ;  /* 0x000000100498723c */ /* 0x040fe20000041898 */
[-C--:B------:R-:W-:Y:S01]  /*8910*/  FMUL.FTZ R145, R145, R176.reuse ;  /* 0x000000b091917220 */ /* 0x080fe20000410000 */
[----:B------:R-:W4:Y:S01]  /*8920*/  MUFU.EX2 R189, R189 ;  /* 0x000000bd00bd7308 */ /* 0x000f220000000800 */
[-C--:B------:R-:W-:Y:S02]  /*8930*/  FMUL.FTZ R146, R146, R3.reuse ;  /* 0x0000000392927220 */ /* 0x080fe40000410000 */
[-C--:B------:R-:W-:Y:S02]  /*8940*/  FMUL.FTZ R147, R147, R3.reuse ;  /* 0x0000000393937220 */ /* 0x080fe40000410000 */
[-C--:B------:R-:W-:Y:S01]  /*8950*/  FMUL.FTZ R140, R140, R176.reuse ;  /* 0x000000b08c8c7220 */ /* 0x080fe20000410000 */
[----:B------:R-:W-:Y:S01]  /*8960*/  HMMA.16816.F32.BF16 R148, R4, R18, R148 ;  /* 0x000000120494723c */ /* 0x000fe20000041894 */
[----:B------:R-:W-:Y:S01]  /*8970*/  FMUL.FTZ R141, R141, R176 ;  /* 0x000000b08d8d7220 */ /* 0x000fe20000410000 */
[----:B------:R-:W5:Y:S01]  /*8980*/  LDSM.16.MT88.4 R16, [R232+0x12000] ;  /* 0x01200000e810783b */ /* 0x000f620000004200 */
[-C--:B------:R-:W-:Y:S01]  /*8990*/  FMUL.FTZ R142, R142, R3.reuse ;  /* 0x000000038e8e7220 */ /* 0x080fe20000410000 */
[----:B------:R-:W2:Y:S01]  /*89a0*/  MUFU.EX2 R190, R190 ;  /* 0x000000be00be7308 */ /* 0x000ea20000000800 */
[----:B------:R-:W-:-:S02]  /*89b0*/  FMUL.FTZ R143, R143, R3 ;  /* 0x000000038f8f7220 */ /* 0x000fc40000410000 */
[-C--:B------:R-:W-:Y:S01]  /*89c0*/  FMUL.FTZ R136, R136, R176.reuse ;  /* 0x000000b088887220 */ /* 0x080fe20000410000 */
[C---:B-1----:R-:W-:Y:S01]  /*89d0*/  HMMA.16816.F32.BF16 R144, R4.reuse, R8, R144 ;  /* 0x000000080490723c */ /* 0x042fe20000041890 */
[-C--:B------:R-:W-:Y:S02]  /*89e0*/  FMUL.FTZ R137, R137, R176.reuse ;  /* 0x000000b089897220 */ /* 0x080fe40000410000 */
        /* <DEDUP_REMOVED lines=8> */
[----:B------:R-:W1:Y:S01]  /*8a70*/  MUFU.EX2 R192, R192 ;  /* 0x000000c000c07308 */ /* 0x000e620000000800 */
[----:B------:R-:W-:-:S02]  /*8a80*/  FMUL.FTZ R135, R135, R3 ;  /* 0x0000000387877220 */ /* 0x000fc40000410000 */
[-C--:B------:R-:W-:Y:S01]  /*8a90*/  FMUL.FTZ R36, R36, R176.reuse ;  /* 0x000000b024247220 */ /* 0x080fe20000410000 */
[C---:B---3--:R-:W-:Y:S01]  /*8aa0*/  HMMA.16816.F32.BF16 R136, R4.reuse, R12, R136 ;  /* 0x0000000c0488723c */ /* 0x048fe20000041888 */
[-C--:B------:R-:W-:Y:S02]  /*8ab0*/  FMUL.FTZ R37, R37, R176.reuse ;  /* 0x000000b025257220 */ /* 0x080fe40000410000 */
[-C--:B------:R-:W-:Y:S01]  /*8ac0*/  FMUL.FTZ R38, R38, R3.reuse ;  /* 0x0000000326267220 */ /* 0x080fe20000410000 */
[----:B------:R-:W3:Y:S01]  /*8ad0*/  MUFU.EX2 R200, R200 ;  /* 0x000000c800c87308 */ /* 0x000ee20000000800 */
        /* <DEDUP_REMOVED lines=10> */
[----:B-----5:R-:W-:Y:S01]  /*8b80*/  HMMA.16816.F32.BF16 R36, R4, R16, R36 ;  /* 0x000000100424723c */ /* 0x020fe20000041824 */
[-C--:B------:R-:W-:Y:S01]  /*8b90*/  FMUL.FTZ R46, R46, R3.reuse ;  /* 0x000000032e2e7220 */ /* 0x080fe20000410000 */
[----:B------:R-:W-:Y:S01]  /*8ba0*/  MUFU.EX2 R198, R198 ;  /* 0x000000c600c67308 */ /* 0x000fe20000000800 */
[----:B------:R-:W-:-:S02]  /*8bb0*/  FMUL.FTZ R47, R47, R3 ;  /* 0x000000032f2f7220 */ /* 0x000fc40000410000 */
[-C--:B------:R-:W-:Y:S02]  /*8bc0*/  FMUL.FTZ R48, R48, R176.reuse ;  /* 0x000000b030307220 */ /* 0x080fe40000410000 */
[-C--:B------:R-:W-:Y:S01]  /*8bd0*/  FMUL.FTZ R49, R49, R176.reuse ;  /* 0x000000b031317220 */ /* 0x080fe20000410000 */
[C---:B------:R-:W-:Y:S01]  /*8be0*/  HMMA.16816.F32.BF16 R40, R4.reuse, R18, R40 ;  /* 0x000000120428723c */ /* 0x040fe20000041828 */
[-C--:B------:R-:W-:Y:S01]  /*8bf0*/  FMUL.FTZ R50, R50, R3.reuse ;  /* 0x0000000332327220 */ /* 0x080fe20000410000 */
[----:B------:R-:W5:Y:S01]  /*8c00*/  LDSM.16.MT88.4 R16, [R228+0x12000] ;  /* 0x01200000e410783b */ /* 0x000f620000004200 */
[-C--:B------:R-:W-:Y:S01]  /*8c10*/  FMUL.FTZ R51, R51, R3.reuse ;  /* 0x0000000333337220 */ /* 0x080fe20000410000 */
[----:B------:R-:W-:Y:S01]  /*8c20*/  MUFU.EX2 R196, R196 ;  /* 0x000000c400c47308 */ /* 0x000fe20000000800 */
[-C--:B------:R-:W-:Y:S02]  /*8c30*/  FMUL.FTZ R52, R52, R176.reuse ;  /* 0x000000b034347220 */ /* 0x080fe40000410000 */
[----:B------:R-:W-:Y:S01]  /*8c40*/  FMUL.FTZ R53, R53, R176 ;  /* 0x000000b035357220 */ /* 0x000fe20000410000 */
[----:B-1----:R-:W-:Y:S01]  /*8c50*/  HMMA.16816.F32.BF16 R44, R4, R8, R44 ;  /* 0x00000008042c723c */ /* 0x002fe2000004182c */
[----:B------:R-:W-:-:S02]  /*8c60*/  FMUL.FTZ R54, R54, R3 ;  /* 0x0000000336367220 */ /* 0x000fc40000410000 */
[-C--:B------:R-:W-:Y:S01]  /*8c70*/  FMUL.FTZ R55, R55, R3.reuse ;  /* 0x0000000337377220 */ /* 0x080fe20000410000 */
[----:B------:R-:W1:Y:S01]  /*8c80*/  MUFU.EX2 R197, R197 ;  /* 0x000000c500c57308 */ /* 0x000e620000000800 */
        /* <DEDUP_REMOVED lines=23> */
[----:B-----5:R-:W-:Y:S01]  /*8e00*/  HMMA.16816.F32.BF16 R60, R4, R16, R60 ;  /* 0x00000010043c723c */ /* 0x020fe2000004183c */
[----:B------:R-:W-:Y:S01]  /*8e10*/  FMUL.FTZ R71, R71, R3 ;  /* 0x0000000347477220 */ /* 0x000fe20000410000 */
[----:B------:R-:W5:Y:S01]  /*8e20*/  MUFU.EX2 R186, R186 ;  /* 0x000000ba00ba7308 */ /* 0x000f620000000800 */
[----:B------:R-:W-:-:S02]  /*8e30*/  FMUL.FTZ R72, R72, R176 ;  /* 0x000000b048487220 */ /* 0x000fc40000410000 */
[-C--:B------:R-:W-:Y:S02]  /*8e40*/  FMUL.FTZ R73, R73, R176.reuse ;  /* 0x000000b049497220 */ /* 0x080fe40000410000 */
[-C--:B------:R-:W-:Y:S01]  /*8e50*/  FMUL.FTZ R74, R74, R3.reuse ;  /* 0x000000034a4a7220 */ /* 0x080fe20000410000 */
[C---:B------:R-:W-:Y:S01]  /*8e60*/  HMMA.16816.F32.BF16 R64, R4.reuse, R18, R64 ;  /* 0x000000120440723c */ /* 0x040fe20000041840 */
[-C--:B------:R-:W-:Y:S01]  /*8e70*/  FMUL.FTZ R75, R75, R3.reuse ;  /* 0x000000034b4b7220 */ /* 0x080fe20000410000 */
[----:B------:R-:W3:Y:S01]  /*8e80*/  LDSM.16.MT88.4 R16, [R229+0x14000] ;  /* 0x01400000e510783b */ /* 0x000ee20000004200 */
[-C--:B------:R-:W-:Y:S01]  /*8e90*/  FMUL.FTZ R76, R76, R176.reuse ;  /* 0x000000b04c4c7220 */ /* 0x080fe20000410000 */
[----:B------:R-:W-:Y:S01]  /*8ea0*/  MUFU.EX2 R185, R185 ;  /* 0x000000b900b97308 */ /* 0x000fe20000000800 */
        /* <DEDUP_REMOVED lines=18> */
[----:B------:R-:W2:Y:S01]  /*8fd0*/  MUFU.EX2 R201, R201 ;  /* 0x000000c900c97308 */ /* 0x000ea20000000800 */
        /* <DEDUP_REMOVED lines=10> */
[----:B---3--:R-:W-:Y:S01]  /*9080*/  HMMA.16816.F32.BF16 R84, R4, R16, R84 ;  /* 0x000000100454723c */ /* 0x008fe20000041854 */
[-C--:B------:R-:W-:Y:S01]  /*9090*/  FMUL.FTZ R96, R96, R176.reuse ;  /* 0x000000b060607220 */ /* 0x080fe20000410000 */
[----:B------:R-:W3:Y:S01]  /*90a0*/  MUFU.EX2 R179, R179 ;  /* 0x000000b300b37308 */ /* 0x000ee20000000800 */
[----:B------:R-:W-:-:S02]  /*90b0*/  FMUL.FTZ R97, R97, R176 ;  /* 0x000000b061617220 */ /* 0x000fc40000410000 */
[-C--:B------:R-:W-:Y:S02]  /*90c0*/  FMUL.FTZ R98, R98, R3.reuse ;  /* 0x0000000362627220 */ /* 0x080fe40000410000 */
[-C--:B------:R-:W-:Y:S01]  /*90d0*/  FMUL.FTZ R99, R99, R3.reuse ;  /* 0x0000000363637220 */ /* 0x080fe20000410000 */
[C---:B------:R-:W-:Y:S01]  /*90e0*/  HMMA.16816.F32.BF16 R88, R4.reuse, R18, R88 ;  /* 0x000000120458723c */ /* 0x040fe20000041858 */
[-C--:B------:R-:W-:Y:S01]  /*90f0*/  FMUL.FTZ R100, R100, R176.reuse ;  /* 0x000000b064647220 */ /* 0x080fe20000410000 */
[----:B------:R-:W3:Y:S01]  /*9100*/  LDSM.16.MT88.4 R16, [R230+0x16000] ;  /* 0x01600000e610783b */ /* 0x000ee20000004200 */
        /* <DEDUP_REMOVED lines=26> */
[----:B---3--:R-:W-:Y:S01]  /*92b0*/  HMMA.16816.F32.BF16 R108, R4, R16, R108 ;  /* 0x00000010046c723c */ /* 0x008fe2000004186c */
[-C--:B------:R-:W-:Y:S02]  /*92c0*/  FMUL.FTZ R120, R120, R176.reuse ;  /* 0x000000b078787220 */ /* 0x080fe40000410000 */
[----:B------:R-:W-:-:S02]  /*92d0*/  FMUL.FTZ R121, R121, R176 ;  /* 0x000000b079797220 */ /* 0x000fc40000410000 */
[-C--:B------:R-:W-:Y:S02]  /*92e0*/  FMUL.FTZ R122, R122, R3.reuse ;  /* 0x000000037a7a7220 */ /* 0x080fe40000410000 */
[-C--:B------:R-:W-:Y:S01]  /*92f0*/  FMUL.FTZ R123, R123, R3.reuse ;  /* 0x000000037b7b7220 */ /* 0x080fe20000410000 */
[C---:B------:R-:W-:Y:S01]  /*9300*/  HMMA.16816.F32.BF16 R112, R4.reuse, R18, R112 ;  /* 0x000000120470723c */ /* 0x040fe20000041870 */
[-C--:B------:R-:W-:Y:S01]  /*9310*/  FMUL.FTZ R124, R124, R176.reuse ;  /* 0x000000b07c7c7220 */ /* 0x080fe20000410000 */
[----:B------:R-:W3:Y:S01]  /*9320*/  LDSM.16.MT88.4 R16, [R229+0x10800] ;  /* 0x01080000e510783b */ /* 0x000ee20000004200 */
        /* <DEDUP_REMOVED lines=14> */
[----:B------:R-:W-:Y:S01]  /*9410*/  FADD.FTZ R2, R2, R3 ;  /* 0x0000000302027221 */ /* 0x000fe20000010000 */
[----:B------:R-:W-:Y:S01]  /*9420*/  MOV R3, R173 ;  /* 0x000000ad00037202 */ /* 0x000fe20000000f00 */
[----:B------:R-:W-:Y:S02]  /*9430*/  FADD.FTZ R171, R170, R171 ;  /* 0x000000abaaab7221 */ /* 0x000fe40000010000 */
[----:B------:R-:W-:Y:S02]  /*9440*/  FADD.FTZ R2, R0, R2 ;  /* 0x0000000200027221 */ /* 0x000fe40000010000 */
[----:B------:R-:W-:Y:S01]  /*9450*/  FADD.FTZ R169, R169, R171 ;  /* 0x000000aba9a97221 */ /* 0x000fe20000010000 */
[----:B------:R-:W-:Y:S01]  /*9460*/  HMMA.16816.F32.BF16 R128, R4, R14, R128 ;  /* 0x0000000e0480723c */ /* 0x000fe20000041880 */
[----:B------:R-:W-:Y:S01]  /*9470*/  LDSM.16.MT88.4 R12, [R230+0x12800] ;  /* 0x01280000e60c783b */ /* 0x000fe20000004200 */
[----:B------:R-:W-:-:S02]  /*9480*/  FADD.FTZ R175, R175, R2 ;  /* 0x00000002afaf7221 */ /* 0x000fc40000010000 */
[----:B------:R-:W-:Y:S02]  /*9490*/  FADD.FTZ R169, R177, R169 ;  /* 0x000000a9b1a97221 */ /* 0x000fe40000010000 */
[----:B----4-:R-:W-:Y:S01]  /*94a0*/  FADD.FTZ R175, R189, R175 ;  /* 0x000000afbdaf7221 */ /* 0x010fe20000010000 */
        /* <DEDUP_REMOVED lines=10> */
[----:B------:R-:W-:Y:S01]  /*9550*/  HMMA.16816.F32.BF16 R152, R4, R20, R152 ;  /* 0x000000140498723c */ /* 0x000fe20000041898 */
[----:B------:R-:W-:Y:S02]  /*9560*/  FADD.FTZ R188, R200, R188 ;  /* 0x000000bcc8bc7221 */ /* 0x000fe40000010000 */
[----:B------:R-:W-:-:S05]  /*9570*/  FADD.FTZ R192, R197, R192 ;  /* 0x000000c0c5c07221 */ /* 0x000fca0000010000 */
        /* <DEDUP_REMOVED lines=58> */
[----:B-----5:R-:W-:Y:S02]  /*9920*/  FADD.FTZ R196, R186, R196 ;  /* 0x000000c4bac47221 */ /* 0x020fe40000010000 */
[----:B------:R-:W-:Y:S02]  /*9930*/  FADD.FTZ R193, R201, R193 ;  /* 0x000000c1c9c17221 */ /* 0x000fe40000010000 */
[----:B------:R-:W-:Y:S02]  /*9940*/  FADD.FTZ R196, R185, R196 ;  /* 0x000000c4b9c47221 */ /* 0x000fe40000010000 */
[----:B------:R-:W-:Y:S01]  /*9950*/  FADD.FTZ R193, R182, R193 ;  /* 0x000000c1b6c17221 */ /* 0x000fe20000010000 */
[----:B------:R-:W-:Y:S01]  /*9960*/  HMMA.16816.F32.BF16 R40, R4, R22, R40 ;  /* 0x000000160428723c */ /* 0x000fe20000041828 */
[----:B------:R-:W1:Y:S01]  /*9970*/  LDSM.16.MT88.4 R20, [R230+0x15000] ;  /* 0x01500000e614783b */ /* 0x000e620000004200 */
[----:B------:R-:W-:-:S02]  /*9980*/  FADD.FTZ R196, R184, R196 ;  /* 0x000000c4b8c47221 */ /* 0x000fc40000010000 */
[----:B------:R-:W-:Y:S02]  /*9990*/  FADD.FTZ R193, R179, R193 ;  /* 0x000000c1b3c17221 */ /* 0x000fe40000010000 */
[----:B------:R-:W-:Y:S02]  /*99a0*/  FADD.FTZ R252, R183, R196 ;  /* 0x000000c4b7fc7221 */ /* 0x000fe40000010000 */
[----:B----4-:R-:W-:Y:S01]  /*99b0*/  HMMA.16816.F32.BF16 R152, R4, R28, R152 ;  /* 0x0000001c0498723c */ /* 0x010fe20000041898 */
[----:B------:R-:W-:-:S07]  /*99c0*/  FADD.FTZ R251, R178, R193 ;  /* 0x000000c1b2fb7221 */ /* 0x000fce0000010000 */
        /* <DEDUP_REMOVED lines=44> */
[----:B------:R-:W-:-:S02]  /*9c90*/  F2FP.BF16.PACK_AB R4, R185, R186 ;  /* 0x000000bab904723e */ /* 0x000fc400000010ff */
[----:B------:R-:W-:Y:S02]  /*9ca0*/  F2FP.BF16.PACK_AB R5, R182, R201 ;  /* 0x000000c9b605723e */ /* 0x000fe400000010ff */
[----:B------:R-:W-:Y:S02]  /*9cb0*/  F2FP.BF16.PACK_AB R6, R183, R184 ;  /* 0x000000b8b706723e */ /* 0x000fe400000010ff */
[----:B------:R-:W-:-:S07]  /*9cc0*/  F2FP.BF16.PACK_AB R7, R178, R179 ;  /* 0x000000b3b207723e */ /* 0x000fce00000010ff */
[C---:B-1----:R-:W-:Y:S08]  /*9cd0*/  HMMA.16816.F32.BF16 R136, R4.reuse, R20, R136 ;  /* 0x000000140488723c */ /* 0x042ff00000041888 */
        /* <DEDUP_REMOVED lines=40> */
.L_x_2378:
        /* <DEDUP_REMOVED lines=17> */
.L_x_2388:
        /* <DEDUP_REMOVED lines=8> */
[C---:B------:R-:W-:Y:S02]  /*a0f0*/  IADD3 R4, R11.reuse, -0x40, RZ ;  /* 0xffffffc00b047810 */ /* 0x040fe40007ffe0ff */
        /* <DEDUP_REMOVED lines=39> */
[----:B------:R-:W-:Y:S03]  /*a370*/  IMAD.IADD R3, R3, 0x1, -R9 ;  /* 0x0000000103037824 */ /* 0x000fe600078e0a09 */
[----:B------:R1:W2:Y:S04]  /*a380*/  LDG.E R5, [R4.64] ;  /* 0x0000000a04057981 */ /* 0x0002a8000c1e1900 */
[----:B------:R-:W2:Y:S01]  /*a390*/  LDG.E R6, [R6.64] ;  /* 0x0000000a06067981 */ /* 0x000ea2000c1e1900 */
[----:B-1----:R-:W-:Y:S04]  /*a3a0*/  IMAD.MOV.U32 R4, RZ, RZ, 0x40 ;  /* 0x00000040ff047424 */ /* 0x002fe800078e00ff */
[----:B------:R-:W-:Y:S04]  /*a3b0*/  IMAD R4, R3, c[0x0][0x2d0], -R4 ;  /* 0x0000b40003047a24 */ /* 0x000fe800078e0a04 */
        /* <DEDUP_REMOVED lines=11> */
.L_x_2385:
[C---:B------:R-:W-:Y:S04]  /*a470*/  LEA R241, P1, R8.reuse, R241, 0x1 ;  /* 0x000000f108f17211 */ /* 0x040fe800078208ff */
[----:B------:R-:W-:Y:S02]  /*a480*/  LEA.HI.X R240, R8, R240, R4, 0x1, P1 ;  /* 0x000000f008f07211 */ /* 0x000fe400008f0c04 */
[----:B------:R-:W-:Y:S02]  /*a490*/  MOV R8, R241 ;  /* 0x000000f100087202 */ /* 0x000fe40000000f00 */
[----:B------:R-:W-:Y:S02]  /*a4a0*/  MOV R9, R240 ;  /* 0x000000f000097202 */ /* 0x000fe40000000f00 */
[----:B------:R-:W-:Y:S03]  /*a4b0*/  IADD3 R6, P1, R241, UR12, RZ ;  /* 0x0000000cf1067c10 */ /* 0x000fe6000ff3e0ff */
[----:B------:R-:W-:Y:S01]  /*a4c0*/  @!PT LDS RZ, [RZ] ;  /* 0x00000000fffff984 */ /* 0x000fe20000000800 */
[----:B------:R-:W-:Y:S01]  /*a4d0*/  @!PT LDS RZ, [RZ] ;  /* 0x00000000fffff984 */ /* 0x000fe20000000800 */
[----:B------:R-:W-:Y:S01]  /*a4e0*/  @!PT LDS RZ, [RZ] ;  /* 0x00000000fffff984 */ /* 0x000fe20000000800 */
[----:B------:R1:W-:Y:S01]  /*a4f0*/  LDGSTS.E.BYPASS.LTC128B.128 [R244+0x10000], [R8.64] ;  /* 0x1000000008f47fae */ /* 0x0003e2000b901d4a */
[----:B------:R-:W-:Y:S02]  /*a500*/  IADD3.X R7, R240, UR5, RZ, P1, !PT ;  /* 0x00000005f0077c10 */ /* 0x000fe40008ffe4ff */
[----:B------:R-:W-:Y:S03]  /*a510*/  IADD3 R4, P1, R6, UR12, RZ ;  /* 0x0000000c06047c10 */ /* 0x000fe6000ff3e0ff */
[----:B------:R1:W-:Y:S01]  /*a520*/  LDGSTS.E.BYPASS.LTC128B.128 [R244+0x12000], [R8.64+0x80] ;  /* 0x1200008008f47fae */ /* 0x0003e2000b901d4a */
[----:B------:R-:W-:Y:S02]  /*a530*/  IADD3.X R5, R7, UR5, RZ, P1, !PT ;  /* 0x0000000507057c10 */ /* 0x000fe40008ffe4ff */
[----:B------:R-:W-:Y:S03]  /*a540*/  IADD3 R12, P1, R4, UR12, RZ ;  /* 0x0000000c040c7c10 */ /* 0x000fe6000ff3e0ff */
[----:B------:R1:W-:Y:S01]  /*a550*/  LDGSTS.E.BYPASS.LTC128B.128 [R244+0x14000], [R8.64+0x100] ;  /* 0x1400010008f47fae */ /* 0x0003e2000b901d4a */
[----:B------:R-:W-:Y:S02]  /*a560*/  IADD3.X R13, R5, UR5, RZ, P1, !PT ;  /* 0x00000005050d7c10 */ /* 0x000fe40008ffe4ff */
[----:B------:R-:W-:Y:S03]  /*a570*/  ISETP.GE.AND P1, PT, R243, 0x2, PT ;  /* 0x00000002f300780c */ /* 0x000fe60003f26270 */
[----:B------:R1:W-:Y:S06]  /*a580*/  LDGSTS.E.BYPASS.LTC128B.128 [R244+0x16000], [R8.64+0x180] ;  /* 0x1600018008f47fae */ /* 0x0003ec000b901d4a */
[----:B------:R2:W-:Y:S06]  /*a590*/  LDGSTS.E.BYPASS.LTC128B.128 [R244+0x10800], [R6.64] ;  /* 0x1080000006f47fae */ /* 0x0005ec000b901d4a */
[----:B------:R2:W-:Y:S06]  /*a5a0*/  LDGSTS.E.BYPASS.LTC128B.128 [R244+0x12800], [R6.64+0x80] ;  /* 0x1280008006f47fae */ /* 0x0005ec000b901d4a */
[----:B------:R2:W-:Y:S06]  /*a5b0*/  LDGSTS.E.BYPASS.LTC128B.128 [R244+0x14800], [R6.64+0x100] ;  /* 0x1480010006f47fae */ /* 0x0005ec000b901d4a */
        /* <DEDUP_REMOVED lines=9> */
[----:B------:R-:W-:Y:S06]  /*a650*/  LDSM.16.M88.4 R32, [R238] ;  /* 0x00000000ee20783b */ /* 0x000fec0000000200 */
[----:B-1----:R-:W2:Y:S06]  /*a660*/  LDSM.16.M88.4 R8, [R237+0x8000] ;  /* 0x00800000ed08783b */ /* 0x002eac0000000200 */
[----:B------:R-:W3:Y:S06]  /*a670*/  LDSM.16.M88.4 R16, [R237+0x8800] ;  /* 0x00880000ed10783b */ /* 0x000eec0000000200 */
[----:B------:R-:W1:Y:S06]  /*a680*/  LDSM.16.M88.4 R24, [R237+0x9000] ;  /* 0x00900000ed18783b */ /* 0x000e6c0000000200 */
[----:B------:R-:W0:Y:S06]  /*a690*/  LDGDEPBAR ;  /* 0x00000000000079af */ /* 0x000e2c0000000000 */
[----:B------:R-:W4:Y:S06]  /*a6a0*/  LDSM.16.M88.4 R164, [R237+0x9800] ;  /* 0x00980000eda4783b */ /* 0x000f2c0000000200 */
[----:B------:R-:W-:Y:S06]  /*a6b0*/  LDSM.16.M88.4 R168, [R236] ;  /* 0x00000000eca8783b */ /* 0x000fec0000000200 */
[----:B------:R-:W5:Y:S01]  /*a6c0*/  LDSM.16.M88.4 R172, [R235] ;  /* 0x00000000ebac783b */ /* 0x000f620000000200 */
[C---:B--2---:R-:W-:Y:S05]  /*a6d0*/  HMMA.16816.F32.BF16 R4, R32.reuse, R8, RZ ;  /* 0x000000082004723c */ /* 0x044fea00000418ff */
[----:B------:R-:W2:Y:S03]  /*a6e0*/  LDSM.16.M88.4 R176, [R227] ;  /* 0x00000000e3b0783b */ /* 0x000ea60000000200 */
[C---:B------:R-:W-:Y:S03]  /*a6f0*/  HMMA.16816.F32.BF16 R8, R32.reuse, R10, RZ ;  /* 0x0000000a2008723c */ /* 0x040fe600000418ff */
[----:B------:R-:W2:Y:S06]  /*a700*/  LDSM.16.M88.4 R180, [R226] ;  /* 0x00000000e2b4783b */ /* 0x000eac0000000200 */
[----:B------:R-:W2:Y:S01]  /*a710*/  LDSM.16.M88.4 R184, [R225] ;  /* 0x00000000e1b8783b */ /* 0x000ea20000000200 */
[C---:B---3--:R-:W-:Y:S05]  /*a720*/  HMMA.16816.F32.BF16 R12, R32.reuse, R16, RZ ;  /* 0x00000010200c723c */ /* 0x048fea00000418ff */
[----:B------:R-:W-:Y:S03]  /*a730*/  LDSM.16.M88.4 R188, [R234] ;  /* 0x00000000eabc783b */ /* 0x000fe60000000200 */
[C---:B------:R-:W-:Y:S03]  /*a740*/  HMMA.16816.F32.BF16 R16, R32.reuse, R18, RZ ;  /* 0x000000122010723c */ /* 0x040fe600000418ff */
[----:B------:R-:W3:Y:S05]  /*a750*/  LDSM.16.M88.4 R192, [R231+0x8000] ;  /* 0x00800000e7c0783b */ /* 0x000eea0000000200 */
[C---:B-1----:R-:W-:Y:S01]  /*a760*/  HMMA.16816.F32.BF16 R20, R32.reuse, R24, RZ ;  /* 0x000000182014723c */ /* 0x042fe200000418ff */
[----:B------:R-:W-:Y:S06]  /*a770*/  LDSM.16.M88.4 R196, [R231+0x9000] ;  /* 0x00900000e7c4783b */ /* 0x000fec0000000200 */
[----:B------:R-:W-:Y:S01]  /*a780*/  LDSM.16.M88.4 R200, [R231+0x9800] ;  /* 0x00980000e7c8783b */ /* 0x000fe20000000200 */
[C---:B------:R-:W-:Y:S05]  /*a790*/  HMMA.16816.F32.BF16 R24, R32.reuse, R26, RZ ;  /* 0x0000001a2018723c */ /* 0x040fea00000418ff */
[----:B------:R-:W-:Y:S03]  /*a7a0*/  LDSM.16.M88.4 R204, [R233] ;  /* 0x00000000e9cc783b */ /* 0x000fe60000000200 */
[C---:B----4-:R-:W-:Y:S03]  /*a7b0*/  HMMA.16816.F32.BF16 R28, R32.reuse, R164, RZ ;  /* 0x000000a4201c723c */ /* 0x050fe600000418ff */
[----:B------:R-:W-:Y:S05]  /*a7c0*/  LDSM.16.M88.4 R208, [R224] ;  /* 0x00000000e0d0783b */ /* 0x000fea0000000200 */
[----:B------:R-:W-:Y:S01]  /*a7d0*/  HMMA.16816.F32.BF16 R32, R32, R166, RZ ;  /* 0x000000a62020723c */ /* 0x000fe200000418ff */
[----:B------:R-:W1:Y:S07]  /*a7e0*/  LDSM.16.M88.4 R164, [R231+0x8800] ;  /* 0x00880000e7a4783b */ /* 0x000e6e0000000200 */
[C---:B-----5:R-:W-:Y:S08]  /*a7f0*/  HMMA.16816.F32.BF16 R4, R168.reuse, R172, R4 ;  /* 0x000000aca804723c */ /* 0x060ff00000041804 */
[C---:B------:R-:W-:Y:S01]  /*a800*/  HMMA.16816.F32.BF16 R8, R168.reuse, R174, R8 ;  /* 0x000000aea808723c */ /* 0x040fe20000041808 */
[----:B------:R-:W-:Y:S07]  /*a810*/  LDSM.16.M88.4 R172, [R224+0x1000] ;  /* 0x00100000e0ac783b */ /* 0x000fee0000000200 */
[C---:B--2---:R-:W-:Y:S08]  /*a820*/  HMMA.16816.F32.BF16 R12, R168.reuse, R176, R12 ;  /* 0x000000b0a80c723c */ /* 0x044ff0000004180c */
[C---:B------:R-:W-:Y:S01]  /*a830*/  HMMA.16816.F32.BF16 R16, R168.reuse, R178, R16 ;  /* 0x000000b2a810723c */ /* 0x040fe20000041810 */
[----:B------:R-:W-:Y:S07]  /*a840*/  LDSM.16.M88.4 R176, [R224+0x1800] ;  /* 0x00180000e0b0783b */ /* 0x000fee0000000200 */
[C---:B------:R-:W-:Y:S08]  /*a850*/  HMMA.16816.F32.BF16 R20, R168.reuse, R180, R20 ;  /* 0x000000b4a814723c */ /* 0x040ff00000041814 */
[C---:B------:R-:W-:Y:S01]  /*a860*/  HMMA.16816.F32.BF16 R24, R168.reuse, R182, R24 ;  /* 0x000000b6a818723c */ /* 0x040fe20000041818 */
[----:B------:R-:W-:Y:S07]  /*a870*/  LDSM.16.M88.4 R180, [R238+0x2000] ;  /* 0x00200000eeb4783b */ /* 0x000fee0000000200 */
[C---:B------:R-:W-:Y:S08]  /*a880*/  HMMA.16816.F32.BF16 R28, R168.reuse, R184, R28 ;  /* 0x000000b8a81c723c */ /* 0x040ff0000004181c */
[----:B------:R-:W-:Y:S01]  /*a890*/  HMMA.16816.F32.BF16 R32, R168, R186, R32 ;  /* 0x000000baa820723c */ /* 0x000fe20000041820 */
[----:B------:R-:W2:Y:S06]  /*a8a0*/  LDSM.16.M88.4 R168, [R224+0x800] ;  /* 0x00080000e0a8783b */ /* 0x000eac0000000200 */
[----:B------:R-:W4:Y:S01]  /*a8b0*/  LDSM.16.M88.4 R184, [R237+0xa000] ;  /* 0x00a00000edb8783b */ /* 0x000f220000000200 */
        /* <DEDUP_REMOVED lines=11> */
[----:B------:R-:W3:Y:S06]  /*a970*/  LDSM.16.M88.4 R188, [R237+0xb000] ;  /* 0x00b00000edbc783b */ /* 0x000eec0000000200 */
[----:B------:R-:W5:Y:S01]  /*a980*/  LDSM.16.M88.4 R200, [R223] ;  /* 0x00000000dfc8783b */ /* 0x000f620000000200 */
[C---:B------:R-:W-:Y:S08]  /*a990*/  HMMA.16816.F32.BF16 R4, R204.reuse, R208, R4 ;  /* 0x000000d0cc04723c */ /* 0x040ff00000041804 */
[C---:B------:R-:W-:Y:S01]  /*a9a0*/  HMMA.16816.F32.BF16 R8, R204.reuse, R210, R8 ;  /* 0x000000d2cc08723c */ /* 0x040fe20000041808 */
[----:B------:R-:W-:Y:S07]  /*a9b0*/  LDSM.16.M88.4 R208, [R231+0xa000] ;  /* 0x00a00000e7d0783b */ /* 0x000fee0000000200 */
[C---:B--2---:R-:W-:Y:S08]  /*a9c0*/  HMMA.16816.F32.BF16 R12, R204.reuse, R168, R12 ;  /* 0x000000a8cc0c723c */ /* 0x044ff0000004180c */
[C---:B------:R-:W-:Y:S01]  /*a9d0*/  HMMA.16816.F32.BF16 R16, R204.reuse, R170, R16 ;  /* 0x000000aacc10723c */ /* 0x040fe20000041810 */
[----:B------:R-:W2:Y:S07]  /*a9e0*/  LDSM.16.M88.4 R168, [R222] ;  /* 0x00000000dea8783b */ /* 0x000eae0000000200 */
[C---:B------:R-:W-:Y:S08]  /*a9f0*/  HMMA.16816.F32.BF16 R20, R204.reuse, R172, R20 ;  /* 0x000000accc14723c */ /* 0x040ff00000041814 */
[C---:B------:R-:W-:Y:S01]  /*aa00*/  HMMA.16816.F32.BF16 R24, R204.reuse, R174, R24 ;  /* 0x000000aecc18723c */ /* 0x040fe20000041818 */
[----:B------:R-:W2:Y:S07]  /*aa10*/  LDSM.16.M88.4 R172, [R221] ;  /* 0x00000000ddac783b */ /* 0x000eae0000000200 */
[C---:B------:R-:W-:Y:S08]  /*aa20*/  HMMA.16816.F32.BF16 R28, R204.reuse, R176, R28 ;  /* 0x000000b0cc1c723c */ /* 0x040ff0000004181c */
[----:B------:R-:W-:Y:S01]  /*aa30*/  HMMA.16816.F32.BF16 R32, R204, R178, R32 ;  /* 0x000000b2cc20723c */ /* 0x000fe20000041820 */
[----:B------:R-:W2:Y:S06]  /*aa40*/  LDSM.16.M88.4 R176, [R220] ;  /* 0x00000000dcb0783b */ /* 0x000eac0000000200 */
[----:B------:R-:W2:Y:S01]  /*aa50*/  LDSM.16.M88.4 R204, [R234+0x2000] ;  /* 0x00200000eacc783b */ /* 0x000ea20000000200 */
[C---:B----4-:R-:W-:Y:S08]  /*aa60*/  HMMA.16816.F32.BF16 R4, R180.reuse, R184, R4 ;  /* 0x000000b8b404723c */ /* 0x050ff00000041804 */
[C---:B------:R-:W-:Y:S01]  /*aa70*/  HMMA.16816.F32.BF16 R8, R180.reuse, R186, R8 ;  /* 0x000000bab408723c */ /* 0x040fe20000041808 */
[----:B------:R-:W-:Y:S07]  /*aa80*/  LDSM.16.M88.4 R184, [R231+0xb800] ;  /* 0x00b80000e7b8783b */ /* 0x000fee0000000200 */
[C---:B-1----:R-:W-:Y:S08]  /*aa90*/  HMMA.16816.F32.BF16 R12, R180.reuse, R164, R12 ;  /* 0x000000a4b40c723c */ /* 0x042ff0000004180c */
[C---:B------:R-:W-:Y:S01]  /*aaa0*/  HMMA.16816.F32.BF16 R16, R180.reuse, R166, R16 ;  /* 0x000000a6b410723c */ /* 0x040fe20000041810 */
[----:B------:R-:W1:Y:S07]  /*aab0*/  LDSM.16.M88.4 R164, [R231+0xa800] ;  /* 0x00a80000e7a4783b */ /* 0x000e6e0000000200 */
[C---:B---3--:R-:W-:Y:S08]  /*aac0*/  HMMA.16816.F32.BF16 R20, R180.reuse, R188, R20 ;  /* 0x000000bcb414723c */ /* 0x048ff00000041814 */
[C---:B------:R-:W-:Y:S01]  /*aad0*/  HMMA.16816.F32.BF16 R24, R180.reuse, R190, R24 ;  /* 0x000000beb418723c */ /* 0x040fe20000041818 */
[----:B------:R-:W-:Y:S07]  /*aae0*/  LDSM.16.M88.4 R188, [R233+0x2000] ;  /* 0x00200000e9bc783b */ /* 0x000fee0000000200 */
[C---:B------:R-:W-:Y:S08]  /*aaf0*/  HMMA.16816.F32.BF16 R28, R180.reuse, R192, R28 ;  /* 0x000000c0b41c723c */ /* 0x040ff0000004181c */
[----:B------:R-:W-:Y:S01]  /*ab00*/  HMMA.16816.F32.BF16 R32, R180, R194, R32 ;  /* 0x000000c2b420723c */ /* 0x000fe20000041820 */
[----:B------:R-:W3:Y:S06]  /*ab10*/  LDSM.16.M88.4 R180, [R231+0xb000] ;  /* 0x00b00000e7b4783b */ /* 0x000eec0000000200 */
[----:B------:R-:W4:Y:S01]  /*ab20*/  LDSM.16.M88.4 R192, [R224+0x2000] ;  /* 0x00200000e0c0783b */ /* 0x000f220000000200 */
[C---:B-----5:R-:W-:Y:S08]  /*ab30*/  HMMA.16816.F32.BF16 R4, R196.reuse, R200, R4 ;  /* 0x000000c8c404723c */ /* 0x060ff00000041804 */
[C---:B------:R-:W-:Y:S01]  /*ab40*/  HMMA.16816.F32.BF16 R8, R196.reuse, R202, R8 ;  /* 0x000000cac408723c */ /* 0x040fe20000041808 */
[----:B------:R-:W-:Y:S07]  /*ab50*/  LDSM.16.M88.4 R200, [R237+0xc000] ;  /* 0x00c00000edc8783b */ /* 0x000fee0000000200 */
[C---:B--2---:R-:W-:Y:S08]  /*ab60*/  HMMA.16816.F32.BF16 R12, R196.reuse, R168, R12 ;  /* 0x000000a8c40c723c */ /* 0x044ff0000004180c */
[C---:B------:R-:W-:Y:S01]  /*ab70*/  HMMA.16816.F32.BF16 R16, R196.reuse, R170, R16 ;  /* 0x000000aac410723c */ /* 0x040fe20000041810 */
[----:B------:R-:W2:Y:S07]  /*ab80*/  LDSM.16.M88.4 R168, [R224+0x2800] ;  /* 0x00280000e0a8783b */ /* 0x000eae0000000200 */
[C---:B------:R-:W-:Y:S08]  /*ab90*/  HMMA.16816.F32.BF16 R20, R196.reuse, R172, R20 ;  /* 0x000000acc414723c */ /* 0x040ff00000041814 */
[C---:B------:R-:W-:Y:S01]  /*aba0*/  HMMA.16816.F32.BF16 R24, R196.reuse, R174, R24 ;  /* 0x000000aec418723c */ /* 0x040fe20000041818 */
[----:B------:R-:W5:Y:S07]  /*abb0*/  LDSM.16.M88.4 R172, [R224+0x3000] ;  /* 0x00300000e0ac783b */ /* 0x000f6e0000000200 */
[C---:B------:R-:W-:Y:S08]  /*abc0*/  HMMA.16816.F32.BF16 R28, R196.reuse, R176, R28 ;  /* 0x000000b0c41c723c */ /* 0x040ff0000004181c */
[----:B------:R-:W-:Y:S01]  /*abd0*/  HMMA.16816.F32.BF16 R32, R196, R178, R32 ;  /* 0x000000b2c420723c */ /* 0x000fe20000041820 */
[----:B------:R-:W2:Y:S06]  /*abe0*/  LDSM.16.M88.4 R176, [R224+0x3800] ;  /* 0x00380000e0b0783b */ /* 0x000eac0000000200 */
[----:B------:R-:W2:Y:S01]  /*abf0*/  LDSM.16.M88.4 R196, [R238+0x4000] ;  /* 0x00400000eec4783b */ /* 0x000ea20000000200 */
[C---:B------:R-:W-:Y:S08]  /*ac00*/  HMMA.16816.F32.BF16 R4, R204.reuse, R208, R4 ;  /* 0x000000d0cc04723c */ /* 0x040ff00000041804 */
[C---:B------:R-:W-:Y:S01]  /*ac10*/  HMMA.16816.F32.BF16 R8, R204.reuse, R210, R8 ;  /* 0x000000d2cc08723c */ /* 0x040fe20000041808 */
[----:B------:R-:W-:Y:S07]  /*ac20*/  LDSM.16.M88.4 R208, [R219] ;  /* 0x00000000dbd0783b */ /* 0x000fee0000000200 */
[C---:B-1----:R-:W-:Y:S08]  /*ac30*/  HMMA.16816.F32.BF16 R12, R204.reuse, R164, R12 ;  /* 0x000000a4cc0c723c */ /* 0x042ff0000004180c */
[C---:B------:R-:W-:Y:S01]  /*ac40*/  HMMA.16816.F32.BF16 R16, R204.reuse, R166, R16 ;  /* 0x000000a6cc10723c */ /* 0x040fe20000041810 */
[----:B------:R-:W1:Y:S07]  /*ac50*/  LDSM.16.M88.4 R164, [R237+0xc800] ;  /* 0x00c80000eda4783b */ /* 0x000e6e0000000200 */
[C---:B---3--:R-:W-:Y:S08]  /*ac60*/  HMMA.16816.F32.BF16 R20, R204.reuse, R180, R20 ;  /* 0x000000b4cc14723c */ /* 0x048ff00000041814 */
[C---:B------:R-:W-:Y:S01]  /*ac70*/  HMMA.16816.F32.BF16 R24, R204.reuse, R182, R24 ;  /* 0x000000b6cc18723c */ /* 0x040fe20000041818 */
[----:B------:R-:W3:Y:S07]  /*ac80*/  LDSM.16.M88.4 R180, [R237+0xd000] ;  /* 0x00d00000edb4783b */ /* 0x000eee0000000200 */
[C---:B------:R-:W-:Y:S08]  /*ac90*/  HMMA.16816.F32.BF16 R28, R204.reuse, R184, R28 ;  /* 0x000000b8cc1c723c */ /* 0x040ff0000004181c */
[----:B------:R-:W-:Y:S01]  /*aca0*/  HMMA.16816.F32.BF16 R32, R204, R186, R32 ;  /* 0x000000bacc20723c */ /* 0x000fe20000041820 */
[----:B------:R-:W1:Y:S06]  /*acb0*/  LDSM.16.M88.4 R184, [R237+0xd800] ;  /* 0x00d80000edb8783b */ /* 0x000e6c0000000200 */
[----:B------:R-:W1:Y:S01]  /*acc0*/  LDSM.16.M88.4 R204, [R236+0x4000] ;  /* 0x00400000eccc783b */ /* 0x000e620000000200 */
[C---:B----4-:R-:W-:Y:S08]  /*acd0*/  HMMA.16816.F32.BF16 R4, R188.reuse, R192, R4 ;  /* 0x000000c0bc04723c */ /* 0x050ff00000041804 */
[C---:B------:R-:W-:Y:S01]  /*ace0*/  HMMA.16816.F32.BF16 R8, R188.reuse, R194, R8 ;  /* 0x000000c2bc08723c */ /* 0x040fe20000041808 */
[----:B------:R-:W-:Y:S07]  /*acf0*/  LDSM.16.M88.4 R192, [R231+0xc000] ;  /* 0x00c00000e7c0783b */ /* 0x000fee0000000200 */
[C---:B--2---:R-:W-:Y:S08]  /*ad00*/  HMMA.16816.F32.BF16 R12, R188.reuse, R168, R12 ;  /* 0x000000a8bc0c723c */ /* 0x044ff0000004180c */
[C---:B------:R-:W-:Y:S01]  /*ad10*/  HMMA.16816.F32.BF16 R16, R188.reuse, R170, R16 ;  /* 0x000000aabc10723c */ /* 0x040fe20000041810 */
[----:B------:R-:W2:Y:S07]  /*ad20*/  LDSM.16.M88.4 R168, [R218] ;  /* 0x00000000daa8783b */ /* 0x000eae0000000200 */
[C---:B-----5:R-:W-:Y:S08]  /*ad30*/  HMMA.16816.F32.BF16 R20, R188.reuse, R172, R20 ;  /* 0x000000acbc14723c */ /* 0x060ff00000041814 */
[C---:B------:R-:W-:Y:S01]  /*ad40*/  HMMA.16816.F32.BF16 R24, R188.reuse, R174, R24 ;  /* 0x000000aebc18723c */ /* 0x040fe20000041818 */
[----:B------:R-:W4:Y:S07]  /*ad50*/  LDSM.16.M88.4 R172, [R217] ;  /* 0x00000000d9ac783b */ /* 0x000f2e0000000200 */
[C---:B------:R-:W-:Y:S08]  /*ad60*/  HMMA.16816.F32.BF16 R28, R188.reuse, R176, R28 ;  /* 0x000000b0bc1c723c */ /* 0x040ff0000004181c */
[----:B------:R-:W-:Y:S01]  /*ad70*/  HMMA.16816.F32.BF16 R32, R188, R178, R32 ;  /* 0x000000b2bc20723c */ /* 0x000fe20000041820 */
[----:B------:R-:W5:Y:S06]  /*ad80*/  LDSM.16.M88.4 R176, [R216] ;  /* 0x00000000d8b0783b */ /* 0x000f6c0000000200 */
[----:B------:R-:W2:Y:S01]  /*ad90*/  LDSM.16.M88.4 R188, [R234+0x4000] ;  /* 0x00400000eabc783b */ /* 0x000ea20000000200 */
[C---:B------:R-:W-:Y:S08]  /*ada0*/  HMMA.16816.F32.BF16 R4, R196.reuse, R200, R4 ;  /* 0x000000c8c404723c */ /* 0x040ff00000041804 */
[C---:B------:R-:W-:Y:S01]  /*adb0*/  HMMA.16816.F32.BF16 R8, R196.reuse, R202, R8 ;  /* 0x000000cac408723c */ /* 0x040fe20000041808 */
[----:B------:R-:W-:Y:S07]  /*adc0*/  LDSM.16.M88.4 R200, [R224+0x4000] ;  /* 0x00400000e0c8783b */ /* 0x000fee0000000200 */
        /* <DEDUP_REMOVED lines=10> */
[C---:B------:R-:W-:Y:S08]  /*ae70*/  HMMA.16816.F32.BF16 R4, R204.reuse, R208, R4 ;  /* 0x000000d0cc04723c */ /* 0x040ff00000041804 */
[C---:B------:R-:W-:Y:S01]  /*ae80*/  HMMA.16816.F32.BF16 R8, R204.reuse, R210, R8 ;  /* 0x000000d2cc08723c */ /* 0x040fe20000041808 */
[----:B------:R-:W-:Y:S07]  /*ae90*/  LDSM.16.M88.4 R208, [R237+0xe000] ;  /* 0x00e00000edd0783b */ /* 0x000fee0000000200 */
[C---:B--2---:R-:W-:Y:S08]  /*aea0*/  HMMA.16816.F32.BF16 R12, R204.reuse, R168, R12 ;  /* 0x000000a8cc0c723c */ /* 0x044ff0000004180c */
[C---:B------:R-:W-:Y:S01]  /*aeb0*/  HMMA.16816.F32.BF16 R16, R204.reuse, R170, R16 ;  /* 0x000000aacc10723c */ /* 0x040fe20000041810 */
[----:B------:R-:W2:Y:S07]  /*aec0*/  LDSM.16.M88.4 R168, [R224+0x4800] ;  /* 0x00480000e0a8783b */ /* 0x000eae0000000200 */
[C---:B----4-:R-:W-:Y:S08]  /*aed0*/  HMMA.16816.F32.BF16 R20, R204.reuse, R172, R20 ;  /* 0x000000accc14723c */ /* 0x050ff00000041814 */
[C---:B------:R-:W-:Y:S01]  /*aee0*/  HMMA.16816.F32.BF16 R24, R204.reuse, R174, R24 ;  /* 0x000000aecc18723c */ /* 0x040fe20000041818 */
[----:B------:R-:W4:Y:S07]  /*aef0*/  LDSM.16.M88.4 R172, [R224+0x5000] ;  /* 0x00500000e0ac783b */ /* 0x000f2e0000000200 */
[C---:B-----5:R-:W-:Y:S08]  /*af00*/  HMMA.16816.F32.BF16 R28, R204.reuse, R176, R28 ;  /* 0x000000b0cc1c723c */ /* 0x060ff0000004181c */
[----:B------:R-:W-:Y:S01]  /*af10*/  HMMA.16816.F32.BF16 R32, R204, R178, R32 ;  /* 0x000000b2cc20723c */ /* 0x000fe20000041820 */
[----:B------:R-:W5:Y:S06]  /*af20*/  LDSM.16.M88.4 R176, [R224+0x5800] ;  /* 0x00580000e0b0783b */ /* 0x000f6c0000000200 */
        /* <DEDUP_REMOVED lines=19> */
[----:B------:R-:W2:Y:S07]  /*b060*/  LDSM.16.M88.4 R168, [R214] ;  /* 0x00000000d6a8783b */ /* 0x000eae0000000200 */
[C---:B----4-:R-:W-:Y:S08]  /*b070*/  HMMA.16816.F32.BF16 R20, R196.reuse, R172, R20 ;  /* 0x000000acc414723c */ /* 0x050ff00000041814 */
[C---:B------:R-:W-:Y:S01]  /*b080*/  HMMA.16816.F32.BF16 R24, R196.reuse, R174, R24 ;  /* 0x000000aec418723c */ /* 0x040fe20000041818 */
[----:B------:R-:W4:Y:S07]  /*b090*/  LDSM.16.M88.4 R172, [R213] ;  /* 0x00000000d5ac783b */ /* 0x000f2e0000000200 */
[C---:B-----5:R-:W-:Y:S08]  /*b0a0*/  HMMA.16816.F32.BF16 R28, R196.reuse, R176, R28 ;  /* 0x000000b0c41c723c */ /* 0x060ff0000004181c */
        /* <DEDUP_REMOVED lines=17> */
[C---:B------:R-:W-:Y:S08]  /*b1c0*/  HMMA.16816.F32.BF16 R8, R188.reuse, R194, R8 ;  /* 0x000000c2bc08723c */ /* 0x040ff00000041808 */
[C---:B--2---:R-:W-:Y:S08]  /*b1d0*/  HMMA.16816.F32.BF16 R12, R188.reuse, R168, R12 ;  /* 0x000000a8bc0c723c */ /* 0x044ff0000004180c */
[C---:B------:R-:W-:Y:S08]  /*b1e0*/  HMMA.16816.F32.BF16 R16, R188.reuse, R170, R16 ;  /* 0x000000aabc10723c */ /* 0x040ff00000041810 */
[C---:B----4-:R-:W-:Y:S08]  /*b1f0*/  HMMA.16816.F32.BF16 R20, R188.reuse, R172, R20 ;  /* 0x000000acbc14723c */ /* 0x050ff00000041814 */
[C---:B------:R-:W-:Y:S08]  /*b200*/  HMMA.16816.F32.BF16 R24, R188.reuse, R174, R24 ;  /* 0x000000aebc18723c */ /* 0x040ff00000041818 */
[C---:B-----5:R-:W-:Y:S08]  /*b210*/  HMMA.16816.F32.BF16 R28, R188.reuse, R176, R28 ;  /* 0x000000b0bc1c723c */ /* 0x060ff0000004181c */
[----:B------:R-:W-:Y:S08]  /*b220*/  HMMA.16816.F32.BF16 R32, R188, R178, R32 ;  /* 0x000000b2bc20723c */ /* 0x000ff00000041820 */
[C---:B------:R-:W-:Y:S08]  /*b230*/  HMMA.16816.F32.BF16 R4, R196.reuse, R200, R4 ;  /* 0x000000c8c404723c */ /* 0x040ff00000041804 */
[C---:B------:R-:W-:Y:S08]  /*b240*/  HMMA.16816.F32.BF16 R8, R196.reuse, R202, R8 ;  /* 0x000000cac408723c */ /* 0x040ff00000041808 */
[C---:B-1----:R-:W-:Y:S08]  /*b250*/  HMMA.16816.F32.BF16 R12, R196.reuse, R164, R12 ;  /* 0x000000a4c40c723c */ /* 0x042ff0000004180c */
[C---:B------:R-:W-:Y:S01]  /*b260*/  HMMA.16816.F32.BF16 R16, R196.reuse, R166, R16 ;  /* 0x000000a6c410723c */ /* 0x040fe20000041810 */
[----:B------:R-:W1:Y:S07]  /*b270*/  LDSM.16.M88.4 R164, [R224+0x6800] ;  /* 0x00680000e0a4783b */ /* 0x000e6e0000000200 */
[C---:B---3--:R-:W-:Y:S08]  /*b280*/  HMMA.16816.F32.BF16 R20, R196.reuse, R180, R20 ;  /* 0x000000b4c414723c */ /* 0x048ff00000041814 */
[C---:B------:R-:W-:Y:S08]  /*b290*/  HMMA.16816.F32.BF16 R24, R196.reuse, R182, R24 ;  /* 0x000000b6c418723c */ /* 0x040ff00000041818 */
[C---:B------:R-:W-:Y:S08]  /*b2a0*/  HMMA.16816.F32.BF16 R28, R196.reuse, R184, R28 ;  /* 0x000000b8c41c723c */ /* 0x040ff0000004181c */
[----:B------:R-:W-:Y:S08]  /*b2b0*/  HMMA.16816.F32.BF16 R32, R196, R186, R32 ;  /* 0x000000bac420723c */ /* 0x000ff00000041820 */
[C---:B------:R-:W-:Y:S08]  /*b2c0*/  HMMA.16816.F32.BF16 R4, R204.reuse, R208, R4 ;  /* 0x000000d0cc04723c */ /* 0x040ff00000041804 */
[C---:B------:R-:W-:Y:S08]  /*b2d0*/  HMMA.16816.F32.BF16 R8, R204.reuse, R210, R8 ;  /* 0x000000d2cc08723c */ /* 0x040ff00000041808 */
[C---:B-1----:R-:W-:Y:S08]  /*b2e0*/  HMMA.16816.F32.BF16 R12, R204.reuse, R164, R12 ;  /* 0x000000a4cc0c723c */ /* 0x042ff0000004180c */
[----:B------:R-:W-:Y:S01]  /*b2f0*/  FMUL.FTZ R4, R4, c[0x0][0x2ec] ;  /* 0x0000bb0004047a20 */ /* 0x000fe20000410000 */
[C---:B------:R-:W-:Y:S03]  /*b300*/  HMMA.16816.F32.BF16 R16, R204.reuse, R166, R16 ;  /* 0x000000a6cc10723c */ /* 0x040fe60000041810 */
[----:B------:R-:W1:Y:S01]  /*b310*/  MUFU.TANH R183, R4 ;  /* 0x0000000400b77308 */ /* 0x000e620000002400 */
[----:B------:R-:W-:Y:S02]  /*b320*/  FMUL.FTZ R5, R5, c[0x0][0x2ec] ;  /* 0x0000bb0005057a20 */ /* 0x000fe40000410000 */
[----:B------:R-:W-:Y:S02]  /*b330*/  FMUL.FTZ R6, R6, c[0x0][0x2ec] ;  /* 0x0000bb0006067a20 */ /* 0x000fe40000410000 */
[----:B------:R-:W-:Y:S04]  /*b340*/  FMUL.FTZ R7, R7, c[0x0][0x2ec] ;  /* 0x0000bb0007077a20 */ /* 0x000fe80000410000 */
[----:B------:R-:W-:Y:S01]  /*b350*/  FMUL.FTZ R8, R8, c[0x0][0x2ec] ;  /* 0x0000bb0008087a20 */ /* 0x000fe20000410000 */
[----:B------:R-:W2:Y:S01]  /*b360*/  MUFU.TANH R177, R5 ;  /* 0x0000000500b17308 */ /* 0x000ea20000002400 */
[----:B------:R-:W-:Y:S02]  /*b370*/  FMUL.FTZ R9, R9, c[0x0][0x2ec] ;  /* 0x0000bb0009097a20 */ /* 0x000fe40000410000 */
[----:B------:R-:W-:Y:S02]  /*b380*/  FMUL.FTZ R10, R10, c[0x0][0x2ec] ;  /* 0x0000bb000a0a7a20 */ /* 0x000fe40000410000 */
[----:B------:R-:W-:Y:S02]  /*b390*/  FMUL.FTZ R11, R11, c[0x0][0x2ec] ;  /* 0x0000bb000b0b7a20 */ /* 0x000fe40000410000 */
[----:B------:R-:W-:Y:S02]  /*b3a0*/  FMUL.FTZ R12, R12, c[0x0][0x2ec] ;  /* 0x0000bb000c0c7a20 */ /* 0x000fe40000410000 */
[----:B------:R-:W-:Y:S01]  /*b3b0*/  FMUL.FTZ R13, R13, c[0x0][0x2ec] ;  /* 0x0000bb000d0d7a20 */ /* 0x000fe20000410000 */
[----:B------:R-:W3:Y:S01]  /*b3c0*/  MUFU.TANH R182, R6 ;  /* 0x0000000600b67308 */ /* 0x000ee20000002400 */
[----:B------:R-:W-:Y:S02]  /*b3d0*/  FMUL.FTZ R14, R14, c[0x0][0x2ec] ;  /* 0x0000bb000e0e7a20 */ /* 0x000fe40000410000 */
[----:B------:R-:W-:Y:S02]  /*b3e0*/  FMUL.FTZ R15, R15, c[0x0][0x2ec] ;  /* 0x0000bb000f0f7a20 */ /* 0x000fe40000410000 */
[----:B------:R-:W-:Y:S02]  /*b3f0*/  FMUL.FTZ R16, R16, c[0x0][0x2ec] ;  /* 0x0000bb0010107a20 */ /* 0x000fe40000410000 */
[----:B------:R-:W-:Y:S02]  /*b400*/  FMUL.FTZ R17, R17, c[0x0][0x2ec] ;  /* 0x0000bb0011117a20 */ /* 0x000fe40000410000 */
[----:B------:R-:W-:Y:S01]  /*b410*/  FMUL.FTZ R18, R18, c[0x0][0x2ec] ;  /* 0x0000bb0012127a20 */ /* 0x000fe20000410000 */
[----:B------:R4:W1:Y:S01]  /*b420*/  MUFU.TANH R181, R7 ;  /* 0x0000000700b57308 */ /* 0x0008620000002400 */
[----:B------:R-:W-:Y:S09]  /*b430*/  FMUL.FTZ R19, R19, c[0x0][0x2ec] ;  /* 0x0000bb0013137a20 */ /* 0x000ff20000410000 */
        /* <DEDUP_REMOVED lines=8> */
[----:B------:R-:W-:Y:S04]  /*b4c0*/  DEPBAR.LE SB0, 0x0 ;  /* 0x000080000000791a */ /* 0x000fe80000000000 */
[C---:B----4-:R-:W-:Y:S04]  /*b4d0*/  HMMA.16816.F32.BF16 R20, R204.reuse, R4, R20 ;  /* 0x00000004cc14723c */ /* 0x050fe80000041814 */
[----:B------:R4:W1:Y:S01]  /*b4e0*/  MUFU.TANH R173, R14 ;  /* 0x0000000e00ad7308 */ /* 0x0008620000002400 */
[----:B------:R-:W-:Y:S03]  /*b4f0*/  BAR.SYNC.DEFER_BLOCKING 0x0 ;  /* 0x0000000000007b1d */ /* 0x000fe60000010000 */
[C---:B------:R-:W-:Y:S06]  /*b500*/  HMMA.16816.F32.BF16 R24, R204.reuse, R6, R24 ;  /* 0x00000006cc18723c */ /* 0x040fec0000041818 */
[----:B------:R4:W1:Y:S10]  /*b510*/  MUFU.TANH R172, R15 ;  /* 0x0000000f00ac7308 */ /* 0x0008740000002400 */
[----:B------:R4:W1:Y:S01]  /*b520*/  MUFU.TANH R171, R16 ;  /* 0x0000001000ab7308 */ /* 0x0008620000002400 */
[----:B------:R-:W-:Y:S02]  /*b530*/  FMUL.FTZ R20, R20, c[0x0][0x2ec] ;  /* 0x0000bb0014147a20 */ /* 0x000fe40000410000 */
[----:B------:R-:W-:Y:S02]  /*b540*/  FMUL.FTZ R21, R21, c[0x0][0x2ec] ;  /* 0x0000bb0015157a20 */ /* 0x000fe40000410000 */
[----:B------:R-:W-:Y:S02]  /*b550*/  FMUL.FTZ R22, R22, c[0x0][0x2ec] ;  /* 0x0000bb0016167a20 */ /* 0x000fe40000410000 */
[----:B------:R-:W-:Y:S03]  /*b560*/  FMUL.FTZ R23, R23, c[0x0][0x2ec] ;  /* 0x0000bb0017177a20 */ /* 0x000fe60000410000 */
[----:B------:R4:W1:Y:S01]  /*b570*/  MUFU.TANH R170, R17 ;  /* 0x0000001100aa7308 */ /* 0x0008620000002400 */
[----:B------:R-:W-:Y:S02]  /*b580*/  FMUL.FTZ R24, R24, c[0x0][0x2ec] ;  /* 0x0000bb0018187a20 */ /* 0x000fe40000410000 */
[----:B------:R-:W-:Y:S01]  /*b590*/  FMUL.FTZ R25, R25, c[0x0][0x2ec] ;  /* 0x0000bb0019197a20 */ /* 0x000fe20000410000 */
[C---:B-----5:R-:W-:Y:S03]  /*b5a0*/  HMMA.16816.F32.BF16 R28, R204.reuse, R8, R28 ;  /* 0x00000008cc1c723c */ /* 0x060fe6000004181c */
[----:B------:R-:W-:Y:S02]  /*b5b0*/  FMUL.FTZ R26, R26, c[0x0][0x2ec] ;  /* 0x0000bb001a1a7a20 */ /* 0x000fe40000410000 */
[----:B------:R-:W-:Y:S01]  /*b5c0*/  FMUL.FTZ R27, R27, c[0x0][0x2ec] ;  /* 0x0000bb001b1b7a20 */ /* 0x000fe20000410000 */
[----:B------:R4:W1:Y:S02]  /*b5d0*/  MUFU.TANH R169, R18 ;  /* 0x0000001200a97308 */ /* 0x0008640000002400 */
[----:B------:R-:W-:Y:S08]  /*b5e0*/  HMMA.16816.F32.BF16 R32, R204, R10, R32 ;  /* 0x0000000acc20723c */ /* 0x000ff00000041820 */
[----:B------:R4:W1:Y:S08]  /*b5f0*/  MUFU.TANH R168, R19 ;  /* 0x0000001300a87308 */ /* 0x0008700000002400 */
[----:B------:R-:W-:Y:S02]  /*b600*/  FMUL.FTZ R28, R28, c[0x0][0x2ec] ;  /* 0x0000bb001c1c7a20 */ /* 0x000fe40000410000 */
[----:B------:R4:W1:Y:S01]  /*b610*/  MUFU.TANH R209, R20 ;  /* 0x0000001400d17308 */ /* 0x0008620000002400 */
[----:B------:R-:W-:Y:S02]  /*b620*/  FMUL.FTZ R29, R29, c[0x0][0x2ec] ;  /* 0x0000bb001d1d7a20 */ /* 0x000fe40000410000 */
[----:B------:R-:W-:Y:S02]  /*b630*/  FMUL.FTZ R30, R30, c[0x0][0x2ec] ;  /* 0x0000bb001e1e7a20 */ /* 0x000fe40000410000 */
[----:B------:R-:W-:Y:S02]  /*b640*/  FMUL.FTZ R31, R31, c[0x0][0x2ec] ;  /* 0x0000bb001f1f7a20 */ /* 0x000fe40000410000 */
[----:B------:R-:W-:Y:S02]  /*b650*/  FMUL.FTZ R32, R32, c[0x0][0x2ec] ;  /* 0x0000bb0020207a20 */ /* 0x000fe40000410000 */
[----:B------:R-:W-:Y:S01]  /*b660*/  FMUL.FTZ R33, R33, c[0x0][0x2ec] ;  /* 0x0000bb0021217a20 */ /* 0x000fe20000410000 */
[----:B------:R4:W1:Y:S01]  /*b670*/  MUFU.TANH R210, R21 ;  /* 0x0000001500d27308 */ /* 0x0008620000002400 */
[----:B------:R-:W-:Y:S02]  /*b680*/  FMUL.FTZ R34, R34, c[0x0][0x2ec] ;  /* 0x0000bb0022227a20 */ /* 0x000fe40000410000 */
[----:B------:R-:W-:Y:S07]  /*b690*/  FMUL.FTZ R35, R35, c[0x0][0x2ec] ;  /* 0x0000bb0023237a20 */ /* 0x000fee0000410000 */
        /* <DEDUP_REMOVED lines=15> */
[----:B--23--:R-:W-:Y:S02]  /*b790*/  MOV R8, UR14 ;  /* 0x0000000e00087c02 */ /* 0x00cfe40008000f00 */
[----:B------:R-:W-:Y:S01]  /*b7a0*/  MOV R4, UR13 ;  /* 0x0000000d00047c02 */ /* 0x000fe20008000f00 */
[----:B------:R-:W-:-:S05]  /*b7b0*/  @!P0 BRA `(.L_x_2387) ;  /* 0x000003c000008947 */ /* 0x000fca0003800000 */
[----:B------:R-:W-:Y:S01]  /*b7c0*/  IMAD.SHL.U32 R11, R243, 0x40, RZ ;  /* 0x00000040f30b7824 */ /* 0x000fe200078e00ff */
[----:B------:R-:W-:Y:S04]  /*b7d0*/  IABS R3, c[0x0][0x2d0] ;  /* 0x0000b40000037a13 */ /* 0x000fe80000000000 */
[----:B-1----:R-:W1:Y:S01]  /*b7e0*/  I2F.RP R12, R3 ;  /* 0x00000003000c7306 */ /* 0x002e620000209400 */
        /* <DEDUP_REMOVED lines=57> */
.L_x_2387:
        /* <DEDUP_REMOVED lines=28> */
.L_x_2386:
[----:B-123--:R-:W-:Y:S01]  /*bd40*/  FMNMX.FTZ R5, R183, R2, !PT ;  /* 0x00000002b7057209 */ /* 0x00efe20007810000 */
[----:B----4-:R-:W-:Y:S01]  /*bd50*/  LDSM.16.MT88.4 R12, [R232+0x10000] ;  /* 0x01000000e80c783b */ /* 0x010fe20000004200 */
        /* <DEDUP_REMOVED lines=46> */
[----:B------:R-:W-:Y:S02]  /*c040*/  FADD.FTZ R2, -R164, R2 ;  /* 0x00000002a4027221 */ /* 0x000fe40000010100 */
[----:B------:R-:W1:Y:S01]  /*c050*/  MUFU.EX2 R0, R0 ;  /* 0x0000000000007308 */ /* 0x000e620000000800 */
[----:B------:R-:W-:Y:S01]  /*c060*/  FSEL R187, R187, RZ, P1 ;  /* 0x000000ffbbbb7208 */ /* 0x000fe20000800000 */
[----:B------:R-:W-:Y:S01]  /*c070*/  FMUL.FTZ R2, R2, c[0x0][0x23c] ;  /* 0x00008f0002027a20 */ /* 0x000fe20000410000 */
[----:B------:R-:W-:Y:S03]  /*c080*/  FSETP.NEU.FTZ.AND P1, PT, R3, -INF , PT ;  /* 0xff8000000300780b */ /* 0x000fe60003f3d000 */
[--C-:B------:R-:W-:Y:S01]  /*c090*/  FFMA.FTZ R185, R177, c[0x0][0x23c], -R187.reuse ;  /* 0x00008f00b1b97a23 */ /* 0x100fe200000108bb */
[----:B------:R-:W-:Y:S01]  /*c0a0*/  FSEL R177, R4, RZ, P1 ;  /* 0x000000ff04b17208 */ /* 0x000fe20000800000 */
[--C-:B------:R-:W-:Y:S01]  /*c0b0*/  FFMA.FTZ R186, R183, c[0x0][0x23c], -R187.reuse ;  /* 0x00008f00b7ba7a23 */ /* 0x100fe200000108bb */
[----:B------:R-:W-:Y:S01]  /*c0c0*/  ISETP.GT.AND P1, PT, R243, 0x1, PT ;  /* 0x00000001f300780c */ /* 0x000fe20003f24270 */
[----:B------:R-:W-:Y:S01]  /*c0d0*/  FFMA.FTZ R184, R180, c[0x0][0x23c], -R187 ;  /* 0x00008f00b4b87a23 */ /* 0x000fe200000108bb */
[----:B------:R-:W2:Y:S01]  /*c0e0*/  MUFU.EX2 R2, R2 ;  /* 0x0000000200027308 */ /* 0x000ea20000000800 */
[--C-:B------:R-:W-:Y:S02]  /*c0f0*/  FFMA.FTZ R182, R182, c[0x0][0x23c], -R177.reuse ;  /* 0x00008f00b6b67a23 */ /* 0x100fe400000108b1 */
[----:B------:R-:W-:Y:S02]  /*c100*/  FFMA.FTZ R181, R181, c[0x0][0x23c], -R177 ;  /* 0x00008f00b5b57a23 */ /* 0x000fe400000108b1 */
[----:B------:R-:W-:Y:S02]  /*c110*/  FFMA.FTZ R183, R193, c[0x0][0x23c], -R187 ;  /* 0x00008f00c1b77a23 */ /* 0x000fe400000108bb */
[--C-:B------:R-:W-:Y:S02]  /*c120*/  FFMA.FTZ R180, R192, c[0x0][0x23c], -R177.reuse ;  /* 0x00008f00c0b47a23 */ /* 0x100fe400000108b1 */
[----:B------:R-:W-:Y:S01]  /*c130*/  FFMA.FTZ R167, R191, c[0x0][0x23c], -R177 ;  /* 0x00008f00bfa77a23 */ /* 0x000fe200000108b1 */
        /* <DEDUP_REMOVED lines=18> */
[----:B------:R-:W-:Y:S01]  /*c260*/  FMUL.FTZ R25, R2, R141 ;  /* 0x0000008d02197220 */ /* 0x000fe20000410000 */
[----:B------:R-:W2:Y:S01]  /*c270*/  MUFU.EX2 R181, R181 ;  /* 0x000000b500b57308 */ /* 0x000ea20000000800 */
[C---:B------:R-:W-:Y:S01]  /*c280*/  FMUL.FTZ R26, R0.reuse, R142 ;  /* 0x0000008e001a7220 */ /* 0x040fe20000410000 */
[----:B------:R-:W-:Y:S01]  /*c290*/  LDSM.16.MT88.4 R148, [R228+0x10800] ;  /* 0x01080000e494783b */ /* 0x000fe20000004200 */
[----:B------:R-:W-:Y:S01]  /*c2a0*/  FMUL.FTZ R27, R0, R143 ;  /* 0x0000008f001b7220 */ /* 0x000fe20000410000 */
[----:B-1----:R-:W-:Y:S01]  /*c2b0*/  F2FP.BF16.PACK_AB R160, R185, R186 ;  /* 0x000000bab9a0723e */ /* 0x002fe200000010ff */
[C---:B------:R-:W-:Y:S02]  /*c2c0*/  FMUL.FTZ R32, R2.reuse, R132 ;  /* 0x0000008402207220 */ /* 0x040fe40000410000 */
[----:B------:R-:W-:Y:S02]  /*c2d0*/  FMUL.FTZ R33, R2, R133 ;  /* 0x0000008502217220 */ /* 0x000fe40000410000 */
[C---:B------:R-:W-:Y:S01]  /*c2e0*/  FMUL.FTZ R34, R0.reuse, R134 ;  /* 0x0000008600227220 */ /* 0x040fe20000410000 */
[----:B------:R-:W-:Y:S01]  /*c2f0*/  MUFU.EX2 R184, R184 ;  /* 0x000000b800b87308 */ /* 0x000fe20000000800 */
[----:B------:R-:W-:Y:S01]  /*c300*/  LDSM.16.MT88.4 R140, [R228+0x12000] ;  /* 0x01200000e48c783b */ /* 0x000fe20000004200 */
[----:B------:R-:W-:Y:S02]  /*c310*/  FMUL.FTZ R35, R0, R135 ;  /* 0x0000008700237220 */ /* 0x000fe40000410000 */
[----:B------:R-:W-:Y:S02]  /*c320*/  FFMA.FTZ R192, R174, c[0x0][0x23c], -R187 ;  /* 0x00008f00aec07a23 */ /* 0x000fe400000108bb */
[--C-:B------:R-:W-:Y:S02]  /*c330*/  FFMA.FTZ R193, R173, c[0x0][0x23c], -R177.reuse ;  /* 0x00008f00adc17a23 */ /* 0x100fe400000108b1 */
[----:B------:R-:W-:Y:S01]  /*c340*/  FFMA.FTZ R194, R172, c[0x0][0x23c], -R177 ;  /* 0x00008f00acc27a23 */ /* 0x000fe200000108b1 */
[----:B------:R-:W-:Y:S01]  /*c350*/  LDSM.16.MT88.4 R132, [R229+0x12000] ;  /* 0x01200000e584783b */ /* 0x000fe20000004200 */
[----:B------:R-:W1:Y:S01]  /*c360*/  MUFU.EX2 R183, R183 ;  /* 0x000000b700b77308 */ /* 0x000e620000000800 */
[--C-:B------:R-:W-:Y:S02]  /*c370*/  FFMA.FTZ R196, R171, c[0x0][0x23c], -R187.reuse ;  /* 0x00008f00abc47a23 */ /* 0x100fe400000108bb */
[----:B------:R-:W-:Y:S01]  /*c380*/  FFMA.FTZ R195, R170, c[0x0][0x23c], -R187 ;  /* 0x00008f00aac37a23 */ /* 0x000fe200000108bb */
[----:B--2---:R-:W-:Y:S01]  /*c390*/  F2FP.BF16.PACK_AB R161, R181, R182 ;  /* 0x000000b6b5a1723e */ /* 0x004fe200000010ff */
[--C-:B------:R-:W-:Y:S02]  /*c3a0*/  FFMA.FTZ R197, R169, c[0x0][0x23c], -R177.reuse ;  /* 0x00008f00a9c57a23 */ /* 0x100fe400000108b1 */
[----:B------:R-:W-:Y:S01]  /*c3b0*/  LDSM.16.MT88.4 R172, [R230+0x14800] ;  /* 0x01480000e6ac783b */ /* 0x000fe20000004200 */
[--C-:B------:R-:W-:Y:S02]  /*c3c0*/  FFMA.FTZ R198, R168, c[0x0][0x23c], -R177.reuse ;  /* 0x00008f00a8c67a23 */ /* 0x100fe400000108b1 */
[----:B------:R-:W-:Y:S01]  /*c3d0*/  MUFU.EX2 R180, R180 ;  /* 0x000000b400b47308 */ /* 0x000fe20000000800 */
[----:B------:R-:W-:Y:S02]  /*c3e0*/  FFMA.FTZ R207, R179, c[0x0][0x23c], -R177 ;  /* 0x00008f00b3cf7a23 */ /* 0x000fe400000108b1 */
[C---:B------:R-:W-:Y:S02]  /*c3f0*/  FMUL.FTZ R36, R2.reuse, R36 ;  /* 0x0000002402247220 */ /* 0x040fe40000410000 */
[----:B------:R-:W-:Y:S01]  /*c400*/  LDSM.16.MT88.4 R168, [R232+0x14800] ;  /* 0x01480000e8a8783b */ /* 0x000fe20000004200 */
[----:B------:R-:W-:Y:S02]  /*c410*/  FMUL.FTZ R37, R2, R37 ;  /* 0x0000002502257220 */ /* 0x000fe40000410000 */
[C---:B------:R-:W-:Y:S02]  /*c420*/  FMUL.FTZ R38, R0.reuse, R38 ;  /* 0x0000002600267220 */ /* 0x040fe40000410000 */
        /* <DEDUP_REMOVED lines=16> */
[----:B--2---:R-:W-:Y:S01]  /*c530*/  F2FP.BF16.PACK_AB R163, R167, R180 ;  /* 0x000000b4a7a3723e */ /* 0x004fe200000010ff */
[----:B------:R-:W-:Y:S02]  /*c540*/  FMUL.FTZ R51, R0, R51 ;  /* 0x0000003300337220 */ /* 0x000fe40000410000 */
[C---:B------:R-:W-:Y:S02]  /*c550*/  FMUL.FTZ R52, R2.reuse, R52 ;  /* 0x0000003402347220 */ /* 0x040fe40000410000 */
[----:B------:R-:W-:Y:S01]  /*c560*/  FMUL.FTZ R53, R2, R53 ;  /* 0x0000003502357220 */ /* 0x000fe20000410000 */
[----:B------:R-:W-:Y:S01]  /*c570*/  MUFU.EX2 R193, R193 ;  /* 0x000000c100c17308 */ /* 0x000fe20000000800 */
[C---:B------:R-:W-:Y:S05]  /*c580*/  HMMA.16816.F32.BF16 R4, R160.reuse, R12, R4 ;  /* 0x0000000ca004723c */ /* 0x040fea0000041804 */
[----:B------:R-:W-:Y:S02]  /*c590*/  FMUL.FTZ R54, R0, R54 ;  /* 0x0000003600367220 */ /* 0x000fe40000410000 */
[C---:B------:R-:W-:Y:S01]  /*c5a0*/  FMUL.FTZ R12, R2.reuse, R152 ;  /* 0x00000098020c7220 */ /* 0x040fe20000410000 */
[C---:B------:R-:W-:Y:S01]  /*c5b0*/  HMMA.16816.F32.BF16 R8, R160.reuse, R14, R8 ;  /* 0x0000000ea008723c */ /* 0x040fe20000041808 */
[----:B------:R-:W2:Y:S03]  /*c5c0*/  MUFU.EX2 R194, R194 ;  /* 0x000000c200c27308 */ /* 0x000ea60000000800 */
[----:B------:R-:W-:Y:S02]  /*c5d0*/  FMUL.FTZ R13, R2, R153 ;  /* 0x00000099020d7220 */ /* 0x000fe40000410000 */
[C---:B------:R-:W-:Y:S02]  /*c5e0*/  FMUL.FTZ R55, R0.reuse, R55 ;  /* 0x0000003700377220 */ /* 0x040fe40000410000 */
[C---:B------:R-:W-:Y:S03]  /*c5f0*/  FMUL.FTZ R14, R0.reuse, R154 ;  /* 0x0000009a000e7220 */ /* 0x040fe60000410000 */
[----:B------:R-:W-:Y:S01]  /*c600*/  MUFU.EX2 R196, R196 ;  /* 0x000000c400c47308 */ /* 0x000fe20000000800 */
[----:B------:R-:W-:Y:S02]  /*c610*/  FMUL.FTZ R15, R0, R155 ;  /* 0x0000009b000f7220 */ /* 0x000fe40000410000 */
[----:B------:R-:W3:Y:S01]  /*c620*/  LDSM.16.MT88.4 R152, [R228+0x10000] ;  /* 0x01000000e498783b */ /* 0x000ee20000004200 */
[C---:B------:R-:W-:Y:S02]  /*c630*/  FMUL.FTZ R56, R2.reuse, R56 ;  /* 0x0000003802387220 */ /* 0x040fe40000410000 */
[----:B------:R-:W-:Y:S02]  /*c640*/  FMUL.FTZ R57, R2, R57 ;  /* 0x0000003902397220 */ /* 0x000fe40000410000 */
[C---:B------:R-:W-:Y:S02]  /*c650*/  HMMA.16816.F32.BF16 R12, R160.reuse, R20, R12 ;  /* 0x00000014a00c723c */ /* 0x040fe4000004180c */
[----:B------:R-:W4:Y:S01]  /*c660*/  MUFU.EX2 R195, R195 ;  /* 0x000000c300c37308 */ /* 0x000f220000000800 */
[C---:B------:R-:W-:Y:S02]  /*c670*/  FMUL.FTZ R58, R0.reuse, R58 ;  /* 0x0000003a003a7220 */ /* 0x040fe40000410000 */
[----:B------:R-:W-:Y:S02]  /*c680*/  FMUL.FTZ R59, R0, R59 ;  /* 0x0000003b003b7220 */ /* 0x000fe40000410000 */
[C---:B------:R-:W-:Y:S01]  /*c690*/  FMUL.FTZ R20, R2.reuse, R144 ;  /* 0x0000009002147220 */ /* 0x040fe20000410000 */
[C---:B------:R-:W-:Y:S04]  /*c6a0*/  HMMA.16816.F32.BF16 R16, R160.reuse, R22, R16 ;  /* 0x00000016a010723c */ /* 0x040fe80000041810 */
[C---:B------:R-:W-:Y:S01]  /*c6b0*/  FMUL.FTZ R21, R2.reuse, R145 ;  /* 0x0000009102157220 */ /* 0x040fe20000410000 */
[----:B------:R-:W-:Y:S01]  /*c6c0*/  MUFU.EX2 R197, R197 ;  /* 0x000000c500c57308 */ /* 0x000fe20000000800 */
[----:B------:R-:W-:Y:S02]  /*c6d0*/  FMUL.FTZ R60, R2, R60 ;  /* 0x0000003c023c7220 */ /* 0x000fe40000410000 */
[C---:B------:R-:W-:Y:S04]  /*c6e0*/  FMUL.FTZ R22, R0.reuse, R146 ;  /* 0x0000009200167220 */ /* 0x040fe80000410000 */
[----:B------:R-:W-:Y:S02]  /*c6f0*/  FMUL.FTZ R23, R0, R147 ;  /* 0x0000009300177220 */ /* 0x000fe40000410000 */
[----:B------:R-:W5:Y:S01]  /*c700*/  LDSM.16.MT88.4 R144, [R232+0x12000] ;  /* 0x01200000e890783b */ /* 0x000f620000004200 */
[----:B------:R-:W-:Y:S01]  /*c710*/  FMUL.FTZ R61, R2, R61 ;  /* 0x0000003d023d7220 */ /* 0x000fe20000410000 */
[----:B------:R-:W1:Y:S01]  /*c720*/  MUFU.EX2 R198, R198 ;  /* 0x000000c600c67308 */ /* 0x000e620000000800 */
[C---:B------:R-:W-:Y:S02]  /*c730*/  FMUL.FTZ R62, R0.reuse, R62 ;  /* 0x0000003e003e7220 */ /* 0x040fe40000410000 */
[C---:B------:R-:W-:Y:S03]  /*c740*/  HMMA.16816.F32.BF16 R20, R160.reuse, R28, R20 ;  /* 0x0000001ca014723c */ /* 0x040fe60000041814 */
[----:B------:R-:W-:Y:S02]  /*c750*/  FMUL.FTZ R63, R0, R63 ;  /* 0x0000003f003f7220 */ /* 0x000fe40000410000 */
[C---:B------:R-:W-:Y:S02]  /*c760*/  FMUL.FTZ R64, R2.reuse, R64 ;  /* 0x0000004002407220 */ /* 0x040fe40000410000 */
[C---:B------:R-:W-:Y:S01]  /*c770*/  FMUL.FTZ R28, R2.reuse, R136 ;  /* 0x00000088021c7220 */ /* 0x040fe20000410000 */
[C---:B------:R-:W-:Y:S01]  /*c780*/  HMMA.16816.F32.BF16 R24, R160.reuse, R30, R24 ;  /* 0x0000001ea018723c */ /* 0x040fe20000041818 */
[----:B------:R-:W-:Y:S03]  /*c790*/  MUFU.EX2 R207, R207 ;  /* 0x000000cf00cf7308 */ /* 0x000fe60000000800 */
[C---:B------:R-:W-:Y:S02]  /*c7a0*/  FMUL.FTZ R29, R2.reuse, R137 ;  /* 0x00000089021d7220 */ /* 0x040fe40000410000 */
[----:B------:R-:W-:Y:S02]  /*c7b0*/  FMUL.FTZ R65, R2, R65 ;  /* 0x0000004102417220 */ /* 0x000fe40000410000 */
[C---:B------:R-:W-:Y:S04]  /*c7c0*/  FMUL.FTZ R30, R0.reuse, R138 ;  /* 0x0000008a001e7220 */ /* 0x040fe80000410000 */
[C---:B------:R-:W-:Y:S02]  /*c7d0*/  FMUL.FTZ R31, R0.reuse, R139 ;  /* 0x0000008b001f7220 */ /* 0x040fe40000410000 */
[----:B------:R-:W1:Y:S01]  /*c7e0*/  LDSM.16.MT88.4 R136, [R230+0x12000] ;  /* 0x01200000e688783b */ /* 0x000e620000004200 */
        /* <DEDUP_REMOVED lines=10> */
[C---:B-----5:R-:W-:Y:S04]  /*c890*/  HMMA.16816.F32.BF16 R36, R160.reuse, R144, R36 ;  /* 0x00000090a024723c */ /* 0x060fe80000041824 */
[----:B------:R-:W-:Y:S02]  /*c8a0*/  FMUL.FTZ R73, R2, R73 ;  /* 0x0000004902497220 */ /* 0x000fe40000410000 */
[C---:B------:R-:W-:Y:S02]  /*c8b0*/  FMUL.FTZ R74, R0.reuse, R74 ;  /* 0x0000004a004a7220 */ /* 0x040fe40000410000 */
[C---:B------:R-:W-:Y:S01]  /*c8c0*/  HMMA.16816.F32.BF16 R40, R160.reuse, R146, R40 ;  /* 0x00000092a028723c */ /* 0x040fe20000041828 */
[----:B------:R-:W-:Y:S03]  /*c8d0*/  LDSM.16.MT88.4 R144, [R229+0x10800] ;  /* 0x01080000e590783b */ /* 0x000fe60000004200 */
        /* <DEDUP_REMOVED lines=88> */
[----:B------:R-:W-:Y:S01]  /*ce60*/  F2FP.BF16.PACK_AB R132, R192, R191 ;  /* 0x000000bfc084723e */ /* 0x000fe200000010ff */
[--C-:B------:R-:W-:Y:S01]  /*ce70*/  FFMA.FTZ R204, R209, c[0x0][0x23c], -R187.reuse ;  /* 0x00008f00d1cc7a23 */ /* 0x100fe200000108bb */
[----:B--2---:R-:W-:Y:S03]  /*ce80*/  F2FP.BF16.PACK_AB R133, R194, R193 ;  /* 0x000000c1c285723e */ /* 0x004fe600000010ff */
[----:B------:R-:W-:Y:S01]  /*ce90*/  HMMA.16816.F32.BF16 R128, R160, R134, R128 ;  /* 0x00000086a080723c */ /* 0x000fe20000041880 */
[----:B------:R-:W2:Y:S01]  /*cea0*/  LDSM.16.MT88.4 R160, [R229+0x12800] ;  /* 0x01280000e5a0783b */ /* 0x000ea20000004200 */
[----:B------:R-:W-:Y:S01]  /*ceb0*/  MUFU.EX2 R204, R204 ;  /* 0x000000cc00cc7308 */ /* 0x000fe20000000800 */
[----:B------:R-:W-:Y:S02]  /*cec0*/  FFMA.FTZ R205, R210, c[0x0][0x23c], -R187 ;  /* 0x00008f00d2cd7a23 */ /* 0x000fe400000108bb */
[----:B------:R-:W-:Y:S02]  /*ced0*/  FFMA.FTZ R206, R208, c[0x0][0x23c], -R177 ;  /* 0x00008f00d0ce7a23 */ /* 0x000fe400000108b1 */
[----:B----4-:R-:W-:Y:S01]  /*cee0*/  F2FP.BF16.PACK_AB R134, R195, R196 ;  /* 0x000000c4c386723e */ /* 0x010fe200000010ff */
[----:B------:R-:W-:Y:S01]  /*cef0*/  FFMA.FTZ R208, R178, c[0x0][0x23c], -R187 ;  /* 0x00008f00b2d07a23 */ /* 0x000fe200000108bb */
[----:B------:R-:W-:Y:S03]  /*cf00*/  F2FP.BF16.PACK_AB R135, R198, R197 ;  /* 0x000000c5c687723e */ /* 0x000fe600000010ff */
[----:B------:R-:W-:Y:S01]  /*cf10*/  FFMA.FTZ R202, R202, c[0x0][0x23c], -R177 ;  /* 0x00008f00caca7a23 */ /* 0x000fe200000108b1 */
[----:B------:R-:W-:Y:S01]  /*cf20*/  MUFU.EX2 R205, R205 ;  /* 0x000000cd00cd7308 */ /* 0x000fe20000000800 */
[--C-:B------:R-:W-:Y:S02]  /*cf30*/  FFMA.FTZ R203, R203, c[0x0][0x23c], -R187.reuse ;  /* 0x00008f00cbcb7a23 */ /* 0x100fe400000108bb */
[C---:B-----5:R-:W-:Y:S05]  /*cf40*/  HMMA.16816.F32.BF16 R4, R132.reuse, R140, R4 ;  /* 0x0000008c8404723c */ /* 0x060fea0000041804 */
[----:B------:R-:W-:Y:S02]  /*cf50*/  FFMA.FTZ R201, R201, c[0x0][0x23c], -R187 ;  /* 0x00008f00c9c97a23 */ /* 0x000fe400000108bb */
[--C-:B------:R-:W-:Y:S01]  /*cf60*/  FFMA.FTZ R200, R200, c[0x0][0x23c], -R177.reuse ;  /* 0x00008f00c8c87a23 */ /* 0x100fe200000108b1 */
[C---:B------:R-:W-:Y:S01]  /*cf70*/  HMMA.16816.F32.BF16 R8, R132.reuse, R142, R8 ;  /* 0x0000008e8408723c */ /* 0x040fe20000041808 */
[----:B------:R-:W3:Y:S01]  /*cf80*/  LDSM.16.MT88.4 R140, [R228+0x12800] ;  /* 0x01280000e48c783b */ /* 0x000ee20000004200 */
[----:B------:R-:W4:Y:S02]  /*cf90*/  MUFU.EX2 R206, R206 ;  /* 0x000000ce00ce7308 */ /* 0x000f240000000800 */
[----:B------:R-:W-:Y:S02]  /*cfa0*/  FFMA.FTZ R199, R199, c[0x0][0x23c], -R177 ;  /* 0x00008f00c7c77a23 */ /* 0x000fe400000108b1 */
[--C-:B------:R-:W-:Y:S02]  /*cfb0*/  FFMA.FTZ R189, R189, c[0x0][0x23c], -R187.reuse ;  /* 0x00008f00bdbd7a23 */ /* 0x100fe400000108bb */
[C---:B-1----:R-:W-:Y:S04]  /*cfc0*/  HMMA.16816.F32.BF16 R12, R132.reuse, R136, R12 ;  /* 0x00000088840c723c */ /* 0x042fe8000004180c */
[--C-:B------:R-:W-:Y:S01]  /*cfd0*/  FFMA.FTZ R190, R190, c[0x0][0x23c], -R187.reuse ;  /* 0x00008f00bebe7a23 */ /* 0x100fe200000108bb */
[----:B------:R-:W1:Y:S01]  /*cfe0*/  MUFU.EX2 R202, R202 ;  /* 0x000000ca00ca7308 */ /* 0x000e620000000800 */
[----:B------:R-:W-:Y:S02]  /*cff0*/  FFMA.FTZ R187, R176, c[0x0][0x23c], -R187 ;  /* 0x00008f00b0bb7a23 */ /* 0x000fe400000108bb */
[C---:B------:R-:W-:Y:S01]  /*d000*/  HMMA.16816.F32.BF16 R16, R132.reuse, R138, R16 ;  /* 0x0000008a8410723c */ /* 0x040fe20000041810 */
[----:B------:R-:W5:Y:S03]  /*d010*/  LDSM.16.MT88.4 R136, [R229+0x14800] ;  /* 0x01480000e588783b */ /* 0x000f660000004200 */
[--C-:B------:R-:W-:Y:S02]  /*d020*/  FFMA.FTZ R188, R188, c[0x0][0x23c], -R177.reuse ;  /* 0x00008f00bcbc7a23 */ /* 0x100fe400000108b1 */
[--C-:B------:R-:W-:Y:S01]  /*d030*/  FFMA.FTZ R166, R166, c[0x0][0x23c], -R177.reuse ;  /* 0x00008f00a6a67a23 */ /* 0x100fe200000108b1 */
[----:B------:R-:W-:Y:S01]  /*d040*/  MUFU.EX2 R203, R203 ;  /* 0x000000cb00cb7308 */ /* 0x000fe20000000800 */
[C---:B------:R-:W-:Y:S04]  /*d050*/  HMMA.16816.F32.BF16 R20, R132.reuse, R144, R20 ;  /* 0x000000908414723c */ /* 0x040fe80000041814 */
[----:B------:R-:W-:Y:S02]  /*d060*/  FFMA.FTZ R177, R165, c[0x0][0x23c], -R177 ;  /* 0x00008f00a5b17a23 */ /* 0x000fe400000108b1 */
[----:B------:R-:W-:Y:S01]  /*d070*/  FFMA.FTZ R186, R2, R252, R186 ;  /* 0x000000fc02ba7223 */ /* 0x000fe200000100ba */
[----:B------:R-:W-:Y:S01]  /*d080*/  MOV R2, R164 ;  /* 0x000000a400027202 */ /* 0x000fe20000000f00 */
[C---:B------:R-:W-:Y:S01]  /*d090*/  HMMA.16816.F32.BF16 R24, R132.reuse, R146, R24 ;  /* 0x000000928418723c */ /* 0x040fe20000041818 */
[----:B------:R-:W1:Y:S01]  /*d0a0*/  LDSM.16.MT88.4 R144, [R228+0x14800] ;  /* 0x01480000e490783b */ /* 0x000e620000004200 */
[----:B------:R2:W-:Y:S02]  /*d0b0*/  MUFU.EX2 R165, R177 ;  /* 0x000000b100a57308 */ /* 0x0005e40000000800 */
[----:B------:R-:W-:Y:S01]  /*d0c0*/  FFMA.FTZ R182, R0, R251, R182 ;  /* 0x000000fb00b67223 */ /* 0x000fe200000100b6 */
[----:B------:R-:W-:Y:S01]  /*d0d0*/  IADD3 R0, R243, -0x1, RZ ;  /* 0xfffffffff3007810 */ /* 0x000fe20007ffe0ff */
[----:B------:R-:W-:Y:S02]  /*d0e0*/  FADD.FTZ R186, R185, R186 ;  /* 0x000000bab9ba7221 */ /* 0x000fe40000010000 */
[C---:B------:R-:W-:Y:S04]  /*d0f0*/  HMMA.16816.F32.BF16 R28, R132.reuse, R148, R28 ;  /* 0x00000094841c723c */ /* 0x040fe8000004181c */
[----:B------:R-:W1:Y:S01]  /*d100*/  MUFU.EX2 R201, R201 ;  /* 0x000000c900c97308 */ /* 0x000e620000000800 */
[----:B------:R-:W-:Y:S01]  /*d110*/  FADD.FTZ R182, R181, R182 ;  /* 0x000000b6b5b67221 */ /* 0x000fe20000010000 */
[----:B------:R-:W-:Y:S01]  /*d120*/  MOV R243, R0 ;  /* 0x0000000000f37202 */ /* 0x000fe20000000f00 */
[----:B------:R-:W-:Y:S01]  /*d130*/  FADD.FTZ R184, R184, R186 ;  /* 0x000000bab8b87221 */ /* 0x000fe20000010000 */
[C---:B------:R-:W-:Y:S01]  /*d140*/  HMMA.16816.F32.BF16 R32, R132.reuse, R150, R32 ;  /* 0x000000968420723c */ /* 0x040fe20000041820 */
[----:B------:R-:W1:Y:S03]  /*d150*/  LDSM.16.MT88.4 R148, [R232+0x16800] ;  /* 0x01680000e894783b */ /* 0x000e660000004200 */
[----:B------:R-:W-:Y:S01]  /*d160*/  FADD.FTZ R182, R180, R182 ;  /* 0x000000b6b4b67221 */ /* 0x000fe20000010000 */
[----:B------:R-:W-:Y:S01]  /*d170*/  MOV R0, R3 ;  /* 0x0000000300007202 */ /* 0x000fe20000000f00 */
[----:B------:R-:W-:Y:S01]  /*d180*/  MUFU.EX2 R200, R200 ;  /* 0x000000c800c87308 */ /* 0x000fe20000000800 */
[----:B------:R-:W-:Y:S01]  /*d190*/  FADD.FTZ R184, R183, R184 ;  /* 0x000000b8b7b87221 */ /* 0x000fe20000010000 */
[C---:B------:R-:W-:Y:S01]  /*d1a0*/  HMMA.16816.F32.BF16 R36, R132.reuse, R152, R36 ;  /* 0x000000988424723c */ /* 0x040fe20000041824 */
[----:B--2---:R-:W-:Y:S03]  /*d1b0*/  LDSM.16.MT88.4 R176, [R232+0x15800] ;  /* 0x01580000e8b0783b */ /* 0x004fe60000004200 */
[----:B------:R-:W-:Y:S02]  /*d1c0*/  FADD.FTZ R167, R167, R182 ;  /* 0x000000b6a7a77221 */ /* 0x000fe40000010000 */
[----:B------:R-:W-:Y:S02]  /*d1d0*/  FADD.FTZ R191, R191, R184 ;  /* 0x000000b8bfbf7221 */ /* 0x000fe40000010000 */
[C---:B------:R-:W-:Y:S01]  /*d1e0*/  HMMA.16816.F32.BF16 R40, R132.reuse, R154, R40 ;  /* 0x0000009a8428723c */ /* 0x040fe20000041828 */
[----:B------:R-:W2:Y:S01]  /*d1f0*/  MUFU.EX2 R199, R199 ;  /* 0x000000c700c77308 */ /* 0x000ea20000000800 */
[----:B------:R-:W-:Y:S02]  /*d200*/  LDSM.16.MT88.4 R152, [R232+0x13000] ;  /* 0x01300000e898783b */ /* 0x000fe40000004200 */
[----:B------:R-:W-:Y:S02]  /*d210*/  FADD.FTZ R167, R193, R167 ;  /* 0x000000a7c1a77221 */ /* 0x000fe40000010000 */
[----:B------:R-:W-:Y:S02]  /*d220*/  FADD.FTZ R191, R192, R191 ;  /* 0x000000bfc0bf7221 */ /* 0x000fe40000010000 */
[C---:B------:R-:W-:Y:S03]  /*d230*/  HMMA.16816.F32.BF16 R44, R132.reuse, R156, R44 ;  /* 0x0000009c842c723c */ /* 0x040fe6000004182c */
[----:B------:R-:W-:Y:S01]  /*d240*/  MUFU.EX2 R189, R189 ;  /* 0x000000bd00bd7308 */ /* 0x000fe20000000800 */
[----:B------:R-:W-:Y:S02]  /*d250*/  FADD.FTZ R194, R194, R167 ;  /* 0x000000a7c2c27221 */ /* 0x000fe40000010000 */
[----:B------:R-:W-:Y:S02]  /*d260*/  FADD.FTZ R196, R196, R191 ;  /* 0x000000bfc4c47221 */ /* 0x000fe40000010000 */
[C---:B------:R-:W-:Y:S01]  /*d270*/  HMMA.16816.F32.BF16 R48, R132.reuse, R158, R48 ;  /* 0x0000009e8430723c */ /* 0x040fe20000041830 */
[----:B------:R-:W-:Y:S03]  /*d280*/  LDSM.16.MT88.4 R156, [R230+0x13000] ;  /* 0x01300000e69c783b */ /* 0x000fe60000004200 */
[----:B------:R-:W-:Y:S01]  /*d290*/  FADD.FTZ R194, R197, R194 ;  /* 0x000000c2c5c27221 */ /* 0x000fe20000010000 */
[----:B------:R-:W-:Y:S01]  /*d2a0*/  MUFU.EX2 R190, R190 ;  /* 0x000000be00be7308 */ /* 0x000fe20000000800 */
[----:B------:R-:W-:Y:S02]  /*d2b0*/  FADD.FTZ R196, R195, R196 ;  /* 0x000000c4c3c47221 */ /* 0x000fe40000010000 */
[C---:B------:R-:W-:Y:S04]  /*d2c0*/  HMMA.16816.F32.BF16 R52, R132.reuse, R160, R52 ;  /* 0x000000a08434723c */ /* 0x040fe80000041834 */
[----:B------:R-:W-:Y:S03]  /*d2d0*/  FADD.FTZ R198, R198, R194 ;  /* 0x000000c2c6c67221 */ /* 0x000fe60000010000 */
[----:B------:R-:W1:Y:S01]  /*d2e0*/  MUFU.EX2 R188, R188 ;  /* 0x000000bc00bc7308 */ /* 0x000e620000000800 */
[C---:B------:R-:W-:Y:S01]  /*d2f0*/  HMMA.16816.F32.BF16 R56, R132.reuse, R162, R56 ;  /* 0x000000a28438723c */ /* 0x040fe20000041838 */
[----:B------:R-:W-:Y:S03]  /*d300*/  LDSM.16.MT88.4 R160, [R229+0x13000] ;  /* 0x01300000e5a0783b */ /* 0x000fe60000004200 */
[----:B----4-:R-:W-:Y:S04]  /*d310*/  FADD.FTZ R198, R206, R198 ;  /* 0x000000c6cec67221 */ /* 0x010fe80000010000 */
[C---:B---3--:R-:W-:Y:S01]  /*d320*/  HMMA.16816.F32.BF16 R60, R132.reuse, R140, R60 ;  /* 0x0000008c843c723c */ /* 0x048fe2000004183c */
[----:B------:R-:W-:Y:S07]  /*d330*/  MUFU.EX2 R208, R208 ;  /* 0x000000d000d07308 */ /* 0x000fee0000000800 */
[C---:B------:R-:W-:Y:S01]  /*d340*/  HMMA.16816.F32.BF16 R64, R132.reuse, R142, R64 ;  /* 0x0000008e8440723c */ /* 0x040fe20000041840 */
[----:B------:R-:W3:Y:S02]  /*d350*/  LDSM.16.MT88.4 R140, [R230+0x16800] ;  /* 0x01680000e68c783b */ /* 0x000ee40000004200 */
[----:B------:R-:W-:Y:S05]  /*d360*/  MUFU.EX2 R187, R187 ;  /* 0x000000bb00bb7308 */ /* 0x000fea0000000800 */
[C---:B------:R-:W-:Y:S05]  /*d370*/  HMMA.16816.F32.BF16 R68, R132.reuse, R168, R68 ;  /* 0x000000a88444723c */ /* 0x040fea0000041844 */
[----:B------:R-:W4:Y:S03]  /*d380*/  MUFU.EX2 R166, R166 ;  /* 0x000000a600a67308 */ /* 0x000f260000000800 */
[C---:B------:R-:W-:Y:S01]  /*d390*/  HMMA.16816.F32.BF16 R72, R132.reuse, R170, R72 ;  /* 0x000000aa8448723c */ /* 0x040fe20000041848 */
[----:B------:R-:W-:Y:S07]  /*d3a0*/  LDSM.16.MT88.4 R168, [R228+0x13000] ;  /* 0x01300000e4a8783b */ /* 0x000fee0000004200 */
[C---:B------:R-:W-:Y:S08]  /*d3b0*/  HMMA.16816.F32.BF16 R76, R132.reuse, R172, R76 ;  /* 0x000000ac844c723c */ /* 0x040ff0000004184c */
[C---:B------:R-:W-:Y:S01]  /*d3c0*/  HMMA.16816.F32.BF16 R80, R132.reuse, R174, R80 ;  /* 0x000000ae8450723c */ /* 0x040fe20000041850 */
[----:B------:R-:W-:Y:S07]  /*d3d0*/  LDSM.16.MT88.4 R172, [R232+0x15000] ;  /* 0x01500000e8ac783b */ /* 0x000fee0000004200 */
        /* <DEDUP_REMOVED lines=11> */
[----:B------:R-:W3:Y:S07]  /*d490*/  LDSM.16.MT88.4 R140, [R232+0x11000] ;  /* 0x01100000e88c783b */ /* 0x000eee0000004200 */
[C---:B-----5:R-:W-:Y:S08]  /*d4a0*/  HMMA.16816.F32.BF16 R116, R132.reuse, R136, R116 ;  /* 0x000000888474723c */ /* 0x060ff00000041874 */
[C---:B------:R-:W-:Y:S01]  /*d4b0*/  HMMA.16816.F32.BF16 R120, R132.reuse, R138, R120 ;  /* 0x0000008a8478723c */ /* 0x040fe20000041878 */
[----:B------:R-:W5:Y:S07]  /*d4c0*/  LDSM.16.MT88.4 R136, [R229+0x11000] ;  /* 0x01100000e588783b */ /* 0x000f6e0000004200 */
[C---:B-1----:R-:W-:Y:S08]  /*d4d0*/  HMMA.16816.F32.BF16 R124, R132.reuse, R144, R124 ;  /* 0x00000090847c723c */ /* 0x042ff0000004187c */
[----:B------:R-:W-:Y:S01]  /*d4e0*/  HMMA.16816.F32.BF16 R128, R132, R146, R128 ;  /* 0x000000928480723c */ /* 0x000fe20000041880 */
[----:B------:R-:W1:Y:S06]  /*d4f0*/  LDSM.16.MT88.4 R144, [R228+0x11000] ;  /* 0x01100000e490783b */ /* 0x000e6c0000004200 */
[----:B------:R-:W-:Y:S01]  /*d500*/  F2FP.BF16.PACK_AB R132, R205, R204 ;  /* 0x000000cccd84723e */ /* 0x000fe200000010ff */
[----:B------:R-:W-:Y:S01]  /*d510*/  FADD.FTZ R204, R204, R196 ;  /* 0x000000c4cccc7221 */ /* 0x000fe20000010000 */
[C---:B------:R-:W-:Y:S03]  /*d520*/  F2FP.BF16.PACK_AB R133, R202.reuse, R206 ;  /* 0x000000ceca85723e */ /* 0x040fe600000010ff */
[----:B------:R-:W-:Y:S01]  /*d530*/  F2FP.BF16.PACK_AB R134, R201, R203 ;  /* 0x000000cbc986723e */ /* 0x000fe200000010ff */
[----:B------:R-:W-:Y:S01]  /*d540*/  FADD.FTZ R204, R205, R204 ;  /* 0x000000cccdcc7221 */ /* 0x000fe20000010000 */
[----:B--2---:R-:W-:Y:S01]  /*d550*/  F2FP.BF16.PACK_AB R135, R199, R200 ;  /* 0x000000c8c787723e */ /* 0x004fe200000010ff */
[----:B------:R-:W-:Y:S02]  /*d560*/  FADD.FTZ R202, R202, R198 ;  /* 0x000000c6caca7221 */ /* 0x000fe40000010000 */
[----:B------:R-:W-:Y:S02]  /*d570*/  FADD.FTZ R203, R203, R204 ;  /* 0x000000cccbcb7221 */ /* 0x000fe40000010000 */
[----:B------:R-:W-:Y:S02]  /*d580*/  FADD.FTZ R202, R200, R202 ;  /* 0x000000cac8ca7221 */ /* 0x000fe40000010000 */
[C---:B---3--:R-:W-:Y:S03]  /*d590*/  HMMA.16816.F32.BF16 R4, R132.reuse, R140, R4 ;  /* 0x0000008c8404723c */ /* 0x048fe60000041804 */
[----:B------:R-:W-:Y:S02]  /*d5a0*/  FADD.FTZ R203, R201, R203 ;  /* 0x000000cbc9cb7221 */ /* 0x000fe40000010000 */
[----:B------:R-:W-:Y:S03]  /*d5b0*/  FADD.FTZ R199, R199, R202 ;  /* 0x000000cac7c77221 */ /* 0x000fe60000010000 */
[C---:B------:R-:W-:Y:S01]  /*d5c0*/  HMMA.16816.F32.BF16 R8, R132.reuse, R142, R8 ;  /* 0x0000008e8408723c */ /* 0x040fe20000041808 */
[----:B------:R-:W2:Y:S03]  /*d5d0*/  LDSM.16.MT88.4 R140, [R230+0x15000] ;  /* 0x01500000e68c783b */ /* 0x000ea60000004200 */
[----:B------:R-:W-:Y:S04]  /*d5e0*/  FADD.FTZ R199, R188, R199 ;  /* 0x000000c7bcc77221 */ /* 0x000fe80000010000 */
[C---:B------:R-:W-:Y:S04]  /*d5f0*/  HMMA.16816.F32.BF16 R12, R132.reuse, R148, R12 ;  /* 0x00000094840c723c */ /* 0x040fe8000004180c */
[----:B------:R-:W-:Y:S04]  /*d600*/  FADD.FTZ R199, R207, R199 ;  /* 0x000000c7cfc77221 */ /* 0x000fe80000010000 */
[C---:B------:R-:W-:Y:S01]  /*d610*/  HMMA.16816.F32.BF16 R16, R132.reuse, R150, R16 ;  /* 0x000000968410723c */ /* 0x040fe20000041810 */
[----:B------:R-:W-:Y:S03]  /*d620*/  LDSM.16.MT88.4 R148, [R232+0x17000] ;  /* 0x01700000e894783b */ /* 0x000fe60000004200 */
[----:B----4-:R-:W-:Y:S04]  /*d630*/  FADD.FTZ R199, R166, R199 ;  /* 0x000000c7a6c77221 */ /* 0x010fe80000010000 */
[C---:B-----5:R-:W-:Y:S04]  /*d640*/  HMMA.16816.F32.BF16 R20, R132.reuse, R136, R20 ;  /* 0x000000888414723c */ /* 0x060fe80000041814 */
[----:B------:R-:W-:Y:S04]  /*d650*/  FADD.FTZ R251, R165, R199 ;  /* 0x000000c7a5fb7221 */ /* 0x000fe80000010000 */
        /* <DEDUP_REMOVED lines=13> */
[C---:B------:R-:W-:Y:S01]  /*d730*/  F2FP.BF16.PACK_AB R168, R190.reuse, R189 ;  /* 0x000000bdbea8723e */ /* 0x040fe200000010ff */
[C---:B------:R-:W-:Y:S04]  /*d740*/  HMMA.16816.F32.BF16 R64, R132.reuse, R170, R64 ;  /* 0x000000aa8440723c */ /* 0x040fe80000041840 */
[----:B------:R-:W-:Y:S01]  /*d750*/  F2FP.BF16.PACK_AB R169, R207, R188 ;  /* 0x000000bccfa9723e */ /* 0x000fe200000010ff */
[----:B------:R-:W-:Y:S02]  /*d760*/  FADD.FTZ R189, R189, R203 ;  /* 0x000000cbbdbd7221 */ /* 0x000fe40000010000 */
[----:B------:R-:W-:Y:S01]  /*d770*/  F2FP.BF16.PACK_AB R170, R187, R208 ;  /* 0x000000d0bbaa723e */ /* 0x000fe200000010ff */
[C---:B------:R-:W-:Y:S04]  /*d780*/  HMMA.16816.F32.BF16 R68, R132.reuse, R172, R68 ;  /* 0x000000ac8444723c */ /* 0x040fe80000041844 */
[----:B------:R-:W-:Y:S01]  /*d790*/  F2FP.BF16.PACK_AB R171, R165, R166 ;  /* 0x000000a6a5ab723e */ /* 0x000fe200000010ff */
[----:B------:R-:W-:Y:S03]  /*d7a0*/  FADD.FTZ R189, R190, R189 ;  /* 0x000000bdbebd7221 */ /* 0x000fe60000010000 */
[C---:B------:R-:W-:Y:S01]  /*d7b0*/  HMMA.16816.F32.BF16 R72, R132.reuse, R174, R72 ;  /* 0x000000ae8448723c */ /* 0x040fe20000041848 */
[----:B------:R-:W-:Y:S03]  /*d7c0*/  LDSM.16.MT88.4 R172, [R228+0x11800] ;  /* 0x01180000e4ac783b */ /* 0x000fe60000004200 */
[----:B------:R-:W-:Y:S04]  /*d7d0*/  FADD.FTZ R189, R208, R189 ;  /* 0x000000bdd0bd7221 */ /* 0x000fe80000010000 */
[C---:B--2---:R-:W-:Y:S04]  /*d7e0*/  HMMA.16816.F32.BF16 R76, R132.reuse, R140, R76 ;  /* 0x0000008c844c723c */ /* 0x044fe8000004184c */
[----:B------:R-:W-:Y:S04]  /*d7f0*/  FADD.FTZ R252, R187, R189 ;  /* 0x000000bdbbfc7221 */ /* 0x000fe80000010000 */
        /* <DEDUP_REMOVED lines=62> */
.L_x_2384:
[----:B------:R-:W1:Y:S01]  /*dbe0*/  SHFL.BFLY PT, R0, R251, 0x2, 0x1f ;  /* 0x0c401f00fb007f89 */ /* 0x000e6200000e0000 */
[C---:B------:R-:W-:Y:S01]  /*dbf0*/  ISETP.NE.AND P0, PT, R242.reuse, -0x1, PT ;  /* 0xfffffffff200780c */ /* 0x040fe20003f05270 */
[----:B------:R-:W2:Y:S01]  /*dc00*/  LDC.U8 R19, c[0x0][0x328] ;  /* 0x0000ca00ff137b82 */ /* 0x000ea20000000000 */
[----:B------:R-:W-:Y:S01]  /*dc10*/  MOV R7, 0x3f800000 ;  /* 0x3f80000000077802 */ /* 0x000fe20000000f00 */
[----:B------:R-:W3:Y:S01]  /*dc20*/  SHFL.BFLY PT, R2, R252, 0x2, 0x1f ;  /* 0x0c401f00fc027f89 */ /* 0x000ee200000e0000 */
[----:B------:R-:W-:Y:S01]  /*dc30*/  MOV R6, 0x3f800000 ;  /* 0x3f80000000067802 */ /* 0x000fe20000000f00 */
[----:B------:R-:W-:Y:S08]  /*dc40*/  BSSY B0, `(.L_x_2389) ;  /* 0x0000173000007945 */ /* 0x000ff00003800000 */
[----:B------:R-:W-:-:S04]  /*dc50*/  @P0 IMAD.WIDE.U32 R8, R242, c[0x0][0x1e8], RZ ;  /* 0x00007a00f2080a25 */ /* 0x000fc800078e00ff */
[----:B------:R-:W-:Y:S01]  /*dc60*/  @P0 IMAD R4, R242, c[0x0][0x1ec], R9 ;  /* 0x00007b00f2040a24 */ /* 0x000fe200078e0209 */
[----:B------:R-:W-:Y:S02]  /*dc70*/  @P0 MOV R5, R8 ;  /* 0x0000000800050202 */ /* 0x000fe40000000f00 */
[----:B------:R-:W4:Y:S01]  /*dc80*/  S2R R8, SR_TID.X ;  /* 0x0000000000087919 */ /* 0x000f220000002100 */
[----:B-1----:R-:W-:Y:S02]  /*dc90*/  FADD.FTZ R251, R0, R251 ;  /* 0x000000fb00fb7221 */ /* 0x002fe40000010000 */
[----:B---3--:R-:W-:-:S03]  /*dca0*/  FADD.FTZ R252, R2, R252 ;  /* 0x000000fc02fc7221 */ /* 0x008fc60000010000 */
[----:B------:R-:W1:Y:S04]  /*dcb0*/  SHFL.BFLY PT, R0, R251, 0x1, 0x1f ;  /* 0x0c201f00fb007f89 */ /* 0x000e6800000e0000 */
[----:B------:R-:W3:Y:S01]  /*dcc0*/  SHFL.BFLY PT, R2, R252, 0x1, 0x1f ;  /* 0x0c201f00fc027f89 */ /* 0x000ee200000e0000 */
[----:B----4-:R-:W-:-:S04]  /*dcd0*/  SHF.R.S32.HI R9, RZ, 0x1f, R8 ;  /* 0x0000001fff097819 */ /* 0x010fc80000011408 */
[CC--:B------:R-:W-:Y:S02]  /*dce0*/  LEA.HI R10, R9.reuse, R8.reuse, RZ, 0x2 ;  /* 0x00000008090a7211 */ /* 0x0c0fe400078f10ff */
[----:B------:R-:W-:Y:S01]  /*dcf0*/  LEA.HI R9, R9, R8, RZ, 0x5 ;  /* 0x0000000809097211 */ /* 0x000fe200078f28ff */
[----:B-1----:R-:W-:Y:S01]  /*dd00*/  FADD.FTZ R0, R251, R0 ;  /* 0x00000000fb007221 */ /* 0x002fe20000010000 */
[--C-:B------:R-:W-:Y:S02]  /*dd10*/  SHF.R.S32.HI R12, RZ, 0x2, R10.reuse ;  /* 0x00000002ff0c7819 */ /* 0x100fe4000001140a */
[----:B------:R-:W-:Y:S01]  /*dd20*/  SHF.R.S32.HI R11, RZ, 0x1f, R10 ;  /* 0x0000001fff0b7819 */ /* 0x000fe2000001140a */
[----:B---3--:R-:W-:Y:S01]  /*dd30*/  FADD.FTZ R2, R252, R2 ;  /* 0x00000002fc027221 */ /* 0x008fe20000010000 */
[----:B------:R-:W-:Y:S02]  /*dd40*/  FSETP.NE.FTZ.AND P4, PT, R0, RZ, PT ;  /* 0x000000ff0000720b */ /* 0x000fe40003f95000 */
[----:B------:R-:W-:-:S02]  /*dd50*/  LEA.HI R11, R11, R12, RZ, 0x3 ;  /* 0x0000000c0b0b7211 */ /* 0x000fc400078f18ff */
[----:B------:R-:W-:Y:S02]  /*dd60*/  FSETP.NE.FTZ.AND P5, PT, R2, RZ, PT ;  /* 0x000000ff0200720b */ /* 0x000fe40003fb5000 */
[----:B------:R-:W-:Y:S02]  /*dd70*/  LOP3.LUT R11, R11, 0xfffffff8, RZ, 0xc0, !PT ;  /* 0xfffffff80b0b7812 */ /* 0x000fe400078ec0ff */
[----:B------:R-:W-:Y:S02]  /*dd80*/  LOP3.LUT R10, R10, 0x3ffffffc, RZ, 0xc0, !PT ;  /* 0x3ffffffc0a0a7812 */ /* 0x000fe400078ec0ff */
[----:B------:R-:W-:Y:S02]  /*dd90*/  IADD3 R11, R12, -R11, RZ ;  /* 0x8000000b0c0b7210 */ /* 0x000fe40007ffe0ff */
[----:B------:R-:W-:Y:S01]  /*dda0*/  SHF.R.S32.HI R12, RZ, 0x5, R9 ;  /* 0x00000005ff0c7819 */ /* 0x000fe20000011409 */
[----:B------:R-:W1:Y:S01]  /*ddb0*/  @P4 MUFU.RCP R7, R0 ;  /* 0x0000000000074308 */ /* 0x000e620000001000 */
[----:B------:R-:W-:-:S02]  /*ddc0*/  SHF.L.U32 R13, R11, 0x6, RZ ;  /* 0x000000060b0d7819 */ /* 0x000fc400000006ff */
[----:B------:R-:W-:Y:S02]  /*ddd0*/  IADD3 R10, -R10, R8, RZ ;  /* 0x000000080a0a7210 */ /* 0x000fe40007ffe1ff */
[----:B------:R-:W-:Y:S02]  /*dde0*/  LOP3.LUT R13, R13, 0x1c0, RZ, 0xc0, !PT ;  /* 0x000001c00d0d7812 */ /* 0x000fe400078ec0ff */
[----:B------:R-:W-:Y:S01]  /*ddf0*/  LOP3.LUT R14, R11, 0x1, RZ, 0xc0, !PT ;  /* 0x000000010b0e7812 */ /* 0x000fe200078ec0ff */
[----:B------:R-:W3:Y:S01]  /*de00*/  @P5 MUFU.RCP R6, R2 ;  /* 0x0000000200065308 */ /* 0x000ee20000001000 */
[----:B------:R-:W-:Y:S02]  /*de10*/  LEA R10, R12, R10, 0x9 ;  /* 0x0000000a0c0a7211 */ /* 0x000fe400078e48ff */
[----:B------:R-:W-:Y:S02]  /*de20*/  LEA.HI R13, R13, R13, RZ, 0x1d ;  /* 0x0000000d0d0d7211 */ /* 0x000fe400078fe8ff */
[----:B------:R-:W-:-:S02]  /*de30*/  ISETP.NE.U32.AND P3, PT, R14, 0x1, PT ;  /* 0x000000010e00780c */ /* 0x000fc40003f65070 */
[----:B------:R-:W-:Y:S01]  /*de40*/  LEA R10, R10, R13, 0x1 ;  /* 0x0000000d0a0a7211 */ /* 0x000fe200078e08ff */
[----:B-1----:R-:W-:Y:S01]  /*de50*/  FMUL.FTZ R163, R7, R163 ;  /* 0x000000a307a37220 */ /* 0x002fe20000410000 */
[----:B------:R-:W-:Y:S01]  /*de60*/  R2P PR, R11, 0x6 ;  /* 0x000000060b007804 */ /* 0x000fe20000000000 */
[C---:B------:R-:W-:Y:S01]  /*de70*/  FMUL.FTZ R162, R7.reuse, R162 ;  /* 0x000000a207a27220 */ /* 0x040fe20000410000 */
[----:B------:R-:W-:Y:S01]  /*de80*/  SHF.L.U32 R10, R10, 0x1, RZ ;  /* 0x000000010a0a7819 */ /* 0x000fe200000006ff */
[C---:B------:R-:W-:Y:S01]  /*de90*/  FMUL.FTZ R159, R7.reuse, R159 ;  /* 0x0000009f079f7220 */ /* 0x040fe20000410000 */
[----:B------:R-:W-:Y:S01]  /*dea0*/  MOV R13, 0x20 ;  /* 0x00000020000d7802 */ /* 0x000fe20000000f00 */
[C---:B------:R-:W-:Y:S01]  /*deb0*/  FMUL.FTZ R158, R7.reuse, R158 ;  /* 0x0000009e079e7220 */ /* 0x040fe20000410000 */
[C---:B------:R-:W-:Y:S01]  /*dec0*/  IADD3 R11, R10.reuse, -0x10, RZ ;  /* 0xfffffff00a0b7810 */ /* 0x040fe20007ffe0ff */
[----:B------:R-:W-:Y:S01]  /*ded0*/  FMUL.FTZ R155, R7, R155 ;  /* 0x0000009b079b7220 */ /* 0x000fe20000410000 */
[----:B------:R-:W-:Y:S01]  /*dee0*/  F2FP.BF16.PACK_AB R162, R163, R162 ;  /* 0x000000a2a3a2723e */ /* 0x000fe200000010ff */
[C---:B------:R-:W-:Y:S01]  /*def0*/  FMUL.FTZ R154, R7.reuse, R154 ;  /* 0x0000009a079a7220 */ /* 0x040fe20000410000 */
[----:B------:R-:W-:Y:S01]  /*df00*/  @P3 IADD3 R11, R10, 0x10, RZ ;  /* 0x000000100a0b3810 */ /* 0x000fe20007ffe0ff */
[----:B------:R-:W-:Y:S01]  /*df10*/  FMUL.FTZ R151, R7, R151 ;  /* 0x0000009707977220 */ /* 0x000fe20000410000 */
[----:B------:R-:W-:Y:S01]  /*df20*/  F2FP.BF16.PACK_AB R158, R159, R158 ;  /* 0x0000009e9f9e723e */ /* 0x000fe200000010ff */
[----:B------:R-:W-:Y:S01]  /*df30*/  FMUL.FTZ R150, R7, R150 ;  /* 0x0000009607967220 */ /* 0x000fe20000410000 */
[----:B------:R-:W-:Y:S01]  /*df40*/  F2FP.BF16.PACK_AB R154, R155, R154 ;  /* 0x0000009a9b9a723e */ /* 0x000fe200000010ff */
[C---:B------:R-:W-:Y:S01]  /*df50*/  FMUL.FTZ R147, R7.reuse, R147 ;  /* 0x0000009307937220 */ /* 0x040fe20000410000 */
[----:B------:R-:W-:Y:S01]  /*df60*/  STS [R10+0x400], R162 ;  /* 0x000400a20a007388 */ /* 0x000fe20000000800 */
[----:B------:R-:W-:Y:S01]  /*df70*/  FMUL.FTZ R146, R7, R146 ;  /* 0x0000009207927220 */ /* 0x000fe20000410000 */
[----:B------:R-:W-:Y:S01]  /*df80*/  F2FP.BF16.PACK_AB R150, R151, R150 ;  /* 0x000000969796723e */ /* 0x000fe200000010ff */
[----:B------:R-:W-:Y:S01]  /*df90*/  FMUL.FTZ R143, R7, R143 ;  /* 0x0000008f078f7220 */ /* 0x000fe20000410000 */
[----:B------:R-:W-:Y:S01]  /*dfa0*/  LOP3.LUT R9, R9, 0xffffffe0, RZ, 0xc0, !PT ;  /* 0xffffffe009097812 */ /* 0x000fe200078ec0ff */
[----:B------:R-:W-:Y:S01]  /*dfb0*/  FMUL.FTZ R142, R7, R142 ;  /* 0x0000008e078e7220 */ /* 0x000fe20000410000 */
[----:B------:R-:W-:Y:S01]  /*dfc0*/  F2FP.BF16.PACK_AB R146, R147, R146 ;  /* 0x000000929392723e */ /* 0x000fe200000010ff */
[C---:B------:R-:W-:Y:S01]  /*dfd0*/  FMUL.FTZ R139, R7.reuse, R139 ;  /* 0x0000008b078b7220 */ /* 0x040fe20000410000 */
[----:B------:R-:W1:Y:S01]  /*dfe0*/  @P4 MUFU.LG2 R0, R0 ;  /* 0x0000000000004308 */ /* 0x000e620000000c00 */
        /* <DEDUP_REMOVED lines=78> */
[----:B---3--:R-:W-:-:S02]  /*e4d0*/  FMUL.FTZ R160, R6, R160 ;  /* 0x000000a006a07220 */ /* 0x008fc40000410000 */
[C---:B------:R-:W-:Y:S01]  /*e4e0*/  FMUL.FTZ R161, R6.reuse, R161 ;  /* 0x000000a106a17220 */ /* 0x040fe20000410000 */
[----:B------:R-:W-:Y:S01]  /*e4f0*/  F2FP.BF16.PACK_AB R131, R131, R7 ;  /* 0x000000078383723e */ /* 0x000fe200000010ff */
[C---:B------:R-:W-:Y:S01]  /*e500*/  FMUL.FTZ R156, R6.reuse, R156 ;  /* 0x0000009c069c7220 */ /* 0x040fe20000410000 */
[----:B------:R-:W-:Y:S01]  /*e510*/  MOV R7, 0x40 ;  /* 0x0000004000077802 */ /* 0x000fe20000000f00 */
[C---:B------:R-:W-:Y:S01]  /*e520*/  FMUL.FTZ R157, R6.reuse, R157 ;  /* 0x0000009d069d7220 */ /* 0x040fe20000410000 */
[----:B------:R-:W-:Y:S01]  /*e530*/  F2FP.BF16.PACK_AB R160, R161, R160 ;  /* 0x000000a0a1a0723e */ /* 0x000fe200000010ff */
[C---:B------:R-:W-:Y:S01]  /*e540*/  FMUL.FTZ R152, R6.reuse, R152 ;  /* 0x0000009806987220 */ /* 0x040fe20000410000 */
[----:B------:R-:W-:Y:S01]  /*e550*/  SEL R7, R7, 0xffffffc0, !P2 ;  /* 0xffffffc007077807 */ /* 0x000fe20005000000 */
[C---:B------:R-:W-:Y:S01]  /*e560*/  FMUL.FTZ R153, R6.reuse, R153 ;  /* 0x0000009906997220 */ /* 0x040fe20000410000 */
[----:B------:R-:W-:Y:S01]  /*e570*/  F2FP.BF16.PACK_AB R156, R157, R156 ;  /* 0x0000009c9d9c723e */ /* 0x000fe200000010ff */
[----:B------:R-:W-:Y:S01]  /*e580*/  FMUL.FTZ R148, R6, R148 ;  /* 0x0000009406947220 */ /* 0x000fe20000410000 */
[----:B------:R-:W-:Y:S01]  /*e590*/  IADD3 R15, R10, R7, RZ ;  /* 0x000000070a0f7210 */ /* 0x000fe20007ffe0ff */
[C---:B------:R-:W-:Y:S01]  /*e5a0*/  FMUL.FTZ R149, R6.reuse, R149 ;  /* 0x0000009506957220 */ /* 0x040fe20000410000 */
[----:B------:R-:W-:Y:S01]  /*e5b0*/  F2FP.BF16.PACK_AB R152, R153, R152 ;  /* 0x000000989998723e */ /* 0x000fe200000010ff */
[C---:B------:R-:W-:Y:S01]  /*e5c0*/  FMUL.FTZ R144, R6.reuse, R144 ;  /* 0x0000009006907220 */ /* 0x040fe20000410000 */
[----:B------:R-:W-:Y:S01]  /*e5d0*/  STS [R10], R160 ;  /* 0x000000a00a007388 */ /* 0x000fe20000000800 */
        /* <DEDUP_REMOVED lines=15> */
[----:B--2---:R-:W-:Y:S01]  /*e6d0*/  ISETP.NE.AND P2, PT, R19, RZ, PT ;  /* 0x000000ff1300720c */ /* 0x004fe20003f45270 */
        /* <DEDUP_REMOVED lines=71> */
[----:B-1----:R-:W-:-:S03]  /*eb50*/  @P4 FMUL.FTZ R0, R0, 0.69314718246459960938 ;  /* 0x3f31721800004820 */ /* 0x002fc60000410000 */
[----:B------:R-:W-:Y:S02]  /*eb60*/  F2FP.BF16.PACK_AB R128, R6, R128 ;  /* 0x000000800680723e */ /* 0x000fe400000010ff */
[----:B------:R-:W-:Y:S02]  /*eb70*/  SEL R6, R13, 0xffffffe0, !P1 ;  /* 0xffffffe00d067807 */ /* 0x000fe40004800000 */
[----:B------:R-:W-:Y:S02]  /*eb80*/  ISETP.NE.OR P1, PT, R242, -0x1, !P2 ;  /* 0xfffffffff200780c */ /* 0x000fe40005725670 */
[----:B------:R-:W-:Y:S02]  /*eb90*/  IADD3 R13, R10, R6, RZ ;  /* 0x000000060a0d7210 */ /* 0x000fe40007ffe0ff */
[----:B------:R-:W-:Y:S02]  /*eba0*/  IADD3 R14, R6, R11, RZ ;  /* 0x0000000b060e7210 */ /* 0x000fe40007ffe0ff */
[-C--:B------:R-:W-:Y:S01]  /*ebb0*/  IADD3 R17, R13, R7.reuse, RZ ;  /* 0x000000070d117210 */ /* 0x080fe20007ffe0ff */
[----:B------:R-:W-:Y:S01]  /*ebc0*/  STS [R13], R152 ;  /* 0x000000980d007388 */ /* 0x000fe20000000800 */
[----:B------:R-:W-:-:S03]  /*ebd0*/  IADD3 R18, R14, R7, RZ ;  /* 0x000000070e127210 */ /* 0x000fc60007ffe0ff */
[----:B------:R-:W-:Y:S04]  /*ebe0*/  STS [R13+0x400], R154 ;  /* 0x0004009a0d007388 */ /* 0x000fe80000000800 */
[----:B------:R-:W-:Y:S04]  /*ebf0*/  STS [R14], R148 ;  /* 0x000000940e007388 */ /* 0x000fe80000000800 */
        /* <DEDUP_REMOVED lines=54> */
[----:B------:R2:W-:Y:S01]  /*ef60*/  STS [R17+0x6400], R126 ;  /* 0x0064007e11007388 */ /* 0x0005e20000000800 */
[----:B-1----:R-:W1:Y:S03]  /*ef70*/  @P5 MUFU.LG2 R14, R2 ;  /* 0x00000002000e5308 */ /* 0x002e660000000c00 */
[----:B------:R2:W-:Y:S04]  /*ef80*/  STS [R18+0x6000], R128 ;  /* 0x0060008012007388 */ /* 0x0005e80000000800 */
[----:B------:R2:W-:Y:S04]  /*ef90*/  STS [R18+0x6400], R131 ;  /* 0x0064008312007388 */ /* 0x0005e80000000800 */
[----:B------:R-:W-:Y:S01]  /*efa0*/  BAR.SYNC.DEFER_BLOCKING 0x0 ;  /* 0x0000000000007b1d */ /* 0x000fe20000010000 */
[----:B-1----:R-:W-:-:S05]  /*efb0*/  @P5 FMUL.FTZ R14, R14, 0.69314718246459960938 ;  /* 0x3f3172180e0e5820 */ /* 0x002fca0000410000 */
[----:B------:R-:W1:Y:S04]  /*efc0*/  S2R R6, SR_CTAID.Y ;  /* 0x0000000000067919 */ /* 0x000e680000002600 */
[----:B------:R-:W3:Y:S04]  /*efd0*/  S2R R7, SR_TID.X ;  /* 0x0000000000077919 */ /* 0x000ee80000002100 */
[----:B------:R-:W4:Y:S04]  /*efe0*/  S2R R11, SR_CTAID.Z ;  /* 0x00000000000b7919 */ /* 0x000f280000002700 */
[----:B------:R2:W2:Y:S04]  /*eff0*/  LDS.128 R72, [R244] ;  /* 0x00000000f4487984 */ /* 0x0004a80000000c00 */
[----:B------:R2:W2:Y:S01]  /*f000*/  LDS.128 R68, [R244+0x800] ;  /* 0x00080000f4447984 */ /* 0x0004a20000000c00 */
[----:B-1----:R-:W-:Y:S01]  /*f010*/  @!P0 SHF.R.S32.HI R13, RZ, 0x1f, R6 ;  /* 0x0000001fff0d8819 */ /* 0x002fe20000011406 */
[----:B------:R-:W-:-:S02]  /*f020*/  @!P0 IMAD.WIDE.U32 R80, R6, c[0x0][0x1e0], RZ ;  /* 0x0000780006508a25 */ /* 0x000fc400078e00ff */
[----:B------:R1:W1:Y:S01]  /*f030*/  LDS.128 R64, [R244+0x1000] ;  /* 0x00100000f4407984 */ /* 0x0002620000000c00 */
[----:B---3--:R-:W-:Y:S01]  /*f040*/  SHF.R.S32.HI R10, RZ, 0x1f, R7 ;  /* 0x0000001fff0a7819 */ /* 0x008fe20000011407 */
[----:B------:R-:W-:Y:S02]  /*f050*/  @!P0 IMAD R13, R13, c[0x0][0x1e0], RZ ;  /* 0x000078000d0d8a24 */ /* 0x000fe400078e02ff */
[----:B------:R3:W1:Y:S01]  /*f060*/  LDS.128 R60, [R244+0x1800] ;  /* 0x00180000f43c7984 */ /* 0x0006620000000c00 */
[----:B------:R-:W-:Y:S01]  /*f070*/  @!P0 MOV R5, R80 ;  /* 0x0000005000058202 */ /* 0x000fe20000000f00 */
[----:B------:R-:W-:Y:S01]  /*f080*/  @!P1 IMAD R242, R6, c[0x0][0x214], RZ ;  /* 0x0000850006f29a24 */ /* 0x000fe200078e02ff */
[----:B------:R-:W-:Y:S01]  /*f090*/  LEA.HI R2, R10, R7, RZ, 0x5 ;  /* 0x000000070a027211 */ /* 0x000fe200078f28ff */
[----:B------:R3:W1:Y:S01]  /*f0a0*/  LDS.128 R56, [R244+0x2000] ;  /* 0x00200000f4387984 */ /* 0x0006620000000c00 */
[----:B------:R-:W-:Y:S02]  /*f0b0*/  @!P0 IMAD R13, R6, c[0x0][0x1e4], R13 ;  /* 0x00007900060d8a24 */ /* 0x000fe400078e020d */
[----:B------:R-:W-:Y:S01]  /*f0c0*/  LOP3.LUT R2, R2, 0xffffffe0, RZ, 0xc0, !PT ;  /* 0xffffffe002027812 */ /* 0x000fe200078ec0ff */
[----:B------:R3:W1:Y:S01]  /*f0d0*/  LDS.128 R52, [R244+0x2800] ;  /* 0x00280000f4347984 */ /* 0x0006620000000c00 */
[----:B----4-:R-:W-:Y:S01]  /*f0e0*/  @!P2 IMAD R6, R6, c[0x0][0x1c0], R11 ;  /* 0x000070000606aa24 */ /* 0x010fe200078e020b */
[----:B------:R-:W-:Y:S01]  /*f0f0*/  @!P0 IADD3 R4, R81, R13, RZ ;  /* 0x0000000d51048210 */ /* 0x000fe20007ffe0ff */
[----:B------:R-:W-:Y:S01]  /*f100*/  @P2 IMAD R242, R11, c[0x0][0x234], R242 ;  /* 0x00008d000bf22a24 */ /* 0x000fe200078e02f2 */
[----:B------:R3:W4:Y:S01]  /*f110*/  LDS.128 R48, [R244+0x3000] ;  /* 0x00300000f4307984 */ /* 0x0007220000000c00 */
[----:B------:R-:W-:Y:S01]  /*f120*/  SHF.R.S32.HI R13, RZ, 0x1f, R12 ;  /* 0x0000001fff0d7819 */ /* 0x000fe2000001140c */
[----:B------:R-:W-:Y:S01]  /*f130*/  @!P2 IMAD R242, R6, c[0x0][0x214], RZ ;  /* 0x0000850006f2aa24 */ /* 0x000fe200078e02ff */
[----:B------:R-:W-:Y:S01]  /*f140*/  IADD3 R2, R7, -R2, RZ ;  /* 0x8000000207027210 */ /* 0x000fe20007ffe0ff */
[----:B------:R3:W1:Y:S01]  /*f150*/  LDS.128 R44, [R244+0x3800] ;  /* 0x00380000f42c7984 */ /* 0x0006620000000c00 */
[----:B------:R-:W-:-:S02]  /*f160*/  LOP3.LUT P0, RZ, R9, 0x3, RZ, 0xc0, !PT ;  /* 0x0000000309ff7812 */ /* 0x000fc4000780c0ff */
[----:B------:R-:W-:Y:S01]  /*f170*/  LEA.HI R13, R13, R12, RZ, 0x2 ;  /* 0x0000000c0d0d7211 */ /* 0x000fe200078f10ff */
[----:B------:R3:W1:Y:S01]  /*f180*/  LDS.128 R40, [R244+0x4000] ;  /* 0x00400000f4287984 */ /* 0x0006620000000c00 */
[----:B------:R-:W-:Y:S02]  /*f190*/  SHF.R.S32.HI R8, RZ, 0x1f, R2 ;  /* 0x0000001fff087819 */ /* 0x000fe40000011402 */
[----:B------:R-:W-:Y:S01]  /*f1a0*/  LOP3.LUT R13, R13, 0xffffffc, RZ, 0xc0, !PT ;  /* 0x0ffffffc0d0d7812 */ /* 0x000fe200078ec0ff */
[----:B------:R3:W1:Y:S01]  /*f1b0*/  LDS.128 R36, [R244+0x4800] ;  /* 0x00480000f4247984 */ /* 0x0006620000000c00 */
[----:B------:R-:W-:Y:S02]  /*f1c0*/  LEA.HI R8, R8, R2, RZ, 0x2 ;  /* 0x0000000208087211 */ /* 0x000fe400078f10ff */
[----:B------:R-:W-:Y:S01]  /*f1d0*/  IADD3 R13, R12, -R13, RZ ;  /* 0x8000000d0c0d7210 */ /* 0x000fe20007ffe0ff */
[----:B------:R3:W1:Y:S01]  /*f1e0*/  LDS.128 R32, [R244+0x5000] ;  /* 0x00500000f4207984 */ /* 0x0006620000000c00 */
[----:B------:R-:W-:-:S02]  /*f1f0*/  SHF.R.S32.HI R8, RZ, 0x2, R8 ;  /* 0x00000002ff087819 */ /* 0x000fc40000011408 */
[----:B------:R-:W-:Y:S01]  /*f200*/  MOV R2, 0x7f800000 ;  /* 0x7f80000000027802 */ /* 0x000fe20000000f00 */
[----:B------:R3:W1:Y:S01]  /*f210*/  LDS.128 R28, [R244+0x5800] ;  /* 0x00580000f41c7984 */ /* 0x0006620000000c00 */
[----:B------:R-:W-:Y:S01]  /*f220*/  MOV R9, 0x7f800000 ;  /* 0x7f80000000097802 */ /* 0x000fe20000000f00 */
[----:B------:R-:W-:Y:S01]  /*f230*/  @P5 FFMA.FTZ R2, R164, c[0x0][0x238], R14 ;  /* 0x00008e00a4025a23 */ /* 0x000fe2000001000e */
[----:B------:R-:W-:Y:S01]  /*f240*/  LEA R8, R13, R8, 0x4 ;  /* 0x000000080d087211 */ /* 0x000fe200078e20ff */
[----:B------:R3:W1:Y:S01]  /*f250*/  LDS.128 R24, [R244+0x6000] ;  /* 0x00600000f4187984 */ /* 0x0006620000000c00 */
[----:B------:R-:W-:-:S03]  /*f260*/  @P4 FFMA.FTZ R9, R3, c[0x0][0x238], R0 ;  /* 0x00008e0003094a23 */ /* 0x000fc60000010000 */
[----:B------:R3:W1:Y:S04]  /*f270*/  LDS.128 R20, [R244+0x6800] ;  /* 0x00680000f4147984 */ /* 0x0006680000000c00 */
[----:B------:R3:W1:Y:S04]  /*f280*/  LDS.128 R16, [R244+0x7000] ;  /* 0x00700000f4107984 */ /* 0x0006680000000c00 */
[----:B------:R3:W1:Y:S01]  /*f290*/  LDS.128 R76, [R244+0x7800] ;  /* 0x00780000f44c7984 */ /* 0x0006620000000c00 */
[----:B------:R-:W-:Y:S05]  /*f2a0*/  @P0 BRA `(.L_x_2390) ;  /* 0x000000c000000947 */ /* 0x000fea0003800000 */
[----:B--2---:R-:W2:Y:S01]  /*f2b0*/  S2R R0, SR_CTAID.X ;  /* 0x0000000000007919 */ /* 0x004ea20000002500 */
[----:B------:R-:W-:-:S02]  /*f2c0*/  IADD3 R6, R8, 0x8, RZ ;  /* 0x0000000808067810 */ /* 0x000fc40007ffe0ff */
[-C--:B------:R-:W-:Y:S02]  /*f2d0*/  ISETP.GE.AND P2, PT, R8, R239.reuse, PT ;  /* 0x000000ef0800720c */ /* 0x080fe40003f46270 */
[----:B------:R-:W-:Y:S01]  /*f2e0*/  ISETP.GE.AND P1, PT, R6, R239, PT ;  /* 0x000000ef0600720c */ /* 0x000fe20003f26270 */
[----:B--2---:R-:W-:-:S05]  /*f2f0*/  IMAD R242, R0, 0x40, R242 ;  /* 0x0000004000f27824 */ /* 0x004fca00078e02f2 */
[----:B------:R-:W-:Y:S02]  /*f300*/  SHF.R.S32.HI R3, RZ, 0x1f, R242 ;  /* 0x0000001fff037819 */ /* 0x000fe400000114f2 */
[----:B------:R-:W-:-:S04]  /*f310*/  IADD3 R0, P0, R8, R242, RZ ;  /* 0x000000f208007210 */ /* 0x000fc80007f1e0ff */
[----:B------:R-:W-:Y:S02]  /*f320*/  LEA.HI.X.SX32 R3, R8, R3, 0x1, P0 ;  /* 0x0000000308037211 */ /* 0x000fe400000f0eff */
[----:B------:R-:W-:-:S04]  /*f330*/  LEA R12, P0, R0, c[0x0][0x200], 0x2 ;  /* 0x00008000000c7a11 */ /* 0x000fc800078010ff */
[----:B------:R-:W-:-:S05]  /*f340*/  LEA.HI.X R13, R0, c[0x0][0x204], R3, 0x2, P0 ;  /* 0x00008100000d7a11 */ /* 0x000fca00000f1403 */
[----:B------:R2:W-:Y:S04]  /*f350*/  @!P2 STG.E [R12.64], R2 ;  /* 0x000000020c00a986 */ /* 0x0005e8000c10190a */
[----:B------:R2:W-:Y:S02]  /*f360*/  @!P1 STG.E [R12.64+0x20], R9 ;  /* 0x000020090c009986 */ /* 0x0005e4000c10190a */
.L_x_2390:
[----:B--2---:R-:W-:Y:S05]  /*f370*/  BSYNC B0 ;  /* 0x0000000000007941 */ /* 0x004fea0003800000 */
.L_x_2389:
[----:B------:R-:W2:Y:S01]  /*f380*/  S2R R0, SR_CTAID.X ;  /* 0x0000000000007919 */ /* 0x000ea20000002500 */
[----:B------:R-:W-:Y:S01]  /*f390*/  LEA.HI R10, R10, R7, RZ, 0x3 ;  /* 0x000000070a0a7211 */ /* 0x000fe200078f18ff */
[----:B------:R-:W-:Y:S01]  /*f3a0*/  BSSY B0, `(.L_x_2391) ;  /* 0x0000020000007945 */ /* 0x000fe20003800000 */
[----:B------:R-:W-:Y:S02]  /*f3b0*/  SHF.R.S32.HI R3, RZ, 0x1f, R11 ;  /* 0x0000001fff037819 */ /* 0x000fe4000001140b */
[----:B------:R-:W-:Y:S02]  /*f3c0*/  LOP3.LUT R2, R10, 0xfffffff8, RZ, 0xc0, !PT ;  /* 0xfffffff80a027812 */ /* 0x000fe400078ec0ff */
[----:B------:R-:W-:Y:S01]  /*f3d0*/  SHF.R.S32.HI R10, RZ, 0x3, R10 ;  /* 0x00000003ff0a7819 */ /* 0x000fe2000001140a */
[----:B------:R-:W-:-:S02]  /*f3e0*/  IMAD R3, R3, c[0x0][0x1f0], RZ ;  /* 0x00007c0003037a24 */ /* 0x000fc400078e02ff */
[----:B------:R-:W-:Y:S02]  /*f3f0*/  IMAD.IADD R2, R7, 0x1, -R2 ;  /* 0x0000000107027824 */ /* 0x000fe400078e0a02 */
[----:B------:R-:W-:Y:S02]  /*f400*/  IMAD R3, R11, c[0x0][0x1f4], R3 ;  /* 0x00007d000b037a24 */ /* 0x000fe400078e0203 */
[----:B------:R-:W-:-:S05]  /*f410*/  IMAD.SHL.U32 R6, R2, 0x8, RZ ;  /* 0x0000000802067824 */ /* 0x000fca00078e00ff */
[----:B------:R-:W-:Y:S01]  /*f420*/  SHF.R.S32.HI R7, RZ, 0x1f, R6 ;  /* 0x0000001fff077819 */ /* 0x000fe20000011406 */
[----:B--2---:R-:W-:-:S04]  /*f430*/  IMAD.SHL.U32 R0, R0, 0x40, RZ ;  /* 0x0000004000007824 */ /* 0x004fc800078e00ff */
        /* <DEDUP_REMOVED lines=22> */
.L_x_2392:
[----:B------:R-:W-:Y:S05]  /*f5a0*/  BSYNC B0 ;  /* 0x0000000000007941 */ /* 0x000fea0003800000 */
.L_x_2391:
        /* <DEDUP_REMOVED lines=10> */
[----:B--2---:R-:W-:-:S03]  /*f650*/  LEA R12, P0, R8, c[0x0][0x1d0], 0x1 ;  /* 0x00007400080c7a11 */ /* 0x004fc600078008ff */
[----:B------:R-:W-:-:S05]  /*f660*/  IMAD R2, R3, c[0x0][0x1ec], R2 ;  /* 0x00007b0003027a24 */ /* 0x000fca00078e0202 */
[----:B------:R-:W-:-:S04]  /*f670*/  IADD3 R2, R2, R9, RZ ;  /* 0x0000000902027210 */ /* 0x000fc80007ffe0ff */
[----:B------:R-:W-:-:S05]  /*f680*/  LEA.HI.X R13, R8, c[0x0][0x1d4], R2, 0x1, P0 ;  /* 0x00007500080d7a11 */ /* 0x000fca00000f0c02 */
[----:B------:R2:W-:Y:S04]  /*f690*/  STG.E.128 [R12.64], R68 ;  /* 0x000000440c007986 */ /* 0x0005e8000c101d0a */
[----:B-1----:R2:W-:Y:S04]  /*f6a0*/  STG.E.128 [R12.64+0x80], R52 ;  /* 0x000080340c007986 */ /* 0x0025e8000c101d0a */
[----:B------:R2:W-:Y:S04]  /*f6b0*/  STG.E.128 [R12.64+0x100], R36 ;  /* 0x000100240c007986 */ /* 0x0005e8000c101d0a */
[----:B------:R2:W-:Y:S02]  /*f6c0*/  STG.E.128 [R12.64+0x180], R20 ;  /* 0x000180140c007986 */ /* 0x0005e4000c101d0a */
.L_x_2394:
[----:B------:R-:W-:Y:S05]  /*f6d0*/  BSYNC B0 ;  /* 0x0000000000007941 */ /* 0x000fea0003800000 */
.L_x_2393:
        /* <DEDUP_REMOVED lines=14> */
[----:B-1----:R1:W-:Y:S04]  /*f7c0*/  STG.E.128 [R12.64], R64 ;  /* 0x000000400c007986 */ /* 0x0023e8000c101d0a */
[----:B----4-:R1:W-:Y:S04]  /*f7d0*/  STG.E.128 [R12.64+0x80], R48 ;  /* 0x000080300c007986 */ /* 0x0103e8000c101d0a */
[----:B------:R1:W-:Y:S04]  /*f7e0*/  STG.E.128 [R12.64+0x100], R32 ;  /* 0x000100200c007986 */ /* 0x0003e8000c101d0a */
[----:B------:R1:W-:Y:S02]  /*f7f0*/  STG.E.128 [R12.64+0x180], R16 ;  /* 0x000180100c007986 */ /* 0x0003e4000c101d0a */
.L_x_2396:
[----:B------:R-:W-:Y:S05]  /*f800*/  BSYNC B0 ;  /* 0x0000000000007941 */ /* 0x000fea0003800000 */
.L_x_2395:
[----:B------:R-:W-:-:S04]  /*f810*/  IADD3 R2, R10, 0x30, RZ ;  /* 0x000000300a027810 */ /* 0x000fc80007ffe0ff */
[----:B------:R-:W-:-:S13]  /*f820*/  ISETP.GE.AND P0, PT, R2, R239, PT ;  /* 0x000000ef0200720c */ /* 0x000fda0003f06270 */
[----:B------:R-:W-:Y:S05]  /*f830*/  @P0 EXIT ;  /* 0x000000000000094d */ /* 0x000fea0003800000 */
        /* <DEDUP_REMOVED lines=15> */
.L_x_2397:
        /* <DEDUP_REMOVED lines=13> */
.L_x_4921:


//--------------------- .text._ZN5flash24flash_fwd_splitkv_kernelI23Flash_fwd_kernel_traitsILi256ELi64ELi64ELi4ELb0ELb0EN7cutlass10bfloat16_tE19Flash_kernel_traitsILi256ELi64ELi64ELi4ES3_EELb1ELb0ELb1ELb0ELb0ELb0ELb0ELb0EEEvNS_16Flash_fwd_paramsE --------------------------
	.section	.text._ZN5flash24flash_fwd_splitkv_kernelI23Flash_fwd_kernel_traitsILi256ELi64ELi64ELi4ELb0ELb0EN7cutlass10bfloat16_tE19Flash_kernel_traitsILi256ELi64ELi64ELi4ES3_EELb1ELb0ELb1ELb0ELb0ELb0ELb0ELb0EEEvNS_16Flash_fwd_paramsE,"ax",@progbits
	.sectioninfo	@"SHI_REGISTERS=254"
	.align	128
        .global         _ZN5flash24flash_fwd_splitkv_kernelI23Flash_fwd_kernel_traitsILi256ELi64ELi64ELi4ELb0ELb0EN7cutlass10bfloat16_tE19Flash_kernel_traitsILi256ELi64ELi64ELi4ES3_EELb1ELb0ELb1ELb0ELb0ELb0ELb0ELb0EEEvNS_16Flash_fwd_paramsE
        .type           _ZN5flash24flash_fwd_splitkv_kernelI23Flash_fwd_kernel_traitsILi256ELi64ELi64ELi4ELb0ELb0EN7cutlass10bfloat16_tE19Flash_kernel_traitsILi256ELi64ELi64ELi4ES3_EELb1ELb0ELb1ELb0ELb0ELb0ELb0ELb0EEEvNS_16Flash_fwd_paramsE,@function
        .size           _ZN5flash24flash_fwd_splitkv_kernelI23Flash_fwd_kernel_traitsILi256ELi64ELi64ELi4ELb0ELb0EN7cutlass10bfloat16_tE19Flash_kernel_traitsILi256ELi64ELi64ELi4ES3_EELb1ELb0ELb1ELb0ELb0ELb0ELb0ELb0EEEvNS_16Flash_fwd_paramsE,(.L_x_4922 - _ZN5flash24flash_fwd_splitkv_kernelI23Flash_fwd_kernel_traitsILi256ELi64ELi64ELi4ELb0ELb0EN7cutlass10bfloat16_tE19Flash_kernel_traitsILi256ELi64ELi64ELi4ES3_EELb1ELb0ELb1ELb0ELb0ELb0ELb0ELb0EEEvNS_16Flash_fwd_paramsE)
        .other          _ZN5flash24flash_fwd_splitkv_kernelI23Flash_fwd_kernel_traitsILi256ELi64ELi64ELi4ELb0ELb0EN7cutlass10bfloat16_tE19Flash_kernel_traitsILi256ELi64ELi64ELi4ES3_EELb1ELb0ELb1ELb0ELb0ELb0ELb0ELb0EEEvNS_16Flash_fwd_paramsE,@"STO_CUDA_ENTRY STV_DEFAULT"
_ZN5flash24flash_fwd_splitkv_kernelI23Flash_fwd_kernel_traitsILi256ELi64ELi64ELi4ELb0ELb0EN7cutlass10bfloat16_tE19Flash_kernel_traitsILi256ELi64ELi64ELi4ES3_EELb1ELb0ELb1ELb0ELb0ELb0ELb0ELb0EEEvNS_16Flash_fwd_paramsE:
.text._ZN5flash24flash_fwd_splitkv_kernelI23Flash_fwd_kernel_traitsILi256ELi64ELi64ELi4ELb0ELb0EN7cutlass10bfloat16_tE19Flash_kernel_traitsILi256ELi64ELi64ELi4ES3_EELb1ELb0ELb1ELb0ELb0ELb0ELb0ELb0EEEvNS_16Flash_fwd_paramsE:
        /* <DEDUP_REMOVED lines=55> */
.L_x_2398:
[----:B------:R-:W-:Y:S02]  /*0370*/  ULDC UR8, c[0x0][0x218] ;  /* 0x0000860000087ab9 */ /* 0x000fe40000000800 */
.L_x_2399:
        /* <DEDUP_REMOVED lines=56> */
[----:B------:R-:W-:Y:S01]  /*0700*/  IMAD.IADD R11, R8, 0x1, -R11 ;  /* 0x00000001080b7824 */ /* 0x000fe200078e0a0b */
[----:B------:R-:W-:-:S02]  /*0710*/  @UP0 UIMAD.WIDE.U32 UR10, UR30, UR8, URZ ;  /* 0x000000081e0a02a5 */ /* 0x000fc4000f8e003f */
[----:B------:R-:W-:Y:S01]  /*0720*/  @!UP0 USHF.R.S32.HI UR8, URZ, 0x1f, UR14 ;  /* 0x0000001f3f088899 */ /* 0x000fe2000801140e */
[----:B------:R-:W-:Y:S01]  /*0730*/  IMAD.SHL.U32 R16, R11, 0x8, RZ ;  /* 0x000000080b107824 */ /* 0x000fe200078e00ff */
[----:B------:R-:W-:Y:S02]  /*0740*/  UIMAD UR7, UR6, UR5, UR7 ;  /* 0x00000005060772a4 */ /* 0x000fe4000f8e0207 */
[----:B------:R-:W-:Y:S02]  /*0750*/  @UP0 UIMAD UR9, UR30, UR9, UR11 ;  /* 0x000000091e0902a4 */ /* 0x000fe4000f8e020b */
[----:B------:R-:W-:Y:S01]  /*0760*/  ULDC.64 UR4, c[0x0][0x1e0] ;  /* 0x0000780000047ab9 */ /* 0x000fe20000000a00 */
[--C-:B------:R-:W-:Y:S01]  /*0770*/  SHF.R.S32.HI R17, RZ, 0x1f, R16.reuse ;  /* 0x0000001fff117819 */ /* 0x100fe20000011410 */
[----:B------:R-:W-:Y:S01]  /*0780*/  @!UP0 UIMAD UR8, UR8, UR4, URZ ;  /* 0x00000004080882a4 */ /* 0x000fe2000f8e023f */
[----:B------:R-:W-:Y:S01]  /*0790*/  IMAD.U32 R0, RZ, RZ, UR7 ;  /* 0x00000007ff007e24 */ /* 0x000fe2000f8e00ff */
[----:B------:R-:W-:Y:S01]  /*07a0*/  @!UP0 UIMAD.WIDE.U32 UR12, UR14, UR4, URZ ;  /* 0x000000040e0c82a5 */ /* 0x000fe2000f8e003f */
[C---:B------:R-:W-:Y:S01]  /*07b0*/  IADD3 R9, R16.reuse, 0x40, RZ ;  /* 0x0000004010097810 */ /* 0x040fe20007ffe0ff */
[----:B------:R-:W-:Y:S01]  /*07c0*/  @!UP0 UIMAD UR8, UR14, UR5, UR8 ;  /* 0x000000050e0882a4 */ /* 0x000fe2000f8e0208 */
[----:B------:R-:W-:Y:S01]  /*07d0*/  IMAD.WIDE.U32 R2, R3, c[0x0][0x1e8], R16 ;  /* 0x00007a0003027a25 */ /* 0x000fe200078e0010 */
[----:B------:R-:W-:Y:S01]  /*07e0*/  USHF.R.S32.HI UR11, URZ, 0x1f, UR16 ;  /* 0x0000001f3f0b7899 */ /* 0x000fe20008011410 */
[C---:B------:R-:W-:Y:S01]  /*07f0*/  IADD3 R8, R16.reuse, 0x80, RZ ;  /* 0x0000008010087810 */ /* 0x040fe20007ffe0ff */
[----:B------:R-:W-:Y:S01]  /*0800*/  @!UP0 UIADD3 UR9, UR13, UR8, URZ ;  /* 0x000000080d098290 */ /* 0x000fe2000fffe03f */
[----:B------:R-:W-:Y:S01]  /*0810*/  IADD3 R7, R16, 0xc0, RZ ;  /* 0x000000c010077810 */ /* 0x000fe20007ffe0ff */
[----:B------:R-:W-:-:S02]  /*0820*/  @!UP0 UMOV UR10, UR12 ;  /* 0x0000000c000a8c82 */ /* 0x000fc40008000000 */
[----:B------:R-:W-:Y:S01]  /*0830*/  IADD3 R2, P0, R2, UR10, RZ ;  /* 0x0000000a02027c10 */ /* 0x000fe2000ff1e0ff */
[----:B------:R-:W-:Y:S02]  /*0840*/  ULDC.64 UR4, c[0x0][0x1f0] ;  /* 0x00007c0000047ab9 */ /* 0x000fe40000000a00 */
[----:B------:R-:W-:Y:S01]  /*0850*/  UIMAD UR4, UR11, UR4, URZ ;  /* 0x000000040b0472a4 */ /* 0x000fe2000f8e023f */
        /* <DEDUP_REMOVED lines=26> */
.L_x_2402:
[----:B------:R-:W-:Y:S05]  /*0a00*/  BSYNC B0 ;  /* 0x0000000000007941 */ /* 0x000fea0003800000 */
.L_x_2401:
        /* <DEDUP_REMOVED lines=22> */
.L_x_2404:
[----:B------:R-:W-:Y:S05]  /*0b70*/  BSYNC B0 ;  /* 0x0000000000007941 */ /* 0x000fea0003800000 */
.L_x_2403:
        /* <DEDUP_REMOVED lines=22> */
.L_x_2406:
[----:B------:R-:W-:Y:S05]  /*0ce0*/  BSYNC B0 ;  /* 0x0000000000007941 */ /* 0x000fea0003800000 */
.L_x_2405:
        /* <DEDUP_REMOVED lines=21> */
.L_x_2408:
[----:B------:R-:W-:Y:S05]  /*0e40*/  BSYNC B0 ;  /* 0x0000000000007941 */ /* 0x000fea0003800000 */
.L_x_2407:
        /* <DEDUP_REMOVED lines=20> */
.L_x_2400:
        /* <DEDUP_REMOVED lines=46> */
[----:B--2---:R-:W-:-:S07]  /*1270*/  UIMAD.WIDE.U32 UR8, UR9, UR5, URZ ;  /* 0x00000005090872a5 */ /* 0x004fce000f8e003f */
        /* <DEDUP_REMOVED lines=14> */
[----:B------:R-:W-:Y:S02]  /*1360*/  IMAD.U32 R10, RZ, RZ, UR4 ;  /* 0x00000004ff0a7e24 */ /* 0x000fe4000f8e00ff */
[----:B------:R-:W-:Y:S01]  /*1370*/  IMAD.U32 R11, RZ, RZ, UR5 ;  /* 0x00000005ff0b7e24 */ /* 0x000fe2000f8e00ff */
[----:B------:R-:W-:Y:S01]  /*1380*/  IABS R4, c[0x0][0x1c8] ;  /* 0x0000720000047a13 */ /* 0x000fe20000000000 */
[----:B------:R-:W1:Y:S01]  /*1390*/  S2R R0, SR_CTAID.Z ;  /* 0x0000000000007919 */ /* 0x000e620000002700 */
[----:B------:R-:W-:Y:S02]  /*13a0*/  ULDC UR20, c[0x0][0x1c8] ;  /* 0x0000720000147ab9 */ /* 0x000fe40000000800 */
[----:B------:R-:W-:Y:S01]  /*13b0*/  UIADD3 UR17, -UR17, URZ, URZ ;  /* 0x0000003f11117290 */ /* 0x000fe2000fffe13f */
[----:B------:R-:W2:Y:S01]  /*13c0*/  LDG.E R2, [R10.64] ;  /* 0x000000220a027981 */ /* 0x000ea2000c1e1900 */
[----:B------:R-:W3:Y:S01]  /*13d0*/  I2F.RP R5, R4 ;  /* 0x0000000400057306 */ /* 0x000ee20000209400 */
[----:B------:R-:W-:-:S02]  /*13e0*/  ULOP3.LUT UR20, UR16, UR20, URZ, 0x3c, !UPT ;  /* 0x0000001410147292 */ /* 0x000fc4000f8e3c3f */
[----:B------:R-:W-:Y:S02]  /*13f0*/  ULDC.64 UR4, c[0x0][0x180] ;  /* 0x0000600000047ab9 */ /* 0x000fe40000000a00 */
[----:B------:R-:W-:Y:S02]  /*1400*/  UIMAD UR11, UR17, UR11, UR10 ;  /* 0x0000000b110b72a4 */ /* 0x000fe4000f8e020a */
[----:B------:R-:W-:Y:S02]  /*1410*/  ISETP.LE.AND P0, PT, RZ, UR20, PT ;  /* 0x00000014ff007c0c */ /* 0x000fe4000bf03270 */
[----:B------:R-:W-:Y:S01]  /*1420*/  USHF.R.S32.HI UR10, URZ, 0x1f, UR11 ;  /* 0x0000001f3f0a7899 */ /* 0x000fe2000801140b */
[----:B---3--:R-:W3:Y:S01]  /*1430*/  MUFU.RCP R6, R5 ;  /* 0x0000000500067308 */ /* 0x008ee20000001000 */
[----:B-1----:R-:W-:Y:S02]  /*1440*/  IABS R0, R0 ;  /* 0x0000000000007213 */ /* 0x002fe40000000000 */
[----:B---3--:R-:W-:-:S05]  /*1450*/  IADD3 R6, R6, 0xffffffe, RZ ;  /* 0x0ffffffe06067810 */ /* 0x008fca0007ffe0ff */
[----:B------:R-:W1:Y:S02]  /*1460*/  F2I.FTZ.U32.TRUNC.NTZ R7, R6 ;  /* 0x0000000600077305 */ /* 0x000e64000021f000 */
[----:B-1----:R-:W-:Y:S01]  /*1470*/  IADD3 R3, RZ, -R7, RZ ;  /* 0x80000007ff037210 */ /* 0x002fe20007ffe0ff */
[----:B------:R-:W-:-:S04]  /*1480*/  IMAD.MOV.U32 R6, RZ, RZ, RZ ;  /* 0x000000ffff067224 */ /* 0x000fc800078e00ff */
[----:B------:R-:W-:-:S04]  /*1490*/  IMAD R3, R3, R4, RZ ;  /* 0x0000000403037224 */ /* 0x000fc800078e02ff */
[----:B------:R-:W-:-:S06]  /*14a0*/  IMAD.HI.U32 R3, R7, R3, R6 ;  /* 0x0000000307037227 */ /* 0x000fcc00078e0006 */
        /* <DEDUP_REMOVED lines=36> */
.L_x_2409:
        /* <DEDUP_REMOVED lines=20> */
.L_x_2411:
[----:B------:R-:W-:Y:S01]  /*1830*/  IABS R3, c[0x0][0x1c8] ;  /* 0x0000720000037a13 */ /* 0x000fe20000000000 */
[----:B------:R-:W1:Y:S01]  /*1840*/  S2R R0, SR_CTAID.Z ;  /* 0x0000000000007919 */ /* 0x000e620000002700 */
[----:B------:R-:W-:Y:S02]  /*1850*/  ULDC UR4, c[0x0][0x1c8] ;  /* 0x0000720000047ab9 */ /* 0x000fe40000000800 */
[----:B------:R-:W2:Y:S01]  /*1860*/  I2F.RP R6, R3 ;  /* 0x0000000300067306 */ /* 0x000ea20000209400 */
[----:B------:R-:W-:Y:S02]  /*1870*/  ULOP3.LUT UR4, UR16, UR4, URZ, 0x3c, !UPT ;  /* 0x0000000410047292 */ /* 0x000fe4000f8e3c3f */
[----:B------:R-:W-:Y:S02]  /*1880*/  ULEA UR11, UR12, 0xffffffc0, 0x6 ;  /* 0xffffffc00c0b7891 */ /* 0x000fe4000f8e303f */
[----:B------:R-:W-:Y:S02]  /*1890*/  @UP0 UIADD3 UR15, UR9, UR15, URZ ;  /* 0x0000000f090f0290 */ /* 0x000fe4000fffe03f */
[----:B------:R-:W-:Y:S01]  /*18a0*/  ISETP.LE.AND P2, PT, RZ, UR4, PT ;  /* 0x00000004ff007c0c */ /* 0x000fe2000bf43270 */
[----:B------:R-:W-:-:S02]  /*18b0*/  USHF.R.S32.HI UR10, URZ, 0x1f, UR11 ;  /* 0x0000001f3f0a7899 */ /* 0x000fc4000801140b */
[----:B------:R-:W-:Y:S02]  /*18c0*/  ULDC.64 UR4, c[0x0][0x198] ;  /* 0x0000660000047ab9 */ /* 0x000fe40000000a00 */
[----:B------:R-:W-:Y:S02]  /*18d0*/  UIMAD UR17, UR10, UR4, URZ ;  /* 0x000000040a1172a4 */ /* 0x000fe4000f8e023f */
[----:B------:R-:W-:Y:S01]  /*18e0*/  UIMAD.WIDE.U32 UR18, UR11, UR4, UR18 ;  /* 0x000000040b1272a5 */ /* 0x000fe2000f8e0012 */
[----:B--2---:R-:W2:Y:S01]  /*18f0*/  MUFU.RCP R4, R6 ;  /* 0x0000000600047308 */ /* 0x004ea20000001000 */
[----:B------:R-:W-:Y:S01]  /*1900*/  UIMAD UR4, UR11, UR5, UR17 ;  /* 0x000000050b0472a4 */ /* 0x000fe2000f8e0211 */
[----:B-1----:R-:W-:-:S03]  /*1910*/  IABS R0, R0 ;  /* 0x0000000000007213 */ /* 0x002fc60000000000 */
[----:B------:R-:W-:Y:S01]  /*1920*/  UIADD3 UR4, UR19, UR4, URZ ;  /* 0x0000000413047290 */ /* 0x000fe2000fffe03f */
[----:B--2---:R-:W-:-:S04]  /*1930*/  IADD3 R4, R4, 0xffffffe, RZ ;  /* 0x0ffffffe04047810 */ /* 0x004fc80007ffe0ff */
        /* <DEDUP_REMOVED lines=8> */
[----:B------:R-:W-:Y:S02]  /*19c0*/  IMAD R0, R3, R0, R2 ;  /* 0x0000000003007224 */ /* 0x000fe400078e0202 */
[----:B------:R-:W-:-:S03]  /*19d0*/  IMAD.U32 R2, RZ, RZ, UR18 ;  /* 0x00000012ff027e24 */ /* 0x000fc6000f8e00ff */
[----:B------:R-:W-:-:S13]  /*19e0*/  ISETP.GT.U32.AND P1, PT, R3, R0, PT ;  /* 0x000000000300720c */ /* 0x000fda0003f24070 */
[----:B------:R-:W-:Y:S01]  /*19f0*/  @!P1 IMAD.IADD R0, R0, 0x1, -R3 ;  /* 0x0000000100009824 */ /* 0x000fe200078e0a03 */
[----:B------:R-:W-:Y:S02]  /*1a00*/  @!P1 IADD3 R12, R12, 0x1, RZ ;  /* 0x000000010c0c9810 */ /* 0x000fe40007ffe0ff */
[----:B------:R-:W-:Y:S02]  /*1a10*/  ISETP.NE.AND P1, PT, RZ, c[0x0][0x1c8], PT ;  /* 0x00007200ff007a0c */ /* 0x000fe40003f25270 */
[----:B------:R-:W-:Y:S02]  /*1a20*/  ISETP.GE.U32.AND P3, PT, R0, R3, PT ;  /* 0x000000030000720c */ /* 0x000fe40003f66070 */
        /* <DEDUP_REMOVED lines=26> */
.L_x_2410:
[----:B------:R-:W-:Y:S01]  /*1bd0*/  SHF.R.S32.HI R81, RZ, 0x1f, R8 ;  /* 0x0000001fff517819 */ /* 0x000fe20000011408 */
[----:B------:R-:W-:Y:S01]  /*1be0*/  UISETP.NE.AND UP0, UPT, UR30, -0x1, UPT ;  /* 0xffffffff1e00788c */ /* 0x000fe2000bf05270 */
[----:B------:R-:W1:Y:S01]  /*1bf0*/  S2R R10, SR_CTAID.Z ;  /* 0x00000000000a7919 */ /* 0x000e620000002700 */
[----:B------:R-:W-:Y:S01]  /*1c00*/  ULDC.64 UR8, c[0x0][0x190] ;  /* 0x0000640000087ab9 */ /* 0x000fe20000000a00 */
[CC--:B------:R-:W-:Y:S01]  /*1c10*/  LEA.HI R3, R81.reuse, R8.reuse, RZ, 0x3 ;  /* 0x0000000851037211 */ /* 0x0c0fe200078f18ff */
[----:B------:R-:W-:Y:S01]  /*1c20*/  ULDC.64 UR4, c[0x0][0x178] ;  /* 0x00005e0000047ab9 */ /* 0x000fe20000000a00 */
[----:B------:R-:W-:Y:S01]  /*1c30*/  LEA.HI R9, R81, R8, RZ, 0x4 ;  /* 0x0000000851097211 */ /* 0x000fe200078f20ff */
[----:B------:R-:W2:Y:S01]  /*1c40*/  S2R R19, SR_CTAID.X ;  /* 0x0000000000137919 */ /* 0x000ea20000002500 */
[----:B------:R-:W-:Y:S01]  /*1c50*/  SHF.R.S32.HI R14, RZ, 0x3, R3 ;  /* 0x00000003ff0e7819 */ /* 0x000fe20000011403 */
[----:B------:R-:W-:Y:S01]  /*1c60*/  IMAD R7, R7, c[0x0][0x1b8], RZ ;  /* 0x00006e0007077a24 */ /* 0x000fe200078e02ff */
        /* <DEDUP_REMOVED lines=9> */
[----:B------:R-:W-:Y:S01]  /*1d00*/  @!UP0 USHF.R.S32.HI UR8, URZ, 0x1f, UR14 ;  /* 0x0000001f3f088899 */ /* 0x000fe2000801140e */
[----:B------:R-:W-:Y:S01]  /*1d10*/  LOP3.LUT R239, R239, 0x1c0, RZ, 0xc0, !PT ;  /* 0x000001c0efef7812 */ /* 0x000fe200078ec0ff */
[----:B------:R-:W-:Y:S01]  /*1d20*/  IMAD.SHL.U32 R240, R2, 0x8, RZ ;  /* 0x0000000802f07824 */ /* 0x000fe200078e00ff */
[----:B------:R-:W-:Y:S01]  /*1d30*/  LEA.HI R4, R81, R8, RZ, 0x6 ;  /* 0x0000000851047211 */ /* 0x000fe200078f30ff */
[----:B------:R-:W-:Y:S01]  /*1d40*/  IMAD.IADD R233, R0, 0x1, -R233 ;  /* 0x0000000100e97824 */ /* 0x000fe200078e0ae9 */
[----:B------:R-:W-:Y:S01]  /*1d50*/  @!UP0 UIMAD.WIDE.U32 UR20, UR14, UR4, URZ ;  /* 0x000000040e1482a5 */ /* 0x000fe2000f8e003f */
[----:B------:R-:W-:Y:S01]  /*1d60*/  IMAD.IADD R9, R8, 0x1, -R9 ;  /* 0x0000000108097824 */ /* 0x000fe200078e0a09 */
[----:B------:R-:W-:Y:S01]  /*1d70*/  LOP3.LUT R0, R239, 0x38, R240, 0xf8, !PT ;  /* 0x00000038ef007812 */ /* 0x000fe200078ef8f0 */
[----:B------:R-:W-:Y:S01]  /*1d80*/  IMAD.SHL.U32 R4, R4, 0x8, RZ ;  /* 0x0000000804047824 */ /* 0x000fe200078e00ff */
[----:B------:R-:W-:Y:S01]  /*1d90*/  SHF.R.U32.HI R239, RZ, 0x3, R239 ;  /* 0x00000003ffef7819 */ /* 0x000fe200000116ef */
[----:B------:R-:W-:Y:S01]  /*1da0*/  @!UP0 UIMAD UR8, UR8, UR4, URZ ;  /* 0x00000004080882a4 */ /* 0x000fe2000f8e023f */
[----:B------:R-:W-:Y:S01]  /*1db0*/  IADD3 R20, P2, R240, R20, RZ ;  /* 0x00000014f0147210 */ /* 0x000fe20007f5e0ff */
[----:B------:R-:W-:Y:S01]  /*1dc0*/  @!UP0 UMOV UR22, UR20 ;  /* 0x0000001400168c82 */ /* 0x000fe20008000000 */
[----:B------:R-:W-:Y:S01]  /*1dd0*/  LOP3.LUT R239, R0, R239, RZ, 0x3c, !PT ;  /* 0x000000ef00ef7212 */ /* 0x000fe200078e3cff */
[----:B------:R-:W-:Y:S01]  /*1de0*/  @!UP0 UIMAD UR5, UR14, UR5, UR8 ;  /* 0x000000050e0582a4 */ /* 0x000fe2000f8e0208 */
[----:B------:R-:W-:Y:S01]  /*1df0*/  SHF.R.S32.HI R0, RZ, 0x1f, R9 ;  /* 0x0000001fff007819 */ /* 0x000fe20000011409 */
[----:B------:R-:W-:Y:S01]  /*1e00*/  @UP0 UIMAD UR9, UR30, UR9, UR23 ;  /* 0x000000091e0902a4 */ /* 0x000fe2000f8e0217 */
[----:B------:R-:W-:Y:S01]  /*1e10*/  LOP3.LUT R239, R239, 0xfffffe00, R4, 0xf8, !PT ;  /* 0xfffffe00efef7812 */ /* 0x000fe200078ef804 */
[----:B------:R-:W-:Y:S01]  /*1e20*/  @!UP0 UIADD3 UR9, UR21, UR5, URZ ;  /* 0x0000000515098290 */ /* 0x000fe2000fffe03f */
[----:B------:R-:W-:Y:S01]  /*1e30*/  LEA.HI R3, R0, R9, RZ, 0x3 ;  /* 0x0000000900037211 */ /* 0x000fe200078f18ff */
[----:B------:R-:W-:Y:S01]  /*1e40*/  UIADD3 UR21, -UR6, UR29, URZ ;  /* 0x0000001d06157290 */ /* 0x000fe2000fffe13f */
[----:B------:R-:W-:Y:S01]  /*1e50*/  SHF.R.S32.HI R4, RZ, 0x1f, R240 ;  /* 0x0000001fff047819 */ /* 0x000fe200000114f0 */
[----:B------:R-:W-:Y:S01]  /*1e60*/  IMAD R6, R12, c[0x0][0x1bc], R7 ;  /* 0x00006f000c067a24 */ /* 0x000fe200078e0207 */
[----:B------:R-:W-:Y:S01]  /*1e70*/  LOP3.LUT R0, R3, 0xfffffff8, RZ, 0xc0, !PT ;  /* 0xfffffff803007812 */ /* 0x000fe200078ec0ff */
[----:B------:R-:W-:Y:S01]  /*1e80*/  ULDC.64 UR4, c[0x0][0x1a8] ;  /* 0x00006a0000047ab9 */ /* 0x000fe20000000a00 */
[----:B------:R-:W-:Y:S01]  /*1e90*/  IADD3 R22, P1, R240, UR18, RZ ;  /* 0x00000012f0167c10 */ /* 0x000fe2000ff3e0ff */
[----:B------:R-:W-:Y:S01]  /*1ea0*/  IMAD.X R21, R4, 0x1, R5, P2 ;  /* 0x0000000104157824 */ /* 0x000fe200010e0605 */
[----:B------:R-:W-:Y:S01]  /*1eb0*/  IADD3 R16, P0, R240, UR22, RZ ;  /* 0x00000016f0107c10 */ /* 0x000fe2000ff1e0ff */
[----:B------:R-:W-:Y:S01]  /*1ec0*/  IMAD.IADD R0, R9, 0x1, -R0 ;  /* 0x0000000109007824 */ /* 0x000fe200078e0a00 */
[C---:B------:R-:W-:Y:S01]  /*1ed0*/  IADD3.X R23, R4.reuse, UR15, RZ, P1, !PT ;  /* 0x0000000f04177c10 */ /* 0x040fe20008ffe4ff */
[----:B------:R-:W-:Y:S01]  /*1ee0*/  IMAD.SHL.U32 R5, R233, 0x8, RZ ;  /* 0x00000008e9057824 */ /* 0x000fe200078e00ff */
[----:B------:R-:W-:Y:S01]  /*1ef0*/  IADD3.X R17, R4, UR9, RZ, P0, !PT ;  /* 0x0000000904117c10 */ /* 0x000fe200087fe4ff */
[----:B------:R-:W-:Y:S01]  /*1f00*/  USHF.R.S32.HI UR9, URZ, 0x1f, UR16 ;  /* 0x0000001f3f097899 */ /* 0x000fe20008011410 */
[C---:B------:R-:W-:Y:S01]  /*1f10*/  R2P PR, R0.reuse, 0x6 ;  /* 0x0000000600007804 */ /* 0x040fe20000000000 */
[----:B------:R-:W-:Y:S01]  /*1f20*/  IMAD.SHL.U32 R0, R0, 0x40, RZ ;  /* 0x0000004000007824 */ /* 0x000fe200078e00ff */
[----:B------:R-:W-:Y:S01]  /*1f30*/  SHF.R.S32.HI R15, RZ, 0x1f, R14 ;  /* 0x0000001fff0f7819 */ /* 0x000fe2000001140e */
[----:B------:R-:W-:Y:S01]  /*1f40*/  IMAD.WIDE.U32 R12, R12, c[0x0][0x1b8], R22 ;  /* 0x00006e000c0c7a25 */ /* 0x000fe200078e0016 */
[----:B------:R-:W-:Y:S01]  /*1f50*/  IADD3 R170, P0, R14, UR11, RZ ;  /* 0x0000000b0eaa7c10 */ /* 0x000fe2000ff1e0ff */
[----:B------:R-:W-:Y:S01]  /*1f60*/  UIMAD UR4, UR9, UR4, URZ ;  /* 0x00000004090472a4 */ /* 0x000fe2000f8e023f */
[----:B------:R-:W-:Y:S01]  /*1f70*/  LOP3.LUT R0, R0, 0x1c0, RZ, 0xc0, !PT ;  /* 0x000001c000007812 */ /* 0x000fe200078ec0ff */
[----:B------:R-:W-:Y:S01]  /*1f80*/  IMAD.IADD R7, R13, 0x1, R6 ;  /* 0x000000010d077824 */ /* 0x000fe200078e0206 */
[----:B------:R-:W-:Y:S01]  /*1f90*/  IADD3.X R9, R15, UR10, RZ, P0, !PT ;  /* 0x0000000a0f097c10 */ /* 0x000fe200087fe4ff */
[----:B------:R-:W-:Y:S01]  /*1fa0*/  IMAD.SHL.U32 R3, R3, 0x40, RZ ;  /* 0x0000004003037824 */ /* 0x000fe200078e00ff */
[----:B------:R-:W-:Y:S01]  /*1fb0*/  LOP3.LUT R5, R0, 0x8, R5, 0xf8, !PT ;  /* 0x0000000800057812 */ /* 0x000fe200078ef805 */
[----:B------:R-:W-:Y:S01]  /*1fc0*/  IMAD.MOV.U32 R6, RZ, RZ, R12 ;  /* 0x000000ffff067224 */ /* 0x000fe200078e000c */
[----:B------:R-:W-:Y:S01]  /*1fd0*/  ISETP.GE.AND P0, PT, R14, UR21, PT ;  /* 0x000000150e007c0c */ /* 0x000fe2000bf06270 */
[----:B------:R-:W-:Y:S01]  /*1fe0*/  IMAD R9, R9, c[0x0][0x1a0], RZ ;  /* 0x0000680009097a24 */ /* 0x000fe200078e02ff */
[----:B------:R-:W-:Y:S01]  /*1ff0*/  SHF.R.U32.HI R0, RZ, 0x3, R0 ;  /* 0x00000003ff007819 */ /* 0x000fe20000011600 */
[----:B------:R-:W-:Y:S01]  /*2000*/  UIMAD UR4, UR16, UR5, UR4 ;  /* 0x00000005100472a4 */ /* 0x000fe2000f8e0204 */
[----:B------:R-:W-:Y:S01]  /*2010*/  LEA.HI R81, R81, R8, RZ, 0x5 ;  /* 0x0000000851517211 */ /* 0x000fe200078f28ff */
[----:B------:R-:W-:Y:S01]  /*2020*/  IMAD R165, R15, c[0x0][0x198], RZ ;  /* 0x000066000fa57a24 */ /* 0x000fe200078e02ff */
[----:B------:R-:W-:Y:S01]  /*2030*/  LOP3.LUT R0, R5, R0, RZ, 0x3c, !PT ;  /* 0x0000000005007212 */ /* 0x000fe200078e3cff */
[----:B-1----:R-:W-:Y:S01]  /*2040*/  IMAD.WIDE.U32 R10, R10, c[0x0][0x1a8], R16 ;  /* 0x00006a000a0a7a25 */ /* 0x002fe200078e0010 */
[----:B------:R-:W-:-:S02]  /*2050*/  IADD3 R237, R240, 0x40, RZ ;  /* 0x00000040f0ed7810 */ /* 0x000fc40007ffe0ff */
[----:B------:R-:W-:Y:S01]  /*2060*/  LOP3.LUT R0, R0, 0xfffffe00, R3, 0xf8, !PT ;  /* 0xfffffe0000007812 */ /* 0x000fe200078ef803 */
[C---:B------:R-:W-:Y:S01]  /*2070*/  IMAD R9, R170.reuse, c[0x0][0x1a4], R9 ;  /* 0x00006900aa097a24 */ /* 0x040fe200078e0209 */
[----:B------:R-:W-:Y:S01]  /*2080*/  LOP3.LUT R3, R81, 0xffffffe0, RZ, 0xc0, !PT ;  /* 0xffffffe051037812 */ /* 0x000fe200078ec0ff */
[----:B------:R-:W-:Y:S01]  /*2090*/  IMAD.WIDE.U32 R170, R170, c[0x0][0x1a0], R6 ;  /* 0x00006800aaaa7a25 */ /* 0x000fe200078e0006 */
[----:B------:R-:W-:Y:S02]  /*20a0*/  IADD3 R17, R11, UR4, RZ ;  /* 0x000000040b117c10 */ /* 0x000fe4000fffe0ff */
[----:B------:R-:W-:Y:S01]  /*20b0*/  SHF.R.S32.HI R81, RZ, 0x5, R81 ;  /* 0x00000005ff517819 */ /* 0x000fe20000011451 */
[----:B------:R-:W-:Y:S01]  /*20c0*/  IMAD.MOV.U32 R7, RZ, RZ, 0x10 ;  /* 0x00000010ff077424 */ /* 0x000fe200078e00ff */
[C---:B------:R-:W-:Y:S01]  /*20d0*/  IADD3 R236, R240.reuse, 0x80, RZ ;  /* 0x00000080f0ec7810 */ /* 0x040fe20007ffe0ff */
[----:B------:R-:W-:Y:S01]  /*20e0*/  IMAD.MOV.U32 R5, RZ, RZ, 0x20 ;  /* 0x00000020ff057424 */ /* 0x000fe200078e00ff */
[----:B------:R-:W-:Y:S01]  /*20f0*/  IADD3 R235, R240, 0xc0, RZ ;  /* 0x000000c0f0eb7810 */ /* 0x000fe20007ffe0ff */
[C---:B------:R-:W-:Y:S01]  /*2100*/  IMAD R165, R14.reuse, c[0x0][0x19c], R165 ;  /* 0x000067000ea57a24 */ /* 0x040fe200078e02a5 */
[----:B------:R-:W-:Y:S01]  /*2110*/  SEL R7, R7, 0xfffffff0, !P1 ;  /* 0xfffffff007077807 */ /* 0x000fe20004800000 */
[----:B------:R-:W-:Y:S01]  /*2120*/  IMAD.WIDE.U32 R166, R14, c[0x0][0x198], R20 ;  /* 0x000066000ea67a25 */ /* 0x000fe200078e0014 */
[----:B------:R-:W-:-:S03]  /*2130*/  SEL R5, R5, 0xffffffe0, !P2 ;  /* 0xffffffe005057807 */ /* 0x000fc60005000000 */
        /* <DEDUP_REMOVED lines=44> */
.L_x_2413:
[----:B------:R-:W-:Y:S05]  /*2400*/  BSYNC B0 ;  /* 0x0000000000007941 */ /* 0x000fea0003800000 */
.L_x_2412:
        /* <DEDUP_REMOVED lines=15> */
[C---:B-1----:R-:W-:Y:S01]  /*2500*/  @!P5 LEA R20, P6, R12.reuse, c[0x0][0x160], 0x1 ;  /* 0x000058000c14da11 */ /* 0x042fe200078c08ff */
        /* <DEDUP_REMOVED lines=29> */
.L_x_2415:
[----:B------:R-:W-:Y:S05]  /*26e0*/  BSYNC B0 ;  /* 0x0000000000007941 */ /* 0x000fea0003800000 */
.L_x_2414:
        /* <DEDUP_REMOVED lines=45> */
.L_x_2417:
[----:B------:R-:W-:Y:S05]  /*29c0*/  BSYNC B0 ;  /* 0x0000000000007941 */ /* 0x000fea0003800000 */
.L_x_2416:
        /* <DEDUP_REMOVED lines=16> */
[C---:B-1----:R-:W-:Y:S01]  /*2ad0*/  @!P4 LEA R20, P3, R10.reuse, c[0x0][0x160], 0x1 ;  /* 0x000058000a14ca11 */ /* 0x042fe200078608ff */
        /* <DEDUP_REMOVED lines=27> */
.L_x_2419:
[----:B------:R-:W-:Y:S05]  /*2c90*/  BSYNC B0 ;  /* 0x0000000000007941 */ /* 0x000fea0003800000 */
.L_x_2418:
        /* <DEDUP_REMOVED lines=12> */
[C---:B-1----:R-:W-:Y:S02]  /*2d60*/  @!P4 LEA R16, P3, R166.reuse, c[0x0][0x168], 0x1 ;  /* 0x00005a00a610ca11 */ /* 0x042fe400078608ff */
        /* <DEDUP_REMOVED lines=26> */
.L_x_2421:
[----:B------:R-:W-:Y:S05]  /*2f10*/  BSYNC B0 ;  /* 0x0000000000007941 */ /* 0x000fea0003800000 */
.L_x_2420:
        /* <DEDUP_REMOVED lines=14> */
[C---:B-1----:R-:W-:Y:S02]  /*3000*/  @!P4 LEA R16, P3, R9.reuse, c[0x0][0x168], 0x1 ;  /* 0x00005a000910ca11 */ /* 0x042fe400078608ff */
        /* <DEDUP_REMOVED lines=26> */
.L_x_2423:
[----:B------:R-:W-:Y:S05]  /*31b0*/  BSYNC B0 ;  /* 0x0000000000007941 */ /* 0x000fea0003800000 */
.L_x_2422:
[----:B------:R-:W-:Y:S01]  /*31c0*/  ISETP.GE.AND P0, PT, R13, UR15, PT ;  /* 0x0000000f0d007c0c */ /* 0x000fe2000bf06270 */
[----:B------:R-:W-:-:S12]  /*31d0*/  BSSY B0, `(.L_x_2424) ;  /* 0x0000028000007945 */ /* 0x000fd80003800000 */
[----:B------:R-:W-:Y:S05]  /*31e0*/  @P0 BRA `(.L_x_2425) ;  /* 0x0000026000000947 */ /* 0x000fea0003800000 */
[----:B------:R-:W-:Y:S01]  /*31f0*/  ISETP.GE.AND P5, PT, R240, c[0x0][0x220], PT ;  /* 0x00008800f0007a0c */ /* 0x000fe20003fa6270 */
[----:B------:R-:W-:Y:S01]  /*3200*/  IMAD.U32 R9, RZ, RZ, UR10 ;  /* 0x0000000aff097e24 */ /* 0x000fe2000f8e00ff */
[----:B------:R-:W-:Y:S01]  /*3210*/  ISETP.GE.AND P4, PT, R237, c[0x0][0x220], PT ;  /* 0x00008800ed007a0c */ /* 0x000fe20003f86270 */
[----:B-123--:R-:W-:Y:S01]  /*3220*/  IMAD.MOV.U32 R10, RZ, RZ, c[0x0][0x19c] ;  /* 0x00006700ff0a7624 */ /* 0x00efe200078e00ff */
[----:B------:R-:W-:Y:S01]  /*3230*/  ISETP.GE.AND P2, PT, R236, c[0x0][0x220], PT ;  /* 0x00008800ec007a0c */ /* 0x000fe20003f46270 */
[----:B------:R-:W-:Y:S01]  /*3240*/  IMAD.U32 R6, RZ, RZ, UR10 ;  /* 0x0000000aff067e24 */ /* 0x000fe2000f8e00ff */
        /* <DEDUP_REMOVED lines=32> */
.L_x_2425:
[----:B------:R-:W-:Y:S05]  /*3450*/  BSYNC B0 ;  /* 0x0000000000007941 */ /* 0x000fea0003800000 */
.L_x_2424:
[----:B------:R-:W-:Y:S01]  /*3460*/  ISETP.GE.AND P0, PT, R12, UR15, PT ;  /* 0x0000000f0c007c0c */ /* 0x000fe2000bf06270 */
[----:B------:R-:W-:-:S12]  /*3470*/  BSSY B0, `(.L_x_2426) ;  /* 0x0000028000007945 */ /* 0x000fd80003800000 */
[----:B------:R-:W-:Y:S05]  /*3480*/  @P0 BRA `(.L_x_2427) ;  /* 0x0000026000000947 */ /* 0x000fea0003800000 */
[----:B------:R-:W-:Y:S01]  /*3490*/  ISETP.GE.AND P6, PT, R240, c[0x0][0x220], PT ;  /* 0x00008800f0007a0c */ /* 0x000fe20003fc6270 */
[----:B-12---:R-:W-:Y:S01]  /*34a0*/  IMAD.U32 R20, RZ, RZ, UR10 ;  /* 0x0000000aff147e24 */ /* 0x006fe2000f8e00ff */
        /* <DEDUP_REMOVED lines=10> */
[C---:B---3--:R-:W-:Y:S02]  /*3550*/  @!P5 LEA R18, P4, R20.reuse, c[0x0][0x168], 0x1 ;  /* 0x00005a001412da11 */ /* 0x048fe400078808ff */
[C---:B------:R-:W-:Y:S02]  /*3560*/  @!P3 LEA R16, P2, R20.reuse, c[0x0][0x168], 0x1 ;  /* 0x00005a001410ba11 */ /* 0x040fe400078408ff */
[C---:B------:R-:W-:Y:S02]  /*3570*/  @!P6 LEA.HI.X R23, R20.reuse, c[0x0][0x16c], R6, 0x1, P0 ;  /* 0x00005b001417ea11 */ /* 0x040fe400000f0c06 */
[----:B------:R-:W-:-:S02]  /*3580*/  @!P1 LEA R10, P0, R20, c[0x0][0x168], 0x1 ;  /* 0x00005a00140a9a11 */ /* 0x000fc400078008ff */
[C-C-:B------:R-:W-:Y:S01]  /*3590*/  @!P5 LEA.HI.X R19, R20.reuse, c[0x0][0x16c], R6.reuse, 0x1, P4 ;  /* 0x00005b001413da11 */ /* 0x140fe200020f0c06 */
[----:B------:R-:W-:Y:S01]  /*35a0*/  @!PT LDS RZ, [RZ] ;  /* 0x00000000fffff984 */ /* 0x000fe20000000800 */
[----:B------:R-:W-:Y:S01]  /*35b0*/  @!PT LDS RZ, [RZ] ;  /* 0x00000000fffff984 */ /* 0x000fe20000000800 */
[----:B------:R-:W-:Y:S01]  /*35c0*/  @!PT LDS RZ, [RZ] ;  /* 0x00000000fffff984 */ /* 0x000fe20000000800 */
[----:B------:R1:W-:Y:S01]  /*35d0*/  @!P6 LDGSTS.E.BYPASS.LTC128B.128 [R239+0x9800], [R22.64] ;  /* 0x0980000016efefae */ /* 0x0003e2000b901d62 */
[C-C-:B------:R-:W-:Y:S02]  /*35e0*/  @!P3 LEA.HI.X R17, R20.reuse, c[0x0][0x16c], R6.reuse, 0x1, P2 ;  /* 0x00005b001411ba11 */ /* 0x140fe400010f0c06 */
[----:B------:R-:W-:Y:S01]  /*35f0*/  @!P1 LEA.HI.X R11, R20, c[0x0][0x16c], R6, 0x1, P0 ;  /* 0x00005b00140b9a11 */ /* 0x000fe200000f0c06 */
        /* <DEDUP_REMOVED lines=14> */
[----:B------:R1:W-:Y:S02]  /*36e0*/  @!P1 LDGSTS.E.BYPASS.LTC128B.128 [R239+0xf800], [R10.64+0x180] ;  /* 0x0f8001800aef9fae */ /* 0x0003e4000b901d62 */
.L_x_2427:
[----:B------:R-:W-:Y:S05]  /*36f0*/  BSYNC B0 ;  /* 0x0000000000007941 */ /* 0x000fea0003800000 */
.L_x_2426:
[----:B------:R-:W-:Y:S01]  /*3700*/  USHF.R.S32.HI UR8, URZ, 0x1f, UR14 ;  /* 0x0000001f3f087899 */ /* 0x000fe2000801140e */
[----:B------:R-:W0:Y:S01]  /*3710*/  LDGDEPBAR ;  /* 0x00000000000079af */ /* 0x000e220000000000 */
[----:B------:R-:W-:-:S02]  /*3720*/  ULDC.64 UR4, c[0x0][0x320] ;  /* 0x0000c80000047ab9 */ /* 0x000fc40000000a00 */
[----:B------:R-:W-:Y:S02]  /*3730*/  UIMAD UR8, UR8, UR4, URZ ;  /* 0x00000004080872a4 */ /* 0x000fe4000f8e023f */
[----:B------:R-:W-:Y:S02]  /*3740*/  UMOV UR18, UR16 ;  /* 0x0000001000127c82 */ /* 0x000fe40008000000 */
[----:B------:R-:W-:Y:S02]  /*3750*/  UMOV UR19, UR9 ;  /* 0x0000000900137c82 */ /* 0x000fe40008000000 */
[----:B------:R-:W-:Y:S02]  /*3760*/  UIMAD.WIDE.U32 UR18, UR14, UR4, UR18 ;  /* 0x000000040e1272a5 */ /* 0x000fe4000f8e0012 */
[----:B------:R-:W-:-:S03]  /*3770*/  UIMAD UR8, UR14, UR5, UR8 ;  /* 0x000000050e0872a4 */ /* 0x000fc6000f8e0208 */
[----:B------:R-:W-:Y:S02]  /*3780*/  ULDC.64 UR4, c[0x0][0x318] ;  /* 0x0000c60000047ab9 */ /* 0x000fe40000000a00 */
[----:B------:R-:W-:Y:S02]  /*3790*/  ULEA UR4, UP0, UR18, UR4, 0x2 ;  /* 0x0000000412047291 */ /* 0x000fe4000f80103f */
[----:B------:R-:W-:-:S04]  /*37a0*/  UIADD3 UR8, UR19, UR8, URZ ;  /* 0x0000000813087290 */ /* 0x000fc8000fffe03f */
[----:B------:R-:W-:Y:S01]  /*37b0*/  ULEA.HI.X UR5, UR18, UR5, UR8, 0x2, UP0 ;  /* 0x0000000512057291 */ /* 0x000fe200080f1408 */
[----:B-123--:R-:W-:Y:S01]  /*37c0*/  IMAD.U32 R10, RZ, RZ, UR4 ;  /* 0x00000004ff0a7e24 */ /* 0x00efe2000f8e00ff */
[----:B------:R-:W-:-:S04]  /*37d0*/  DEPBAR.LE SB0, 0x0 ;  /* 0x000080000000791a */ /* 0x000fc80000000000 */
[----:B------:R-:W-:-:S05]  /*37e0*/  IMAD.U32 R11, RZ, RZ, UR5 ;  /* 0x00000005ff0b7e24 */ /* 0x000fca000f8e00ff */
[----:B------:R-:W2:Y:S04]  /*37f0*/  LDG.E R9, [R10.64] ;  /* 0x000000220a097981 */ /* 0x000ea8000c1e1900 */
[----:B------:R-:W-:Y:S01]  /*3800*/  BAR.SYNC.DEFER_BLOCKING 0x0 ;  /* 0x0000000000007b1d */ /* 0x000fe20000010000 */
[----:B------:R-:W-:Y:S01]  /*3810*/  ISETP.GE.AND P1, PT, R14, UR15, PT ;  /* 0x0000000f0e007c0c */ /* 0x000fe2000bf26270 */
[----:B------:R-:W-:Y:S01]  /*3820*/  IMAD.SHL.U32 R238, R8, 0x2, RZ ;  /* 0x0000000208ee7824 */ /* 0x000fe200078e00ff */
[----:B------:R-:W-:-:S03]  /*3830*/  LEA R250, P0, R170, c[0x0][0x170], 0x1 ;  /* 0x00005c00aafa7a11 */ /* 0x000fc600078008ff */
[----:B------:R-:W2:Y:S01]  /*3840*/  MUFU.RCP R6, c[0x0][0x238] ;  /* 0x00008e0000067b08 */ /* 0x000ea20000001000 */
[----:B------:R-:W-:Y:S01]  /*3850*/  BSSY B0, `(.L_x_2428) ;  /* 0x0000028000007945 */ /* 0x000fe20003800000 */
[----:B------:R-:W-:Y:S02]  /*3860*/  LOP3.LUT R238, R238, 0x6, RZ, 0xc0, !PT ;  /* 0x00000006eeee7812 */ /* 0x000fe400078ec0ff */
[----:B------:R-:W-:-:S04]  /*3870*/  LEA.HI.X R251, R170, c[0x0][0x174], R168, 0x1, P0 ;  /* 0x00005d00aafb7a11 */ /* 0x000fc800000f0ca8 */
[----:B------:R1:W-:Y:S04]  /*3880*/  @P1 STS.128 [R239+0x10000], RZ ;  /* 0x010000ffef001388 */ /* 0x0003e80000000c00 */
[----:B------:R1:W-:Y:S04]  /*3890*/  @P1 STS.128 [R239+0x12000], RZ ;  /* 0x012000ffef001388 */ /* 0x0003e80000000c00 */
[----:B------:R1:W-:Y:S04]  /*38a0*/  @P1 STS.128 [R239+0x14000], RZ ;  /* 0x014000ffef001388 */ /* 0x0003e80000000c00 */
[----:B------:R1:W-:Y:S01]  /*38b0*/  @P1 STS.128 [R239+0x16000], RZ ;  /* 0x016000ffef001388 */ /* 0x0003e20000000c00 */
[----:B--2---:R-:W-:Y:S01]  /*38c0*/  FMUL.FTZ R9, R9, R6 ;  /* 0x0000000609097220 */ /* 0x004fe20000410000 */
[----:B------:R-:W-:-:S03]  /*38d0*/  SHF.R.S32.HI R6, RZ, 0x1f, R3 ;  /* 0x0000001fff067819 */ /* 0x000fc60000011403 */
[----:B------:R1:W2:Y:S01]  /*38e0*/  R2UR UR4, R9 ;  /* 0x00000000090473c2 */ /* 0x0002a200000e0000 */
[----:B------:R-:W-:-:S04]  /*38f0*/  LEA.HI R3, R6, R3, RZ, 0x2 ;  /* 0x0000000306037211 */ /* 0x000fc800078f10ff */
[----:B------:R-:W-:Y:S01]  /*3900*/  SHF.R.S32.HI R3, RZ, 0x2, R3 ;  /* 0x00000002ff037819 */ /* 0x000fe20000011403 */
[----:B------:R-:W-:Y:S05]  /*3910*/  @P1 BRA `(.L_x_2429) ;  /* 0x000001b000001947 */ /* 0x000fea0003800000 */
[----:B------:R-:W-:Y:S02]  /*3920*/  ISETP.GE.AND P2, PT, R237, c[0x0][0x220], PT ;  /* 0x00008800ed007a0c */ /* 0x000fe40003f46270 */
[----:B------:R-:W-:Y:S02]  /*3930*/  ISETP.GE.AND P3, PT, R240, c[0x0][0x220], PT ;  /* 0x00008800f0007a0c */ /* 0x000fe40003f66270 */
[----:B------:R-:W-:Y:S02]  /*3940*/  ISETP.GE.AND P1, PT, R236, c[0x0][0x220], PT ;  /* 0x00008800ec007a0c */ /* 0x000fe40003f26270 */
[----:B------:R-:W-:-:S07]  /*3950*/  ISETP.GE.AND P0, PT, R235, c[0x0][0x220], PT ;  /* 0x00008800eb007a0c */ /* 0x000fce0003f06270 */
[----:B------:R-:W-:Y:S02]  /*3960*/  @!P2 IMAD.MOV.U32 R8, RZ, RZ, R250 ;  /* 0x000000ffff08a224 */ /* 0x000fe400078e00fa */
[----:B-1----:R-:W-:Y:S01]  /*3970*/  @!P2 IMAD.MOV.U32 R9, RZ, RZ, R251 ;  /* 0x000000ffff09a224 */ /* 0x002fe200078e00fb */
        /* <DEDUP_REMOVED lines=21> */
.L_x_2429:
[----:B------:R-:W-:Y:S05]  /*3ad0*/  BSYNC B0 ;  /* 0x0000000000007941 */ /* 0x000fea0003800000 */
.L_x_2428:
        /* <DEDUP_REMOVED lines=17> */
[----:B-1----:R-:W-:Y:S02]  /*3bf0*/  IMAD.U32 R9, RZ, RZ, UR27 ;  /* 0x0000001bff097e24 */ /* 0x002fe4000f8e00ff */
        /* <DEDUP_REMOVED lines=35> */
.L_x_2431:
[----:B------:R-:W-:Y:S05]  /*3e30*/  BSYNC B0 ;  /* 0x0000000000007941 */ /* 0x000fea0003800000 */
.L_x_2430:
        /* <DEDUP_REMOVED lines=10> */
[----:B-1----:R-:W-:Y:S01]  /*3ee0*/  IMAD.MOV.U32 R9, RZ, RZ, 0x5 ;  /* 0x00000005ff097424 */ /* 0x002fe200078e00ff */
        /* <DEDUP_REMOVED lines=34> */
.L_x_2433:
[----:B------:R-:W-:Y:S05]  /*4110*/  BSYNC B0 ;  /* 0x0000000000007941 */ /* 0x000fea0003800000 */
.L_x_2432:
        /* <DEDUP_REMOVED lines=12> */
[----:B-1----:R-:W-:Y:S02]  /*41e0*/  MOV R10, UR8 ;  /* 0x00000008000a7c02 */ /* 0x002fe40008000f00 */
[----:B------:R-:W-:-:S03]  /*41f0*/  ISETP.GE.AND P0, PT, R235, c[0x0][0x220], PT ;  /* 0x00008800eb007a0c */ /* 0x000fc60003f06270 */
[----:B------:R-:W-:Y:S01]  /*4200*/  @!P3 MOV R9, c[0x0][0x1a4] ;  /* 0x000069000009ba02 */ /* 0x000fe20000000f00 */
        /* <DEDUP_REMOVED lines=37> */
.L_x_2435:
[----:B------:R-:W-:Y:S05]  /*4460*/  BSYNC B0 ;  /* 0x0000000000007941 */ /* 0x000fea0003800000 */
.L_x_2434:
[C---:B------:R-:W-:Y:S01]  /*4470*/  IMAD.SHL.U32 R4, R2.reuse, 0x40, RZ ;  /* 0x0000004002047824 */ /* 0x040fe200078e00ff */
[----:B------:R-:W-:Y:S01]  /*4480*/  R2P PR, R2, 0x6 ;  /* 0x0000000602007804 */ /* 0x000fe20000000000 */
[----:B------:R-:W-:Y:S01]  /*4490*/  IMAD.SHL.U32 R14, R14, 0x8, RZ ;  /* 0x000000080e0e7824 */ /* 0x000fe200078e00ff */
[----:B------:R-:W0:Y:S01]  /*44a0*/  LDGDEPBAR ;  /* 0x00000000000079af */ /* 0x000e220000000000 */
[----:B------:R-:W-:Y:S01]  /*44b0*/  IMAD R234, R81, 0x400, R0 ;  /* 0x0000040051ea7824 */ /* 0x000fe200078e0200 */
[----:B-1----:R-:W-:Y:S01]  /*44c0*/  LOP3.LUT R9, R4, 0x1c0, RZ, 0xc0, !PT ;  /* 0x000001c004097812 */ /* 0x002fe200078ec0ff */
[----:B------:R-:W-:Y:S02]  /*44d0*/  UISETP.GE.AND UP0, UPT, UR12, 0x2, UPT ;  /* 0x000000020c00788c */ /* 0x000fe4000bf06270 */
[----:B------:R-:W-:Y:S01]  /*44e0*/  IMAD.SHL.U32 R234, R234, 0x2, RZ ;  /* 0x00000002eaea7824 */ /* 0x000fe200078e00ff */
[----:B------:R-:W-:Y:S02]  /*44f0*/  LOP3.LUT R4, R9, 0x8, R14, 0xf8, !PT ;  /* 0x0000000809047812 */ /* 0x000fe400078ef80e */
[----:B------:R-:W-:Y:S01]  /*4500*/  SHF.R.U32.HI R9, RZ, 0x3, R9 ;  /* 0x00000003ff097819 */ /* 0x000fe20000011609 */
[--C-:B------:R-:W-:Y:S01]  /*4510*/  IMAD R232, R7, 0x2, R234.reuse ;  /* 0x0000000207e87824 */ /* 0x100fe200078e02ea */
[----:B------:R-:W-:Y:S01]  /*4520*/  LDSM.16.M88.4 R52, [R234] ;  /* 0x00000000ea34783b */ /* 0x000fe20000000200 */
[C---:B------:R-:W-:Y:S01]  /*4530*/  IMAD R230, R5.reuse, 0x2, R234 ;  /* 0x0000000205e67824 */ /* 0x040fe200078e02ea */
[----:B------:R-:W-:Y:S01]  /*4540*/  LOP3.LUT R4, R4, R9, RZ, 0x3c, !PT ;  /* 0x0000000904047212 */ /* 0x000fe200078e3cff */
[----:B------:R-:W-:Y:S01]  /*4550*/  IMAD R229, R5, 0x2, R232 ;  /* 0x0000000205e57824 */ /* 0x000fe200078e02e8 */
[----:B------:R-:W-:Y:S03]  /*4560*/  LDSM.16.M88.4 R36, [R232] ;  /* 0x00000000e824783b */ /* 0x000fe60000000200 */
[----:B------:R-:W-:Y:S01]  /*4570*/  IMAD R233, R233, 0x200, R4 ;  /* 0x00000200e9e97824 */ /* 0x000fe200078e0204 */
[----:B------:R-:W-:Y:S03]  /*4580*/  LDSM.16.M88.4 R40, [R230] ;  /* 0x00000000e628783b */ /* 0x000fe60000000200 */
[----:B------:R-:W-:Y:S01]  /*4590*/  IMAD.SHL.U32 R233, R233, 0x2, RZ ;  /* 0x00000002e9e97824 */ /* 0x000fe200078e00ff */
[----:B------:R-:W-:Y:S04]  /*45a0*/  LDSM.16.M88.4 R76, [R232+0x2000] ;  /* 0x00200000e84c783b */ /* 0x000fe80000000200 */
[----:B------:R-:W1:Y:S01]  /*45b0*/  LDSM.16.M88.4 R24, [R233+0x8000] ;  /* 0x00800000e918783b */ /* 0x000e620000000200 */
[----:B------:R-:W-:-:S02]  /*45c0*/  IADD3 R2, R233, 0x8000, RZ ;  /* 0x00008000e9027810 */ /* 0x000fc40007ffe0ff */
[----:B------:R-:W-:Y:S01]  /*45d0*/  IADD3 R231, R233, 0x8020, RZ ;  /* 0x00008020e9e77810 */ /* 0x000fe20007ffe0ff */
[----:B------:R-:W5:Y:S01]  /*45e0*/  LDSM.16.M88.4 R16, [R233+0x8800] ;  /* 0x00880000e910783b */ /* 0x000f620000000200 */
[----:B------:R-:W-:Y:S01]  /*45f0*/  @P1 IADD3 R231, R2, -0x20, RZ ;  /* 0xffffffe002e71810 */ /* 0x000fe20007ffe0ff */
[----:B------:R-:W-:Y:S02]  /*4600*/  IMAD.MOV.U32 R2, RZ, RZ, 0x40 ;  /* 0x00000040ff027424 */ /* 0x000fe400078e00ff */
[----:B------:R-:W3:Y:S01]  /*4610*/  LDSM.16.M88.4 R60, [R233+0x9000] ;  /* 0x00900000e93c783b */ /* 0x000ee20000000200 */
[C---:B------:R-:W-:Y:S02]  /*4620*/  IADD3 R223, R231.reuse, 0x800, RZ ;  /* 0x00000800e7df7810 */ /* 0x040fe40007ffe0ff */
[----:B------:R-:W-:Y:S01]  /*4630*/  SEL R2, R2, 0xffffffc0, !P2 ;  /* 0xffffffc002027807 */ /* 0x000fe20005000000 */
[----:B------:R-:W4:Y:S01]  /*4640*/  LDSM.16.M88.4 R12, [R233+0x9800] ;  /* 0x00980000e90c783b */ /* 0x000f220000000200 */
[----:B------:R-:W-:-:S02]  /*4650*/  IADD3 R222, R231, 0x1000, RZ ;  /* 0x00001000e7de7810 */ /* 0x000fc40007ffe0ff */
[----:B------:R-:W-:Y:S01]  /*4660*/  IADD3 R221, R231, 0x1800, RZ ;  /* 0x00001800e7dd7810 */ /* 0x000fe20007ffe0ff */
[----:B------:R-:W2:Y:S01]  /*4670*/  LDSM.16.M88.4 R44, [R231] ;  /* 0x00000000e72c783b */ /* 0x000ea20000000200 */
[----:B------:R-:W-:Y:S01]  /*4680*/  IMAD.IADD R227, R233, 0x1, R2 ;  /* 0x00000001e9e37824 */ /* 0x000fe200078e0202 */
[----:B------:R-:W-:Y:S01]  /*4690*/  IADD3 R219, R231, 0x2000, RZ ;  /* 0x00002000e7db7810 */ /* 0x000fe20007ffe0ff */
[----:B------:R-:W-:Y:S01]  /*46a0*/  IMAD.IADD R220, R2, 0x1, R231 ;  /* 0x0000000102dc7824 */ /* 0x000fe200078e02e7 */
[----:B------:R-:W2:Y:S01]  /*46b0*/  LDSM.16.M88.4 R32, [R231+0x800] ;  /* 0x00080000e720783b */ /* 0x000ea20000000200 */
[----:B------:R-:W-:Y:S02]  /*46c0*/  LEA R2, R81, UR6, 0x4 ;  /* 0x0000000651027c11 */ /* 0x000fe4000f8e20ff */
[C---:B------:R-:W-:Y:S01]  /*46d0*/  IADD3 R218, R231.reuse, 0x2800, RZ ;  /* 0x00002800e7da7810 */ /* 0x040fe20007ffe0ff */
[----:B------:R-:W2:Y:S01]  /*46e0*/  LDSM.16.M88.4 R68, [R231+0x1000] ;  /* 0x00100000e744783b */ /* 0x000ea20000000200 */
[----:B------:R-:W-:Y:S01]  /*46f0*/  IADD3 R3, R2, 0x1, R3 ;  /* 0x0000000102037810 */ /* 0x000fe20007ffe003 */
[----:B------:R-:W-:Y:S01]  /*4700*/  IMAD.U32 R2, RZ, RZ, UR7 ;  /* 0x00000007ff027e24 */ /* 0x000fe2000f8e00ff */
[C---:B------:R-:W-:Y:S01]  /*4710*/  IADD3 R217, R231.reuse, 0x3000, RZ ;  /* 0x00003000e7d97810 */ /* 0x040fe20007ffe0ff */
[----:B------:R-:W2:Y:S01]  /*4720*/  LDSM.16.M88.4 R48, [R231+0x1800] ;  /* 0x00180000e730783b */ /* 0x000ea20000000200 */
[----:B------:R-:W-:-:S02]  /*4730*/  IADD3 R216, R231, 0x3800, RZ ;  /* 0x00003800e7d87810 */ /* 0x000fc40007ffe0ff */
[----:B------:R-:W-:Y:S01]  /*4740*/  IADD3 R3, R2, -UR29, R3 ;  /* 0x8000001d02037c10 */ /* 0x000fe2000fffe003 */
[----:B------:R-:W2:Y:S01]  /*4750*/  LDSM.16.M88.4 R8, [R227+0x8000] ;  /* 0x00800000e308783b */ /* 0x000ea20000000200 */
[----:B------:R-:W-:Y:S02]  /*4760*/  IADD3 R215, R231, 0x4000, RZ ;  /* 0x00004000e7d77810 */ /* 0x000fe40007ffe0ff */
[----:B------:R-:W-:Y:S01]  /*4770*/  IADD3 R167, R3, c[0x0][0x2e8], RZ ;  /* 0x0000ba0003a77a10 */ /* 0x000fe20007ffe0ff */
[----:B------:R-:W-:Y:S01]  /*4780*/  LDSM.16.M88.4 R72, [R220] ;  /* 0x00000000dc48783b */ /* 0x000fe20000000200 */
[----:B------:R-:W-:Y:S02]  /*4790*/  IADD3 R214, R231, 0x4800, RZ ;  /* 0x00004800e7d67810 */ /* 0x000fe40007ffe0ff */
[C---:B------:R-:W-:Y:S01]  /*47a0*/  IADD3 R2, R167.reuse, 0x8, RZ ;  /* 0x00000008a7027810 */ /* 0x040fe20007ffe0ff */
[----:B-1----:R-:W-:Y:S01]  /*47b0*/  HMMA.16816.F32.BF16 R28, R52, R24, RZ ;  /* 0x00000018341c723c */ /* 0x002fe200000418ff */
[----:B------:R-:W-:-:S02]  /*47c0*/  IMNMX R167, R167, UR7, PT ;  /* 0x00000007a7a77c17 */ /* 0x000fc4000b800200 */
[----:B------:R-:W-:Y:S02]  /*47d0*/  IMNMX R2, R2, UR7, PT ;  /* 0x0000000702027c17 */ /* 0x000fe4000b800200 */
[C---:B------:R-:W-:Y:S02]  /*47e0*/  IADD3 R213, R231.reuse, 0x5000, RZ ;  /* 0x00005000e7d57810 */ /* 0x040fe40007ffe0ff */
[C---:B------:R-:W-:Y:S01]  /*47f0*/  IADD3 R212, R231.reuse, 0x5800, RZ ;  /* 0x00005800e7d47810 */ /* 0x040fe20007ffe0ff */
[----:B-----5:R-:W-:Y:S01]  /*4800*/  HMMA.16816.F32.BF16 R20, R52, R16, RZ ;  /* 0x000000103414723c */ /* 0x020fe200000418ff */
[C---:B------:R-:W-:Y:S02]  /*4810*/  IADD3 R211, R231.reuse, 0x6000, RZ ;  /* 0x00006000e7d37810 */ /* 0x040fe40007ffe0ff */
[C---:B------:R-:W-:Y:S02]  /*4820*/  IADD3 R210, R231.reuse, 0x6800, RZ ;  /* 0x00006800e7d27810 */ /* 0x040fe40007ffe0ff */
[----:B------:R-:W-:-:S02]  /*4830*/  IADD3 R209, R231, 0x7000, RZ ;  /* 0x00007000e7d17810 */ /* 0x000fc40007ffe0ff */
[----:B------:R-:W-:Y:S01]  /*4840*/  IADD3 R208, R231, 0x7800, RZ ;  /* 0x00007800e7d07810 */ /* 0x000fe20007ffe0ff */
[C---:B------:R-:W-:Y:S08]  /*4850*/  HMMA.16816.F32.BF16 R24, R52.reuse, R26, RZ ;  /* 0x0000001a3418723c */ /* 0x040ff000000418ff */
[C---:B------:R-:W-:Y:S08]  /*4860*/  HMMA.16816.F32.BF16 R16, R52.reuse, R18, RZ ;  /* 0x000000123410723c */ /* 0x040ff000000418ff */
[C---:B---3--:R-:W-:Y:S08]  /*4870*/  HMMA.16816.F32.BF16 R64, R52.reuse, R60, RZ ;  /* 0x0000003c3440723c */ /* 0x048ff000000418ff */
[C---:B------:R-:W-:Y:S08]  /*4880*/  HMMA.16816.F32.BF16 R60, R52.reuse, R62, RZ ;  /* 0x0000003e343c723c */ /* 0x040ff000000418ff */
[C---:B----4-:R-:W-:Y:S08]  /*4890*/  HMMA.16816.F32.BF16 R56, R52.reuse, R12, RZ ;  /* 0x0000000c3438723c */ /* 0x050ff000000418ff */
[----:B------:R-:W-:Y:S01]  /*48a0*/  HMMA.16816.F32.BF16 R52, R52, R14, RZ ;  /* 0x0000000e3434723c */ /* 0x000fe200000418ff */
[----:B------:R-:W1:Y:S07]  /*48b0*/  LDSM.16.M88.4 R12, [R227+0x8800] ;  /* 0x00880000e30c783b */ /* 0x000e6e0000000200 */
[C---:B--2---:R-:W-:Y:S08]  /*48c0*/  HMMA.16816.F32.BF16 R28, R36.reuse, R44, R28 ;  /* 0x0000002c241c723c */ /* 0x044ff0000004181c */
[C---:B------:R-:W-:Y:S01]  /*48d0*/  HMMA.16816.F32.BF16 R24, R36.reuse, R46, R24 ;  /* 0x0000002e2418723c */ /* 0x040fe20000041818 */
[----:B------:R-:W-:Y:S07]  /*48e0*/  LDSM.16.M88.4 R44, [R227+0x9800] ;  /* 0x00980000e32c783b */ /* 0x000fee0000000200 */
[C---:B------:R-:W-:Y:S08]  /*48f0*/  HMMA.16816.F32.BF16 R20, R36.reuse, R32, R20 ;  /* 0x000000202414723c */ /* 0x040ff00000041814 */
        /* <DEDUP_REMOVED lines=8> */
[----:B------:R-:W-:Y:S03]  /*4980*/  LDSM.16.M88.4 R48, [R233+0xa000] ;  /* 0x00a00000e930783b */ /* 0x000fe60000000200 */
[C---:B------:R-:W-:Y:S08]  /*4990*/  HMMA.16816.F32.BF16 R28, R40.reuse, R8, R28 ;  /* 0x00000008281c723c */ /* 0x040ff0000004181c */
[C---:B------:R-:W-:Y:S01]  /*49a0*/  HMMA.16816.F32.BF16 R24, R40.reuse, R10, R24 ;  /* 0x0000000a2818723c */ /* 0x040fe20000041818 */
[----:B------:R-:W3:Y:S07]  /*49b0*/  LDSM.16.M88.4 R8, [R229] ;  /* 0x00000000e508783b */ /* 0x000eee0000000200 */
        /* <DEDUP_REMOVED lines=8> */
[----:B------:R-:W4:Y:S04]  /*4a40*/  LDSM.16.M88.4 R44, [R233+0xa800] ;  /* 0x00a80000e92c783b */ /* 0x000f280000000200 */
[----:B------:R-:W5:Y:S03]  /*4a50*/  LDSM.16.M88.4 R40, [R233+0xb000] ;  /* 0x00b00000e928783b */ /* 0x000f660000000200 */
[C---:B---3--:R-:W-:Y:S08]  /*4a60*/  HMMA.16816.F32.BF16 R64, R8.reuse, R36, R64 ;  /* 0x000000240840723c */ /* 0x048ff00000041840 */
[C---:B------:R-:W-:Y:S01]  /*4a70*/  HMMA.16816.F32.BF16 R60, R8.reuse, R38, R60 ;  /* 0x00000026083c723c */ /* 0x040fe2000004183c */
[----:B------:R-:W3:Y:S07]  /*4a80*/  LDSM.16.M88.4 R36, [R233+0xb800] ;  /* 0x00b80000e924783b */ /* 0x000eee0000000200 */
[C---:B------:R-:W-:Y:S08]  /*4a90*/  HMMA.16816.F32.BF16 R28, R8.reuse, R72, R28 ;  /* 0x00000048081c723c */ /* 0x040ff0000004181c */
        /* <DEDUP_REMOVED lines=8> */
[----:B------:R-:W1:Y:S03]  /*4b20*/  LDSM.16.M88.4 R8, [R231+0x2800] ;  /* 0x00280000e708783b */ /* 0x000e660000000200 */
[C---:B--2---:R-:W-:Y:S08]  /*4b30*/  HMMA.16816.F32.BF16 R28, R32.reuse, R48, R28 ;  /* 0x00000030201c723c */ /* 0x044ff0000004181c */
[C---:B------:R-:W-:Y:S01]  /*4b40*/  HMMA.16816.F32.BF16 R24, R32.reuse, R50, R24 ;  /* 0x000000322018723c */ /* 0x040fe20000041818 */
[----:B------:R-:W-:Y:S07]  /*4b50*/  LDSM.16.M88.4 R48, [R230+0x2000] ;  /* 0x00200000e630783b */ /* 0x000fee0000000200 */
[C---:B----4-:R-:W-:Y:S08]  /*4b60*/  HMMA.16816.F32.BF16 R20, R32.reuse, R44, R20 ;  /* 0x0000002c2014723c */ /* 0x050ff00000041814 */
[C---:B------:R-:W-:Y:S01]  /*4b70*/  HMMA.16816.F32.BF16 R16, R32.reuse, R46, R16 ;  /* 0x0000002e2010723c */ /* 0x040fe20000041810 */
[----:B------:R-:W2:Y:S07]  /*4b80*/  LDSM.16.M88.4 R44, [R227+0xa000] ;  /* 0x00a00000e32c783b */ /* 0x000eae0000000200 */
[C---:B-----5:R-:W-:Y:S08]  /*4b90*/  HMMA.16816.F32.BF16 R64, R32.reuse, R40, R64 ;  /* 0x000000282040723c */ /* 0x060ff00000041840 */
[C---:B------:R-:W-:Y:S01]  /*4ba0*/  HMMA.16816.F32.BF16 R60, R32.reuse, R42, R60 ;  /* 0x0000002a203c723c */ /* 0x040fe2000004183c */
[----:B------:R-:W4:Y:S07]  /*4bb0*/  LDSM.16.M88.4 R40, [R227+0xa800] ;  /* 0x00a80000e328783b */ /* 0x000f2e0000000200 */
[C---:B---3--:R-:W-:Y:S08]  /*4bc0*/  HMMA.16816.F32.BF16 R56, R32.reuse, R36, R56 ;  /* 0x000000242038723c */ /* 0x048ff00000041838 */
        /* <DEDUP_REMOVED lines=8> */
[----:B------:R-:W1:Y:S07]  /*4c50*/  LDSM.16.M88.4 R8, [R220+0x2000] ;  /* 0x00200000dc08783b */ /* 0x000e6e0000000200 */
[C---:B------:R-:W-:Y:S08]  /*4c60*/  HMMA.16816.F32.BF16 R56, R76.reuse, R68, R56 ;  /* 0x000000444c38723c */ /* 0x040ff00000041838 */
[C---:B------:R-:W-:Y:S08]  /*4c70*/  HMMA.16816.F32.BF16 R64, R76.reuse, R72, R64 ;  /* 0x000000484c40723c */ /* 0x040ff00000041840 */
[C---:B------:R-:W-:Y:S08]  /*4c80*/  HMMA.16816.F32.BF16 R60, R76.reuse, R74, R60 ;  /* 0x0000004a4c3c723c */ /* 0x040ff0000004183c */
[----:B------:R-:W-:Y:S01]  /*4c90*/  HMMA.16816.F32.BF16 R68, R76, R70, R52 ;  /* 0x000000464c44723c */ /* 0x000fe20000041834 */
[----:B------:R-:W1:Y:S07]  /*4ca0*/  LDSM.16.M88.4 R52, [R220+0x2800] ;  /* 0x00280000dc34783b */ /* 0x000e6e0000000200 */
[C---:B--2---:R-:W-:Y:S08]  /*4cb0*/  HMMA.16816.F32.BF16 R28, R48.reuse, R44, R28 ;  /* 0x0000002c301c723c */ /* 0x044ff0000004181c */
[C---:B------:R-:W-:Y:S01]  /*4cc0*/  HMMA.16816.F32.BF16 R24, R48.reuse, R46, R24 ;  /* 0x0000002e3018723c */ /* 0x040fe20000041818 */
[----:B------:R-:W2:Y:S07]  /*4cd0*/  LDSM.16.M88.4 R44, [R220+0x3000] ;  /* 0x00300000dc2c783b */ /* 0x000eae0000000200 */
[C---:B----4-:R-:W-:Y:S08]  /*4ce0*/  HMMA.16816.F32.BF16 R20, R48.reuse, R40, R20 ;  /* 0x000000283014723c */ /* 0x050ff00000041814 */
[C---:B------:R-:W-:Y:S01]  /*4cf0*/  HMMA.16816.F32.BF16 R16, R48.reuse, R42, R16 ;  /* 0x0000002a3010723c */ /* 0x040fe20000041810 */
[----:B------:R-:W4:Y:S07]  /*4d00*/  LDSM.16.M88.4 R40, [R220+0x3800] ;  /* 0x00380000dc28783b */ /* 0x000f2e0000000200 */
[C---:B---3--:R-:W-:Y:S08]  /*4d10*/  HMMA.16816.F32.BF16 R64, R48.reuse, R36, R64 ;  /* 0x000000243040723c */ /* 0x048ff00000041840 */
[C---:B------:R-:W-:Y:S01]  /*4d20*/  HMMA.16816.F32.BF16 R60, R48.reuse, R38, R60 ;  /* 0x00000026303c723c */ /* 0x040fe2000004183c */
[----:B------:R-:W-:Y:S07]  /*4d30*/  LDSM.16.M88.4 R36, [R234+0x4000] ;  /* 0x00400000ea24783b */ /* 0x000fee0000000200 */
[C---:B-----5:R-:W-:Y:S08]  /*4d40*/  HMMA.16816.F32.BF16 R56, R48.reuse, R32, R56 ;  /* 0x000000203038723c */ /* 0x060ff00000041838 */
[----:B------:R-:W-:Y:S01]  /*4d50*/  HMMA.16816.F32.BF16 R68, R48, R34, R68 ;  /* 0x000000223044723c */ /* 0x000fe20000041844 */
[----:B------:R-:W3:Y:S04]  /*4d60*/  LDSM.16.M88.4 R32, [R233+0xc000] ;  /* 0x00c00000e920783b */ /* 0x000ee80000000200 */
        /* <DEDUP_REMOVED lines=9> */
[----:B------:R-:W-:Y:S04]  /*4e00*/  LDSM.16.M88.4 R60, [R232+0x4000] ;  /* 0x00400000e83c783b */ /* 0x000fe80000000200 */
[----:B------:R-:W2:Y:S03]  /*4e10*/  LDSM.16.M88.4 R44, [R231+0x4000] ;  /* 0x00400000e72c783b */ /* 0x000ea60000000200 */
[C---:B----4-:R-:W-:Y:S08]  /*4e20*/  HMMA.16816.F32.BF16 R56, R12.reuse, R40, R56 ;  /* 0x000000280c38723c */ /* 0x050ff00000041838 */
[----:B------:R-:W-:Y:S01]  /*4e30*/  HMMA.16816.F32.BF16 R68, R12, R42, R68 ;  /* 0x0000002a0c44723c */ /* 0x000fe20000041844 */
[----:B------:R-:W4:Y:S04]  /*4e40*/  LDSM.16.M88.4 R12, [R231+0x4800] ;  /* 0x00480000e70c783b */ /* 0x000f280000000200 */
[----:B------:R-:W-:Y:S03]  /*4e50*/  LDSM.16.M88.4 R40, [R230+0x4000] ;  /* 0x00400000e628783b */ /* 0x000fe60000000200 */
[C---:B---3--:R-:W-:Y:S08]  /*4e60*/  HMMA.16816.F32.BF16 R28, R36.reuse, R32, R28 ;  /* 0x00000020241c723c */ /* 0x048ff0000004181c */
[C---:B------:R-:W-:Y:S01]  /*4e70*/  HMMA.16816.F32.BF16 R24, R36.reuse, R34, R24 ;  /* 0x000000222418723c */ /* 0x040fe20000041818 */
[----:B------:R-:W3:Y:S07]  /*4e80*/  LDSM.16.M88.4 R32, [R231+0x5000] ;  /* 0x00500000e720783b */ /* 0x000eee0000000200 */
[C---:B-1----:R-:W-:Y:S08]  /*4e90*/  HMMA.16816.F32.BF16 R20, R36.reuse, R8, R20 ;  /* 0x000000082414723c */ /* 0x042ff00000041814 */
[C---:B------:R-:W-:Y:S01]  /*4ea0*/  HMMA.16816.F32.BF16 R16, R36.reuse, R10, R16 ;  /* 0x0000000a2410723c */ /* 0x040fe20000041810 */
[----:B------:R-:W1:Y:S07]  /*4eb0*/  LDSM.16.M88.4 R8, [R231+0x5800] ;  /* 0x00580000e708783b */ /* 0x000e6e0000000200 */
[C---:B-----5:R-:W-:Y:S08]  /*4ec0*/  HMMA.16816.F32.BF16 R64, R36.reuse, R52, R64 ;  /* 0x000000342440723c */ /* 0x060ff00000041840 */
[C---:B------:R-:W-:Y:S01]  /*4ed0*/  HMMA.16816.F32.BF16 R72, R36.reuse, R54, R72 ;  /* 0x000000362448723c */ /* 0x040fe20000041848 */
[----:B------:R-:W-:Y:S07]  /*4ee0*/  LDSM.16.M88.4 R52, [R229+0x4000] ;  /* 0x00400000e534783b */ /* 0x000fee0000000200 */
[C---:B------:R-:W-:Y:S08]  /*4ef0*/  HMMA.16816.F32.BF16 R56, R36.reuse, R48, R56 ;  /* 0x000000302438723c */ /* 0x040ff00000041838 */
[----:B------:R-:W-:Y:S01]  /*4f00*/  HMMA.16816.F32.BF16 R68, R36, R50, R68 ;  /* 0x000000322444723c */ /* 0x000fe20000041844 */
[----:B------:R-:W5:Y:S04]  /*4f10*/  LDSM.16.M88.4 R36, [R227+0xc000] ;  /* 0x00c00000e324783b */ /* 0x000f680000000200 */
[----:B------:R-:W-:Y:S03]  /*4f20*/  LDSM.16.M88.4 R48, [R227+0xd000] ;  /* 0x00d00000e330783b */ /* 0x000fe60000000200 */
        /* <DEDUP_REMOVED lines=8> */
[----:B------:R-:W3:Y:S07]  /*4fb0*/  LDSM.16.M88.4 R32, [R220+0x4000] ;  /* 0x00400000dc20783b */ /* 0x000eee0000000200 */
[C---:B-1----:R-:W-:Y:S08]  /*4fc0*/  HMMA.16816.F32.BF16 R56, R60.reuse, R8, R56 ;  /* 0x000000083c38723c */ /* 0x042ff00000041838 */
[----:B------:R-:W-:Y:S01]  /*4fd0*/  HMMA.16816.F32.BF16 R68, R60, R10, R68 ;  /* 0x0000000a3c44723c */ /* 0x000fe20000041844 */
[----:B------:R-:W1:Y:S04]  /*4fe0*/  LDSM.16.M88.4 R8, [R220+0x4800] ;  /* 0x00480000dc08783b */ /* 0x000e680000000200 */
[----:B------:R-:W-:Y:S03]  /*4ff0*/  LDSM.16.M88.4 R60, [R233+0xf000] ;  /* 0x00f00000e93c783b */ /* 0x000fe60000000200 */
[C---:B-----5:R-:W-:Y:S08]  /*5000*/  HMMA.16816.F32.BF16 R28, R40.reuse, R36, R28 ;  /* 0x00000024281c723c */ /* 0x060ff0000004181c */
[C---:B------:R-:W-:Y:S01]  /*5010*/  HMMA.16816.F32.BF16 R24, R40.reuse, R38, R24 ;  /* 0x000000262818723c */ /* 0x040fe20000041818 */
[----:B------:R-:W5:Y:S07]  /*5020*/  LDSM.16.M88.4 R36, [R220+0x5000] ;  /* 0x00500000dc24783b */ /* 0x000f6e0000000200 */
[C---:B--2---:R-:W-:Y:S08]  /*5030*/  HMMA.16816.F32.BF16 R20, R40.reuse, R44, R20 ;  /* 0x0000002c2814723c */ /* 0x044ff00000041814 */
[C---:B------:R-:W-:Y:S01]  /*5040*/  HMMA.16816.F32.BF16 R16, R40.reuse, R46, R16 ;  /* 0x0000002e2810723c */ /* 0x040fe20000041810 */
[----:B------:R-:W2:Y:S07]  /*5050*/  LDSM.16.M88.4 R44, [R220+0x5800] ;  /* 0x00580000dc2c783b */ /* 0x000eae0000000200 */
[C---:B------:R-:W-:Y:S08]  /*5060*/  HMMA.16816.F32.BF16 R64, R40.reuse, R48, R64 ;  /* 0x000000302840723c */ /* 0x040ff00000041840 */
[C---:B------:R-:W-:Y:S01]  /*5070*/  HMMA.16816.F32.BF16 R72, R40.reuse, R50, R72 ;  /* 0x000000322848723c */ /* 0x040fe20000041848 */
[----:B------:R-:W-:Y:S07]  /*5080*/  LDSM.16.M88.4 R48, [R233+0xe800] ;  /* 0x00e80000e930783b */ /* 0x000fee0000000200 */
[C---:B----4-:R-:W-:Y:S08]  /*5090*/  HMMA.16816.F32.BF16 R56, R40.reuse, R12, R56 ;  /* 0x0000000c2838723c */ /* 0x050ff00000041838 */
[----:B------:R-:W-:Y:S01]  /*50a0*/  HMMA.16816.F32.BF16 R68, R40, R14, R68 ;  /* 0x0000000e2844723c */ /* 0x000fe20000041844 */
[----:B------:R-:W-:Y:S04]  /*50b0*/  LDSM.16.M88.4 R40, [R234+0x6000] ;  /* 0x00600000ea28783b */ /* 0x000fe80000000200 */
[----:B------:R-:W4:Y:S03]  /*50c0*/  LDSM.16.M88.4 R12, [R233+0xe000] ;  /* 0x00e00000e90c783b */ /* 0x000f260000000200 */
[C---:B---3--:R-:W-:Y:S08]  /*50d0*/  HMMA.16816.F32.BF16 R28, R52.reuse, R32, R28 ;  /* 0x00000020341c723c */ /* 0x048ff0000004181c */
[C---:B------:R-:W-:Y:S01]  /*50e0*/  HMMA.16816.F32.BF16 R24, R52.reuse, R34, R24 ;  /* 0x000000223418723c */ /* 0x040fe20000041818 */
[----:B------:R-:W3:Y:S07]  /*50f0*/  LDSM.16.M88.4 R32, [R233+0xf800] ;  /* 0x00f80000e920783b */ /* 0x000eee0000000200 */
[C---:B-1----:R-:W-:Y:S08]  /*5100*/  HMMA.16816.F32.BF16 R20, R52.reuse, R8, R20 ;  /* 0x000000083414723c */ /* 0x042ff00000041814 */
[C---:B------:R-:W-:Y:S01]  /*5110*/  HMMA.16816.F32.BF16 R16, R52.reuse, R10, R16 ;  /* 0x0000000a3410723c */ /* 0x040fe20000041810 */
[----:B------:R-:W-:Y:S07]  /*5120*/  LDSM.16.M88.4 R8, [R231+0x6000] ;  /* 0x00600000e708783b */ /* 0x000fee0000000200 */
[C---:B-----5:R-:W-:Y:S08]  /*5130*/  HMMA.16816.F32.BF16 R64, R52.reuse, R36, R64 ;  /* 0x000000243440723c */ /* 0x060ff00000041840 */
[C---:B------:R-:W-:Y:S01]  /*5140*/  HMMA.16816.F32.BF16 R72, R52.reuse, R38, R72 ;  /* 0x000000263448723c */ /* 0x040fe20000041848 */
[----:B------:R-:W1:Y:S07]  /*5150*/  LDSM.16.M88.4 R36, [R232+0x6000] ;  /* 0x00600000e824783b */ /* 0x000e6e0000000200 */
[C---:B--2---:R-:W-:Y:S08]  /*5160*/  HMMA.16816.F32.BF16 R56, R52.reuse, R44, R56 ;  /* 0x0000002c3438723c */ /* 0x044ff00000041838 */
[----:B------:R-:W-:Y:S01]  /*5170*/  HMMA.16816.F32.BF16 R68, R52, R46, R68 ;  /* 0x0000002e3444723c */ /* 0x000fe20000041844 */
[----:B------:R-:W-:Y:S04]  /*5180*/  LDSM.16.M88.4 R44, [R231+0x7000] ;  /* 0x00700000e72c783b */ /* 0x000fe80000000200 */
[----:B------:R-:W-:Y:S03]  /*5190*/  LDSM.16.M88.4 R52, [R227+0xe800] ;  /* 0x00e80000e334783b */ /* 0x000fe60000000200 */
[C---:B----4-:R-:W-:Y:S08]  /*51a0*/  HMMA.16816.F32.BF16 R28, R40.reuse, R12, R28 ;  /* 0x0000000c281c723c */ /* 0x050ff0000004181c */
[C---:B------:R-:W-:Y:S01]  /*51b0*/  HMMA.16816.F32.BF16 R24, R40.reuse, R14, R24 ;  /* 0x0000000e2818723c */ /* 0x040fe20000041818 */
[----:B------:R-:W2:Y:S07]  /*51c0*/  LDSM.16.M88.4 R12, [R231+0x6800] ;  /* 0x00680000e70c783b */ /* 0x000eae0000000200 */
[C---:B------:R-:W-:Y:S08]  /*51d0*/  HMMA.16816.F32.BF16 R20, R40.reuse, R48, R20 ;  /* 0x000000302814723c */ /* 0x040ff00000041814 */
[C---:B------:R-:W-:Y:S01]  /*51e0*/  HMMA.16816.F32.BF16 R16, R40.reuse, R50, R16 ;  /* 0x000000322810723c */ /* 0x040fe20000041810 */
[----:B------:R-:W-:Y:S07]  /*51f0*/  LDSM.16.M88.4 R48, [R231+0x7800] ;  /* 0x00780000e730783b */ /* 0x000fee0000000200 */
[C---:B------:R-:W-:Y:S08]  /*5200*/  HMMA.16816.F32.BF16 R64, R40.reuse, R60, R64 ;  /* 0x0000003c2840723c */ /* 0x040ff00000041840 */
[C---:B------:R-:W-:Y:S01]  /*5210*/  HMMA.16816.F32.BF16 R72, R40.reuse, R62, R72 ;  /* 0x0000003e2848723c */ /* 0x040fe20000041848 */
[----:B------:R-:W-:Y:S07]  /*5220*/  LDSM.16.M88.4 R60, [R220+0x6000] ;  /* 0x00600000dc3c783b */ /* 0x000fee0000000200 */
[C---:B---3--:R-:W-:Y:S08]  /*5230*/  HMMA.16816.F32.BF16 R56, R40.reuse, R32, R56 ;  /* 0x000000202838723c */ /* 0x048ff00000041838 */
[----:B------:R-:W-:Y:S01]  /*5240*/  HMMA.16816.F32.BF16 R68, R40, R34, R68 ;  /* 0x000000222844723c */ /* 0x000fe20000041844 */
[----:B------:R-:W-:Y:S04]  /*5250*/  LDSM.16.M88.4 R32, [R230+0x6000] ;  /* 0x00600000e620783b */ /* 0x000fe80000000200 */
[----:B------:R-:W3:Y:S03]  /*5260*/  LDSM.16.M88.4 R40, [R227+0xe000] ;  /* 0x00e00000e328783b */ /* 0x000ee60000000200 */
[C---:B-1----:R-:W-:Y:S08]  /*5270*/  HMMA.16816.F32.BF16 R28, R36.reuse, R8, R28 ;  /* 0x00000008241c723c */ /* 0x042ff0000004181c */
[C---:B------:R-:W-:Y:S01]  /*5280*/  HMMA.16816.F32.BF16 R24, R36.reuse, R10, R24 ;  /* 0x0000000a2418723c */ /* 0x040fe20000041818 */
[----:B------:R-:W-:Y:S07]  /*5290*/  LDSM.16.M88.4 R8, [R227+0xf000] ;  /* 0x00f00000e308783b */ /* 0x000fee0000000200 */
[C---:B--2---:R-:W-:Y:S01]  /*52a0*/  HMMA.16816.F32.BF16 R76, R36.reuse, R12, R20 ;  /* 0x0000000c244c723c */ /* 0x044fe20000041814 */
[----:B------:R-:W1:Y:S07]  /*52b0*/  LDSM.16.M88.4 R20, [R229+0x6000] ;  /* 0x00600000e514783b */ /* 0x000e6e0000000200 */
[C---:B------:R-:W-:Y:S01]  /*52c0*/  HMMA.16816.F32.BF16 R16, R36.reuse, R14, R16 ;  /* 0x0000000e2410723c */ /* 0x040fe20000041810 */
[----:B------:R-:W2:Y:S07]  /*52d0*/  LDSM.16.M88.4 R12, [R220+0x6800] ;  /* 0x00680000dc0c783b */ /* 0x000eae0000000200 */
[----:B------:R-:W-:Y:S08]  /*52e0*/  HMMA.16816.F32.BF16 R64, R36, R44, R64 ;  /* 0x0000002c2440723c */ /* 0x000ff00000041840 */
[C---:B---3--:R-:W-:Y:S07]  /*52f0*/  HMMA.16816.F32.BF16 R28, R32.reuse, R40, R28 ;  /* 0x00000028201c723c */ /* 0x048fee000004181c */
[----:B------:R-:W-:Y:S01]  /*5300*/  IADD3 R40, R238, UR17, RZ ;  /* 0x00000011ee287c10 */ /* 0x000fe2000fffe0ff */
[----:B------:R-:W-:Y:S03]  /*5310*/  HMMA.16816.F32.BF16 R24, R32, R42, R24 ;  /* 0x0000002a2018723c */ /* 0x000fe60000041818 */
[C---:B------:R-:W-:Y:S01]  /*5320*/  IADD3 R6, R40.reuse, 0x8, RZ ;  /* 0x0000000828067810 */ /* 0x040fe20007ffe0ff */
[----:B------:R-:W-:Y:S01]  /*5330*/  I2F R41, R40 ;  /* 0x0000002800297306 */ /* 0x000fe20000201400 */
[----:B------:R-:W-:-:S02]  /*5340*/  IADD3 R45, R40, 0x10, RZ ;  /* 0x00000010282d7810 */ /* 0x000fc40007ffe0ff */
[----:B------:R-:W-:Y:S01]  /*5350*/  IADD3 R43, R40, 0x9, RZ ;  /* 0x00000009282b7810 */ /* 0x000fe20007ffe0ff */
[----:B------:R-:W-:Y:S01]  /*5360*/  HMMA.16816.F32.BF16 R76, R32, R52, R76 ;  /* 0x00000034204c723c */ /* 0x000fe2000004184c */
[CC--:B------:R-:W-:Y:S02]  /*5370*/  ISETP.GE.AND P4, PT, R6.reuse, R167.reuse, PT ;  /* 0x000000a70600720c */ /* 0x0c0fe40003f86270 */
[-C--:B------:R-:W-:Y:S01]  /*5380*/  ISETP.GE.AND P1, PT, R6, R2.reuse, PT ;  /* 0x000000020600720c */ /* 0x080fe20003f26270 */
[----:B------:R-:W3:Y:S01]  /*5390*/  I2F R3, R6 ;  /* 0x0000000600037306 */ /* 0x000ee20000201400 */
[CC--:B------:R-:W-:Y:S02]  /*53a0*/  ISETP.GE.AND P0, PT, R43.reuse, R167.reuse, PT ;  /* 0x000000a72b00720c */ /* 0x0c0fe40003f06270 */
[----:B------:R-:W-:Y:S01]  /*53b0*/  ISETP.GE.AND P5, PT, R43, R2, PT ;  /* 0x000000022b00720c */ /* 0x000fe20003fa6270 */
[----:B------:R-:W-:Y:S01]  /*53c0*/  HMMA.16816.F32.BF16 R72, R36, R46, R72 ;  /* 0x0000002e2448723c */ /* 0x000fe20000041848 */
[----:B------:R-:W-:-:S03]  /*53d0*/  ISETP.GE.AND P2, PT, R45, R167, PT ;  /* 0x000000a72d00720c */ /* 0x000fc60003f46270 */
[----:B------:R-:W4:Y:S04]  /*53e0*/  I2F R42, R43 ;  /* 0x0000002b002a7306 */ /* 0x000f280000201400 */
[----:B-1----:R-:W-:Y:S08]  /*53f0*/  HMMA.16816.F32.BF16 R28, R20, R60, R28 ;  /* 0x0000003c141c723c */ /* 0x002ff0000004181c */
[----:B------:R-:W-:Y:S08]  /*5400*/  HMMA.16816.F32.BF16 R16, R32, R54, R16 ;  /* 0x000000362010723c */ /* 0x000ff00000041810 */
[----:B------:R-:W-:Y:S08]  /*5410*/  HMMA.16816.F32.BF16 R24, R20, R62, R24 ;  /* 0x0000003e1418723c */ /* 0x000ff00000041818 */
[----:B------:R-:W-:Y:S07]  /*5420*/  HMMA.16816.F32.BF16 R64, R32, R8, R64 ;  /* 0x000000082040723c */ /* 0x000fee0000041840 */
[----:B------:R-:W-:Y:S01]  /*5430*/  IADD3 R8, R40, 0x1, RZ ;  /* 0x0000000128087810 */ /* 0x000fe20007ffe0ff */
[----:B------:R-:W-:Y:S03]  /*5440*/  HMMA.16816.F32.BF16 R56, R36, R48, R56 ;  /* 0x000000302438723c */ /* 0x000fe60000041838 */
[----:B------:R-:W1:Y:S01]  /*5450*/  I2F R4, R8 ;  /* 0x0000000800047306 */ /* 0x000e620000201400 */
[----:B------:R-:W-:-:S02]  /*5460*/  ISETP.GE.AND P6, PT, R8, R167, PT ;  /* 0x000000a70800720c */ /* 0x000fc40003fc6270 */
[----:B------:R-:W-:Y:S02]  /*5470*/  ISETP.GE.AND P3, PT, R8, R2, PT ;  /* 0x000000020800720c */ /* 0x000fe40003f66270 */
[----:B------:R-:W-:Y:S01]  /*5480*/  HMMA.16816.F32.BF16 R68, R36, R50, R68 ;  /* 0x000000322444723c */ /* 0x000fe20000041844 */
[----:B------:R-:W5:Y:S01]  /*5490*/  LDSM.16.M88.4 R36, [R227+0xf800] ;  /* 0x00f80000e324783b */ /* 0x000f620000000200 */
[C---:B---3--:R-:W-:Y:S02]  /*54a0*/  FFMA.FTZ R24, R3.reuse, UR4, R24 ;  /* 0x0000000403187c23 */ /* 0x048fe40008010018 */
[----:B------:R-:W-:Y:S02]  /*54b0*/  FFMA.FTZ R6, R3, UR4, R26 ;  /* 0x0000000403067c23 */ /* 0x000fe4000801001a */
[----:B----4-:R-:W-:Y:S01]  /*54c0*/  FFMA.FTZ R25, R42, UR4, R25 ;  /* 0x000000042a197c23 */ /* 0x010fe20008010019 */
[----:B------:R-:W-:Y:S01]  /*54d0*/  FSEL R43, R24, -INF , !P4 ;  /* 0xff800000182b7808 */ /* 0x000fe20006000000 */
[----:B--2---:R-:W-:Y:S01]  /*54e0*/  HMMA.16816.F32.BF16 R76, R20, R12, R76 ;  /* 0x0000000c144c723c */ /* 0x004fe2000004184c */
[----:B------:R-:W2:Y:S01]  /*54f0*/  I2F R13, R45 ;  /* 0x0000002d000d7306 */ /* 0x000ea20000201400 */
[----:B------:R-:W-:Y:S01]  /*5500*/  FSEL R6, R6, -INF , !P1 ;  /* 0xff80000006067808 */ /* 0x000fe20004800000 */
[----:B-1----:R-:W-:Y:S01]  /*5510*/  FFMA.FTZ R31, R4, UR4, R31 ;  /* 0x00000004041f7c23 */ /* 0x002fe2000801001f */
[----:B------:R-:W-:Y:S01]  /*5520*/  IADD3 R24, R40, 0x20, RZ ;  /* 0x0000002028187810 */ /* 0x000fe20007ffe0ff */
[----:B------:R-:W-:-:S02]  /*5530*/  FFMA.FTZ R29, R4, UR4, R29 ;  /* 0x00000004041d7c23 */ /* 0x000fc4000801001d */
[----:B------:R-:W-:Y:S01]  /*5540*/  IADD3 R12, R40, 0x11, RZ ;  /* 0x00000011280c7810 */ /* 0x000fe20007ffe0ff */
[----:B------:R-:W-:Y:S01]  /*5550*/  HMMA.16816.F32.BF16 R72, R32, R10, R72 ;  /* 0x0000000a2048723c */ /* 0x000fe20000041848 */
[----:B------:R-:W1:Y:S01]  /*5560*/  LDSM.16.M88.4 R8, [R220+0x7000] ;  /* 0x00700000dc08783b */ /* 0x000e620000000200 */
[----:B------:R-:W-:Y:S01]  /*5570*/  FSEL R26, R31, -INF , !P3 ;  /* 0xff8000001f1a7808 */ /* 0x000fe20005800000 */
[----:B------:R-:W3:Y:S01]  /*5580*/  I2F R44, R12 ;  /* 0x0000000c002c7306 */ /* 0x000ee20000201400 */
[----:B------:R-:W-:Y:S01]  /*5590*/  FSEL R31, R25, -INF , !P0 ;  /* 0xff800000191f7808 */ /* 0x000fe20004000000 */
[----:B------:R-:W-:Y:S01]  /*55a0*/  FFMA.FTZ R4, R42, UR4, R27 ;  /* 0x000000042a047c23 */ /* 0x000fe2000801001b */
[C---:B------:R-:W-:Y:S02]  /*55b0*/  ISETP.GE.AND P3, PT, R12.reuse, R167, PT ;  /* 0x000000a70c00720c */ /* 0x040fe40003f66270 */
[----:B------:R-:W-:Y:S01]  /*55c0*/  HMMA.16816.F32.BF16 R16, R20, R14, R16 ;  /* 0x0000000e1410723c */ /* 0x000fe20000041810 */
[----:B------:R-:W-:-:S02]  /*55d0*/  ISETP.GE.AND P4, PT, R12, R2, PT ;  /* 0x000000020c00720c */ /* 0x000fc40003f86270 */
[----:B------:R-:W-:Y:S02]  /*55e0*/  IADD3 R27, R40, 0x19, RZ ;  /* 0x00000019281b7810 */ /* 0x000fe40007ffe0ff */
[----:B------:R-:W-:Y:S02]  /*55f0*/  FSEL R4, R4, -INF , !P5 ;  /* 0xff80000004047808 */ /* 0x000fe40006800000 */
[----:B------:R-:W-:Y:S01]  /*5600*/  IADD3 R14, R40, 0x18, RZ ;  /* 0x00000018280e7810 */ /* 0x000fe20007ffe0ff */
[----:B--2---:R-:W-:Y:S01]  /*5610*/  FFMA.FTZ R25, R13, UR4, R76 ;  /* 0x000000040d197c23 */ /* 0x004fe2000801004c */
[-C--:B------:R-:W-:Y:S01]  /*5620*/  ISETP.GE.AND P5, PT, R27, R167.reuse, PT ;  /* 0x000000a71b00720c */ /* 0x080fe20003fa6270 */
[----:B------:R-:W-:Y:S01]  /*5630*/  FFMA.FTZ R78, R13, UR4, R78 ;  /* 0x000000040d4e7c23 */ /* 0x000fe2000801004e */
[----:B------:R2:W4:Y:S01]  /*5640*/  I2F R3, R14 ;  /* 0x0000000e00037306 */ /* 0x0005220000201400 */
[----:B------:R-:W-:Y:S01]  /*5650*/  ISETP.GE.AND P1, PT, R14, R167, PT ;  /* 0x000000a70e00720c */ /* 0x000fe20003f26270 */
[----:B---3--:R-:W-:Y:S01]  /*5660*/  FFMA.FTZ R77, R44, UR4, R77 ;  /* 0x000000042c4d7c23 */ /* 0x008fe2000801004d */
[-C--:B------:R-:W-:Y:S01]  /*5670*/  ISETP.GE.AND P0, PT, R14, R2.reuse, PT ;  /* 0x000000020e00720c */ /* 0x080fe20003f06270 */
[----:B------:R-:W-:Y:S01]  /*5680*/  FFMA.FTZ R79, R44, UR4, R79 ;  /* 0x000000042c4f7c23 */ /* 0x000fe2000801004f */
[----:B------:R-:W-:Y:S01]  /*5690*/  FSEL R25, R25, -INF , !P2 ;  /* 0xff80000019197808 */ /* 0x000fe20005000000 */
[----:B-----5:R-:W-:Y:S01]  /*56a0*/  HMMA.16816.F32.BF16 R56, R32, R36, R56 ;  /* 0x000000242038723c */ /* 0x020fe20000041838 */
[----:B------:R-:W-:Y:S01]  /*56b0*/  ISETP.GE.AND P2, PT, R27, R2, PT ;  /* 0x000000021b00720c */ /* 0x000fe20003f46270 */
[----:B------:R3:W5:Y:S01]  /*56c0*/  I2F R36, R27 ;  /* 0x0000001b00247306 */ /* 0x0007620000201400 */
[----:B------:R-:W-:-:S02]  /*56d0*/  IADD3 R42, R40, 0x21, RZ ;  /* 0x00000021282a7810 */ /* 0x000fc40007ffe0ff */
[----:B------:R-:W-:Y:S02]  /*56e0*/  FSEL R29, R29, -INF , !P6 ;  /* 0xff8000001d1d7808 */ /* 0x000fe40007000000 */
[----:B------:R-:W-:Y:S01]  /*56f0*/  ISETP.GE.AND P6, PT, R45, R2, PT ;  /* 0x000000022d00720c */ /* 0x000fe20003fc6270 */
[----:B------:R-:W-:Y:S01]  /*5700*/  HMMA.16816.F32.BF16 R68, R32, R38, R68 ;  /* 0x000000262044723c */ /* 0x000fe20000041844 */
[----:B--2---:R-:W2:Y:S01]  /*5710*/  LDSM.16.M88.4 R12, [R220+0x7800] ;  /* 0x00780000dc0c783b */ /* 0x004ea20000000200 */
[C---:B----4-:R-:W-:Y:S01]  /*5720*/  FFMA.FTZ R16, R3.reuse, UR4, R16 ;  /* 0x0000000403107c23 */ /* 0x050fe20008010010 */
[----:B------:R-:W4:Y:S01]  /*5730*/  I2F R32, R42 ;  /* 0x0000002a00207306 */ /* 0x000f220000201400 */
[----:B------:R-:W-:Y:S01]  /*5740*/  FFMA.FTZ R18, R3, UR4, R18 ;  /* 0x0000000403127c23 */ /* 0x000fe20008010012 */
[----:B------:R-:W-:-:S04]  /*5750*/  DEPBAR.LE SB0, 0x0 ;  /* 0x000080000000791a */ /* 0x000fc80000000000 */
[C---:B-1----:R-:W-:Y:S01]  /*5760*/  HMMA.16816.F32.BF16 R64, R20.reuse, R8, R64 ;  /* 0x000000081440723c */ /* 0x042fe20000041840 */
[----:B------:R-:W-:Y:S01]  /*5770*/  IADD3 R33, R40, 0x28, RZ ;  /* 0x0000002828217810 */ /* 0x000fe20007ffe0ff */
[----:B------:R1:W1:Y:S01]  /*5780*/  I2F R37, R24 ;  /* 0x0000001800257306 */ /* 0x0002620000201400 */
[----:B---3--:R-:W-:Y:S01]  /*5790*/  FSEL R27, R16, -INF , !P1 ;  /* 0xff800000101b7808 */ /* 0x008fe20004800000 */
[----:B-----5:R-:W-:Y:S01]  /*57a0*/  FFMA.FTZ R16, R36, UR4, R19 ;  /* 0x0000000424107c23 */ /* 0x020fe20008010013 */
[----:B------:R-:W-:Y:S02]  /*57b0*/  IADD3 R19, R40, 0x29, RZ ;  /* 0x0000002928137810 */ /* 0x000fe40007ffe0ff */
[----:B------:R-:W-:Y:S01]  /*57c0*/  FSEL R18, R18, -INF , !P0 ;  /* 0xff80000012127808 */ /* 0x000fe20004000000 */
[----:B------:R-:W-:Y:S01]  /*57d0*/  HMMA.16816.F32.BF16 R72, R20, R10, R72 ;  /* 0x0000000a1448723c */ /* 0x000fe20000041848 */
[----:B------:R-:W-:Y:S01]  /*57e0*/  ISETP.GE.AND P1, PT, R42, R2, PT ;  /* 0x000000022a00720c */ /* 0x000fe20003f26270 */
[----:B------:R-:W3:Y:S01]  /*57f0*/  I2F R3, R33 ;  /* 0x0000002100037306 */ /* 0x000ee20000201400 */
[----:B------:R-:W-:-:S02]  /*5800*/  ISETP.GE.AND P0, PT, R33, R167, PT ;  /* 0x000000a72100720c */ /* 0x000fc40003f06270 */
[----:B------:R-:W-:Y:S02]  /*5810*/  FSEL R8, R78, -INF , !P6 ;  /* 0xff8000004e087808 */ /* 0x000fe40007000000 */
[----:B------:R-:W-:Y:S01]  /*5820*/  FFMA.FTZ R11, R36, UR4, R17 ;  /* 0x00000004240b7c23 */ /* 0x000fe20008010011 */
[----:B------:R-:W-:Y:S02]  /*5830*/  IADD3 R17, R40, 0x30, RZ ;  /* 0x0000003028117810 */ /* 0x000fe40007ffe0ff */
[----:B------:R-:W5:Y:S01]  /*5840*/  I2F R10, R19 ;  /* 0x00000013000a7306 */ /* 0x000f620000201400 */
[----:B------:R-:W-:Y:S02]  /*5850*/  FSEL R9, R77, -INF , !P3 ;  /* 0xff8000004d097808 */ /* 0x000fe40005800000 */
[CC--:B------:R-:W-:Y:S02]  /*5860*/  ISETP.GE.AND P6, PT, R24.reuse, R167.reuse, PT ;  /* 0x000000a71800720c */ /* 0x0c0fe40003fc6270 */
[-C--:B------:R-:W-:Y:S01]  /*5870*/  ISETP.GE.AND P3, PT, R24, R2.reuse, PT ;  /* 0x000000021800720c */ /* 0x080fe20003f66270 */
[C---:B----4-:R-:W-:Y:S01]  /*5880*/  FFMA.FTZ R67, R32.reuse, UR4, R67 ;  /* 0x0000000420437c23 */ /* 0x050fe20008010043 */
[----:B-1----:R-:W-:Y:S01]  /*5890*/  FSEL R24, R79, -INF , !P4 ;  /* 0xff8000004f187808 */ /* 0x002fe20006000000 */
[----:B------:R-:W-:Y:S01]  /*58a0*/  FFMA.FTZ R65, R32, UR4, R65 ;  /* 0x0000000420417c23 */ /* 0x000fe20008010041 */
[----:B------:R-:W-:Y:S01]  /*58b0*/  ISETP.GE.AND P4, PT, R42, R167, PT ;  /* 0x000000a72a00720c */ /* 0x000fe20003f86270 */
[----:B------:R-:W-:Y:S01]  /*58c0*/  FFMA.FTZ R64, R37, UR4, R64 ;  /* 0x0000000425407c23 */ /* 0x000fe20008010040 */
[----:B------:R-:W-:Y:S01]  /*58d0*/  FSEL R200, R67, -INF , !P1 ;  /* 0xff80000043c87808 */ /* 0x000fe20004800000 */
[----:B------:R-:W-:Y:S01]  /*58e0*/  FFMA.FTZ R66, R37, UR4, R66 ;  /* 0x0000000425427c23 */ /* 0x000fe20008010042 */
[----:B------:R-:W-:Y:S01]  /*58f0*/  FSEL R187, R65, -INF , !P4 ;  /* 0xff80000041bb7808 */ /* 0x000fe20006000000 */
[C---:B--2---:R-:W-:Y:S01]  /*5900*/  HMMA.16816.F32.BF16 R56, R20.reuse, R12, R56 ;  /* 0x0000000c1438723c */ /* 0x044fe20000041838 */
[----:B------:R-:W1:Y:S01]  /*5910*/  I2F R13, R17 ;  /* 0x00000011000d7306 */ /* 0x000e620000201400 */
[----:B---3--:R-:W-:Y:S01]  /*5920*/  FFMA.FTZ R72, R3, UR4, R72 ;  /* 0x0000000403487c23 */ /* 0x008fe20008010048 */
[----:B------:R-:W-:Y:S01]  /*5930*/  ISETP.GE.AND P4, PT, R17, R2, PT ;  /* 0x000000021100720c */ /* 0x000fe20003f86270 */
[C---:B-----5:R-:W-:Y:S01]  /*5940*/  FFMA.FTZ R73, R10.reuse, UR4, R73 ;  /* 0x000000040a497c23 */ /* 0x060fe20008010049 */
[----:B------:R-:W-:Y:S01]  /*5950*/  FSEL R11, R11, -INF , !P5 ;  /* 0xff8000000b0b7808 */ /* 0x000fe20006800000 */
[----:B------:R-:W-:Y:S01]  /*5960*/  FFMA.FTZ R75, R10, UR4, R75 ;  /* 0x000000040a4b7c23 */ /* 0x000fe2000801004b */
[C---:B------:R-:W-:Y:S01]  /*5970*/  IADD3 R12, R40.reuse, 0x31, RZ ;  /* 0x00000031280c7810 */ /* 0x040fe20007ffe0ff */
[----:B------:R-:W-:Y:S01]  /*5980*/  HMMA.16816.F32.BF16 R68, R20, R14, R68 ;  /* 0x0000000e1444723c */ /* 0x000fe20000041844 */
[----:B------:R-:W-:Y:S01]  /*5990*/  IADD3 R10, R40, 0x39, RZ ;  /* 0x00000039280a7810 */ /* 0x000fe20007ffe0ff */
[----:B------:R-:W-:Y:S01]  /*59a0*/  FFMA.FTZ R74, R3, UR4, R74 ;  /* 0x00000004034a7c23 */ /* 0x000fe2000801004a */
[----:B------:R-:W2:Y:S01]  /*59b0*/  I2F R14, R12 ;  /* 0x0000000c000e7306 */ /* 0x000ea20000201400 */
[----:B------:R-:W-:-:S02]  /*59c0*/  FSEL R195, R72, -INF , !P0 ;  /* 0xff80000048c37808 */ /* 0x000fc40004000000 */
[-C--:B------:R-:W-:Y:S02]  /*59d0*/  ISETP.GE.AND P1, PT, R12, R167.reuse, PT ;  /* 0x000000a70c00720c */ /* 0x080fe40003f26270 */
[----:B------:R-:W-:Y:S02]  /*59e0*/  IADD3 R15, R40, 0x38, RZ ;  /* 0x00000038280f7810 */ /* 0x000fe40007ffe0ff */
[-C--:B------:R-:W-:Y:S02]  /*59f0*/  ISETP.GE.AND P0, PT, R12, R2.reuse, PT ;  /* 0x000000020c00720c */ /* 0x080fe40003f06270 */
[----:B------:R-:W3:Y:S01]  /*5a00*/  I2F R3, R15 ;  /* 0x0000000f00037306 */ /* 0x000ee20000201400 */
[----:B------:R-:W-:Y:S02]  /*5a10*/  FSEL R16, R16, -INF , !P2 ;  /* 0xff80000010107808 */ /* 0x000fe40005000000 */
[----:B------:R-:W-:Y:S01]  /*5a20*/  FSEL R197, R64, -INF , !P6 ;  /* 0xff80000040c57808 */ /* 0x000fe20007000000 */
[C---:B-1----:R-:W-:Y:S01]  /*5a30*/  FFMA.FTZ R32, R13.reuse, UR4, R58 ;  /* 0x000000040d207c23 */ /* 0x042fe2000801003a */
[----:B------:R-:W-:Y:S01]  /*5a40*/  FSEL R192, R66, -INF , !P3 ;  /* 0xff80000042c07808 */ /* 0x000fe20005800000 */
[----:B------:R-:W-:Y:S01]  /*5a50*/  FFMA.FTZ R56, R13, UR4, R56 ;  /* 0x000000040d387c23 */ /* 0x000fe20008010038 */
[-C--:B------:R-:W-:Y:S01]  /*5a60*/  ISETP.GE.AND P5, PT, R33, R2.reuse, PT ;  /* 0x000000022100720c */ /* 0x080fe20003fa6270 */
[----:B------:R-:W1:Y:S01]  /*5a70*/  I2F R12, R10 ;  /* 0x0000000a000c7306 */ /* 0x000e620000201400 */
[C---:B--2---:R-:W-:Y:S01]  /*5a80*/  FFMA.FTZ R59, R14.reuse, UR4, R59 ;  /* 0x000000040e3b7c23 */ /* 0x044fe2000801003b */
[C---:B------:R-:W-:Y:S01]  /*5a90*/  ISETP.GE.AND P2, PT, R19.reuse, R167, PT ;  /* 0x000000a71300720c */ /* 0x040fe20003f46270 */
[----:B------:R-:W-:Y:S01]  /*5aa0*/  FFMA.FTZ R57, R14, UR4, R57 ;  /* 0x000000040e397c23 */ /* 0x000fe20008010039 */
[----:B------:R-:W-:-:S02]  /*5ab0*/  ISETP.GE.AND P6, PT, R19, R2, PT ;  /* 0x000000021300720c */ /* 0x000fc40003fc6270 */
[----:B------:R-:W-:Y:S02]  /*5ac0*/  FSEL R194, R59, -INF , !P0 ;  /* 0xff8000003bc27808 */ /* 0x000fe40004000000 */
[----:B------:R-:W-:Y:S01]  /*5ad0*/  PLOP3.LUT P0, PT, PT, PT, UP0, 0x80, 0x0 ;  /* 0x000000000000781c */ /* 0x000fe20003f0f008 */
[----:B---3--:R-:W-:Y:S01]  /*5ae0*/  FFMA.FTZ R35, R3, UR4, R68 ;  /* 0x0000000403237c23 */ /* 0x008fe20008010044 */
[-C--:B------:R-:W-:Y:S01]  /*5af0*/  ISETP.GE.AND P3, PT, R17, R167.reuse, PT ;  /* 0x000000a71100720c */ /* 0x080fe20003f66270 */
[----:B------:R-:W-:Y:S01]  /*5b00*/  FFMA.FTZ R70, R3, UR4, R70 ;  /* 0x0000000403467c23 */ /* 0x000fe20008010046 */
[----:B------:R-:W-:Y:S01]  /*5b10*/  FSEL R32, R32, -INF , !P4 ;  /* 0xff80000020207808 */ /* 0x000fe20006000000 */
[----:B------:R-:W-:Y:S01]  /*5b20*/  FFMA.FTZ R3, R41, UR4, R28 ;  /* 0x0000000429037c23 */ /* 0x000fe2000801001c */
[----:B------:R-:W-:Y:S02]  /*5b30*/  FSEL R199, R57, -INF , !P1 ;  /* 0xff80000039c77808 */ /* 0x000fe40004800000 */
[----:B------:R-:W-:Y:S01]  /*5b40*/  ISETP.GE.AND P4, PT, R10, R167, PT ;  /* 0x000000a70a00720c */ /* 0x000fe20003f86270 */
[----:B-1----:R-:W-:Y:S01]  /*5b50*/  FFMA.FTZ R33, R12, UR4, R69 ;  /* 0x000000040c217c23 */ /* 0x002fe20008010045 */
[----:B------:R-:W-:Y:S01]  /*5b60*/  BAR.SYNC.DEFER_BLOCKING 0x0 ;  /* 0x0000000000007b1d */ /* 0x000fe20000010000 */
[----:B------:R-:W-:Y:S01]  /*5b70*/  ISETP.GE.AND P1, PT, R10, R2, PT ;  /* 0x000000020a00720c */ /* 0x000fe20003f26270 */
[----:B------:R-:W-:Y:S01]  /*5b80*/  FFMA.FTZ R10, R41, UR4, R30 ;  /* 0x00000004290a7c23 */ /* 0x000fe2000801001e */
[----:B------:R-:W-:Y:S01]  /*5b90*/  FSEL R196, R74, -INF , !P5 ;  /* 0xff8000004ac47808 */ /* 0x000fe20006800000 */
[----:B------:R-:W-:Y:S01]  /*5ba0*/  FFMA.FTZ R71, R12, UR4, R71 ;  /* 0x000000040c477c23 */ /* 0x000fe20008010047 */
[----:B------:R-:W-:-:S02]  /*5bb0*/  FSEL R193, R73, -INF , !P2 ;  /* 0xff80000049c17808 */ /* 0x000fc40005000000 */
[----:B------:R-:W-:Y:S02]  /*5bc0*/  FSEL R198, R75, -INF , !P6 ;  /* 0xff8000004bc67808 */ /* 0x000fe40007000000 */
[----:B------:R-:W-:Y:S02]  /*5bd0*/  FSEL R201, R56, -INF , !P3 ;  /* 0xff80000038c97808 */ /* 0x000fe40005800000 */
[CC--:B------:R-:W-:Y:S02]  /*5be0*/  ISETP.GE.AND P5, PT, R15.reuse, R167.reuse, PT ;  /* 0x000000a70f00720c */ /* 0x0c0fe40003fa6270 */
[-C--:B------:R-:W-:Y:S02]  /*5bf0*/  ISETP.GE.AND P2, PT, R15, R2.reuse, PT ;  /* 0x000000020f00720c */ /* 0x080fe40003f46270 */
[C---:B------:R-:W-:Y:S02]  /*5c00*/  ISETP.GE.AND P6, PT, R40.reuse, R167, PT ;  /* 0x000000a72800720c */ /* 0x040fe40003fc6270 */
[----:B------:R-:W-:-:S02]  /*5c10*/  ISETP.GE.AND P3, PT, R40, R2, PT ;  /* 0x000000022800720c */ /* 0x000fc40003f66270 */
[----:B------:R-:W-:Y:S02]  /*5c20*/  FSEL R35, R35, -INF , !P5 ;  /* 0xff80000023237808 */ /* 0x000fe40006800000 */
[----:B------:R-:W-:Y:S02]  /*5c30*/  FSEL R190, R70, -INF , !P2 ;  /* 0xff80000046be7808 */ /* 0x000fe40005000000 */
[----:B------:R-:W-:Y:S02]  /*5c40*/  FSEL R3, R3, -INF , !P6 ;  /* 0xff80000003037808 */ /* 0x000fe40007000000 */
[----:B------:R-:W-:Y:S02]  /*5c50*/  FSEL R10, R10, -INF , !P3 ;  /* 0xff8000000a0a7808 */ /* 0x000fe40005800000 */
[----:B------:R-:W-:Y:S02]  /*5c60*/  FSEL R33, R33, -INF , !P4 ;  /* 0xff80000021217808 */ /* 0x000fe40006000000 */
[----:B------:R-:W-:Y:S01]  /*5c70*/  FSEL R189, R71, -INF , !P1 ;  /* 0xff80000047bd7808 */ /* 0x000fe20004800000 */
        /* <DEDUP_REMOVED lines=20> */
[----:B---3--:R-:W-:-:S05]  /*5dc0*/  UIMAD.WIDE.U32 UR18, UR19, UR6, URZ ;  /* 0x00000006131272a5 */ /* 0x008fca000f8e003f */
        /* <DEDUP_REMOVED lines=48> */
[----:B------:R-:W-:-:S05]  /*60d0*/  SHF.R.S32.HI R13, RZ, 0x1f, R12 ;  /* 0x0000001fff0d7819 */ /* 0x000fca000001140c */
[----:B------:R-:W-:-:S04]  /*60e0*/  IMAD R13, R13, c[0x0][0x180], RZ ;  /* 0x000060000d0d7a24 */ /* 0x000fc800078e02ff */
[C---:B------:R-:W-:Y:S02]  /*60f0*/  IMAD R22, R12.reuse, c[0x0][0x184], R13 ;  /* 0x000061000c167a24 */ /* 0x040fe400078e020d */
[----:B------:R-:W-:-:S05]  /*6100*/  IMAD.WIDE.U32 R12, R12, c[0x0][0x180], R14 ;  /* 0x000060000c0c7a25 */ /* 0x000fca00078e000e */
[----:B------:R-:W-:Y:S02]  /*6110*/  IADD3 R22, R13, R22, RZ ;  /* 0x000000160d167210 */ /* 0x000fe40007ffe0ff */
[----:B------:R-:W-:Y:S01]  /*6120*/  MOV R17, R12 ;  /* 0x0000000c00117202 */ /* 0x000fe20000000f00 */
[----:B------:R-:W-:Y:S05]  /*6130*/  BRA `(.L_x_2438) ;  /* 0x0000004000007947 */ /* 0x000fea0003800000 */
.L_x_2437:
[----:B------:R-:W-:-:S04]  /*6140*/  ULEA UR5, -UR10, URZ, 0x6 ;  /* 0x0000003f0a057291 */ /* 0x000fc8000f8e313f */
[----:B------:R-:W-:Y:S02]  /*6150*/  USHF.R.S32.HI UR6, URZ, 0x1f, UR5 ;  /* 0x0000001f3f067899 */ /* 0x000fe40008011405 */
[----:B------:R-:W-:-:S04]  /*6160*/  MOV R17, UR5 ;  /* 0x0000000500117c02 */ /* 0x000fc80008000f00 */
[----:B------:R-:W-:Y:S02]  /*6170*/  MOV R22, UR6 ;  /* 0x0000000600167c02 */ /* 0x000fe40008000f00 */
.L_x_2438:
        /* <DEDUP_REMOVED lines=156> */
.L_x_2440:
[----:B------:R-:W-:Y:S05]  /*6b40*/  BSYNC B0 ;  /* 0x0000000000007941 */ /* 0x000fea0003800000 */
.L_x_2439:
[----:B------:R-:W0:Y:S01]  /*6b50*/  LDGDEPBAR ;  /* 0x00000000000079af */ /* 0x000e220000000000 */
[----:B------:R-:W-:-:S04]  /*6b60*/  IADD3 R166, P1, R17, R166, RZ ;  /* 0x000000a611a67210 */ /* 0x000fc80007f3e0ff */
[----:B------:R-:W-:Y:S02]  /*6b70*/  IADD3.X R165, R22, R165, RZ, P1, !PT ;  /* 0x000000a516a57210 */ /* 0x000fe40000ffe4ff */
.L_x_2436:
[----:B------:R-:W-:Y:S02]  /*6b80*/  FMNMX.FTZ R20, R3, R29, !PT ;  /* 0x0000001d03147209 */ /* 0x000fe40007810000 */
[----:B--2---:R-:W-:Y:S02]  /*6b90*/  FMNMX.FTZ R13, R10, R26, !PT ;  /* 0x0000001a0a0d7209 */ /* 0x004fe40007810000 */
        /* <DEDUP_REMOVED lines=28> */
[----:B------:R-:W-:Y:S01]  /*6d60*/  SHF.L.U32 R228, R0, 0x1, RZ ;  /* 0x0000000100e47819 */ /* 0x000fe200000006ff */
[----:B------:R-:W2:Y:S03]  /*6d70*/  SHFL.BFLY PT, R15, R20, 0x2, 0x1f ;  /* 0x0c401f00140f7f89 */ /* 0x000ea600000e0000 */
[-C--:B------:R-:W-:Y:S01]  /*6d80*/  LEA R226, R7, R228.reuse, 0x1 ;  /* 0x000000e407e27211 */ /* 0x080fe200078e08ff */
[----:B------:R-:W3:Y:S01]  /*6d90*/  SHFL.BFLY PT, R13, R14, 0x2, 0x1f ;  /* 0x0c401f000e0d7f89 */ /* 0x000ee200000e0000 */
[C---:B------:R-:W-:Y:S02]  /*6da0*/  LEA R225, R5.reuse, R228, 0x1 ;  /* 0x000000e405e17211 */ /* 0x040fe400078e08ff */
[----:B------:R-:W-:Y:S01]  /*6db0*/  LEA R224, R5, R226, 0x1 ;  /* 0x000000e205e07211 */ /* 0x000fe200078e08ff */
[----:B------:R-:W-:Y:S04]  /*6dc0*/  LDSM.16.MT88.4 R156, [R228+0x10000] ;  /* 0x01000000e49c783b */ /* 0x000fe80000004200 */
[----:B-1----:R-:W-:Y:S04]  /*6dd0*/  LDSM.16.MT88.4 R48, [R225+0x10000] ;  /* 0x01000000e130783b */ /* 0x002fe80000004200 */
[----:B------:R-:W-:Y:S04]  /*6de0*/  LDSM.16.MT88.4 R56, [R224+0x10000] ;  /* 0x01000000e038783b */ /* 0x000fe80000004200 */
[----:B------:R-:W-:Y:S01]  /*6df0*/  LDSM.16.MT88.4 R64, [R228+0x12000] ;  /* 0x01200000e440783b */ /* 0x000fe20000004200 */
[----:B--2---:R-:W-:-:S03]  /*6e00*/  FMNMX.FTZ R15, R20, R15, !PT ;  /* 0x0000000f140f7209 */ /* 0x004fc60007810000 */
[----:B------:R-:W-:Y:S01]  /*6e10*/  LDSM.16.MT88.4 R72, [R226+0x12000] ;  /* 0x01200000e248783b */ /* 0x000fe20000004200 */
[----:B---3--:R-:W-:-:S03]  /*6e20*/  FMNMX.FTZ R13, R14, R13, !PT ;  /* 0x0000000d0e0d7209 */ /* 0x008fc60007810000 */
        /* <DEDUP_REMOVED lines=20> */
[----:B------:R-:W1:Y:S01]  /*6f70*/  LDSM.16.MT88.4 R40, [R226+0x10000] ;  /* 0x01000000e228783b */ /* 0x000e620000004200 */
[--C-:B------:R-:W-:Y:S01]  /*6f80*/  FFMA.FTZ R180, R31, c[0x0][0x23c], -R34.reuse ;  /* 0x00008f001fb47a23 */ /* 0x100fe20000010822 */
[----:B------:R-:W-:Y:S01]  /*6f90*/  MUFU.EX2 R185, R185 ;  /* 0x000000b900b97308 */ /* 0x000fe20000000800 */
[--C-:B------:R-:W-:Y:S01]  /*6fa0*/  FFMA.FTZ R177, R9, c[0x0][0x23c], -R34.reuse ;  /* 0x00008f0009b17a23 */ /* 0x100fe20000010822 */
[----:B------:R-:W-:Y:S01]  /*6fb0*/  FSEL R191, R191, RZ, P1 ;  /* 0x000000ffbfbf7208 */ /* 0x000fe20000800000 */
[----:B------:R-:W2:Y:S01]  /*6fc0*/  LDSM.16.MT88.4 R152, [R225+0x16000] ;  /* 0x01600000e198783b */ /* 0x000ea20000004200 */
[--C-:B------:R-:W-:Y:S01]  /*6fd0*/  FFMA.FTZ R173, R11, c[0x0][0x23c], -R34.reuse ;  /* 0x00008f000bad7a23 */ /* 0x100fe20000010822 */
[----:B------:R-:W-:Y:S01]  /*6fe0*/  LEA R244, P1, R166, c[0x0][0x168], 0x1 ;  /* 0x00005a00a6f47a11 */ /* 0x000fe200078208ff */
[--C-:B------:R-:W-:Y:S01]  /*6ff0*/  FFMA.FTZ R178, R25, c[0x0][0x23c], -R34.reuse ;  /* 0x00008f0019b27a23 */ /* 0x100fe20000010822 */
[----:B------:R-:W-:Y:S01]  /*7000*/  LDSM.16.MT88.4 R12, [R228+0x12800] ;  /* 0x01280000e40c783b */ /* 0x000fe20000004200 */
[--C-:B------:R-:W-:Y:S01]  /*7010*/  FFMA.FTZ R179, R10, c[0x0][0x23c], -R191.reuse ;  /* 0x00008f000ab37a23 */ /* 0x100fe200000108bf */
[----:B------:R-:W3:Y:S01]  /*7020*/  MUFU.EX2 R184, R184 ;  /* 0x000000b800b87308 */ /* 0x000ee20000000800 */
[--C-:B------:R-:W-:Y:S01]  /*7030*/  FFMA.FTZ R182, R26, c[0x0][0x23c], -R191.reuse ;  /* 0x00008f001ab67a23 */ /* 0x100fe200000108bf */
[----:B------:R-:W-:Y:S01]  /*7040*/  LDSM.16.MT88.4 R28, [R226+0x10800] ;  /* 0x01080000e21c783b */ /* 0x000fe20000004200 */
[----:B------:R-:W-:Y:S01]  /*7050*/  FFMA.FTZ R183, R6, c[0x0][0x23c], -R191 ;  /* 0x00008f0006b77a23 */ /* 0x000fe200000108bf */
[----:B------:R-:W-:Y:S01]  /*7060*/  LEA.HI.X R245, R166, c[0x0][0x16c], R165, 0x1, P1 ;  /* 0x00005b00a6f57a11 */ /* 0x000fe200008f0ca5 */
[--C-:B------:R-:W-:Y:S01]  /*7070*/  FFMA.FTZ R176, R4, c[0x0][0x23c], -R191.reuse ;  /* 0x00008f0004b07a23 */ /* 0x100fe200000108bf */
[----:B------:R-:W-:Y:S01]  /*7080*/  LDSM.16.MT88.4 R20, [R226+0x12800] ;  /* 0x01280000e214783b */ /* 0x000fe20000004200 */
[--C-:B------:R-:W-:Y:S01]  /*7090*/  FFMA.FTZ R175, R8, c[0x0][0x23c], -R191.reuse ;  /* 0x00008f0008af7a23 */ /* 0x100fe200000108bf */
[----:B------:R-:W-:Y:S01]  /*70a0*/  MUFU.EX2 R181, R181 ;  /* 0x000000b500b57308 */ /* 0x000fe20000000800 */
[----:B------:R-:W-:Y:S01]  /*70b0*/  FFMA.FTZ R174, R27, c[0x0][0x23c], -R34 ;  /* 0x00008f001bae7a23 */ /* 0x000fe20000010822 */
[----:B------:R-:W4:Y:S01]  /*70c0*/  LDSM.16.MT88.4 R4, [R224+0x16000] ;  /* 0x01600000e004783b */ /* 0x000f220000004200 */
[----:B------:R-:W-:-:S02]  /*70d0*/  FFMA.FTZ R172, R24, c[0x0][0x23c], -R191 ;  /* 0x00008f0018ac7a23 */ /* 0x000fc400000108bf */
[--C-:B------:R-:W-:Y:S01]  /*70e0*/  FFMA.FTZ R169, R18, c[0x0][0x23c], -R191.reuse ;  /* 0x00008f0012a97a23 */ /* 0x100fe200000108bf */
[----:B------:R-:W5:Y:S01]  /*70f0*/  LDSM.16.MT88.4 R8, [R228+0x10800] ;  /* 0x01080000e408783b */ /* 0x000f620000004200 */
[----:B------:R-:W-:Y:S01]  /*7100*/  FFMA.FTZ R0, R16, c[0x0][0x23c], -R191 ;  /* 0x00008f0010007a23 */ /* 0x000fe200000108bf */
[----:B------:R-:W1:Y:S01]  /*7110*/  MUFU.EX2 R180, R180 ;  /* 0x000000b400b47308 */ /* 0x000e620000000800 */
[----:B---3--:R-:W-:Y:S01]  /*7120*/  F2FP.BF16.PACK_AB R144, R184, R185 ;  /* 0x000000b9b890723e */ /* 0x008fe200000010ff */
[----:B------:R-:W3:Y:S01]  /*7130*/  LDSM.16.MT88.4 R16, [R224+0x10800] ;  /* 0x01080000e010783b */ /* 0x000ee20000004200 */
[--C-:B------:R-:W-:Y:S02]  /*7140*/  FFMA.FTZ R186, R197, c[0x0][0x23c], -R34.reuse ;  /* 0x00008f00c5ba7a23 */ /* 0x100fe40000010822 */
[--C-:B------:R-:W-:Y:S01]  /*7150*/  FFMA.FTZ R188, R195, c[0x0][0x23c], -R34.reuse ;  /* 0x00008f00c3bc7a23 */ /* 0x100fe20000010822 */
[----:B------:R-:W-:Y:S01]  /*7160*/  LDSM.16.MT88.4 R24, [R225+0x10800] ;  /* 0x01080000e118783b */ /* 0x000fe20000004200 */
[--C-:B------:R-:W-:Y:S01]  /*7170*/  FFMA.FTZ R187, R187, c[0x0][0x23c], -R34.reuse ;  /* 0x00008f00bbbb7a23 */ /* 0x100fe20000010822 */
[----:B------:R-:W-:Y:S01]  /*7180*/  MUFU.EX2 R179, R179 ;  /* 0x000000b300b37308 */ /* 0x000fe20000000800 */
[----:B------:R-:W-:-:S02]  /*7190*/  FFMA.FTZ R193, R193, c[0x0][0x23c], -R34 ;  /* 0x00008f00c1c17a23 */ /* 0x000fc40000010822 */
[--C-:B------:R-:W-:Y:S02]  /*71a0*/  FFMA.FTZ R192, R192, c[0x0][0x23c], -R191.reuse ;  /* 0x00008f00c0c07a23 */ /* 0x100fe400000108bf */
[--C-:B------:R-:W-:Y:S02]  /*71b0*/  FFMA.FTZ R195, R200, c[0x0][0x23c], -R191.reuse ;  /* 0x00008f00c8c37a23 */ /* 0x100fe400000108bf */
[--C-:B------:R-:W-:Y:S01]  /*71c0*/  FFMA.FTZ R196, R196, c[0x0][0x23c], -R191.reuse ;  /* 0x00008f00c4c47a23 */ /* 0x100fe200000108bf */
[----:B------:R-:W2:Y:S01]  /*71d0*/  MUFU.EX2 R182, R182 ;  /* 0x000000b600b67308 */ /* 0x000ea20000000800 */
[----:B-1----:R-:W-:Y:S01]  /*71e0*/  F2FP.BF16.PACK_AB R146, R180, R181 ;  /* 0x000000b5b492723e */ /* 0x002fe200000010ff */
        /* <DEDUP_REMOVED lines=8> */
[----:B------:R-:W1:Y:S01]  /*7270*/  MUFU.EX2 R176, R176 ;  /* 0x000000b000b07308 */ /* 0x000e620000000800 */
[----:B--2---:R-:W-:Y:S01]  /*7280*/  F2FP.BF16.PACK_AB R145, R182, R179 ;  /* 0x000000b3b691723e */ /* 0x004fe200000010ff */
[--C-:B------:R-:W-:Y:S01]  /*7290*/  FFMA.FTZ R190, R190, c[0x0][0x23c], -R191.reuse ;  /* 0x00008f00bebe7a23 */ /* 0x100fe200000108bf */
[----:B------:R-:W-:Y:S01]  /*72a0*/  LDSM.16.MT88.4 R32, [R228+0x11800] ;  /* 0x01180000e420783b */ /* 0x000fe20000004200 */
[----:B------:R-:W-:-:S02]  /*72b0*/  FFMA.FTZ R247, R189, c[0x0][0x23c], -R191 ;  /* 0x00008f00bdf77a23 */ /* 0x000fc400000108bf */
[----:B------:R-:W-:Y:S02]  /*72c0*/  FADD.FTZ R184, R185, R184 ;  /* 0x000000b8b9b87221 */ /* 0x000fe40000010000 */
[----:B------:R-:W-:Y:S01]  /*72d0*/  MUFU.EX2 R178, R178 ;  /* 0x000000b200b27308 */ /* 0x000fe20000000800 */
[----:B------:R-:W-:Y:S01]  /*72e0*/  FADD.FTZ R182, R179, R182 ;  /* 0x000000b6b3b67221 */ /* 0x000fe20000010000 */
[----:B-1----:R-:W-:-:S06]  /*72f0*/  F2FP.BF16.PACK_AB R147, R176, R183 ;  /* 0x000000b7b093723e */ /* 0x002fcc00000010ff */
        /* <DEDUP_REMOVED lines=10> */
[----:B------:R-:W2:Y:S06]  /*73a0*/  MUFU.EX2 R172, R172 ;  /* 0x000000ac00ac7308 */ /* 0x000eac0000000800 */
        /* <DEDUP_REMOVED lines=44> */
[C---:B----4-:R-:W-:Y:S07]  /*7670*/  HMMA.16816.F32.BF16 R148, R144.reuse, R4, RZ ;  /* 0x000000049094723c */ /* 0x050fee00000418ff */
[----:B-1----:R-:W-:Y:S01]  /*7680*/  F2FP.BF16.PACK_AB R4, R177, R178 ;  /* 0x000000b2b104723e */ /* 0x002fe200000010ff */
[----:B------:R-:W-:Y:S01]  /*7690*/  HMMA.16816.F32.BF16 R144, R144, R6, RZ ;  /* 0x000000069090723c */ /* 0x000fe200000418ff */
[----:B--2---:R-:W-:Y:S01]  /*76a0*/  F2FP.BF16.PACK_AB R5, R172, R175 ;  /* 0x000000afac05723e */ /* 0x004fe200000010ff */
[----:B------:R-:W-:-:S04]  /*76b0*/  FADD.FTZ R175, R175, R176 ;  /* 0x000000b0afaf7221 */ /* 0x000fc80000010000 */
[----:B------:R-:W-:Y:S01]  /*76c0*/  FADD.FTZ R172, R172, R175 ;  /* 0x000000afacac7221 */ /* 0x000fe20000010000 */
[----:B------:R-:W-:Y:S02]  /*76d0*/  F2FP.BF16.PACK_AB R6, R173, R174 ;  /* 0x000000aead06723e */ /* 0x000fe400000010ff */
[----:B------:R-:W-:Y:S01]  /*76e0*/  F2FP.BF16.PACK_AB R7, R0, R169 ;  /* 0x000000a90007723e */ /* 0x000fe200000010ff */
[----:B------:R-:W-:-:S04]  /*76f0*/  FADD.FTZ R169, R169, R172 ;  /* 0x000000aca9a97221 */ /* 0x000fc80000010000 */
[----:B------:R-:W-:Y:S02]  /*7700*/  FADD.FTZ R169, R0, R169 ;  /* 0x000000a900a97221 */ /* 0x000fe40000010000 */
[C---:B-----5:R-:W-:Y:S08]  /*7710*/  HMMA.16816.F32.BF16 R160, R4.reuse, R8, R160 ;  /* 0x0000000804a0723c */ /* 0x060ff000000418a0 */
        /* <DEDUP_REMOVED lines=48> */
[----:B------:R-:W-:Y:S01]  /*7a20*/  F2FP.BF16.PACK_AB R5, R195, R192 ;  /* 0x000000c0c305723e */ /* 0x000fe200000010ff */
[----:B------:R-:W-:Y:S01]  /*7a30*/  FADD.FTZ R192, R192, R169 ;  /* 0x000000a9c0c07221 */ /* 0x000fe20000010000 */
[----:B------:R-:W-:Y:S02]  /*7a40*/  F2FP.BF16.PACK_AB R6, R193, R188 ;  /* 0x000000bcc106723e */ /* 0x000fe400000010ff */
[----:B------:R-:W-:Y:S01]  /*7a50*/  F2FP.BF16.PACK_AB R7, R197, R196 ;  /* 0x000000c4c507723e */ /* 0x000fe200000010ff */
[----:B------:R-:W-:-:S04]  /*7a60*/  FADD.FTZ R195, R195, R192 ;  /* 0x000000c0c3c37221 */ /* 0x000fc80000010000 */
[----:B------:R-:W-:Y:S02]  /*7a70*/  FADD.FTZ R196, R196, R195 ;  /* 0x000000c3c4c47221 */ /* 0x000fe40000010000 */
[----:B--2---:R-:W-:Y:S02]  /*7a80*/  HMMA.16816.F32.BF16 R68, R4, R16, R68 ;  /* 0x000000100444723c */ /* 0x004fe40000041844 */
[----:B------:R-:W-:-:S06]  /*7a90*/  FADD.FTZ R196, R197, R196 ;  /* 0x000000c4c5c47221 */ /* 0x000fcc0000010000 */
        /* <DEDUP_REMOVED lines=48> */
[C---:B------:R-:W-:Y:S01]  /*7da0*/  F2FP.BF16.PACK_AB R5, R194.reuse, R201 ;  /* 0x000000c9c205723e */ /* 0x040fe200000010ff */
        /* <DEDUP_REMOVED lines=67> */
[----:B------:R-:W1:Y:S01]  /*81e0*/  I2F.RP R6, UR13 ;  /* 0x0000000d00067d06 */ /* 0x000e620008209400 */
[----:B------:R-:W-:Y:S02]  /*81f0*/  USHF.L.U32 UR5, UR28, 0x6, URZ ;  /* 0x000000061c057899 */ /* 0x000fe4000800063f */
[----:B------:R-:W-:-:S02]  /*8200*/  UMOV UR16, URZ ;  /* 0x0000003f00107c82 */ /* 0x000fc40008000000 */
[----:B------:R-:W-:Y:S02]  /*8210*/  UIADD3 UR14, UR5, 0x40, URZ ;  /* 0x00000040050e7890 */ /* 0x000fe4000fffe03f */
[----:B------:R-:W-:-:S04]  /*8220*/  IMAD.U32 R0, RZ, RZ, UR5 ;  /* 0x00000005ff007e24 */ /* 0x000fc8000f8e00ff */
[----:B------:R-:W-:Y:S01]  /*8230*/  IMAD.U32 R4, RZ, RZ, UR14 ;  /* 0x0000000eff047e24 */ /* 0x000fe2000f8e00ff */
[----:B------:R-:W-:Y:S01]  /*8240*/  IABS R0, R0 ;  /* 0x0000000000007213 */ /* 0x000fe20000000000 */
[----:B-1----:R-:W1:Y:S03]  /*8250*/  MUFU.RCP R5, R6 ;  /* 0x0000000600057308 */ /* 0x002e660000001000 */
[----:B------:R-:W-:Y:S01]  /*8260*/  IABS R4, R4 ;  /* 0x0000000400047213 */ /* 0x000fe20000000000 */
[----:B------:R-:W2:Y:S08]  /*8270*/  R2UR UR7, R0 ;  /* 0x00000000000773c2 */ /* 0x000eb000000e0000 */
[----:B------:R-:W3:Y:S01]  /*8280*/  R2UR UR11, R4 ;  /* 0x00000000040b73c2 */ /* 0x000ee200000e0000 */
        /* <DEDUP_REMOVED lines=62> */
.L_x_2442:
[----:B------:R-:W-:-:S04]  /*8670*/  ULEA UR5, -UR8, URZ, 0x6 ;  /* 0x0000003f08057291 */ /* 0x000fc8000f8e313f */
[----:B------:R-:W-:Y:S02]  /*8680*/  USHF.R.S32.HI UR6, URZ, 0x1f, UR5 ;  /* 0x0000001f3f067899 */ /* 0x000fe40008011405 */
[----:B------:R-:W-:-:S04]  /*8690*/  MOV R11, UR5 ;  /* 0x00000005000b7c02 */ /* 0x000fc80008000f00 */
[----:B------:R-:W-:Y:S02]  /*86a0*/  MOV R5, UR6 ;  /* 0x0000000600057c02 */ /* 0x000fe40008000f00 */
.L_x_2443:
        /* <DEDUP_REMOVED lines=150> */
[----:B----4-:R-:W4:Y:S04]  /*9010*/  LDSM.16.M88.4 R24, [R233+0x8000] ;  /* 0x00800000e918783b */ /* 0x010f280000000200 */
[----:B---3--:R-:W3:Y:S04]  /*9020*/  LDSM.16.M88.4 R16, [R233+0x8800] ;  /* 0x00880000e910783b */ /* 0x008ee80000000200 */
[----:B------:R-:W3:Y:S04]  /*9030*/  LDSM.16.M88.4 R176, [R233+0x9000] ;  /* 0x00900000e9b0783b */ /* 0x000ee80000000200 */
[----:B-----5:R-:W5:Y:S04]  /*9040*/  LDSM.16.M88.4 R12, [R233+0x9800] ;  /* 0x00980000e90c783b */ /* 0x020f680000000200 */
[----:B-1----:R-:W-:Y:S04]  /*9050*/  LDSM.16.M88.4 R8, [R232] ;  /* 0x00000000e808783b */ /* 0x002fe80000000200 */
[----:B------:R-:W1:Y:S04]  /*9060*/  LDSM.16.M88.4 R32, [R231] ;  /* 0x00000000e720783b */ /* 0x000e680000000200 */
[----:B--2---:R-:W2:Y:S04]  /*9070*/  LDSM.16.M88.4 R28, [R223] ;  /* 0x00000000df1c783b */ /* 0x004ea80000000200 */
[----:B------:R-:W1:Y:S04]  /*9080*/  LDSM.16.M88.4 R196, [R222] ;  /* 0x00000000dec4783b */ /* 0x000e680000000200 */
[----:B------:R-:W1:Y:S04]  /*9090*/  LDSM.16.M88.4 R192, [R221] ;  /* 0x00000000ddc0783b */ /* 0x000e680000000200 */
[----:B------:R-:W-:Y:S01]  /*90a0*/  LDSM.16.M88.4 R188, [R227+0x8000] ;  /* 0x00800000e3bc783b */ /* 0x000fe20000000200 */
[C---:B----4-:R-:W-:Y:S03]  /*90b0*/  HMMA.16816.F32.BF16 R4, R168.reuse, R24, RZ ;  /* 0x00000018a804723c */ /* 0x050fe600000418ff */
[----:B------:R-:W-:Y:S04]  /*90c0*/  LDSM.16.M88.4 R184, [R227+0x9000] ;  /* 0x00900000e3b8783b */ /* 0x000fe80000000200 */
[----:B------:R-:W-:Y:S01]  /*90d0*/  LDSM.16.M88.4 R200, [R210] ;  /* 0x00000000d2c8783b */ /* 0x000fe20000000200 */
[C---:B------:R-:W-:Y:S03]  /*90e0*/  HMMA.16816.F32.BF16 R24, R168.reuse, R26, RZ ;  /* 0x0000001aa818723c */ /* 0x040fe600000418ff */
[----:B------:R-:W0:Y:S05]  /*90f0*/  LDGDEPBAR ;  /* 0x00000000000079af */ /* 0x000e2a0000000000 */
[C---:B---3--:R-:W-:Y:S08]  /*9100*/  HMMA.16816.F32.BF16 R20, R168.reuse, R16, RZ ;  /* 0x00000010a814723c */ /* 0x048ff000000418ff */
[C---:B------:R-:W-:Y:S08]  /*9110*/  HMMA.16816.F32.BF16 R16, R168.reuse, R18, RZ ;  /* 0x00000012a810723c */ /* 0x040ff000000418ff */
[C---:B------:R-:W-:Y:S08]  /*9120*/  HMMA.16816.F32.BF16 R180, R168.reuse, R176, RZ ;  /* 0x000000b0a8b4723c */ /* 0x040ff000000418ff */
[C---:B------:R-:W-:Y:S08]  /*9130*/  HMMA.16816.F32.BF16 R176, R168.reuse, R178, RZ ;  /* 0x000000b2a8b0723c */ /* 0x040ff000000418ff */
[C---:B-----5:R-:W-:Y:S08]  /*9140*/  HMMA.16816.F32.BF16 R172, R168.reuse, R12, RZ ;  /* 0x0000000ca8ac723c */ /* 0x060ff000000418ff */
[----:B------:R-:W-:Y:S01]  /*9150*/  HMMA.16816.F32.BF16 R168, R168, R14, RZ ;  /* 0x0000000ea8a8723c */ /* 0x000fe200000418ff */
[----:B------:R-:W-:Y:S07]  /*9160*/  LDSM.16.M88.4 R12, [R230] ;  /* 0x00000000e60c783b */ /* 0x000fee0000000200 */
        /* <DEDUP_REMOVED lines=8> */
[----:B------:R-:W-:Y:S07]  /*91f0*/  LDSM.16.M88.4 R196, [R217] ;  /* 0x00000000d9c4783b */ /* 0x000fee0000000200 */
[C---:B------:R-:W-:Y:S08]  /*9200*/  HMMA.16816.F32.BF16 R172, R8.reuse, R192, R172 ;  /* 0x000000c008ac723c */ /* 0x040ff000000418ac */
[----:B------:R-:W-:Y:S01]  /*9210*/  HMMA.16816.F32.BF16 R168, R8, R194, R168 ;  /* 0x000000c208a8723c */ /* 0x000fe200000418a8 */
[----:B------:R-:W-:Y:S04]  /*9220*/  LDSM.16.M88.4 R8, [R229] ;  /* 0x00000000e508783b */ /* 0x000fe80000000200 */
[----:B------:R-:W3:Y:S03]  /*9230*/  LDSM.16.M88.4 R192, [R220] ;  /* 0x00000000dcc0783b */ /* 0x000ee60000000200 */
        /* <DEDUP_REMOVED lines=9> */
[C---:B--2---:R-:W-:Y:S08]  /*92d0*/  HMMA.16816.F32.BF16 R172, R12.reuse, R28, R172 ;  /* 0x0000001c0cac723c */ /* 0x044ff000000418ac */
[----:B------:R-:W-:Y:S01]  /*92e0*/  HMMA.16816.F32.BF16 R168, R12, R30, R168 ;  /* 0x0000001e0ca8723c */ /* 0x000fe200000418a8 */
[----:B------:R-:W-:Y:S04]  /*92f0*/  LDSM.16.M88.4 R12, [R234+0x2000] ;  /* 0x00200000ea0c783b */ /* 0x000fe80000000200 */
[----:B------:R-:W2:Y:S03]  /*9300*/  LDSM.16.M88.4 R28, [R233+0xa000] ;  /* 0x00a00000e91c783b */ /* 0x000ea60000000200 */
        /* <DEDUP_REMOVED lines=9> */
[C---:B-----5:R-:W-:Y:S08]  /*93a0*/  HMMA.16816.F32.BF16 R172, R8.reuse, R184, R172 ;  /* 0x000000b808ac723c */ /* 0x060ff000000418ac */
[----:B------:R-:W-:Y:S01]  /*93b0*/  HMMA.16816.F32.BF16 R168, R8, R186, R168 ;  /* 0x000000ba08a8723c */ /* 0x000fe200000418a8 */
[----:B------:R-:W-:Y:S04]  /*93c0*/  LDSM.16.M88.4 R8, [R232+0x2000] ;  /* 0x00200000e808783b */ /* 0x000fe80000000200 */
[----:B------:R-:W5:Y:S03]  /*93d0*/  LDSM.16.M88.4 R184, [R219] ;  /* 0x00000000dbb8783b */ /* 0x000f660000000200 */
[C---:B--2---:R-:W-:Y:S08]  /*93e0*/  HMMA.16816.F32.BF16 R4, R12.reuse, R28, R4 ;  /* 0x0000001c0c04723c */ /* 0x044ff00000041804 */
[C---:B------:R-:W-:Y:S01]  /*93f0*/  HMMA.16816.F32.BF16 R24, R12.reuse, R30, R24 ;  /* 0x0000001e0c18723c */ /* 0x040fe20000041818 */
[----:B------:R-:W2:Y:S07]  /*9400*/  LDSM.16.M88.4 R28, [R218] ;  /* 0x00000000da1c783b */ /* 0x000eae0000000200 */
[C---:B---3--:R-:W-:Y:S08]  /*9410*/  HMMA.16816.F32.BF16 R20, R12.reuse, R192, R20 ;  /* 0x000000c00c14723c */ /* 0x048ff00000041814 */
[C---:B------:R-:W-:Y:S01]  /*9420*/  HMMA.16816.F32.BF16 R16, R12.reuse, R194, R16 ;  /* 0x000000c20c10723c */ /* 0x040fe20000041810 */
[----:B------:R-:W-:Y:S07]  /*9430*/  LDSM.16.M88.4 R192, [R227+0xa000] ;  /* 0x00a00000e3c0783b */ /* 0x000fee0000000200 */
[C---:B-1----:R-:W-:Y:S08]  /*9440*/  HMMA.16816.F32.BF16 R172, R12.reuse, R32, R172 ;  /* 0x000000200cac723c */ /* 0x042ff000000418ac */
[C---:B------:R-:W-:Y:S01]  /*9450*/  HMMA.16816.F32.BF16 R168, R12.reuse, R34, R168 ;  /* 0x000000220ca8723c */ /* 0x040fe200000418a8 */
[----:B------:R-:W1:Y:S07]  /*9460*/  LDSM.16.M88.4 R32, [R216] ;  /* 0x00000000d820783b */ /* 0x000e6e0000000200 */
[C---:B----4-:R-:W-:Y:S08]  /*9470*/  HMMA.16816.F32.BF16 R180, R12.reuse, R188, R180 ;  /* 0x000000bc0cb4723c */ /* 0x050ff000000418b4 */
[----:B------:R-:W-:Y:S01]  /*9480*/  HMMA.16816.F32.BF16 R176, R12, R190, R176 ;  /* 0x000000be0cb0723c */ /* 0x000fe200000418b0 */
[----:B------:R-:W3:Y:S04]  /*9490*/  LDSM.16.M88.4 R12, [R230+0x2000] ;  /* 0x00200000e60c783b */ /* 0x000ee80000000200 */
[----:B------:R-:W4:Y:S03]  /*94a0*/  LDSM.16.M88.4 R188, [R227+0xa800] ;  /* 0x00a80000e3bc783b */ /* 0x000f260000000200 */
        /* <DEDUP_REMOVED lines=9> */
[C---:B-1----:R-:W-:Y:S08]  /*9540*/  HMMA.16816.F32.BF16 R172, R8.reuse, R32, R172 ;  /* 0x0000002008ac723c */ /* 0x042ff000000418ac */
[----:B------:R-:W-:Y:S01]  /*9550*/  HMMA.16816.F32.BF16 R168, R8, R34, R168 ;  /* 0x0000002208a8723c */ /* 0x000fe200000418a8 */
[----:B------:R-:W-:Y:S04]  /*9560*/  LDSM.16.M88.4 R8, [R229+0x2000] ;  /* 0x00200000e508783b */ /* 0x000fe80000000200 */
[----:B------:R-:W1:Y:S03]  /*9570*/  LDSM.16.M88.4 R32, [R220+0x2000] ;  /* 0x00200000dc20783b */ /* 0x000e660000000200 */
[C---:B---3--:R-:W-:Y:S08]  /*9580*/  HMMA.16816.F32.BF16 R4, R12.reuse, R192, R4 ;  /* 0x000000c00c04723c */ /* 0x048ff00000041804 */
[C---:B------:R-:W-:Y:S01]  /*9590*/  HMMA.16816.F32.BF16 R24, R12.reuse, R194, R24 ;  /* 0x000000c20c18723c */ /* 0x040fe20000041818 */
[----:B------:R-:W3:Y:S07]  /*95a0*/  LDSM.16.M88.4 R192, [R220+0x3000] ;  /* 0x00300000dcc0783b */ /* 0x000eee0000000200 */
        /* <DEDUP_REMOVED lines=18> */
[----:B------:R-:W3:Y:S07]  /*96d0*/  LDSM.16.M88.4 R192, [R233+0xd800] ;  /* 0x00d80000e9c0783b */ /* 0x000eee0000000200 */
[C---:B----4-:R-:W-:Y:S08]  /*96e0*/  HMMA.16816.F32.BF16 R172, R8.reuse, R188, R172 ;  /* 0x000000bc08ac723c */ /* 0x050ff000000418ac */
[----:B------:R-:W-:Y:S01]  /*96f0*/  HMMA.16816.F32.BF16 R168, R8, R190, R168 ;  /* 0x000000be08a8723c */ /* 0x000fe200000418a8 */
[----:B------:R-:W-:Y:S04]  /*9700*/  LDSM.16.M88.4 R8, [R232+0x4000] ;  /* 0x00400000e808783b */ /* 0x000fe80000000200 */
[----:B------:R-:W-:Y:S03]  /*9710*/  LDSM.16.M88.4 R188, [R215] ;  /* 0x00000000d7bc783b */ /* 0x000fe60000000200 */
[C---:B--2---:R-:W-:Y:S08]  /*9720*/  HMMA.16816.F32.BF16 R4, R12.reuse, R28, R4 ;  /* 0x0000001c0c04723c */ /* 0x044ff00000041804 */
[C---:B------:R-:W-:Y:S01]  /*9730*/  HMMA.16816.F32.BF16 R24, R12.reuse, R30, R24 ;  /* 0x0000001e0c18723c */ /* 0x040fe20000041818 */
[----:B------:R-:W2:Y:S07]  /*9740*/  LDSM.16.M88.4 R28, [R214] ;  /* 0x00000000d61c783b */ /* 0x000eae0000000200 */
[C---:B------:R-:W-:Y:S08]  /*9750*/  HMMA.16816.F32.BF16 R20, R12.reuse, R184, R20 ;  /* 0x000000b80c14723c */ /* 0x040ff00000041814 */
[C---:B------:R-:W-:Y:S01]  /*9760*/  HMMA.16816.F32.BF16 R16, R12.reuse, R186, R16 ;  /* 0x000000ba0c10723c */ /* 0x040fe20000041810 */
[----:B------:R-:W4:Y:S07]  /*9770*/  LDSM.16.M88.4 R184, [R213] ;  /* 0x00000000d5b8783b */ /* 0x000f2e0000000200 */
[C---:B-1----:R-:W-:Y:S08]  /*9780*/  HMMA.16816.F32.BF16 R180, R12.reuse, R32, R180 ;  /* 0x000000200cb4723c */ /* 0x042ff000000418b4 */
[C---:B------:R-:W-:Y:S01]  /*9790*/  HMMA.16816.F32.BF16 R176, R12.reuse, R34, R176 ;  /* 0x000000220cb0723c */ /* 0x040fe200000418b0 */
[----:B------:R-:W1:Y:S07]  /*97a0*/  LDSM.16.M88.4 R32, [R212] ;  /* 0x00000000d420783b */ /* 0x000e6e0000000200 */
[C---:B---3--:R-:W-:Y:S08]  /*97b0*/  HMMA.16816.F32.BF16 R172, R12.reuse, R192, R172 ;  /* 0x000000c00cac723c */ /* 0x048ff000000418ac */
[----:B------:R-:W-:Y:S01]  /*97c0*/  HMMA.16816.F32.BF16 R168, R12, R194, R168 ;  /* 0x000000c20ca8723c */ /* 0x000fe200000418a8 */
[----:B------:R-:W-:Y:S04]  /*97d0*/  LDSM.16.M88.4 R12, [R230+0x4000] ;  /* 0x00400000e60c783b */ /* 0x000fe80000000200 */
[----:B------:R-:W3:Y:S03]  /*97e0*/  LDSM.16.M88.4 R192, [R227+0xc000] ;  /* 0x00c00000e3c0783b */ /* 0x000ee60000000200 */
        /* <DEDUP_REMOVED lines=13> */
[C---:B---3--:R-:W-:Y:S08]  /*98c0*/  HMMA.16816.F32.BF16 R4, R12.reuse, R192, R4 ;  /* 0x000000c00c04723c */ /* 0x048ff00000041804 */
[C---:B------:R-:W-:Y:S01]  /*98d0*/  HMMA.16816.F32.BF16 R24, R12.reuse, R194, R24 ;  /* 0x000000c20c18723c */ /* 0x040fe20000041818 */
[----:B------:R-:W3:Y:S07]  /*98e0*/  LDSM.16.M88.4 R192, [R220+0x5000] ;  /* 0x00500000dcc0783b */ /* 0x000eee0000000200 */
[C---:B--2---:R-:W-:Y:S08]  /*98f0*/  HMMA.16816.F32.BF16 R180, R12.reuse, R28, R180 ;  /* 0x0000001c0cb4723c */ /* 0x044ff000000418b4 */
[C---:B------:R-:W-:Y:S01]  /*9900*/  HMMA.16816.F32.BF16 R176, R12.reuse, R30, R176 ;  /* 0x0000001e0cb0723c */ /* 0x040fe200000418b0 */
[----:B------:R-:W2:Y:S07]  /*9910*/  LDSM.16.M88.4 R28, [R220+0x5800] ;  /* 0x00580000dc1c783b */ /* 0x000eae0000000200 */
[C---:B-----5:R-:W-:Y:S08]  /*9920*/  HMMA.16816.F32.BF16 R20, R12.reuse, R188, R20 ;  /* 0x000000bc0c14723c */ /* 0x060ff00000041814 */
[C---:B------:R-:W-:Y:S01]  /*9930*/  HMMA.16816.F32.BF16 R16, R12.reuse, R190, R16 ;  /* 0x000000be0c10723c */ /* 0x040fe20000041810 */
[----:B------:R-:W-:Y:S07]  /*9940*/  LDSM.16.M88.4 R188, [R233+0xe000] ;  /* 0x00e00000e9bc783b */ /* 0x000fee0000000200 */
        /* <DEDUP_REMOVED lines=12> */
[----:B------:R-:W-:Y:S07]  /*9a10*/  LDSM.16.M88.4 R192, [R232+0x6000] ;  /* 0x00600000e8c0783b */ /* 0x000fee0000000200 */
[C---:B--2---:R-:W-:Y:S08]  /*9a20*/  HMMA.16816.F32.BF16 R172, R8.reuse, R28, R172 ;  /* 0x0000001c08ac723c */ /* 0x044ff000000418ac */
[----:B------:R-:W-:Y:S01]  /*9a30*/  HMMA.16816.F32.BF16 R168, R8, R30, R168 ;  /* 0x0000001e08a8723c */ /* 0x000fe200000418a8 */
[----:B------:R-:W2:Y:S04]  /*9a40*/  LDSM.16.M88.4 R8, [R211] ;  /* 0x00000000d308783b */ /* 0x000ea80000000200 */
[----:B------:R-:W3:Y:S03]  /*9a50*/  LDSM.16.M88.4 R28, [R233+0xf800] ;  /* 0x00f80000e91c783b */ /* 0x000ee60000000200 */
[C---:B----4-:R-:W-:Y:S08]  /*9a60*/  HMMA.16816.F32.BF16 R4, R12.reuse, R188, R4 ;  /* 0x000000bc0c04723c */ /* 0x050ff00000041804 */
[C---:B------:R-:W-:Y:S01]  /*9a70*/  HMMA.16816.F32.BF16 R24, R12.reuse, R190, R24 ;  /* 0x000000be0c18723c */ /* 0x040fe20000041818 */
[----:B------:R-:W-:Y:S07]  /*9a80*/  LDSM.16.M88.4 R188, [R209] ;  /* 0x00000000d1bc783b */ /* 0x000fee0000000200 */
[C---:B-1----:R-:W-:Y:S08]  /*9a90*/  HMMA.16816.F32.BF16 R20, R12.reuse, R32, R20 ;  /* 0x000000200c14723c */ /* 0x042ff00000041814 */
[C---:B------:R-:W-:Y:S01]  /*9aa0*/  HMMA.16816.F32.BF16 R16, R12.reuse, R34, R16 ;  /* 0x000000220c10723c */ /* 0x040fe20000041810 */
[----:B------:R-:W1:Y:S07]  /*9ab0*/  LDSM.16.M88.4 R32, [R230+0x6000] ;  /* 0x00600000e620783b */ /* 0x000e6e0000000200 */
[----:B------:R-:W-:Y:S08]  /*9ac0*/  HMMA.16816.F32.BF16 R180, R12, R184, R180 ;  /* 0x000000b80cb4723c */ /* 0x000ff000000418b4 */
[----:B--2---:R-:W-:Y:S08]  /*9ad0*/  HMMA.16816.F32.BF16 R4, R192, R8, R4 ;  /* 0x00000008c004723c */ /* 0x004ff00000041804 */
[C---:B------:R-:W-:Y:S01]  /*9ae0*/  HMMA.16816.F32.BF16 R176, R12.reuse, R186, R176 ;  /* 0x000000ba0cb0723c */ /* 0x040fe200000418b0 */
[----:B------:R-:W2:Y:S07]  /*9af0*/  LDSM.16.M88.4 R184, [R208] ;  /* 0x00000000d0b8783b */ /* 0x000eae0000000200 */
[C---:B---3--:R-:W-:Y:S08]  /*9b00*/  HMMA.16816.F32.BF16 R172, R12.reuse, R28, R172 ;  /* 0x0000001c0cac723c */ /* 0x048ff000000418ac */
[----:B------:R-:W-:Y:S01]  /*9b10*/  HMMA.16816.F32.BF16 R168, R12, R30, R168 ;  /* 0x0000001e0ca8723c */ /* 0x000fe200000418a8 */
[----:B------:R-:W-:Y:S04]  /*9b20*/  LDSM.16.M88.4 R12, [R229+0x6000] ;  /* 0x00600000e50c783b */ /* 0x000fe80000000200 */
[----:B------:R-:W-:Y:S03]  /*9b30*/  LDSM.16.M88.4 R28, [R227+0xe800] ;  /* 0x00e80000e31c783b */ /* 0x000fe60000000200 */
[----:B------:R-:W-:Y:S01]  /*9b40*/  HMMA.16816.F32.BF16 R24, R192, R10, R24 ;  /* 0x0000000ac018723c */ /* 0x000fe20000041818 */
[----:B------:R-:W3:Y:S07]  /*9b50*/  LDSM.16.M88.4 R8, [R220+0x6000] ;  /* 0x00600000dc08783b */ /* 0x000eee0000000200 */
[----:B-1----:R-:W-:Y:S08]  /*9b60*/  HMMA.16816.F32.BF16 R4, R32, R196, R4 ;  /* 0x000000c42004723c */ /* 0x002ff00000041804 */
[C---:B------:R-:W-:Y:S08]  /*9b70*/  HMMA.16816.F32.BF16 R20, R192.reuse, R200, R20 ;  /* 0x000000c8c014723c */ /* 0x040ff00000041814 */
[C---:B--2---:R-:W-:Y:S08]  /*9b80*/  HMMA.16816.F32.BF16 R172, R192.reuse, R184, R172 ;  /* 0x000000b8c0ac723c */ /* 0x044ff000000418ac */
[----:B------:R-:W-:Y:S01]  /*9b90*/  HMMA.16816.F32.BF16 R168, R192, R186, R168 ;  /* 0x000000bac0a8723c */ /* 0x000fe200000418a8 */
[----:B------:R-:W1:Y:S07]  /*9ba0*/  LDSM.16.M88.4 R184, [R220+0x6800] ;  /* 0x00680000dcb8783b */ /* 0x000e6e0000000200 */
[----:B------:R-:W-:Y:S08]  /*9bb0*/  HMMA.16816.F32.BF16 R24, R32, R198, R24 ;  /* 0x000000c62018723c */ /* 0x000ff00000041818 */
[----:B---3--:R-:W-:Y:S07]  /*9bc0*/  HMMA.16816.F32.BF16 R4, R12, R8, R4 ;  /* 0x000000080c04723c */ /* 0x008fee0000041804 */
[----:B------:R-:W-:Y:S01]  /*9bd0*/  IMAD.U32 R9, RZ, RZ, UR28 ;  /* 0x0000001cff097e24 */ /* 0x000fe2000f8e00ff */
[----:B------:R-:W-:Y:S03]  /*9be0*/  HMMA.16816.F32.BF16 R16, R192, R202, R16 ;  /* 0x000000cac010723c */ /* 0x000fe60000041810 */
[----:B------:R-:W-:-:S05]  /*9bf0*/  IMAD R0, R9, 0x40, R238 ;  /* 0x0000004009007824 */ /* 0x000fca00078e02ee */
[----:B------:R-:W-:Y:S01]  /*9c00*/  HMMA.16816.F32.BF16 R180, R192, R188, R180 ;  /* 0x000000bcc0b4723c */ /* 0x000fe200000418b4 */
[----:B------:R-:W-:-:S07]  /*9c10*/  IADD3 R196, R0, 0x10, RZ ;  /* 0x0000001000c47810 */ /* 0x000fce0007ffe0ff */
[----:B------:R-:W-:Y:S01]  /*9c20*/  HMMA.16816.F32.BF16 R176, R192, R190, R176 ;  /* 0x000000bec0b0723c */ /* 0x000fe200000418b0 */
[----:B------:R-:W2:Y:S01]  /*9c30*/  LDSM.16.M88.4 R188, [R227+0xf000] ;  /* 0x00f00000e3bc783b */ /* 0x000ea20000000200 */
[----:B------:R-:W-:Y:S05]  /*9c40*/  I2F R195, R196 ;  /* 0x000000c400c37306 */ /* 0x000fea0000201400 */
[C---:B------:R-:W-:Y:S01]  /*9c50*/  IADD3 R192, R0.reuse, 0x1, RZ ;  /* 0x0000000100c07810 */ /* 0x040fe20007ffe0ff */
[----:B------:R-:W-:Y:S01]  /*9c60*/  HMMA.16816.F32.BF16 R20, R32, R28, R20 ;  /* 0x0000001c2014723c */ /* 0x000fe20000041814 */
[----:B------:R-:W-:Y:S02]  /*9c70*/  IADD3 R194, R0, 0x9, RZ ;  /* 0x0000000900c27810 */ /* 0x000fe40007ffe0ff */
[----:B------:R-:W3:Y:S01]  /*9c80*/  I2F R28, R192 ;  /* 0x000000c0001c7306 */ /* 0x000ee20000201400 */
[----:B------:R-:W-:-:S02]  /*9c90*/  ISETP.GE.AND P0, PT, R192, R167, PT ;  /* 0x000000a7c000720c */ /* 0x000fc40003f06270 */
[----:B------:R-:W-:Y:S02]  /*9ca0*/  ISETP.GE.AND P6, PT, R192, R2, PT ;  /* 0x00000002c000720c */ /* 0x000fe40003fc6270 */
[----:B------:R-:W-:Y:S01]  /*9cb0*/  HMMA.16816.F32.BF16 R24, R12, R10, R24 ;  /* 0x0000000a0c18723c */ /* 0x000fe20000041818 */
[----:B------:R-:W-:Y:S01]  /*9cc0*/  IADD3 R29, R0, 0x8, RZ ;  /* 0x00000008001d7810 */ /* 0x000fe20007ffe0ff */
[----:B------:R-:W4:Y:S01]  /*9cd0*/  LDSM.16.M88.4 R8, [R220+0x7000] ;  /* 0x00700000dc08783b */ /* 0x000f220000000200 */
[----:B------:R-:W5:Y:S02]  /*9ce0*/  I2F R192, R194 ;  /* 0x000000c200c07306 */ /* 0x000f640000201400 */
[----:B------:R-:W-:-:S03]  /*9cf0*/  ISETP.GE.AND P5, PT, R29, R167, PT ;  /* 0x000000a71d00720c */ /* 0x000fc60003fa6270 */
[----:B------:R-:W-:Y:S01]  /*9d00*/  HMMA.16816.F32.BF16 R16, R32, R30, R16 ;  /* 0x0000001e2010723c */ /* 0x000fe20000041810 */
[C---:B---3--:R-:W-:Y:S02]  /*9d10*/  FFMA.FTZ R5, R28.reuse, UR4, R5 ;  /* 0x000000041c057c23 */ /* 0x048fe40008010005 */
[----:B------:R3:W3:Y:S01]  /*9d20*/  I2F R193, R29 ;  /* 0x0000001d00c17306 */ /* 0x0006e20000201400 */
[----:B------:R-:W-:Y:S02]  /*9d30*/  FFMA.FTZ R7, R28, UR4, R7 ;  /* 0x000000041c077c23 */ /* 0x000fe40008010007 */
[----:B------:R-:W-:Y:S02]  /*9d40*/  FSEL R5, R5, -INF , !P0 ;  /* 0xff80000005057808 */ /* 0x000fe40004000000 */
[----:B-1----:R-:W-:Y:S01]  /*9d50*/  HMMA.16816.F32.BF16 R20, R12, R184, R20 ;  /* 0x000000b80c14723c */ /* 0x002fe20000041814 */
[----:B------:R-:W-:-:S06]  /*9d60*/  ISETP.GE.AND P0, PT, R29, R2, PT ;  /* 0x000000021d00720c */ /* 0x000fcc0003f06270 */
[----:B------:R-:W-:Y:S01]  /*9d70*/  FSEL R184, R7, -INF , !P6 ;  /* 0xff80000007b87808 */ /* 0x000fe20007000000 */
[----:B--2---:R-:W-:Y:S01]  /*9d80*/  HMMA.16816.F32.BF16 R180, R32, R188, R180 ;  /* 0x000000bc20b4723c */ /* 0x004fe200000418b4 */
[----:B------:R-:W-:Y:S01]  /*9d90*/  ISETP.GE.AND P6, PT, R194, R167, PT ;  /* 0x000000a7c200720c */ /* 0x000fe20003fc6270 */
[----:B-----5:R-:W-:Y:S01]  /*9da0*/  FFMA.FTZ R25, R192, UR4, R25 ;  /* 0x00000004c0197c23 */ /* 0x020fe20008010019 */
[----:B---3--:R-:W1:Y:S01]  /*9db0*/  LDSM.16.M88.4 R28, [R227+0xf800] ;  /* 0x00f80000e31c783b */ /* 0x008e620000000200 */
[C---:B------:R-:W-:Y:S01]  /*9dc0*/  FFMA.FTZ R24, R193.reuse, UR4, R24 ;  /* 0x00000004c1187c23 */ /* 0x040fe20008010018 */
[----:B------:R-:W-:Y:S01]  /*9dd0*/  IADD3 R185, R0, 0x11, RZ ;  /* 0x0000001100b97810 */ /* 0x000fe20007ffe0ff */
[----:B------:R-:W-:Y:S01]  /*9de0*/  FFMA.FTZ R26, R193, UR4, R26 ;  /* 0x00000004c11a7c23 */ /* 0x000fe2000801001a */
[----:B------:R-:W-:Y:S01]  /*9df0*/  FSEL R193, R25, -INF , !P6 ;  /* 0xff80000019c17808 */ /* 0x000fe20007000000 */
[----:B------:R-:W-:Y:S01]  /*9e00*/  HMMA.16816.F32.BF16 R16, R12, R186, R16 ;  /* 0x000000ba0c10723c */ /* 0x000fe20000041810 */
[----:B------:R-:W-:Y:S01]  /*9e10*/  FSEL R7, R24, -INF , !P5 ;  /* 0xff80000018077808 */ /* 0x000fe20006800000 */
[----:B------:R-:W-:Y:S01]  /*9e20*/  FFMA.FTZ R27, R192, UR4, R27 ;  /* 0x00000004c01b7c23 */ /* 0x000fe2000801001b */
[----:B------:R-:W-:Y:S01]  /*9e30*/  ISETP.GE.AND P5, PT, R194, R2, PT ;  /* 0x00000002c200720c */ /* 0x000fe20003fa6270 */
[----:B------:R-:W2:Y:S01]  /*9e40*/  I2F R198, R185 ;  /* 0x000000b900c67306 */ /* 0x000ea20000201400 */
[----:B------:R-:W-:-:S02]  /*9e50*/  IADD3 R194, R0, 0x18, RZ ;  /* 0x0000001800c27810 */ /* 0x000fc40007ffe0ff */
[----:B------:R-:W-:Y:S01]  /*9e60*/  FSEL R186, R26, -INF , !P0 ;  /* 0xff8000001aba7808 */ /* 0x000fe20004000000 */
[----:B------:R-:W-:Y:S01]  /*9e70*/  HMMA.16816.F32.BF16 R176, R32, R190, R176 ;  /* 0x000000be20b0723c */ /* 0x000fe200000418b0 */
[----:B------:R-:W-:Y:S01]  /*9e80*/  FSEL R188, R27, -INF , !P5 ;  /* 0xff8000001bbc7808 */ /* 0x000fe20006800000 */
[----:B------:R-:W-:Y:S01]  /*9e90*/  FFMA.FTZ R20, R195, UR4, R20 ;  /* 0x00000004c3147c23 */ /* 0x000fe20008010014 */
[----:B------:R-:W3:Y:S01]  /*9ea0*/  LDSM.16.M88.4 R24, [R220+0x7800] ;  /* 0x00780000dc18783b */ /* 0x000ee20000000200 */
[----:B------:R-:W5:Y:S01]  /*9eb0*/  I2F R191, R194 ;  /* 0x000000c200bf7306 */ /* 0x000f620000201400 */
[----:B------:R-:W-:Y:S01]  /*9ec0*/  ISETP.GE.AND P0, PT, R196, R167, PT ;  /* 0x000000a7c400720c */ /* 0x000fe20003f06270 */
[----:B------:R-:W-:-:S04]  /*9ed0*/  DEPBAR.LE SB0, 0x0 ;  /* 0x000080000000791a */ /* 0x000fc80000000000 */
[-C--:B------:R-:W-:Y:S01]  /*9ee0*/  ISETP.GE.AND P6, PT, R196, R2.reuse, PT ;  /* 0x00000002c400720c */ /* 0x080fe20003fc6270 */
[C---:B----4-:R-:W-:Y:S01]  /*9ef0*/  HMMA.16816.F32.BF16 R180, R12.reuse, R8, R180 ;  /* 0x000000080cb4723c */ /* 0x050fe200000418b4 */
[----:B------:R-:W-:Y:S01]  /*9f00*/  IADD3 R196, R0, 0x19, RZ ;  /* 0x0000001900c47810 */ /* 0x000fe20007ffe0ff */
[----:B--2---:R-:W-:Y:S01]  /*9f10*/  FFMA.FTZ R23, R198, UR4, R23 ;  /* 0x00000004c6177c23 */ /* 0x004fe20008010017 */
[----:B------:R-:W-:Y:S01]  /*9f20*/  FSEL R189, R20, -INF , !P0 ;  /* 0xff80000014bd7808 */ /* 0x000fe20004000000 */
[----:B------:R-:W-:Y:S01]  /*9f30*/  FFMA.FTZ R20, R195, UR4, R22 ;  /* 0x00000004c3147c23 */ /* 0x000fe20008010016 */
[----:B------:R-:W2:Y:S01]  /*9f40*/  I2F R192, R196 ;  /* 0x000000c400c07306 */ /* 0x000ea20000201400 */
[----:B------:R-:W-:Y:S01]  /*9f50*/  ISETP.GE.AND P0, PT, R185, R2, PT ;  /* 0x00000002b900720c */ /* 0x000fe20003f06270 */
[----:B------:R-:W-:Y:S01]  /*9f60*/  FFMA.FTZ R21, R198, UR4, R21 ;  /* 0x00000004c6157c23 */ /* 0x000fe20008010015 */
[----:B------:R-:W-:Y:S01]  /*9f70*/  IADD3 R8, R0, 0x20, RZ ;  /* 0x0000002000087810 */ /* 0x000fe20007ffe0ff */
[C---:B-----5:R-:W-:Y:S01]  /*9f80*/  FFMA.FTZ R16, R191.reuse, UR4, R16 ;  /* 0x00000004bf107c23 */ /* 0x060fe20008010010 */
[----:B------:R-:W-:Y:S01]  /*9f90*/  FSEL R20, R20, -INF , !P6 ;  /* 0xff80000014147808 */ /* 0x000fe20007000000 */
[----:B------:R-:W-:Y:S01]  /*9fa0*/  FFMA.FTZ R18, R191, UR4, R18 ;  /* 0x00000004bf127c23 */ /* 0x000fe20008010012 */
[----:B------:R-:W-:Y:S01]  /*9fb0*/  ISETP.GE.AND P6, PT, R194, R167, PT ;  /* 0x000000a7c200720c */ /* 0x000fe20003fc6270 */
[----:B------:R-:W4:Y:S01]  /*9fc0*/  I2F R9, R8 ;  /* 0x0000000800097306 */ /* 0x000f220000201400 */
[----:B------:R-:W-:Y:S01]  /*9fd0*/  FSEL R190, R23, -INF , !P0 ;  /* 0xff80000017be7808 */ /* 0x000fe20004000000 */
[----:B------:R-:W-:Y:S01]  /*9fe0*/  HMMA.16816.F32.BF16 R176, R12, R10, R176 ;  /* 0x0000000a0cb0723c */ /* 0x000fe200000418b0 */
[----:B------:R-:W-:-:S02]  /*9ff0*/  FSEL R23, R16, -INF , !P6 ;  /* 0xff80000010177808 */ /* 0x000fc40007000000 */
[-C--:B------:R-:W-:Y:S02]  /*a000*/  ISETP.GE.AND P5, PT, R185, R167.reuse, PT ;  /* 0x000000a7b900720c */ /* 0x080fe40003fa6270 */
[-C--:B------:R-:W-:Y:S01]  /*a010*/  ISETP.GE.AND P0, PT, R196, R167.reuse, PT ;  /* 0x000000a7c400720c */ /* 0x080fe20003f06270 */
[----:B--2---:R-:W-:Y:S01]  /*a020*/  FFMA.FTZ R17, R192, UR4, R17 ;  /* 0x00000004c0117c23 */ /* 0x004fe20008010011 */
[----:B------:R-:W-:Y:S01]  /*a030*/  FSEL R187, R21, -INF , !P5 ;  /* 0xff80000015bb7808 */ /* 0x000fe20006800000 */
[C---:B-1----:R-:W-:Y:S01]  /*a040*/  HMMA.16816.F32.BF16 R172, R32.reuse, R28, R172 ;  /* 0x0000001c20ac723c */ /* 0x042fe200000418ac */
[----:B------:R-:W-:Y:S01]  /*a050*/  ISETP.GE.AND P5, PT, R194, R2, PT ;  /* 0x00000002c200720c */ /* 0x000fe20003fa6270 */
[----:B------:R-:W-:Y:S01]  /*a060*/  FFMA.FTZ R19, R192, UR4, R19 ;  /* 0x00000004c0137c23 */ /* 0x000fe20008010013 */
[----:B------:R-:W-:Y:S02]  /*a070*/  FSEL R21, R17, -INF , !P0 ;  /* 0xff80000011157808 */ /* 0x000fe40004000000 */
[C---:B------:R-:W-:Y:S01]  /*a080*/  IADD3 R10, R0.reuse, 0x28, RZ ;  /* 0x00000028000a7810 */ /* 0x040fe20007ffe0ff */
[C---:B----4-:R-:W-:Y:S01]  /*a090*/  FFMA.FTZ R182, R9.reuse, UR4, R182 ;  /* 0x0000000409b67c23 */ /* 0x050fe200080100b6 */
[C---:B------:R-:W-:Y:S01]  /*a0a0*/  IADD3 R29, R0.reuse, 0x21, RZ ;  /* 0x00000021001d7810 */ /* 0x040fe20007ffe0ff */
[----:B------:R-:W-:Y:S01]  /*a0b0*/  HMMA.16816.F32.BF16 R168, R32, R30, R168 ;  /* 0x0000001e20a8723c */ /* 0x000fe200000418a8 */
[----:B------:R-:W-:Y:S01]  /*a0c0*/  IADD3 R17, R0, 0x29, RZ ;  /* 0x0000002900117810 */ /* 0x000fe20007ffe0ff */
[----:B------:R-:W1:Y:S01]  /*a0d0*/  I2F R11, R10 ;  /* 0x0000000a000b7306 */ /* 0x000e620000201400 */
[----:B------:R-:W-:Y:S01]  /*a0e0*/  FSEL R22, R18, -INF , !P5 ;  /* 0xff80000012167808 */ /* 0x000fe20006800000 */
[----:B------:R-:W-:Y:S01]  /*a0f0*/  FFMA.FTZ R180, R9, UR4, R180 ;  /* 0x0000000409b47c23 */ /* 0x000fe200080100b4 */
[----:B------:R-:W-:-:S02]  /*a100*/  ISETP.GE.AND P5, PT, R8, R167, PT ;  /* 0x000000a70800720c */ /* 0x000fc40003fa6270 */
[-C--:B------:R-:W-:Y:S02]  /*a110*/  ISETP.GE.AND P0, PT, R8, R2.reuse, PT ;  /* 0x000000020800720c */ /* 0x080fe40003f06270 */
[-C--:B------:R-:W-:Y:S01]  /*a120*/  ISETP.GE.AND P6, PT, R196, R2.reuse, PT ;  /* 0x00000002c400720c */ /* 0x080fe20003fc6270 */
[----:B------:R-:W2:Y:S01]  /*a130*/  I2F R16, R29 ;  /* 0x0000001d00107306 */ /* 0x000ea20000201400 */
[----:B------:R-:W-:Y:S02]  /*a140*/  FSEL R196, R182, -INF , !P0 ;  /* 0xff800000b6c47808 */ /* 0x000fe40004000000 */
[----:B------:R-:W-:Y:S02]  /*a150*/  FSEL R28, R19, -INF , !P6 ;  /* 0xff800000131c7808 */ /* 0x000fe40007000000 */
[-C--:B------:R-:W-:Y:S01]  /*a160*/  ISETP.GE.AND P6, PT, R29, R167.reuse, PT ;  /* 0x000000a71d00720c */ /* 0x080fe20003fc6270 */
[C---:B---3--:R-:W-:Y:S01]  /*a170*/  HMMA.16816.F32.BF16 R172, R12.reuse, R24, R172 ;  /* 0x000000180cac723c */ /* 0x048fe200000418ac */
[----:B------:R-:W-:Y:S01]  /*a180*/  FSEL R197, R180, -INF , !P5 ;  /* 0xff800000b4c57808 */ /* 0x000fe20006800000 */
[----:B------:R-:W3:Y:S01]  /*a190*/  I2F R8, R17 ;  /* 0x0000001100087306 */ /* 0x000ee20000201400 */
[----:B------:R-:W-:Y:S01]  /*a1a0*/  ISETP.GE.AND P0, PT, R10, R167, PT ;  /* 0x000000a70a00720c */ /* 0x000fe20003f06270 */
[----:B-1----:R-:W-:Y:S01]  /*a1b0*/  FFMA.FTZ R178, R11, UR4, R178 ;  /* 0x000000040bb27c23 */ /* 0x002fe200080100b2 */
[----:B------:R-:W-:Y:S01]  /*a1c0*/  ISETP.GE.AND P5, PT, R29, R2, PT ;  /* 0x000000021d00720c */ /* 0x000fe20003fa6270 */
[----:B------:R-:W-:Y:S01]  /*a1d0*/  FFMA.FTZ R176, R11, UR4, R176 ;  /* 0x000000040bb07c23 */ /* 0x000fe200080100b0 */
[C---:B------:R-:W-:Y:S01]  /*a1e0*/  IADD3 R9, R0.reuse, 0x30, RZ ;  /* 0x0000003000097810 */ /* 0x040fe20007ffe0ff */
[----:B------:R-:W-:Y:S01]  /*a1f0*/  HMMA.16816.F32.BF16 R168, R12, R26, R168 ;  /* 0x0000001a0ca8723c */ /* 0x000fe200000418a8 */
[----:B------:R-:W-:Y:S01]  /*a200*/  IADD3 R11, R0, 0x38, RZ ;  /* 0x00000038000b7810 */ /* 0x000fe20007ffe0ff */
[C---:B--2---:R-:W-:Y:S01]  /*a210*/  FFMA.FTZ R181, R16.reuse, UR4, R181 ;  /* 0x0000000410b57c23 */ /* 0x044fe200080100b5 */
[----:B------:R-:W1:Y:S01]  /*a220*/  I2F R19, R9 ;  /* 0x0000000900137306 */ /* 0x000e620000201400 */
[----:B------:R-:W-:Y:S01]  /*a230*/  FFMA.FTZ R183, R16, UR4, R183 ;  /* 0x0000000410b77c23 */ /* 0x000fe200080100b7 */
[----:B------:R-:W-:-:S02]  /*a240*/  FSEL R195, R176, -INF , !P0 ;  /* 0xff800000b0c37808 */ /* 0x000fc40004000000 */
[----:B------:R-:W-:Y:S02]  /*a250*/  FSEL R199, R181, -INF , !P6 ;  /* 0xff800000b5c77808 */ /* 0x000fe40007000000 */
[----:B------:R-:W-:Y:S01]  /*a260*/  ISETP.GE.AND P6, PT, R10, R2, PT ;  /* 0x000000020a00720c */ /* 0x000fe20003fc6270 */
[----:B---3--:R-:W-:Y:S01]  /*a270*/  FFMA.FTZ R177, R8, UR4, R177 ;  /* 0x0000000408b17c23 */ /* 0x008fe200080100b1 */
[----:B------:R-:W-:Y:S01]  /*a280*/  IADD3 R10, R0, 0x31, RZ ;  /* 0x00000031000a7810 */ /* 0x000fe20007ffe0ff */
[----:B------:R-:W-:Y:S01]  /*a290*/  FFMA.FTZ R179, R8, UR4, R179 ;  /* 0x0000000408b37c23 */ /* 0x000fe200080100b3 */
[----:B------:R-:W-:Y:S01]  /*a2a0*/  FSEL R192, R183, -INF , !P5 ;  /* 0xff800000b7c07808 */ /* 0x000fe20006800000 */
[----:B------:R-:W2:Y:S01]  /*a2b0*/  I2F R13, R11 ;  /* 0x0000000b000d7306 */ /* 0x000ea20000201400 */
[----:B------:R-:W-:Y:S02]  /*a2c0*/  ISETP.GE.AND P5, PT, R17, R167, PT ;  /* 0x000000a71100720c */ /* 0x000fe40003fa6270 */
[----:B------:R-:W-:-:S02]  /*a2d0*/  FSEL R198, R178, -INF , !P6 ;  /* 0xff800000b2c67808 */ /* 0x000fc40007000000 */
[----:B------:R-:W-:Y:S01]  /*a2e0*/  FSEL R201, R177, -INF , !P5 ;  /* 0xff800000b1c97808 */ /* 0x000fe20006800000 */
[----:B-1----:R-:W-:Y:S01]  /*a2f0*/  FFMA.FTZ R172, R19, UR4, R172 ;  /* 0x0000000413ac7c23 */ /* 0x002fe200080100ac */
[CC--:B------:R-:W-:Y:S01]  /*a300*/  ISETP.GE.AND P6, PT, R9.reuse, R167.reuse, PT ;  /* 0x000000a70900720c */ /* 0x0c0fe20003fc6270 */
[----:B------:R-:W1:Y:S01]  /*a310*/  I2F R16, R10 ;  /* 0x0000000a00107306 */ /* 0x000e620000201400 */
[-C--:B------:R-:W-:Y:S01]  /*a320*/  ISETP.GE.AND P5, PT, R9, R2.reuse, PT ;  /* 0x000000020900720c */ /* 0x080fe20003fa6270 */
[----:B------:R-:W-:Y:S01]  /*a330*/  FFMA.FTZ R174, R19, UR4, R174 ;  /* 0x0000000413ae7c23 */ /* 0x000fe200080100ae */
[-C--:B------:R-:W-:Y:S02]  /*a340*/  ISETP.GE.AND P0, PT, R17, R2.reuse, PT ;  /* 0x000000021100720c */ /* 0x080fe40003f06270 */
[----:B------:R-:W-:Y:S02]  /*a350*/  IADD3 R8, R0, 0x39, RZ ;  /* 0x0000003900087810 */ /* 0x000fe40007ffe0ff */
[----:B------:R-:W-:Y:S01]  /*a360*/  FSEL R194, R179, -INF , !P0 ;  /* 0xff800000b3c27808 */ /* 0x000fe20004000000 */
[----:B------:R-:W3:Y:S01]  /*a370*/  I2F R9, R0 ;  /* 0x0000000000097306 */ /* 0x000ee20000201400 */
[-C--:B------:R-:W-:Y:S01]  /*a380*/  ISETP.GE.AND P0, PT, R10, R167.reuse, PT ;  /* 0x000000a70a00720c */ /* 0x080fe20003f06270 */
[C---:B--2---:R-:W-:Y:S01]  /*a390*/  FFMA.FTZ R168, R13.reuse, UR4, R168 ;  /* 0x000000040da87c23 */ /* 0x044fe200080100a8 */
[----:B------:R-:W-:Y:S01]  /*a3a0*/  FSEL R185, R172, -INF , !P6 ;  /* 0xff800000acb97808 */ /* 0x000fe20007000000 */
[----:B------:R-:W-:Y:S01]  /*a3b0*/  FFMA.FTZ R170, R13, UR4, R170 ;  /* 0x000000040daa7c23 */ /* 0x000fe200080100aa */
[----:B------:R-:W-:Y:S01]  /*a3c0*/  FSEL R182, R174, -INF , !P5 ;  /* 0xff800000aeb67808 */ /* 0x000fe20006800000 */
[----:B------:R-:W-:Y:S01]  /*a3d0*/  BAR.SYNC.DEFER_BLOCKING 0x0 ;  /* 0x0000000000007b1d */ /* 0x000fe20000010000 */
[----:B------:R-:W-:Y:S01]  /*a3e0*/  ISETP.GE.AND P6, PT, R10, R2, PT ;  /* 0x000000020a00720c */ /* 0x000fe20003fc6270 */
[----:B-1----:R-:W-:Y:S01]  /*a3f0*/  FFMA.FTZ R173, R16, UR4, R173 ;  /* 0x0000000410ad7c23 */ /* 0x002fe200080100ad */
[----:B------:R-:W-:Y:S01]  /*a400*/  ISETP.GE.AND P5, PT, R0, R167, PT ;  /* 0x000000a70000720c */ /* 0x000fe20003fa6270 */
[----:B------:R-:W-:-:S02]  /*a410*/  FFMA.FTZ R175, R16, UR4, R175 ;  /* 0x0000000410af7c23 */ /* 0x000fc400080100af */
[----:B------:R-:W1:Y:S01]  /*a420*/  I2F R10, R8 ;  /* 0x00000008000a7306 */ /* 0x000e620000201400 */
[----:B------:R-:W-:Y:S02]  /*a430*/  FSEL R183, R173, -INF , !P0 ;  /* 0xff800000adb77808 */ /* 0x000fe40004000000 */
[----:B------:R-:W-:Y:S01]  /*a440*/  ISETP.GE.AND P0, PT, R0, R2, PT ;  /* 0x000000020000720c */ /* 0x000fe20003f06270 */
[----:B---3--:R-:W-:Y:S01]  /*a450*/  FFMA.FTZ R0, R9, UR4, R6 ;  /* 0x0000000409007c23 */ /* 0x008fe20008010006 */
[----:B------:R-:W-:Y:S01]  /*a460*/  FSEL R180, R175, -INF , !P6 ;  /* 0xff800000afb47808 */ /* 0x000fe20007000000 */
[----:B------:R-:W-:Y:S01]  /*a470*/  FFMA.FTZ R4, R9, UR4, R4 ;  /* 0x0000000409047c23 */ /* 0x000fe20008010004 */
[----:B------:R-:W-:Y:S02]  /*a480*/  ISETP.GE.AND P6, PT, R11, R167, PT ;  /* 0x000000a70b00720c */ /* 0x000fe40003fc6270 */
[----:B------:R-:W-:Y:S02]  /*a490*/  FSEL R0, R0, -INF , !P0 ;  /* 0xff80000000007808 */ /* 0x000fe40004000000 */
[----:B------:R-:W-:-:S02]  /*a4a0*/  PLOP3.LUT P0, PT, PT, PT, UP0, 0x80, 0x0 ;  /* 0x000000000000781c */ /* 0x000fc40003f0f008 */
[----:B------:R-:W-:Y:S02]  /*a4b0*/  FSEL R181, R168, -INF , !P6 ;  /* 0xff800000a8b57808 */ /* 0x000fe40007000000 */
[-C--:B------:R-:W-:Y:S01]  /*a4c0*/  ISETP.GE.AND P6, PT, R11, R2.reuse, PT ;  /* 0x000000020b00720c */ /* 0x080fe20003fc6270 */
[----:B-1----:R-:W-:Y:S01]  /*a4d0*/  FFMA.FTZ R171, R10, UR4, R171 ;  /* 0x000000040aab7c23 */ /* 0x002fe200080100ab */
[----:B------:R-:W-:Y:S02]  /*a4e0*/  FSEL R9, R4, -INF , !P5 ;  /* 0xff80000004097808 */ /* 0x000fe40006800000 */
[----:B------:R-:W-:Y:S02]  /*a4f0*/  FSEL R177, R170, -INF , !P6 ;  /* 0xff800000aab17808 */ /* 0x000fe40007000000 */
[----:B------:R-:W-:Y:S01]  /*a500*/  ISETP.GE.AND P6, PT, R8, R167, PT ;  /* 0x000000a70800720c */ /* 0x000fe20003fc6270 */
[----:B------:R-:W-:Y:S01]  /*a510*/  FFMA.FTZ R167, R10, UR4, R169 ;  /* 0x000000040aa77c23 */ /* 0x000fe200080100a9 */
[----:B------:R-:W-:-:S04]  /*a520*/  ISETP.GE.AND P5, PT, R8, R2, PT ;  /* 0x000000020800720c */ /* 0x000fc80003fa6270 */
[----:B------:R-:W-:Y:S02]  /*a530*/  FSEL R167, R167, -INF , !P6 ;  /* 0xff800000a7a77808 */ /* 0x000fe40007000000 */
[----:B------:R-:W-:Y:S01]  /*a540*/  FSEL R178, R171, -INF , !P5 ;  /* 0xff800000abb27808 */ /* 0x000fe20006800000 */
[----:B------:R-:W-:Y:S05]  /*a550*/  @!P0 BRA `(.L_x_2444) ;  /* 0x00000eb000008947 */ /* 0x000fea0003800000 */
[----:B------:R-:W-:-:S13]  /*a560*/  PLOP3.LUT P0, PT, PT, PT, UP6, 0x80, 0x0 ;  /* 0x000000000000781c */ /* 0x000fda0003f0f068 */
[----:B------:R-:W-:Y:S05]  /*a570*/  @!P0 BRA `(.L_x_2445) ;  /* 0x0000047000008947 */ /* 0x000fea0003800000 */
[----:B------:R-:W1:Y:S01]  /*a580*/  I2F.RP R8, UR13 ;  /* 0x0000000d00087d06 */ /* 0x000e620008209400 */
[----:B------:R-:W-:Y:S02]  /*a590*/  USHF.L.U32 UR5, UR28, 0x6, URZ ;  /* 0x000000061c057899 */ /* 0x000fe4000800063f */
[----:B------:R-:W-:Y:S02]  /*a5a0*/  UMOV UR14, URZ ;  /* 0x0000003f000e7c82 */ /* 0x000fe40008000000 */
[----:B------:R-:W-:Y:S02]  /*a5b0*/  UIADD3 UR12, UR5, -0x40, URZ ;  /* 0xffffffc0050c7890 */ /* 0x000fe4000fffe03f */
        /* <DEDUP_REMOVED lines=67> */
.L_x_2445:
[----:B------:R-:W-:-:S04]  /*a9f0*/  ULEA UR12, -UR10, URZ, 0x6 ;  /* 0x0000003f0a0c7291 */ /* 0x000fc8000f8e313f */
[----:B------:R-:W-:Y:S02]  /*aa00*/  USHF.R.S32.HI UR7, URZ, 0x1f, UR12 ;  /* 0x0000001f3f077899 */ /* 0x000fe4000801140c */
.L_x_2446:
[C---:B------:R-:W-:Y:S01]  /*aa10*/  @!P3 IADD3 R13, P0, R166.reuse, UR12, RZ ;  /* 0x0000000ca60dbc10 */ /* 0x040fe2000ff1e0ff */
[----:B------:R-:W-:Y:S01]  /*aa20*/  UIADD3 UR5, UP1, UP0, UR25, UR12, UR25 ;  /* 0x0000000c19057290 */ /* 0x000fe2000f83e019 */
[----:B------:R-:W-:Y:S01]  /*aa30*/  @!P2 IADD3 R11, P5, R166, UR12, RZ ;  /* 0x0000000ca60bac10 */ /* 0x000fe2000ffbe0ff */
[----:B------:R1:W-:Y:S01]  /*aa40*/  @P4 STS.128 [R239+0x8000], RZ ;  /* 0x008000ffef004388 */ /* 0x0003e20000000c00 */
[C---:B------:R-:W-:Y:S01]  /*aa50*/  @!P3 IADD3.X R4, R165.reuse, UR7, RZ, P0, !PT ;  /* 0x00000007a504bc10 */ /* 0x040fe200087fe4ff */
[----:B------:R-:W-:Y:S01]  /*aa60*/  UIADD3.X UR6, UR24, UR7, UR24, UP1, UP0 ;  /* 0x0000000718067290 */ /* 0x000fe20008fe0418 */
[----:B------:R-:W-:Y:S01]  /*aa70*/  @!P2 IADD3.X R2, R165, UR7, RZ, P5, !PT ;  /* 0x00000007a502ac10 */ /* 0x000fe2000affe4ff */
[----:B------:R-:W-:Y:S01]  /*aa80*/  BSSY B0, `(.L_x_2447) ;  /* 0x0000093000007945 */ /* 0x000fe20003800000 */
[----:B------:R-:W-:Y:S01]  /*aa90*/  @!P3 LEA R168, P0, R13, c[0x0][0x168], 0x1 ;  /* 0x00005a000da8ba11 */ /* 0x000fe200078008ff */
[----:B------:R-:W-:Y:S01]  /*aaa0*/  VOTEU.ALL UP0, P4 ;  /* 0x00000000003f7886 */ /* 0x000fe20002000000 */
[----:B------:R-:W-:-:S02]  /*aab0*/  @!P2 LEA R26, P5, R11, c[0x0][0x168], 0x1 ;  /* 0x00005a000b1aaa11 */ /* 0x000fc400078a08ff */
[----:B------:R-:W-:Y:S02]  /*aac0*/  @!P3 LEA.HI.X R169, R13, c[0x0][0x16c], R4, 0x1, P0 ;  /* 0x00005b000da9ba11 */ /* 0x000fe400000f0c04 */
[----:B------:R-:W-:Y:S01]  /*aad0*/  @!P2 LEA.HI.X R27, R11, c[0x0][0x16c], R2, 0x1, P5 ;  /* 0x00005b000b1baa11 */ /* 0x000fe200028f0c02 */
[----:B------:R-:W-:Y:S01]  /*aae0*/  IMAD.U32 R11, RZ, RZ, UR12 ;  /* 0x0000000cff0b7e24 */ /* 0x000fe2000f8e00ff */
[C---:B------:R-:W-:Y:S01]  /*aaf0*/  @!P1 IADD3 R13, P0, R166.reuse, UR12, RZ ;  /* 0x0000000ca60d9c10 */ /* 0x040fe2000ff1e0ff */
[----:B------:R-:W-:Y:S01]  /*ab00*/  IMAD.U32 R2, RZ, RZ, UR7 ;  /* 0x00000007ff027e24 */ /* 0x000fe2000f8e00ff */
[----:B------:R-:W-:Y:S02]  /*ab10*/  @!UP0 UIADD3 UR11, UP1, UR25, UR12, URZ ;  /* 0x0000000c190b8290 */ /* 0x000fe4000ff3e03f */
[----:B------:R-:W-:Y:S02]  /*ab20*/  @!P1 IADD3.X R4, R165, UR7, RZ, P0, !PT ;  /* 0x00000007a5049c10 */ /* 0x000fe400087fe4ff */
[----:B------:R-:W-:Y:S01]  /*ab30*/  @!P1 LEA R24, P0, R13, c[0x0][0x168], 0x1 ;  /* 0x00005a000d189a11 */ /* 0x000fe200078008ff */
[----:B------:R-:W-:Y:S01]  /*ab40*/  @!UP0 UIADD3.X UR9, UR24, UR7, URZ, UP1, !UPT ;  /* 0x0000000718098290 */ /* 0x000fe20008ffe43f */
[----:B------:R-:W-:-:S02]  /*ab50*/  @!P3 IADD3 R15, P6, P5, R166, UR25, R11 ;  /* 0x00000019a60fbc10 */ /* 0x000fc4000fdde00b */
[----:B------:R-:W-:Y:S01]  /*ab60*/  @!P1 LEA.HI.X R25, R13, c[0x0][0x16c], R4, 0x1, P0 ;  /* 0x00005b000d199a11 */ /* 0x000fe200000f0c04 */
[----:B------:R-:W-:Y:S01]  /*ab70*/  IMAD.U32 R4, RZ, RZ, UR7 ;  /* 0x00000007ff047e24 */ /* 0x000fe2000f8e00ff */
[--C-:B------:R-:W-:Y:S02]  /*ab80*/  @!P3 IADD3.X R8, R165, UR24, R2.reuse, P6, P5 ;  /* 0x00000018a508bc10 */ /* 0x100fe4000b7ea402 */
[----:B------:R-:W-:Y:S02]  /*ab90*/  @!P2 IADD3 R13, P5, P0, R166, UR25, R11 ;  /* 0x00000019a60dac10 */ /* 0x000fe4000f8be00b */
[----:B------:R-:W-:Y:S02]  /*aba0*/  @!P3 LEA R34, P6, R15, c[0x0][0x168], 0x1 ;  /* 0x00005a000f22ba11 */ /* 0x000fe400078c08ff */
[----:B------:R-:W-:Y:S02]  /*abb0*/  @!P2 IADD3.X R6, R165, UR24, R2, P5, P0 ;  /* 0x00000018a506ac10 */ /* 0x000fe4000afe0402 */
[----:B------:R-:W-:-:S02]  /*abc0*/  @!P2 LEA R18, P0, R13, c[0x0][0x168], 0x1 ;  /* 0x00005a000d12aa11 */ /* 0x000fc400078008ff */
[----:B------:R-:W-:Y:S02]  /*abd0*/  @!P4 LEA R170, P5, R11, R244, 0x1 ;  /* 0x000000f40baac211 */ /* 0x000fe400078a08ff */
[----:B------:R-:W-:Y:S01]  /*abe0*/  @!P2 LEA.HI.X R19, R13, c[0x0][0x16c], R6, 0x1, P0 ;  /* 0x00005b000d13aa11 */ /* 0x000fe200000f0c06 */
[----:B------:R-:W-:Y:S01]  /*abf0*/  IMAD.U32 R13, RZ, RZ, UR5 ;  /* 0x00000005ff0d7e24 */ /* 0x000fe2000f8e00ff */
[----:B------:R-:W-:Y:S01]  /*ac00*/  @!P4 LEA.HI.X R171, R11, R245, R4, 0x1, P5 ;  /* 0x000000f50babc211 */ /* 0x000fe200028f0c04 */
[----:B------:R-:W-:Y:S01]  /*ac10*/  IMAD.U32 R4, RZ, RZ, UR6 ;  /* 0x00000006ff047e24 */ /* 0x000fe2000f8e00ff */
[----:B------:R-:W-:Y:S02]  /*ac20*/  @!P1 IADD3 R11, P5, P0, R166, UR25, R11 ;  /* 0x00000019a60b9c10 */ /* 0x000fe4000f8be00b */
[----:B------:R-:W-:Y:S01]  /*ac30*/  @!P3 LEA.HI.X R35, R15, c[0x0][0x16c], R8, 0x1, P6 ;  /* 0x00005b000f23ba11 */ /* 0x000fe200030f0c08 */
[----:B------:R-:W-:Y:S01]  /*ac40*/  @!PT LDS RZ, [RZ] ;  /* 0x00000000fffff984 */ /* 0x000fe20000000800 */
[----:B------:R-:W-:Y:S01]  /*ac50*/  @!PT LDS RZ, [RZ] ;  /* 0x00000000fffff984 */ /* 0x000fe20000000800 */
[----:B------:R-:W-:Y:S01]  /*ac60*/  @!PT LDS RZ, [RZ] ;  /* 0x00000000fffff984 */ /* 0x000fe20000000800 */
[----:B------:R1:W-:Y:S01]  /*ac70*/  @!P4 LDGSTS.E.BYPASS.LTC128B.128 [R239+0x8000], [R170.64] ;  /* 0x08000000aaefcfae */ /* 0x0003e2000b901d62 */
[----:B------:R-:W-:-:S02]  /*ac80*/  @!P1 IADD3.X R2, R165, UR24, R2, P5, P0 ;  /* 0x00000018a5029c10 */ /* 0x000fc4000afe0402 */
[----:B------:R-:W-:Y:S01]  /*ac90*/  @!P4 LEA R32, P6, R13, R244, 0x1 ;  /* 0x000000f40d20c211 */ /* 0x000fe200078c08ff */
[----:B------:R1:W-:Y:S01]  /*aca0*/  @P3 STS.128 [R239+0xa000], RZ ;  /* 0x00a000ffef003388 */ /* 0x0003e20000000c00 */
[----:B------:R-:W-:Y:S02]  /*acb0*/  @!P1 LEA R16, P0, R11, c[0x0][0x168], 0x1 ;  /* 0x00005a000b109a11 */ /* 0x000fe400078008ff */
[----:B------:R-:W-:Y:S01]  /*acc0*/  @!P4 LEA.HI.X R33, R13, R245, R4, 0x1, P6 ;  /* 0x000000f50d21c211 */ /* 0x000fe200030f0c04 */
[----:B------:R-:W-:Y:S01]  /*acd0*/  @!PT LDS RZ, [RZ] ;  /* 0x00000000fffff984 */ /* 0x000fe20000000800 */
[----:B------:R-:W-:Y:S01]  /*ace0*/  @!PT LDS RZ, [RZ] ;  /* 0x00000000fffff984 */ /* 0x000fe20000000800 */
[----:B------:R-:W-:Y:S01]  /*acf0*/  @!PT LDS RZ, [RZ] ;  /* 0x00000000fffff984 */ /* 0x000fe20000000800 */
[----:B------:R1:W-:Y:S01]  /*ad00*/  @!P3 LDGSTS.E.BYPASS.LTC128B.128 [R239+0xa000], [R168.64+0x80] ;  /* 0x0a000080a8efbfae */ /* 0x0003e2000b901d62 */
[----:B------:R-:W-:Y:S02]  /*ad10*/  @!P1 LEA.HI.X R17, R11, c[0x0][0x16c], R2, 0x1, P0 ;  /* 0x00005b000b119a11 */ /* 0x000fe400000f0c02 */
[C---:B------:R-:W-:Y:S01]  /*ad20*/  @!P3 IADD3 R13, P5, R166.reuse, UR5, RZ ;  /* 0x00000005a60dbc10 */ /* 0x040fe2000ffbe0ff */
[----:B------:R1:W-:Y:S01]  /*ad30*/  @P2 STS.128 [R239+0xc000], RZ ;  /* 0x00c000ffef002388 */ /* 0x0003e20000000c00 */
[----:B------:R-:W-:-:S02]  /*ad40*/  @!P2 IADD3 R11, P0, R166, UR5, RZ ;  /* 0x00000005a60bac10 */ /* 0x000fc4000ff1e0ff */
[C---:B------:R-:W-:Y:S01]  /*ad50*/  @!P3 IADD3.X R4, R165.reuse, UR6, RZ, P5, !PT ;  /* 0x00000006a504bc10 */ /* 0x040fe2000affe4ff */
[----:B------:R-:W-:Y:S01]  /*ad60*/  @!PT LDS RZ, [RZ] ;  /* 0x00000000fffff984 */ /* 0x000fe20000000800 */
[----:B------:R-:W-:Y:S01]  /*ad70*/  @!PT LDS RZ, [RZ] ;  /* 0x00000000fffff984 */ /* 0x000fe20000000800 */
[----:B------:R-:W-:Y:S01]  /*ad80*/  @!PT LDS RZ, [RZ] ;  /* 0x00000000fffff984 */ /* 0x000fe20000000800 */
[----:B------:R1:W-:Y:S01]  /*ad90*/  @!P2 LDGSTS.E.BYPASS.LTC128B.128 [R239+0xc000], [R26.64+0x100] ;  /* 0x0c0001001aefafae */ /* 0x0003e2000b901d62 */
[----:B------:R-:W-:Y:S02]  /*ada0*/  @!P2 IADD3.X R2, R165, UR6, RZ, P0, !PT ;  /* 0x00000006a502ac10 */ /* 0x000fe400087fe4ff */
[----:B------:R-:W-:Y:S01]  /*adb0*/  @!P3 LEA R30, P5, R13, c[0x0][0x168], 0x1 ;  /* 0x00005a000d1eba11 */ /* 0x000fe200078a08ff */
[----:B------:R1:W-:Y:S01]  /*adc0*/  @P1 STS.128 [R239+0xe000], RZ ;  /* 0x00e000ffef001388 */ /* 0x0003e20000000c00 */
[----:B------:R-:W-:Y:S02]  /*add0*/  @!P2 LEA R14, P0, R11, c[0x0][0x168], 0x1 ;  /* 0x00005a000b0eaa11 */ /* 0x000fe400078008ff */
[----:B------:R-:W-:Y:S01]  /*ade0*/  @!P3 LEA.HI.X R31, R13, c[0x0][0x16c], R4, 0x1, P5 ;  /* 0x00005b000d1fba11 */ /* 0x000fe200028f0c04 */
[----:B------:R-:W-:Y:S01]  /*adf0*/  @!PT LDS RZ, [RZ] ;  /* 0x00000000fffff984 */ /* 0x000fe20000000800 */
[----:B------:R-:W-:Y:S01]  /*ae00*/  @!PT LDS RZ, [RZ] ;  /* 0x00000000fffff984 */ /* 0x000fe20000000800 */
[----:B------:R-:W-:Y:S01]  /*ae10*/  @!PT LDS RZ, [RZ] ;  /* 0x00000000fffff984 */ /* 0x000fe20000000800 */
[----:B------:R1:W-:Y:S01]  /*ae20*/  @!P1 LDGSTS.E.BYPASS.LTC128B.128 [R239+0xe000], [R24.64+0x180] ;  /* 0x0e00018018ef9fae */ /* 0x0003e2000b901d62 */
[----:B------:R-:W-:Y:S01]  /*ae30*/  @!P2 LEA.HI.X R15, R11, c[0x0][0x16c], R2, 0x1, P0 ;  /* 0x00005b000b0faa11 */ /* 0x000fe200000f0c02 */
[----:B------:R-:W-:Y:S01]  /*ae40*/  IMAD.U32 R11, RZ, RZ, UR11 ;  /* 0x0000000bff0b7e24 */ /* 0x000fe2000f8e00ff */
[----:B------:R-:W-:Y:S01]  /*ae50*/  @!P1 IADD3 R13, P5, R166, UR5, RZ ;  /* 0x00000005a60d9c10 */ /* 0x000fe2000ffbe0ff */
[----:B------:R-:W-:Y:S01]  /*ae60*/  IMAD.U32 R2, RZ, RZ, UR9 ;  /* 0x00000009ff027e24 */ /* 0x000fe2000f8e00ff */
[----:B------:R-:W-:Y:S01]  /*ae70*/  UIADD3 UR5, UP0, UR25, UR5, URZ ;  /* 0x0000000519057290 */ /* 0x000fe2000ff1e03f */
[----:B------:R1:W-:Y:S01]  /*ae80*/  @P4 STS.128 [R239+0x8800], RZ ;  /* 0x008800ffef004388 */ /* 0x0003e20000000c00 */
[----:B------:R-:W-:-:S02]  /*ae90*/  @!P1 IADD3.X R4, R165, UR6, RZ, P5, !PT ;  /* 0x00000006a5049c10 */ /* 0x000fc4000affe4ff */
[-C--:B------:R-:W-:Y:S01]  /*aea0*/  @!P4 LEA R174, P5, R11, R244.reuse, 0x1 ;  /* 0x000000f40baec211 */ /* 0x080fe200078a08ff */
[----:B------:R-:W-:Y:S01]  /*aeb0*/  UIADD3.X UR6, UR24, UR6, URZ, UP0, !UPT ;  /* 0x0000000618067290 */ /* 0x000fe200087fe43f */
[----:B------:R-:W-:Y:S02]  /*aec0*/  @!P1 LEA R172, P0, R13, c[0x0][0x168], 0x1 ;  /* 0x00005a000dac9a11 */ /* 0x000fe400078008ff */
[----:B------:R-:W-:Y:S01]  /*aed0*/  @!P4 LEA.HI.X R175, R11, R245, R2, 0x1, P5 ;  /* 0x000000f50bafc211 */ /* 0x000fe200028f0c02 */
[----:B------:R-:W-:Y:S01]  /*aee0*/  IMAD.U32 R11, RZ, RZ, UR5 ;  /* 0x00000005ff0b7e24 */ /* 0x000fe2000f8e00ff */
[----:B------:R-:W-:Y:S01]  /*aef0*/  @!P3 IADD3 R6, P5, R166, UR5, RZ ;  /* 0x00000005a606bc10 */ /* 0x000fe2000ffbe0ff */
[----:B------:R-:W-:Y:S01]  /*af00*/  IMAD.U32 R2, RZ, RZ, UR6 ;  /* 0x00000006ff027e24 */ /* 0x000fe2000f8e00ff */
[----:B------:R-:W-:Y:S01]  /*af10*/  @!P1 LEA.HI.X R173, R13, c[0x0][0x16c], R4, 0x1, P0 ;  /* 0x00005b000dad9a11 */ /* 0x000fe200000f0c04 */
[----:B------:R-:W-:Y:S01]  /*af20*/  @!PT LDS RZ, [RZ] ;  /* 0x00000000fffff984 */ /* 0x000fe20000000800 */
[----:B------:R-:W-:Y:S01]  /*af30*/  @!PT LDS RZ, [RZ] ;  /* 0x00000000fffff984 */ /* 0x000fe20000000800 */
[----:B------:R-:W-:Y:S01]  /*af40*/  @!PT LDS RZ, [RZ] ;  /* 0x00000000fffff984 */ /* 0x000fe20000000800 */
[----:B------:R1:W-:Y:S01]  /*af50*/  @!P4 LDGSTS.E.BYPASS.LTC128B.128 [R239+0x8800], [R174.64] ;  /* 0x08800000aeefcfae */ /* 0x0003e2000b901d62 */
[----:B------:R-:W-:-:S02]  /*af60*/  @!P4 LEA R202, P6, R11, R244, 0x1 ;  /* 0x000000f40bcac211 */ /* 0x000fc400078c08ff */
[----:B------:R-:W-:Y:S01]  /*af70*/  @!P2 IADD3 R4, P0, R166, UR5, RZ ;  /* 0x00000005a604ac10 */ /* 0x000fe2000ff1e0ff */
[----:B------:R1:W-:Y:S01]  /*af80*/  @P3 STS.128 [R239+0xa800], RZ ;  /* 0x00a800ffef003388 */ /* 0x0003e20000000c00 */
[----:B------:R-:W-:Y:S02]  /*af90*/  @!P3 IADD3.X R13, R165, UR6, RZ, P5, !PT ;  /* 0x00000006a50dbc10 */ /* 0x000fe4000affe4ff */
[----:B------:R-:W-:Y:S01]  /*afa0*/  @!P4 LEA.HI.X R203, R11, R245, R2, 0x1, P6 ;  /* 0x000000f50bcbc211 */ /* 0x000fe200030f0c02 */
[----:B------:R-:W-:Y:S01]  /*afb0*/  @!PT LDS RZ, [RZ] ;  /* 0x00000000fffff984 */ /* 0x000fe20000000800 */
[----:B------:R-:W-:Y:S01]  /*afc0*/  @!PT LDS RZ, [RZ] ;  /* 0x00000000fffff984 */ /* 0x000fe20000000800 */
[----:B------:R-:W-:Y:S01]  /*afd0*/  @!PT LDS RZ, [RZ] ;  /* 0x00000000fffff984 */ /* 0x000fe20000000800 */
[----:B------:R1:W-:Y:S01]  /*afe0*/  @!P3 LDGSTS.E.BYPASS.LTC128B.128 [R239+0xa800], [R34.64+0x80] ;  /* 0x0a80008022efbfae */ /* 0x0003e2000b901d62 */
[----:B------:R-:W-:Y:S02]  /*aff0*/  @!P3 LEA R12, P5, R6, c[0x0][0x168], 0x1 ;  /* 0x00005a00060cba11 */ /* 0x000fe400078a08ff */
[----:B------:R-:W-:Y:S01]  /*b000*/  @!P2 IADD3.X R11, R165, UR6, RZ, P0, !PT ;  /* 0x00000006a50bac10 */ /* 0x000fe200087fe4ff */
[----:B------:R1:W-:Y:S01]  /*b010*/  @P2 STS.128 [R239+0xc800], RZ ;  /* 0x00c800ffef002388 */ /* 0x0003e20000000c00 */
[----:B------:R-:W-:-:S02]  /*b020*/  @!P2 LEA R10, P0, R4, c[0x0][0x168], 0x1 ;  /* 0x00005a00040aaa11 */ /* 0x000fc400078008ff */
[----:B------:R-:W-:Y:S01]  /*b030*/  @!P3 LEA.HI.X R13, R6, c[0x0][0x16c], R13, 0x1, P5 ;  /* 0x00005b00060dba11 */ /* 0x000fe200028f0c0d */
        /* <DEDUP_REMOVED lines=55> */
.L_x_2448:
[----:B------:R-:W-:Y:S05]  /*b3b0*/  BSYNC B0 ;  /* 0x0000000000007941 */ /* 0x000fea0003800000 */
.L_x_2447:
[----:B------:R-:W0:Y:S01]  /*b3c0*/  LDGDEPBAR ;  /* 0x00000000000079af */ /* 0x000e220000000000 */
[----:B-1----:R-:W-:Y:S02]  /*b3d0*/  IMAD.U32 R11, RZ, RZ, UR12 ;  /* 0x0000000cff0b7e24 */ /* 0x002fe4000f8e00ff */
[----:B------:R-:W-:-:S03]  /*b3e0*/  IMAD.U32 R2, RZ, RZ, UR7 ;  /* 0x00000007ff027e24 */ /* 0x000fc6000f8e00ff */
[----:B------:R-:W-:-:S04]  /*b3f0*/  LEA R244, P0, R11, R244, 0x1 ;  /* 0x000000f40bf47211 */ /* 0x000fc800078008ff */
[----:B------:R-:W-:Y:S02]  /*b400*/  LEA.HI.X R245, R11, R245, R2, 0x1, P0 ;  /* 0x000000f50bf57211 */ /* 0x000fe400000f0c02 */
.L_x_2444:
        /* <DEDUP_REMOVED lines=42> */
[----:B-1----:R-:W-:-:S04]  /*b6b0*/  FMNMX.FTZ R174, R11, R174, !PT ;  /* 0x000000ae0bae7209 */ /* 0x002fc80007810000 */
[C---:B------:R-:W-:Y:S01]  /*b6c0*/  FSETP.NEU.FTZ.AND P1, PT, R174.reuse, -INF , PT ;  /* 0xff800000ae00780b */ /* 0x040fe20003f3d000 */
[----:B------:R-:W-:Y:S01]  /*b6d0*/  FMUL.FTZ R166, R174, c[0x0][0x23c] ;  /* 0x00008f00aea67a20 */ /* 0x000fe20000410000 */
[----:B--2---:R-:W-:-:S04]  /*b6e0*/  FMNMX.FTZ R173, R2, R173, !PT ;  /* 0x000000ad02ad7209 */ /* 0x004fc80007810000 */
[----:B------:R-:W-:Y:S01]  /*b6f0*/  FSEL R166, R166, RZ, P1 ;  /* 0x000000ffa6a67208 */ /* 0x000fe20000800000 */
[C---:B------:R-:W-:Y:S01]  /*b700*/  FMUL.FTZ R179, R173.reuse, c[0x0][0x23c] ;  /* 0x00008f00adb37a20 */ /* 0x040fe20000410000 */
[----:B------:R-:W-:-:S03]  /*b710*/  FSETP.NEU.FTZ.AND P0, PT, R173, -INF , PT ;  /* 0xff800000ad00780b */ /* 0x000fc60003f1d000 */
[--C-:B------:R-:W-:Y:S01]  /*b720*/  FFMA.FTZ R171, R5, c[0x0][0x23c], -R166.reuse ;  /* 0x00008f0005ab7a23 */ /* 0x100fe200000108a6 */
[----:B------:R-:W-:Y:S01]  /*b730*/  FSEL R5, R174, RZ, P1 ;  /* 0x000000ffae057208 */ /* 0x000fe20000800000 */
[--C-:B------:R-:W-:Y:S01]  /*b740*/  FFMA.FTZ R172, R9, c[0x0][0x23c], -R166.reuse ;  /* 0x00008f0009ac7a23 */ /* 0x100fe200000108a6 */
[----:B------:R-:W-:Y:S01]  /*b750*/  FSEL R6, R173, RZ, P0 ;  /* 0x000000ffad067208 */ /* 0x000fe20000000000 */
[----:B------:R-:W-:Y:S01]  /*b760*/  FFMA.FTZ R170, R7, c[0x0][0x23c], -R166 ;  /* 0x00008f0007aa7a23 */ /* 0x000fe200000108a6 */
[----:B------:R-:W-:Y:S01]  /*b770*/  FSEL R179, R179, RZ, P0 ;  /* 0x000000ffb3b37208 */ /* 0x000fe20000000000 */
[----:B------:R-:W-:Y:S01]  /*b780*/  FADD.FTZ R4, R164, -R5 ;  /* 0x80000005a4047221 */ /* 0x000fe20000010000 */
[----:B------:R-:W-:Y:S01]  /*b790*/  MUFU.EX2 R171, R171 ;  /* 0x000000ab00ab7308 */ /* 0x000fe20000000800 */
[----:B------:R-:W-:Y:S01]  /*b7a0*/  FADD.FTZ R6, R3, -R6 ;  /* 0x8000000603067221 */ /* 0x000fe20000010000 */
[----:B------:R-:W1:Y:S01]  /*b7b0*/  LDSM.16.MT88.4 R8, [R225+0x10000] ;  /* 0x01000000e108783b */ /* 0x000e620000004200 */
[----:B------:R-:W-:-:S02]  /*b7c0*/  FFMA.FTZ R168, R0, c[0x0][0x23c], -R179 ;  /* 0x00008f0000a87a23 */ /* 0x000fc400000108b3 */
[--C-:B------:R-:W-:Y:S02]  /*b7d0*/  FFMA.FTZ R169, R193, c[0x0][0x23c], -R166.reuse ;  /* 0x00008f00c1a97a23 */ /* 0x100fe400000108a6 */
[--C-:B------:R-:W-:Y:S01]  /*b7e0*/  FFMA.FTZ R2, R184, c[0x0][0x23c], -R179.reuse ;  /* 0x00008f00b8027a23 */ /* 0x100fe200000108b3 */
[----:B------:R-:W2:Y:S01]  /*b7f0*/  MUFU.EX2 R172, R172 ;  /* 0x000000ac00ac7308 */ /* 0x000ea20000000800 */
[--C-:B------:R-:W-:Y:S02]  /*b800*/  FFMA.FTZ R0, R186, c[0x0][0x23c], -R179.reuse ;  /* 0x00008f00ba007a23 */ /* 0x100fe400000108b3 */
[----:B------:R-:W-:Y:S02]  /*b810*/  FFMA.FTZ R175, R188, c[0x0][0x23c], -R179 ;  /* 0x00008f00bcaf7a23 */ /* 0x000fe400000108b3 */
[----:B------:R-:W-:Y:S02]  /*b820*/  FMUL.FTZ R176, R4, c[0x0][0x23c] ;  /* 0x00008f0004b07a20 */ /* 0x000fe40000410000 */
[----:B------:R-:W-:Y:S01]  /*b830*/  FMUL.FTZ R3, R6, c[0x0][0x23c] ;  /* 0x00008f0006037a20 */ /* 0x000fe20000410000 */
[----:B------:R-:W-:Y:S01]  /*b840*/  MUFU.EX2 R170, R170 ;  /* 0x000000aa00aa7308 */ /* 0x000fe20000000800 */
[----:B------:R-:W-:-:S02]  /*b850*/  FFMA.FTZ R184, R189, c[0x0][0x23c], -R166 ;  /* 0x00008f00bdb87a23 */ /* 0x000fc400000108a6 */
[--C-:B------:R-:W-:Y:S02]  /*b860*/  FFMA.FTZ R191, R190, c[0x0][0x23c], -R179.reuse ;  /* 0x00008f00bebf7a23 */ /* 0x100fe400000108b3 */
[--C-:B------:R-:W-:Y:S02]  /*b870*/  FFMA.FTZ R186, R23, c[0x0][0x23c], -R166.reuse ;  /* 0x00008f0017ba7a23 */ /* 0x100fe400000108a6 */
[--C-:B------:R-:W-:Y:S01]  /*b880*/  FFMA.FTZ R189, R21, c[0x0][0x23c], -R166.reuse ;  /* 0x00008f0015bd7a23 */ /* 0x100fe200000108a6 */
[----:B------:R-:W4:Y:S01]  /*b890*/  MUFU.EX2 R169, R169 ;  /* 0x000000a900a97308 */ /* 0x000f220000000800 */
[----:B--2---:R-:W-:Y:S01]  /*b8a0*/  F2FP.BF16.PACK_AB R4, R171, R172 ;  /* 0x000000acab04723e */ /* 0x004fe200000010ff */
[--C-:B------:R-:W-:Y:S02]  /*b8b0*/  FFMA.FTZ R188, R20, c[0x0][0x23c], -R179.reuse ;  /* 0x00008f0014bc7a23 */ /* 0x100fe400000108b3 */
[--C-:B------:R-:W-:Y:S02]  /*b8c0*/  FFMA.FTZ R190, R22, c[0x0][0x23c], -R179.reuse ;  /* 0x00008f0016be7a23 */ /* 0x100fe400000108b3 */
[----:B------:R-:W-:Y:S01]  /*b8d0*/  LDSM.16.MT88.4 R20, [R226+0x10800] ;  /* 0x01080000e214783b */ /* 0x000fe20000004200 */
[----:B------:R-:W-:Y:S01]  /*b8e0*/  FFMA.FTZ R187, R187, c[0x0][0x23c], -R166 ;  /* 0x00008f00bbbb7a23 */ /* 0x000fe200000108a6 */
[----:B------:R-:W-:Y:S01]  /*b8f0*/  MUFU.EX2 R168, R168 ;  /* 0x000000a800a87308 */ /* 0x000fe20000000800 */
[----:B------:R-:W-:-:S02]  /*b900*/  FFMA.FTZ R193, R28, c[0x0][0x23c], -R179 ;  /* 0x00008f001cc17a23 */ /* 0x000fc400000108b3 */
[----:B------:R-:W-:Y:S01]  /*b910*/  LDSM.16.MT88.4 R28, [R228+0x12800] ;  /* 0x01280000e41c783b */ /* 0x000fe20000004200 */
[--C-:B------:R-:W-:Y:S02]  /*b920*/  FFMA.FTZ R200, R199, c[0x0][0x23c], -R166.reuse ;  /* 0x00008f00c7c87a23 */ /* 0x100fe400000108a6 */
[--C-:B------:R-:W-:Y:S02]  /*b930*/  FFMA.FTZ R202, R201, c[0x0][0x23c], -R166.reuse ;  /* 0x00008f00c9ca7a23 */ /* 0x100fe400000108a6 */
[----:B------:R-:W2:Y:S01]  /*b940*/  MUFU.EX2 R2, R2 ;  /* 0x0000000200027308 */ /* 0x000ea20000000800 */
[----:B----4-:R-:W-:Y:S01]  /*b950*/  F2FP.BF16.PACK_AB R6, R169, R170 ;  /* 0x000000aaa906723e */ /* 0x010fe200000010ff */
[----:B------:R-:W-:Y:S02]  /*b960*/  FFMA.FTZ R199, R192, c[0x0][0x23c], -R179 ;  /* 0x00008f00c0c77a23 */ /* 0x000fe400000108b3 */
[--C-:B------:R-:W-:Y:S02]  /*b970*/  FFMA.FTZ R197, R197, c[0x0][0x23c], -R166.reuse ;  /* 0x00008f00c5c57a23 */ /* 0x100fe400000108a6 */
[----:B------:R-:W-:-:S02]  /*b980*/  FFMA.FTZ R195, R195, c[0x0][0x23c], -R166 ;  /* 0x00008f00c3c37a23 */ /* 0x000fc400000108a6 */
[----:B------:R-:W-:Y:S01]  /*b990*/  MUFU.EX2 R0, R0 ;  /* 0x0000000000007308 */ /* 0x000fe20000000800 */
[--C-:B------:R-:W-:Y:S02]  /*b9a0*/  FFMA.FTZ R196, R196, c[0x0][0x23c], -R179.reuse ;  /* 0x00008f00c4c47a23 */ /* 0x100fe400000108b3 */
[--C-:B------:R-:W-:Y:S02]  /*b9b0*/  FFMA.FTZ R192, R198, c[0x0][0x23c], -R179.reuse ;  /* 0x00008f00c6c07a23 */ /* 0x100fe400000108b3 */
[----:B------:R-:W-:Y:S02]  /*b9c0*/  FFMA.FTZ R201, R194, c[0x0][0x23c], -R179 ;  /* 0x00008f00c2c97a23 */ /* 0x000fe400000108b3 */
[--C-:B------:R-:W-:Y:S01]  /*b9d0*/  FFMA.FTZ R194, R183, c[0x0][0x23c], -R166.reuse ;  /* 0x00008f00b7c27a23 */ /* 0x100fe200000108a6 */
[----:B------:R-:W4:Y:S01]  /*b9e0*/  MUFU.EX2 R175, R175 ;  /* 0x000000af00af7308 */ /* 0x000f220000000800 */
[----:B--2---:R-:W-:Y:S01]  /*b9f0*/  F2FP.BF16.PACK_AB R5, R2, R168 ;  /* 0x000000a80205723e */ /* 0x004fe200000010ff */
[----:B------:R-:W-:-:S02]  /*ba00*/  FFMA.FTZ R185, R185, c[0x0][0x23c], -R166 ;  /* 0x00008f00b9b97a23 */ /* 0x000fc400000108a6 */
[--C-:B------:R-:W-:Y:S02]  /*ba10*/  FFMA.FTZ R181, R181, c[0x0][0x23c], -R166.reuse ;  /* 0x00008f00b5b57a23 */ /* 0x100fe400000108a6 */
[----:B------:R-:W-:Y:S02]  /*ba20*/  FFMA.FTZ R198, R167, c[0x0][0x23c], -R166 ;  /* 0x00008f00a7c67a23 */ /* 0x000fe400000108a6 */
[----:B------:R-:W2:Y:S01]  /*ba30*/  MUFU.EX2 R176, R176 ;  /* 0x000000b000b07308 */ /* 0x000ea20000000800 */
[--C-:B------:R-:W-:Y:S01]  /*ba40*/  FFMA.FTZ R182, R182, c[0x0][0x23c], -R179.reuse ;  /* 0x00008f00b6b67a23 */ /* 0x100fe200000108b3 */
[----:B------:R-:W-:Y:S01]  /*ba50*/  LDSM.16.MT88.4 R164, [R228+0x11800] ;  /* 0x01180000e4a4783b */ /* 0x000fe20000004200 */
[--C-:B------:R-:W-:Y:S02]  /*ba60*/  FFMA.FTZ R183, R180, c[0x0][0x23c], -R179.reuse ;  /* 0x00008f00b4b77a23 */ /* 0x100fe400000108b3 */
[--C-:B------:R-:W-:Y:S02]  /*ba70*/  FFMA.FTZ R177, R177, c[0x0][0x23c], -R179.reuse ;  /* 0x00008f00b1b17a23 */ /* 0x100fe400000108b3 */
[----:B------:R-:W-:Y:S01]  /*ba80*/  FFMA.FTZ R178, R178, c[0x0][0x23c], -R179 ;  /* 0x00008f00b2b27a23 */ /* 0x000fe200000108b3 */
[----:B------:R-:W5:Y:S01]  /*ba90*/  MUFU.EX2 R3, R3 ;  /* 0x0000000300037308 */ /* 0x000f620000000800 */
[----:B----4-:R-:W-:Y:S01]  /*baa0*/  F2FP.BF16.PACK_AB R7, R175, R0 ;  /* 0x00000000af07723e */ /* 0x010fe200000010ff */
[----:B--2---:R-:W-:-:S06]  /*bab0*/  FMUL.FTZ R160, R160, R176 ;  /* 0x000000b0a0a07220 */ /* 0x004fcc0000410000 */
[----:B------:R-:W-:Y:S01]  /*bac0*/  MUFU.EX2 R184, R184 ;  /* 0x000000b800b87308 */ /* 0x000fe20000000800 */
[-C--:B------:R-:W-:Y:S02]  /*bad0*/  FMUL.FTZ R161, R161, R176.reuse ;  /* 0x000000b0a1a17220 */ /* 0x080fe40000410000 */
[-C--:B------:R-:W-:Y:S02]  /*bae0*/  FMUL.FTZ R156, R156, R176.reuse ;  /* 0x000000b09c9c7220 */ /* 0x080fe40000410000 */
[----:B------:R-:W-:Y:S02]  /*baf0*/  FMUL.FTZ R157, R157, R176 ;  /* 0x000000b09d9d7220 */ /* 0x000fe40000410000 */
[-C--:B-----5:R-:W-:Y:S01]  /*bb00*/  FMUL.FTZ R162, R162, R3.reuse ;  /* 0x00000003a2a27220 */ /* 0x0a0fe20000410000 */
[----:B------:R-:W2:Y:S01]  /*bb10*/  MUFU.EX2 R187, R187 ;  /* 0x000000bb00bb7308 */ /* 0x000ea20000000800 */
        /* <DEDUP_REMOVED lines=46> */
[----:B------:R-:W-:Y:S01]  /*be00*/  MUFU.EX2 R197, R197 ;  /* 0x000000c500c57308 */ /* 0x000fe20000000800 */
[----:B------:R-:W-:Y:S02]  /*be10*/  FMUL.FTZ R63, R63, R3 ;  /* 0x000000033f3f7220 */ /* 0x000fe40000410000 */
[-C--:B------:R-:W-:Y:S01]  /*be20*/  FMUL.FTZ R64, R64, R176.reuse ;  /* 0x000000b040407220 */ /* 0x080fe20000410000 */
[----:B------:R-:W-:Y:S01]  /*be30*/  HMMA.16816.F32.BF16 R56, R4, R14, R56 ;  /* 0x0000000e0438723c */ /* 0x000fe20000041838 */
[----:B------:R-:W3:Y:S01]  /*be40*/  LDSM.16.MT88.4 R12, [R225+0x12000] ;  /* 0x01200000e10c783b */ /* 0x000ee20000004200 */
        /* <DEDUP_REMOVED lines=32> */
[C---:B---3--:R-:W-:Y:S01]  /*c050*/  HMMA.16816.F32.BF16 R76, R4.reuse, R12, R76 ;  /* 0x0000000c044c723c */ /* 0x048fe2000004184c */
        /* <DEDUP_REMOVED lines=109> */
[C---:B---3--:R-:W-:Y:S01]  /*c730*/  HMMA.16816.F32.BF16 R148, R4.reuse, R12, R148 ;  /* 0x0000000c0494723c */ /* 0x048fe20000041894 */
[----:B------:R-:W-:Y:S02]  /*c740*/  FADD.FTZ R3, R2, R3 ;  /* 0x0000000302037221 */ /* 0x000fe40000010000 */
[----:B------:R-:W-:Y:S02]  /*c750*/  FADD.FTZ R170, R170, R171 ;  /* 0x000000abaaaa7221 */ /* 0x000fe40000010000 */
[----:B------:R-:W-:Y:S01]  /*c760*/  FADD.FTZ R0, R0, R3 ;  /* 0x0000000300007221 */ /* 0x000fe20000010000 */
[----:B------:R-:W-:Y:S01]  /*c770*/  MOV R3, R173 ;  /* 0x000000ad00037202 */ /* 0x000fe20000000f00 */
[----:B------:R-:W-:Y:S01]  /*c780*/  FADD.FTZ R169, R169, R170 ;  /* 0x000000aaa9a97221 */ /* 0x000fe20000010000 */
[----:B------:R-:W-:Y:S01]  /*c790*/  HMMA.16816.F32.BF16 R144, R4, R14, R144 ;  /* 0x0000000e0490723c */ /* 0x000fe20000041890 */
[----:B------:R-:W-:Y:S01]  /*c7a0*/  LDSM.16.MT88.4 R12, [R226+0x12800] ;  /* 0x01280000e20c783b */ /* 0x000fe20000004200 */
[----:B------:R-:W-:-:S05]  /*c7b0*/  FADD.FTZ R175, R175, R0 ;  /* 0x00000000afaf7221 */ /* 0x000fca0000010000 */
[----:B--2---:R-:W-:Y:S01]  /*c7c0*/  F2FP.BF16.PACK_AB R4, R187, R184 ;  /* 0x000000b8bb04723e */ /* 0x004fe200000010ff */
        /* <DEDUP_REMOVED lines=11> */
[----:B------:R-:W-:-:S05]  /*c880*/  FADD.FTZ R193, R193, R190 ;  /* 0x000000bec1c17221 */ /* 0x000fca0000010000 */
[C---:B------:R-:W-:Y:S01]  /*c890*/  HMMA.16816.F32.BF16 R40, R4.reuse, R22, R40 ;  /* 0x000000160428723c */ /* 0x040fe20000041828 */
[----:B------:R-:W2:Y:S07]  /*c8a0*/  LDSM.16.MT88.4 R20, [R228+0x14800] ;  /* 0x01480000e414783b */ /* 0x000eae0000004200 */
        /* <DEDUP_REMOVED lines=55> */
[----:B--2---:R-:W-:Y:S01]  /*cc20*/  HMMA.16816.F32.BF16 R60, R4, R20, R60 ;  /* 0x00000014043c723c */ /* 0x004fe2000004183c */
[----:B------:R-:W-:Y:S02]  /*cc30*/  FADD.FTZ R202, R202, R195 ;  /* 0x000000c3caca7221 */ /* 0x000fe40000010000 */
[----:B------:R-:W-:-:S05]  /*cc40*/  FADD.FTZ R201, R201, R192 ;  /* 0x000000c0c9c97221 */ /* 0x000fca0000010000 */
        /* <DEDUP_REMOVED lines=100> */
.L_x_2441:
[----:B------:R-:W-:-:S06]  /*d290*/  UISETP.GE.AND UP0, UPT, UR28, 0x1, UPT ;  /* 0x000000011c00788c */ /* 0x000fcc000bf06270 */
[----:B------:R-:W-:-:S13]  /*d2a0*/  PLOP3.LUT P0, PT, PT, PT, UP0, 0x80, 0x0 ;  /* 0x000000000000781c */ /* 0x000fda0003f0f008 */
[----:B------:R-:W-:Y:S05]  /*d2b0*/  @!P0 BRA `(.L_x_2449) ;  /* 0x00004b3000008947 */ /* 0x000fea0003800000 */
[----:B------:R-:W-:Y:S01]  /*d2c0*/  IABS R0, c[0x0][0x2d0] ;  /* 0x0000b40000007a13 */ /* 0x000fe20000000000 */
[----:B------:R-:W-:Y:S01]  /*d2d0*/  ULEA UR6, -UR8, URZ, 0x6 ;  /* 0x0000003f08067291 */ /* 0x000fe2000f8e313f */
[----:B------:R-:W-:Y:S01]  /*d2e0*/  IABS R4, c[0x0][0x2d0] ;  /* 0x0000b40000047a13 */ /* 0x000fe20000000000 */
[----:B------:R-:W-:Y:S01]  /*d2f0*/  ULEA UR20, -UR10, URZ, 0x6 ;  /* 0x0000003f0a147291 */ /* 0x000fe2000f8e313f */
[----:B------:R-:W-:Y:S01]  /*d300*/  MOV R165, R164 ;  /* 0x000000a400a57202 */ /* 0x000fe20000000f00 */
[----:B------:R-:W-:Y:S01]  /*d310*/  IMAD.MOV.U32 R7, RZ, RZ, R0 ;  /* 0x000000ffff077224 */ /* 0x000fe200078e0000 */
[----:B------:R-:W1:Y:S01]  /*d320*/  R2UR UR18, R4 ;  /* 0x00000000041273c2 */ /* 0x000e6200000e0000 */
[----:B------:R-:W-:Y:S01]  /*d330*/  UMOV UR10, URZ ;  /* 0x0000003f000a7c82 */ /* 0x000fe20008000000 */
[----:B------:R-:W-:Y:S01]  /*d340*/  IMAD.U32 R243, RZ, RZ, UR6 ;  /* 0x00000006fff37e24 */ /* 0x000fe2000f8e00ff */
[----:B------:R-:W-:Y:S02]  /*d350*/  UMOV UR8, URZ ;  /* 0x0000003f00087c82 */ /* 0x000fe40008000000 */
[----:B------:R-:W-:-:S02]  /*d360*/  USHF.R.S32.HI UR7, URZ, 0x1f, UR6 ;  /* 0x0000001f3f077899 */ /* 0x000fc40008011406 */
[----:B------:R-:W-:Y:S01]  /*d370*/  ULDC UR12, c[0x0][0x2d0] ;  /* 0x0000b400000c7ab9 */ /* 0x000fe20000000800 */
[----:B------:R-:W2:Y:S01]  /*d380*/  R2UR UR16, R7 ;  /* 0x00000000071073c2 */ /* 0x000ea200000e0000 */
[----:B------:R-:W-:Y:S02]  /*d390*/  ULDC UR5, c[0x0][0x2d0] ;  /* 0x0000b40000057ab9 */ /* 0x000fe40000000800 */
[----:B------:R-:W-:Y:S01]  /*d3a0*/  MOV R242, UR7 ;  /* 0x0000000700f27c02 */ /* 0x000fe20008000f00 */
[----:B------:R-:W-:Y:S02]  /*d3b0*/  UISETP.NE.AND UP1, UPT, URZ, UR12, UPT ;  /* 0x0000000c3f00728c */ /* 0x000fe4000bf25270 */
[----:B------:R-:W-:Y:S02]  /*d3c0*/  ULOP3.LUT UR17, URZ, UR12, URZ, 0x33, !UPT ;  /* 0x0000000c3f117292 */ /* 0x000fe4000f8e333f */
[----:B------:R-:W-:Y:S02]  /*d3d0*/  USHF.R.S32.HI UR13, URZ, 0x1f, UR20 ;  /* 0x0000001f3f0d7899 */ /* 0x000fe40008011414 */
[----:B------:R-:W-:-:S02]  /*d3e0*/  UISETP.NE.AND UP0, UPT, URZ, UR5, UPT ;  /* 0x000000053f00728c */ /* 0x000fc4000bf05270 */
[----:B------:R-:W-:Y:S02]  /*d3f0*/  ULOP3.LUT UR14, URZ, UR5, URZ, 0x33, !UPT ;  /* 0x000000053f0e7292 */ /* 0x000fe4000f8e333f */
        /* <DEDUP_REMOVED lines=16> */
[----:B------:R-:W-:Y:S02]  /*d500*/  UIMAD UR22, UR22, UR16, URZ ;  /* 0x00000010161672a4 */ /* 0x000fe4000f8e023f */
[----:B------:R-:W-:Y:S02]  /*d510*/  ULDC.64 UR10, c[0x0][0x1a0] ;  /* 0x00006800000a7ab9 */ /* 0x000fe40000000a00 */
[----:B------:R-:W-:-:S02]  /*d520*/  UIMAD.WIDE.U32 UR22, UR9, UR22, UR8 ;  /* 0x00000016091672a5 */ /* 0x000fc4000f8e0008 */
[----:B------:R-:W-:Y:S02]  /*d530*/  UMOV UR19, UR37 ;  /* 0x0000002500137c82 */ /* 0x000fe40008000000 */
[----:B------:R-:W-:-:S03]  /*d540*/  ULDC.64 UR8, c[0x0][0x198] ;  /* 0x0000660000087ab9 */ /* 0x000fc60000000a00 */
[----:B------:R-:W-:Y:S02]  /*d550*/  UMOV UR15, UR23 ;  /* 0x00000017000f7c82 */ /* 0x000fe40008000000 */
.L_x_2453:
        /* <DEDUP_REMOVED lines=18> */
[----:B-1----:R-:W-:Y:S04]  /*d680*/  UIMAD.WIDE.U32 UR40, UR19, UR37, URZ ;  /* 0x00000025132872a5 */ /* 0x002fe8000f8e003f */
[----:B------:R-:W-:Y:S02]  /*d690*/  UIADD3 UR36, -UR41, URZ, URZ ;  /* 0x0000003f29247290 */ /* 0x000fe4000fffe13f */
[----:B--2---:R-:W-:Y:S02]  /*d6a0*/  UIMAD.WIDE.U32 UR42, UR19, UR31, URZ ;  /* 0x0000001f132a72a5 */ /* 0x004fe4000f8e003f */
[----:B------:R-:W-:Y:S04]  /*d6b0*/  UIMAD UR37, UR18, UR36, UR37 ;  /* 0x00000024122572a4 */ /* 0x000fe8000f8e0225 */
[----:B------:R-:W-:Y:S02]  /*d6c0*/  UISETP.GT.U32.AND UP3, UPT, UR18, UR37, UPT ;  /* 0x000000251200728c */ /* 0x000fe4000bf64070 */
[----:B------:R-:W-:Y:S02]  /*d6d0*/  UMOV UR39, UR43 ;  /* 0x0000002b00277c82 */ /* 0x000fe40008000000 */
[----:B------:R-:W-:Y:S04]  /*d6e0*/  UIADD3 UR23, -UR39, URZ, URZ ;  /* 0x0000003f27177290 */ /* 0x000fe8000fffe13f */
[----:B------:R-:W-:Y:S03]  /*d6f0*/  UIMAD UR31, UR18, UR23, UR31 ;  /* 0x00000017121f72a4 */ /* 0x000fe6000f8e021f */
[----:B------:R-:W-:Y:S02]  /*d700*/  @!UP3 UIADD3 UR37, UR37, -UR18, URZ ;  /* 0x800000122525b290 */ /* 0x000fe4000fffe03f */
[----:B------:R-:W-:Y:S02]  /*d710*/  UISETP.GT.U32.AND UP2, UPT, UR18, UR31, UPT ;  /* 0x0000001f1200728c */ /* 0x000fe4000bf44070 */
[----:B------:R-:W-:Y:S02]  /*d720*/  UISETP.GE.U32.AND UP5, UPT, UR37, UR18, UPT ;  /* 0x000000122500728c */ /* 0x000fe4000bfa6070 */
[----:B------:R-:W-:Y:S02]  /*d730*/  @!UP3 UIADD3 UR41, UR41, 0x1, URZ ;  /* 0x000000012929b890 */ /* 0x000fe4000fffe03f */
[----:B------:R-:W-:Y:S05]  /*d740*/  UISETP.GE.AND UP3, UPT, UR38, URZ, UPT ;  /* 0x0000003f2600728c */ /* 0x000fea000bf66270 */
[----:B------:R-:W-:Y:S02]  /*d750*/  @!UP2 UIADD3 UR31, UR31, -UR18, URZ ;  /* 0x800000121f1fa290 */ /* 0x000fe4000fffe03f */
[----:B------:R-:W-:Y:S02]  /*d760*/  @!UP2 UIADD3 UR39, UR39, 0x1, URZ ;  /* 0x000000012727a890 */ /* 0x000fe4000fffe03f */
[----:B------:R-:W-:Y:S02]  /*d770*/  UISETP.GE.U32.AND UP4, UPT, UR31, UR18, UPT ;  /* 0x000000121f00728c */ /* 0x000fe4000bf86070 */
[----:B------:R-:W-:Y:S02]  /*d780*/  UISETP.GE.AND UP2, UPT, UR22, URZ, UPT ;  /* 0x0000003f1600728c */ /* 0x000fe4000bf46270 */
[----:B------:R-:W-:Y:S04]  /*d790*/  @UP5 UIADD3 UR41, UR41, 0x1, URZ ;  /* 0x0000000129295890 */ /* 0x000fe8000fffe03f */
[----:B------:R-:W-:Y:S03]  /*d7a0*/  @!UP3 UIADD3 UR41, -UR41, URZ, URZ ;  /* 0x0000003f2929b290 */ /* 0x000fe6000fffe13f */
[----:B------:R-:W-:Y:S02]  /*d7b0*/  @UP4 UIADD3 UR39, UR39, 0x1, URZ ;  /* 0x0000000127274890 */ /* 0x000fe4000fffe03f */
[----:B------:R-:W-:Y:S02]  /*d7c0*/  USEL UR41, UR17, UR41, !UP1 ;  /* 0x0000002911297287 */ /* 0x000fe4000c800000 */
[----:B------:R-:W-:Y:S04]  /*d7d0*/  @!UP2 UIADD3 UR39, -UR39, URZ, URZ ;  /* 0x0000003f2727a290 */ /* 0x000fe8000fffe13f */
[----:B------:R-:W-:Y:S01]  /*d7e0*/  USEL UR39, UR17, UR39, !UP1 ;  /* 0x0000002711277287 */ /* 0x000fe2000c800000 */
[----:B------:R-:W-:Y:S01]  /*d7f0*/  MOV R3, UR41 ;  /* 0x0000002900037c02 */ /* 0x000fe20008000f00 */
[----:B------:R-:W-:Y:S03]  /*d800*/  IMAD.U32 R2, RZ, RZ, UR41 ;  /* 0x00000029ff027e24 */ /* 0x000fe6000f8e00ff */
[----:B------:R-:W-:Y:S01]  /*d810*/  LEA R6, P0, R3, UR32, 0x2 ;  /* 0x0000002003067c11 */ /* 0x000fe2000f8010ff */
[----:B------:R-:W-:Y:S01]  /*d820*/  IMAD.U32 R4, RZ, RZ, UR39 ;  /* 0x00000027ff047e24 */ /* 0x000fe2000f8e00ff */
[----:B------:R-:W-:Y:S02]  /*d830*/  MOV R3, UR39 ;  /* 0x0000002700037c02 */ /* 0x000fe40008000f00 */
[----:B------:R-:W1:Y:S01]  /*d840*/  R2UR UR22, R6 ;  /* 0x00000000061673c2 */ /* 0x000e6200000e0000 */
[----:B------:R-:W-:Y:S02]  /*d850*/  LEA.HI.X.SX32 R7, R2, UR33, 0x2, P0 ;  /* 0x0000002102077c11 */ /* 0x000fe400080f16ff */
[----:B------:R-:W-:Y:S04]  /*d860*/  LEA R8, P1, R4, UR32, 0x2 ;  /* 0x0000002004087c11 */ /* 0x000fe8000f8210ff */
[----:B------:R-:W-:Y:S01]  /*d870*/  LEA.HI.X.SX32 R9, R3, UR33, 0x2, P1 ;  /* 0x0000002103097c11 */ /* 0x000fe200088f16ff */
[----:B------:R-:W2:Y:S08]  /*d880*/  R2UR UR23, R7 ;  /* 0x00000000071773c2 */ /* 0x000eb000000e0000 */
[----:B------:R-:W3:Y:S08]  /*d890*/  R2UR UR36, R8 ;  /* 0x00000000082473c2 */ /* 0x000ef000000e0000 */
[----:B------:R-:W4:Y:S01]  /*d8a0*/  R2UR UR37, R9 ;  /* 0x00000000092573c2 */ /* 0x000f2200000e0000 */
[----:B-1----:R-:W-:Y:S01]  /*d8b0*/  IMAD.U32 R4, RZ, RZ, UR22 ;  /* 0x00000016ff047e24 */ /* 0x002fe2000f8e00ff */
[----:B--2---:R-:W-:Y:S05]  /*d8c0*/  MOV R5, UR23 ;  /* 0x0000001700057c02 */ /* 0x004fea0008000f00 */
[----:B------:R1:W2:Y:S01]  /*d8d0*/  LDG.E R2, [R4.64] ;  /* 0x0000002204027981 */ /* 0x0002a2000c1e1900 */
[----:B---3--:R-:W-:Y:S01]  /*d8e0*/  IMAD.U32 R10, RZ, RZ, UR36 ;  /* 0x00000024ff0a7e24 */ /* 0x008fe2000f8e00ff */
[----:B------:R-:W-:Y:S04]  /*d8f0*/  UIADD3 UR36, UR41, -UR39, URZ ;  /* 0x8000002729247290 */ /* 0x000fe8000fffe03f */
[----:B------:R-:W-:Y:S01]  /*d900*/  UIMAD UR36, UR36, UR12, -0x40 ;  /* 0xffffffc0242474a4 */ /* 0x000fe2000f8e020c */
[----:B----4-:R-:W-:Y:S03]  /*d910*/  MOV R11, UR37 ;  /* 0x00000025000b7c02 */ /* 0x010fe60008000f00 */
        /* <DEDUP_REMOVED lines=18> */
.L_x_2450:
        /* <DEDUP_REMOVED lines=24> */
[-C--:B------:R-:W-:Y:S02]  /*dbc0*/  @!P3 LEA R14, P1, R246, R250.reuse, 0x1 ;  /* 0x000000faf60eb211 */ /* 0x080fe400078208ff */
[----:B------:R-:W-:Y:S01]  /*dbd0*/  IADD3.X R164, R166, UR26, RZ, P2, !PT ;  /* 0x0000001aa6a47c10 */ /* 0x000fe200097fe4ff */
[----:B------:R-:W-:Y:S01]  /*dbe0*/  @P4 STS.128 [R239+0x14000], RZ ;  /* 0x014000ffef004388 */ /* 0x000fe20000000c00 */
[CC--:B------:R-:W-:Y:S02]  /*dbf0*/  @!P4 LEA R18, P2, R246.reuse, R250.reuse, 0x1 ;  /* 0x000000faf612c211 */ /* 0x0c0fe400078408ff */
[CCC-:B------:R-:W-:Y:S01]  /*dc00*/  @!P3 LEA.HI.X R15, R246.reuse, R251.reuse, R166.reuse, 0x1, P1 ;  /* 0x000000fbf60fb211 */ /* 0x1c0fe200008f0ca6 */
[----:B------:R-:W-:Y:S01]  /*dc10*/  @!PT LDS RZ, [RZ] ;  /* 0x00000000fffff984 */ /* 0x000fe20000000800 */
[----:B------:R-:W-:Y:S01]  /*dc20*/  @!PT LDS RZ, [RZ] ;  /* 0x00000000fffff984 */ /* 0x000fe20000000800 */
[----:B------:R-:W-:Y:S01]  /*dc30*/  @!PT LDS RZ, [RZ] ;  /* 0x00000000fffff984 */ /* 0x000fe20000000800 */
[----:B------:R1:W-:Y:S01]  /*dc40*/  @!P4 LDGSTS.E.BYPASS.LTC128B.128 [R239+0x14000], [R2.64+0x100] ;  /* 0x1400010002efcfae */ /* 0x0003e2000b901d62 */
[-C--:B------:R-:W-:Y:S02]  /*dc50*/  @!P4 LEA.HI.X R19, R246, R251.reuse, R166, 0x1, P2 ;  /* 0x000000fbf613c211 */ /* 0x080fe400010f0ca6 */
[CC--:B------:R-:W-:Y:S01]  /*dc60*/  @!P6 LEA R26, P0, R167.reuse, R250.reuse, 0x1 ;  /* 0x000000faa71ae211 */ /* 0x0c0fe200078008ff */
[----:B------:R-:W-:Y:S01]  /*dc70*/  @P3 STS.128 [R239+0x16000], RZ ;  /* 0x016000ffef003388 */ /* 0x000fe20000000c00 */
[CC--:B------:R-:W-:Y:S02]  /*dc80*/  @!P5 LEA R202, P2, R167.reuse, R250.reuse, 0x1 ;  /* 0x000000faa7cad211 */ /* 0x0c0fe400078408ff */
[CCC-:B------:R-:W-:Y:S01]  /*dc90*/  @!P6 LEA.HI.X R27, R167.reuse, R251.reuse, R164.reuse, 0x1, P0 ;  /* 0x000000fba71be211 */ /* 0x1c0fe200000f0ca4 */
[----:B------:R-:W-:Y:S01]  /*dca0*/  @!PT LDS RZ, [RZ] ;  /* 0x00000000fffff984 */ /* 0x000fe20000000800 */
[----:B------:R-:W-:Y:S01]  /*dcb0*/  @!PT LDS RZ, [RZ] ;  /* 0x00000000fffff984 */ /* 0x000fe20000000800 */
[----:B------:R-:W-:Y:S01]  /*dcc0*/  @!PT LDS RZ, [RZ] ;  /* 0x00000000fffff984 */ /* 0x000fe20000000800 */
[----:B------:R1:W-:Y:S01]  /*dcd0*/  @!P3 LDGSTS.E.BYPASS.LTC128B.128 [R239+0x16000], [R2.64+0x180] ;  /* 0x1600018002efbfae */ /* 0x0003e2000b901d62 */
[CCC-:B------:R-:W-:Y:S02]  /*dce0*/  @!P5 LEA.HI.X R203, R167.reuse, R251.reuse, R164.reuse, 0x1, P2 ;  /* 0x000000fba7cbd211 */ /* 0x1c0fe400010f0ca4 */
[CC--:B------:R-:W-:Y:S01]  /*dcf0*/  @!P4 LEA R198, P1, R167.reuse, R250.reuse, 0x1 ;  /* 0x000000faa7c6c211 */ /* 0x0c0fe200078208ff */
[----:B------:R-:W-:Y:S01]  /*dd00*/  @P6 STS.128 [R239+0x10800], RZ ;  /* 0x010800ffef006388 */ /* 0x000fe20000000c00 */
[CC--:B------:R-:W-:Y:S02]  /*dd10*/  @!P3 LEA R34, P0, R167.reuse, R250.reuse, 0x1 ;  /* 0x000000faa722b211 */ /* 0x0c0fe400078008ff */
[CCC-:B------:R-:W-:Y:S01]  /*dd20*/  @!P4 LEA.HI.X R199, R167.reuse, R251.reuse, R164.reuse, 0x1, P1 ;  /* 0x000000fba7c7c211 */ /* 0x1c0fe200008f0ca4 */
[----:B------:R-:W-:Y:S01]  /*dd30*/  @!PT LDS RZ, [RZ] ;  /* 0x00000000fffff984 */ /* 0x000fe20000000800 */
[----:B------:R-:W-:Y:S01]  /*dd40*/  @!PT LDS RZ, [RZ] ;  /* 0x00000000fffff984 */ /* 0x000fe20000000800 */
[----:B------:R-:W-:Y:S01]  /*dd50*/  @!PT LDS RZ, [RZ] ;  /* 0x00000000fffff984 */ /* 0x000fe20000000800 */
[----:B------:R2:W-:Y:S01]  /*dd60*/  @!P6 LDGSTS.E.BYPASS.LTC128B.128 [R239+0x10800], [R30.64] ;  /* 0x108000001eefefae */ /* 0x0005e2000b901d62 */
[CC--:B------:R-:W-:Y:S02]  /*dd70*/  @!P3 LEA.HI.X R35, R167.reuse, R251.reuse, R164, 0x1, P0 ;  /* 0x000000fba723b211 */ /* 0x0c0fe400000f0ca4 */
[----:B------:R-:W-:Y:S01]  /*dd80*/  IADD3 R166, P2, R167, UR27, RZ ;  /* 0x0000001ba7a67c10 */ /* 0x000fe2000ff5e0ff */
[----:B------:R-:W-:Y:S03]  /*dd90*/  @P5 STS.128 [R239+0x12800], RZ ;  /* 0x012800ffef005388 */ /* 0x000fe60000000c00 */
[-C--:B------:R-:W-:Y:S01]  /*dda0*/  @!P6 LEA R12, P0, R166, R250.reuse, 0x1 ;  /* 0x000000faa60ce211 */ /* 0x080fe200078008ff */
[----:B------:R-:W-:Y:S01]  /*ddb0*/  @!PT LDS RZ, [RZ] ;  /* 0x00000000fffff984 */ /* 0x000fe20000000800 */
[----:B------:R-:W-:Y:S01]  /*ddc0*/  @!PT LDS RZ, [RZ] ;  /* 0x00000000fffff984 */ /* 0x000fe20000000800 */
[----:B------:R-:W-:Y:S01]  /*ddd0*/  @!PT LDS RZ, [RZ] ;  /* 0x00000000fffff984 */ /* 0x000fe20000000800 */
[----:B------:R3:W-:Y:S01]  /*dde0*/  @!P5 LDGSTS.E.BYPASS.LTC128B.128 [R239+0x12800], [R22.64+0x80] ;  /* 0x1280008016efdfae */ /* 0x0007e2000b901d62 */
[----:B------:R-:W-:Y:S02]  /*ddf0*/  IADD3.X R164, R164, UR26, RZ, P2, !PT ;  /* 0x0000001aa4a47c10 */ /* 0x000fe400097fe4ff */
[CC--:B------:R-:W-:Y:S01]  /*de00*/  @!P5 LEA R194, P2, R166.reuse, R250.reuse, 0x1 ;  /* 0x000000faa6c2d211 */ /* 0x0c0fe200078408ff */
[----:B------:R-:W-:Y:S01]  /*de10*/  @P4 STS.128 [R239+0x14800], RZ ;  /* 0x014800ffef004388 */ /* 0x000fe20000000c00 */
[CCC-:B------:R-:W-:Y:S02]  /*de20*/  @!P6 LEA.HI.X R13, R166.reuse, R251.reuse, R164.reuse, 0x1, P0 ;  /* 0x000000fba60de211 */ /* 0x1c0fe400000f0ca4 */
[CCC-:B------:R-:W-:Y:S01]  /*de30*/  @!P5 LEA.HI.X R195, R166.reuse, R251.reuse, R164.reuse, 0x1, P2 ;  /* 0x000000fba6c3d211 */ /* 0x1c0fe200010f0ca4 */
[----:B------:R-:W-:Y:S01]  /*de40*/  @!PT LDS RZ, [RZ] ;  /* 0x00000000fffff984 */ /* 0x000fe20000000800 */
[----:B------:R-:W-:Y:S01]  /*de50*/  @!PT LDS RZ, [RZ] ;  /* 0x00000000fffff984 */ /* 0x000fe20000000800 */
[----:B------:R-:W-:Y:S01]  /*de60*/  @!PT LDS RZ, [RZ] ;  /* 0x00000000fffff984 */ /* 0x000fe20000000800 */
[----:B------:R4:W-:Y:S01]  /*de70*/  @!P4 LDGSTS.E.BYPASS.LTC128B.128 [R239+0x14800], [R18.64+0x100] ;  /* 0x1480010012efcfae */ /* 0x0009e2000b901d62 */
[CC--:B------:R-:W-:Y:S02]  /*de80*/  @!P4 LEA R206, P1, R166.reuse, R250.reuse, 0x1 ;  /* 0x000000faa6cec211 */ /* 0x0c0fe400078208ff */
[C---:B------:R-:W-:Y:S01]  /*de90*/  @!P3 LEA R250, P0, R166.reuse, R250, 0x1 ;  /* 0x000000faa6fab211 */ /* 0x040fe200078008ff */
[----:B------:R-:W-:Y:S01]  /*dea0*/  @P3 STS.128 [R239+0x16800], RZ ;  /* 0x016800ffef003388 */ /* 0x000fe20000000c00 */
[CCC-:B------:R-:W-:Y:S02]  /*deb0*/  @!P4 LEA.HI.X R207, R166.reuse, R251.reuse, R164.reuse, 0x1, P1 ;  /* 0x000000fba6cfc211 */ /* 0x1c0fe400008f0ca4 */
[----:B------:R-:W-:Y:S01]  /*dec0*/  @!P3 LEA.HI.X R251, R166, R251, R164, 0x1, P0 ;  /* 0x000000fba6fbb211 */ /* 0x000fe200000f0ca4 */
[----:B------:R-:W-:Y:S01]  /*ded0*/  @!PT LDS RZ, [RZ] ;  /* 0x00000000fffff984 */ /* 0x000fe20000000800 */
[----:B------:R-:W-:Y:S01]  /*dee0*/  @!PT LDS RZ, [RZ] ;  /* 0x00000000fffff984 */ /* 0x000fe20000000800 */
[----:B------:R-:W-:Y:S01]  /*def0*/  @!PT LDS RZ, [RZ] ;  /* 0x00000000fffff984 */ /* 0x000fe20000000800 */
[----:B------:R5:W-:Y:S01]  /*df00*/  @!P3 LDGSTS.E.BYPASS.LTC128B.128 [R239+0x16800], [R14.64+0x180] ;  /* 0x168001800eefbfae */ /* 0x000be2000b901d62 */
[----:B------:R-:W-:Y:S03]  /*df10*/  PLOP3.LUT P0, PT, PT, PT, UP2, 0x80, 0x0 ;  /* 0x000000000000781c */ /* 0x000fe60003f0f028 */
        /* <DEDUP_REMOVED lines=42> */
[----:B------:R-:W5:Y:S04]  /*e1c0*/  LDSM.16.M88.4 R176, [R233+0x8800] ;  /* 0x00880000e9b0783b */ /* 0x000f680000000200 */
[----:B------:R-:W3:Y:S04]  /*e1d0*/  LDSM.16.M88.4 R180, [R233+0x9000] ;  /* 0x00900000e9b4783b */ /* 0x000ee80000000200 */
        /* <DEDUP_REMOVED lines=12> */
[C---:B-----5:R-:W-:Y:S08]  /*e2a0*/  HMMA.16816.F32.BF16 R12, R168.reuse, R176, RZ ;  /* 0x000000b0a80c723c */ /* 0x060ff000000418ff */
[C---:B----4-:R-:W-:Y:S01]  /*e2b0*/  HMMA.16816.F32.BF16 R16, R168.reuse, R178, RZ ;  /* 0x000000b2a810723c */ /* 0x050fe200000418ff */
[----:B------:R-:W2:Y:S07]  /*e2c0*/  LDSM.16.M88.4 R176, [R227+0x8000] ;  /* 0x00800000e3b0783b */ /* 0x000eae0000000200 */
[C---:B---3--:R-:W-:Y:S08]  /*e2d0*/  HMMA.16816.F32.BF16 R20, R168.reuse, R180, RZ ;  /* 0x000000b4a814723c */ /* 0x048ff000000418ff */
        /* <DEDUP_REMOVED lines=234> */
[----:B------:R-:W-:Y:S01]  /*f180*/  IMAD.U32 R166, RZ, RZ, UR37 ;  /* 0x00000025ffa67e24 */ /* 0x000fe2000f8e00ff */
[----:B------:R-:W-:Y:S01]  /*f190*/  UIADD3 UR36, UR39, -UR37, URZ ;  /* 0x8000002527247290 */ /* 0x000fe2000fffe03f */
[----:B------:R-:W-:Y:S01]  /*f1a0*/  MOV R3, UR39 ;  /* 0x0000002700037c02 */ /* 0x000fe20008000f00 */
[----:B------:R-:W-:Y:S01]  /*f1b0*/  IMAD.U32 R164, RZ, RZ, UR37 ;  /* 0x00000025ffa47e24 */ /* 0x000fe2000f8e00ff */
[----:B------:R-:W-:Y:S01]  /*f1c0*/  MOV R2, UR39 ;  /* 0x0000002700027c02 */ /* 0x000fe20008000f00 */
[----:B------:R-:W-:Y:S01]  /*f1d0*/  UIMAD UR36, UR36, UR5, -0x40 ;  /* 0xffffffc0242474a4 */ /* 0x000fe2000f8e0205 */
        /* <DEDUP_REMOVED lines=9> */
[----:B------:R-:W-:Y:S01]  /*f270*/  UIMAD UR10, UR9, UR36, URZ ;  /* 0x00000024090a72a4 */ /* 0x000fe2000f8e023f */
[----:B--2---:R-:W-:Y:S01]  /*f280*/  IMAD.U32 R167, RZ, RZ, UR11 ;  /* 0x0000000bffa77e24 */ /* 0x004fe2000f8e00ff */
[----:B------:R-:W-:Y:S02]  /*f290*/  USHF.R.S32.HI UR11, URZ, 0x1f, UR36 ;  /* 0x0000001f3f0b7899 */ /* 0x000fe40008011424 */
[----:B------:R-:W-:Y:S02]  /*f2a0*/  UIMAD.WIDE.U32 UR36, UR8, UR36, URZ ;  /* 0x00000024082472a5 */ /* 0x000fe4000f8e003f */
[----:B------:R1:W2:Y:S01]  /*f2b0*/  LDG.E R3, [R166.64] ;  /* 0x00000022a6037981 */ /* 0x0002a2000c1e1900 */
[----:B------:R-:W-:Y:S01]  /*f2c0*/  UIMAD UR10, UR11, UR8, UR10 ;  /* 0x000000080b0a72a4 */ /* 0x000fe2000f8e020a */
[----:B---3--:R-:W-:Y:S02]  /*f2d0*/  MOV R172, UR40 ;  /* 0x0000002800ac7c02 */ /* 0x008fe40008000f00 */
[----:B------:R-:W-:Y:S02]  /*f2e0*/  UMOV UR11, UR9 ;  /* 0x00000009000b7c82 */ /* 0x000fe40008000000 */
[----:B------:R-:W-:Y:S01]  /*f2f0*/  UIADD3 UR10, UR37, UR10, URZ ;  /* 0x0000000a250a7290 */ /* 0x000fe2000fffe03f */
[----:B----4-:R-:W-:Y:S05]  /*f300*/  IMAD.U32 R173, RZ, RZ, UR41 ;  /* 0x00000029ffad7e24 */ /* 0x010fea000f8e00ff */
[----:B------:R-:W2:Y:S01]  /*f310*/  LDG.E R2, [R172.64] ;  /* 0x00000022ac027981 */ /* 0x000ea2000c1e1900 */
[----:B-1----:R-:W-:Y:S01]  /*f320*/  IMAD.U32 R166, RZ, RZ, UR36 ;  /* 0x00000024ffa67e24 */ /* 0x002fe2000f8e00ff */
[----:B------:R-:W-:Y:S01]  /*f330*/  MOV R167, UR37 ;  /* 0x0000002500a77c02 */ /* 0x000fe20008000f00 */
        /* <DEDUP_REMOVED lines=8> */
.L_x_2452:
        /* <DEDUP_REMOVED lines=117> */
.L_x_2451:
[----:B------:R-:W-:Y:S01]  /*fb10*/  UIADD3 UR31, UR28, -0x1, URZ ;  /* 0xffffffff1c1f7890 */ /* 0x000fe2000fffe03f */
[----:B-1----:R-:W-:Y:S01]  /*fb20*/  LDSM.16.MT88.4 R180, [R225+0x12800] ;  /* 0x01280000e1b4783b */ /* 0x002fe20000004200 */
[----:B------:R-:W-:Y:S02]  /*fb30*/  UISETP.GT.AND UP2, UPT, UR28, 0x1, UPT ;  /* 0x000000011c00788c */ /* 0x000fe4000bf44270 */
[----:B------:R-:W-:Y:S02]  /*fb40*/  UMOV UR10, UR23 ;  /* 0x00000017000a7c82 */ /* 0x000fe40008000000 */
[----:B------:R-:W-:Y:S01]  /*fb50*/  MOV R3, UR31 ;  /* 0x0000001f00037c02 */ /* 0x000fe20008000f00 */
[----:B------:R-:W-:Y:S02]  /*fb60*/  UMOV UR11, UR22 ;  /* 0x00000016000b7c82 */ /* 0x000fe40008000000 */
[----:B------:R-:W-:Y:S01]  /*fb70*/  LDSM.16.MT88.4 R184, [R224+0x12800] ;  /* 0x01280000e0b8783b */ /* 0x000fe20000004200 */
[----:B------:R-:W-:Y:S01]  /*fb80*/  LEA R2, R3, R238, 0x6 ;  /* 0x000000ee03027211 */ /* 0x000fe200078e30ff */
[----:B------:R-:W-:Y:S03]  /*fb90*/  UMOV UR28, UR31 ;  /* 0x0000001f001c7c82 */ /* 0x000fe60008000000 */
[C---:B------:R-:W-:Y:S01]  /*fba0*/  IADD3 R174, R2.reuse, 0x1, RZ ;  /* 0x0000000102ae7810 */ /* 0x040fe20007ffe0ff */
[----:B------:R-:W-:Y:S01]  /*fbb0*/  I2F R177, R2 ;  /* 0x0000000200b17306 */ /* 0x000fe20000201400 */
[C---:B------:R-:W-:Y:S01]  /*fbc0*/  IADD3 R175, R2.reuse, 0x8, RZ ;  /* 0x0000000802af7810 */ /* 0x040fe20007ffe0ff */
[----:B------:R-:W-:Y:S01]  /*fbd0*/  LDSM.16.MT88.4 R188, [R228+0x14800] ;  /* 0x01480000e4bc783b */ /* 0x000fe20000004200 */
[C---:B------:R-:W-:Y:S02]  /*fbe0*/  IADD3 R168, R2.reuse, 0x9, RZ ;  /* 0x0000000902a87810 */ /* 0x040fe40007ffe0ff */
[C---:B------:R-:W-:Y:S02]  /*fbf0*/  IADD3 R173, R2.reuse, 0x10, RZ ;  /* 0x0000001002ad7810 */ /* 0x040fe40007ffe0ff */
[C---:B------:R-:W-:Y:S02]  /*fc00*/  IADD3 R169, R2.reuse, 0x18, RZ ;  /* 0x0000001802a97810 */ /* 0x040fe40007ffe0ff */
[C---:B------:R-:W-:Y:S01]  /*fc10*/  IADD3 R172, R2.reuse, 0x11, RZ ;  /* 0x0000001102ac7810 */ /* 0x040fe20007ffe0ff */
[----:B------:R-:W-:Y:S01]  /*fc20*/  I2F R174, R174 ;  /* 0x000000ae00ae7306 */ /* 0x000fe20000201400 */
[C---:B------:R-:W-:Y:S02]  /*fc30*/  IADD3 R170, R2.reuse, 0x19, RZ ;  /* 0x0000001902aa7810 */ /* 0x040fe40007ffe0ff */
[C---:B------:R-:W-:Y:S02]  /*fc40*/  IADD3 R171, R2.reuse, 0x20, RZ ;  /* 0x0000002002ab7810 */ /* 0x040fe40007ffe0ff */
[C---:B------:R-:W-:Y:S02]  /*fc50*/  IADD3 R166, R2.reuse, 0x21, RZ ;  /* 0x0000002102a67810 */ /* 0x040fe40007ffe0ff */
[C---:B------:R-:W-:Y:S02]  /*fc60*/  IADD3 R167, R2.reuse, 0x28, RZ ;  /* 0x0000002802a77810 */ /* 0x040fe40007ffe0ff */
[C---:B------:R-:W-:Y:S01]  /*fc70*/  IADD3 R164, R2.reuse, 0x29, RZ ;  /* 0x0000002902a47810 */ /* 0x040fe20007ffe0ff */
[----:B------:R-:W-:Y:S01]  /*fc80*/  I2F R175, R175 ;  /* 0x000000af00af7306 */ /* 0x000fe20000201400 */
[----:B------:R-:W-:Y:S09]  /*fc90*/  IADD3 R3, R2, 0x30, RZ ;  /* 0x0000003002037810 */ /* 0x000ff20007ffe0ff */
[----:B------:R-:W-:Y:S10]  /*fca0*/  I2F R168, R168 ;  /* 0x000000a800a87306 */ /* 0x000ff40000201400 */
        /* <DEDUP_REMOVED lines=8> */
[----:B------:R-:W1:Y:S02]  /*fd30*/  I2F R3, R3 ;  /* 0x0000000300037306 */ /* 0x000e640000201400 */
[----:B-1----:R-:W-:Y:S02]  /*fd40*/  FFMA.FTZ R30, R3, UR4, R30 ;  /* 0x00000004031e7c23 */ /* 0x002fe4000801001e */
[C---:B------:R-:W-:Y:S02]  /*fd50*/  FFMA.FTZ R6, R177.reuse, UR4, R6 ;  /* 0x00000004b1067c23 */ /* 0x040fe40008010006 */
[----:B------:R-:W-:Y:S02]  /*fd60*/  FFMA.FTZ R4, R177, UR4, R4 ;  /* 0x00000004b1047c23 */ /* 0x000fe40008010004 */
[C---:B------:R-:W-:Y:S02]  /*fd70*/  FFMA.FTZ R7, R174.reuse, UR4, R7 ;  /* 0x00000004ae077c23 */ /* 0x040fe40008010007 */
[----:B------:R-:W-:Y:S01]  /*fd80*/  FFMA.FTZ R5, R174, UR4, R5 ;  /* 0x00000004ae057c23 */ /* 0x000fe20008010005 */
[----:B------:R-:W-:Y:S01]  /*fd90*/  FMNMX.FTZ R174, R6, R0, !PT ;  /* 0x0000000006ae7209 */ /* 0x000fe20007810000 */
[C---:B------:R-:W-:Y:S02]  /*fda0*/  FFMA.FTZ R10, R175.reuse, UR4, R10 ;  /* 0x00000004af0a7c23 */ /* 0x040fe4000801000a */
[----:B------:R-:W-:Y:S01]  /*fdb0*/  FFMA.FTZ R8, R175, UR4, R8 ;  /* 0x00000004af087c23 */ /* 0x000fe20008010008 */
[----:B------:R-:W-:Y:S01]  /*fdc0*/  FMNMX.FTZ R175, R7, R174, !PT ;  /* 0x000000ae07af7209 */ /* 0x000fe20007810000 */
[----:B------:R-:W-:Y:S01]  /*fdd0*/  FFMA.FTZ R11, R168, UR4, R11 ;  /* 0x00000004a80b7c23 */ /* 0x000fe2000801000b */
[----:B------:R-:W-:Y:S01]  /*fde0*/  FMNMX.FTZ R174, R4, R165, !PT ;  /* 0x000000a504ae7209 */ /* 0x000fe20007810000 */
[C---:B------:R-:W-:Y:S01]  /*fdf0*/  FFMA.FTZ R14, R173.reuse, UR4, R14 ;  /* 0x00000004ad0e7c23 */ /* 0x040fe2000801000e */
[----:B------:R-:W-:Y:S01]  /*fe00*/  FMNMX.FTZ R176, R10, R175, !PT ;  /* 0x000000af0ab07209 */ /* 0x000fe20007810000 */
[----:B------:R-:W-:Y:S01]  /*fe10*/  FFMA.FTZ R12, R173, UR4, R12 ;  /* 0x00000004ad0c7c23 */ /* 0x000fe2000801000c */
[----:B------:R-:W-:Y:S01]  /*fe20*/  FMNMX.FTZ R177, R5, R174, !PT ;  /* 0x000000ae05b17209 */ /* 0x000fe20007810000 */
[C---:B------:R-:W-:Y:S01]  /*fe30*/  FFMA.FTZ R16, R169.reuse, UR4, R16 ;  /* 0x00000004a9107c23 */ /* 0x040fe20008010010 */
[----:B------:R-:W-:Y:S01]  /*fe40*/  IADD3 R173, R2, 0x38, RZ ;  /* 0x0000003802ad7810 */ /* 0x000fe20007ffe0ff */
[----:B------:R-:W-:Y:S01]  /*fe50*/  FFMA.FTZ R18, R169, UR4, R18 ;  /* 0x00000004a9127c23 */ /* 0x000fe20008010012 */
[----:B------:R-:W-:Y:S01]  /*fe60*/  FMNMX.FTZ R175, R11, R176, !PT ;  /* 0x000000b00baf7209 */ /* 0x000fe20007810000 */
[----:B------:R-:W-:Y:S01]  /*fe70*/  FFMA.FTZ R9, R168, UR4, R9 ;  /* 0x00000004a8097c23 */ /* 0x000fe20008010009 */
[----:B------:R-:W-:Y:S01]  /*fe80*/  FMNMX.FTZ R174, R8, R177, !PT ;  /* 0x000000b108ae7209 */ /* 0x000fe20007810000 */
[----:B------:R1:W2:Y:S01]  /*fe90*/  I2F R169, R173 ;  /* 0x000000ad00a97306 */ /* 0x0002a20000201400 */
[----:B------:R-:W-:Y:S01]  /*fea0*/  FFMA.FTZ R15, R172, UR4, R15 ;  /* 0x00000004ac0f7c23 */ /* 0x000fe2000801000f */
[----:B------:R-:W-:Y:S01]  /*feb0*/  IADD3 R168, R2, 0x31, RZ ;  /* 0x0000003102a87810 */ /* 0x000fe20007ffe0ff */
[----:B------:R-:W-:Y:S01]  /*fec0*/  FFMA.FTZ R13, R172, UR4, R13 ;  /* 0x00000004ac0d7c23 */ /* 0x000fe2000801000d */
[----:B------:R-:W-:Y:S01]  /*fed0*/  FMNMX.FTZ R172, R14, R175, !PT ;  /* 0x000000af0eac7209 */ /* 0x000fe20007810000 */
[C---:B------:R-:W-:Y:S01]  /*fee0*/  FFMA.FTZ R19, R170.reuse, UR4, R19 ;  /* 0x00000004aa137c23 */ /* 0x040fe20008010013 */
[----:B------:R-:W-:Y:S01]  /*fef0*/  FMNMX.FTZ R175, R9, R174, !PT ;  /* 0x000000ae09af7209 */ /* 0x000fe20007810000 */
[----:B------:R-:W-:Y:S01]  /*ff00*/  FFMA.FTZ R17, R170, UR4, R17 ;  /* 0x00000004aa117c23 */ /* 0x000fe20008010011 */
[----:B------:R-:W-:Y:S01]  /*ff10*/  FMNMX.FTZ R177, R15, R172, !PT ;  /* 0x000000ac0fb17209 */ /* 0x000fe20007810000 */
[----:B------:R-:W-:Y:S01]  /*ff20*/  FFMA.FTZ R22, R171, UR4, R22 ;  /* 0x00000004ab167c23 */ /* 0x000fe20008010016 */
[----:B------:R-:W-:Y:S01]  /*ff30*/  FMNMX.FTZ R170, R12, R175, !PT ;  /* 0x000000af0caa7209 */ /* 0x000fe20007810000 */
[----:B------:R-:W3:Y:S01]  /*ff40*/  I2F R168, R168 ;  /* 0x000000a800a87306 */ /* 0x000ee20000201400 */
[----:B------:R-:W-:Y:S01]  /*ff50*/  FMNMX.FTZ R172, R18, R177, !PT ;  /* 0x000000b112ac7209 */ /* 0x000fe20007810000 */
[----:B------:R-:W-:Y:S01]  /*ff60*/  FFMA.FTZ R23, R166, UR4, R23 ;  /* 0x00000004a6177c23 */ /* 0x000fe20008010017 */
[----:B------:R-:W-:Y:S01]  /*ff70*/  FMNMX.FTZ R175, R13, R170, !PT ;  /* 0x000000aa0daf7209 */ /* 0x000fe20007810000 */
[----:B------:R-:W-:Y:S01]  /*ff80*/  FFMA.FTZ R20, R171, UR4, R20 ;  /* 0x00000004ab147c23 */ /* 0x000fe20008010014 */
[----:B------:R-:W-:Y:S01]  /*ff90*/  IADD3 R2, R2, 0x39, RZ ;  /* 0x0000003902027810 */ /* 0x000fe20007ffe0ff */
[----:B------:R-:W-:Y:S01]  /*ffa0*/  FFMA.FTZ R26, R167, UR4, R26 ;  /* 0x00000004a71a7c23 */ /* 0x000fe2000801001a */
[----:B------:R-:W-:Y:S01]  /*ffb0*/  FMNMX.FTZ R177, R19, R172, !PT ;  /* 0x000000ac13b17209 */ /* 0x000fe20007810000 */
[----:B------:R-:W-:Y:S01]  /*ffc0*/  FFMA.FTZ R21, R166, UR4, R21 ;  /* 0x00000004a6157c23 */ /* 0x000fe20008010015 */
[----:B------:R-:W-:Y:S01]  /*ffd0*/  FMNMX.FTZ R170, R16, R175, !PT ;  /* 0x000000af10aa7209 */ /* 0x000fe20007810000 */
[----:B------:R-:W-:Y:S01]  /*ffe0*/  FFMA.FTZ R27, R164, UR4, R27 ;  /* 0x00000004a41b7c23 */ /* 0x000fe2000801001b */
[----:B------:R-:W4:Y:S01]  /*fff0*/  I2F R2, R2 ;  /* 0x0000000200027306 */ /* 0x000f220000201400 */
[----:B------:R-:W-:Y:S01]  /*10000*/  FMNMX.FTZ R172, R22, R177, !PT ;  /* 0x000000b116ac7209 */ /* 0x000fe20007810000 */
[----:B------:R-:W-:Y:S01]  /*10010*/  FFMA.FTZ R24, R167, UR4, R24 ;  /* 0x00000004a7187c23 */ /* 0x000fe20008010018 */
[----:B------:R-:W-:Y:S01]  /*10020*/  FMNMX.FTZ R171, R17, R170, !PT ;  /* 0x000000aa11ab7209 */ /* 0x000fe20007810000 */
[----:B------:R-:W-:Y:S01]  /*10030*/  FFMA.FTZ R25, R164, UR4, R25 ;  /* 0x00000004a4197c23 */ /* 0x000fe20008010019 */
[----:B-1----:R-:W-:Y:S01]  /*10040*/  FMNMX.FTZ R173, R23, R172, !PT ;  /* 0x000000ac17ad7209 */ /* 0x002fe20007810000 */
[----:B------:R-:W-:Y:S01]  /*10050*/  FFMA.FTZ R28, R3, UR4, R28 ;  /* 0x00000004031c7c23 */ /* 0x000fe2000801001c */
[----:B------:R-:W-:Y:S01]  /*10060*/  FMNMX.FTZ R166, R20, R171, !PT ;  /* 0x000000ab14a67209 */ /* 0x000fe20007810000 */
[C---:B--2---:R-:W-:Y:S01]  /*10070*/  FFMA.FTZ R34, R169.reuse, UR4, R34 ;  /* 0x00000004a9227c23 */ /* 0x044fe20008010022 */
[----:B------:R-:W-:Y:S01]  /*10080*/  FMNMX.FTZ R170, R26, R173, !PT ;  /* 0x000000ad1aaa7209 */ /* 0x000fe20007810000 */
[----:B------:R-:W-:Y:S01]  /*10090*/  FFMA.FTZ R32, R169, UR4, R32 ;  /* 0x00000004a9207c23 */ /* 0x000fe20008010020 */
[----:B------:R-:W-:Y:S01]  /*100a0*/  FMNMX.FTZ R167, R21, R166, !PT ;  /* 0x000000a615a77209 */ /* 0x000fe20007810000 */
[----:B------:R-:W-:Y:S01]  /*100b0*/  LDSM.16.MT88.4 R172, [R226+0x10000] ;  /* 0x01000000e2ac783b */ /* 0x000fe20000004200 */
[----:B------:R-:W-:Y:S01]  /*100c0*/  FMNMX.FTZ R171, R27, R170, !PT ;  /* 0x000000aa1bab7209 */ /* 0x000fe20007810000 */
[----:B---3--:R-:W-:Y:S01]  /*100d0*/  FFMA.FTZ R31, R168, UR4, R31 ;  /* 0x00000004a81f7c23 */ /* 0x008fe2000801001f */
[----:B------:R-:W-:Y:S01]  /*100e0*/  FMNMX.FTZ R164, R24, R167, !PT ;  /* 0x000000a718a47209 */ /* 0x000fe20007810000 */
[----:B------:R-:W-:Y:S01]  /*100f0*/  FFMA.FTZ R29, R168, UR4, R29 ;  /* 0x00000004a81d7c23 */ /* 0x000fe2000801001d */
[----:B------:R-:W-:Y:S02]  /*10100*/  FMNMX.FTZ R166, R30, R171, !PT ;  /* 0x000000ab1ea67209 */ /* 0x000fe40007810000 */
[----:B------:R-:W-:Y:S01]  /*10110*/  FMNMX.FTZ R167, R25, R164, !PT ;  /* 0x000000a419a77209 */ /* 0x000fe20007810000 */
[----:B------:R-:W-:Y:S01]  /*10120*/  LDSM.16.MT88.4 R176, [R225+0x10000] ;  /* 0x01000000e1b0783b */ /* 0x000fe20000004200 */
[----:B------:R-:W-:Y:S02]  /*10130*/  FMNMX.FTZ R3, R31, R166, !PT ;  /* 0x000000a61f037209 */ /* 0x000fe40007810000 */
[----:B------:R-:W-:Y:S01]  /*10140*/  FMNMX.FTZ R166, R28, R167, !PT ;  /* 0x000000a71ca67209 */ /* 0x000fe20007810000 */
[----:B----4-:R-:W-:Y:S01]  /*10150*/  FFMA.FTZ R35, R2, UR4, R35 ;  /* 0x0000000402237c23 */ /* 0x010fe20008010023 */
[----:B------:R-:W-:Y:S01]  /*10160*/  FMNMX.FTZ R164, R34, R3, !PT ;  /* 0x0000000322a47209 */ /* 0x000fe20007810000 */
[----:B------:R-:W-:Y:S01]  /*10170*/  FFMA.FTZ R33, R2, UR4, R33 ;  /* 0x0000000402217c23 */ /* 0x000fe20008010021 */
        /* <DEDUP_REMOVED lines=12> */
[C---:B------:R-:W-:Y:S02]  /*10240*/  FMUL.FTZ R198, R3.reuse, c[0x0][0x23c] ;  /* 0x00008f0003c67a20 */ /* 0x040fe40000410000 */
[----:B------:R-:W-:Y:S01]  /*10250*/  FADD.FTZ R2, -R3, R0 ;  /* 0x0000000003027221 */ /* 0x000fe20000010100 */
[----:B--2---:R-:W-:Y:S02]  /*10260*/  FMNMX.FTZ R164, R169, R164, !PT ;  /* 0x000000a4a9a47209 */ /* 0x004fe40007810000 */
[----:B------:R-:W-:Y:S01]  /*10270*/  FSEL R198, R198, RZ, P0 ;  /* 0x000000ffc6c67208 */ /* 0x000fe20000000000 */
[----:B------:R-:W-:Y:S01]  /*10280*/  FMUL.FTZ R0, R2, c[0x0][0x23c] ;  /* 0x00008f0002007a20 */ /* 0x000fe20000410000 */
[C---:B------:R-:W-:Y:S01]  /*10290*/  FSETP.NEU.FTZ.AND P0, PT, R164.reuse, -INF , PT ;  /* 0xff800000a400780b */ /* 0x040fe20003f1d000 */
[C---:B------:R-:W-:Y:S01]  /*102a0*/  FMUL.FTZ R197, R164.reuse, c[0x0][0x23c] ;  /* 0x00008f00a4c57a20 */ /* 0x040fe20000410000 */
[----:B------:R-:W1:Y:S01]  /*102b0*/  LDSM.16.MT88.4 R168, [R228+0x10000] ;  /* 0x01000000e4a8783b */ /* 0x000e620000004200 */
[----:B------:R-:W-:Y:S02]  /*102c0*/  FADD.FTZ R2, -R164, R165 ;  /* 0x000000a5a4027221 */ /* 0x000fe40000010100 */
[--C-:B------:R-:W-:Y:S01]  /*102d0*/  FFMA.FTZ R196, R6, c[0x0][0x23c], -R198.reuse ;  /* 0x00008f0006c47a23 */ /* 0x100fe200000108c6 */
[----:B------:R-:W-:Y:S01]  /*102e0*/  FSEL R197, R197, RZ, P0 ;  /* 0x000000ffc5c57208 */ /* 0x000fe20000000000 */
[--C-:B------:R-:W-:Y:S01]  /*102f0*/  FFMA.FTZ R167, R7, c[0x0][0x23c], -R198.reuse ;  /* 0x00008f0007a77a23 */ /* 0x100fe200000108c6 */
[----:B------:R-:W2:Y:S01]  /*10300*/  MUFU.EX2 R0, R0 ;  /* 0x0000000000007308 */ /* 0x000ea20000000800 */
[--C-:B------:R-:W-:Y:S01]  /*10310*/  FFMA.FTZ R166, R10, c[0x0][0x23c], -R198.reuse ;  /* 0x00008f000aa67a23 */ /* 0x100fe200000108c6 */
[----:B------:R-:W-:Y:S01]  /*10320*/  PLOP3.LUT P0, PT, PT, PT, UP2, 0x80, 0x0 ;  /* 0x000000000000781c */ /* 0x000fe20003f0f028 */
[--C-:B------:R-:W-:Y:S02]  /*10330*/  FFMA.FTZ R195, R4, c[0x0][0x23c], -R197.reuse ;  /* 0x00008f0004c37a23 */ /* 0x100fe400000108c5 */
[--C-:B------:R-:W-:Y:S02]  /*10340*/  FFMA.FTZ R194, R5, c[0x0][0x23c], -R197.reuse ;  /* 0x00008f0005c27a23 */ /* 0x100fe400000108c5 */
[--C-:B------:R-:W-:Y:S02]  /*10350*/  FFMA.FTZ R193, R8, c[0x0][0x23c], -R197.reuse ;  /* 0x00008f0008c17a23 */ /* 0x100fe400000108c5 */
[--C-:B------:R-:W-:Y:S01]  /*10360*/  FFMA.FTZ R192, R9, c[0x0][0x23c], -R197.reuse ;  /* 0x00008f0009c07a23 */ /* 0x100fe200000108c5 */
[----:B------:R-:W-:Y:S01]  /*10370*/  MUFU.EX2 R196, R196 ;  /* 0x000000c400c47308 */ /* 0x000fe20000000800 */
[----:B------:R-:W-:Y:S02]  /*10380*/  FMUL.FTZ R165, R2, c[0x0][0x23c] ;  /* 0x00008f0002a57a20 */ /* 0x000fe40000410000 */
[--C-:B------:R-:W-:Y:S02]  /*10390*/  FFMA.FTZ R11, R11, c[0x0][0x23c], -R198.reuse ;  /* 0x00008f000b0b7a23 */ /* 0x100fe400000108c6 */
[--C-:B------:R-:W-:Y:S02]  /*103a0*/  FFMA.FTZ R199, R14, c[0x0][0x23c], -R198.reuse ;  /* 0x00008f000ec77a23 */ /* 0x100fe400000108c6 */
[--C-:B------:R-:W-:Y:S02]  /*103b0*/  FFMA.FTZ R200, R15, c[0x0][0x23c], -R198.reuse ;  /* 0x00008f000fc87a23 */ /* 0x100fe400000108c6 */
[--C-:B------:R-:W-:Y:S01]  /*103c0*/  FFMA.FTZ R204, R12, c[0x0][0x23c], -R197.reuse ;  /* 0x00008f000ccc7a23 */ /* 0x100fe200000108c5 */
[----:B------:R-:W3:Y:S01]  /*103d0*/  MUFU.EX2 R2, R165 ;  /* 0x000000a500027308 */ /* 0x000ee20000000800 */
[--C-:B------:R-:W-:Y:S02]  /*103e0*/  FFMA.FTZ R203, R13, c[0x0][0x23c], -R197.reuse ;  /* 0x00008f000dcb7a23 */ /* 0x100fe400000108c5 */
[--C-:B------:R-:W-:Y:S02]  /*103f0*/  FFMA.FTZ R201, R18, c[0x0][0x23c], -R198.reuse ;  /* 0x00008f0012c97a23 */ /* 0x100fe400000108c6 */
[C---:B--2---:R-:W-:Y:S02]  /*10400*/  FMUL.FTZ R6, R0.reuse, R162 ;  /* 0x000000a200067220 */ /* 0x044fe40000410000 */
[C---:B------:R-:W-:Y:S02]  /*10410*/  FMUL.FTZ R7, R0.reuse, R163 ;  /* 0x000000a300077220 */ /* 0x040fe40000410000 */
[C---:B------:R-:W-:Y:S01]  /*10420*/  FMUL.FTZ R10, R0.reuse, R158 ;  /* 0x0000009e000a7220 */ /* 0x040fe20000410000 */
[----:B------:R-:W2:Y:S01]  /*10430*/  MUFU.EX2 R167, R167 ;  /* 0x000000a700a77308 */ /* 0x000ea20000000800 */
[C---:B------:R-:W-:Y:S02]  /*10440*/  FMUL.FTZ R38, R0.reuse, R38 ;  /* 0x0000002600267220 */ /* 0x040fe40000410000 */
[C---:B------:R-:W-:Y:S02]  /*10450*/  FMUL.FTZ R39, R0.reuse, R39 ;  /* 0x0000002700277220 */ /* 0x040fe40000410000 */
        /* <DEDUP_REMOVED lines=12> */
[----:B--2---:R-:W-:Y:S01]  /*10520*/  F2FP.BF16.PACK_AB R161, R167, R196 ;  /* 0x000000c4a7a1723e */ /* 0x004fe200000010ff */
[C---:B------:R-:W-:Y:S02]  /*10530*/  FMUL.FTZ R37, R2.reuse, R37 ;  /* 0x0000002502257220 */ /* 0x040fe40000410000 */
[C---:B------:R-:W-:Y:S02]  /*10540*/  FMUL.FTZ R40, R2.reuse, R40 ;  /* 0x0000002802287220 */ /* 0x040fe40000410000 */
[C---:B------:R-:W-:Y:S01]  /*10550*/  FMUL.FTZ R41, R2.reuse, R41 ;  /* 0x0000002902297220 */ /* 0x040fe20000410000 */
[----:B------:R-:W-:Y:S01]  /*10560*/  MUFU.EX2 R195, R195 ;  /* 0x000000c300c37308 */ /* 0x000fe20000000800 */
[C---:B------:R-:W-:Y:S02]  /*10570*/  FMUL.FTZ R12, R2.reuse, R152 ;  /* 0x00000098020c7220 */ /* 0x040fe40000410000 */
[----:B------:R-:W-:Y:S02]  /*10580*/  FMUL.FTZ R13, R2, R153 ;  /* 0x00000099020d7220 */ /* 0x000fe40000410000 */
[----:B------:R-:W-:Y:S01]  /*10590*/  LDSM.16.MT88.4 R152, [R228+0x10800] ;  /* 0x01080000e498783b */ /* 0x000fe20000004200 */
[----:B------:R-:W-:Y:S02]  /*105a0*/  FMUL.FTZ R47, R0, R47 ;  /* 0x0000002f002f7220 */ /* 0x000fe40000410000 */
[C---:B------:R-:W-:Y:S02]  /*105b0*/  FMUL.FTZ R44, R2.reuse, R44 ;  /* 0x0000002c022c7220 */ /* 0x040fe40000410000 */
[----:B------:R-:W2:Y:S01]  /*105c0*/  MUFU.EX2 R194, R194 ;  /* 0x000000c200c27308 */ /* 0x000ea20000000800 */
[----:B------:R-:W-:Y:S02]  /*105d0*/  FMUL.FTZ R45, R2, R45 ;  /* 0x0000002d022d7220 */ /* 0x000fe40000410000 */
[C---:B------:R-:W-:Y:S01]  /*105e0*/  FMUL.FTZ R50, R0.reuse, R50 ;  /* 0x0000003200327220 */ /* 0x040fe20000410000 */
[----:B---3--:R-:W-:Y:S01]  /*105f0*/  F2FP.BF16.PACK_AB R163, R165, R166 ;  /* 0x000000a6a5a3723e */ /* 0x008fe200000010ff */
[C---:B------:R-:W-:Y:S02]  /*10600*/  FMUL.FTZ R11, R0.reuse, R159 ;  /* 0x0000009f000b7220 */ /* 0x040fe40000410000 */
[----:B------:R-:W3:Y:S01]  /*10610*/  LDSM.16.MT88.4 R156, [R224+0x10000] ;  /* 0x01000000e09c783b */ /* 0x000ee20000004200 */
[----:B------:R-:W-:Y:S02]  /*10620*/  FMUL.FTZ R51, R0, R51 ;  /* 0x0000003300337220 */ /* 0x000fe40000410000 */
[----:B------:R-:W-:Y:S01]  /*10630*/  MUFU.EX2 R193, R193 ;  /* 0x000000c100c17308 */ /* 0x000fe20000000800 */
[C---:B------:R-:W-:Y:S02]  /*10640*/  FMUL.FTZ R48, R2.reuse, R48 ;  /* 0x0000003002307220 */ /* 0x040fe40000410000 */
[----:B------:R-:W-:Y:S02]  /*10650*/  FMUL.FTZ R49, R2, R49 ;  /* 0x0000003102317220 */ /* 0x000fe40000410000 */
[C---:B------:R-:W-:Y:S02]  /*10660*/  FMUL.FTZ R54, R0.reuse, R54 ;  /* 0x0000003600367220 */ /* 0x040fe40000410000 */
[----:B------:R-:W-:Y:S02]  /*10670*/  FMUL.FTZ R55, R0, R55 ;  /* 0x0000003700377220 */ /* 0x000fe40000410000 */
[C---:B------:R-:W-:Y:S01]  /*10680*/  FMUL.FTZ R52, R2.reuse, R52 ;  /* 0x0000003402347220 */ /* 0x040fe20000410000 */
[----:B------:R-:W4:Y:S01]  /*10690*/  MUFU.EX2 R192, R192 ;  /* 0x000000c000c07308 */ /* 0x000f220000000800 */
[----:B------:R-:W-:Y:S02]  /*106a0*/  FMUL.FTZ R53, R2, R53 ;  /* 0x0000003502357220 */ /* 0x000fe40000410000 */
[----:B------:R-:W-:Y:S01]  /*106b0*/  FMUL.FTZ R58, R0, R58 ;  /* 0x0000003a003a7220 */ /* 0x000fe20000410000 */
        /* <DEDUP_REMOVED lines=10> */
[----:B------:R-:W-:Y:S01]  /*10760*/  MUFU.EX2 R200, R200 ;  /* 0x000000c800c87308 */ /* 0x000fe20000000800 */
[----:B------:R-:W-:Y:S02]  /*10770*/  FMUL.FTZ R67, R0, R67 ;  /* 0x0000004300437220 */ /* 0x000fe40000410000 */
[----:B------:R-:W-:Y:S01]  /*10780*/  FMUL.FTZ R64, R2, R64 ;  /* 0x0000004002407220 */ /* 0x000fe20000410000 */
[----:B----4-:R-:W-:Y:S01]  /*10790*/  F2FP.BF16.PACK_AB R162, R192, R193 ;  /* 0x000000c1c0a2723e */ /* 0x010fe200000010ff */
[----:B------:R-:W-:Y:S02]  /*107a0*/  FMUL.FTZ R65, R2, R65 ;  /* 0x0000004102417220 */ /* 0x000fe40000410000 */
[C---:B------:R-:W-:Y:S02]  /*107b0*/  FMUL.FTZ R70, R0.reuse, R70 ;  /* 0x0000004600467220 */ /* 0x040fe40000410000 */
[----:B------:R-:W-:Y:S01]  /*107c0*/  FMUL.FTZ R71, R0, R71 ;  /* 0x0000004700477220 */ /* 0x000fe20000410000 */
[----:B------:R-:W-:Y:S01]  /*107d0*/  MUFU.EX2 R201, R201 ;  /* 0x000000c900c97308 */ /* 0x000fe20000000800 */
[C---:B-1----:R-:W-:Y:S05]  /*107e0*/  HMMA.16816.F32.BF16 R4, R160.reuse, R168, R4 ;  /* 0x000000a8a004723c */ /* 0x042fea0000041804 */
[C---:B------:R-:W-:Y:S02]  /*107f0*/  FMUL.FTZ R68, R2.reuse, R68 ;  /* 0x0000004402447220 */ /* 0x040fe40000410000 */
[----:B------:R-:W-:Y:S01]  /*10800*/  FMUL.FTZ R69, R2, R69 ;  /* 0x0000004502457220 */ /* 0x000fe20000410000 */
[C---:B------:R-:W-:Y:S01]  /*10810*/  HMMA.16816.F32.BF16 R8, R160.reuse, R170, R8 ;  /* 0x000000aaa008723c */ /* 0x040fe20000041808 */
[----:B------:R-:W1:Y:S01]  /*10820*/  LDSM.16.MT88.4 R168, [R228+0x12000] ;  /* 0x01200000e4a8783b */ /* 0x000e620000004200 */
[----:B------:R-:W-:Y:S02]  /*10830*/  MUFU.EX2 R204, R204 ;  /* 0x000000cc00cc7308 */ /* 0x000fe40000000800 */
[C---:B------:R-:W-:Y:S02]  /*10840*/  FMUL.FTZ R74, R0.reuse, R74 ;  /* 0x0000004a004a7220 */ /* 0x040fe40000410000 */
[----:B------:R-:W-:Y:S02]  /*10850*/  FMUL.FTZ R75, R0, R75 ;  /* 0x0000004b004b7220 */ /* 0x000fe40000410000 */
[C---:B------:R-:W-:Y:S04]  /*10860*/  HMMA.16816.F32.BF16 R36, R160.reuse, R172, R36 ;  /* 0x000000aca024723c */ /* 0x040fe80000041824 */
[C---:B------:R-:W-:Y:S01]  /*10870*/  FMUL.FTZ R72, R2.reuse, R72 ;  /* 0x0000004802487220 */ /* 0x040fe20000410000 */
[----:B------:R-:W2:Y:S01]  /*10880*/  MUFU.EX2 R203, R203 ;  /* 0x000000cb00cb7308 */ /* 0x000ea20000000800 */
        /* <DEDUP_REMOVED lines=34> */
[C---:B---3--:R-:W-:Y:S03]  /*10ab0*/  HMMA.16816.F32.BF16 R76, R160.reuse, R156, R76 ;  /* 0x0000009ca04c723c */ /* 0x048fe6000004184c */
[----:B------:R-:W-:Y:S02]  /*10ac0*/  FMUL.FTZ R93, R2, R93 ;  /* 0x0000005d025d7220 */ /* 0x000fe40000410000 */
[C---:B------:R-:W-:Y:S02]  /*10ad0*/  FMUL.FTZ R98, R0.reuse, R98 ;  /* 0x0000006200627220 */ /* 0x040fe40000410000 */
[----:B------:R-:W-:Y:S01]  /*10ae0*/  FMUL.FTZ R99, R0, R99 ;  /* 0x0000006300637220 */ /* 0x000fe20000410000 */
        /* <DEDUP_REMOVED lines=69> */
[----:B------:R-:W-:Y:S02]  /*10f40*/  FFMA.FTZ R202, R19, c[0x0][0x23c], -R198 ;  /* 0x00008f0013ca7a23 */ /* 0x000fe400000108c6 */
[--C-:B------:R-:W-:Y:S03]  /*10f50*/  FFMA.FTZ R205, R16, c[0x0][0x23c], -R197.reuse ;  /* 0x00008f0010cd7a23 */ /* 0x100fe600000108c5 */
[C---:B----4-:R-:W-:Y:S01]  /*10f60*/  HMMA.16816.F32.BF16 R140, R160.reuse, R172, R140 ;  /* 0x000000aca08c723c */ /* 0x050fe2000004188c */
[----:B------:R-:W4:Y:S02]  /*10f70*/  MUFU.EX2 R202, R202 ;  /* 0x000000ca00ca7308 */ /* 0x000f240000000800 */
[----:B------:R-:W-:Y:S02]  /*10f80*/  FFMA.FTZ R206, R17, c[0x0][0x23c], -R197 ;  /* 0x00008f0011ce7a23 */ /* 0x000fe400000108c5 */
[C---:B------:R-:W-:Y:S02]  /*10f90*/  FMUL.FTZ R18, R0.reuse, R150 ;  /* 0x0000009600127220 */ /* 0x040fe40000410000 */
[----:B------:R-:W-:Y:S01]  /*10fa0*/  FMUL.FTZ R19, R0, R151 ;  /* 0x0000009700137220 */ /* 0x000fe20000410000 */
[C---:B------:R-:W-:Y:S01]  /*10fb0*/  HMMA.16816.F32.BF16 R12, R160.reuse, R174, R12 ;  /* 0x000000aea00c723c */ /* 0x040fe2000004180c */
[----:B------:R-:W5:Y:S02]  /*10fc0*/  LDSM.16.MT88.4 R172, [R225+0x10800] ;  /* 0x01080000e1ac783b */ /* 0x000f640000004200 */
[----:B------:R-:W-:Y:S01]  /*10fd0*/  MUFU.EX2 R205, R205 ;  /* 0x000000cd00cd7308 */ /* 0x000fe20000000800 */
[C---:B------:R-:W-:Y:S01]  /*10fe0*/  FMUL.FTZ R16, R2.reuse, R148 ;  /* 0x0000009402107220 */ /* 0x040fe20000410000 */
[----:B--2---:R-:W-:Y:S01]  /*10ff0*/  F2FP.BF16.PACK_AB R148, R203, R204 ;  /* 0x000000cccb94723e */ /* 0x004fe200000010ff */
[----:B------:R-:W-:Y:S01]  /*11000*/  FMUL.FTZ R17, R2, R149 ;  /* 0x0000009502117220 */ /* 0x000fe20000410000 */
[----:B------:R-:W-:Y:S01]  /*11010*/  F2FP.BF16.PACK_AB R149, R200, R199 ;  /* 0x000000c7c895723e */ /* 0x000fe200000010ff */
[C---:B------:R-:W-:Y:S04]  /*11020*/  FMUL.FTZ R146, R0.reuse, R146 ;  /* 0x0000009200927220 */ /* 0x040fe80000410000 */
[----:B------:R-:W-:Y:S01]  /*11030*/  FMUL.FTZ R147, R0, R147 ;  /* 0x0000009300937220 */ /* 0x000fe20000410000 */
[C---:B---3--:R-:W-:Y:S01]  /*11040*/  HMMA.16816.F32.BF16 R16, R160.reuse, R156, R16 ;  /* 0x0000009ca010723c */ /* 0x048fe20000041810 */
[----:B------:R-:W2:Y:S02]  /*11050*/  MUFU.EX2 R206, R206 ;  /* 0x000000ce00ce7308 */ /* 0x000ea40000000800 */
[----:B------:R-:W-:Y:S01]  /*11060*/  FMUL.FTZ R144, R2, R144 ;  /* 0x0000009002907220 */ /* 0x000fe20000410000 */
[----:B----4-:R-:W-:Y:S01]  /*11070*/  F2FP.BF16.PACK_AB R151, R202, R201 ;  /* 0x000000c9ca97723e */ /* 0x010fe200000010ff */
[----:B------:R-:W-:Y:S02]  /*11080*/  FMUL.FTZ R145, R2, R145 ;  /* 0x0000009102917220 */ /* 0x000fe40000410000 */
[----:B------:R-:W-:Y:S01]  /*11090*/  FFMA.FTZ R196, R0, R247, R196 ;  /* 0x000000f700c47223 */ /* 0x000fe200000100c4 */
[----:B------:R-:W-:Y:S01]  /*110a0*/  MOV R0, R3 ;  /* 0x0000000300007202 */ /* 0x000fe20000000f00 */
[----:B------:R-:W-:Y:S03]  /*110b0*/  FFMA.FTZ R195, R2, R249, R195 ;  /* 0x000000f902c37223 */ /* 0x000fe600000100c3 */
[----:B------:R-:W-:Y:S01]  /*110c0*/  HMMA.16816.F32.BF16 R144, R160, R158, R144 ;  /* 0x0000009ea090723c */ /* 0x000fe20000041890 */
[----:B------:R-:W3:Y:S02]  /*110d0*/  LDSM.16.MT88.4 R156, [R228+0x12800] ;  /* 0x01280000e49c783b */ /* 0x000ee40000004200 */
[----:B------:R-:W-:Y:S02]  /*110e0*/  FADD.FTZ R167, R167, R196 ;  /* 0x000000c4a7a77221 */ /* 0x000fe40000010000 */
[----:B------:R-:W-:Y:S02]  /*110f0*/  FADD.FTZ R194, R194, R195 ;  /* 0x000000c3c2c27221 */ /* 0x000fe40000010000 */
[----:B------:R-:W-:Y:S02]  /*11100*/  FADD.FTZ R166, R166, R167 ;  /* 0x000000a7a6a67221 */ /* 0x000fe40000010000 */
[----:B------:R-:W4:Y:S03]  /*11110*/  LDSM.16.MT88.4 R160, [R226+0x12800] ;  /* 0x01280000e2a0783b */ /* 0x000f260000004200 */
[----:B------:R-:W-:Y:S01]  /*11120*/  FADD.FTZ R193, R193, R194 ;  /* 0x000000c2c1c17221 */ /* 0x000fe20000010000 */
[----:B--2---:R-:W-:Y:S01]  /*11130*/  F2FP.BF16.PACK_AB R150, R206, R205 ;  /* 0x000000cdce96723e */ /* 0x004fe200000010ff */
[----:B------:R-:W-:Y:S01]  /*11140*/  FADD.FTZ R166, R165, R166 ;  /* 0x000000a6a5a67221 */ /* 0x000fe20000010000 */
[----:B------:R-:W-:Y:S01]  /*11150*/  MOV R165, R164 ;  /* 0x000000a400a57202 */ /* 0x000fe20000000f00 */
[----:B------:R-:W-:Y:S02]  /*11160*/  FADD.FTZ R193, R192, R193 ;  /* 0x000000c1c0c17221 */ /* 0x000fe40000010000 */
[----:B------:R-:W-:Y:S02]  /*11170*/  FADD.FTZ R199, R199, R166 ;  /* 0x000000a6c7c77221 */ /* 0x000fe40000010000 */
[C---:B------:R-:W-:Y:S05]  /*11180*/  HMMA.16816.F32.BF16 R4, R148.reuse, R152, R4 ;  /* 0x000000989404723c */ /* 0x040fea0000041804 */
[----:B------:R-:W-:Y:S02]  /*11190*/  FADD.FTZ R204, R204, R193 ;  /* 0x000000c1cccc7221 */ /* 0x000fe40000010000 */
[----:B------:R-:W-:Y:S01]  /*111a0*/  FADD.FTZ R200, R200, R199 ;  /* 0x000000c7c8c87221 */ /* 0x000fe20000010000 */
[C---:B------:R-:W-:Y:S01]  /*111b0*/  HMMA.16816.F32.BF16 R8, R148.reuse, R154, R8 ;  /* 0x0000009a9408723c */ /* 0x040fe20000041808 */
[----:B------:R-:W2:Y:S03]  /*111c0*/  LDSM.16.MT88.4 R152, [R226+0x14800] ;  /* 0x01480000e298783b */ /* 0x000ea60000004200 */
[----:B------:R-:W-:Y:S02]  /*111d0*/  FADD.FTZ R204, R203, R204 ;  /* 0x000000cccbcc7221 */ /* 0x000fe40000010000 */
[----:B------:R-:W-:Y:S02]  /*111e0*/  FADD.FTZ R201, R201, R200 ;  /* 0x000000c8c9c97221 */ /* 0x000fe40000010000 */
[C---:B-1----:R-:W-:Y:S04]  /*111f0*/  HMMA.16816.F32.BF16 R36, R148.reuse, R168, R36 ;  /* 0x000000a89424723c */ /* 0x042fe80000041824 */
[----:B------:R-:W-:Y:S02]  /*11200*/  FADD.FTZ R205, R205, R204 ;  /* 0x000000cccdcd7221 */ /* 0x000fe40000010000 */
[----:B------:R-:W-:Y:S02]  /*11210*/  FADD.FTZ R201, R202, R201 ;  /* 0x000000c9cac97221 */ /* 0x000fe40000010000 */
[C---:B------:R-:W-:Y:S01]  /*11220*/  HMMA.16816.F32.BF16 R40, R148.reuse, R170, R40 ;  /* 0x000000aa9428723c */ /* 0x040fe20000041828 */
[----:B------:R-:W1:Y:S03]  /*11230*/  LDSM.16.MT88.4 R168, [R225+0x14800] ;  /* 0x01480000e1a8783b */ /* 0x000e660000004200 */
[----:B------:R-:W-:Y:S04]  /*11240*/  FADD.FTZ R205, R206, R205 ;  /* 0x000000cdcecd7221 */ /* 0x000fe80000010000 */
[C---:B-----5:R-:W-:Y:S08]  /*11250*/  HMMA.16816.F32.BF16 R44, R148.reuse, R172, R44 ;  /* 0x000000ac942c723c */ /* 0x060ff0000004182c */
        /* <DEDUP_REMOVED lines=8> */
[C---:B---3--:R-:W-:Y:S04]  /*112e0*/  HMMA.16816.F32.BF16 R60, R148.reuse, R156, R60 ;  /* 0x0000009c943c723c */ /* 0x048fe8000004183c */
[--C-:B------:R-:W-:Y:S03]  /*112f0*/  FFMA.FTZ R179, R27, c[0x0][0x23c], -R198.reuse ;  /* 0x00008f001bb37a23 */ /* 0x100fe600000108c6 */
[----:B------:R-:W3:Y:S01]  /*11300*/  MUFU.EX2 R177, R177 ;  /* 0x000000b100b17308 */ /* 0x000ee20000000800 */
[C---:B------:R-:W-:Y:S01]  /*11310*/  HMMA.16816.F32.BF16 R64, R148.reuse, R158, R64 ;  /* 0x0000009e9440723c */ /* 0x040fe20000041840 */
[----:B------:R-:W5:Y:S07]  /*11320*/  LDSM.16.MT88.4 R156, [R224+0x14800] ;  /* 0x01480000e09c783b */ /* 0x000f6e0000004200 */
        /* <DEDUP_REMOVED lines=9> */
[----:B---3--:R-:W-:Y:S01]  /*113c0*/  F2FP.BF16.PACK_AB R21, R177, R176 ;  /* 0x000000b0b115723e */ /* 0x008fe200000010ff */
[----:B------:R-:W-:Y:S01]  /*113d0*/  MUFU.EX2 R180, R180 ;  /* 0x000000b400b47308 */ /* 0x000fe20000000800 */
[--C-:B------:R-:W-:Y:S01]  /*113e0*/  FFMA.FTZ R182, R24, c[0x0][0x23c], -R197.reuse ;  /* 0x00008f0018b67a23 */ /* 0x100fe200000108c5 */
[C---:B------:R-:W-:Y:S04]  /*113f0*/  HMMA.16816.F32.BF16 R84, R148.reuse, R184, R84 ;  /* 0x000000b89454723c */ /* 0x040fe80000041854 */
[----:B------:R-:W-:Y:S01]  /*11400*/  FFMA.FTZ R183, R25, c[0x0][0x23c], -R197 ;  /* 0x00008f0019b77a23 */ /* 0x000fe200000108c5 */
[----:B-1----:R-:W-:Y:S01]  /*11410*/  F2FP.BF16.PACK_AB R23, R179, R178 ;  /* 0x000000b2b317723e */ /* 0x002fe200000010ff */
[----:B------:R-:W-:Y:S01]  /*11420*/  LDSM.16.MT88.4 R24, [R226+0x11000] ;  /* 0x01100000e218783b */ /* 0x000fe20000004200 */
[--C-:B------:R-:W-:Y:S01]  /*11430*/  FFMA.FTZ R184, R30, c[0x0][0x23c], -R198.reuse ;  /* 0x00008f001eb87a23 */ /* 0x100fe200000108c6 */
[C---:B------:R-:W-:Y:S01]  /*11440*/  HMMA.16816.F32.BF16 R88, R148.reuse, R186, R88 ;  /* 0x000000ba9458723c */ /* 0x040fe20000041858 */
[----:B------:R-:W1:Y:S03]  /*11450*/  MUFU.EX2 R181, R181 ;  /* 0x000000b500b57308 */ /* 0x000e660000000800 */
[--C-:B------:R-:W-:Y:S02]  /*11460*/  FFMA.FTZ R185, R31, c[0x0][0x23c], -R198.reuse ;  /* 0x00008f001fb97a23 */ /* 0x100fe400000108c6 */
[----:B------:R-:W-:Y:S02]  /*11470*/  FADD.FTZ R176, R176, R201 ;  /* 0x000000c9b0b07221 */ /* 0x000fe40000010000 */
[C---:B------:R-:W-:Y:S03]  /*11480*/  HMMA.16816.F32.BF16 R92, R148.reuse, R188, R92 ;  /* 0x000000bc945c723c */ /* 0x040fe6000004185c */
[----:B------:R-:W-:Y:S01]  /*11490*/  MUFU.EX2 R182, R182 ;  /* 0x000000b600b67308 */ /* 0x000fe20000000800 */
[--C-:B------:R-:W-:Y:S02]  /*114a0*/  FFMA.FTZ R186, R34, c[0x0][0x23c], -R198.reuse ;  /* 0x00008f0022ba7a23 */ /* 0x100fe400000108c6 */
[----:B------:R-:W-:Y:S02]  /*114b0*/  FFMA.FTZ R198, R35, c[0x0][0x23c], -R198 ;  /* 0x00008f0023c67a23 */ /* 0x000fe400000108c6 */
[C---:B------:R-:W-:Y:S04]  /*114c0*/  HMMA.16816.F32.BF16 R96, R148.reuse, R190, R96 ;  /* 0x000000be9460723c */ /* 0x040fe80000041860 */
[--C-:B------:R-:W-:Y:S01]  /*114d0*/  FFMA.FTZ R188, R28, c[0x0][0x23c], -R197.reuse ;  /* 0x00008f001cbc7a23 */ /* 0x100fe200000108c5 */
[----:B------:R-:W3:Y:S01]  /*114e0*/  MUFU.EX2 R183, R183 ;  /* 0x000000b700b77308 */ /* 0x000ee20000000800 */
[--C-:B------:R-:W-:Y:S02]  /*114f0*/  FFMA.FTZ R189, R29, c[0x0][0x23c], -R197.reuse ;  /* 0x00008f001dbd7a23 */ /* 0x100fe400000108c5 */
[C---:B--2---:R-:W-:Y:S01]  /*11500*/  HMMA.16816.F32.BF16 R100, R148.reuse, R152, R100 ;  /* 0x000000989464723c */ /* 0x044fe20000041864 */
[----:B------:R-:W-:Y:S03]  /*11510*/  LDSM.16.MT88.4 R28, [R226+0x11800] ;  /* 0x01180000e21c783b */ /* 0x000fe60000004200 */
[--C-:B------:R-:W-:Y:S01]  /*11520*/  FFMA.FTZ R190, R32, c[0x0][0x23c], -R197.reuse ;  /* 0x00008f0020be7a23 */ /* 0x100fe200000108c5 */
[----:B-1----:R-:W-:Y:S01]  /*11530*/  F2FP.BF16.PACK_AB R20, R181, R180 ;  /* 0x000000b4b514723e */ /* 0x002fe200000010ff */
[----:B------:R-:W-:Y:S01]  /*11540*/  FFMA.FTZ R197, R33, c[0x0][0x23c], -R197 ;  /* 0x00008f0021c57a23 */ /* 0x000fe200000108c5 */
[----:B------:R-:W-:Y:S01]  /*11550*/  MUFU.EX2 R184, R184 ;  /* 0x000000b800b87308 */ /* 0x000fe20000000800 */
[C---:B------:R-:W-:Y:S01]  /*11560*/  HMMA.16816.F32.BF16 R104, R148.reuse, R154, R104 ;  /* 0x0000009a9468723c */ /* 0x040fe20000041868 */
[----:B------:R-:W1:Y:S03]  /*11570*/  LDSM.16.MT88.4 R152, [R226+0x16800] ;  /* 0x01680000e298783b */ /* 0x000e660000004200 */
[----:B------:R-:W-:Y:S02]  /*11580*/  FADD.FTZ R180, R180, R205 ;  /* 0x000000cdb4b47221 */ /* 0x000fe40000010000 */
[----:B------:R-:W-:Y:S02]  /*11590*/  FADD.FTZ R177, R177, R176 ;  /* 0x000000b0b1b17221 */ /* 0x000fe40000010000 */
[C---:B------:R-:W-:Y:S01]  /*115a0*/  HMMA.16816.F32.BF16 R108, R148.reuse, R168, R108 ;  /* 0x000000a8946c723c */ /* 0x040fe2000004186c */
[----:B------:R-:W-:Y:S01]  /*115b0*/  LDSM.16.MT88.4 R32, [R225+0x11800] ;  /* 0x01180000e120783b */ /* 0x000fe20000004200 */
[----:B------:R-:W2:Y:S02]  /*115c0*/  MUFU.EX2 R185, R185 ;  /* 0x000000b900b97308 */ /* 0x000ea40000000800 */
[----:B------:R-:W-:Y:S01]  /*115d0*/  FADD.FTZ R181, R181, R180 ;  /* 0x000000b4b5b57221 */ /* 0x000fe20000010000 */
[----:B---3--:R-:W-:Y:S01]  /*115e0*/  F2FP.BF16.PACK_AB R22, R183, R182 ;  /* 0x000000b6b716723e */ /* 0x008fe200000010ff */
[----:B------:R-:W-:Y:S02]  /*115f0*/  FADD.FTZ R178, R178, R177 ;  /* 0x000000b1b2b27221 */ /* 0x000fe40000010000 */
[C---:B------:R-:W-:Y:S01]  /*11600*/  HMMA.16816.F32.BF16 R112, R148.reuse, R170, R112 ;  /* 0x000000aa9470723c */ /* 0x040fe20000041870 */
[----:B------:R-:W3:Y:S03]  /*11610*/  LDSM.16.MT88.4 R168, [R225+0x16800] ;  /* 0x01680000e1a8783b */ /* 0x000ee60000004200 */
[----:B------:R-:W-:Y:S01]  /*11620*/  MUFU.EX2 R186, R186 ;  /* 0x000000ba00ba7308 */ /* 0x000fe20000000800 */
[----:B------:R-:W-:Y:S02]  /*11630*/  FADD.FTZ R182, R182, R181 ;  /* 0x000000b5b6b67221 */ /* 0x000fe40000010000 */
[----:B------:R-:W-:Y:S01]  /*11640*/  FADD.FTZ R179, R179, R178 ;  /* 0x000000b2b3b37221 */ /* 0x000fe20000010000 */
[C---:B-----5:R-:W-:Y:S04]  /*11650*/  HMMA.16816.F32.BF16 R116, R148.reuse, R156, R116 ;  /* 0x0000009c9474723c */ /* 0x060fe80000041874 */
[----:B------:R-:W-:Y:S02]  /*11660*/  FADD.FTZ R183, R183, R182 ;  /* 0x000000b6b7b77221 */ /* 0x000fe40000010000 */
[----:B------:R-:W5:Y:S02]  /*11670*/  MUFU.EX2 R187, R198 ;  /* 0x000000c600bb7308 */ /* 0x000f640000000800 */
[C---:B------:R-:W-:Y:S01]  /*11680*/  HMMA.16816.F32.BF16 R120, R148.reuse, R158, R120 ;  /* 0x0000009e9478723c */ /* 0x040fe20000041878 */
[----:B------:R-:W2:Y:S07]  /*11690*/  LDSM.16.MT88.4 R156, [R224+0x16800] ;  /* 0x01680000e09c783b */ /* 0x000eae0000004200 */
[C---:B----4-:R-:W-:Y:S01]  /*116a0*/  HMMA.16816.F32.BF16 R124, R148.reuse, R160, R124 ;  /* 0x000000a0947c723c */ /* 0x050fe2000004187c */
[----:B------:R-:W-:Y:S07]  /*116b0*/  MUFU.EX2 R188, R188 ;  /* 0x000000bc00bc7308 */ /* 0x000fee0000000800 */
[C---:B------:R-:W-:Y:S01]  /*116c0*/  HMMA.16816.F32.BF16 R128, R148.reuse, R162, R128 ;  /* 0x000000a29480723c */ /* 0x040fe20000041880 */
[----:B------:R-:W4:Y:S02]  /*116d0*/  LDSM.16.MT88.4 R160, [R228+0x11000] ;  /* 0x01100000e4a0783b */ /* 0x000f240000004200 */
[----:B------:R-:W2:Y:S05]  /*116e0*/  MUFU.EX2 R189, R189 ;  /* 0x000000bd00bd7308 */ /* 0x000eaa0000000800 */
[C---:B-1----:R-:W-:Y:S05]  /*116f0*/  HMMA.16816.F32.BF16 R132, R148.reuse, R152, R132 ;  /* 0x000000989484723c */ /* 0x042fea0000041884 */
[----:B------:R-:W-:Y:S03]  /*11700*/  MUFU.EX2 R190, R190 ;  /* 0x000000be00be7308 */ /* 0x000fe60000000800 */
[C---:B------:R-:W-:Y:S01]  /*11710*/  HMMA.16816.F32.BF16 R136, R148.reuse, R154, R136 ;  /* 0x0000009a9488723c */ /* 0x040fe20000041888 */
[----:B------:R-:W1:Y:S06]  /*11720*/  LDSM.16.MT88.4 R152, [R225+0x11000] ;  /* 0x01100000e198783b */ /* 0x000e6c0000004200 */
[----:B------:R-:W1:Y:S01]  /*11730*/  MUFU.EX2 R197, R197 ;  /* 0x000000c500c57308 */ /* 0x000e620000000800 */
[C---:B---3--:R-:W-:Y:S08]  /*11740*/  HMMA.16816.F32.BF16 R140, R148.reuse, R168, R140 ;  /* 0x000000a8948c723c */ /* 0x048ff0000004188c */
[C---:B------:R-:W-:Y:S01]  /*11750*/  HMMA.16816.F32.BF16 R12, R148.reuse, R170, R12 ;  /* 0x000000aa940c723c */ /* 0x040fe2000004180c */
[----:B------:R-:W-:Y:S07]  /*11760*/  LDSM.16.MT88.4 R168, [R226+0x13000] ;  /* 0x01300000e2a8783b */ /* 0x000fee0000004200 */
[C---:B--2---:R-:W-:Y:S08]  /*11770*/  HMMA.16816.F32.BF16 R16, R148.reuse, R156, R16 ;  /* 0x0000009c9410723c */ /* 0x044ff00000041810 */
[----:B------:R-:W-:Y:S01]  /*11780*/  HMMA.16816.F32.BF16 R144, R148, R158, R144 ;  /* 0x0000009e9490723c */ /* 0x000fe20000041890 */
[----:B------:R-:W2:Y:S07]  /*11790*/  LDSM.16.MT88.4 R148, [R224+0x11000] ;  /* 0x01100000e094783b */ /* 0x000eae0000004200 */
[C---:B----4-:R-:W-:Y:S01]  /*117a0*/  HMMA.16816.F32.BF16 R4, R20.reuse, R160, R4 ;  /* 0x000000a01404723c */ /* 0x050fe20000041804 */
[----:B------:R-:W3:Y:S07]  /*117b0*/  LDSM.16.MT88.4 R156, [R228+0x13000] ;  /* 0x01300000e49c783b */ /* 0x000eee0000004200 */
[C---:B------:R-:W-:Y:S01]  /*117c0*/  HMMA.16816.F32.BF16 R8, R20.reuse, R162, R8 ;  /* 0x000000a21408723c */ /* 0x040fe20000041808 */
[----:B------:R-:W4:Y:S07]  /*117d0*/  LDSM.16.MT88.4 R160, [R225+0x13000] ;  /* 0x01300000e1a0783b */ /* 0x000f2e0000004200 */
        /* <DEDUP_REMOVED lines=15> */
[C---:B----4-:R-:W-:Y:S08]  /*118d0*/  HMMA.16816.F32.BF16 R76, R20.reuse, R160, R76 ;  /* 0x000000a0144c723c */ /* 0x050ff0000004184c */
[C---:B------:R-:W-:Y:S08]  /*118e0*/  HMMA.16816.F32.BF16 R80, R20.reuse, R162, R80 ;  /* 0x000000a21450723c */ /* 0x040ff00000041850 */
        /* <DEDUP_REMOVED lines=20> */
[----:B------:R-:W-:Y:S07]  /*11a30*/  LDSM.16.MT88.4 R152, [R228+0x15800] ;  /* 0x01580000e498783b */ /* 0x000fee0000004200 */
[C---:B--2---:R-:W-:Y:S08]  /*11a40*/  HMMA.16816.F32.BF16 R140, R20.reuse, R148, R140 ;  /* 0x00000094148c723c */ /* 0x044ff0000004188c */
[C---:B------:R-:W-:Y:S01]  /*11a50*/  HMMA.16816.F32.BF16 R12, R20.reuse, R150, R12 ;  /* 0x00000096140c723c */ /* 0x040fe2000004180c */
[----:B------:R-:W1:Y:S07]  /*11a60*/  LDSM.16.MT88.4 R148, [R224+0x11800] ;  /* 0x01180000e094783b */ /* 0x000e6e0000004200 */
[C---:B---3--:R-:W-:Y:S08]  /*11a70*/  HMMA.16816.F32.BF16 R16, R20.reuse, R156, R16 ;  /* 0x0000009c1410723c */ /* 0x048ff00000041810 */
[----:B------:R-:W-:Y:S07]  /*11a80*/  HMMA.16816.F32.BF16 R144, R20, R158, R144 ;  /* 0x0000009e1490723c */ /* 0x000fee0000041890 */
[----:B------:R-:W-:Y:S01]  /*11a90*/  F2FP.BF16.PACK_AB R21, R185, R184 ;  /* 0x000000b8b915723e */ /* 0x000fe200000010ff */
[----:B------:R-:W-:Y:S01]  /*11aa0*/  FADD.FTZ R184, R184, R179 ;  /* 0x000000b3b8b87221 */ /* 0x000fe20000010000 */
[----:B-----5:R-:W-:Y:S03]  /*11ab0*/  F2FP.BF16.PACK_AB R23, R187, R186 ;  /* 0x000000babb17723e */ /* 0x020fe600000010ff */
[----:B------:R-:W-:Y:S01]  /*11ac0*/  F2FP.BF16.PACK_AB R20, R189, R188 ;  /* 0x000000bcbd14723e */ /* 0x000fe200000010ff */
[----:B------:R-:W-:Y:S01]  /*11ad0*/  FADD.FTZ R188, R188, R183 ;  /* 0x000000b7bcbc7221 */ /* 0x000fe20000010000 */
[----:B------:R-:W-:Y:S01]  /*11ae0*/  F2FP.BF16.PACK_AB R22, R197, R190 ;  /* 0x000000bec516723e */ /* 0x000fe200000010ff */
[----:B------:R-:W-:Y:S02]  /*11af0*/  FADD.FTZ R185, R185, R184 ;  /* 0x000000b8b9b97221 */ /* 0x000fe40000010000 */
[----:B------:R-:W-:Y:S02]  /*11b00*/  FADD.FTZ R189, R189, R188 ;  /* 0x000000bcbdbd7221 */ /* 0x000fe40000010000 */
[----:B------:R-:W-:Y:S02]  /*11b10*/  FADD.FTZ R186, R186, R185 ;  /* 0x000000b9baba7221 */ /* 0x000fe40000010000 */
[C---:B----4-:R-:W-:Y:S01]  /*11b20*/  HMMA.16816.F32.BF16 R160, R20.reuse, R24, R4 ;  /* 0x0000001814a0723c */ /* 0x050fe20000041804 */
[----:B------:R-:W2:Y:S02]  /*11b30*/  LDSM.16.MT88.4 R4, [R228+0x13800] ;  /* 0x01380000e404783b */ /* 0x000ea40000004200 */
[----:B------:R-:W-:Y:S02]  /*11b40*/  FADD.FTZ R190, R190, R189 ;  /* 0x000000bdbebe7221 */ /* 0x000fe40000010000 */
[----:B------:R-:W-:Y:S02]  /*11b50*/  FADD.FTZ R247, R187, R186 ;  /* 0x000000babbf77221 */ /* 0x000fe40000010000 */
[----:B------:R-:W-:Y:S01]  /*11b60*/  FADD.FTZ R249, R197, R190 ;  /* 0x000000bec5f97221 */ /* 0x000fe20000010000 */
[C---:B------:R-:W-:Y:S01]  /*11b70*/  HMMA.16816.F32.BF16 R156, R20.reuse, R26, R8 ;  /* 0x0000001a149c723c */ /* 0x040fe20000041808 */
[----:B------:R-:W3:Y:S07]  /*11b80*/  LDSM.16.MT88.4 R8, [R226+0x13800] ;  /* 0x01380000e208783b */ /* 0x000eee0000004200 */
[C---:B------:R-:W-:Y:S01]  /*11b90*/  HMMA.16816.F32.BF16 R36, R20.reuse, R28, R36 ;  /* 0x0000001c1424723c */ /* 0x040fe20000041824 */
[----:B------:R-:W4:Y:S07]  /*11ba0*/  LDSM.16.MT88.4 R24, [R225+0x13800] ;  /* 0x01380000e118783b */ /* 0x000f2e0000004200 */
[C---:B------:R-:W-:Y:S01]  /*11bb0*/  HMMA.16816.F32.BF16 R40, R20.reuse, R30, R40 ;  /* 0x0000001e1428723c */ /* 0x040fe20000041828 */
[----:B------:R-:W5:Y:S07]  /*11bc0*/  LDSM.16.MT88.4 R28, [R224+0x13800] ;  /* 0x01380000e01c783b */ /* 0x000f6e0000004200 */
        /* <DEDUP_REMOVED lines=12> */
[C---:B----4-:R-:W-:Y:S08]  /*11c90*/  HMMA.16816.F32.BF16 R76, R20.reuse, R24, R76 ;  /* 0x00000018144c723c */ /* 0x050ff0000004184c */
[C---:B------:R-:W-:Y:S08]  /*11ca0*/  HMMA.16816.F32.BF16 R80, R20.reuse, R26, R80 ;  /* 0x0000001a1450723c */ /* 0x040ff00000041850 */
[C---:B-----5:R-:W-:Y:S08]  /*11cb0*/  HMMA.16816.F32.BF16 R84, R20.reuse, R28, R84 ;  /* 0x0000001c1454723c */ /* 0x060ff00000041854 */
[C---:B------:R-:W-:Y:S08]  /*11cc0*/  HMMA.16816.F32.BF16 R88, R20.reuse, R30, R88 ;  /* 0x0000001e1458723c */ /* 0x040ff00000041858 */
[C---:B------:R-:W-:Y:S08]  /*11cd0*/  HMMA.16816.F32.BF16 R92, R20.reuse, R152, R92 ;  /* 0x00000098145c723c */ /* 0x040ff0000004185c */
        /* <DEDUP_REMOVED lines=10> */
[C---:B--2---:R-:W-:Y:S08]  /*11d80*/  HMMA.16816.F32.BF16 R132, R20.reuse, R4, R132 ;  /* 0x000000041484723c */ /* 0x044ff00000041884 */
[C---:B------:R-:W-:Y:S08]  /*11d90*/  HMMA.16816.F32.BF16 R136, R20.reuse, R6, R136 ;  /* 0x000000061488723c */ /* 0x040ff00000041888 */
[C---:B---3--:R-:W-:Y:S08]  /*11da0*/  HMMA.16816.F32.BF16 R140, R20.reuse, R152, R140 ;  /* 0x00000098148c723c */ /* 0x048ff0000004188c */
[C---:B------:R-:W-:Y:S08]  /*11db0*/  HMMA.16816.F32.BF16 R152, R20.reuse, R154, R12 ;  /* 0x0000009a1498723c */ /* 0x040ff0000004180c */
[C---:B------:R-:W-:Y:S08]  /*11dc0*/  HMMA.16816.F32.BF16 R148, R20.reuse, R8, R16 ;  /* 0x000000081494723c */ /* 0x040ff00000041810 */
[----:B------:R-:W-:Y:S01]  /*11dd0*/  HMMA.16816.F32.BF16 R144, R20, R10, R144 ;  /* 0x0000000a1490723c */ /* 0x000fe20000041890 */
[----:B------:R-:W-:-:S07]  /*11de0*/  @P0 BRA `(.L_x_2453) ;  /* 0xffffb77000000947 */ /* 0x000fce000383ffff */
.L_x_2449:
[----:B------:R-:W1:Y:S01]  /*11df0*/  SHFL.BFLY PT, R2, R249, 0x2, 0x1f ;  /* 0x0c401f00f9027f89 */ /* 0x000e6200000e0000 */
[----:B------:R-:W-:Y:S01]  /*11e00*/  MOV R4, 0x3f800000 ;  /* 0x3f80000000047802 */ /* 0x000fe20000000f00 */
[----:B------:R-:W-:Y:S01]  /*11e10*/  ULDC.U8 UR4, c[0x0][0x328] ;  /* 0x0000ca0000047ab9 */ /* 0x000fe20000000000 */
[----:B------:R-:W-:Y:S01]  /*11e20*/  MOV R5, 0x3f800000 ;  /* 0x3f80000000057802 */ /* 0x000fe20000000f00 */
[----:B------:R-:W2:Y:S01]  /*11e30*/  SHFL.BFLY PT, R0, R247, 0x2, 0x1f ;  /* 0x0c401f00f7007f89 */ /* 0x000ea200000e0000 */
[----:B-1----:R-:W-:-:S02]  /*11e40*/  FADD.FTZ R9, R2, R249 ;  /* 0x000000f902097221 */ /* 0x002fc40000010000 */
[----:B--2---:R-:W-:-:S03]  /*11e50*/  FADD.FTZ R7, R0, R247 ;  /* 0x000000f700077221 */ /* 0x004fc60000010000 */
[----:B------:R-:W1:Y:S04]  /*11e60*/  SHFL.BFLY PT, R2, R9, 0x1, 0x1f ;  /* 0x0c201f0009027f89 */ /* 0x000e6800000e0000 */
        /* <DEDUP_REMOVED lines=8> */
[----:B------:R-:W-:Y:S01]  /*11ef0*/  @P3 MUFU.LG2 R0, R0 ;  /* 0x0000000000003308 */ /* 0x000fe20000000c00 */
[C---:B------:R-:W-:Y:S02]  /*11f00*/  FMUL.FTZ R161, R4.reuse, R161 ;  /* 0x000000a104a17220 */ /* 0x040fe40000410000 */
        /* <DEDUP_REMOVED lines=93> */
[----:B------:R-:W1:Y:S01]  /*124e0*/  S2R R4, SR_TID.X ;  /* 0x0000000000047919 */ /* 0x000e620000002100 */
        /* <DEDUP_REMOVED lines=17> */
[----:B-1----:R-:W-:Y:S01]  /*12600*/  SHF.R.S32.HI R7, RZ, 0x1f, R4 ;  /* 0x0000001fff077819 */ /* 0x002fe20000011404 */
        /* <DEDUP_REMOVED lines=94> */
[----:B------:R-:W-:Y:S02]  /*12bf0*/  LEA.HI R5, R7, R4, RZ, 0x5 ;  /* 0x0000000407057211 */ /* 0x000fe400078f28ff */
[----:B------:R-:W-:-:S02]  /*12c00*/  F2FP.BF16.PACK_AB R150, R151, R150 ;  /* 0x000000969796723e */ /* 0x000fc400000010ff */
[----:B------:R-:W-:Y:S02]  /*12c10*/  SHF.R.S32.HI R6, RZ, 0x5, R5 ;  /* 0x00000005ff067819 */ /* 0x000fe40000011405 */
[----:B------:R-:W-:Y:S02]  /*12c20*/  F2FP.BF16.PACK_AB R146, R147, R146 ;  /* 0x000000929392723e */ /* 0x000fe400000010ff */
[----:B------:R-:W-:-:S04]  /*12c30*/  LEA R9, R6, R9, 0x9 ;  /* 0x0000000906097211 */ /* 0x000fc800078e48ff */
[----:B------:R-:W-:Y:S02]  /*12c40*/  LEA R9, R9, R10, 0x1 ;  /* 0x0000000a09097211 */ /* 0x000fe400078e08ff */
[----:B------:R-:W-:Y:S02]  /*12c50*/  MOV R10, 0x40 ;  /* 0x00000040000a7802 */ /* 0x000fe40000000f00 */
[----:B------:R-:W-:Y:S02]  /*12c60*/  SHF.L.U32 R9, R9, 0x1, RZ ;  /* 0x0000000109097819 */ /* 0x000fe400000006ff */
[----:B------:R-:W-:Y:S02]  /*12c70*/  SEL R10, R10, 0xffffffc0, !P2 ;  /* 0xffffffc00a0a7807 */ /* 0x000fe40005000000 */
[C---:B------:R-:W-:Y:S01]  /*12c80*/  IADD3 R11, R9.reuse, -0x10, RZ ;  /* 0xfffffff0090b7810 */ /* 0x040fe20007ffe0ff */
[----:B------:R-:W-:Y:S01]  /*12c90*/  STS [R9], R160 ;  /* 0x000000a009007388 */ /* 0x000fe20000000800 */
[----:B------:R-:W-:-:S02]  /*12ca0*/  @P0 IADD3 R11, R9, 0x10, RZ ;  /* 0x00000010090b0810 */ /* 0x000fc40007ffe0ff */
[C---:B------:R-:W-:Y:S01]  /*12cb0*/  IADD3 R13, R9.reuse, R8, RZ ;  /* 0x00000008090d7210 */ /* 0x040fe20007ffe0ff */
[----:B------:R-:W-:Y:S01]  /*12cc0*/  STS [R9+0x400], R162 ;  /* 0x000400a209007388 */ /* 0x000fe20000000800 */
[-C--:B------:R-:W-:Y:S02]  /*12cd0*/  IADD3 R15, R8, R11.reuse, RZ ;  /* 0x0000000b080f7210 */ /* 0x080fe40007ffe0ff */
[-C--:B------:R-:W-:Y:S01]  /*12ce0*/  IADD3 R17, R9, R10.reuse, RZ ;  /* 0x0000000a09117210 */ /* 0x080fe20007ffe0ff */
[----:B------:R-:W-:Y:S01]  /*12cf0*/  STS [R11], R156 ;  /* 0x0000009c0b007388 */ /* 0x000fe20000000800 */
[----:B------:R-:W-:Y:S01]  /*12d00*/  IADD3 R19, R10, R11, RZ ;  /* 0x0000000b0a137210 */ /* 0x000fe20007ffe0ff */
[----:B------:R1:W2:Y:S01]  /*12d10*/  @P4 MUFU.LG2 R8, R2 ;  /* 0x0000000200084308 */ /* 0x0002a20000000c00 */
[-C--:B------:R-:W-:Y:S01]  /*12d20*/  IADD3 R21, R13, R10.reuse, RZ ;  /* 0x0000000a0d157210 */ /* 0x080fe20007ffe0ff */
[----:B------:R-:W-:Y:S01]  /*12d30*/  STS [R11+0x400], R158 ;  /* 0x0004009e0b007388 */ /* 0x000fe20000000800 */
[----:B------:R-:W-:-:S02]  /*12d40*/  IADD3 R23, R15, R10, RZ ;  /* 0x0000000a0f177210 */ /* 0x000fc40007ffe0ff */
[----:B------:R-:W-:Y:S01]  /*12d50*/  ISETP.NE.AND P0, PT, RZ, UR4, PT ;  /* 0x00000004ff007c0c */ /* 0x000fe2000bf05270 */
[----:B------:R-:W-:Y:S04]  /*12d60*/  STS [R13], R36 ;  /* 0x000000240d007388 */ /* 0x000fe80000000800 */
[----:B------:R-:W-:Y:S04]  /*12d70*/  STS [R13+0x400], R38 ;  /* 0x000400260d007388 */ /* 0x000fe80000000800 */
[----:B------:R-:W-:Y:S01]  /*12d80*/  STS [R15], R40 ;  /* 0x000000280f007388 */ /* 0x000fe20000000800 */
[----:B-1----:R-:W-:-:S03]  /*12d90*/  MOV R2, 0x7f800000 ;  /* 0x7f80000000027802 */ /* 0x002fc60000000f00 */
        /* <DEDUP_REMOVED lines=21> */
[----:B------:R-:W-:Y:S01]  /*12ef0*/  STS [R21+0x2000], R84 ;  /* 0x0020005415007388 */ /* 0x000fe20000000800 */
[----:B-1----:R-:W-:-:S03]  /*12f00*/  MOV R72, 0x7f800000 ;  /* 0x7f80000000487802 */ /* 0x002fc60000000f00 */
        /* <DEDUP_REMOVED lines=27> */
[----:B--2---:R-:W-:-:S02]  /*130c0*/  @P4 FMUL.FTZ R9, R8, 0.69314718246459960938 ;  /* 0x3f31721808094820 */ /* 0x004fc40000410000 */
[----:B------:R-:W-:Y:S01]  /*130d0*/  @P3 FMUL.FTZ R8, R0, 0.69314718246459960938 ;  /* 0x3f31721800083820 */ /* 0x000fe20000410000 */
[----:B------:R1:W-:Y:S01]  /*130e0*/  STS [R17+0x6000], R140 ;  /* 0x0060008c11007388 */ /* 0x0003e20000000800 */
[----:B------:R-:W-:Y:S02]  /*130f0*/  @P4 FFMA.FTZ R2, R164, c[0x0][0x238], R9 ;  /* 0x00008e00a4024a23 */ /* 0x000fe40000010009 */
[----:B------:R-:W-:Y:S01]  /*13100*/  @P3 FFMA.FTZ R72, R3, c[0x0][0x238], R8 ;  /* 0x00008e0003483a23 */ /* 0x000fe20000010008 */
[----:B------:R1:W-:Y:S04]  /*13110*/  STS [R17+0x6400], R142 ;  /* 0x0064008e11007388 */ /* 0x0003e80000000800 */
[----:B------:R1:W-:Y:S04]  /*13120*/  STS [R19+0x6000], R152 ;  /* 0x0060009813007388 */ /* 0x0003e80000000800 */
[----:B------:R1:W-:Y:S04]  /*13130*/  STS [R19+0x6400], R154 ;  /* 0x0064009a13007388 */ /* 0x0003e80000000800 */
[----:B------:R1:W-:Y:S04]  /*13140*/  STS [R21+0x6000], R148 ;  /* 0x0060009415007388 */ /* 0x0003e80000000800 */
[----:B------:R1:W-:Y:S04]  /*13150*/  STS [R21+0x6400], R150 ;  /* 0x0064009615007388 */ /* 0x0003e80000000800 */
[----:B------:R1:W-:Y:S04]  /*13160*/  STS [R23+0x6000], R144 ;  /* 0x0060009017007388 */ /* 0x0003e80000000800 */
[----:B------:R1:W-:Y:S01]  /*13170*/  STS [R23+0x6400], R146 ;  /* 0x0064009217007388 */ /* 0x0003e20000000800 */
[----:B------:R-:W-:Y:S05]  /*13180*/  @!P0 BRA `(.L_x_2454) ;  /* 0x0000009000008947 */ /* 0x000fea0003800000 */
[----:B------:R-:W2:Y:S01]  /*13190*/  S2UR UR6, SR_CTAID.Y ;  /* 0x00000000000679c3 */ /* 0x000ea20000002600 */
[----:B------:R-:W-:-:S02]  /*131a0*/  ULDC UR4, c[0x0][0x214] ;  /* 0x0000850000047ab9 */ /* 0x000fc40000000800 */
[----:B------:R-:W-:Y:S02]  /*131b0*/  UISETP.NE.AND UP0, UPT, UR30, -0x1, UPT ;  /* 0xffffffff1e00788c */ /* 0x000fe4000bf05270 */
[----:B------:R-:W-:-:S03]  /*131c0*/  ULDC UR8, c[0x0][0x234] ;  /* 0x00008d0000087ab9 */ /* 0x000fc60000000800 */
[----:B------:R-:W3:Y:S01]  /*131d0*/  S2UR UR7, SR_CTAID.Z ;  /* 0x00000000000779c3 */ /* 0x000ee20000002700 */
[----:B--2---:R-:W-:-:S04]  /*131e0*/  UIMAD UR4, UR6, UR4, URZ ;  /* 0x00000004060472a4 */ /* 0x004fc8000f8e023f */
[----:B------:R-:W-:-:S04]  /*131f0*/  USEL UR4, UR4, UR30, !UP0 ;  /* 0x0000001e04047287 */ /* 0x000fc8000c000000 */
[----:B---3--:R-:W-:Y:S01]  /*13200*/  UIMAD UR8, UR7, UR8, UR4 ;  /* 0x00000008070872a4 */ /* 0x008fe2000f8e0204 */
[----:B------:R-:W-:Y:S05]  /*13210*/  BRA `(.L_x_2455) ;  /* 0x0000006000007947 */ /* 0x000fea0003800000 */
.L_x_2454:
[----:B------:R-:W2:Y:S01]  /*13220*/  S2UR UR7, SR_CTAID.Z ;  /* 0x00000000000779c3 */ /* 0x000ea20000002700 */
[----:B------:R-:W-:Y:S02]  /*13230*/  ULDC UR4, c[0x0][0x1c0] ;  /* 0x0000700000047ab9 */ /* 0x000fe40000000800 */
[----:B------:R-:W-:-:S05]  /*13240*/  ULDC UR8, c[0x0][0x214] ;  /* 0x0000850000087ab9 */ /* 0x000fca0000000800 */
[----:B------:R-:W2:Y:S02]  /*13250*/  S2UR UR6, SR_CTAID.Y ;  /* 0x00000000000679c3 */ /* 0x000ea40000002600 */
[----:B--2---:R-:W-:-:S04]  /*13260*/  UIMAD UR4, UR6, UR4, UR7 ;  /* 0x00000004060472a4 */ /* 0x004fc8000f8e0207 */
[----:B------:R-:W-:Y:S02]  /*13270*/  UIMAD UR8, UR4, UR8, URZ ;  /* 0x00000008040872a4 */ /* 0x000fe4000f8e023f */
.L_x_2455:
[----:B------:R-:W-:Y:S01]  /*13280*/  BAR.SYNC.DEFER_BLOCKING 0x0 ;  /* 0x0000000000007b1d */ /* 0x000fe20000010000 */
[----:B------:R-:W-:Y:S01]  /*13290*/  LOP3.LUT R73, R5, 0xffffffe0, RZ, 0xc0, !PT ;  /* 0xffffffe005497812 */ /* 0x000fe200078ec0ff */
[----:B------:R-:W-:Y:S02]  /*132a0*/  USHF.R.S32.HI UR10, URZ, 0x1f, UR6 ;  /* 0x0000001f3f0a7899 */ /* 0x000fe40008011406 */
[----:B------:R-:W-:Y:S02]  /*132b0*/  UISETP.NE.AND UP0, UPT, UR30, -0x1, UPT ;  /* 0xffffffff1e00788c */ /* 0x000fe4000bf05270 */
[----:B------:R-:W2:Y:S01]  /*132c0*/  S2R R0, SR_TID.X ;  /* 0x0000000000007919 */ /* 0x000ea20000002100 */
[----:B------:R-:W-:Y:S01]  /*132d0*/  IMAD.IADD R73, R4, 0x1, -R73 ;  /* 0x0000000104497824 */ /* 0x000fe200078e0a49 */
[----:B------:R-:W-:Y:S01]  /*132e0*/  ULDC.64 UR4, c[0x0][0x1e8] ;  /* 0x00007a0000047ab9 */ /* 0x000fe20000000a00 */
[----:B------:R-:W-:Y:S01]  /*132f0*/  BSSY B0, `(.L_x_2456) ;  /* 0x0000033000007945 */ /* 0x000fe20003800000 */
[----:B------:R-:W-:-:S02]  /*13300*/  UIMAD.WIDE.U32 UR12, UR30, UR4, URZ ;  /* 0x000000041e0c72a5 */ /* 0x000fc4000f8e003f */
[----:B------:R-:W-:Y:S02]  /*13310*/  LOP3.LUT P0, RZ, R73, 0x3, RZ, 0xc0, !PT ;  /* 0x0000000349ff7812 */ /* 0x000fe4000780c0ff */
[----:B------:R-:W-:Y:S01]  /*13320*/  SHF.R.S32.HI R73, RZ, 0x1f, R6 ;  /* 0x0000001fff497819 */ /* 0x000fe20000011406 */
[----:B------:R-:W-:-:S03]  /*13330*/  UIMAD UR9, UR30, UR5, UR13 ;  /* 0x000000051e0972a4 */ /* 0x000fc6000f8e020d */
[----:B------:R-:W-:Y:S01]  /*13340*/  LEA.HI R73, R73, R6, RZ, 0x2 ;  /* 0x0000000649497211 */ /* 0x000fe200078f10ff */
[----:B------:R-:W-:Y:S02]  /*13350*/  ULDC.64 UR4, c[0x0][0x1e0] ;  /* 0x0000780000047ab9 */ /* 0x000fe40000000a00 */
[----:B------:R-:W-:Y:S01]  /*13360*/  UIMAD UR10, UR10, UR4, URZ ;  /* 0x000000040a0a72a4 */ /* 0x000fe2000f8e023f */
[----:B------:R-:W-:Y:S01]  /*13370*/  LOP3.LUT R73, R73, 0xffffffc, RZ, 0xc0, !PT ;  /* 0x0ffffffc49497812 */ /* 0x000fe200078ec0ff */
[----:B------:R-:W-:Y:S01]  /*13380*/  UIMAD.WIDE.U32 UR14, UR6, UR4, URZ ;  /* 0x00000004060e72a5 */ /* 0x000fe2000f8e003f */
[----:B------:R3:W4:Y:S01]  /*13390*/  LDS.128 R64, [R239] ;  /* 0x00000000ef407984 */ /* 0x0007220000000c00 */
[----:B------:R-:W-:Y:S02]  /*133a0*/  UIMAD UR5, UR6, UR5, UR10 ;  /* 0x00000005060572a4 */ /* 0x000fe4000f8e020a */
[----:B------:R-:W-:Y:S01]  /*133b0*/  IMAD.IADD R73, R6, 0x1, -R73 ;  /* 0x0000000106497824 */ /* 0x000fe200078e0a49 */
[----:B------:R3:W1:Y:S01]  /*133c0*/  LDS.128 R60, [R239+0x800] ;  /* 0x00080000ef3c7984 */ /* 0x0006620000000c00 */
[----:B------:R-:W-:Y:S01]  /*133d0*/  USEL UR12, UR14, UR12, !UP0 ;  /* 0x0000000c0e0c7287 */ /* 0x000fe2000c000000 */
[----:B--2---:R-:W-:Y:S01]  /*133e0*/  SHF.R.S32.HI R5, RZ, 0x1f, R0 ;  /* 0x0000001fff057819 */ /* 0x004fe20000011400 */
[----:B------:R-:W-:Y:S01]  /*133f0*/  @!UP0 UIADD3 UR9, UR15, UR5, URZ ;  /* 0x000000050f098290 */ /* 0x000fe2000fffe03f */
[----:B------:R3:W2:Y:S02]  /*13400*/  LDS.128 R56, [R239+0x1000] ;  /* 0x00100000ef387984 */ /* 0x0006a40000000c00 */
[----:B------:R-:W-:-:S02]  /*13410*/  LEA.HI R3, R5, R0, RZ, 0x5 ;  /* 0x0000000005037211 */ /* 0x000fc400078f28ff */
[----:B------:R3:W1:Y:S02]  /*13420*/  LDS.128 R52, [R239+0x1800] ;  /* 0x00180000ef347984 */ /* 0x0006640000000c00 */
[----:B------:R-:W-:Y:S02]  /*13430*/  LOP3.LUT R3, R3, 0xffffffe0, RZ, 0xc0, !PT ;  /* 0xffffffe003037812 */ /* 0x000fe400078ec0ff */
[----:B------:R3:W1:Y:S03]  /*13440*/  LDS.128 R48, [R239+0x2000] ;  /* 0x00200000ef307984 */ /* 0x0006660000000c00 */
[----:B------:R-:W-:Y:S01]  /*13450*/  IMAD.IADD R74, R0, 0x1, -R3 ;  /* 0x00000001004a7824 */ /* 0x000fe200078e0a03 */
        /* <DEDUP_REMOVED lines=10> */
[----:B-1----:R3:W1:Y:S04]  /*13500*/  LDS.128 R20, [R239+0x5800] ;  /* 0x00580000ef147984 */ /* 0x0026680000000c00 */
[----:B------:R3:W1:Y:S04]  /*13510*/  LDS.128 R16, [R239+0x6000] ;  /* 0x00600000ef107984 */ /* 0x0006680000000c00 */
[----:B------:R3:W1:Y:S04]  /*13520*/  LDS.128 R12, [R239+0x6800] ;  /* 0x00680000ef0c7984 */ /* 0x0006680000000c00 */
[----:B------:R3:W1:Y:S04]  /*13530*/  LDS.128 R8, [R239+0x7000] ;  /* 0x00700000ef087984 */ /* 0x0006680000000c00 */
[----:B------:R3:W1:Y:S01]  /*13540*/  LDS.128 R68, [R239+0x7800] ;  /* 0x00780000ef447984 */ /* 0x0006620000000c00 */
[----:B------:R-:W-:Y:S05]  /*13550*/  @P0 BRA `(.L_x_2457) ;  /* 0x000000c000000947 */ /* 0x000fea0003800000 */
[----:B--2-4-:R-:W2:Y:S01]  /*13560*/  S2UR UR5, SR_CTAID.X ;  /* 0x00000000000579c3 */ /* 0x014ea20000002500 */
[----:B------:R-:W-:-:S02]  /*13570*/  IADD3 R6, R73, 0x8, RZ ;  /* 0x0000000849067810 */ /* 0x000fc40007ffe0ff */
[----:B------:R-:W-:Y:S02]  /*13580*/  ISETP.GE.AND P2, PT, R73, UR21, PT ;  /* 0x0000001549007c0c */ /* 0x000fe4000bf46270 */
[----:B------:R-:W-:Y:S01]  /*13590*/  ISETP.GE.AND P1, PT, R6, UR21, PT ;  /* 0x0000001506007c0c */ /* 0x000fe2000bf26270 */
[----:B--2---:R-:W-:-:S04]  /*135a0*/  ULEA UR5, UR5, UR8, 0x6 ;  /* 0x0000000805057291 */ /* 0x004fc8000f8e303f */
[----:B------:R-:W-:Y:S02]  /*135b0*/  USHF.R.S32.HI UR4, URZ, 0x1f, UR5 ;  /* 0x0000001f3f047899 */ /* 0x000fe40008011405 */
[----:B------:R-:W-:-:S04]  /*135c0*/  IADD3 R3, P0, R73, UR5, RZ ;  /* 0x0000000549037c10 */ /* 0x000fc8000ff1e0ff */
[----:B------:R-:W-:Y:S02]  /*135d0*/  LEA.HI.X.SX32 R6, R73, UR4, 0x1, P0 ;  /* 0x0000000449067c11 */ /* 0x000fe400080f0eff */
[----:B------:R-:W-:-:S04]  /*135e0*/  LEA R74, P0, R3, c[0x0][0x200], 0x2 ;  /* 0x00008000034a7a11 */ /* 0x000fc800078010ff */
[----:B------:R-:W-:-:S05]  /*135f0*/  LEA.HI.X R75, R3, c[0x0][0x204], R6, 0x2, P0 ;  /* 0x00008100034b7a11 */ /* 0x000fca00000f1406 */
[----:B------:R2:W-:Y:S04]  /*13600*/  @!P2 STG.E [R74.64], R2 ;  /* 0x000000024a00a986 */ /* 0x0005e8000c101922 */
[----:B------:R2:W-:Y:S02]  /*13610*/  @!P1 STG.E [R74.64+0x20], R72 ;  /* 0x000020484a009986 */ /* 0x0005e4000c101922 */
.L_x_2457:
[----:B--2-4-:R-:W-:Y:S05]  /*13620*/  BSYNC B0 ;  /* 0x0000000000007941 */ /* 0x014fea0003800000 */
.L_x_2456:
[----:B------:R-:W2:Y:S01]  /*13630*/  S2R R3, SR_CTAID.X ;  /* 0x0000000000037919 */ /* 0x000ea20000002500 */
[----:B------:R-:W-:Y:S01]  /*13640*/  SHF.R.S32.HI R241, RZ, 0x1f, R240 ;  /* 0x0000001ffff17819 */ /* 0x000fe200000114f0 */
[----:B------:R-:W-:Y:S01]  /*13650*/  USHF.R.S32.HI UR6, URZ, 0x1f, UR7 ;  /* 0x0000001f3f067899 */ /* 0x000fe20008011407 */
[----:B------:R-:W-:Y:S01]  /*13660*/  LEA.HI R4, R7, R4, RZ, 0x3 ;  /* 0x0000000407047211 */ /* 0x000fe200078f18ff */
[----:B------:R-:W-:Y:S01]  /*13670*/  ULDC.64 UR4, c[0x0][0x1f0] ;  /* 0x00007c0000047ab9 */ /* 0x000fe20000000a00 */
[----:B------:R-:W-:Y:S01]  /*13680*/  LEA.HI R0, R5, R0, RZ, 0x3 ;  /* 0x0000000005007211 */ /* 0x000fe200078f18ff */
[----:B------:R-:W-:Y:S01]  /*13690*/  UIMAD UR4, UR6, UR4, URZ ;  /* 0x00000004060472a4 */ /* 0x000fe2000f8e023f */
[----:B------:R-:W-:Y:S01]  /*136a0*/  SHF.R.S32.HI R4, RZ, 0x3, R4 ;  /* 0x00000003ff047819 */ /* 0x000fe20000011404 */
[----:B------:R-:W-:Y:S01]  /*136b0*/  BSSY B0, `(.L_x_2458) ;  /* 0x0000020000007945 */ /* 0x000fe20003800000 */
[----:B------:R-:W-:Y:S01]  /*136c0*/  SHF.R.S32.HI R0, RZ, 0x3, R0 ;  /* 0x00000003ff007819 */ /* 0x000fe20000011400 */
[----:B------:R-:W-:-:S03]  /*136d0*/  UIMAD UR4, UR7, UR5, UR4 ;  /* 0x00000005070472a4 */ /* 0x000fc6000f8e0204 */
[----:B------:R-:W-:Y:S01]  /*136e0*/  SHF.R.S32.HI R0, RZ, 0x1f, R0 ;  /* 0x0000001fff007819 */ /* 0x000fe20000011400 */
[----:B--2---:R-:W-:-:S04]  /*136f0*/  IMAD.SHL.U32 R3, R3, 0x40, RZ ;  /* 0x0000004003037824 */ /* 0x004fc800078e00ff */
        /* <DEDUP_REMOVED lines=9> */
[----:B------:R-:W-:-:S05]  /*13790*/  IMAD.WIDE.U32 R6, R2, c[0x0][0x1f0], R6 ;  /* 0x00007c0002067a25 */ /* 0x000fca00078e0006 */
[----:B------:R-:W-:-:S05]  /*137a0*/  IADD3 R73, R7, UR4, RZ ;  /* 0x0000000407497c10 */ /* 0x000fca000fffe0ff */
        /* <DEDUP_REMOVED lines=13> */
[----:B------:R2:W-:Y:S04]  /*13880*/  @!P2 STG.E.128 [R76.64+0x80], R48 ;  /* 0x000080304c00a986 */ /* 0x0005e8000c101d22 */
[----:B------:R2:W-:Y:S04]  /*13890*/  @!P1 STG.E.128 [R76.64+0x100], R32 ;  /* 0x000100204c009986 */ /* 0x0005e8000c101d22 */
[----:B-1----:R2:W-:Y:S02]  /*138a0*/  @!P0 STG.E.128 [R76.64+0x180], R16 ;  /* 0x000180104c008986 */ /* 0x0025e4000c101d22 */
.L_x_2459:
[----:B------:R-:W-:Y:S05]  /*138b0*/  BSYNC B0 ;  /* 0x0000000000007941 */ /* 0x000fea0003800000 */
.L_x_2458:
[----:B------:R-:W-:Y:S01]  /*138c0*/  IADD3 R2, R4, 0x10, RZ ;  /* 0x0000001004027810 */ /* 0x000fe20007ffe0ff */
[----:B------:R-:W-:Y:S03]  /*138d0*/  BSSY B0, `(.L_x_2460) ;  /* 0x0000015000007945 */ /* 0x000fe60003800000 */
[----:B------:R-:W-:-:S13]  /*138e0*/  ISETP.GE.AND P0, PT, R2, UR21, PT ;  /* 0x0000001502007c0c */ /* 0x000fda000bf06270 */
[----:B------:R-:W-:Y:S05]  /*138f0*/  @P0 BRA `(.L_x_2461) ;  /* 0x0000012000000947 */ /* 0x000fea0003800000 */
[----:B------:R-:W-:Y:S01]  /*13900*/  IADD3 R3, P0, R4, 0x10, RZ ;  /* 0x0000001004037810 */ /* 0x000fe20007f1e0ff */
[----:B-12---:R-:W-:Y:S01]  /*13910*/  IMAD.MOV.U32 R16, RZ, RZ, R6 ;  /* 0x000000ffff107224 */ /* 0x006fe200078e0006 */
        /* <DEDUP_REMOVED lines=16> */
.L_x_2461:
[----:B------:R-:W-:Y:S05]  /*13a20*/  BSYNC B0 ;  /* 0x0000000000007941 */ /* 0x000fea0003800000 */
.L_x_2460:
        /* <DEDUP_REMOVED lines=22> */
.L_x_2463:
[----:B------:R-:W-:Y:S05]  /*13b90*/  BSYNC B0 ;  /* 0x0000000000007941 */ /* 0x000fea0003800000 */
.L_x_2462:
        /* <DEDUP_REMOVED lines=22> */
.L_x_2464:
        /* <DEDUP_REMOVED lines=16> */
.L_x_4922:


//--------------------- .text._ZN5flash24flash_fwd_splitkv_kernelI23Flash_fwd_kernel_traitsILi256ELi64ELi64ELi4ELb0ELb0EN7cutlass10bfloat16_tE19Flash_kernel_traitsILi256ELi64ELi64ELi4ES3_EELb1ELb0ELb1ELb0ELb0ELb1ELb0ELb0EEEvNS_16Flash_fwd_paramsE --------------------------
	.section	.text._ZN5flash24flash_fwd_splitkv_kernelI23Flash_fwd_kernel_traitsILi256ELi64ELi64ELi4ELb0ELb0EN7cutlass10bfloat16_tE19Flash_kernel_traitsILi256ELi64ELi64ELi4ES3_EELb1ELb0ELb1ELb0ELb0ELb1ELb0ELb0EEEvNS_16Flash_fwd_paramsE,"ax",@progbits
	.sectioninfo	@"SHI_REGISTERS=254"
	.align	128
        .global         _ZN5flash24flash_fwd_splitkv_kernelI23Flash_fwd_kernel_traitsILi256ELi64ELi64ELi4ELb0ELb0EN7cutlass10bfloat16_tE19Flash_kernel_traitsILi256ELi64ELi64ELi4ES3_EELb1ELb0ELb1ELb0ELb0ELb1ELb0ELb0EEEvNS_16Flash_fwd_paramsE
        .type           _ZN5flash24flash_fwd_splitkv_kernelI23Flash_fwd_kernel_traitsILi256ELi64ELi64ELi4ELb0ELb0EN7cutlass10bfloat16_tE19Flash_kernel_traitsILi256ELi64ELi64ELi4ES3_EELb1ELb0ELb1ELb0ELb0ELb1ELb0ELb0EEEvNS_16Flash_fwd_paramsE,@function
        .size           _ZN5flash24flash_fwd_splitkv_kernelI23Flash_fwd_kernel_traitsILi256ELi64ELi64ELi4ELb0ELb0EN7cutlass10bfloat16_tE19Flash_kernel_traitsILi256ELi64ELi64ELi4ES3_EELb1ELb0ELb1ELb0ELb0ELb1ELb0ELb0EEEvNS_16Flash_fwd_paramsE,(.L_x_4923 - _ZN5flash24flash_fwd_splitkv_kernelI23Flash_fwd_kernel_traitsILi256ELi64ELi64ELi4ELb0ELb0EN7cutlass10bfloat16_tE19Flash_kernel_traitsILi256ELi64ELi64ELi4ES3_EELb1ELb0ELb1ELb0ELb0ELb1ELb0ELb0EEEvNS_16Flash_fwd_paramsE)
        .other          _ZN5flash24flash_fwd_splitkv_kernelI23Flash_fwd_kernel_traitsILi256ELi64ELi64ELi4ELb0ELb0EN7cutlass10bfloat16_tE19Flash_kernel_traitsILi256ELi64ELi64ELi4ES3_EELb1ELb0ELb1ELb0ELb0ELb1ELb0ELb0EEEvNS_16Flash_fwd_paramsE,@"STO_CUDA_ENTRY STV_DEFAULT"
_ZN5flash24flash_fwd_splitkv_kernelI23Flash_fwd_kernel_traitsILi256ELi64ELi64ELi4ELb0ELb0EN7cutlass10bfloat16_tE19Flash_kernel_traitsILi256ELi64ELi64ELi4ES3_EELb1ELb0ELb1ELb0ELb0ELb1ELb0ELb0EEEvNS_16Flash_fwd_paramsE:
.text._ZN5flash24flash_fwd_splitkv_kernelI23Flash_fwd_kernel_traitsILi256ELi64ELi64ELi4ELb0ELb0EN7cutlass10bfloat16_tE19Flash_kernel_traitsILi256ELi64ELi64ELi4ES3_EELb1ELb0ELb1ELb0ELb0ELb1ELb0ELb0EEEvNS_16Flash_fwd_paramsE:
        /* <DEDUP_REMOVED lines=23> */
[----:B------:R1:W2:Y:S01]  /*0170*/  @P2 LDG.E R4, [R2.64] ;  /* 0x0000002202042981 */ /* 0x0002a2000c1e1900 */
[----:B------:R-:W-:-:S03]  /*0180*/  ULDC.64 UR6, c[0x0][0x248] ;  /* 0x0000920000067ab9 */ /* 0x000fc60000000a00 */
[----:B------:R1:W3:Y:S01]  /*0190*/  @P2 LDG.E R0, [R2.64+0x4] ;  /* 0x0000042202002981 */ /* 0x0002e2000c1e1900 */
[----:B------:R-:W-:Y:S01]  /*01a0*/  PLOP3.LUT P1, PT, PT, PT, UP1, 0x80, 0x0 ;  /* 0x000000000000781c */ /* 0x000fe20003f2f018 */
[----:B------:R-:W-:Y:S01]  /*01b0*/  UIMAD.WIDE UR6, UR14, UR26, UR6 ;  /* 0x0000001a0e0672a5 */ /* 0x000fe2000f8e0206 */
[----:B-1----:R-:W-:Y:S01]  /*01c0*/  IMAD.U32 R2, RZ, RZ, UR4 ;  /* 0x00000004ff027e24 */ /* 0x002fe2000f8e00ff */
[----:B------:R-:W-:-:S05]  /*01d0*/  MOV R3, UR5 ;  /* 0x0000000500037c02 */ /* 0x000fca0008000f00 */
[----:B------:R1:W4:Y:S01]  /*01e0*/  @P0 LDG.E R2, [R2.64] ;  /* 0x0000002202020981 */ /* 0x000322000c1e1900 */
[----:B------:R-:W-:Y:S01]  /*01f0*/  IMAD.U32 R6, RZ, RZ, UR6 ;  /* 0x00000006ff067e24 */ /* 0x000fe2000f8e00ff */
[----:B------:R-:W-:-:S05]  /*0200*/  MOV R7, UR7 ;  /* 0x0000000700077c02 */ /* 0x000fca0008000f00 */
[----:B-1----:R-:W5:Y:S01]  /*0210*/  @!P1 LDG.E R3, [R6.64] ;  /* 0x0000002206039981 */ /* 0x002f62000c1e1900 */
        /* <DEDUP_REMOVED lines=10> */
[----:B--2---:R-:W-:-:S07]  /*02c0*/  @UP2 UIADD3 UR29, UR29, -UR30, URZ ;  /* 0x8000001e1d1d2290 */ /* 0x004fce000fffe03f */
[----:B------:R-:W-:Y:S01]  /*02d0*/  @!UP2 ULDC UR29, c[0x0][0x214] ;  /* 0x00008500001daab9 */ /* 0x000fe20000000800 */
[----:B-----5:R3:W2:Y:S04]  /*02e0*/  @!P1 R2UR UR15, R3 ;  /* 0x00000000030f93c2 */ /* 0x0206a800000e0000 */
        /* <DEDUP_REMOVED lines=8> */
.L_x_2465:
[----:B------:R-:W-:Y:S02]  /*0370*/  ULDC UR8, c[0x0][0x218] ;  /* 0x0000860000087ab9 */ /* 0x000fe40000000800 */
.L_x_2466:
        /* <DEDUP_REMOVED lines=53> */
[----:B------:R-:W-:Y:S01]  /*06d0*/  BSSY B0, `(.L_x_2468) ;  /* 0x0000033000007945 */ /* 0x000fe20003800000 */
[----:B------:R-:W-:-:S02]  /*06e0*/  UIADD3 UR29, -UR6, UR29, URZ ;  /* 0x0000001d061d7290 */ /* 0x000fc4000fffe13f */
[----:B------:R-:W-:Y:S01]  /*06f0*/  IMAD.IADD R11, R10, 0x1, -R11 ;  /* 0x000000010a0b7824 */ /* 0x000fe200078e0a0b */
[----:B------:R-:W-:Y:S01]  /*0700*/  @UP0 UIMAD.WIDE.U32 UR10, UR30, UR8, URZ ;  /* 0x000000081e0a02a5 */ /* 0x000fe2000f8e003f */
[----:B------:R-:W-:Y:S01]  /*0710*/  SHF.R.S32.HI R10, RZ, 0x3, R0 ;  /* 0x00000003ff0a7819 */ /* 0x000fe20000011400 */
[----:B------:R-:W-:Y:S01]  /*0720*/  @!UP0 USHF.R.S32.HI UR8, URZ, 0x1f, UR14 ;  /* 0x0000001f3f088899 */ /* 0x000fe2000801140e */
[----:B------:R-:W-:Y:S01]  /*0730*/  IMAD.SHL.U32 R16, R11, 0x8, RZ ;  /* 0x000000080b107824 */ /* 0x000fe200078e00ff */
[----:B------:R-:W-:Y:S01]  /*0740*/  UIMAD UR7, UR6, UR5, UR7 ;  /* 0x00000005060772a4 */ /* 0x000fe2000f8e0207 */
[----:B------:R-:W-:Y:S01]  /*0750*/  SHF.R.S32.HI R3, RZ, 0x1f, R10 ;  /* 0x0000001fff037819 */ /* 0x000fe2000001140a */
[----:B------:R-:W-:Y:S02]  /*0760*/  @UP0 UIMAD UR9, UR30, UR9, UR11 ;  /* 0x000000091e0902a4 */ /* 0x000fe4000f8e020b */
[----:B------:R-:W-:Y:S01]  /*0770*/  ULDC.64 UR4, c[0x0][0x1e0] ;  /* 0x0000780000047ab9 */ /* 0x000fe20000000a00 */
[--C-:B------:R-:W-:Y:S01]  /*0780*/  SHF.R.S32.HI R17, RZ, 0x1f, R16.reuse ;  /* 0x0000001fff117819 */ /* 0x100fe20000011410 */
[----:B------:R-:W-:Y:S01]  /*0790*/  @!UP0 UIMAD UR8, UR8, UR4, URZ ;  /* 0x00000004080882a4 */ /* 0x000fe2000f8e023f */
[C---:B------:R-:W-:Y:S01]  /*07a0*/  IADD3 R9, R16.reuse, 0x40, RZ ;  /* 0x0000004010097810 */ /* 0x040fe20007ffe0ff */
[----:B------:R-:W-:Y:S01]  /*07b0*/  @!UP0 UIMAD.WIDE.U32 UR12, UR14, UR4, URZ ;  /* 0x000000040e0c82a5 */ /* 0x000fe2000f8e003f */
[----:B------:R-:W-:Y:S01]  /*07c0*/  IADD3 R8, R16, 0x80, RZ ;  /* 0x0000008010087810 */ /* 0x000fe20007ffe0ff */
[----:B------:R-:W-:Y:S01]  /*07d0*/  @!UP0 UIMAD UR8, UR14, UR5, UR8 ;  /* 0x000000050e0882a4 */ /* 0x000fe2000f8e0208 */
[----:B------:R-:W-:Y:S01]  /*07e0*/  IMAD.WIDE.U32 R4, R2, c[0x0][0x1e8], R16 ;  /* 0x00007a0002047a25 */ /* 0x000fe200078e0010 */
[----:B------:R-:W-:Y:S01]  /*07f0*/  USHF.R.S32.HI UR11, URZ, 0x1f, UR16 ;  /* 0x0000001f3f0b7899 */ /* 0x000fe20008011410 */
[----:B------:R-:W-:Y:S01]  /*0800*/  IADD3 R7, R16, 0xc0, RZ ;  /* 0x000000c010077810 */ /* 0x000fe20007ffe0ff */
[----:B------:R-:W-:Y:S01]  /*0810*/  @!UP0 UIADD3 UR9, UR13, UR8, URZ ;  /* 0x000000080d098290 */ /* 0x000fe2000fffe03f */
[----:B------:R-:W-:Y:S01]  /*0820*/  IMAD.U32 R2, RZ, RZ, UR7 ;  /* 0x00000007ff027e24 */ /* 0x000fe2000f8e00ff */
        /* <DEDUP_REMOVED lines=8> */
[----:B------:R-:W-:-:S02]  /*08b0*/  ULDC UR5, c[0x0][0x1c0] ;  /* 0x0000700000057ab9 */ /* 0x000fc40000000800 */
[----:B------:R-:W-:Y:S02]  /*08c0*/  UIMAD UR14, UR14, UR5, UR16 ;  /* 0x000000050e0e72a4 */ /* 0x000fe4000f8e0210 */
        /* <DEDUP_REMOVED lines=19> */
.L_x_2469:
[----:B------:R-:W-:Y:S05]  /*0a00*/  BSYNC B0 ;  /* 0x0000000000007941 */ /* 0x000fea0003800000 */
.L_x_2468:
        /* <DEDUP_REMOVED lines=22> */
.L_x_2471:
[----:B------:R-:W-:Y:S05]  /*0b70*/  BSYNC B0 ;  /* 0x0000000000007941 */ /* 0x000fea0003800000 */
.L_x_2470:
        /* <DEDUP_REMOVED lines=22> */
.L_x_2473:
[----:B------:R-:W-:Y:S05]  /*0ce0*/  BSYNC B0 ;  /* 0x0000000000007941 */ /* 0x000fea0003800000 */
.L_x_2472:
        /* <DEDUP_REMOVED lines=21> */
.L_x_2475:
[----:B------:R-:W-:Y:S05]  /*0e40*/  BSYNC B0 ;  /* 0x0000000000007941 */ /* 0x000fea0003800000 */
.L_x_2474:
        /* <DEDUP_REMOVED lines=20> */
.L_x_2467:
        /* <DEDUP_REMOVED lines=35> */
[----:B------:R-:W-:-:S03]  /*11c0*/  ULDC UR11, c[0x0][0x2d0] ;  /* 0x0000b400000b7ab9 */ /* 0x000fc60000000800 */
[----:B-1----:R-:W1:Y:S02]  /*11d0*/  MUFU.RCP R0, R0 ;  /* 0x0000000000007308 */ /* 0x002e640000001000 */
[----:B-1----:R-:W-:-:S06]  /*11e0*/  IADD3 R0, R0, 0xffffffe, RZ ;  /* 0x0ffffffe00007810 */ /* 0x002fcc0007ffe0ff */
[----:B------:R-:W1:Y:S02]  /*11f0*/  F2I.FTZ.U32.TRUNC.NTZ R0, R0 ;  /* 0x0000000000007305 */ /* 0x000e64000021f000 */
[----:B-1----:R1:W2:Y:S02]  /*1200*/  R2UR UR9, R0 ;  /* 0x00000000000973c2 */ /* 0x0022a400000e0000 */
[----:B-1----:R-:W-:Y:S01]  /*1210*/  IMAD.U32 R0, RZ, RZ, UR10 ;  /* 0x0000000aff007e24 */ /* 0x002fe2000f8e00ff */
[----:B--2---:R-:W-:-:S04]  /*1220*/  UIADD3 UR4, URZ, -UR9, URZ ;  /* 0x800000093f047290 */ /* 0x004fc8000fffe03f */
[----:B------:R-:W-:Y:S01]  /*1230*/  IABS R0, R0 ;  /* 0x0000000000007213 */ /* 0x000fe20000000000 */
[----:B------:R-:W-:-:S03]  /*1240*/  UIMAD UR4, UR4, UR13, URZ ;  /* 0x0000000d040472a4 */ /* 0x000fc6000f8e023f */
[----:B------:R-:W1:Y:S01]  /*1250*/  R2UR UR5, R0 ;  /* 0x00000000000573c2 */ /* 0x000e6200000e0000 */
[----:B------:R-:W-:-:S04]  /*1260*/  UIMAD.WIDE.U32 UR8, UR9, UR4, UR8 ;  /* 0x00000004090872a5 */ /* 0x000fc8000f8e0008 */
[----:B-1----:R-:W-:-:S07]  /*1270*/  UIMAD.WIDE.U32 UR8, UR9, UR5, URZ ;  /* 0x00000005090872a5 */ /* 0x002fce000f8e003f */
        /* <DEDUP_REMOVED lines=18> */
[----:B------:R-:W-:Y:S02]  /*13a0*/  ULDC UR20, c[0x0][0x1c8] ;  /* 0x0000720000147ab9 */ /* 0x000fe40000000800 */
[----:B------:R-:W-:Y:S01]  /*13b0*/  UIADD3 UR17, -UR17, URZ, URZ ;  /* 0x0000003f11117290 */ /* 0x000fe2000fffe13f */
[----:B------:R2:W3:Y:S01]  /*13c0*/  LDG.E R2, [R2.64] ;  /* 0x0000002202027981 */ /* 0x0004e2000c1e1900 */
[----:B------:R-:W4:Y:S01]  /*13d0*/  I2F.RP R6, R4 ;  /* 0x0000000400067306 */ /* 0x000f220000209400 */
[----:B------:R-:W-:-:S02]  /*13e0*/  ULOP3.LUT UR20, UR16, UR20, URZ, 0x3c, !UPT ;  /* 0x0000001410147292 */ /* 0x000fc4000f8e3c3f */
[----:B------:R-:W-:Y:S02]  /*13f0*/  ULDC.64 UR4, c[0x0][0x180] ;  /* 0x0000600000047ab9 */ /* 0x000fe40000000a00 */
[----:B------:R-:W-:Y:S02]  /*1400*/  UIMAD UR11, UR17, UR11, UR10 ;  /* 0x0000000b110b72a4 */ /* 0x000fe4000f8e020a */
[----:B------:R-:W-:Y:S02]  /*1410*/  ISETP.LE.AND P0, PT, RZ, UR20, PT ;  /* 0x00000014ff007c0c */ /* 0x000fe4000bf03270 */
[----:B------:R-:W-:Y:S01]  /*1420*/  USHF.R.S32.HI UR10, URZ, 0x1f, UR11 ;  /* 0x0000001f3f0a7899 */ /* 0x000fe2000801140b */
[----:B----4-:R-:W4:Y:S01]  /*1430*/  MUFU.RCP R6, R6 ;  /* 0x0000000600067308 */ /* 0x010f220000001000 */
[----:B-1----:R-:W-:Y:S02]  /*1440*/  IABS R0, R0 ;  /* 0x0000000000007213 */ /* 0x002fe40000000000 */
[----:B----4-:R-:W-:-:S05]  /*1450*/  IADD3 R6, R6, 0xffffffe, RZ ;  /* 0x0ffffffe06067810 */ /* 0x010fca0007ffe0ff */
[----:B------:R-:W2:Y:S02]  /*1460*/  F2I.FTZ.U32.TRUNC.NTZ R7, R6 ;  /* 0x0000000600077305 */ /* 0x000ea4000021f000 */
[----:B--2---:R-:W-:Y:S02]  /*1470*/  IMAD.MOV R3, RZ, RZ, -R7 ;  /* 0x000000ffff037224 */ /* 0x004fe400078e0a07 */
        /* <DEDUP_REMOVED lines=29> */
[----:B------:R-:W-:Y:S02]  /*1650*/  IMAD.U32 R3, RZ, RZ, UR19 ;  /* 0x00000013ff037e24 */ /* 0x000fe4000f8e00ff */
[----:B------:R-:W-:Y:S01]  /*1660*/  IMAD.U32 R2, RZ, RZ, UR18 ;  /* 0x00000012ff027e24 */ /* 0x000fe2000f8e00ff */
[----:B------:R-:W-:Y:S02]  /*1670*/  ULDC.64 UR4, c[0x0][0x188] ;  /* 0x0000620000047ab9 */ /* 0x000fe40000000a00 */
[----:B------:R-:W-:Y:S01]  /*1680*/  MOV R3, UR15 ;  /* 0x0000000f00037c02 */ /* 0x000fe20008000f00 */
[----:B------:R-:W-:Y:S02]  /*1690*/  UIMAD UR8, UR8, UR4, URZ ;  /* 0x00000004080872a4 */ /* 0x000fe4000f8e023f */
[----:B------:R-:W-:Y:S02]  /*16a0*/  UIMAD.WIDE.U32 UR18, UR9, UR4, URZ ;  /* 0x00000004091272a5 */ /* 0x000fe4000f8e003f */
[----:B------:R-:W-:Y:S01]  /*16b0*/  IMAD.WIDE.U32 R2, R12, c[0x0][0x1b0], R2 ;  /* 0x00006c000c027a25 */ /* 0x000fe200078e0002 */
[----:B------:R-:W-:-:S03]  /*16c0*/  UIMAD UR5, UR9, UR5, UR8 ;  /* 0x00000005090572a4 */ /* 0x000fc6000f8e0208 */
[----:B------:R-:W-:Y:S01]  /*16d0*/  IMAD.IADD R5, R3, 0x1, R5 ;  /* 0x0000000103057824 */ /* 0x000fe200078e0205 */
[----:B------:R-:W-:Y:S01]  /*16e0*/  MOV R20, R2 ;  /* 0x0000000200147202 */ /* 0x000fe20000000f00 */
[----:B------:R-:W-:Y:S01]  /*16f0*/  UIADD3 UR15, UR19, UR5, URZ ;  /* 0x00000005130f7290 */ /* 0x000fe2000fffe03f */
[----:B------:R-:W-:Y:S05]  /*1700*/  BRA `(.L_x_2477) ;  /* 0x000004f000007947 */ /* 0x000fea0003800000 */
.L_x_2476:
        /* <DEDUP_REMOVED lines=20> */
.L_x_2478:
        /* <DEDUP_REMOVED lines=27> */
[----:B------:R-:W-:-:S13]  /*1a00*/  ISETP.GT.U32.AND P1, PT, R3, R0, PT ;  /* 0x000000000300720c */ /* 0x000fda0003f24070 */
[-C--:B------:R-:W-:Y:S02]  /*1a10*/  @!P1 IADD3 R0, R0, -R3.reuse, RZ ;  /* 0x8000000300009210 */ /* 0x080fe40007ffe0ff */
[----:B------:R-:W-:Y:S02]  /*1a20*/  @!P1 IADD3 R12, R12, 0x1, RZ ;  /* 0x000000010c0c9810 */ /* 0x000fe40007ffe0ff */
[----:B------:R-:W-:Y:S01]  /*1a30*/  ISETP.GE.U32.AND P3, PT, R0, R3, PT ;  /* 0x000000030000720c */ /* 0x000fe20003f66070 */
[----:B------:R-:W-:Y:S01]  /*1a40*/  IMAD.U32 R3, RZ, RZ, UR19 ;  /* 0x00000013ff037e24 */ /* 0x000fe2000f8e00ff */
[----:B------:R-:W-:Y:S02]  /*1a50*/  ISETP.NE.AND P1, PT, RZ, c[0x0][0x1c8], PT ;  /* 0x00007200ff007a0c */ /* 0x000fe40003f25270 */
[----:B------:R-:W-:Y:S01]  /*1a60*/  MOV R3, UR4 ;  /* 0x0000000400037c02 */ /* 0x000fe20008000f00 */
[----:B------:R-:W-:Y:S02]  /*1a70*/  ULDC.64 UR4, c[0x0][0x1a0] ;  /* 0x0000680000047ab9 */ /* 0x000fe40000000a00 */
[----:B------:R-:W-:-:S04]  /*1a80*/  @UP0 UIMAD.WIDE.U32 UR18, UR15, UR4, URZ ;  /* 0x000000040f1202a5 */ /* 0x000fc8000f8e003f */
[----:B------:R-:W-:Y:S02]  /*1a90*/  @UP0 UIMAD UR15, UR15, UR5, UR19 ;  /* 0x000000050f0f02a4 */ /* 0x000fe4000f8e0213 */
[----:B------:R-:W-:-:S05]  /*1aa0*/  @P3 IADD3 R12, R12, 0x1, RZ ;  /* 0x000000010c0c3810 */ /* 0x000fca0007ffe0ff */
[----:B------:R-:W-:Y:S01]  /*1ab0*/  @!P2 IMAD.MOV R12, RZ, RZ, -R12 ;  /* 0x000000ffff0ca224 */ /* 0x000fe200078e0a0c */
[----:B------:R-:W-:-:S04]  /*1ac0*/  @!P1 LOP3.LUT R12, RZ, c[0x0][0x1c8], RZ, 0x33, !PT ;  /* 0x00007200ff0c9a12 */ /* 0x000fc800078e33ff */
[----:B------:R-:W-:Y:S01]  /*1ad0*/  SHF.R.S32.HI R8, RZ, 0x1f, R12 ;  /* 0x0000001fff087819 */ /* 0x000fe2000001140c */
[----:B------:R-:W-:-:S04]  /*1ae0*/  IMAD.WIDE.U32 R2, R12, c[0x0][0x1b0], R2 ;  /* 0x00006c000c027a25 */ /* 0x000fc800078e0002 */
[----:B------:R-:W-:Y:S02]  /*1af0*/  IMAD R5, R8, c[0x0][0x1b0], RZ ;  /* 0x00006c0008057a24 */ /* 0x000fe400078e02ff */
[----:B------:R-:W-:Y:S02]  /*1b00*/  IMAD.MOV.U32 R20, RZ, RZ, R2 ;  /* 0x000000ffff147224 */ /* 0x000fe400078e0002 */
        /* <DEDUP_REMOVED lines=15> */
.L_x_2477:
        /* <DEDUP_REMOVED lines=41> */
[----:B------:R-:W-:Y:S01]  /*1e90*/  ULDC.64 UR4, c[0x0][0x1a8] ;  /* 0x00006a0000047ab9 */ /* 0x000fe20000000a00 */
[----:B------:R-:W-:Y:S01]  /*1ea0*/  LOP3.LUT R4, R0, 0xfffffff8, RZ, 0xc0, !PT ;  /* 0xfffffff800047812 */ /* 0x000fe200078ec0ff */
[----:B------:R-:W-:Y:S01]  /*1eb0*/  IMAD R8, R12, c[0x0][0x1bc], R8 ;  /* 0x00006f000c087a24 */ /* 0x000fe200078e0208 */
[----:B------:R-:W-:Y:S01]  /*1ec0*/  IADD3 R24, P1, R244, UR18, RZ ;  /* 0x00000012f4187c10 */ /* 0x000fe2000ff3e0ff */
[----:B------:R-:W-:Y:S01]  /*1ed0*/  IMAD.X R21, R2, 0x1, R5, P2 ;  /* 0x0000000102157824 */ /* 0x000fe200010e0605 */
[----:B------:R-:W-:Y:S01]  /*1ee0*/  IADD3 R14, P0, R244, UR22, RZ ;  /* 0x00000016f40e7c10 */ /* 0x000fe2000ff1e0ff */
[----:B------:R-:W-:Y:S01]  /*1ef0*/  IMAD.IADD R4, R7, 0x1, -R4 ;  /* 0x0000000107047824 */ /* 0x000fe200078e0a04 */
[----:B------:R-:W-:Y:S01]  /*1f00*/  IADD3.X R25, R2, UR15, RZ, P1, !PT ;  /* 0x0000000f02197c10 */ /* 0x000fe20008ffe4ff */
[----:B------:R-:W-:Y:S01]  /*1f10*/  IMAD.SHL.U32 R0, R0, 0x40, RZ ;  /* 0x0000004000007824 */ /* 0x000fe200078e00ff */
[----:B------:R-:W-:Y:S01]  /*1f20*/  IADD3.X R15, R2, UR9, RZ, P0, !PT ;  /* 0x00000009020f7c10 */ /* 0x000fe200087fe4ff */
[----:B------:R-:W-:Y:S01]  /*1f30*/  IMAD.SHL.U32 R2, R237, 0x8, RZ ;  /* 0x00000008ed027824 */ /* 0x000fe200078e00ff */
[C---:B------:R-:W-:Y:S01]  /*1f40*/  R2P PR, R4.reuse, 0x6 ;  /* 0x0000000604007804 */ /* 0x040fe20000000000 */
[----:B------:R-:W-:Y:S01]  /*1f50*/  IMAD.SHL.U32 R4, R4, 0x40, RZ ;  /* 0x0000004004047824 */ /* 0x000fe200078e00ff */
[----:B------:R-:W-:Y:S01]  /*1f60*/  SHF.R.S32.HI R17, RZ, 0x1f, R16 ;  /* 0x0000001fff117819 */ /* 0x000fe20000011410 */
[----:B------:R-:W-:Y:S01]  /*1f70*/  USHF.R.S32.HI UR9, URZ, 0x1f, UR16 ;  /* 0x0000001f3f097899 */ /* 0x000fe20008011410 */
[----:B------:R-:W-:Y:S01]  /*1f80*/  IADD3 R170, P0, R16, UR11, RZ ;  /* 0x0000000b10aa7c10 */ /* 0x000fe2000ff1e0ff */
[----:B------:R-:W-:Y:S01]  /*1f90*/  IMAD.WIDE.U32 R12, R12, c[0x0][0x1b8], R24 ;  /* 0x00006e000c0c7a25 */ /* 0x000fe200078e0018 */
[----:B------:R-:W-:Y:S01]  /*1fa0*/  LOP3.LUT R4, R4, 0x1c0, RZ, 0xc0, !PT ;  /* 0x000001c004047812 */ /* 0x000fe200078ec0ff */
[----:B------:R-:W-:Y:S01]  /*1fb0*/  UIMAD UR4, UR9, UR4, URZ ;  /* 0x00000004090472a4 */ /* 0x000fe2000f8e023f */
[C---:B------:R-:W-:Y:S01]  /*1fc0*/  IADD3.X R168, R17.reuse, UR10, RZ, P0, !PT ;  /* 0x0000000a11a87c10 */ /* 0x040fe200087fe4ff */
[----:B------:R-:W-:Y:S01]  /*1fd0*/  IMAD R165, R17, c[0x0][0x198], RZ ;  /* 0x0000660011a57a24 */ /* 0x000fe200078e02ff */
[----:B------:R-:W-:Y:S01]  /*1fe0*/  LOP3.LUT R2, R4, 0x8, R2, 0xf8, !PT ;  /* 0x0000000804027812 */ /* 0x000fe200078ef802 */
[----:B------:R-:W-:Y:S01]  /*1ff0*/  IMAD.IADD R9, R13, 0x1, R8 ;  /* 0x000000010d097824 */ /* 0x000fe200078e0208 */
[----:B------:R-:W-:Y:S01]  /*2000*/  ISETP.GE.AND P0, PT, R16, UR21, PT ;  /* 0x0000001510007c0c */ /* 0x000fe2000bf06270 */
[----:B------:R-:W-:Y:S01]  /*2010*/  IMAD R168, R168, c[0x0][0x1a0], RZ ;  /* 0x00006800a8a87a24 */ /* 0x000fe200078e02ff */
[----:B------:R-:W-:Y:S01]  /*2020*/  SHF.R.U32.HI R4, RZ, 0x3, R4 ;  /* 0x00000003ff047819 */ /* 0x000fe20000011604 */
[----:B------:R-:W-:Y:S01]  /*2030*/  UIMAD UR4, UR16, UR5, UR4 ;  /* 0x00000005100472a4 */ /* 0x000fe2000f8e0204 */
[----:B------:R-:W-:Y:S01]  /*2040*/  LEA.HI R6, R6, R10, RZ, 0x5 ;  /* 0x0000000a06067211 */ /* 0x000fe200078f28ff */
[----:B------:R-:W-:Y:S01]  /*2050*/  IMAD R165, R16, c[0x0][0x19c], R165 ;  /* 0x0000670010a57a24 */ /* 0x000fe200078e02a5 */
[----:B------:R-:W-:Y:S01]  /*2060*/  LOP3.LUT R4, R2, R4, RZ, 0x3c, !PT ;  /* 0x0000000402047212 */ /* 0x000fe200078e3cff */
[----:B------:R-:W-:Y:S01]  /*2070*/  IMAD.WIDE.U32 R20, R16, c[0x0][0x198], R20 ;  /* 0x0000660010147a25 */ /* 0x000fe200078e0014 */
[----:B------:R-:W-:-:S02]  /*2080*/  LOP3.LUT R5, R6, 0xffffffe0, RZ, 0xc0, !PT ;  /* 0xffffffe006057812 */ /* 0x000fc400078ec0ff */
[----:B------:R-:W-:Y:S01]  /*2090*/  LOP3.LUT R4, R4, 0xfffffe00, R0, 0xf8, !PT ;  /* 0xfffffe0004047812 */ /* 0x000fe200078ef800 */
[----:B-1----:R-:W-:Y:S01]  /*20a0*/  IMAD.WIDE.U32 R18, R18, c[0x0][0x1a8], R14 ;  /* 0x00006a0012127a25 */ /* 0x002fe200078e000e */
[----:B------:R-:W-:Y:S02]  /*20b0*/  SHF.R.S32.HI R6, RZ, 0x5, R6 ;  /* 0x00000005ff067819 */ /* 0x000fe40000011406 */
[C---:B------:R-:W-:Y:S01]  /*20c0*/  IADD3 R241, R244.reuse, 0x40, RZ ;  /* 0x00000040f4f17810 */ /* 0x040fe20007ffe0ff */
[----:B------:R-:W-:Y:S01]  /*20d0*/  IMAD.MOV.U32 R8, RZ, RZ, R12 ;  /* 0x000000ffff087224 */ /* 0x000fe200078e000c */
[----:B------:R-:W-:Y:S01]  /*20e0*/  IADD3 R240, R244, 0x80, RZ ;  /* 0x00000080f4f07810 */ /* 0x000fe20007ffe0ff */
[----:B------:R-:W-:Y:S01]  /*20f0*/  IMAD R168, R170, c[0x0][0x1a4], R168 ;  /* 0x00006900aaa87a24 */ /* 0x000fe200078e02a8 */
[----:B------:R-:W-:Y:S01]  /*2100*/  IADD3 R239, R244, 0xc0, RZ ;  /* 0x000000c0f4ef7810 */ /* 0x000fe20007ffe0ff */
[----:B------:R-:W-:Y:S02]  /*2110*/  IMAD.MOV.U32 R2, RZ, RZ, 0x10 ;  /* 0x00000010ff027424 */ /* 0x000fe400078e00ff */
[----:B------:R-:W-:-:S02]  /*2120*/  IMAD.MOV.U32 R0, RZ, RZ, 0x20 ;  /* 0x00000020ff007424 */ /* 0x000fc400078e00ff */
[----:B------:R-:W-:Y:S01]  /*2130*/  IMAD.IADD R165, R21, 0x1, R165 ;  /* 0x0000000115a57824 */ /* 0x000fe200078e02a5 */
[----:B------:R-:W-:Y:S01]  /*2140*/  IADD3 R21, R19, UR4, RZ ;  /* 0x0000000413157c10 */ /* 0x000fe2000fffe0ff */
[----:B------:R-:W-:Y:S01]  /*2150*/  IMAD.WIDE.U32 R170, R170, c[0x0][0x1a0], R8 ;  /* 0x00006800aaaa7a25 */ /* 0x000fe200078e0008 */
[----:B------:R-:W-:Y:S02]  /*2160*/  SEL R2, R2, 0xfffffff0, !P1 ;  /* 0xfffffff002027807 */ /* 0x000fe40004800000 */
[----:B------:R-:W-:Y:S01]  /*2170*/  SEL R0, R0, 0xffffffe0, !P2 ;  /* 0xffffffe000007807 */ /* 0x000fe20005000000 */
[----:B--2---:R-:W-:-:S04]  /*2180*/  IMAD.WIDE R22, R22, 0x40, R16 ;  /* 0x0000004016167825 */ /* 0x004fc800078e0210 */
[----:B------:R-:W-:Y:S02]  /*2190*/  IMAD.MOV.U32 R166, RZ, RZ, R20 ;  /* 0x000000ffffa67224 */ /* 0x000fe400078e0014 */
        /* <DEDUP_REMOVED lines=42> */
.L_x_2480:
[----:B------:R-:W-:Y:S05]  /*2440*/  BSYNC B0 ;  /* 0x0000000000007941 */ /* 0x000fea0003800000 */
.L_x_2479:
        /* <DEDUP_REMOVED lines=45> */
.L_x_2482:
[----:B------:R-:W-:Y:S05]  /*2720*/  BSYNC B0 ;  /* 0x0000000000007941 */ /* 0x000fea0003800000 */
.L_x_2481:
        /* <DEDUP_REMOVED lines=45> */
.L_x_2484:
[----:B------:R-:W-:Y:S05]  /*2a00*/  BSYNC B0 ;  /* 0x0000000000007941 */ /* 0x000fea0003800000 */
.L_x_2483:
        /* <DEDUP_REMOVED lines=44> */
.L_x_2486:
[----:B------:R-:W-:Y:S05]  /*2cd0*/  BSYNC B0 ;  /* 0x0000000000007941 */ /* 0x000fea0003800000 */
.L_x_2485:
        /* <DEDUP_REMOVED lines=10> */
[C---:B-12---:R-:W-:Y:S01]  /*2d80*/  @!P5 LEA R20, P6, R166.reuse, c[0x0][0x168], 0x1 ;  /* 0x00005a00a614da11 */ /* 0x046fe200078c08ff */
        /* <DEDUP_REMOVED lines=28> */
.L_x_2488:
[----:B------:R-:W-:Y:S05]  /*2f50*/  BSYNC B0 ;  /* 0x0000000000007941 */ /* 0x000fea0003800000 */
.L_x_2487:
        /* <DEDUP_REMOVED lines=41> */
.L_x_2490:
[----:B------:R-:W-:Y:S05]  /*31f0*/  BSYNC B0 ;  /* 0x0000000000007941 */ /* 0x000fea0003800000 */
.L_x_2489:
[----:B------:R-:W-:Y:S01]  /*3200*/  ISETP.GE.AND P0, PT, R14, UR15, PT ;  /* 0x0000000f0e007c0c */ /* 0x000fe2000bf06270 */
[----:B------:R-:W-:-:S12]  /*3210*/  BSSY B0, `(.L_x_2491) ;  /* 0x0000028000007945 */ /* 0x000fd80003800000 */
[----:B------:R-:W-:Y:S05]  /*3220*/  @P0 BRA `(.L_x_2492) ;  /* 0x0000026000000947 */ /* 0x000fea0003800000 */
[----:B------:R-:W-:Y:S01]  /*3230*/  ISETP.GE.AND P5, PT, R244, c[0x0][0x220], PT ;  /* 0x00008800f4007a0c */ /* 0x000fe20003fa6270 */
[----:B-1----:R-:W-:Y:S01]  /*3240*/  IMAD.U32 R9, RZ, RZ, UR10 ;  /* 0x0000000aff097e24 */ /* 0x002fe2000f8e00ff */
[----:B------:R-:W-:Y:S01]  /*3250*/  ISETP.GE.AND P4, PT, R241, c[0x0][0x220], PT ;  /* 0x00008800f1007a0c */ /* 0x000fe20003f86270 */
[----:B------:R-:W-:Y:S01]  /*3260*/  IMAD.MOV.U32 R11, RZ, RZ, c[0x0][0x19c] ;  /* 0x00006700ff0b7624 */ /* 0x000fe200078e00ff */
[----:B------:R-:W-:Y:S01]  /*3270*/  ISETP.GE.AND P2, PT, R240, c[0x0][0x220], PT ;  /* 0x00008800f0007a0c */ /* 0x000fe20003f46270 */
[----:B------:R-:W-:Y:S01]  /*3280*/  IMAD.U32 R8, RZ, RZ, UR10 ;  /* 0x0000000aff087e24 */ /* 0x000fe2000f8e00ff */
[----:B------:R-:W-:-:S04]  /*3290*/  LEA R9, P0, R9, R166, 0x5 ;  /* 0x000000a609097211 */ /* 0x000fc800078028ff */
[----:B------:R-:W-:Y:S02]  /*32a0*/  LEA.HI.X R8, R8, R165, R11, 0x5, P0 ;  /* 0x000000a508087211 */ /* 0x000fe400000f2c0b */
        /* <DEDUP_REMOVED lines=30> */
.L_x_2492:
[----:B------:R-:W-:Y:S05]  /*3490*/  BSYNC B0 ;  /* 0x0000000000007941 */ /* 0x000fea0003800000 */
.L_x_2491:
        /* <DEDUP_REMOVED lines=8> */
[----:B------:R-:W-:Y:S01]  /*3520*/  IMAD.MOV.U32 R9, RZ, RZ, R165 ;  /* 0x000000ffff097224 */ /* 0x000fe200078e00a5 */
[----:B------:R-:W-:Y:S01]  /*3530*/  ULDC UR4, c[0x0][0x19c] ;  /* 0x0000670000047ab9 */ /* 0x000fe20000000800 */
[----:B------:R-:W-:Y:S01]  /*3540*/  ISETP.GE.AND P1, PT, R239, c[0x0][0x220], PT ;  /* 0x00008800ef007a0c */ /* 0x000fe20003f26270 */
[----:B------:R-:W-:Y:S01]  /*3550*/  UIMAD UR4, UR4, 0x30, URZ ;  /* 0x00000030040478a4 */ /* 0x000fe2000f8e023f */
[----:B------:R-:W-:-:S04]  /*3560*/  IMAD.WIDE.U32 R24, R24, 0x30, R8 ;  /* 0x0000003018187825 */ /* 0x000fc800078e0008 */
[----:B------:R1:W-:Y:S01]  /*3570*/  @P6 STS.128 [R243+0x9800], RZ ;  /* 0x009800fff3006388 */ /* 0x0003e20000000c00 */
[----:B------:R-:W-:Y:S02]  /*3580*/  IADD3 R8, R25, UR4, RZ ;  /* 0x0000000419087c10 */ /* 0x000fe4000fffe0ff */
[C---:B------:R-:W-:Y:S02]  /*3590*/  @!P6 LEA R26, P0, R24.reuse, c[0x0][0x168], 0x1 ;  /* 0x00005a00181aea11 */ /* 0x040fe400078008ff */
[C---:B------:R-:W-:Y:S02]  /*35a0*/  @!P5 LEA R22, P4, R24.reuse, c[0x0][0x168], 0x1 ;  /* 0x00005a001816da11 */ /* 0x040fe400078808ff */
        /* <DEDUP_REMOVED lines=25> */
.L_x_2494:
[----:B------:R-:W-:Y:S05]  /*3740*/  BSYNC B0 ;  /* 0x0000000000007941 */ /* 0x000fea0003800000 */
.L_x_2493:
        /* <DEDUP_REMOVED lines=12> */
[----:B-1----:R-:W-:Y:S01]  /*3810*/  IMAD.U32 R8, RZ, RZ, UR4 ;  /* 0x00000004ff087e24 */ /* 0x002fe2000f8e00ff */
[----:B------:R-:W-:-:S04]  /*3820*/  DEPBAR.LE SB0, 0x0 ;  /* 0x000080000000791a */ /* 0x000fc80000000000 */
[----:B------:R-:W-:-:S06]  /*3830*/  IMAD.U32 R9, RZ, RZ, UR5 ;  /* 0x00000005ff097e24 */ /* 0x000fcc000f8e00ff */
[----:B------:R1:W3:Y:S04]  /*3840*/  LDG.E R9, [R8.64] ;  /* 0x0000002208097981 */ /* 0x0002e8000c1e1900 */
[----:B------:R-:W-:Y:S01]  /*3850*/  BAR.SYNC.DEFER_BLOCKING 0x0 ;  /* 0x0000000000007b1d */ /* 0x000fe20000010000 */
[----:B------:R-:W-:Y:S01]  /*3860*/  ISETP.GE.AND P1, PT, R16, UR15, PT ;  /* 0x0000000f10007c0c */ /* 0x000fe2000bf26270 */
[----:B------:R-:W-:Y:S01]  /*3870*/  IMAD.SHL.U32 R242, R10, 0x2, RZ ;  /* 0x000000020af27824 */ /* 0x000fe200078e00ff */
[----:B------:R-:W-:-:S03]  /*3880*/  LEA R180, P0, R170, c[0x0][0x170], 0x1 ;  /* 0x00005c00aab47a11 */ /* 0x000fc600078008ff */
[----:B------:R-:W-:Y:S01]  /*3890*/  BSSY B0, `(.L_x_2495) ;  /* 0x000002f000007945 */ /* 0x000fe20003800000 */
[----:B------:R-:W-:Y:S02]  /*38a0*/  LOP3.LUT R242, R242, 0x6, RZ, 0xc0, !PT ;  /* 0x00000006f2f27812 */ /* 0x000fe400078ec0ff */
[----:B------:R-:W-:Y:S01]  /*38b0*/  LEA.HI.X R167, R170, c[0x0][0x174], R168, 0x1, P0 ;  /* 0x00005d00aaa77a11 */ /* 0x000fe200000f0ca8 */
[----:B-1----:R-:W3:Y:S04]  /*38c0*/  MUFU.RCP R8, c[0x0][0x238] ;  /* 0x00008e0000087b08 */ /* 0x002ee80000001000 */
[----:B------:R1:W-:Y:S04]  /*38d0*/  @P1 STS.128 [R243+0x10000], RZ ;  /* 0x010000fff3001388 */ /* 0x0003e80000000c00 */
[----:B------:R1:W-:Y:S04]  /*38e0*/  @P1 STS.128 [R243+0x12000], RZ ;  /* 0x012000fff3001388 */ /* 0x0003e80000000c00 */
[----:B------:R1:W-:Y:S04]  /*38f0*/  @P1 STS.128 [R243+0x14000], RZ ;  /* 0x014000fff3001388 */ /* 0x0003e80000000c00 */
[----:B------:R1:W-:Y:S01]  /*3900*/  @P1 STS.128 [R243+0x16000], RZ ;  /* 0x016000fff3001388 */ /* 0x0003e20000000c00 */
[----:B---3--:R-:W-:-:S04]  /*3910*/  FMUL.FTZ R8, R9, R8 ;  /* 0x0000000809087220 */ /* 0x008fc80000410000 */
[----:B------:R3:W4:Y:S02]  /*3920*/  R2UR UR4, R8 ;  /* 0x00000000080473c2 */ /* 0x00072400000e0000 */
[----:B---3--:R-:W-:-:S04]  /*3930*/  SHF.R.S32.HI R8, RZ, 0x1f, R5 ;  /* 0x0000001fff087819 */ /* 0x008fc80000011405 */
[----:B------:R-:W-:-:S04]  /*3940*/  LEA.HI R5, R8, R5, RZ, 0x2 ;  /* 0x0000000508057211 */ /* 0x000fc800078f10ff */
[----:B------:R-:W-:Y:S01]  /*3950*/  SHF.R.S32.HI R5, RZ, 0x2, R5 ;  /* 0x00000002ff057819 */ /* 0x000fe20000011405 */
[----:B------:R-:W-:Y:S05]  /*3960*/  @P1 BRA `(.L_x_2496) ;  /* 0x0000021000001947 */ /* 0x000fea0003800000 */
[----:B-1--4-:R-:W-:Y:S02]  /*3970*/  ISETP.GE.AND P3, PT, R244, c[0x0][0x220], PT ;  /* 0x00008800f4007a0c */ /* 0x012fe40003f66270 */
[----:B------:R-:W-:Y:S02]  /*3980*/  ISETP.GE.AND P2, PT, R241, c[0x0][0x220], PT ;  /* 0x00008800f1007a0c */ /* 0x000fe40003f46270 */
[----:B------:R-:W-:Y:S02]  /*3990*/  ISETP.GE.AND P1, PT, R240, c[0x0][0x220], PT ;  /* 0x00008800f0007a0c */ /* 0x000fe40003f26270 */
[----:B------:R-:W-:-:S07]  /*39a0*/  ISETP.GE.AND P0, PT, R239, c[0x0][0x220], PT ;  /* 0x00008800ef007a0c */ /* 0x000fce0003f06270 */
[--C-:B------:R-:W-:Y:S01]  /*39b0*/  @!P3 IMAD.MOV.U32 R8, RZ, RZ, R180.reuse ;  /* 0x000000ffff08b224 */ /* 0x100fe200078e00b4 */
[----:B------:R1:W-:Y:S01]  /*39c0*/  @P3 STS.128 [R243+0x10000], RZ ;  /* 0x010000fff3003388 */ /* 0x0003e20000000c00 */
[----:B------:R-:W-:Y:S01]  /*39d0*/  @!P3 IMAD.MOV.U32 R9, RZ, RZ, R167 ;  /* 0x000000ffff09b224 */ /* 0x000fe200078e00a7 */
[----:B------:R-:W-:Y:S01]  /*39e0*/  @!P2 MOV R11, R167 ;  /* 0x000000a7000ba202 */ /* 0x000fe20000000f00 */
        /* <DEDUP_REMOVED lines=11> */
[----:B---3--:R-:W-:Y:S01]  /*3aa0*/  @!P1 IMAD.MOV.U32 R8, RZ, RZ, R180 ;  /* 0x000000ffff089224 */ /* 0x008fe200078e00b4 */
[----:B------:R-:W-:-:S05]  /*3ab0*/  @!P1 MOV R9, R167 ;  /* 0x000000a700099202 */ /* 0x000fca0000000f00 */
[----:B------:R-:W-:Y:S01]  /*3ac0*/  @!PT LDS RZ, [RZ] ;  /* 0x00000000fffff984 */ /* 0x000fe20000000800 */
[----:B------:R-:W-:Y:S01]  /*3ad0*/  @!PT LDS RZ, [RZ] ;  /* 0x00000000fffff984 */ /* 0x000fe20000000800 */
[----:B------:R-:W-:Y:S01]  /*3ae0*/  @!PT LDS RZ, [RZ] ;  /* 0x00000000fffff984 */ /* 0x000fe20000000800 */
[----:B------:R1:W-:Y:S04]  /*3af0*/  @!P1 LDGSTS.E.BYPASS.LTC128B.128 [R243+0x14000], [R8.64+0x100] ;  /* 0x1400010008f39fae */ /* 0x0003e8000b901d62 */
[----:B------:R1:W-:Y:S01]  /*3b00*/  @P0 STS.128 [R243+0x16000], RZ ;  /* 0x016000fff3000388 */ /* 0x0003e20000000c00 */
[----:B------:R-:W-:Y:S05]  /*3b10*/  @P0 BRA `(.L_x_2496) ;  /* 0x0000006000000947 */ /* 0x000fea0003800000 */
[----:B-1----:R-:W-:Y:S02]  /*3b20*/  MOV R8, R180 ;  /* 0x000000b400087202 */ /* 0x002fe40000000f00 */
[----:B------:R-:W-:-:S05]  /*3b30*/  MOV R9, R167 ;  /* 0x000000a700097202 */ /* 0x000fca0000000f00 */
[----:B------:R-:W-:Y:S01]  /*3b40*/  @!PT LDS RZ, [RZ] ;  /* 0x00000000fffff984 */ /* 0x000fe20000000800 */
[----:B------:R-:W-:Y:S01]  /*3b50*/  @!PT LDS RZ, [RZ] ;  /* 0x00000000fffff984 */ /* 0x000fe20000000800 */
[----:B------:R-:W-:Y:S01]  /*3b60*/  @!PT LDS RZ, [RZ] ;  /* 0x00000000fffff984 */ /* 0x000fe20000000800 */
[----:B------:R1:W-:Y:S02]  /*3b70*/  LDGSTS.E.BYPASS.LTC128B.128 [R243+0x16000], [R8.64+0x180] ;  /* 0x1600018008f37fae */ /* 0x0003e4000b901d62 */
.L_x_2496:
[----:B-1--4-:R-:W-:Y:S05]  /*3b80*/  BSYNC B0 ;  /* 0x0000000000007941 */ /* 0x012fea0003800000 */
.L_x_2495:
        /* <DEDUP_REMOVED lines=21> */
[----:B--2---:R-:W-:Y:S01]  /*3ce0*/  @!P4 LEA R20, P3, R12, R180, 0x1 ;  /* 0x000000b40c14c211 */ /* 0x004fe200078608ff */
        /* <DEDUP_REMOVED lines=31> */
.L_x_2498:
[----:B------:R-:W-:Y:S05]  /*3ee0*/  BSYNC B0 ;  /* 0x0000000000007941 */ /* 0x000fea0003800000 */
.L_x_2497:
        /* <DEDUP_REMOVED lines=10> */
[----:B------:R-:W-:Y:S01]  /*3f90*/  IMAD.MOV.U32 R9, RZ, RZ, 0x5 ;  /* 0x00000005ff097424 */ /* 0x000fe200078e00ff */
[----:B------:R-:W-:Y:S01]  /*3fa0*/  ISETP.GE.AND P2, PT, R240, c[0x0][0x220], PT ;  /* 0x00008800f0007a0c */ /* 0x000fe20003f46270 */
[----:B------:R-:W-:Y:S01]  /*3fb0*/  IMAD.U32 R8, RZ, RZ, UR8 ;  /* 0x00000008ff087e24 */ /* 0x000fe2000f8e00ff */
[----:B------:R-:W-:Y:S01]  /*3fc0*/  ISETP.GE.AND P0, PT, R239, c[0x0][0x220], PT ;  /* 0x00008800ef007a0c */ /* 0x000fe20003f06270 */
[----:B------:R-:W-:-:S03]  /*3fd0*/  IMAD.SHL.U32 R7, R7, 0x20, RZ ;  /* 0x0000002007077824 */ /* 0x000fc600078e00ff */
[----:B------:R-:W-:-:S03]  /*3fe0*/  SHF.L.U64.HI R8, R8, R9, c[0x0][0x1a4] ;  /* 0x0000690008087619 */ /* 0x000fc60000010209 */
[CC--:B--2---:R-:W-:Y:S01]  /*3ff0*/  @!P5 LEA R18, P6, R7.reuse, R180.reuse, 0x1 ;  /* 0x000000b40712d211 */ /* 0x0c4fe200078c08ff */
[----:B------:R2:W-:Y:S01]  /*4000*/  @P5 STS.128 [R243+0x11000], RZ ;  /* 0x011000fff3005388 */ /* 0x0005e20000000c00 */
[CC--:B------:R-:W-:Y:S02]  /*4010*/  @!P4 LEA R14, P3, R7.reuse, R180.reuse, 0x1 ;  /* 0x000000b4070ec211 */ /* 0x0c0fe400078608ff */
[C---:B---3--:R-:W-:Y:S02]  /*4020*/  @!P2 LEA R10, P1, R7.reuse, R180, 0x1 ;  /* 0x000000b4070aa211 */ /* 0x048fe400078208ff */
        /* <DEDUP_REMOVED lines=19> */
[----:B--2---:R-:W-:-:S04]  /*4160*/  LEA R10, P0, R7, R180, 0x1 ;  /* 0x000000b4070a7211 */ /* 0x004fc800078008ff */
[----:B------:R-:W-:-:S05]  /*4170*/  LEA.HI.X R11, R7, R167, R8, 0x1, P0 ;  /* 0x000000a7070b7211 */ /* 0x000fca00000f0c08 */
[----:B------:R-:W-:Y:S01]  /*4180*/  @!PT LDS RZ, [RZ] ;  /* 0x00000000fffff984 */ /* 0x000fe20000000800 */
[----:B------:R-:W-:Y:S01]  /*4190*/  @!PT LDS RZ, [RZ] ;  /* 0x00000000fffff984 */ /* 0x000fe20000000800 */
[----:B------:R-:W-:Y:S01]  /*41a0*/  @!PT LDS RZ, [RZ] ;  /* 0x00000000fffff984 */ /* 0x000fe20000000800 */
[----:B------:R2:W-:Y:S04]  /*41b0*/  LDGSTS.E.BYPASS.LTC128B.128 [R243+0x17000], [R10.64+0x180] ;  /* 0x170001800af37fae */ /* 0x0005e8000b901d62 */
.L_x_2500:
[----:B------:R-:W-:Y:S05]  /*41c0*/  BSYNC B0 ;  /* 0x0000000000007941 */ /* 0x000fea0003800000 */
.L_x_2499:
        /* <DEDUP_REMOVED lines=10> */
[----:B--2---:R-:W-:Y:S02]  /*4270*/  MOV R14, UR8 ;  /* 0x00000008000e7c02 */ /* 0x004fe40008000f00 */
[----:B------:R-:W-:Y:S02]  /*4280*/  ISETP.GE.AND P1, PT, R240, c[0x0][0x220], PT ;  /* 0x00008800f0007a0c */ /* 0x000fe40003f26270 */
[----:B------:R-:W-:Y:S02]  /*4290*/  MOV R7, UR8 ;  /* 0x0000000800077c02 */ /* 0x000fe40008000f00 */
[----:B------:R-:W-:-:S03]  /*42a0*/  ISETP.GE.AND P0, PT, R239, c[0x0][0x220], PT ;  /* 0x00008800ef007a0c */ /* 0x000fc60003f06270 */
[-C--:B------:R-:W-:Y:S01]  /*42b0*/  @!P3 MOV R8, R180.reuse ;  /* 0x000000b40008b202 */ /* 0x080fe20000000f00 */
[----:B------:R-:W-:Y:S01]  /*42c0*/  @!P3 IMAD.MOV.U32 R9, RZ, RZ, R167 ;  /* 0x000000ffff09b224 */ /* 0x000fe200078e00a7 */
[----:B------:R2:W-:Y:S01]  /*42d0*/  @P3 STS.128 [R243+0x11800], RZ ;  /* 0x011800fff3003388 */ /* 0x0005e20000000c00 */
[----:B---3--:R-:W-:Y:S02]  /*42e0*/  @!P3 IMAD.MOV.U32 R10, RZ, RZ, c[0x0][0x1a4] ;  /* 0x00006900ff0ab624 */ /* 0x008fe400078e00ff */
[----:B------:R-:W-:Y:S01]  /*42f0*/  @!P3 IMAD.WIDE.U32 R14, R14, 0x60, R8 ;  /* 0x000000600e0eb825 */ /* 0x000fe200078e0008 */
[-C--:B------:R-:W-:Y:S02]  /*4300*/  @!P2 MOV R8, R180.reuse ;  /* 0x000000b40008a202 */ /* 0x080fe40000000f00 */
[----:B------:R-:W-:Y:S01]  /*4310*/  @!P1 MOV R18, R180 ;  /* 0x000000b400129202 */ /* 0x000fe20000000f00 */
[----:B------:R-:W-:Y:S02]  /*4320*/  @!P2 IMAD.MOV.U32 R9, RZ, RZ, R167 ;  /* 0x000000ffff09a224 */ /* 0x000fe400078e00a7 */
[----:B------:R-:W-:-:S02]  /*4330*/  @!P3 IMAD R10, R10, 0x60, RZ ;  /* 0x000000600a0ab824 */ /* 0x000fc400078e02ff */
[----:B------:R-:W-:Y:S01]  /*4340*/  @!P2 IMAD.WIDE.U32 R12, R12, 0x60, R8 ;  /* 0x000000600c0ca825 */ /* 0x000fe200078e0008 */
[----:B------:R-:W-:Y:S02]  /*4350*/  @!P2 MOV R9, c[0x0][0x1a4] ;  /* 0x000069000009aa02 */ /* 0x000fe40000000f00 */
[----:B------:R-:W-:Y:S01]  /*4360*/  @!P3 IADD3 R11, R15, R10, RZ ;  /* 0x0000000a0f0bb210 */ /* 0x000fe20007ffe0ff */
[----:B------:R-:W-:Y:S01]  /*4370*/  @!P1 IMAD.MOV.U32 R8, RZ, RZ, c[0x0][0x1a4] ;  /* 0x00006900ff089624 */ /* 0x000fe200078e00ff */
[----:B------:R-:W-:Y:S01]  /*4380*/  @!P3 MOV R10, R14 ;  /* 0x0000000e000ab202 */ /* 0x000fe20000000f00 */
[----:B------:R-:W-:Y:S02]  /*4390*/  @!P1 IMAD.MOV.U32 R19, RZ, RZ, R167 ;  /* 0x000000ffff139224 */ /* 0x000fe400078e00a7 */
[----:B------:R-:W-:Y:S02]  /*43a0*/  @!P2 IMAD R9, R9, 0x60, RZ ;  /* 0x000000600909a824 */ /* 0x000fe400078e02ff */
[----:B------:R-:W-:Y:S01]  /*43b0*/  @!P1 IMAD.WIDE.U32 R18, R7, 0x60, R18 ;  /* 0x0000006007129825 */ /* 0x000fe200078e0012 */
[----:B------:R-:W-:Y:S01]  /*43c0*/  @!PT LDS RZ, [RZ] ;  /* 0x00000000fffff984 */ /* 0x000fe20000000800 */
[----:B------:R-:W-:Y:S01]  /*43d0*/  @!PT LDS RZ, [RZ] ;  /* 0x00000000fffff984 */ /* 0x000fe20000000800 */
[----:B------:R-:W-:Y:S01]  /*43e0*/  @!PT LDS RZ, [RZ] ;  /* 0x00000000fffff984 */ /* 0x000fe20000000800 */
[----:B------:R2:W-:Y:S02]  /*43f0*/  @!P3 LDGSTS.E.BYPASS.LTC128B.128 [R243+0x11800], [R10.64] ;  /* 0x118000000af3bfae */ /* 0x0005e4000b901d62 */
[----:B------:R-:W-:Y:S01]  /*4400*/  @!P2 IADD3 R13, R13, R9, RZ ;  /* 0x000000090d0da210 */ /* 0x000fe20007ffe0ff */
[----:B------:R-:W-:Y:S01]  /*4410*/  @!P1 IMAD R8, R8, 0x60, RZ ;  /* 0x0000006008089824 */ /* 0x000fe200078e02ff */
[----:B------:R2:W-:Y:S03]  /*4420*/  @P2 STS.128 [R243+0x13800], RZ ;  /* 0x013800fff3002388 */ /* 0x0005e60000000c00 */
[----:B------:R-:W-:Y:S01]  /*4430*/  @!P1 IMAD.IADD R9, R19, 0x1, R8 ;  /* 0x0000000113099824 */ /* 0x000fe200078e0208 */
[----:B------:R-:W-:Y:S01]  /*4440*/  @!P1 MOV R8, R18 ;  /* 0x0000001200089202 */ /* 0x000fe20000000f00 */
        /* <DEDUP_REMOVED lines=12> */
[----:B------:R-:W-:Y:S01]  /*4510*/  ULDC UR5, c[0x0][0x1a4] ;  /* 0x0000690000057ab9 */ /* 0x000fe20000000800 */
[----:B--2---:R-:W-:Y:S01]  /*4520*/  MOV R8, R180 ;  /* 0x000000b400087202 */ /* 0x004fe20000000f00 */
[----:B------:R-:W-:Y:S01]  /*4530*/  UIMAD UR5, UR5, 0x60, URZ ;  /* 0x00000060050578a4 */ /* 0x000fe2000f8e023f */
[----:B------:R-:W-:-:S05]  /*4540*/  MOV R9, R167 ;  /* 0x000000a700097202 */ /* 0x000fca0000000f00 */
[----:B------:R-:W-:-:S05]  /*4550*/  IMAD.WIDE.U32 R8, R7, 0x60, R8 ;  /* 0x0000006007087825 */ /* 0x000fca00078e0008 */
[----:B------:R-:W-:-:S05]  /*4560*/  IADD3 R9, R9, UR5, RZ ;  /* 0x0000000509097c10 */ /* 0x000fca000fffe0ff */
[----:B------:R-:W-:Y:S01]  /*4570*/  @!PT LDS RZ, [RZ] ;  /* 0x00000000fffff984 */ /* 0x000fe20000000800 */
[----:B------:R-:W-:Y:S01]  /*4580*/  @!PT LDS RZ, [RZ] ;  /* 0x00000000fffff984 */ /* 0x000fe20000000800 */
[----:B------:R-:W-:Y:S01]  /*4590*/  @!PT LDS RZ, [RZ] ;  /* 0x00000000fffff984 */ /* 0x000fe20000000800 */
[----:B------:R2:W-:Y:S02]  /*45a0*/  LDGSTS.E.BYPASS.LTC128B.128 [R243+0x17800], [R8.64+0x180] ;  /* 0x1780018008f37fae */ /* 0x0005e4000b901d62 */
.L_x_2502:
[----:B------:R-:W-:Y:S05]  /*45b0*/  BSYNC B0 ;  /* 0x0000000000007941 */ /* 0x000fea0003800000 */
.L_x_2501:
[C---:B------:R-:W-:Y:S01]  /*45c0*/  IMAD.SHL.U32 R7, R3.reuse, 0x40, RZ ;  /* 0x0000004003077824 */ /* 0x040fe200078e00ff */
[----:B------:R-:W-:Y:S01]  /*45d0*/  R2P PR, R3, 0x6 ;  /* 0x0000000603007804 */ /* 0x000fe20000000000 */
[----:B------:R-:W-:Y:S01]  /*45e0*/  IMAD.SHL.U32 R16, R16, 0x8, RZ ;  /* 0x0000000810107824 */ /* 0x000fe200078e00ff */
[----:B------:R-:W0:Y:S01]  /*45f0*/  LDGDEPBAR ;  /* 0x00000000000079af */ /* 0x000e220000000000 */
[C---:B------:R-:W-:Y:S01]  /*4600*/  IMAD R238, R6.reuse, 0x400, R4 ;  /* 0x0000040006ee7824 */ /* 0x040fe200078e0204 */
[----:B------:R-:W-:Y:S01]  /*4610*/  LOP3.LUT R7, R7, 0x1c0, RZ, 0xc0, !PT ;  /* 0x000001c007077812 */ /* 0x000fe200078ec0ff */
[----:B------:R-:W-:Y:S01]  /*4620*/  UISETP.GE.AND UP0, UPT, UR12, 0x2, UPT ;  /* 0x000000020c00788c */ /* 0x000fe2000bf06270 */
[----:B------:R-:W-:Y:S01]  /*4630*/  LEA R6, R6, UR6, 0x4 ;  /* 0x0000000606067c11 */ /* 0x000fe2000f8e20ff */
[----:B------:R-:W-:Y:S01]  /*4640*/  IMAD.SHL.U32 R238, R238, 0x2, RZ ;  /* 0x00000002eeee7824 */ /* 0x000fe200078e00ff */
[----:B------:R-:W-:Y:S02]  /*4650*/  LOP3.LUT R16, R7, 0x8, R16, 0xf8, !PT ;  /* 0x0000000807107812 */ /* 0x000fe400078ef810 */
[----:B------:R-:W-:Y:S01]  /*4660*/  SHF.R.U32.HI R7, RZ, 0x3, R7 ;  /* 0x00000003ff077819 */ /* 0x000fe20000011607 */
[--C-:B------:R-:W-:Y:S01]  /*4670*/  IMAD R236, R2, 0x2, R238.reuse ;  /* 0x0000000202ec7824 */ /* 0x100fe200078e02ee */
[----:B------:R-:W-:Y:S01]  /*4680*/  LDSM.16.M88.4 R56, [R238] ;  /* 0x00000000ee38783b */ /* 0x000fe20000000200 */
[----:B------:R-:W-:Y:S01]  /*4690*/  IMAD R234, R0, 0x2, R238 ;  /* 0x0000000200ea7824 */ /* 0x000fe200078e02ee */
[----:B------:R-:W-:Y:S01]  /*46a0*/  LOP3.LUT R7, R16, R7, RZ, 0x3c, !PT ;  /* 0x0000000710077212 */ /* 0x000fe200078e3cff */
[----:B------:R-:W-:Y:S01]  /*46b0*/  IMAD R233, R0, 0x2, R236 ;  /* 0x0000000200e97824 */ /* 0x000fe200078e02ec */
[----:B--2---:R-:W-:Y:S01]  /*46c0*/  LDSM.16.M88.4 R24, [R236] ;  /* 0x00000000ec18783b */ /* 0x004fe20000000200 */
[----:B------:R-:W-:Y:S01]  /*46d0*/  IADD3 R6, R6, 0x1, R5 ;  /* 0x0000000106067810 */ /* 0x000fe20007ffe005 */
[----:B------:R-:W-:-:S02]  /*46e0*/  IMAD.U32 R5, RZ, RZ, UR7 ;  /* 0x00000007ff057e24 */ /* 0x000fc4000f8e00ff */
[----:B------:R-:W-:Y:S01]  /*46f0*/  IMAD R237, R237, 0x200, R7 ;  /* 0x00000200eded7824 */ /* 0x000fe200078e0207 */
[----:B------:R-:W-:Y:S01]  /*4700*/  LDSM.16.M88.4 R64, [R234] ;  /* 0x00000000ea40783b */ /* 0x000fe20000000200 */
[----:B------:R-:W-:Y:S02]  /*4710*/  IADD3 R7, R242, UR17, RZ ;  /* 0x00000011f2077c10 */ /* 0x000fe4000fffe0ff */
[----:B------:R-:W-:Y:S01]  /*4720*/  IMAD.SHL.U32 R237, R237, 0x2, RZ ;  /* 0x00000002eded7824 */ /* 0x000fe200078e00ff */
[----:B------:R-:W-:Y:S02]  /*4730*/  IADD3 R5, R5, -UR29, R6 ;  /* 0x8000001d05057c10 */ /* 0x000fe4000fffe006 */
[----:B------:R-:W-:Y:S02]  /*4740*/  IADD3 R95, R7, 0x10, RZ ;  /* 0x00000010075f7810 */ /* 0x000fe40007ffe0ff */
[----:B------:R-:W2:Y:S01]  /*4750*/  LDSM.16.M88.4 R16, [R237+0x8000] ;  /* 0x00800000ed10783b */ /* 0x000ea20000000200 */
[C---:B------:R-:W-:Y:S01]  /*4760*/  IADD3 R3, R237.reuse, 0x8000, RZ ;  /* 0x00008000ed037810 */ /* 0x040fe20007ffe0ff */
[----:B------:R-:W-:Y:S01]  /*4770*/  I2F R94, R95 ;  /* 0x0000005f005e7306 */ /* 0x000fe20000201400 */
[----:B------:R-:W-:Y:S01]  /*4780*/  IADD3 R235, R237, 0x8020, RZ ;  /* 0x00008020edeb7810 */ /* 0x000fe20007ffe0ff */
[----:B------:R-:W5:Y:S01]  /*4790*/  LDSM.16.M88.4 R36, [R237+0x8800] ;  /* 0x00880000ed24783b */ /* 0x000f620000000200 */
[----:B------:R-:W-:Y:S01]  /*47a0*/  @P1 IADD3 R235, R3, -0x20, RZ ;  /* 0xffffffe003eb1810 */ /* 0x000fe20007ffe0ff */
[----:B------:R-:W-:Y:S01]  /*47b0*/  IMAD.MOV.U32 R3, RZ, RZ, 0x40 ;  /* 0x00000040ff037424 */ /* 0x000fe200078e00ff */
[C---:B------:R-:W-:Y:S01]  /*47c0*/  IADD3 R89, R7.reuse, 0x1, RZ ;  /* 0x0000000107597810 */ /* 0x040fe20007ffe0ff */
[----:B------:R-:W1:Y:S01]  /*47d0*/  LDSM.16.M88.4 R48, [R237+0x9000] ;  /* 0x00900000ed30783b */ /* 0x000e620000000200 */
[----:B------:R-:W-:-:S02]  /*47e0*/  IADD3 R93, R7, 0x9, RZ ;  /* 0x00000009075d7810 */ /* 0x000fc40007ffe0ff */
[----:B------:R-:W-:Y:S01]  /*47f0*/  SEL R3, R3, 0xffffffc0, !P2 ;  /* 0xffffffc003037807 */ /* 0x000fe20005000000 */
[----:B------:R-:W3:Y:S01]  /*4800*/  LDSM.16.M88.4 R40, [R237+0x9800] ;  /* 0x00980000ed28783b */ /* 0x000ee20000000200 */
[----:B------:R-:W-:Y:S01]  /*4810*/  I2F R88, R89 ;  /* 0x0000005900587306 */ /* 0x000fe20000201400 */
[----:B------:R-:W-:Y:S02]  /*4820*/  IADD3 R103, R7, 0x20, RZ ;  /* 0x0000002007677810 */ /* 0x000fe40007ffe0ff */
[----:B------:R-:W4:Y:S01]  /*4830*/  LDSM.16.M88.4 R32, [R235] ;  /* 0x00000000eb20783b */ /* 0x000f220000000200 */
[----:B------:R-:W-:Y:S01]  /*4840*/  IMAD.IADD R231, R237, 0x1, R3 ;  /* 0x00000001ede77824 */ /* 0x000fe200078e0203 */
[----:B------:R-:W-:Y:S01]  /*4850*/  IADD3 R99, R7, 0x18, RZ ;  /* 0x0000001807637810 */ /* 0x000fe20007ffe0ff */
[----:B------:R-:W-:Y:S01]  /*4860*/  IMAD.IADD R224, R3, 0x1, R235 ;  /* 0x0000000103e07824 */ /* 0x000fe200078e02eb */
[----:B---3--:R-:W3:Y:S01]  /*4870*/  LDSM.16.M88.4 R8, [R235+0x800] ;  /* 0x00080000eb08783b */ /* 0x008ee20000000200 */
[----:B------:R-:W-:Y:S01]  /*4880*/  I2F R92, R93 ;  /* 0x0000005d005c7306 */ /* 0x000fe20000201400 */
[----:B------:R-:W-:-:S02]  /*4890*/  IADD3 R201, R5, c[0x0][0x2e8], RZ ;  /* 0x0000ba0005c97a10 */ /* 0x000fc40007ffe0ff */
[----:B------:R-:W1:Y:S01]  /*48a0*/  LDSM.16.M88.4 R12, [R235+0x1000] ;  /* 0x00100000eb0c783b */ /* 0x000e620000000200 */
[----:B------:R-:W-:Y:S02]  /*48b0*/  IADD3 R106, R7, 0x28, RZ ;  /* 0x00000028076a7810 */ /* 0x000fe40007ffe0ff */
[C---:B------:R-:W-:Y:S01]  /*48c0*/  IADD3 R200, R201.reuse, 0x8, RZ ;  /* 0x00000008c9c87810 */ /* 0x040fe20007ffe0ff */
[----:B------:R-:W-:Y:S01]  /*48d0*/  LDSM.16.M88.4 R76, [R231+0x8000] ;  /* 0x00800000e74c783b */ /* 0x000fe20000000200 */
[----:B------:R-:W-:Y:S01]  /*48e0*/  I2F R102, R103 ;  /* 0x0000006700667306 */ /* 0x000fe20000201400 */
[----:B------:R-:W-:Y:S02]  /*48f0*/  IMNMX R201, R201, UR7, PT ;  /* 0x00000007c9c97c17 */ /* 0x000fe4000b800200 */
[----:B------:R-:W-:Y:S01]  /*4900*/  LDSM.16.M88.4 R72, [R231+0x9800] ;  /* 0x00980000e748783b */ /* 0x000fe20000000200 */
[C---:B------:R-:W-:Y:S02]  /*4910*/  IADD3 R91, R7.reuse, 0x8, RZ ;  /* 0x00000008075b7810 */ /* 0x040fe40007ffe0ff */
[C---:B------:R-:W-:Y:S01]  /*4920*/  IADD3 R97, R7.reuse, 0x11, RZ ;  /* 0x0000001107617810 */ /* 0x040fe20007ffe0ff */
[----:B------:R-:W-:Y:S01]  /*4930*/  LDSM.16.M88.4 R60, [R224] ;  /* 0x00000000e03c783b */ /* 0x000fe20000000200 */
[----:B------:R-:W-:Y:S01]  /*4940*/  I2F R98, R99 ;  /* 0x0000006300627306 */ /* 0x000fe20000201400 */
[----:B------:R-:W-:Y:S01]  /*4950*/  IADD3 R105, R7, 0x21, RZ ;  /* 0x0000002107697810 */ /* 0x000fe20007ffe0ff */
[----:B--2---:R-:W-:Y:S01]  /*4960*/  HMMA.16816.F32.BF16 R20, R56, R16, RZ ;  /* 0x000000103814723c */ /* 0x004fe200000418ff */
[----:B------:R-:W-:Y:S01]  /*4970*/  LDSM.16.M88.4 R44, [R224+0x800] ;  /* 0x00080000e02c783b */ /* 0x000fe20000000200 */
[----:B------:R-:W-:-:S02]  /*4980*/  ISETP.GE.AND P6, PT, R89, R201, PT ;  /* 0x000000c95900720c */ /* 0x000fc40003fc6270 */
[C---:B------:R-:W-:Y:S01]  /*4990*/  IADD3 R110, R7.reuse, 0x31, RZ ;  /* 0x00000031076e7810 */ /* 0x040fe20007ffe0ff */
[----:B------:R-:W-:Y:S01]  /*49a0*/  LDSM.16.M88.4 R84, [R235+0x6800] ;  /* 0x00680000eb54783b */ /* 0x000fe20000000200 */
[----:B------:R-:W-:Y:S01]  /*49b0*/  I2F R90, R91 ;  /* 0x0000005b005a7306 */ /* 0x000fe20000201400 */
[----:B------:R-:W-:Y:S01]  /*49c0*/  IMNMX R200, R200, UR7, PT ;  /* 0x00000007c8c87c17 */ /* 0x000fe2000b800200 */
[C---:B-----5:R-:W-:Y:S01]  /*49d0*/  HMMA.16816.F32.BF16 R28, R56.reuse, R36, RZ ;  /* 0x00000024381c723c */ /* 0x060fe200000418ff */
[----:B------:R-:W-:Y:S02]  /*49e0*/  IADD3 R101, R7, 0x19, RZ ;  /* 0x0000001907657810 */ /* 0x000fe40007ffe0ff */
[----:B------:R-:W-:Y:S02]  /*49f0*/  ISETP.GE.AND P0, PT, R93, R201, PT ;  /* 0x000000c95d00720c */ /* 0x000fe40003f06270 */
[C---:B------:R-:W-:Y:S01]  /*4a00*/  IADD3 R108, R7.reuse, 0x29, RZ ;  /* 0x00000029076c7810 */ /* 0x040fe20007ffe0ff */
[----:B------:R-:W-:Y:S01]  /*4a10*/  I2F R96, R97 ;  /* 0x0000006100607306 */ /* 0x000fe20000201400 */
[----:B------:R-:W-:Y:S01]  /*4a20*/  IADD3 R109, R7, 0x30, RZ ;  /* 0x00000030076d7810 */ /* 0x000fe20007ffe0ff */
[----:B------:R-:W-:Y:S01]  /*4a30*/  HMMA.16816.F32.BF16 R16, R56, R18, RZ ;  /* 0x000000123810723c */ /* 0x000fe200000418ff */
[----:B------:R-:W-:-:S02]  /*4a40*/  ISETP.GE.AND P3, PT, R89, R200, PT ;  /* 0x000000c85900720c */ /* 0x000fc40003f66270 */
[----:B------:R-:W-:Y:S02]  /*4a50*/  IADD3 R111, R7, 0x39, RZ ;  /* 0x00000039076f7810 */ /* 0x000fe40007ffe0ff */
[CC--:B------:R-:W-:Y:S01]  /*4a60*/  ISETP.GE.AND P4, PT, R91.reuse, R201.reuse, PT ;  /* 0x000000c95b00720c */ /* 0x0c0fe20003f86270 */
[----:B------:R-:W-:Y:S01]  /*4a70*/  I2F R104, R105 ;  /* 0x0000006900687306 */ /* 0x000fe20000201400 */
[-C--:B------:R-:W-:Y:S01]  /*4a80*/  ISETP.GE.AND P1, PT, R91, R200.reuse, PT ;  /* 0x000000c85b00720c */ /* 0x080fe20003f26270 */
[C---:B------:R-:W-:Y:S01]  /*4a90*/  HMMA.16816.F32.BF16 R36, R56.reuse, R38, RZ ;  /* 0x000000263824723c */ /* 0x040fe200000418ff */
[----:B------:R-:W-:Y:S02]  /*4aa0*/  ISETP.GE.AND P5, PT, R93, R200, PT ;  /* 0x000000c85d00720c */ /* 0x000fe40003fa6270 */
[----:B------:R-:W-:Y:S02]  /*4ab0*/  ISETP.GE.AND P2, PT, R95, R201, PT ;  /* 0x000000c95f00720c */ /* 0x000fe40003f46270 */
[C---:B------:R-:W-:Y:S01]  /*4ac0*/  IADD3 R227, R235.reuse, 0x800, RZ ;  /* 0x00000800ebe37810 */ /* 0x040fe20007ffe0ff */
[----:B------:R-:W-:Y:S01]  /*4ad0*/  I2F R100, R101 ;  /* 0x0000006500647306 */ /* 0x000fe20000201400 */
[C---:B------:R-:W-:Y:S01]  /*4ae0*/  IADD3 R226, R235.reuse, 0x1000, RZ ;  /* 0x00001000ebe27810 */ /* 0x040fe20007ffe0ff */
[----:B-1----:R-:W-:Y:S01]  /*4af0*/  HMMA.16816.F32.BF16 R52, R56, R48, RZ ;  /* 0x000000303834723c */ /* 0x002fe200000418ff */
[----:B------:R-:W-:-:S02]  /*4b00*/  IADD3 R225, R235, 0x1800, RZ ;  /* 0x00001800ebe17810 */ /* 0x000fc40007ffe0ff */
[C---:B------:R-:W-:Y:S02]  /*4b10*/  IADD3 R223, R235.reuse, 0x2000, RZ ;  /* 0x00002000ebdf7810 */ /* 0x040fe40007ffe0ff */
[C---:B------:R-:W-:Y:S01]  /*4b20*/  IADD3 R222, R235.reuse, 0x2800, RZ ;  /* 0x00002800ebde7810 */ /* 0x040fe20007ffe0ff */
[----:B------:R-:W-:Y:S01]  /*4b30*/  I2F R107, R109 ;  /* 0x0000006d006b7306 */ /* 0x000fe20000201400 */
[C---:B------:R-:W-:Y:S01]  /*4b40*/  IADD3 R221, R235.reuse, 0x3000, RZ ;  /* 0x00003000ebdd7810 */ /* 0x040fe20007ffe0ff */
[C---:B------:R-:W-:Y:S01]  /*4b50*/  HMMA.16816.F32.BF16 R48, R56.reuse, R50, RZ ;  /* 0x000000323830723c */ /* 0x040fe200000418ff */
[C---:B------:R-:W-:Y:S02]  /*4b60*/  IADD3 R220, R235.reuse, 0x3800, RZ ;  /* 0x00003800ebdc7810 */ /* 0x040fe40007ffe0ff */
[C---:B------:R-:W-:Y:S02]  /*4b70*/  IADD3 R219, R235.reuse, 0x4000, RZ ;  /* 0x00004000ebdb7810 */ /* 0x040fe40007ffe0ff */
[C---:B------:R-:W-:Y:S01]  /*4b80*/  IADD3 R218, R235.reuse, 0x4800, RZ ;  /* 0x00004800ebda7810 */ /* 0x040fe20007ffe0ff */
[----:B------:R-:W-:Y:S01]  /*4b90*/  I2F R3, R7 ;  /* 0x0000000700037306 */ /* 0x000fe20000201400 */
[C---:B------:R-:W-:Y:S01]  /*4ba0*/  IADD3 R217, R235.reuse, 0x5000, RZ ;  /* 0x00005000ebd97810 */ /* 0x040fe20007ffe0ff */
[----:B------:R-:W-:Y:S01]  /*4bb0*/  HMMA.16816.F32.BF16 R68, R56, R40, RZ ;  /* 0x000000283844723c */ /* 0x000fe200000418ff */
[----:B------:R-:W-:-:S02]  /*4bc0*/  IADD3 R216, R235, 0x5800, RZ ;  /* 0x00005800ebd87810 */ /* 0x000fc40007ffe0ff */
[C---:B------:R-:W-:Y:S02]  /*4bd0*/  IADD3 R215, R235.reuse, 0x6000, RZ ;  /* 0x00006000ebd77810 */ /* 0x040fe40007ffe0ff */
[C---:B------:R-:W-:Y:S02]  /*4be0*/  IADD3 R214, R235.reuse, 0x6800, RZ ;  /* 0x00006800ebd67810 */ /* 0x040fe40007ffe0ff */
[C---:B------:R-:W-:Y:S01]  /*4bf0*/  IADD3 R213, R235.reuse, 0x7000, RZ ;  /* 0x00007000ebd57810 */ /* 0x040fe20007ffe0ff */
[----:B------:R-:W-:Y:S01]  /*4c00*/  HMMA.16816.F32.BF16 R56, R56, R42, RZ ;  /* 0x0000002a3838723c */ /* 0x000fe200000418ff */
[----:B------:R-:W1:Y:S01]  /*4c10*/  LDSM.16.M88.4 R40, [R235+0x1800] ;  /* 0x00180000eb28783b */ /* 0x000e620000000200 */
[----:B------:R-:W-:-:S06]  /*4c20*/  IADD3 R212, R235, 0x7800, RZ ;  /* 0x00007800ebd47810 */ /* 0x000fcc0007ffe0ff */
[C---:B----4-:R-:W-:Y:S08]  /*4c30*/  HMMA.16816.F32.BF16 R20, R24.reuse, R32, R20 ;  /* 0x000000201814723c */ /* 0x050ff00000041814 */
[C---:B------:R-:W-:Y:S01]  /*4c40*/  HMMA.16816.F32.BF16 R16, R24.reuse, R34, R16 ;  /* 0x000000221810723c */ /* 0x040fe20000041810 */
[----:B------:R-:W2:Y:S07]  /*4c50*/  LDSM.16.M88.4 R32, [R231+0x8800] ;  /* 0x00880000e720783b */ /* 0x000eae0000000200 */
[C---:B---3--:R-:W-:Y:S08]  /*4c60*/  HMMA.16816.F32.BF16 R28, R24.reuse, R8, R28 ;  /* 0x00000008181c723c */ /* 0x048ff0000004181c */
[C---:B------:R-:W-:Y:S01]  /*4c70*/  HMMA.16816.F32.BF16 R36, R24.reuse, R10, R36 ;  /* 0x0000000a1824723c */ /* 0x040fe20000041824 */
[----:B------:R-:W3:Y:S07]  /*4c80*/  LDSM.16.M88.4 R8, [R231+0x9000] ;  /* 0x00900000e708783b */ /* 0x000eee0000000200 */
[C---:B------:R-:W-:Y:S08]  /*4c90*/  HMMA.16816.F32.BF16 R52, R24.reuse, R12, R52 ;  /* 0x0000000c1834723c */ /* 0x040ff00000041834 */
[C---:B------:R-:W-:Y:S01]  /*4ca0*/  HMMA.16816.F32.BF16 R48, R24.reuse, R14, R48 ;  /* 0x0000000e1830723c */ /* 0x040fe20000041830 */
[----:B------:R-:W4:Y:S07]  /*4cb0*/  LDSM.16.M88.4 R12, [R233] ;  /* 0x00000000e90c783b */ /* 0x000f2e0000000200 */
[C---:B-1----:R-:W-:Y:S08]  /*4cc0*/  HMMA.16816.F32.BF16 R68, R24.reuse, R40, R68 ;  /* 0x000000281844723c */ /* 0x042ff00000041844 */
[----:B------:R-:W-:Y:S01]  /*4cd0*/  HMMA.16816.F32.BF16 R56, R24, R42, R56 ;  /* 0x0000002a1838723c */ /* 0x000fe20000041838 */
[----:B------:R-:W1:Y:S04]  /*4ce0*/  LDSM.16.M88.4 R40, [R224+0x1000] ;  /* 0x00100000e028783b */ /* 0x000e680000000200 */
[----:B------:R-:W5:Y:S03]  /*4cf0*/  LDSM.16.M88.4 R24, [R224+0x1800] ;  /* 0x00180000e018783b */ /* 0x000f660000000200 */
[C---:B------:R-:W-:Y:S08]  /*4d00*/  HMMA.16816.F32.BF16 R20, R64.reuse, R76, R20 ;  /* 0x0000004c4014723c */ /* 0x040ff00000041814 */
[C---:B------:R-:W-:Y:S01]  /*4d10*/  HMMA.16816.F32.BF16 R16, R64.reuse, R78, R16 ;  /* 0x0000004e4010723c */ /* 0x040fe20000041810 */
[----:B------:R-:W-:Y:S07]  /*4d20*/  LDSM.16.M88.4 R76, [R235+0x3800] ;  /* 0x00380000eb4c783b */ /* 0x000fee0000000200 */
        /* <DEDUP_REMOVED lines=8> */
[----:B------:R-:W3:Y:S04]  /*4db0*/  LDSM.16.M88.4 R56, [R237+0xa800] ;  /* 0x00a80000ed38783b */ /* 0x000ee80000000200 */
[----:B------:R-:W-:Y:S03]  /*4dc0*/  LDSM.16.M88.4 R72, [R236+0x2000] ;  /* 0x00200000ec48783b */ /* 0x000fe60000000200 */
[C---:B----4-:R-:W-:Y:S08]  /*4dd0*/  HMMA.16816.F32.BF16 R20, R12.reuse, R60, R20 ;  /* 0x0000003c0c14723c */ /* 0x050ff00000041814 */
[C---:B------:R-:W-:Y:S01]  /*4de0*/  HMMA.16816.F32.BF16 R16, R12.reuse, R62, R16 ;  /* 0x0000003e0c10723c */ /* 0x040fe20000041810 */
[----:B------:R-:W-:Y:S07]  /*4df0*/  LDSM.16.M88.4 R60, [R231+0xa800] ;  /* 0x00a80000e73c783b */ /* 0x000fee0000000200 */
[C---:B------:R-:W-:Y:S08]  /*4e00*/  HMMA.16816.F32.BF16 R28, R12.reuse, R44, R28 ;  /* 0x0000002c0c1c723c */ /* 0x040ff0000004181c */
[C---:B------:R-:W-:Y:S01]  /*4e10*/  HMMA.16816.F32.BF16 R36, R12.reuse, R46, R36 ;  /* 0x0000002e0c24723c */ /* 0x040fe20000041824 */
[----:B------:R-:W4:Y:S07]  /*4e20*/  LDSM.16.M88.4 R44, [R237+0xb000] ;  /* 0x00b00000ed2c783b */ /* 0x000f2e0000000200 */
[C---:B-1----:R-:W-:Y:S08]  /*4e30*/  HMMA.16816.F32.BF16 R52, R12.reuse, R40, R52 ;  /* 0x000000280c34723c */ /* 0x042ff00000041834 */
[C---:B------:R-:W-:Y:S01]  /*4e40*/  HMMA.16816.F32.BF16 R48, R12.reuse, R42, R48 ;  /* 0x0000002a0c30723c */ /* 0x040fe20000041830 */
[----:B------:R-:W1:Y:S07]  /*4e50*/  LDSM.16.M88.4 R40, [R237+0xb800] ;  /* 0x00b80000ed28783b */ /* 0x000e6e0000000200 */
[C---:B-----5:R-:W-:Y:S08]  /*4e60*/  HMMA.16816.F32.BF16 R68, R12.reuse, R24, R68 ;  /* 0x000000180c44723c */ /* 0x060ff00000041844 */
[----:B------:R-:W-:Y:S01]  /*4e70*/  HMMA.16816.F32.BF16 R64, R12, R26, R64 ;  /* 0x0000001a0c40723c */ /* 0x000fe20000041840 */
[----:B------:R-:W5:Y:S04]  /*4e80*/  LDSM.16.M88.4 R24, [R235+0x2000] ;  /* 0x00200000eb18783b */ /* 0x000f680000000200 */
[----:B------:R-:W-:Y:S03]  /*4e90*/  LDSM.16.M88.4 R12, [R235+0x3000] ;  /* 0x00300000eb0c783b */ /* 0x000fe60000000200 */
        /* <DEDUP_REMOVED lines=8> */
[----:B------:R-:W-:Y:S07]  /*4f20*/  LDSM.16.M88.4 R44, [R231+0xa000] ;  /* 0x00a00000e72c783b */ /* 0x000fee0000000200 */
[C---:B-1----:R-:W-:Y:S08]  /*4f30*/  HMMA.16816.F32.BF16 R68, R32.reuse, R40, R68 ;  /* 0x000000282044723c */ /* 0x042ff00000041844 */
[----:B------:R-:W-:Y:S01]  /*4f40*/  HMMA.16816.F32.BF16 R64, R32, R42, R64 ;  /* 0x0000002a2040723c */ /* 0x000fe20000041840 */
[----:B------:R-:W1:Y:S04]  /*4f50*/  LDSM.16.M88.4 R32, [R234+0x2000] ;  /* 0x00200000ea20783b */ /* 0x000e680000000200 */
[----:B------:R-:W-:Y:S03]  /*4f60*/  LDSM.16.M88.4 R40, [R233+0x2000] ;  /* 0x00200000e928783b */ /* 0x000fe60000000200 */
        /* <DEDUP_REMOVED lines=26> */
[C---:B------:R-:W-:Y:S08]  /*5110*/  HMMA.16816.F32.BF16 R20, R40.reuse, R24, R20 ;  /* 0x000000182814723c */ /* 0x040ff00000041814 */
[C---:B------:R-:W-:Y:S01]  /*5120*/  HMMA.16816.F32.BF16 R16, R40.reuse, R26, R16 ;  /* 0x0000001a2810723c */ /* 0x040fe20000041810 */
[----:B------:R-:W5:Y:S07]  /*5130*/  LDSM.16.M88.4 R24, [R237+0xd000] ;  /* 0x00d00000ed18783b */ /* 0x000f6e0000000200 */
[C---:B---3--:R-:W-:Y:S08]  /*5140*/  HMMA.16816.F32.BF16 R28, R40.reuse, R12, R28 ;  /* 0x0000000c281c723c */ /* 0x048ff0000004181c */
[C---:B------:R-:W-:Y:S01]  /*5150*/  HMMA.16816.F32.BF16 R36, R40.reuse, R14, R36 ;  /* 0x0000000e2824723c */ /* 0x040fe20000041824 */
[----:B------:R-:W3:Y:S07]  /*5160*/  LDSM.16.M88.4 R12, [R237+0xd800] ;  /* 0x00d80000ed0c783b */ /* 0x000eee0000000200 */
[C---:B-1----:R-:W-:Y:S08]  /*5170*/  HMMA.16816.F32.BF16 R52, R40.reuse, R44, R52 ;  /* 0x0000002c2834723c */ /* 0x042ff00000041834 */
        /* <DEDUP_REMOVED lines=9> */
[C---:B----4-:R-:W-:Y:S08]  /*5210*/  HMMA.16816.F32.BF16 R28, R8.reuse, R32, R28 ;  /* 0x00000020081c723c */ /* 0x050ff0000004181c */
[C---:B------:R-:W-:Y:S01]  /*5220*/  HMMA.16816.F32.BF16 R36, R8.reuse, R34, R36 ;  /* 0x000000220824723c */ /* 0x040fe20000041824 */
[----:B------:R-:W-:Y:S07]  /*5230*/  LDSM.16.M88.4 R32, [R234+0x4000] ;  /* 0x00400000ea20783b */ /* 0x000fee0000000200 */
[C---:B-----5:R-:W-:Y:S08]  /*5240*/  HMMA.16816.F32.BF16 R52, R8.reuse, R24, R52 ;  /* 0x000000180834723c */ /* 0x060ff00000041834 */
        /* <DEDUP_REMOVED lines=10> */
[----:B------:R-:W-:Y:S01]  /*52f0*/  HMMA.16816.F32.BF16 R36, R56, R42, R36 ;  /* 0x0000002a3824723c */ /* 0x000fe20000041824 */
[----:B------:R-:W1:Y:S07]  /*5300*/  LDSM.16.M88.4 R40, [R224+0x4000] ;  /* 0x00400000e028783b */ /* 0x000e6e0000000200 */
[----:B--2---:R-:W-:Y:S08]  /*5310*/  HMMA.16816.F32.BF16 R20, R32, R24, R20 ;  /* 0x000000182014723c */ /* 0x004ff00000041814 */
[C---:B------:R-:W-:Y:S08]  /*5320*/  HMMA.16816.F32.BF16 R52, R56.reuse, R72, R52 ;  /* 0x000000483834723c */ /* 0x040ff00000041834 */
[C---:B------:R-:W-:Y:S01]  /*5330*/  HMMA.16816.F32.BF16 R48, R56.reuse, R74, R48 ;  /* 0x0000004a3830723c */ /* 0x040fe20000041830 */
[----:B------:R-:W-:Y:S07]  /*5340*/  LDSM.16.M88.4 R72, [R237+0xe800] ;  /* 0x00e80000ed48783b */ /* 0x000fee0000000200 */
[C---:B------:R-:W-:Y:S08]  /*5350*/  HMMA.16816.F32.BF16 R68, R56.reuse, R60, R68 ;  /* 0x0000003c3844723c */ /* 0x040ff00000041844 */
[----:B------:R-:W-:Y:S01]  /*5360*/  HMMA.16816.F32.BF16 R64, R56, R62, R64 ;  /* 0x0000003e3840723c */ /* 0x000fe20000041840 */
[----:B------:R-:W-:Y:S04]  /*5370*/  LDSM.16.M88.4 R60, [R238+0x6000] ;  /* 0x00600000ee3c783b */ /* 0x000fe80000000200 */
[----:B------:R-:W-:Y:S03]  /*5380*/  LDSM.16.M88.4 R56, [R237+0xf000] ;  /* 0x00f00000ed38783b */ /* 0x000fe60000000200 */
[C---:B------:R-:W-:Y:S01]  /*5390*/  HMMA.16816.F32.BF16 R16, R32.reuse, R26, R16 ;  /* 0x0000001a2010723c */ /* 0x040fe20000041810 */
[----:B------:R-:W2:Y:S07]  /*53a0*/  LDSM.16.M88.4 R24, [R237+0xe000] ;  /* 0x00e00000ed18783b */ /* 0x000eae0000000200 */
[C---:B---3--:R-:W-:Y:S08]  /*53b0*/  HMMA.16816.F32.BF16 R28, R32.reuse, R12, R28 ;  /* 0x0000000c201c723c */ /* 0x048ff0000004181c */
[----:B------:R-:W-:Y:S01]  /*53c0*/  HMMA.16816.F32.BF16 R36, R32, R14, R36 ;  /* 0x0000000e2024723c */ /* 0x000fe20000041824 */
[----:B------:R-:W3:Y:S07]  /*53d0*/  LDSM.16.M88.4 R12, [R224+0x4800] ;  /* 0x00480000e00c783b */ /* 0x000eee0000000200 */
[----:B-1----:R-:W-:Y:S08]  /*53e0*/  HMMA.16816.F32.BF16 R20, R76, R40, R20 ;  /* 0x000000284c14723c */ /* 0x002ff00000041814 */
[C---:B------:R-:W-:Y:S08]  /*53f0*/  HMMA.16816.F32.BF16 R52, R32.reuse, R8, R52 ;  /* 0x000000082034723c */ /* 0x040ff00000041834 */
[C---:B------:R-:W-:Y:S01]  /*5400*/  HMMA.16816.F32.BF16 R48, R32.reuse, R10, R48 ;  /* 0x0000000a2030723c */ /* 0x040fe20000041830 */
[----:B------:R-:W-:Y:S07]  /*5410*/  LDSM.16.M88.4 R8, [R224+0x5000] ;  /* 0x00500000e008783b */ /* 0x000fee0000000200 */
[C---:B------:R-:W-:Y:S08]  /*5420*/  HMMA.16816.F32.BF16 R68, R32.reuse, R44, R68 ;  /* 0x0000002c2044723c */ /* 0x040ff00000041844 */
[----:B------:R-:W-:Y:S01]  /*5430*/  HMMA.16816.F32.BF16 R64, R32, R46, R64 ;  /* 0x0000002e2040723c */ /* 0x000fe20000041840 */
[----:B------:R-:W-:Y:S04]  /*5440*/  LDSM.16.M88.4 R44, [R236+0x6000] ;  /* 0x00600000ec2c783b */ /* 0x000fe80000000200 */
[----:B------:R-:W1:Y:S03]  /*5450*/  LDSM.16.M88.4 R32, [R235+0x6000] ;  /* 0x00600000eb20783b */ /* 0x000e660000000200 */
[----:B------:R-:W-:Y:S01]  /*5460*/  HMMA.16816.F32.BF16 R16, R76, R42, R16 ;  /* 0x0000002a4c10723c */ /* 0x000fe20000041810 */
[----:B------:R-:W-:Y:S07]  /*5470*/  LDSM.16.M88.4 R40, [R231+0xe000] ;  /* 0x00e00000e728783b */ /* 0x000fee0000000200 */
[----:B--2---:R-:W-:Y:S08]  /*5480*/  HMMA.16816.F32.BF16 R20, R60, R24, R20 ;  /* 0x000000183c14723c */ /* 0x004ff00000041814 */
[C---:B---3--:R-:W-:Y:S08]  /*5490*/  HMMA.16816.F32.BF16 R28, R76.reuse, R12, R28 ;  /* 0x0000000c4c1c723c */ /* 0x048ff0000004181c */
[----:B------:R-:W-:Y:S01]  /*54a0*/  HMMA.16816.F32.BF16 R36, R76, R14, R36 ;  /* 0x0000000e4c24723c */ /* 0x000fe20000041824 */
[----:B------:R-:W2:Y:S07]  /*54b0*/  LDSM.16.M88.4 R12, [R234+0x6000] ;  /* 0x00600000ea0c783b */ /* 0x000eae0000000200 */
[----:B------:R-:W-:Y:S01]  /*54c0*/  HMMA.16816.F32.BF16 R16, R60, R26, R16 ;  /* 0x0000001a3c10723c */ /* 0x000fe20000041810 */
[----:B------:R-:W-:Y:S07]  /*54d0*/  LDSM.16.M88.4 R24, [R224+0x6000] ;  /* 0x00600000e018783b */ /* 0x000fee0000000200 */
[----:B-1----:R-:W-:Y:S08]  /*54e0*/  HMMA.16816.F32.BF16 R20, R44, R32, R20 ;  /* 0x000000202c14723c */ /* 0x002ff00000041814 */
[C---:B------:R-:W-:Y:S08]  /*54f0*/  HMMA.16816.F32.BF16 R52, R76.reuse, R8, R52 ;  /* 0x000000084c34723c */ /* 0x040ff00000041834 */
[----:B------:R-:W-:Y:S01]  /*5500*/  HMMA.16816.F32.BF16 R48, R76, R10, R48 ;  /* 0x0000000a4c30723c */ /* 0x000fe20000041830 */
[----:B------:R-:W1:Y:S07]  /*5510*/  LDSM.16.M88.4 R8, [R233+0x6000] ;  /* 0x00600000e908783b */ /* 0x000e6e0000000200 */
[----:B------:R-:W-:Y:S01]  /*5520*/  HMMA.16816.F32.BF16 R16, R44, R34, R16 ;  /* 0x000000222c10723c */ /* 0x000fe20000041810 */
[----:B------:R-:W3:Y:S07]  /*5530*/  LDSM.16.M88.4 R32, [R231+0xe800] ;  /* 0x00e80000e720783b */ /* 0x000eee0000000200 */
[----:B--2---:R-:W-:Y:S08]  /*5540*/  HMMA.16816.F32.BF16 R20, R12, R40, R20 ;  /* 0x000000280c14723c */ /* 0x004ff00000041814 */
[C---:B------:R-:W-:Y:S08]  /*5550*/  HMMA.16816.F32.BF16 R28, R60.reuse, R72, R28 ;  /* 0x000000483c1c723c */ /* 0x040ff0000004181c */
[----:B------:R-:W-:Y:S01]  /*5560*/  HMMA.16816.F32.BF16 R36, R60, R74, R36 ;  /* 0x0000004a3c24723c */ /* 0x000fe20000041824 */
[----:B------:R-:W2:Y:S07]  /*5570*/  LDSM.16.M88.4 R72, [R224+0x5800] ;  /* 0x00580000e048783b */ /* 0x000eae0000000200 */
[----:B------:R-:W-:Y:S01]  /*5580*/  HMMA.16816.F32.BF16 R16, R12, R42, R16 ;  /* 0x0000002a0c10723c */ /* 0x000fe20000041810 */
[----:B------:R-:W4:Y:S07]  /*5590*/  LDSM.16.M88.4 R40, [R235+0x7000] ;  /* 0x00700000eb28783b */ /* 0x000f2e0000000200 */
[----:B-1----:R-:W-:Y:S08]  /*55a0*/  HMMA.16816.F32.BF16 R20, R8, R24, R20 ;  /* 0x000000180814723c */ /* 0x002ff00000041814 */
[----:B------:R-:W-:Y:S01]  /*55b0*/  HMMA.16816.F32.BF16 R28, R44, R84, R28 ;  /* 0x000000542c1c723c */ /* 0x000fe2000004181c */
[----:B------:R-:W-:Y:S07]  /*55c0*/  I2F R84, R106 ;  /* 0x0000006a00547306 */ /* 0x000fee0000201400 */
[----:B------:R-:W-:Y:S01]  /*55d0*/  HMMA.16816.F32.BF16 R80, R60, R56, R52 ;  /* 0x000000383c50723c */ /* 0x000fe20000041834 */
[----:B------:R-:W1:Y:S01]  /*55e0*/  LDSM.16.M88.4 R52, [R224+0x6800] ;  /* 0x00680000e034783b */ /* 0x000e620000000200 */
[----:B------:R-:W-:Y:S06]  /*55f0*/  I2F R56, R110 ;  /* 0x0000006e00387306 */ /* 0x000fec0000201400 */
[----:B------:R-:W-:Y:S01]  /*5600*/  HMMA.16816.F32.BF16 R16, R8, R26, R16 ;  /* 0x0000001a0810723c */ /* 0x000fe20000041810 */
[----:B------:R-:W5:Y:S01]  /*5610*/  LDSM.16.M88.4 R24, [R231+0xf000] ;  /* 0x00f00000e718783b */ /* 0x000f620000000200 */
[----:B------:R-:W-:Y:S01]  /*5620*/  FMUL.FTZ R20, R20, c[0x0][0x2ec] ;  /* 0x0000bb0014147a20 */ /* 0x000fe20000410000 */
[----:B------:R-:W-:Y:S01]  /*5630*/  I2F R85, R108 ;  /* 0x0000006c00557306 */ /* 0x000fe20000201400 */
[----:B------:R-:W-:-:S02]  /*5640*/  FMUL.FTZ R21, R21, c[0x0][0x2ec] ;  /* 0x0000bb0015157a20 */ /* 0x000fc40000410000 */
[----:B------:R-:W-:Y:S02]  /*5650*/  FMUL.FTZ R22, R22, c[0x0][0x2ec] ;  /* 0x0000bb0016167a20 */ /* 0x000fe40000410000 */
[----:B---3--:R-:W-:Y:S03]  /*5660*/  HMMA.16816.F32.BF16 R28, R12, R32, R28 ;  /* 0x000000200c1c723c */ /* 0x008fe6000004181c */
[----:B------:R-:W3:Y:S05]  /*5670*/  MUFU.TANH R112, R20 ;  /* 0x0000001400707308 */ /* 0x000eea0000002400 */
[----:B--2---:R-:W-:Y:S03]  /*5680*/  HMMA.16816.F32.BF16 R68, R76, R72, R68 ;  /* 0x000000484c44723c */ /* 0x004fe60000041844 */
[----:B------:R-:W-:Y:S05]  /*5690*/  MUFU.TANH R72, R21 ;  /* 0x0000001500487308 */ /* 0x000fea0000002400 */
[----:B----4-:R-:W-:Y:S01]  /*56a0*/  HMMA.16816.F32.BF16 R80, R44, R40, R80 ;  /* 0x000000282c50723c */ /* 0x010fe20000041850 */
[----:B------:R-:W-:-:S02]  /*56b0*/  FMUL.FTZ R16, R16, c[0x0][0x2ec] ;  /* 0x0000bb0010107a20 */ /* 0x000fc40000410000 */
[----:B------:R2:W-:Y:S01]  /*56c0*/  MUFU.TANH R40, R22 ;  /* 0x0000001600287308 */ /* 0x0005e20000002400 */
[----:B------:R-:W-:Y:S02]  /*56d0*/  FMUL.FTZ R17, R17, c[0x0][0x2ec] ;  /* 0x0000bb0011117a20 */ /* 0x000fe40000410000 */
[----:B------:R-:W-:Y:S02]  /*56e0*/  FMUL.FTZ R18, R18, c[0x0][0x2ec] ;  /* 0x0000bb0012127a20 */ /* 0x000fe40000410000 */
[----:B------:R-:W-:Y:S01]  /*56f0*/  FMUL.FTZ R41, R23, c[0x0][0x2ec] ;  /* 0x0000bb0017297a20 */ /* 0x000fe20000410000 */
[----:B-1----:R-:W-:Y:S01]  /*5700*/  HMMA.16816.F32.BF16 R28, R8, R52, R28 ;  /* 0x00000034081c723c */ /* 0x002fe2000004181c */
[----:B------:R-:W-:Y:S01]  /*5710*/  FMUL.FTZ R19, R19, c[0x0][0x2ec] ;  /* 0x0000bb0013137a20 */ /* 0x000fe20000410000 */
[----:B------:R-:W-:Y:S01]  /*5720*/  MUFU.TANH R52, R16 ;  /* 0x0000001000347308 */ /* 0x000fe20000002400 */
[----:B---3--:R-:W-:-:S05]  /*5730*/  FFMA.FTZ R112, R3, UR4, R112 ;  /* 0x0000000403707c23 */ /* 0x008fca0008010070 */
[----:B------:R-:W-:Y:S01]  /*5740*/  HMMA.16816.F32.BF16 R48, R60, R58, R48 ;  /* 0x0000003a3c30723c */ /* 0x000fe20000041830 */
[----:B--2---:R-:W1:Y:S01]  /*5750*/  LDSM.16.M88.4 R20, [R237+0xf800] ;  /* 0x00f80000ed14783b */ /* 0x004e620000000200 */
[----:B------:R-:W-:Y:S06]  /*5760*/  MUFU.TANH R53, R17 ;  /* 0x0000001100357308 */ /* 0x000fec0000002400 */
[----:B-----5:R-:W-:Y:S02]  /*5770*/  HMMA.16816.F32.BF16 R80, R12, R24, R80 ;  /* 0x000000180c50723c */ /* 0x020fe40000041850 */
[----:B------:R-:W-:Y:S06]  /*5780*/  MUFU.TANH R58, R18 ;  /* 0x00000012003a7308 */ /* 0x000fec0000002400 */
[----:B------:R-:W-:Y:S01]  /*5790*/  HMMA.16816.F32.BF16 R64, R76, R74, R64 ;  /* 0x0000004a4c40723c */ /* 0x000fe20000041840 */
[----:B------:R-:W-:Y:S01]  /*57a0*/  FMUL.FTZ R25, R28, c[0x0][0x2ec] ;  /* 0x0000bb001c197a20 */ /* 0x000fe20000410000 */
[----:B------:R2:W-:Y:S01]  /*57b0*/  MUFU.TANH R24, R19 ;  /* 0x0000001300187308 */ /* 0x0005e20000002400 */
[----:B------:R-:W-:-:S02]  /*57c0*/  FMUL.FTZ R28, R29, c[0x0][0x2ec] ;  /* 0x0000bb001d1c7a20 */ /* 0x000fc40000410000 */
[----:B------:R-:W-:-:S03]  /*57d0*/  FMUL.FTZ R29, R30, c[0x0][0x2ec] ;  /* 0x0000bb001e1d7a20 */ /* 0x000fc60000410000 */
[C---:B------:R-:W-:Y:S01]  /*57e0*/  HMMA.16816.F32.BF16 R36, R44.reuse, R86, R36 ;  /* 0x000000562c24723c */ /* 0x040fe20000041824 */
[----:B------:R-:W-:Y:S01]  /*57f0*/  FMUL.FTZ R30, R31, c[0x0][0x2ec] ;  /* 0x0000bb001f1e7a20 */ /* 0x000fe20000410000 */
[----:B------:R-:W3:Y:S05]  /*5800*/  MUFU.TANH R25, R25 ;  /* 0x0000001900197308 */ /* 0x000eea0000002400 */
[----:B------:R-:W-:Y:S01]  /*5810*/  IADD3 R86, R7, 0x38, RZ ;  /* 0x0000003807567810 */ /* 0x000fe20007ffe0ff */
[----:B------:R-:W-:Y:S01]  /*5820*/  HMMA.16816.F32.BF16 R48, R44, R42, R48 ;  /* 0x0000002a2c30723c */ /* 0x000fe20000041830 */
[----:B--2---:R-:W2:Y:S01]  /*5830*/  LDSM.16.M88.4 R16, [R235+0x7800] ;  /* 0x00780000eb10783b */ /* 0x004ea20000000200 */
[----:B------:R-:W4:Y:S06]  /*5840*/  MUFU.TANH R29, R29 ;  /* 0x0000001d001d7308 */ /* 0x000f2c0000002400 */
[----:B-1----:R-:W-:Y:S01]  /*5850*/  HMMA.16816.F32.BF16 R68, R60, R20, R68 ;  /* 0x000000143c44723c */ /* 0x002fe20000041844 */
[----:B---3--:R-:W-:Y:S01]  /*5860*/  FFMA.FTZ R5, R94, UR4, R25 ;  /* 0x000000045e057c23 */ /* 0x008fe20008010019 */
[----:B------:R-:W-:Y:S04]  /*5870*/  MUFU.TANH R41, R41 ;  /* 0x0000002900297308 */ /* 0x000fe80000002400 */
[----:B------:R-:W-:-:S02]  /*5880*/  FSEL R5, R5, -INF , !P2 ;  /* 0xff80000005057808 */ /* 0x000fc40005000000 */
[----:B------:R-:W-:Y:S01]  /*5890*/  HMMA.16816.F32.BF16 R64, R60, R22, R64 ;  /* 0x000000163c40723c */ /* 0x000fe20000041840 */
[----:B------:R-:W1:Y:S01]  /*58a0*/  LDSM.16.M88.4 R20, [R231+0xf800] ;  /* 0x00f80000e714783b */ /* 0x000e620000000200 */
[----:B------:R-:W-:Y:S01]  /*58b0*/  MUFU.TANH R28, R28 ;  /* 0x0000001c001c7308 */ /* 0x000fe20000002400 */
[----:B----4-:R-:W-:Y:S01]  /*58c0*/  FFMA.FTZ R29, R94, UR4, R29 ;  /* 0x000000045e1d7c23 */ /* 0x010fe2000801001d */
[----:B------:R-:W-:-:S04]  /*58d0*/  ISETP.GE.AND P2, PT, R101, R200, PT ;  /* 0x000000c86500720c */ /* 0x000fc80003f46270 */
[C---:B------:R-:W-:Y:S01]  /*58e0*/  HMMA.16816.F32.BF16 R36, R12.reuse, R34, R36 ;  /* 0x000000220c24723c */ /* 0x040fe20000041824 */
[----:B------:R-:W3:Y:S01]  /*58f0*/  LDSM.16.M88.4 R32, [R224+0x7000] ;  /* 0x00700000e020783b */ /* 0x000ee20000000200 */
[----:B------:R-:W-:Y:S06]  /*5900*/  MUFU.TANH R30, R30 ;  /* 0x0000001e001e7308 */ /* 0x000fec0000002400 */
[----:B------:R-:W-:Y:S02]  /*5910*/  HMMA.16816.F32.BF16 R48, R12, R26, R48 ;  /* 0x0000001a0c30723c */ /* 0x000fe40000041830 */
[----:B------:R-:W-:Y:S06]  /*5920*/  I2F R57, R86 ;  /* 0x0000005600397306 */ /* 0x000fec0000201400 */
[C---:B--2---:R-:W-:Y:S02]  /*5930*/  HMMA.16816.F32.BF16 R68, R44.reuse, R16, R68 ;  /* 0x000000102c44723c */ /* 0x044fe40000041844 */
[----:B------:R-:W-:Y:S06]  /*5940*/  I2F R87, R111 ;  /* 0x0000006f00577306 */ /* 0x000fec0000201400 */
[----:B------:R-:W-:Y:S01]  /*5950*/  HMMA.16816.F32.BF16 R64, R44, R18, R64 ;  /* 0x000000122c40723c */ /* 0x000fe20000041840 */
[----:B------:R-:W2:Y:S01]  /*5960*/  LDSM.16.M88.4 R16, [R224+0x7800] ;  /* 0x00780000e010783b */ /* 0x000ea20000000200 */
[----:B------:R-:W-:-:S06]  /*5970*/  DEPBAR.LE SB0, 0x0 ;  /* 0x000080000000791a */ /* 0x000fcc0000000000 */
[----:B------:R-:W-:Y:S08]  /*5980*/  HMMA.16816.F32.BF16 R36, R8, R54, R36 ;  /* 0x000000360824723c */ /* 0x000ff00000041824 */
[----:B-1----:R-:W-:Y:S07]  /*5990*/  HMMA.16816.F32.BF16 R68, R12, R20, R68 ;  /* 0x000000140c44723c */ /* 0x002fee0000041844 */
[----:B------:R-:W-:Y:S01]  /*59a0*/  FFMA.FTZ R20, R88, UR4, R72 ;  /* 0x0000000458147c23 */ /* 0x000fe20008010048 */
[----:B---3--:R-:W-:Y:S01]  /*59b0*/  HMMA.16816.F32.BF16 R80, R8, R32, R80 ;  /* 0x000000200850723c */ /* 0x008fe20000041850 */
[----:B------:R-:W-:-:S03]  /*59c0*/  FFMA.FTZ R21, R90, UR4, R52 ;  /* 0x000000045a157c23 */ /* 0x000fc60008010034 */
[----:B------:R-:W-:Y:S02]  /*59d0*/  FSEL R20, R20, -INF , !P6 ;  /* 0xff80000014147808 */ /* 0x000fe40007000000 */
[-C--:B------:R-:W-:Y:S02]  /*59e0*/  ISETP.GE.AND P6, PT, R95, R200.reuse, PT ;  /* 0x000000c85f00720c */ /* 0x080fe40003fc6270 */
[----:B------:R-:W-:Y:S01]  /*59f0*/  HMMA.16816.F32.BF16 R64, R12, R22, R64 ;  /* 0x000000160c40723c */ /* 0x000fe20000041840 */
[----:B------:R-:W-:Y:S01]  /*5a00*/  FMUL.FTZ R27, R38, c[0x0][0x2ec] ;  /* 0x0000bb00261b7a20 */ /* 0x000fe20000410000 */
[----:B------:R-:W-:Y:S01]  /*5a10*/  FSEL R21, R21, -INF , !P4 ;  /* 0xff80000015157808 */ /* 0x000fe20006000000 */
[----:B------:R-:W-:Y:S01]  /*5a20*/  FMUL.FTZ R31, R36, c[0x0][0x2ec] ;  /* 0x0000bb00241f7a20 */ /* 0x000fe20000410000 */
[----:B------:R-:W-:Y:S01]  /*5a30*/  ISETP.GE.AND P4, PT, R97, R200, PT ;  /* 0x000000c86100720c */ /* 0x000fe20003f86270 */
[----:B------:R-:W-:Y:S02]  /*5a40*/  FMUL.FTZ R37, R37, c[0x0][0x2ec] ;  /* 0x0000bb0025257a20 */ /* 0x000fe40000410000 */
[----:B------:R-:W1:Y:S01]  /*5a50*/  MUFU.TANH R27, R27 ;  /* 0x0000001b001b7308 */ /* 0x000e620000002400 */
[----:B------:R-:W-:Y:S01]  /*5a60*/  HMMA.16816.F32.BF16 R48, R8, R34, R48 ;  /* 0x000000220830723c */ /* 0x000fe20000041830 */
[----:B------:R-:W-:-:S02]  /*5a70*/  FMUL.FTZ R32, R39, c[0x0][0x2ec] ;  /* 0x0000bb0027207a20 */ /* 0x000fc40000410000 */
[C---:B------:R-:W-:Y:S02]  /*5a80*/  FFMA.FTZ R22, R92.reuse, UR4, R53 ;  /* 0x000000045c167c23 */ /* 0x040fe40008010035 */
[----:B------:R-:W-:Y:S02]  /*5a90*/  FFMA.FTZ R15, R92, UR4, R24 ;  /* 0x000000045c0f7c23 */ /* 0x000fe40008010018 */
[----:B------:R-:W-:Y:S01]  /*5aa0*/  MUFU.TANH R31, R31 ;  /* 0x0000001f001f7308 */ /* 0x000fe20000002400 */
[C---:B--2---:R-:W-:Y:S01]  /*5ab0*/  HMMA.16816.F32.BF16 R68, R8.reuse, R16, R68 ;  /* 0x000000100844723c */ /* 0x044fe20000041844 */
[----:B------:R-:W-:Y:S01]  /*5ac0*/  FMUL.FTZ R33, R80, c[0x0][0x2ec] ;  /* 0x0000bb0050217a20 */ /* 0x000fe20000410000 */
[----:B------:R-:W-:Y:S01]  /*5ad0*/  FSEL R22, R22, -INF , !P0 ;  /* 0xff80000016167808 */ /* 0x000fe20004000000 */
[----:B------:R-:W-:Y:S01]  /*5ae0*/  FMUL.FTZ R35, R83, c[0x0][0x2ec] ;  /* 0x0000bb0053237a20 */ /* 0x000fe20000410000 */
[----:B------:R-:W-:Y:S01]  /*5af0*/  ISETP.GE.AND P0, PT, R99, R200, PT ;  /* 0x000000c86300720c */ /* 0x000fe20003f06270 */
[----:B------:R-:W-:Y:S01]  /*5b00*/  FMUL.FTZ R36, R82, c[0x0][0x2ec] ;  /* 0x0000bb0052247a20 */ /* 0x000fe20000410000 */
[----:B------:R-:W-:Y:S01]  /*5b10*/  FSEL R15, R15, -INF , !P5 ;  /* 0xff8000000f0f7808 */ /* 0x000fe20006800000 */
[----:B------:R-:W2:Y:S01]  /*5b20*/  MUFU.TANH R33, R33 ;  /* 0x0000002100217308 */ /* 0x000ea20000002400 */
[----:B------:R-:W-:Y:S01]  /*5b30*/  HMMA.16816.F32.BF16 R64, R8, R18, R64 ;  /* 0x000000120840723c */ /* 0x000fe20000041840 */
[----:B------:R-:W-:Y:S01]  /*5b40*/  FMUL.FTZ R34, R81, c[0x0][0x2ec] ;  /* 0x0000bb0051227a20 */ /* 0x000fe20000410000 */
[----:B------:R-:W-:Y:S01]  /*5b50*/  ISETP.GE.AND P5, PT, R101, R201, PT ;  /* 0x000000c96500720c */ /* 0x000fe20003fa6270 */
[----:B-1----:R-:W-:-:S02]  /*5b60*/  FFMA.FTZ R13, R98, UR4, R27 ;  /* 0x00000004620d7c23 */ /* 0x002fc4000801001b */
[----:B------:R-:W-:Y:S02]  /*5b70*/  FFMA.FTZ R16, R88, UR4, R41 ;  /* 0x0000000458107c23 */ /* 0x000fe40008010029 */
[----:B------:R-:W-:Y:S01]  /*5b80*/  MUFU.TANH R35, R35 ;  /* 0x0000002300237308 */ /* 0x000fe20000002400 */
[----:B------:R-:W-:Y:S01]  /*5b90*/  FMUL.FTZ R23, R48, c[0x0][0x2ec] ;  /* 0x0000bb0030177a20 */ /* 0x000fe20000410000 */
[----:B------:R-:W-:Y:S01]  /*5ba0*/  FSEL R8, R29, -INF , !P6 ;  /* 0xff8000001d087808 */ /* 0x000fe20007000000 */
[----:B------:R-:W-:Y:S01]  /*5bb0*/  FMUL.FTZ R38, R50, c[0x0][0x2ec] ;  /* 0x0000bb0032267a20 */ /* 0x000fe20000410000 */
[-C--:B------:R-:W-:Y:S01]  /*5bc0*/  ISETP.GE.AND P6, PT, R103, R201.reuse, PT ;  /* 0x000000c96700720c */ /* 0x080fe20003fc6270 */
[----:B------:R-:W-:Y:S01]  /*5bd0*/  FMUL.FTZ R51, R51, c[0x0][0x2ec] ;  /* 0x0000bb0033337a20 */ /* 0x000fe20000410000 */
[----:B------:R-:W-:Y:S01]  /*5be0*/  FSEL R13, R13, -INF , !P0 ;  /* 0xff8000000d0d7808 */ /* 0x000fe20004000000 */
[----:B------:R-:W-:Y:S01]  /*5bf0*/  FFMA.FTZ R17, R90, UR4, R58 ;  /* 0x000000045a117c23 */ /* 0x000fe2000801003a */
[----:B------:R-:W1:Y:S01]  /*5c00*/  MUFU.TANH R23, R23 ;  /* 0x0000001700177308 */ /* 0x000e620000002400 */
[----:B------:R-:W-:Y:S01]  /*5c10*/  FMUL.FTZ R25, R71, c[0x0][0x2ec] ;  /* 0x0000bb0047197a20 */ /* 0x000fe20000410000 */
[-C--:B------:R-:W-:Y:S01]  /*5c20*/  ISETP.GE.AND P0, PT, R106, R201.reuse, PT ;  /* 0x000000c96a00720c */ /* 0x080fe20003f06270 */
[----:B--2---:R-:W-:Y:S01]  /*5c30*/  FFMA.FTZ R33, R102, UR4, R33 ;  /* 0x0000000466217c23 */ /* 0x004fe20008010021 */
[----:B------:R-:W-:Y:S01]  /*5c40*/  FSEL R16, R16, -INF , !P3 ;  /* 0xff80000010107808 */ /* 0x000fe20005800000 */
[----:B------:R-:W-:Y:S01]  /*5c50*/  FMUL.FTZ R68, R68, c[0x0][0x2ec] ;  /* 0x0000bb0044447a20 */ /* 0x000fe20000410000 */
[-C--:B------:R-:W-:Y:S01]  /*5c60*/  ISETP.GE.AND P3, PT, R97, R201.reuse, PT ;  /* 0x000000c96100720c */ /* 0x080fe20003f66270 */
[----:B------:R-:W-:Y:S01]  /*5c70*/  FMUL.FTZ R18, R69, c[0x0][0x2ec] ;  /* 0x0000bb0045127a20 */ /* 0x000fe20000410000 */
[----:B------:R-:W2:Y:S01]  /*5c80*/  MUFU.TANH R25, R25 ;  /* 0x0000001900197308 */ /* 0x000ea20000002400 */
[----:B------:R-:W-:Y:S01]  /*5c90*/  FMUL.FTZ R19, R70, c[0x0][0x2ec] ;  /* 0x0000bb0046137a20 */ /* 0x000fe20000410000 */
[----:B------:R-:W-:Y:S01]  /*5ca0*/  FSEL R186, R33, -INF , !P6 ;  /* 0xff80000021ba7808 */ /* 0x000fe20007000000 */
[----:B------:R-:W-:Y:S01]  /*5cb0*/  FMUL.FTZ R33, R65, c[0x0][0x2ec] ;  /* 0x0000bb0041217a20 */ /* 0x000fe20000410000 */
[----:B------:R-:W-:Y:S01]  /*5cc0*/  FSEL R17, R17, -INF , !P1 ;  /* 0xff80000011117808 */ /* 0x000fe20004800000 */
[----:B------:R-:W-:Y:S01]  /*5cd0*/  FMUL.FTZ R64, R64, c[0x0][0x2ec] ;  /* 0x0000bb0040407a20 */ /* 0x000fe20000410000 */
[----:B------:R-:W-:Y:S01]  /*5ce0*/  ISETP.GE.AND P1, PT, R99, R201, PT ;  /* 0x000000c96300720c */ /* 0x000fe20003f26270 */
[----:B------:R-:W-:Y:S01]  /*5cf0*/  FMUL.FTZ R66, R66, c[0x0][0x2ec] ;  /* 0x0000bb0042427a20 */ /* 0x000fe20000410000 */
[----:B------:R3:W4:Y:S01]  /*5d00*/  MUFU.TANH R26, R37 ;  /* 0x00000025001a7308 */ /* 0x0007220000002400 */
[----:B-1----:R-:W-:Y:S01]  /*5d10*/  FFMA.FTZ R23, R84, UR4, R23 ;  /* 0x0000000454177c23 */ /* 0x002fe20008010017 */
[----:B------:R-:W-:Y:S01]  /*5d20*/  ISETP.GE.AND P6, PT, R108, R200, PT ;  /* 0x000000c86c00720c */ /* 0x000fe20003fc6270 */
[----:B------:R-:W-:-:S02]  /*5d30*/  FMUL.FTZ R67, R67, c[0x0][0x2ec] ;  /* 0x0000bb0043437a20 */ /* 0x000fc40000410000 */
[----:B------:R-:W-:Y:S01]  /*5d40*/  FFMA.FTZ R10, R96, UR4, R28 ;  /* 0x00000004600a7c23 */ /* 0x000fe2000801001c */
[----:B------:R-:W-:Y:S01]  /*5d50*/  FSEL R188, R23, -INF , !P0 ;  /* 0xff80000017bc7808 */ /* 0x000fe20004000000 */
[----:B------:R-:W-:Y:S01]  /*5d60*/  FFMA.FTZ R194, R104, UR4, R35 ;  /* 0x0000000468c27c23 */ /* 0x000fe20008010023 */
[----:B------:R-:W1:Y:S01]  /*5d70*/  MUFU.TANH R36, R36 ;  /* 0x0000002400247308 */ /* 0x000e620000002400 */
[----:B--2---:R-:W-:Y:S01]  /*5d80*/  FFMA.FTZ R25, R56, UR4, R25 ;  /* 0x0000000438197c23 */ /* 0x004fe20008010019 */
[-C--:B------:R-:W-:Y:S01]  /*5d90*/  ISETP.GE.AND P0, PT, R110, R200.reuse, PT ;  /* 0x000000c86e00720c */ /* 0x080fe20003f06270 */
[----:B------:R-:W-:Y:S01]  /*5da0*/  FFMA.FTZ R14, R96, UR4, R30 ;  /* 0x00000004600e7c23 */ /* 0x000fe2000801001e */
[----:B------:R-:W-:Y:S01]  /*5db0*/  FSEL R10, R10, -INF , !P3 ;  /* 0xff8000000a0a7808 */ /* 0x000fe20005800000 */
[----:B------:R-:W-:Y:S01]  /*5dc0*/  FFMA.FTZ R6, R98, UR4, R31 ;  /* 0x0000000462067c23 */ /* 0x000fe2000801001f */
[----:B------:R-:W-:Y:S01]  /*5dd0*/  ISETP.GE.AND P3, PT, R103, R200, PT ;  /* 0x000000c86700720c */ /* 0x000fe20003f66270 */
[----:B---3--:R-:W-:Y:S01]  /*5de0*/  FMUL.FTZ R37, R49, c[0x0][0x2ec] ;  /* 0x0000bb0031257a20 */ /* 0x008fe20000410000 */
[----:B------:R-:W2:Y:S01]  /*5df0*/  MUFU.TANH R32, R32 ;  /* 0x0000002000207308 */ /* 0x000ea20000002400 */
[----:B------:R-:W-:Y:S01]  /*5e00*/  FSEL R195, R25, -INF , !P0 ;  /* 0xff80000019c37808 */ /* 0x000fe20004000000 */
[----:B----4-:R-:W-:Y:S01]  /*5e10*/  FFMA.FTZ R9, R100, UR4, R26 ;  /* 0x0000000464097c23 */ /* 0x010fe2000801001a */
[----:B------:R-:W-:-:S02]  /*5e20*/  FSEL R14, R14, -INF , !P4 ;  /* 0xff8000000e0e7808 */ /* 0x000fc40006000000 */
[----:B------:R-:W-:Y:S01]  /*5e30*/  FSEL R6, R6, -INF , !P1 ;  /* 0xff80000006067808 */ /* 0x000fe20004800000 */
[----:B-1----:R-:W-:Y:S02]  /*5e40*/  FFMA.FTZ R36, R102, UR4, R36 ;  /* 0x0000000466247c23 */ /* 0x002fe40008010024 */
[----:B------:R-:W1:Y:S01]  /*5e50*/  MUFU.TANH R34, R34 ;  /* 0x0000002200227308 */ /* 0x000e620000002400 */
[----:B------:R-:W-:Y:S02]  /*5e60*/  PLOP3.LUT P0, PT, PT, PT, UP0, 0x80, 0x0 ;  /* 0x000000000000781c */ /* 0x000fe40003f0f008 */
[CC--:B------:R-:W-:Y:S02]  /*5e70*/  ISETP.GE.AND P4, PT, R105.reuse, R201.reuse, PT ;  /* 0x000000c96900720c */ /* 0x0c0fe40003f86270 */
[----:B------:R-:W-:Y:S02]  /*5e80*/  ISETP.GE.AND P1, PT, R105, R200, PT ;  /* 0x000000c86900720c */ /* 0x000fe40003f26270 */
[----:B------:R-:W-:Y:S01]  /*5e90*/  FSEL R193, R36, -INF , !P3 ;  /* 0xff80000024c17808 */ /* 0x000fe20005800000 */
[----:B------:R-:W3:Y:S01]  /*5ea0*/  MUFU.TANH R24, R51 ;  /* 0x0000003300187308 */ /* 0x000ee20000002400 */
[----:B--2---:R-:W-:Y:S01]  /*5eb0*/  FFMA.FTZ R12, R100, UR4, R32 ;  /* 0x00000004640c7c23 */ /* 0x004fe20008010020 */
[----:B------:R-:W-:-:S02]  /*5ec0*/  ISETP.GE.AND P3, PT, R109, R201, PT ;  /* 0x000000c96d00720c */ /* 0x000fc40003f66270 */
[----:B------:R-:W-:Y:S02]  /*5ed0*/  FSEL R9, R9, -INF , !P5 ;  /* 0xff80000009097808 */ /* 0x000fe40006800000 */
[----:B------:R-:W-:Y:S02]  /*5ee0*/  FSEL R12, R12, -INF , !P2 ;  /* 0xff8000000c0c7808 */ /* 0x000fe40005000000 */
[----:B------:R-:W2:Y:S01]  /*5ef0*/  MUFU.TANH R11, R68 ;  /* 0x00000044000b7308 */ /* 0x000ea20000002400 */
[----:B-1----:R-:W-:Y:S01]  /*5f00*/  FFMA.FTZ R34, R104, UR4, R34 ;  /* 0x0000000468227c23 */ /* 0x002fe20008010022 */
[----:B------:R-:W-:Y:S02]  /*5f10*/  FSEL R194, R194, -INF , !P1 ;  /* 0xff800000c2c27808 */ /* 0x000fe40004800000 */
[----:B------:R-:W-:Y:S02]  /*5f20*/  ISETP.GE.AND P5, PT, R106, R200, PT ;  /* 0x000000c86a00720c */ /* 0x000fe40003fa6270 */
[----:B------:R-:W-:-:S02]  /*5f30*/  FSEL R187, R34, -INF , !P4 ;  /* 0xff80000022bb7808 */ /* 0x000fc40006000000 */
[----:B------:R-:W1:Y:S01]  /*5f40*/  MUFU.TANH R37, R37 ;  /* 0x0000002500257308 */ /* 0x000e620000002400 */
[----:B---3--:R-:W-:Y:S01]  /*5f50*/  FFMA.FTZ R24, R85, UR4, R24 ;  /* 0x0000000455187c23 */ /* 0x008fe20008010018 */
[-C--:B------:R-:W-:Y:S02]  /*5f60*/  ISETP.GE.AND P2, PT, R108, R201.reuse, PT ;  /* 0x000000c96c00720c */ /* 0x080fe40003f46270 */
[----:B------:R-:W-:Y:S02]  /*5f70*/  ISETP.GE.AND P4, PT, R109, R200, PT ;  /* 0x000000c86d00720c */ /* 0x000fe40003f86270 */
[----:B------:R-:W-:Y:S02]  /*5f80*/  ISETP.GE.AND P1, PT, R110, R201, PT ;  /* 0x000000c96e00720c */ /* 0x000fe40003f26270 */
[----:B------:R-:W3:Y:S01]  /*5f90*/  MUFU.TANH R38, R38 ;  /* 0x0000002600267308 */ /* 0x000ee20000002400 */
[----:B--2---:R-:W-:Y:S01]  /*5fa0*/  FFMA.FTZ R11, R107, UR4, R11 ;  /* 0x000000046b0b7c23 */ /* 0x004fe2000801000b */
[----:B------:R-:W-:-:S02]  /*5fb0*/  FSEL R197, R24, -INF , !P6 ;  /* 0xff80000018c57808 */ /* 0x000fc40007000000 */
[----:B------:R-:W-:Y:S02]  /*5fc0*/  ISETP.GE.AND P6, PT, R7, R201, PT ;  /* 0x000000c90700720c */ /* 0x000fe40003fc6270 */
[----:B------:R-:W-:Y:S02]  /*5fd0*/  FSEL R199, R11, -INF , !P3 ;  /* 0xff8000000bc77808 */ /* 0x000fe40005800000 */
[----:B------:R-:W2:Y:S01]  /*5fe0*/  MUFU.TANH R18, R18 ;  /* 0x0000001200127308 */ /* 0x000ea20000002400 */
[----:B-1----:R-:W-:Y:S01]  /*5ff0*/  FFMA.FTZ R37, R85, UR4, R37 ;  /* 0x0000000455257c23 */ /* 0x002fe20008010025 */
[----:B------:R-:W-:Y:S01]  /*6000*/  ISETP.GE.AND P3, PT, R7, R200, PT ;  /* 0x000000c80700720c */ /* 0x000fe20003f66270 */
[----:B------:R-:W-:Y:S01]  /*6010*/  FFMA.FTZ R7, R3, UR4, R40 ;  /* 0x0000000403077c23 */ /* 0x000fe20008010028 */
[----:B------:R-:W-:Y:S02]  /*6020*/  FSEL R3, R112, -INF , !P6 ;  /* 0xff80000070037808 */ /* 0x000fe40007000000 */
[----:B------:R-:W-:-:S02]  /*6030*/  FSEL R192, R37, -INF , !P2 ;  /* 0xff80000025c07808 */ /* 0x000fc40005000000 */
[----:B------:R-:W1:Y:S01]  /*6040*/  MUFU.TANH R19, R19 ;  /* 0x0000001300137308 */ /* 0x000e620000002400 */
[----:B---3--:R-:W-:Y:S01]  /*6050*/  FFMA.FTZ R38, R84, UR4, R38 ;  /* 0x0000000454267c23 */ /* 0x008fe20008010026 */
[----:B------:R-:W-:Y:S02]  /*6060*/  ISETP.GE.AND P2, PT, R86, R200, PT ;  /* 0x000000c85600720c */ /* 0x000fe40003f46270 */
[----:B------:R-:W-:Y:S02]  /*6070*/  FSEL R7, R7, -INF , !P3 ;  /* 0xff80000007077808 */ /* 0x000fe40005800000 */
[----:B------:R-:W-:Y:S02]  /*6080*/  FSEL R196, R38, -INF , !P5 ;  /* 0xff80000026c47808 */ /* 0x000fe40006800000 */
[----:B------:R-:W3:Y:S01]  /*6090*/  MUFU.TANH R35, R64 ;  /* 0x0000004000237308 */ /* 0x000ee20000002400 */
[----:B--2---:R-:W-:Y:S01]  /*60a0*/  FFMA.FTZ R18, R56, UR4, R18 ;  /* 0x0000000438127c23 */ /* 0x004fe20008010012 */
[----:B------:R-:W-:Y:S01]  /*60b0*/  BAR.SYNC.DEFER_BLOCKING 0x0 ;  /* 0x0000000000007b1d */ /* 0x000fe20000010000 */
[----:B------:R-:W-:-:S03]  /*60c0*/  ISETP.GE.AND P5, PT, R86, R201, PT ;  /* 0x000000c95600720c */ /* 0x000fc60003fa6270 */
[----:B------:R-:W-:Y:S02]  /*60d0*/  FSEL R198, R18, -INF , !P1 ;  /* 0xff80000012c67808 */ /* 0x000fe40004800000 */
[----:B------:R-:W2:Y:S01]  /*60e0*/  MUFU.TANH R33, R33 ;  /* 0x0000002100217308 */ /* 0x000ea20000002400 */
[----:B-1----:R-:W-:Y:S01]  /*60f0*/  FFMA.FTZ R19, R107, UR4, R19 ;  /* 0x000000046b137c23 */ /* 0x002fe20008010013 */
[----:B------:R-:W-:-:S04]  /*6100*/  ISETP.GE.AND P1, PT, R111, R200, PT ;  /* 0x000000c86f00720c */ /* 0x000fc80003f26270 */
[----:B------:R-:W-:Y:S02]  /*6110*/  FSEL R32, R19, -INF , !P4 ;  /* 0xff80000013207808 */ /* 0x000fe40006000000 */
[----:B------:R-:W1:Y:S01]  /*6120*/  MUFU.TANH R190, R66 ;  /* 0x0000004200be7308 */ /* 0x000e620000002400 */
[----:B---3--:R-:W-:Y:S01]  /*6130*/  FFMA.FTZ R35, R57, UR4, R35 ;  /* 0x0000000439237c23 */ /* 0x008fe20008010023 */
[----:B------:R-:W-:-:S04]  /*6140*/  ISETP.GE.AND P4, PT, R111, R201, PT ;  /* 0x000000c96f00720c */ /* 0x000fc80003f86270 */
[----:B------:R-:W-:Y:S02]  /*6150*/  FSEL R35, R35, -INF , !P5 ;  /* 0xff80000023237808 */ /* 0x000fe40006800000 */
[----:B------:R-:W3:Y:S01]  /*6160*/  MUFU.TANH R189, R67 ;  /* 0x0000004300bd7308 */ /* 0x000ee20000002400 */
[----:B--2---:R-:W-:-:S05]  /*6170*/  FFMA.FTZ R33, R87, UR4, R33 ;  /* 0x0000000457217c23 */ /* 0x004fca0008010021 */
[----:B------:R-:W-:Y:S01]  /*6180*/  FSEL R33, R33, -INF , !P4 ;  /* 0xff80000021217808 */ /* 0x000fe20006000000 */
[----:B-1----:R-:W-:-:S05]  /*6190*/  FFMA.FTZ R190, R57, UR4, R190 ;  /* 0x0000000439be7c23 */ /* 0x002fca00080100be */
[----:B------:R-:W-:Y:S01]  /*61a0*/  FSEL R190, R190, -INF , !P2 ;  /* 0xff800000bebe7808 */ /* 0x000fe20005000000 */
[----:B---3--:R-:W-:-:S05]  /*61b0*/  FFMA.FTZ R189, R87, UR4, R189 ;  /* 0x0000000457bd7c23 */ /* 0x008fca00080100bd */
        /* <DEDUP_REMOVED lines=8> */
[----:B------:R-:W-:-:S04]  /*6240*/  IABS R18, R18 ;  /* 0x0000001200127213 */ /* 0x000fc80000000000 */
[----:B------:R-:W2:Y:S01]  /*6250*/  R2UR UR9, R18 ;  /* 0x00000000120973c2 */ /* 0x000ea200000e0000 */
[----:B-1----:R-:W1:Y:S02]  /*6260*/  MUFU.RCP R11, R11 ;  /* 0x0000000b000b7308 */ /* 0x002e640000001000 */
[----:B-1----:R-:W-:-:S06]  /*6270*/  IADD3 R11, R11, 0xffffffe, RZ ;  /* 0x0ffffffe0b0b7810 */ /* 0x002fcc0007ffe0ff */
[----:B------:R-:W1:Y:S02]  /*6280*/  F2I.FTZ.U32.TRUNC.NTZ R11, R11 ;  /* 0x0000000b000b7305 */ /* 0x000e64000021f000 */
[----:B-1----:R1:W3:Y:S02]  /*6290*/  R2UR UR19, R11 ;  /* 0x000000000b1373c2 */ /* 0x0022e400000e0000 */
[----:B-1----:R-:W-:Y:S01]  /*62a0*/  IMAD.U32 R11, RZ, RZ, UR14 ;  /* 0x0000000eff0b7e24 */ /* 0x002fe2000f8e00ff */
[----:B---3--:R-:W-:-:S04]  /*62b0*/  UIADD3 UR5, URZ, -UR19, URZ ;  /* 0x800000133f057290 */ /* 0x008fc8000fffe03f */
[----:B------:R-:W-:Y:S01]  /*62c0*/  IABS R11, R11 ;  /* 0x0000000b000b7213 */ /* 0x000fe20000000000 */
[----:B------:R-:W-:-:S03]  /*62d0*/  UIMAD UR5, UR5, UR13, URZ ;  /* 0x0000000d050572a4 */ /* 0x000fc6000f8e023f */
[----:B------:R-:W1:Y:S01]  /*62e0*/  R2UR UR6, R11 ;  /* 0x000000000b0673c2 */ /* 0x000e6200000e0000 */
[----:B------:R-:W-:-:S04]  /*62f0*/  UIMAD.WIDE.U32 UR18, UR19, UR5, UR18 ;  /* 0x00000005131272a5 */ /* 0x000fc8000f8e0012 */
[----:B--2---:R-:W-:-:S07]  /*6300*/  UIMAD.WIDE.U32 UR22, UR19, UR9, URZ ;  /* 0x00000009131672a5 */ /* 0x004fce000f8e003f */
[----:B------:R-:W-:Y:S02]  /*6310*/  UMOV UR15, UR23 ;  /* 0x00000017000f7c82 */ /* 0x000fe40008000000 */
[----:B------:R-:W-:-:S04]  /*6320*/  UIADD3 UR7, -UR15, URZ, URZ ;  /* 0x0000003f0f077290 */ /* 0x000fc8000fffe13f */
[----:B------:R-:W-:-:S04]  /*6330*/  UIMAD UR7, UR13, UR7, UR9 ;  /* 0x000000070d0772a4 */ /* 0x000fc8000f8e0209 */
[----:B------:R-:W-:Y:S02]  /*6340*/  UISETP.GT.U32.AND UP2, UPT, UR13, UR7, UPT ;  /* 0x000000070d00728c */ /* 0x000fe4000bf44070 */
[----:B-1----:R-:W-:-:S07]  /*6350*/  UIMAD.WIDE.U32 UR18, UR19, UR6, URZ ;  /* 0x00000006131272a5 */ /* 0x002fce000f8e003f */
[----:B------:R-:W-:Y:S02]  /*6360*/  UMOV UR11, UR19 ;  /* 0x00000013000b7c82 */ /* 0x000fe40008000000 */
[----:B------:R-:W-:Y:S02]  /*6370*/  UIADD3 UR5, -UR11, URZ, URZ ;  /* 0x0000003f0b057290 */ /* 0x000fe4000fffe13f */
[----:B------:R-:W-:Y:S02]  /*6380*/  @!UP2 UIADD3 UR7, UR7, -UR13, URZ ;  /* 0x8000000d0707a290 */ /* 0x000fe4000fffe03f */
[----:B------:R-:W-:Y:S02]  /*6390*/  UIMAD UR6, UR13, UR5, UR6 ;  /* 0x000000050d0672a4 */ /* 0x000fe4000f8e0206 */
[----:B------:R-:W-:Y:S02]  /*63a0*/  UISETP.GE.U32.AND UP4, UPT, UR7, UR13, UPT ;  /* 0x0000000d0700728c */ /* 0x000fe4000bf86070 */
[----:B------:R-:W-:-:S02]  /*63b0*/  UISETP.GT.U32.AND UP0, UPT, UR13, UR6, UPT ;  /* 0x000000060d00728c */ /* 0x000fc4000bf04070 */
[----:B------:R-:W-:Y:S02]  /*63c0*/  ULDC UR5, c[0x0][0x2d0] ;  /* 0x0000b40000057ab9 */ /* 0x000fe40000000800 */
[----:B------:R-:W-:Y:S02]  /*63d0*/  ULOP3.LUT UR17, UR17, UR5, URZ, 0x3c, !UPT ;  /* 0x0000000511117292 */ /* 0x000fe4000f8e3c3f */
[----:B------:R-:W-:Y:S02]  /*63e0*/  ULOP3.LUT UR14, UR14, UR5, URZ, 0x3c, !UPT ;  /* 0x000000050e0e7292 */ /* 0x000fe4000f8e3c3f */
[----:B------:R-:W-:Y:S02]  /*63f0*/  UISETP.GE.AND UP1, UPT, UR17, URZ, UPT ;  /* 0x0000003f1100728c */ /* 0x000fe4000bf26270 */
[----:B------:R-:W-:Y:S02]  /*6400*/  @!UP2 UIADD3 UR15, UR15, 0x1, URZ ;  /* 0x000000010f0fa890 */ /* 0x000fe4000fffe03f */
[----:B------:R-:W-:-:S02]  /*6410*/  @!UP0 UIADD3 UR6, UR6, -UR13, URZ ;  /* 0x8000000d06068290 */ /* 0x000fc4000fffe03f */
[----:B------:R-:W-:Y:S02]  /*6420*/  @!UP0 UIADD3 UR11, UR11, 0x1, URZ ;  /* 0x000000010b0b8890 */ /* 0x000fe4000fffe03f */
[----:B------:R-:W-:Y:S02]  /*6430*/  UISETP.GE.U32.AND UP3, UPT, UR6, UR13, UPT ;  /* 0x0000000d0600728c */ /* 0x000fe4000bf66070 */
[----:B------:R-:W-:Y:S02]  /*6440*/  UISETP.GE.AND UP0, UPT, UR14, URZ, UPT ;  /* 0x0000003f0e00728c */ /* 0x000fe4000bf06270 */
[----:B------:R-:W-:Y:S02]  /*6450*/  @UP4 UIADD3 UR15, UR15, 0x1, URZ ;  /* 0x000000010f0f4890 */ /* 0x000fe4000fffe03f */
[----:B------:R-:W-:Y:S02]  /*6460*/  UISETP.NE.AND UP2, UPT, URZ, UR5, UPT ;  /* 0x000000053f00728c */ /* 0x000fe4000bf45270 */
[----:B------:R-:W-:-:S02]  /*6470*/  ULOP3.LUT UR6, URZ, UR5, URZ, 0x33, !UPT ;  /* 0x000000053f067292 */ /* 0x000fc4000f8e333f */
[----:B------:R-:W-:Y:S02]  /*6480*/  @!UP1 UIADD3 UR15, -UR15, URZ, URZ ;  /* 0x0000003f0f0f9290 */ /* 0x000fe4000fffe13f */
[----:B------:R-:W-:Y:S02]  /*6490*/  @UP3 UIADD3 UR11, UR11, 0x1, URZ ;  /* 0x000000010b0b3890 */ /* 0x000fe4000fffe03f */
[----:B------:R-:W-:Y:S02]  /*64a0*/  USEL UR15, UR6, UR15, !UP2 ;  /* 0x0000000f060f7287 */ /* 0x000fe4000d000000 */
[----:B------:R-:W-:Y:S02]  /*64b0*/  @!UP0 UIADD3 UR11, -UR11, URZ, URZ ;  /* 0x0000003f0b0b8290 */ /* 0x000fe4000fffe13f */
[----:B------:R-:W-:Y:S02]  /*64c0*/  UIMAD.WIDE UR16, UR15, 0x4, UR32 ;  /* 0x000000040f1078a5 */ /* 0x000fe4000f8e0220 */
[----:B------:R-:W-:-:S04]  /*64d0*/  USEL UR6, UR6, UR11, !UP2 ;  /* 0x0000000b06067287 */ /* 0x000fc8000d000000 */
[----:B------:R-:W-:Y:S01]  /*64e0*/  UIMAD.WIDE UR18, UR6, 0x4, UR32 ;  /* 0x00000004061278a5 */ /* 0x000fe2000f8e0220 */
[----:B------:R-:W-:Y:S01]  /*64f0*/  MOV R18, UR16 ;  /* 0x0000001000127c02 */ /* 0x000fe20008000f00 */
[----:B------:R-:W-:-:S04]  /*6500*/  IMAD.U32 R19, RZ, RZ, UR17 ;  /* 0x00000011ff137e24 */ /* 0x000fc8000f8e00ff */
[----:B------:R-:W-:Y:S01]  /*6510*/  MOV R24, UR18 ;  /* 0x0000001200187c02 */ /* 0x000fe20008000f00 */
[----:B------:R-:W-:Y:S01]  /*6520*/  IMAD.U32 R25, RZ, RZ, UR19 ;  /* 0x00000013ff197e24 */ /* 0x000fe2000f8e00ff */
[----:B------:R1:W2:Y:S04]  /*6530*/  LDG.E R18, [R18.64] ;  /* 0x0000002212127981 */ /* 0x0002a8000c1e1900 */
[----:B------:R-:W2:Y:S01]  /*6540*/  LDG.E R11, [R24.64] ;  /* 0x00000022180b7981 */ /* 0x000ea2000c1e1900 */
[----:B------:R-:W-:Y:S02]  /*6550*/  UIADD3 UR15, UR15, -UR6, URZ ;  /* 0x800000060f0f7290 */ /* 0x000fe4000fffe03f */
[----:B------:R-:W-:Y:S02]  /*6560*/  UMOV UR9, 0x40 ;  /* 0x0000004000097882 */ /* 0x000fe40000000000 */
[----:B------:R-:W-:-:S02]  /*6570*/  UIMAD UR9, UR15, UR5, -UR9 ;  /* 0x000000050f0972a4 */ /* 0x000fc4000f8e0a09 */
[----:B------:R-:W-:Y:S02]  /*6580*/  ULDC.64 UR6, c[0x0][0x198] ;  /* 0x0000660000067ab9 */ /* 0x000fe40000000a00 */
[----:B------:R-:W-:Y:S02]  /*6590*/  USHF.R.S32.HI UR5, URZ, 0x1f, UR9 ;  /* 0x0000001f3f057899 */ /* 0x000fe40008011409 */
[----:B------:R-:W-:Y:S02]  /*65a0*/  UIMAD.WIDE.U32 UR14, UR9, UR6, URZ ;  /* 0x00000006090e72a5 */ /* 0x000fe4000f8e003f */
[----:B------:R-:W-:-:S04]  /*65b0*/  UIMAD UR5, UR5, UR6, URZ ;  /* 0x00000006050572a4 */ /* 0x000fc8000f8e023f */
[----:B------:R-:W-:-:S04]  /*65c0*/  UIMAD UR5, UR9, UR7, UR5 ;  /* 0x00000007090572a4 */ /* 0x000fc8000f8e0205 */
[----:B------:R-:W-:Y:S01]  /*65d0*/  UIADD3 UR5, UR15, UR5, URZ ;  /* 0x000000050f057290 */ /* 0x000fe2000fffe03f */
[----:B-1----:R-:W-:-:S05]  /*65e0*/  MOV R19, UR15 ;  /* 0x0000000f00137c02 */ /* 0x002fca0008000f00 */
[----:B------:R-:W-:Y:S01]  /*65f0*/  IMAD.U32 R19, RZ, RZ, UR5 ;  /* 0x00000005ff137e24 */ /* 0x000fe2000f8e00ff */
[----:B--2---:R-:W-:Y:S01]  /*6600*/  IADD3 R11, -R18, R11, RZ ;  /* 0x0000000b120b7210 */ /* 0x004fe20007ffe1ff */
[----:B------:R-:W-:-:S03]  /*6610*/  IMAD.U32 R18, RZ, RZ, UR14 ;  /* 0x0000000eff127e24 */ /* 0x000fc6000f8e00ff */
[----:B------:R-:W-:Y:S01]  /*6620*/  SHF.R.S32.HI R25, RZ, 0x1f, R11 ;  /* 0x0000001fff197819 */ /* 0x000fe2000001140b */
[----:B------:R-:W-:-:S04]  /*6630*/  IMAD.WIDE.U32 R18, R11, c[0x0][0x180], R18 ;  /* 0x000060000b127a25 */ /* 0x000fc800078e0012 */
[----:B------:R-:W-:Y:S01]  /*6640*/  IMAD R25, R25, c[0x0][0x180], RZ ;  /* 0x0000600019197a24 */ /* 0x000fe200078e02ff */
[----:B------:R-:W-:-:S03]  /*6650*/  MOV R26, R18 ;  /* 0x00000012001a7202 */ /* 0x000fc60000000f00 */
[----:B------:R-:W-:-:S05]  /*6660*/  IMAD R25, R11, c[0x0][0x184], R25 ;  /* 0x000061000b197a24 */ /* 0x000fca00078e0219 */
[----:B------:R-:W-:Y:S01]  /*6670*/  IADD3 R25, R19, R25, RZ ;  /* 0x0000001913197210 */ /* 0x000fe20007ffe0ff */
[----:B------:R-:W-:Y:S05]  /*6680*/  BRA `(.L_x_2505) ;  /* 0x0000004000007947 */ /* 0x000fea0003800000 */
.L_x_2504:
[----:B------:R-:W-:-:S04]  /*6690*/  ULEA UR5, -UR10, URZ, 0x6 ;  /* 0x0000003f0a057291 */ /* 0x000fc8000f8e313f */
[----:B------:R-:W-:Y:S02]  /*66a0*/  USHF.R.S32.HI UR6, URZ, 0x1f, UR5 ;  /* 0x0000001f3f067899 */ /* 0x000fe40008011405 */
[----:B------:R-:W-:-:S04]  /*66b0*/  MOV R26, UR5 ;  /* 0x00000005001a7c02 */ /* 0x000fc80008000f00 */
[----:B------:R-:W-:Y:S02]  /*66c0*/  MOV R25, UR6 ;  /* 0x0000000600197c02 */ /* 0x000fe40008000f00 */
.L_x_2505:
        /* <DEDUP_REMOVED lines=20> */
[----:B------:R-:W-:Y:S01]  /*6810*/  @!P4 IMAD.X R11, R25, 0x1, R165, P1 ;  /* 0x00000001190bc824 */ /* 0x000fe200008e06a5 */
        /* <DEDUP_REMOVED lines=70> */
[--C-:B------:R-:W-:Y:S01]  /*6c80*/  @!P4 IMAD.X R18, R23, 0x1, R165.reuse, P1 ;  /* 0x000000011712c824 */ /* 0x100fe200008e06a5 */
        /* <DEDUP_REMOVED lines=19> */
[C---:B------:R-:W-:Y:S01]  /*6dc0*/  @!P6 IMAD.X R11, R23.reuse, 0x1, R165, P1 ;  /* 0x00000001170be824 */ /* 0x040fe200008e06a5 */
        /* <DEDUP_REMOVED lines=44> */
.L_x_2507:
[----:B------:R-:W-:Y:S05]  /*7090*/  BSYNC B0 ;  /* 0x0000000000007941 */ /* 0x000fea0003800000 */
.L_x_2506:
[----:B------:R-:W0:Y:S01]  /*70a0*/  LDGDEPBAR ;  /* 0x00000000000079af */ /* 0x000e220000000000 */
[----:B------:R-:W-:-:S04]  /*70b0*/  IADD3 R166, P1, R26, R166, RZ ;  /* 0x000000a61aa67210 */ /* 0x000fc80007f3e0ff */
[----:B------:R-:W-:Y:S02]  /*70c0*/  IADD3.X R165, R25, R165, RZ, P1, !PT ;  /* 0x000000a519a57210 */ /* 0x000fe40000ffe4ff */
.L_x_2503:
        /* <DEDUP_REMOVED lines=31> */
[----:B--2---:R-:W2:Y:S03]  /*72c0*/  SHFL.BFLY PT, R19, R23, 0x2, 0x1f ;  /* 0x0c401f0017137f89 */ /* 0x004ea600000e0000 */
[-C--:B------:R-:W-:Y:S01]  /*72d0*/  LEA R230, R2, R232.reuse, 0x1 ;  /* 0x000000e802e67211 */ /* 0x080fe200078e08ff */
[----:B------:R-:W3:Y:S01]  /*72e0*/  SHFL.BFLY PT, R18, R11, 0x2, 0x1f ;  /* 0x0c401f000b127f89 */ /* 0x000ee200000e0000 */
[C---:B------:R-:W-:Y:S02]  /*72f0*/  LEA R229, R0.reuse, R232, 0x1 ;  /* 0x000000e800e57211 */ /* 0x040fe400078e08ff */
[----:B------:R-:W-:Y:S01]  /*7300*/  LEA R228, R0, R230, 0x1 ;  /* 0x000000e600e47211 */ /* 0x000fe200078e08ff */
[----:B------:R-:W-:Y:S04]  /*7310*/  LDSM.16.MT88.4 R156, [R232+0x10000] ;  /* 0x01000000e89c783b */ /* 0x000fe80000004200 */
[----:B------:R-:W-:Y:S04]  /*7320*/  LDSM.16.MT88.4 R148, [R230+0x10000] ;  /* 0x01000000e694783b */ /* 0x000fe80000004200 */
[----:B------:R-:W-:Y:S04]  /*7330*/  LDSM.16.MT88.4 R140, [R229+0x10000] ;  /* 0x01000000e58c783b */ /* 0x000fe80000004200 */
[----:B------:R-:W-:Y:S01]  /*7340*/  LDSM.16.MT88.4 R132, [R228+0x10000] ;  /* 0x01000000e484783b */ /* 0x000fe20000004200 */
[----:B--2---:R-:W-:-:S03]  /*7350*/  FMNMX.FTZ R19, R23, R19, !PT ;  /* 0x0000001317137209 */ /* 0x004fc60007810000 */
[----:B-1----:R-:W-:Y:S01]  /*7360*/  LDSM.16.MT88.4 R40, [R232+0x12000] ;  /* 0x01200000e828783b */ /* 0x002fe20000004200 */
[----:B---3--:R-:W-:-:S03]  /*7370*/  FMNMX.FTZ R18, R11, R18, !PT ;  /* 0x000000120b127209 */ /* 0x008fc60007810000 */
        /* <DEDUP_REMOVED lines=8> */
[C---:B------:R-:W-:Y:S01]  /*7400*/  FSETP.NEU.FTZ.AND P1, PT, R164.reuse, -INF , PT ;  /* 0xff800000a400780b */ /* 0x040fe20003f3d000 */
[----:B------:R-:W-:Y:S02]  /*7410*/  FMUL.FTZ R34, R164, c[0x0][0x23c] ;  /* 0x00008f00a4227a20 */ /* 0x000fe40000410000 */
[----:B------:R-:W1:Y:S03]  /*7420*/  LDSM.16.MT88.4 R88, [R229+0x14000] ;  /* 0x01400000e558783b */ /* 0x000e660000004200 */
[----:B------:R-:W-:Y:S01]  /*7430*/  FSEL R34, R34, RZ, P1 ;  /* 0x000000ff22227208 */ /* 0x000fe20000800000 */
[----:B------:R-:W1:Y:S04]  /*7440*/  LDSM.16.MT88.4 R96, [R228+0x14000] ;  /* 0x01400000e460783b */ /* 0x000e680000004200 */
[--C-:B------:R-:W-:Y:S01]  /*7450*/  FFMA.FTZ R185, R3, c[0x0][0x23c], -R34.reuse ;  /* 0x00008f0003b97a23 */ /* 0x100fe20000010822 */
[----:B--2---:R-:W-:Y:S01]  /*7460*/  FMNMX.FTZ R3, R18, R11, !PT ;  /* 0x0000000b12037209 */ /* 0x004fe20007810000 */
[--C-:B------:R-:W-:Y:S01]  /*7470*/  FFMA.FTZ R184, R20, c[0x0][0x23c], -R34.reuse ;  /* 0x00008f0014b87a23 */ /* 0x100fe20000010822 */
[----:B------:R-:W2:Y:S01]  /*7480*/  LDSM.16.MT88.4 R104, [R232+0x16000] ;  /* 0x01600000e868783b */ /* 0x000ea20000004200 */
        /* <DEDUP_REMOVED lines=8> */
[----:B------:R-:W1:Y:S01]  /*7510*/  LDSM.16.MT88.4 R120, [R229+0x16000] ;  /* 0x01600000e578783b */ /* 0x000e620000004200 */
[--C-:B------:R-:W-:Y:S01]  /*7520*/  FFMA.FTZ R173, R6, c[0x0][0x23c], -R34.reuse ;  /* 0x00008f0006ad7a23 */ /* 0x100fe20000010822 */
[----:B------:R-:W-:Y:S01]  /*7530*/  LEA R249, P1, R166, c[0x0][0x168], 0x1 ;  /* 0x00005a00a6f97a11 */ /* 0x000fe200078208ff */
[--C-:B------:R-:W-:Y:S01]  /*7540*/  FFMA.FTZ R176, R10, c[0x0][0x23c], -R34.reuse ;  /* 0x00008f000ab07a23 */ /* 0x100fe20000010822 */
[----:B------:R-:W-:Y:S01]  /*7550*/  LDSM.16.MT88.4 R28, [R230+0x10800] ;  /* 0x01080000e61c783b */ /* 0x000fe20000004200 */
[--C-:B------:R-:W-:Y:S01]  /*7560*/  FFMA.FTZ R178, R7, c[0x0][0x23c], -R191.reuse ;  /* 0x00008f0007b27a23 */ /* 0x100fe200000108bf */
[----:B------:R-:W3:Y:S01]  /*7570*/  MUFU.EX2 R184, R184 ;  /* 0x000000b800b87308 */ /* 0x000ee20000000800 */
[--C-:B------:R-:W-:Y:S01]  /*7580*/  FFMA.FTZ R182, R16, c[0x0][0x23c], -R191.reuse ;  /* 0x00008f0010b67a23 */ /* 0x100fe200000108bf */
[----:B------:R-:W1:Y:S01]  /*7590*/  LDSM.16.MT88.4 R4, [R228+0x16000] ;  /* 0x01600000e404783b */ /* 0x000e620000004200 */
[----:B------:R-:W-:Y:S01]  /*75a0*/  FFMA.FTZ R183, R17, c[0x0][0x23c], -R191 ;  /* 0x00008f0011b77a23 */ /* 0x000fe200000108bf */
[----:B------:R-:W-:Y:S01]  /*75b0*/  LEA.HI.X R248, R166, c[0x0][0x16c], R165, 0x1, P1 ;  /* 0x00005b00a6f87a11 */ /* 0x000fe200008f0ca5 */
[--C-:B------:R-:W-:Y:S01]  /*75c0*/  FFMA.FTZ R175, R15, c[0x0][0x23c], -R191.reuse ;  /* 0x00008f000faf7a23 */ /* 0x100fe200000108bf */
[----:B------:R-:W-:Y:S01]  /*75d0*/  LDSM.16.MT88.4 R16, [R228+0x10800] ;  /* 0x01080000e410783b */ /* 0x000fe20000004200 */
[----:B------:R-:W-:Y:S01]  /*75e0*/  FFMA.FTZ R172, R9, c[0x0][0x23c], -R34 ;  /* 0x00008f0009ac7a23 */ /* 0x000fe20000010822 */
[----:B------:R-:W-:Y:S01]  /*75f0*/  MUFU.EX2 R181, R181 ;  /* 0x000000b500b57308 */ /* 0x000fe20000000800 */
[--C-:B------:R-:W-:Y:S01]  /*7600*/  FFMA.FTZ R174, R8, c[0x0][0x23c], -R191.reuse ;  /* 0x00008f0008ae7a23 */ /* 0x100fe200000108bf */
[----:B------:R-:W-:Y:S01]  /*7610*/  LDSM.16.MT88.4 R24, [R229+0x10800] ;  /* 0x01080000e518783b */ /* 0x000fe20000004200 */
[----:B------:R-:W-:-:S02]  /*7620*/  FFMA.FTZ R169, R14, c[0x0][0x23c], -R191 ;  /* 0x00008f000ea97a23 */ /* 0x000fc400000108bf */
[--C-:B------:R-:W-:Y:S01]  /*7630*/  FFMA.FTZ R2, R13, c[0x0][0x23c], -R191.reuse ;  /* 0x00008f000d027a23 */ /* 0x100fe200000108bf */
[----:B------:R-:W1:Y:S01]  /*7640*/  LDSM.16.MT88.4 R8, [R232+0x10800] ;  /* 0x01080000e808783b */ /* 0x000e620000004200 */
[----:B------:R-:W-:Y:S01]  /*7650*/  FFMA.FTZ R0, R12, c[0x0][0x23c], -R191 ;  /* 0x00008f000c007a23 */ /* 0x000fe200000108bf */
[----:B------:R-:W2:Y:S01]  /*7660*/  MUFU.EX2 R179, R179 ;  /* 0x000000b300b37308 */ /* 0x000ea20000000800 */
        /* <DEDUP_REMOVED lines=11> */
[----:B------:R-:W4:Y:S01]  /*7720*/  MUFU.EX2 R182, R182 ;  /* 0x000000b600b67308 */ /* 0x000f220000000800 */
[----:B--2---:R-:W-:Y:S01]  /*7730*/  F2FP.BF16.PACK_AB R130, R179, R181 ;  /* 0x000000b5b382723e */ /* 0x004fe200000010ff */
        /* <DEDUP_REMOVED lines=8> */
[----:B------:R-:W2:Y:S01]  /*77c0*/  MUFU.EX2 R175, R175 ;  /* 0x000000af00af7308 */ /* 0x000ea20000000800 */
[----:B----4-:R-:W-:Y:S01]  /*77d0*/  F2FP.BF16.PACK_AB R129, R182, R178 ;  /* 0x000000b2b681723e */ /* 0x010fe200000010ff */
[--C-:B------:R-:W-:Y:S01]  /*77e0*/  FFMA.FTZ R190, R190, c[0x0][0x23c], -R191.reuse ;  /* 0x00008f00bebe7a23 */ /* 0x100fe200000108bf */
[----:B------:R-:W-:Y:S01]  /*77f0*/  LDSM.16.MT88.4 R32, [R232+0x11800] ;  /* 0x01180000e820783b */ /* 0x000fe20000004200 */
[----:B------:R-:W-:-:S02]  /*7800*/  FFMA.FTZ R250, R189, c[0x0][0x23c], -R191 ;  /* 0x00008f00bdfa7a23 */ /* 0x000fc400000108bf */
[----:B------:R-:W-:Y:S02]  /*7810*/  FADD.FTZ R184, R185, R184 ;  /* 0x000000b8b9b87221 */ /* 0x000fe40000010000 */
[----:B------:R-:W4:Y:S01]  /*7820*/  MUFU.EX2 R177, R177 ;  /* 0x000000b100b17308 */ /* 0x000f220000000800 */
[----:B------:R-:W-:Y:S02]  /*7830*/  FADD.FTZ R178, R178, R182 ;  /* 0x000000b6b2b27221 */ /* 0x000fe40000010000 */
[----:B------:R-:W-:-:S04]  /*7840*/  FADD.FTZ R184, R181, R184 ;  /* 0x000000b8b5b87221 */ /* 0x000fc80000010000 */
[----:B------:R-:W-:Y:S01]  /*7850*/  FADD.FTZ R179, R179, R184 ;  /* 0x000000b8b3b37221 */ /* 0x000fe20000010000 */
[----:B--2---:R-:W-:Y:S01]  /*7860*/  F2FP.BF16.PACK_AB R131, R175, R183 ;  /* 0x000000b7af83723e */ /* 0x004fe200000010ff */
[----:B------:R-:W2:Y:S01]  /*7870*/  MUFU.EX2 R176, R176 ;  /* 0x000000b000b07308 */ /* 0x000ea20000000800 */
[----:B------:R-:W-:-:S04]  /*7880*/  FADD.FTZ R183, R183, R178 ;  /* 0x000000b2b7b77221 */ /* 0x000fc80000010000 */
[----:B------:R-:W-:Y:S01]  /*7890*/  FADD.FTZ R183, R175, R183 ;  /* 0x000000b7afb77221 */ /* 0x000fe20000010000 */
[C---:B------:R-:W-:Y:S01]  /*78a0*/  HMMA.16816.F32.BF16 R160, R128.reuse, R156, RZ ;  /* 0x0000009c80a0723c */ /* 0x040fe200000418ff */
[----:B----4-:R-:W-:Y:S01]  /*78b0*/  FADD.FTZ R179, R177, R179 ;  /* 0x000000b3b1b37221 */ /* 0x010fe20000010000 */
        /* <DEDUP_REMOVED lines=94> */
[----:B------:R-:W1:Y:S07]  /*7ea0*/  LDSM.16.MT88.4 R16, [R230+0x16800] ;  /* 0x01680000e610783b */ /* 0x000e6e0000004200 */
        /* <DEDUP_REMOVED lines=28> */
[C---:B---3--:R-:W-:Y:S01]  /*8070*/  HMMA.16816.F32.BF16 R144, R4.reuse, R12, R144 ;  /* 0x0000000c0490723c */ /* 0x048fe20000041890 */
[----:B------:R-:W-:Y:S02]  /*8080*/  FADD.FTZ R192, R199, R192 ;  /* 0x000000c0c7c07221 */ /* 0x000fe40000010000 */
[----:B------:R-:W-:Y:S02]  /*8090*/  FADD.FTZ R196, R197, R196 ;  /* 0x000000c4c5c47221 */ /* 0x000fe40000010000 */
[----:B------:R-:W-:Y:S02]  /*80a0*/  FADD.FTZ R192, R198, R192 ;  /* 0x000000c0c6c07221 */ /* 0x000fe40000010000 */
[----:B------:R-:W-:Y:S01]  /*80b0*/  FADD.FTZ R196, R203, R196 ;  /* 0x000000c4cbc47221 */ /* 0x000fe20000010000 */
[----:B------:R-:W-:Y:S01]  /*80c0*/  HMMA.16816.F32.BF16 R140, R4, R14, R140 ;  /* 0x0000000e048c723c */ /* 0x000fe2000004188c */
[----:B------:R-:W3:Y:S01]  /*80d0*/  LDSM.16.MT88.4 R12, [R228+0x13000] ;  /* 0x01300000e40c783b */ /* 0x000ee20000004200 */
[----:B------:R-:W-:-:S02]  /*80e0*/  FADD.FTZ R192, R202, R192 ;  /* 0x000000c0cac07221 */ /* 0x000fc40000010000 */
[----:B------:R-:W-:-:S04]  /*80f0*/  FADD.FTZ R196, R195, R196 ;  /* 0x000000c4c3c47221 */ /* 0x000fc80000010000 */
[----:B--2---:R-:W-:Y:S01]  /*8100*/  HMMA.16816.F32.BF16 R36, R4, R8, R36 ;  /* 0x000000080424723c */ /* 0x004fe20000041824 */
[----:B------:R-:W-:-:S07]  /*8110*/  FADD.FTZ R196, R190, R196 ;  /* 0x000000c4bec47221 */ /* 0x000fce0000010000 */
        /* <DEDUP_REMOVED lines=32> */
[C---:B-----5:R-:W-:Y:S08]  /*8320*/  HMMA.16816.F32.BF16 R68, R4.reuse, R28, R68 ;  /* 0x0000001c0444723c */ /* 0x060ff00000041844 */
        /* <DEDUP_REMOVED lines=11> */
[----:B------:R-:W-:-:S02]  /*83e0*/  F2FP.BF16.PACK_AB R4, R198, R199 ;  /* 0x000000c7c604723e */ /* 0x000fc400000010ff */
[----:B------:R-:W-:Y:S02]  /*83f0*/  F2FP.BF16.PACK_AB R5, R195, R203 ;  /* 0x000000cbc305723e */ /* 0x000fe400000010ff */
[C---:B------:R-:W-:Y:S01]  /*8400*/  F2FP.BF16.PACK_AB R6, R251.reuse, R202 ;  /* 0x000000cafb06723e */ /* 0x040fe200000010ff */
[----:B------:R-:W-:Y:S01]  /*8410*/  FADD.FTZ R251, R251, R192 ;  /* 0x000000c0fbfb7221 */ /* 0x000fe20000010000 */
[C---:B------:R-:W-:Y:S01]  /*8420*/  F2FP.BF16.PACK_AB R7, R250.reuse, R190 ;  /* 0x000000befa07723e */ /* 0x040fe200000010ff */
[----:B------:R-:W-:-:S06]  /*8430*/  FADD.FTZ R250, R250, R196 ;  /* 0x000000c4fafa7221 */ /* 0x000fcc0000010000 */
        /* <DEDUP_REMOVED lines=28> */
[C---:B------:R-:W-:Y:S08]  /*8600*/  HMMA.16816.F32.BF16 R64, R4.reuse, R34, R64 ;  /* 0x000000220440723c */ /* 0x040ff00000041840 */
[C---:B-----5:R-:W-:Y:S08]  /*8610*/  HMMA.16816.F32.BF16 R76, R4.reuse, R28, R76 ;  /* 0x0000001c044c723c */ /* 0x060ff0000004184c */
[C---:B------:R-:W-:Y:S08]  /*8620*/  HMMA.16816.F32.BF16 R80, R4.reuse, R30, R80 ;  /* 0x0000001e0450723c */ /* 0x040ff00000041850 */
[C---:B------:R-:W-:Y:S08]  /*8630*/  HMMA.16816.F32.BF16 R84, R4.reuse, R24, R84 ;  /* 0x000000180454723c */ /* 0x040ff00000041854 */
[C---:B------:R-:W-:Y:S08]  /*8640*/  HMMA.16816.F32.BF16 R88, R4.reuse, R26, R88 ;  /* 0x0000001a0458723c */ /* 0x040ff00000041858 */
[C---:B----4-:R-:W-:Y:S08]  /*8650*/  HMMA.16816.F32.BF16 R92, R4.reuse, R20, R92 ;  /* 0x00000014045c723c */ /* 0x050ff0000004185c */
[C---:B------:R-:W-:Y:S08]  /*8660*/  HMMA.16816.F32.BF16 R96, R4.reuse, R22, R96 ;  /* 0x000000160460723c */ /* 0x040ff00000041860 */
[C---:B-1----:R-:W-:Y:S08]  /*8670*/  HMMA.16816.F32.BF16 R108, R4.reuse, R16, R108 ;  /* 0x00000010046c723c */ /* 0x042ff0000004186c */
[C---:B------:R-:W-:Y:S08]  /*8680*/  HMMA.16816.F32.BF16 R112, R4.reuse, R18, R112 ;  /* 0x000000120470723c */ /* 0x040ff00000041870 */
[C---:B---3--:R-:W-:Y:S08]  /*8690*/  HMMA.16816.F32.BF16 R116, R4.reuse, R12, R116 ;  /* 0x0000000c0474723c */ /* 0x048ff00000041874 */
[C---:B------:R-:W-:Y:S08]  /*86a0*/  HMMA.16816.F32.BF16 R120, R4.reuse, R14, R120 ;  /* 0x0000000e0478723c */ /* 0x040ff00000041878 */
[C---:B--2---:R-:W-:Y:S08]  /*86b0*/  HMMA.16816.F32.BF16 R124, R4.reuse, R8, R124 ;  /* 0x00000008047c723c */ /* 0x044ff0000004187c */
        /* <DEDUP_REMOVED lines=10> */
[----:B------:R-:W-:-:S06]  /*8760*/  UIADD3 UR14, UR5, 0x40, URZ ;  /* 0x00000040050e7890 */ /* 0x000fcc000fffe03f */
[----:B------:R-:W-:Y:S01]  /*8770*/  IMAD.U32 R2, RZ, RZ, UR14 ;  /* 0x0000000eff027e24 */ /* 0x000fe2000f8e00ff */
[----:B-1----:R-:W1:Y:S04]  /*8780*/  MUFU.RCP R0, R0 ;  /* 0x0000000000007308 */ /* 0x002e680000001000 */
[----:B------:R-:W-:-:S04]  /*8790*/  IABS R2, R2 ;  /* 0x0000000200027213 */ /* 0x000fc80000000000 */
[----:B------:R-:W2:Y:S01]  /*87a0*/  R2UR UR11, R2 ;  /* 0x00000000020b73c2 */ /* 0x000ea200000e0000 */
        /* <DEDUP_REMOVED lines=9> */
[----:B--2---:R-:W-:-:S04]  /*8840*/  UIMAD.WIDE.U32 UR16, UR19, UR11, URZ ;  /* 0x0000000b131072a5 */ /* 0x004fc8000f8e003f */
[----:B------:R-:W-:-:S04]  /*8850*/  UIADD3 UR9, -UR17, URZ, URZ ;  /* 0x0000003f11097290 */ /* 0x000fc8000fffe13f */
[----:B------:R-:W-:-:S04]  /*8860*/  UIMAD UR9, UR13, UR9, UR11 ;  /* 0x000000090d0972a4 */ /* 0x000fc8000f8e020b */
[----:B------:R-:W-:Y:S02]  /*8870*/  UISETP.GT.U32.AND UP2, UPT, UR13, UR9, UPT ;  /* 0x000000090d00728c */ /* 0x000fe4000bf44070 */
[----:B-1----:R-:W-:-:S09]  /*8880*/  UIMAD.WIDE.U32 UR18, UR19, UR7, URZ ;  /* 0x00000007131272a5 */ /* 0x002fd2000f8e003f */
[----:B------:R-:W-:Y:S02]  /*8890*/  @!UP2 UIADD3 UR9, UR9, -UR13, URZ ;  /* 0x8000000d0909a290 */ /* 0x000fe4000fffe03f */
[----:B------:R-:W-:Y:S02]  /*88a0*/  @!UP2 UIADD3 UR17, UR17, 0x1, URZ ;  /* 0x000000011111a890 */ /* 0x000fe4000fffe03f */
[----:B------:R-:W-:Y:S02]  /*88b0*/  UMOV UR15, UR19 ;  /* 0x00000013000f7c82 */ /* 0x000fe40008000000 */
[----:B------:R-:W-:Y:S02]  /*88c0*/  UIADD3 UR6, -UR15, URZ, URZ ;  /* 0x0000003f0f067290 */ /* 0x000fe4000fffe13f */
[----:B------:R-:W-:Y:S02]  /*88d0*/  UISETP.GE.U32.AND UP4, UPT, UR9, UR13, UPT ;  /* 0x0000000d0900728c */ /* 0x000fe4000bf86070 */
[----:B------:R-:W-:-:S03]  /*88e0*/  UIMAD UR7, UR13, UR6, UR7 ;  /* 0x000000060d0772a4 */ /* 0x000fc6000f8e0207 */
[----:B------:R-:W-:Y:S02]  /*88f0*/  ULDC UR6, c[0x0][0x2d0] ;  /* 0x0000b40000067ab9 */ /* 0x000fe40000000800 */
[----:B------:R-:W-:Y:S02]  /*8900*/  UISETP.GT.U32.AND UP1, UPT, UR13, UR7, UPT ;  /* 0x000000070d00728c */ /* 0x000fe4000bf24070 */
[----:B------:R-:W-:Y:S02]  /*8910*/  ULOP3.LUT UR14, UR14, UR6, URZ, 0x3c, !UPT ;  /* 0x000000060e0e7292 */ /* 0x000fe4000f8e3c3f */
[----:B------:R-:W-:Y:S02]  /*8920*/  ULOP3.LUT UR5, UR5, UR6, URZ, 0x3c, !UPT ;  /* 0x0000000605057292 */ /* 0x000fe4000f8e3c3f */
[----:B------:R-:W-:Y:S02]  /*8930*/  @UP4 UIADD3 UR17, UR17, 0x1, URZ ;  /* 0x0000000111114890 */ /* 0x000fe4000fffe03f */
[----:B------:R-:W-:-:S02]  /*8940*/  UISETP.GE.AND UP0, UPT, UR5, URZ, UPT ;  /* 0x0000003f0500728c */ /* 0x000fc4000bf06270 */
[----:B------:R-:W-:Y:S02]  /*8950*/  UISETP.NE.AND UP2, UPT, URZ, UR6, UPT ;  /* 0x000000063f00728c */ /* 0x000fe4000bf45270 */
[----:B------:R-:W-:Y:S02]  /*8960*/  @!UP1 UIADD3 UR7, UR7, -UR13, URZ ;  /* 0x8000000d07079290 */ /* 0x000fe4000fffe03f */
[----:B------:R-:W-:Y:S02]  /*8970*/  @!UP1 UIADD3 UR15, UR15, 0x1, URZ ;  /* 0x000000010f0f9890 */ /* 0x000fe4000fffe03f */
[----:B------:R-:W-:Y:S02]  /*8980*/  UISETP.GE.U32.AND UP3, UPT, UR7, UR13, UPT ;  /* 0x0000000d0700728c */ /* 0x000fe4000bf66070 */
[----:B------:R-:W-:Y:S02]  /*8990*/  UISETP.GE.AND UP1, UPT, UR14, URZ, UPT ;  /* 0x0000003f0e00728c */ /* 0x000fe4000bf26270 */
[----:B------:R-:W-:-:S07]  /*89a0*/  ULOP3.LUT UR5, URZ, UR6, URZ, 0x33, !UPT ;  /* 0x000000063f057292 */ /* 0x000fce000f8e333f */
[----:B------:R-:W-:Y:S02]  /*89b0*/  @UP3 UIADD3 UR15, UR15, 0x1, URZ ;  /* 0x000000010f0f3890 */ /* 0x000fe4000fffe03f */
[----:B------:R-:W-:Y:S02]  /*89c0*/  @!UP1 UIADD3 UR17, -UR17, URZ, URZ ;  /* 0x0000003f11119290 */ /* 0x000fe4000fffe13f */
[----:B------:R-:W-:Y:S02]  /*89d0*/  @!UP0 UIADD3 UR15, -UR15, URZ, URZ ;  /* 0x0000003f0f0f8290 */ /* 0x000fe4000fffe13f */
[----:B------:R-:W-:Y:S02]  /*89e0*/  USEL UR17, UR5, UR17, !UP2 ;  /* 0x0000001105117287 */ /* 0x000fe4000d000000 */
[----:B------:R-:W-:Y:S02]  /*89f0*/  USEL UR5, UR5, UR15, !UP2 ;  /* 0x0000000f05057287 */ /* 0x000fe4000d000000 */
[----:B------:R-:W-:-:S02]  /*8a00*/  UIMAD.WIDE UR14, UR17, 0x4, UR32 ;  /* 0x00000004110e78a5 */ /* 0x000fc4000f8e0220 */
        /* <DEDUP_REMOVED lines=22> */
[----:B------:R-:W-:-:S04]  /*8b70*/  IMAD R0, R0, c[0x0][0x188], RZ ;  /* 0x0000620000007a24 */ /* 0x000fc800078e02ff */
[----:B------:R-:W-:Y:S01]  /*8b80*/  IMAD R0, R2, c[0x0][0x18c], R0 ;  /* 0x0000630002007a24 */ /* 0x000fe200078e0200 */
[----:B------:R-:W-:-:S04]  /*8b90*/  MOV R2, R4 ;  /* 0x0000000400027202 */ /* 0x000fc80000000f00 */
[----:B------:R-:W-:Y:S01]  /*8ba0*/  IADD3 R0, R5, R0, RZ ;  /* 0x0000000005007210 */ /* 0x000fe20007ffe0ff */
[----:B------:R-:W-:Y:S05]  /*8bb0*/  BRA `(.L_x_2510) ;  /* 0x0000004000007947 */ /* 0x000fea0003800000 */
.L_x_2509:
[----:B------:R-:W-:-:S04]  /*8bc0*/  ULEA UR5, -UR8, URZ, 0x6 ;  /* 0x0000003f08057291 */ /* 0x000fc8000f8e313f */
[----:B------:R-:W-:Y:S02]  /*8bd0*/  USHF.R.S32.HI UR6, URZ, 0x1f, UR5 ;  /* 0x0000001f3f067899 */ /* 0x000fe40008011405 */
[----:B------:R-:W-:-:S04]  /*8be0*/  MOV R2, UR5 ;  /* 0x0000000500027c02 */ /* 0x000fc80008000f00 */
[----:B------:R-:W-:Y:S02]  /*8bf0*/  MOV R0, UR6 ;  /* 0x0000000600007c02 */ /* 0x000fe40008000f00 */
.L_x_2510:
        /* <DEDUP_REMOVED lines=12> */
[C---:B------:R-:W-:Y:S02]  /*8cc0*/  @!P2 LEA R16, P5, R5.reuse, c[0x0][0x170], 0x1 ;  /* 0x00005c000510aa11 */ /* 0x040fe400078a08ff */
[C---:B------:R-:W-:Y:S02]  /*8cd0*/  IADD3 R6, P6, R2.reuse, UR27, RZ ;  /* 0x0000001b02067c10 */ /* 0x040fe4000ffde0ff */
[----:B------:R-:W-:Y:S02]  /*8ce0*/  @!P1 IADD3 R2, P0, R2, R170, RZ ;  /* 0x000000aa02029210 */ /* 0x000fe40007f1e0ff */
[----:B------:R-:W-:Y:S02]  /*8cf0*/  ISETP.GE.AND P4, PT, R244, c[0x0][0x220], PT ;  /* 0x00008800f4007a0c */ /* 0x000fe40003f86270 */
[----:B------:R-:W-:-:S02]  /*8d00*/  @!P2 LEA.HI.X R17, R5, c[0x0][0x174], R4, 0x1, P5 ;  /* 0x00005d000511aa11 */ /* 0x000fc400028f0c04 */
[C---:B------:R-:W-:Y:S01]  /*8d10*/  IADD3.X R5, R0.reuse, UR26, RZ, P6, !PT ;  /* 0x0000001a00057c10 */ /* 0x040fe2000b7fe4ff */
[----:B------:R-:W-:Y:S01]  /*8d20*/  @!P1 IMAD.X R0, R0, 0x1, R168, P0 ;  /* 0x0000000100009824 */ /* 0x000fe200000e06a8 */
        /* <DEDUP_REMOVED lines=9> */
[C---:B------:R-:W-:Y:S01]  /*8dc0*/  @!P2 IMAD.X R0, R5.reuse, 0x1, R168, P0 ;  /* 0x000000010500a824 */ /* 0x040fe200000e06a8 */
        /* <DEDUP_REMOVED lines=10> */
[C---:B------:R-:W-:Y:S01]  /*8e70*/  @!P1 IMAD.X R0, R5.reuse, 0x1, R168, P0 ;  /* 0x0000000105009824 */ /* 0x040fe200000e06a8 */
[----:B------:R-:W-:Y:S01]  /*8e80*/  IADD3.X R5, R5, UR26, RZ, P6, !PT ;  /* 0x0000001a05057c10 */ /* 0x000fe2000b7fe4ff */
[----:B------:R-:W-:Y:S01]  /*8e90*/  @!PT LDS RZ, [RZ] ;  /* 0x00000000fffff984 */ /* 0x000fe20000000800 */
[----:B------:R-:W-:Y:S01]  /*8ea0*/  @!PT LDS RZ, [RZ] ;  /* 0x00000000fffff984 */ /* 0x000fe20000000800 */
[----:B------:R-:W-:Y:S01]  /*8eb0*/  @!PT LDS RZ, [RZ] ;  /* 0x00000000fffff984 */ /* 0x000fe20000000800 */
[----:B------:R2:W-:Y:S01]  /*8ec0*/  @!P3 LDGSTS.E.BYPASS.LTC128B.128 [R243+0x12000], [R26.64+0x80] ;  /* 0x120000801af3bfae */ /* 0x0005e2000b901d62 */
[----:B------:R-:W-:-:S02]  /*8ed0*/  @!P1 LEA R10, P0, R4, c[0x0][0x170], 0x1 ;  /* 0x00005c00040a9a11 */ /* 0x000fc400078008ff */
[-C--:B------:R-:W-:Y:S01]  /*8ee0*/  @!P3 IADD3 R2, P5, R6, R170.reuse, RZ ;  /* 0x000000aa0602b210 */ /* 0x080fe20007fbe0ff */
[----:B------:R-:W-:Y:S01]  /*8ef0*/  @P2 STS.128 [R243+0x14000], RZ ;  /* 0x014000fff3002388 */ /* 0x000fe20000000c00 */
[----:B------:R-:W-:Y:S02]  /*8f00*/  @!P1 LEA.HI.X R11, R4, c[0x0][0x174], R0, 0x1, P0 ;  /* 0x00005d00040b9a11 */ /* 0x000fe400000f0c00 */
[----:B------:R-:W-:Y:S01]  /*8f10*/  @!P2 IADD3 R4, P0, R6, R170, RZ ;  /* 0x000000aa0604a210 */ /* 0x000fe20007f1e0ff */
[C---:B------:R-:W-:Y:S01]  /*8f20*/  @!P3 IMAD.X R0, R5.reuse, 0x1, R168, P5 ;  /* 0x000000010500b824 */ /* 0x040fe200028e06a8 */
[----:B------:R-:W-:Y:S01]  /*8f30*/  @!P3 LEA R18, P5, R2, c[0x0][0x170], 0x1 ;  /* 0x00005c000212ba11 */ /* 0x000fe200078a08ff */
[----:B------:R-:W-:Y:S01]  /*8f40*/  @!PT LDS RZ, [RZ] ;  /* 0x00000000fffff984 */ /* 0x000fe20000000800 */
[----:B------:R-:W-:Y:S01]  /*8f50*/  @!PT LDS RZ, [RZ] ;  /* 0x00000000fffff984 */ /* 0x000fe20000000800 */
[----:B------:R-:W-:Y:S01]  /*8f60*/  @!PT LDS RZ, [RZ] ;  /* 0x00000000fffff984 */ /* 0x000fe20000000800 */
[----:B------:R3:W-:Y:S01]  /*8f70*/  @!P2 LDGSTS.E.BYPASS.LTC128B.128 [R243+0x14000], [R16.64+0x100] ;  /* 0x1400010010f3afae */ /* 0x0007e2000b901d62 */
[----:B------:R-:W-:Y:S02]  /*8f80*/  @!P4 LEA R20, P6, R6, R180, 0x1 ;  /* 0x000000b40614c211 */ /* 0x000fe400078c08ff */
[----:B------:R-:W-:Y:S01]  /*8f90*/  @!P3 LEA.HI.X R19, R2, c[0x0][0x174], R0, 0x1, P5 ;  /* 0x00005d000213ba11 */ /* 0x000fe200028f0c00 */
[----:B------:R-:W-:Y:S01]  /*8fa0*/  @!P2 IMAD.X R2, R5, 0x1, R168, P0 ;  /* 0x000000010502a824 */ /* 0x000fe200000e06a8 */
[----:B------:R-:W-:Y:S01]  /*8fb0*/  @!P2 LEA R8, P0, R4, c[0x0][0x170], 0x1 ;  /* 0x00005c000408aa11 */ /* 0x000fe200078008ff */
[----:B------:R-:W-:Y:S01]  /*8fc0*/  @P1 STS.128 [R243+0x16000], RZ ;  /* 0x016000fff3001388 */ /* 0x000fe20000000c00 */
[----:B------:R-:W-:-:S02]  /*8fd0*/  @!P1 IADD3 R0, P5, R6, R170, RZ ;  /* 0x000000aa06009210 */ /* 0x000fc40007fbe0ff */
[----:B------:R-:W-:Y:S01]  /*8fe0*/  @!P2 LEA.HI.X R9, R4, c[0x0][0x174], R2, 0x1, P0 ;  /* 0x00005d000409aa11 */ /* 0x000fe200000f0c02 */
[----:B------:R-:W-:Y:S01]  /*8ff0*/  @!PT LDS RZ, [RZ] ;  /* 0x00000000fffff984 */ /* 0x000fe20000000800 */
[----:B------:R-:W-:Y:S01]  /*9000*/  @!PT LDS RZ, [RZ] ;  /* 0x00000000fffff984 */ /* 0x000fe20000000800 */
[----:B------:R-:W-:Y:S01]  /*9010*/  @!PT LDS RZ, [RZ] ;  /* 0x00000000fffff984 */ /* 0x000fe20000000800 */
[----:B------:R4:W-:Y:S01]  /*9020*/  @!P1 LDGSTS.E.BYPASS.LTC128B.128 [R243+0x16000], [R14.64+0x180] ;  /* 0x160001800ef39fae */ /* 0x0009e2000b901d62 */
[C---:B------:R-:W-:Y:S01]  /*9030*/  @!P4 LEA.HI.X R21, R6.reuse, R167, R5, 0x1, P6 ;  /* 0x000000a70615c211 */ /* 0x040fe200030f0c05 */
[C---:B------:R-:W-:Y:S01]  /*9040*/  @!P1 IMAD.X R2, R5.reuse, 0x1, R168, P5 ;  /* 0x0000000105029824 */ /* 0x040fe200028e06a8 */
        /* <DEDUP_REMOVED lines=9> */
[----:B------:R-:W-:Y:S01]  /*90e0*/  @!P1 LEA.HI.X R29, R0, c[0x0][0x174], R2, 0x1, P5 ;  /* 0x00005d00001d9a11 */ /* 0x000fe200028f0c02 */
[----:B------:R-:W-:Y:S01]  /*90f0*/  @P3 STS.128 [R243+0x12800], RZ ;  /* 0x012800fff3003388 */ /* 0x000fe20000000c00 */
[CC--:B------:R-:W-:Y:S02]  /*9100*/  @!P3 IADD3 R2, P6, R6.reuse, R170.reuse, RZ ;  /* 0x000000aa0602b210 */ /* 0x0c0fe40007fde0ff */
[CC--:B------:R-:W-:Y:S01]  /*9110*/  @!P2 IADD3 R0, P5, R6.reuse, R170.reuse, RZ ;  /* 0x000000aa0600a210 */ /* 0x0c0fe20007fbe0ff */
[----:B------:R-:W-:Y:S01]  /*9120*/  @!PT LDS RZ, [RZ] ;  /* 0x00000000fffff984 */ /* 0x000fe20000000800 */
[----:B------:R-:W-:Y:S01]  /*9130*/  @!PT LDS RZ, [RZ] ;  /* 0x00000000fffff984 */ /* 0x000fe20000000800 */
[----:B------:R-:W-:Y:S01]  /*9140*/  @!PT LDS RZ, [RZ] ;  /* 0x00000000fffff984 */ /* 0x000fe20000000800 */
[----:B------:R5:W-:Y:S01]  /*9150*/  @!P3 LDGSTS.E.BYPASS.LTC128B.128 [R243+0x12800], [R22.64+0x80] ;  /* 0x1280008016f3bfae */ /* 0x000be2000b901d62 */
[C---:B------:R-:W-:Y:S01]  /*9160*/  @!P4 LEA.HI.X R31, R6.reuse, R167, R5, 0x1, P0 ;  /* 0x000000a7061fc211 */ /* 0x040fe200000f0c05 */
[C-C-:B------:R-:W-:Y:S01]  /*9170*/  @!P3 IMAD.X R7, R5.reuse, 0x1, R168.reuse, P6 ;  /* 0x000000010507b824 */ /* 0x140fe200030e06a8 */
[----:B------:R-:W-:Y:S01]  /*9180*/  @!P1 IADD3 R6, P0, R6, R170, RZ ;  /* 0x000000aa06069210 */ /* 0x000fe20007f1e0ff */
[----:B------:R-:W-:Y:S01]  /*9190*/  @P2 STS.128 [R243+0x14800], RZ ;  /* 0x014800fff3002388 */ /* 0x000fe20000000c00 */
[----:B------:R-:W-:Y:S01]  /*91a0*/  @!P2 IMAD.X R4, R5, 0x1, R168, P5 ;  /* 0x000000010504a824 */ /* 0x000fe200028e06a8 */
[----:B------:R-:W-:-:S02]  /*91b0*/  @!P2 LEA R34, P5, R0, c[0x0][0x170], 0x1 ;  /* 0x00005c000022aa11 */ /* 0x000fc400078a08ff */
[----:B------:R-:W-:Y:S01]  /*91c0*/  @!PT LDS RZ, [RZ] ;  /* 0x00000000fffff984 */ /* 0x000fe20000000800 */
[----:B------:R-:W-:Y:S01]  /*91d0*/  @!PT LDS RZ, [RZ] ;  /* 0x00000000fffff984 */ /* 0x000fe20000000800 */
[----:B------:R-:W-:Y:S01]  /*91e0*/  @!PT LDS RZ, [RZ] ;  /* 0x00000000fffff984 */ /* 0x000fe20000000800 */
[----:B------:R4:W-:Y:S01]  /*91f0*/  @!P2 LDGSTS.E.BYPASS.LTC128B.128 [R243+0x14800], [R12.64+0x100] ;  /* 0x148001000cf3afae */ /* 0x0009e2000b901d62 */
[----:B------:R-:W-:Y:S01]  /*9200*/  @!P1 IMAD.X R5, R5, 0x1, R168, P0 ;  /* 0x0000000105059824 */ /* 0x000fe200000e06a8 */
[----:B------:R-:W-:Y:S02]  /*9210*/  @!P3 LEA R168, P6, R2, c[0x0][0x170], 0x1 ;  /* 0x00005c0002a8ba11 */ /* 0x000fe400078c08ff */
[----:B------:R-:W-:Y:S01]  /*9220*/  @P1 STS.128 [R243+0x16800], RZ ;  /* 0x016800fff3001388 */ /* 0x000fe20000000c00 */
        /* <DEDUP_REMOVED lines=8> */
[----:B------:R-:W-:Y:S01]  /*92b0*/  @!P1 LEA.HI.X R33, R6, c[0x0][0x174], R5, 0x1, P0 ;  /* 0x00005d0006219a11 */ /* 0x000fe200000f0c05 */
[----:B------:R-:W-:Y:S02]  /*92c0*/  @P4 STS.128 [R243+0x11000], RZ ;  /* 0x011000fff3004388 */ /* 0x000fe40000000c00 */
[----:B------:R-:W-:-:S02]  /*92d0*/  IMAD R2, R2, 0x40, R242 ;  /* 0x0000004002027824 */ /* 0x000fc400078e02f2 */
[----:B------:R-:W-:Y:S01]  /*92e0*/  @!PT LDS RZ, [RZ] ;  /* 0x00000000fffff984 */ /* 0x000fe20000000800 */
[----:B------:R-:W-:Y:S01]  /*92f0*/  @!PT LDS RZ, [RZ] ;  /* 0x00000000fffff984 */ /* 0x000fe20000000800 */
[----:B------:R-:W-:Y:S01]  /*9300*/  @!PT LDS RZ, [RZ] ;  /* 0x00000000fffff984 */ /* 0x000fe20000000800 */
[----:B------:R5:W-:Y:S02]  /*9310*/  @!P4 LDGSTS.E.BYPASS.LTC128B.128 [R243+0x11000], [R20.64] ;  /* 0x1100000014f3cfae */ /* 0x000be4000b901d62 */
[----:B------:R-:W-:Y:S01]  /*9320*/  I2F R0, R2 ;  /* 0x0000000200007306 */ /* 0x000fe20000201400 */
[C---:B------:R-:W-:Y:S01]  /*9330*/  IADD3 R205, R2.reuse, 0x29, RZ ;  /* 0x0000002902cd7810 */ /* 0x040fe20007ffe0ff */
        /* <DEDUP_REMOVED lines=35> */
[----:B--2---:R-:W-:Y:S04]  /*9570*/  LDSM.16.M88.4 R24, [R238] ;  /* 0x00000000ee18783b */ /* 0x004fe80000000200 */
[----:B------:R-:W2:Y:S04]  /*9580*/  LDSM.16.M88.4 R4, [R237+0x8000] ;  /* 0x00800000ed04783b */ /* 0x000ea80000000200 */
[----:B------:R-:W2:Y:S04]  /*9590*/  LDSM.16.M88.4 R172, [R237+0x8800] ;  /* 0x00880000edac783b */ /* 0x000ea80000000200 */
[----:B----4-:R-:W-:Y:S04]  /*95a0*/  LDSM.16.M88.4 R12, [R237+0x9800] ;  /* 0x00980000ed0c783b */ /* 0x010fe80000000200 */
[----:B---3--:R-:W-:Y:S04]  /*95b0*/  LDSM.16.M88.4 R16, [R236] ;  /* 0x00000000ec10783b */ /* 0x008fe80000000200 */
[----:B------:R-:W-:Y:S04]  /*95c0*/  LDSM.16.M88.4 R188, [R235] ;  /* 0x00000000ebbc783b */ /* 0x000fe80000000200 */
[----:B-1----:R-:W1:Y:S04]  /*95d0*/  LDSM.16.M88.4 R32, [R237+0x9000] ;  /* 0x00900000ed20783b */ /* 0x002e680000000200 */
[----:B------:R-:W3:Y:S04]  /*95e0*/  LDSM.16.M88.4 R184, [R227] ;  /* 0x00000000e3b8783b */ /* 0x000ee80000000200 */
[----:B------:R-:W4:Y:S04]  /*95f0*/  LDSM.16.M88.4 R180, [R226] ;  /* 0x00000000e2b4783b */ /* 0x000f280000000200 */
[----:B-----5:R-:W5:Y:S04]  /*9600*/  LDSM.16.M88.4 R20, [R225] ;  /* 0x00000000e114783b */ /* 0x020f680000000200 */
[----:B------:R-:W-:Y:S01]  /*9610*/  LDSM.16.M88.4 R192, [R231+0x8000] ;  /* 0x00800000e7c0783b */ /* 0x000fe20000000200 */
[C---:B--2---:R-:W-:Y:S03]  /*9620*/  HMMA.16816.F32.BF16 R8, R24.reuse, R4, RZ ;  /* 0x000000041808723c */ /* 0x044fe600000418ff */
[----:B------:R-:W-:Y:S04]  /*9630*/  LDSM.16.M88.4 R196, [R224+0x800] ;  /* 0x00080000e0c4783b */ /* 0x000fe80000000200 */
[----:B------:R-:W0:Y:S01]  /*9640*/  LDGDEPBAR ;  /* 0x00000000000079af */ /* 0x000e220000000000 */
[C---:B------:R-:W-:Y:S08]  /*9650*/  HMMA.16816.F32.BF16 R176, R24.reuse, R172, RZ ;  /* 0x000000ac18b0723c */ /* 0x040ff000000418ff */
[C---:B------:R-:W-:Y:S08]  /*9660*/  HMMA.16816.F32.BF16 R4, R24.reuse, R6, RZ ;  /* 0x000000061804723c */ /* 0x040ff000000418ff */
[C---:B-1----:R-:W-:Y:S08]  /*9670*/  HMMA.16816.F32.BF16 R168, R24.reuse, R32, RZ ;  /* 0x0000002018a8723c */ /* 0x042ff000000418ff */
[C---:B------:R-:W-:Y:S08]  /*9680*/  HMMA.16816.F32.BF16 R172, R24.reuse, R174, RZ ;  /* 0x000000ae18ac723c */ /* 0x040ff000000418ff */
[C---:B------:R-:W-:Y:S08]  /*9690*/  HMMA.16816.F32.BF16 R32, R24.reuse, R34, RZ ;  /* 0x000000221820723c */ /* 0x040ff000000418ff */
[C---:B------:R-:W-:Y:S08]  /*96a0*/  HMMA.16816.F32.BF16 R28, R24.reuse, R12, RZ ;  /* 0x0000000c181c723c */ /* 0x040ff000000418ff */
[----:B------:R-:W-:Y:S01]  /*96b0*/  HMMA.16816.F32.BF16 R24, R24, R14, RZ ;  /* 0x0000000e1818723c */ /* 0x000fe200000418ff */
[----:B------:R-:W1:Y:S07]  /*96c0*/  LDSM.16.M88.4 R12, [R234] ;  /* 0x00000000ea0c783b */ /* 0x000e6e0000000200 */
[C---:B------:R-:W-:Y:S08]  /*96d0*/  HMMA.16816.F32.BF16 R8, R16.reuse, R188, R8 ;  /* 0x000000bc1008723c */ /* 0x040ff00000041808 */
[C---:B------:R-:W-:Y:S01]  /*96e0*/  HMMA.16816.F32.BF16 R4, R16.reuse, R190, R4 ;  /* 0x000000be1004723c */ /* 0x040fe20000041804 */
[----:B------:R-:W2:Y:S07]  /*96f0*/  LDSM.16.M88.4 R188, [R231+0x8800] ;  /* 0x00880000e7bc783b */ /* 0x000eae0000000200 */
        /* <DEDUP_REMOVED lines=9> */
[----:B------:R-:W5:Y:S03]  /*9790*/  LDSM.16.M88.4 R20, [R224] ;  /* 0x00000000e014783b */ /* 0x000f660000000200 */
        /* <DEDUP_REMOVED lines=8> */
[----:B------:R-:W-:Y:S07]  /*9820*/  LDSM.16.M88.4 R180, [R237+0xa800] ;  /* 0x00a80000edb4783b */ /* 0x000fee0000000200 */
[C---:B----4-:R-:W-:Y:S08]  /*9830*/  HMMA.16816.F32.BF16 R28, R12.reuse, R16, R28 ;  /* 0x000000100c1c723c */ /* 0x050ff0000004181c */
[----:B------:R-:W-:Y:S01]  /*9840*/  HMMA.16816.F32.BF16 R24, R12, R18, R24 ;  /* 0x000000120c18723c */ /* 0x000fe20000041818 */
[----:B------:R-:W-:Y:S04]  /*9850*/  LDSM.16.M88.4 R16, [R238+0x2000] ;  /* 0x00200000ee10783b */ /* 0x000fe80000000200 */
[----:B------:R-:W3:Y:S03]  /*9860*/  LDSM.16.M88.4 R12, [R237+0xa000] ;  /* 0x00a00000ed0c783b */ /* 0x000ee60000000200 */
[C---:B-----5:R-:W-:Y:S08]  /*9870*/  HMMA.16816.F32.BF16 R8, R184.reuse, R20, R8 ;  /* 0x00000014b808723c */ /* 0x060ff00000041808 */
[C---:B------:R-:W-:Y:S01]  /*9880*/  HMMA.16816.F32.BF16 R4, R184.reuse, R22, R4 ;  /* 0x00000016b804723c */ /* 0x040fe20000041804 */
[----:B------:R-:W4:Y:S07]  /*9890*/  LDSM.16.M88.4 R20, [R237+0xb000] ;  /* 0x00b00000ed14783b */ /* 0x000f2e0000000200 */
        /* <DEDUP_REMOVED lines=8> */
[----:B------:R-:W-:Y:S04]  /*9920*/  LDSM.16.M88.4 R188, [R223] ;  /* 0x00000000dfbc783b */ /* 0x000fe80000000200 */
[----:B------:R-:W-:Y:S03]  /*9930*/  LDSM.16.M88.4 R184, [R222] ;  /* 0x00000000deb8783b */ /* 0x000fe60000000200 */
[C---:B---3--:R-:W-:Y:S08]  /*9940*/  HMMA.16816.F32.BF16 R8, R16.reuse, R12, R8 ;  /* 0x0000000c1008723c */ /* 0x048ff00000041808 */
[C---:B------:R-:W-:Y:S01]  /*9950*/  HMMA.16816.F32.BF16 R4, R16.reuse, R14, R4 ;  /* 0x0000000e1004723c */ /* 0x040fe20000041804 */
[----:B------:R-:W2:Y:S07]  /*9960*/  LDSM.16.M88.4 R12, [R236+0x2000] ;  /* 0x00200000ec0c783b */ /* 0x000eae0000000200 */
[C---:B------:R-:W-:Y:S08]  /*9970*/  HMMA.16816.F32.BF16 R176, R16.reuse, R180, R176 ;  /* 0x000000b410b0723c */ /* 0x040ff000000418b0 */
[C---:B------:R-:W-:Y:S01]  /*9980*/  HMMA.16816.F32.BF16 R172, R16.reuse, R182, R172 ;  /* 0x000000b610ac723c */ /* 0x040fe200000418ac */
[----:B------:R-:W3:Y:S07]  /*9990*/  LDSM.16.M88.4 R180, [R221] ;  /* 0x00000000ddb4783b */ /* 0x000eee0000000200 */
[C---:B----4-:R-:W-:Y:S08]  /*99a0*/  HMMA.16816.F32.BF16 R168, R16.reuse, R20, R168 ;  /* 0x0000001410a8723c */ /* 0x050ff000000418a8 */
[C---:B------:R-:W-:Y:S01]  /*99b0*/  HMMA.16816.F32.BF16 R32, R16.reuse, R22, R32 ;  /* 0x000000161020723c */ /* 0x040fe20000041820 */
[----:B------:R-:W4:Y:S07]  /*99c0*/  LDSM.16.M88.4 R20, [R220] ;  /* 0x00000000dc14783b */ /* 0x000f2e0000000200 */
[C---:B-1----:R-:W-:Y:S08]  /*99d0*/  HMMA.16816.F32.BF16 R28, R16.reuse, R192, R28 ;  /* 0x000000c0101c723c */ /* 0x042ff0000004181c */
[----:B------:R-:W-:Y:S01]  /*99e0*/  HMMA.16816.F32.BF16 R24, R16, R194, R24 ;  /* 0x000000c21018723c */ /* 0x000fe20000041818 */
[----:B------:R-:W1:Y:S04]  /*99f0*/  LDSM.16.M88.4 R16, [R234+0x2000] ;  /* 0x00200000ea10783b */ /* 0x000e680000000200 */
[----:B------:R-:W5:Y:S03]  /*9a00*/  LDSM.16.M88.4 R192, [R231+0xa800] ;  /* 0x00a80000e7c0783b */ /* 0x000f660000000200 */
        /* <DEDUP_REMOVED lines=15> */
[----:B------:R-:W1:Y:S07]  /*9b00*/  LDSM.16.M88.4 R196, [R224+0x3000] ;  /* 0x00300000e0c4783b */ /* 0x000e6e0000000200 */
[C---:B-----5:R-:W-:Y:S08]  /*9b10*/  HMMA.16816.F32.BF16 R176, R16.reuse, R192, R176 ;  /* 0x000000c010b0723c */ /* 0x060ff000000418b0 */
[C---:B------:R-:W-:Y:S01]  /*9b20*/  HMMA.16816.F32.BF16 R172, R16.reuse, R194, R172 ;  /* 0x000000c210ac723c */ /* 0x040fe200000418ac */
[----:B------:R-:W5:Y:S07]  /*9b30*/  LDSM.16.M88.4 R192, [R224+0x3800] ;  /* 0x00380000e0c0783b */ /* 0x000f6e0000000200 */
[C---:B--2---:R-:W-:Y:S08]  /*9b40*/  HMMA.16816.F32.BF16 R168, R16.reuse, R188, R168 ;  /* 0x000000bc10a8723c */ /* 0x044ff000000418a8 */
[C---:B------:R-:W-:Y:S01]  /*9b50*/  HMMA.16816.F32.BF16 R32, R16.reuse, R190, R32 ;  /* 0x000000be1020723c */ /* 0x040fe20000041820 */
        /* <DEDUP_REMOVED lines=13> */
[----:B------:R-:W-:Y:S07]  /*9c30*/  LDSM.16.M88.4 R196, [R224+0x5000] ;  /* 0x00500000e0c4783b */ /* 0x000fee0000000200 */
[C---:B-----5:R-:W-:Y:S08]  /*9c40*/  HMMA.16816.F32.BF16 R28, R180.reuse, R192, R28 ;  /* 0x000000c0b41c723c */ /* 0x060ff0000004181c */
[----:B------:R-:W-:Y:S01]  /*9c50*/  HMMA.16816.F32.BF16 R24, R180, R194, R24 ;  /* 0x000000c2b418723c */ /* 0x000fe20000041818 */
[----:B------:R-:W-:Y:S04]  /*9c60*/  LDSM.16.M88.4 R180, [R236+0x4000] ;  /* 0x00400000ecb4783b */ /* 0x000fe80000000200 */
[----:B------:R-:W1:Y:S03]  /*9c70*/  LDSM.16.M88.4 R192, [R219] ;  /* 0x00000000dbc0783b */ /* 0x000e660000000200 */
[C---:B--2---:R-:W-:Y:S08]  /*9c80*/  HMMA.16816.F32.BF16 R8, R12.reuse, R184, R8 ;  /* 0x000000b80c08723c */ /* 0x044ff00000041808 */
[C---:B------:R-:W-:Y:S01]  /*9c90*/  HMMA.16816.F32.BF16 R4, R12.reuse, R186, R4 ;  /* 0x000000ba0c04723c */ /* 0x040fe20000041804 */
[----:B------:R-:W2:Y:S07]  /*9ca0*/  LDSM.16.M88.4 R184, [R218] ;  /* 0x00000000dab8783b */ /* 0x000eae0000000200 */
[C---:B------:R-:W-:Y:S08]  /*9cb0*/  HMMA.16816.F32.BF16 R176, R12.reuse, R16, R176 ;  /* 0x000000100cb0723c */ /* 0x040ff000000418b0 */
[C---:B------:R-:W-:Y:S01]  /*9cc0*/  HMMA.16816.F32.BF16 R172, R12.reuse, R18, R172 ;  /* 0x000000120cac723c */ /* 0x040fe200000418ac */
[----:B------:R-:W4:Y:S07]  /*9cd0*/  LDSM.16.M88.4 R16, [R217] ;  /* 0x00000000d910783b */ /* 0x000f2e0000000200 */
[C---:B------:R-:W-:Y:S08]  /*9ce0*/  HMMA.16816.F32.BF16 R168, R12.reuse, R188, R168 ;  /* 0x000000bc0ca8723c */ /* 0x040ff000000418a8 */
[C---:B------:R-:W-:Y:S01]  /*9cf0*/  HMMA.16816.F32.BF16 R32, R12.reuse, R190, R32 ;  /* 0x000000be0c20723c */ /* 0x040fe20000041820 */
[----:B------:R-:W5:Y:S07]  /*9d00*/  LDSM.16.M88.4 R188, [R216] ;  /* 0x00000000d8bc783b */ /* 0x000f6e0000000200 */
[C---:B---3--:R-:W-:Y:S08]  /*9d10*/  HMMA.16816.F32.BF16 R28, R12.reuse, R20, R28 ;  /* 0x000000140c1c723c */ /* 0x048ff0000004181c */
[----:B------:R-:W-:Y:S01]  /*9d20*/  HMMA.16816.F32.BF16 R24, R12, R22, R24 ;  /* 0x000000160c18723c */ /* 0x000fe20000041818 */
[----:B------:R-:W-:Y:S04]  /*9d30*/  LDSM.16.M88.4 R12, [R234+0x4000] ;  /* 0x00400000ea0c783b */ /* 0x000fe80000000200 */
[----:B------:R-:W3:Y:S03]  /*9d40*/  LDSM.16.M88.4 R20, [R231+0xc000] ;  /* 0x00c00000e714783b */ /* 0x000ee60000000200 */
[C---:B-1----:R-:W-:Y:S08]  /*9d50*/  HMMA.16816.F32.BF16 R8, R180.reuse, R192, R8 ;  /* 0x000000c0b408723c */ /* 0x042ff00000041808 */
[C---:B------:R-:W-:Y:S01]  /*9d60*/  HMMA.16816.F32.BF16 R4, R180.reuse, R194, R4 ;  /* 0x000000c2b404723c */ /* 0x040fe20000041804 */
[----:B------:R-:W1:Y:S07]  /*9d70*/  LDSM.16.M88.4 R192, [R231+0xc800] ;  /* 0x00c80000e7c0783b */ /* 0x000e6e0000000200 */
        /* <DEDUP_REMOVED lines=8> */
[----:B------:R-:W-:Y:S04]  /*9e00*/  LDSM.16.M88.4 R188, [R233+0x4000] ;  /* 0x00400000e9bc783b */ /* 0x000fe80000000200 */
[----:B------:R-:W5:Y:S03]  /*9e10*/  LDSM.16.M88.4 R180, [R224+0x4000] ;  /* 0x00400000e0b4783b */ /* 0x000f660000000200 */
[C---:B---3--:R-:W-:Y:S08]  /*9e20*/  HMMA.16816.F32.BF16 R8, R12.reuse, R20, R8 ;  /* 0x000000140c08723c */ /* 0x048ff00000041808 */
[C---:B------:R-:W-:Y:S01]  /*9e30*/  HMMA.16816.F32.BF16 R4, R12.reuse, R22, R4 ;  /* 0x000000160c04723c */ /* 0x040fe20000041804 */
[----:B------:R-:W3:Y:S07]  /*9e40*/  LDSM.16.M88.4 R20, [R224+0x4800] ;  /* 0x00480000e014783b */ /* 0x000eee0000000200 */
[C---:B-1----:R-:W-:Y:S08]  /*9e50*/  HMMA.16816.F32.BF16 R176, R12.reuse, R192, R176 ;  /* 0x000000c00cb0723c */ /* 0x042ff000000418b0 */
[C---:B------:R-:W-:Y:S01]  /*9e60*/  HMMA.16816.F32.BF16 R172, R12.reuse, R194, R172 ;  /* 0x000000c20cac723c */ /* 0x040fe200000418ac */
[----:B------:R-:W1:Y:S07]  /*9e70*/  LDSM.16.M88.4 R192, [R224+0x5800] ;  /* 0x00580000e0c0783b */ /* 0x000e6e0000000200 */
[C---:B--2---:R-:W-:Y:S08]  /*9e80*/  HMMA.16816.F32.BF16 R168, R12.reuse, R184, R168 ;  /* 0x000000b80ca8723c */ /* 0x044ff000000418a8 */
[C---:B------:R-:W-:Y:S01]  /*9e90*/  HMMA.16816.F32.BF16 R32, R12.reuse, R186, R32 ;  /* 0x000000ba0c20723c */ /* 0x040fe20000041820 */
[----:B------:R-:W-:Y:S07]  /*9ea0*/  LDSM.16.M88.4 R184, [R237+0xe800] ;  /* 0x00e80000edb8783b */ /* 0x000fee0000000200 */
[C---:B----4-:R-:W-:Y:S08]  /*9eb0*/  HMMA.16816.F32.BF16 R28, R12.reuse, R16, R28 ;  /* 0x000000100c1c723c */ /* 0x050ff0000004181c */
[----:B------:R-:W-:Y:S01]  /*9ec0*/  HMMA.16816.F32.BF16 R24, R12, R18, R24 ;  /* 0x000000120c18723c */ /* 0x000fe20000041818 */
[----:B------:R-:W-:Y:S04]  /*9ed0*/  LDSM.16.M88.4 R16, [R238+0x6000] ;  /* 0x00600000ee10783b */ /* 0x000fe80000000200 */
[----:B------:R-:W2:Y:S03]  /*9ee0*/  LDSM.16.M88.4 R12, [R237+0xe000] ;  /* 0x00e00000ed0c783b */ /* 0x000ea60000000200 */
[C---:B-----5:R-:W-:Y:S08]  /*9ef0*/  HMMA.16816.F32.BF16 R8, R188.reuse, R180, R8 ;  /* 0x000000b4bc08723c */ /* 0x060ff00000041808 */
[C---:B------:R-:W-:Y:S01]  /*9f00*/  HMMA.16816.F32.BF16 R4, R188.reuse, R182, R4 ;  /* 0x000000b6bc04723c */ /* 0x040fe20000041804 */
[----:B------:R-:W4:Y:S07]  /*9f10*/  LDSM.16.M88.4 R180, [R237+0xf000] ;  /* 0x00f00000edb4783b */ /* 0x000f2e0000000200 */
[C---:B---3--:R-:W-:Y:S08]  /*9f20*/  HMMA.16816.F32.BF16 R176, R188.reuse, R20, R176 ;  /* 0x00000014bcb0723c */ /* 0x048ff000000418b0 */
[C---:B------:R-:W-:Y:S01]  /*9f30*/  HMMA.16816.F32.BF16 R172, R188.reuse, R22, R172 ;  /* 0x00000016bcac723c */ /* 0x040fe200000418ac */
[----:B------:R-:W3:Y:S07]  /*9f40*/  LDSM.16.M88.4 R20, [R237+0xf800] ;  /* 0x00f80000ed14783b */ /* 0x000eee0000000200 */
[C---:B------:R-:W-:Y:S08]  /*9f50*/  HMMA.16816.F32.BF16 R168, R188.reuse, R196, R168 ;  /* 0x000000c4bca8723c */ /* 0x040ff000000418a8 */
[C---:B------:R-:W-:Y:S08]  /*9f60*/  HMMA.16816.F32.BF16 R32, R188.reuse, R198, R32 ;  /* 0x000000c6bc20723c */ /* 0x040ff00000041820 */
[C---:B-1----:R-:W-:Y:S08]  /*9f70*/  HMMA.16816.F32.BF16 R28, R188.reuse, R192, R28 ;  /* 0x000000c0bc1c723c */ /* 0x042ff0000004181c */
[----:B------:R-:W-:Y:S01]  /*9f80*/  HMMA.16816.F32.BF16 R24, R188, R194, R24 ;  /* 0x000000c2bc18723c */ /* 0x000fe20000041818 */
[----:B------:R-:W-:Y:S04]  /*9f90*/  LDSM.16.M88.4 R192, [R236+0x6000] ;  /* 0x00600000ecc0783b */ /* 0x000fe80000000200 */
[----:B------:R-:W-:Y:S03]  /*9fa0*/  LDSM.16.M88.4 R188, [R214] ;  /* 0x00000000d6bc783b */ /* 0x000fe60000000200 */
[C---:B--2---:R-:W-:Y:S08]  /*9fb0*/  HMMA.16816.F32.BF16 R8, R16.reuse, R12, R8 ;  /* 0x0000000c1008723c */ /* 0x044ff00000041808 */
[C---:B------:R-:W-:Y:S01]  /*9fc0*/  HMMA.16816.F32.BF16 R4, R16.reuse, R14, R4 ;  /* 0x0000000e1004723c */ /* 0x040fe20000041804 */
[----:B------:R-:W1:Y:S07]  /*9fd0*/  LDSM.16.M88.4 R12, [R215] ;  /* 0x00000000d70c783b */ /* 0x000e6e0000000200 */
[C---:B------:R-:W-:Y:S08]  /*9fe0*/  HMMA.16816.F32.BF16 R176, R16.reuse, R184, R176 ;  /* 0x000000b810b0723c */ /* 0x040ff000000418b0 */
[C---:B------:R-:W-:Y:S01]  /*9ff0*/  HMMA.16816.F32.BF16 R172, R16.reuse, R186, R172 ;  /* 0x000000ba10ac723c */ /* 0x040fe200000418ac */
[----:B------:R-:W2:Y:S07]  /*a000*/  LDSM.16.M88.4 R184, [R213] ;  /* 0x00000000d5b8783b */ /* 0x000eae0000000200 */
[C---:B----4-:R-:W-:Y:S08]  /*a010*/  HMMA.16816.F32.BF16 R168, R16.reuse, R180, R168 ;  /* 0x000000b410a8723c */ /* 0x050ff000000418a8 */
[C---:B------:R-:W-:Y:S01]  /*a020*/  HMMA.16816.F32.BF16 R32, R16.reuse, R182, R32 ;  /* 0x000000b61020723c */ /* 0x040fe20000041820 */
[----:B------:R-:W-:Y:S07]  /*a030*/  LDSM.16.M88.4 R180, [R212] ;  /* 0x00000000d4b4783b */ /* 0x000fee0000000200 */
[C---:B---3--:R-:W-:Y:S08]  /*a040*/  HMMA.16816.F32.BF16 R28, R16.reuse, R20, R28 ;  /* 0x00000014101c723c */ /* 0x048ff0000004181c */
[----:B------:R-:W-:Y:S01]  /*a050*/  HMMA.16816.F32.BF16 R24, R16, R22, R24 ;  /* 0x000000161018723c */ /* 0x000fe20000041818 */
[----:B------:R-:W-:Y:S04]  /*a060*/  LDSM.16.M88.4 R20, [R234+0x6000] ;  /* 0x00600000ea14783b */ /* 0x000fe80000000200 */
[----:B------:R-:W3:Y:S03]  /*a070*/  LDSM.16.M88.4 R16, [R231+0xe000] ;  /* 0x00e00000e710783b */ /* 0x000ee60000000200 */
[C---:B-1----:R-:W-:Y:S08]  /*a080*/  HMMA.16816.F32.BF16 R8, R192.reuse, R12, R8 ;  /* 0x0000000cc008723c */ /* 0x042ff00000041808 */
[C---:B------:R-:W-:Y:S01]  /*a090*/  HMMA.16816.F32.BF16 R4, R192.reuse, R14, R4 ;  /* 0x0000000ec004723c */ /* 0x040fe20000041804 */
[----:B------:R-:W1:Y:S07]  /*a0a0*/  LDSM.16.M88.4 R12, [R231+0xe800] ;  /* 0x00e80000e70c783b */ /* 0x000e6e0000000200 */
[C---:B------:R-:W-:Y:S08]  /*a0b0*/  HMMA.16816.F32.BF16 R176, R192.reuse, R188, R176 ;  /* 0x000000bcc0b0723c */ /* 0x040ff000000418b0 */
[C---:B------:R-:W-:Y:S01]  /*a0c0*/  HMMA.16816.F32.BF16 R172, R192.reuse, R190, R172 ;  /* 0x000000bec0ac723c */ /* 0x040fe200000418ac */
[----:B------:R-:W4:Y:S07]  /*a0d0*/  LDSM.16.M88.4 R188, [R231+0xf000] ;  /* 0x00f00000e7bc783b */ /* 0x000f2e0000000200 */
[C---:B--2---:R-:W-:Y:S08]  /*a0e0*/  HMMA.16816.F32.BF16 R168, R192.reuse, R184, R168 ;  /* 0x000000b8c0a8723c */ /* 0x044ff000000418a8 */
[----:B------:R-:W-:Y:S01]  /*a0f0*/  HMMA.16816.F32.BF16 R32, R192, R186, R32 ;  /* 0x000000bac020723c */ /* 0x000fe20000041820 */
[----:B------:R-:W-:Y:S07]  /*a100*/  LDSM.16.M88.4 R184, [R233+0x6000] ;  /* 0x00600000e9b8783b */ /* 0x000fee0000000200 */
[C---:B---3--:R-:W-:Y:S08]  /*a110*/  HMMA.16816.F32.BF16 R8, R20.reuse, R16, R8 ;  /* 0x000000101408723c */ /* 0x048ff00000041808 */
[C---:B------:R-:W-:Y:S01]  /*a120*/  HMMA.16816.F32.BF16 R4, R20.reuse, R18, R4 ;  /* 0x000000121404723c */ /* 0x040fe20000041804 */
[----:B------:R-:W2:Y:S07]  /*a130*/  LDSM.16.M88.4 R16, [R224+0x6000] ;  /* 0x00600000e010783b */ /* 0x000eae0000000200 */
[C---:B-1----:R-:W-:Y:S08]  /*a140*/  HMMA.16816.F32.BF16 R176, R20.reuse, R12, R176 ;  /* 0x0000000c14b0723c */ /* 0x042ff000000418b0 */
[----:B------:R-:W-:Y:S01]  /*a150*/  HMMA.16816.F32.BF16 R172, R20, R14, R172 ;  /* 0x0000000e14ac723c */ /* 0x000fe200000418ac */
[----:B------:R-:W1:Y:S07]  /*a160*/  LDSM.16.M88.4 R12, [R224+0x6800] ;  /* 0x00680000e00c783b */ /* 0x000e6e0000000200 */
[C---:B------:R-:W-:Y:S08]  /*a170*/  HMMA.16816.F32.BF16 R28, R192.reuse, R180, R28 ;  /* 0x000000b4c01c723c */ /* 0x040ff0000004181c */
[----:B------:R-:W-:Y:S01]  /*a180*/  HMMA.16816.F32.BF16 R24, R192, R182, R24 ;  /* 0x000000b6c018723c */ /* 0x000fe20000041818 */
[----:B------:R-:W3:Y:S06]  /*a190*/  LDSM.16.M88.4 R180, [R231+0xf800] ;  /* 0x00f80000e7b4783b */ /* 0x000eec0000000200 */
[C---:B------:R-:W-:Y:S01]  /*a1a0*/  IADD3 R192, R2.reuse, 0x1, RZ ;  /* 0x0000000102c07810 */ /* 0x040fe20007ffe0ff */
[----:B----4-:R-:W-:Y:S01]  /*a1b0*/  HMMA.16816.F32.BF16 R168, R20, R188, R168 ;  /* 0x000000bc14a8723c */ /* 0x010fe200000418a8 */
[----:B------:R-:W-:-:S02]  /*a1c0*/  IADD3 R194, R2, 0x11, RZ ;  /* 0x0000001102c27810 */ /* 0x000fc40007ffe0ff */
[----:B------:R-:W-:Y:S01]  /*a1d0*/  I2F R167, R192 ;  /* 0x000000c000a77306 */ /* 0x000fe20000201400 */
[C---:B------:R-:W-:Y:S02]  /*a1e0*/  ISETP.GE.AND P6, PT, R192.reuse, R200, PT ;  /* 0x000000c8c000720c */ /* 0x040fe40003fc6270 */
[-C--:B------:R-:W-:Y:S02]  /*a1f0*/  ISETP.GE.AND P5, PT, R192, R201.reuse, PT ;  /* 0x000000c9c000720c */ /* 0x080fe40003fa6270 */
[----:B--2---:R-:W-:Y:S01]  /*a200*/  HMMA.16816.F32.BF16 R4, R184, R18, R4 ;  /* 0x00000012b804723c */ /* 0x004fe20000041804 */
[----:B------:R-:W-:Y:S02]  /*a210*/  IADD3 R189, R2, 0x8, RZ ;  /* 0x0000000802bd7810 */ /* 0x000fe40007ffe0ff */
[----:B------:R-:W-:Y:S02]  /*a220*/  I2F R193, R194 ;  /* 0x000000c200c17306 */ /* 0x000fe40000201400 */
[----:B------:R-:W-:-:S02]  /*a230*/  ISETP.GE.AND P0, PT, R189, R201, PT ;  /* 0x000000c9bd00720c */ /* 0x000fc40003f06270 */
[C---:B------:R-:W-:Y:S01]  /*a240*/  IADD3 R19, R2.reuse, 0x21, RZ ;  /* 0x0000002102137810 */ /* 0x040fe20007ffe0ff */
[----:B------:R-:W-:Y:S03]  /*a250*/  HMMA.16816.F32.BF16 R32, R20, R190, R32 ;  /* 0x000000be1420723c */ /* 0x000fe60000041820 */
[----:B------:R-:W-:Y:S04]  /*a260*/  I2F R188, R189 ;  /* 0x000000bd00bc7306 */ /* 0x000fe80000201400 */
[----:B------:R-:W-:Y:S01]  /*a270*/  IADD3 R191, R2, 0x9, RZ ;  /* 0x0000000902bf7810 */ /* 0x000fe20007ffe0ff */
[C---:B-1----:R-:W-:Y:S03]  /*a280*/  HMMA.16816.F32.BF16 R176, R184.reuse, R12, R176 ;  /* 0x0000000cb8b0723c */ /* 0x042fe600000418b0 */
[----:B------:R-:W-:Y:S05]  /*a290*/  I2F R190, R191 ;  /* 0x000000bf00be7306 */ /* 0x000fea0000201400 */
[----:B------:R-:W-:Y:S01]  /*a2a0*/  HMMA.16816.F32.BF16 R172, R184, R14, R172 ;  /* 0x0000000eb8ac723c */ /* 0x000fe200000418ac */
[----:B------:R-:W-:Y:S01]  /*a2b0*/  FMUL.FTZ R4, R4, c[0x0][0x2ec] ;  /* 0x0000bb0004047a20 */ /* 0x000fe20000410000 */
[----:B------:R-:W1:Y:S01]  /*a2c0*/  LDSM.16.M88.4 R12, [R224+0x7000] ;  /* 0x00700000e00c783b */ /* 0x000e620000000200 */
[----:B------:R-:W-:Y:S01]  /*a2d0*/  FMUL.FTZ R5, R5, c[0x0][0x2ec] ;  /* 0x0000bb0005057a20 */ /* 0x000fe20000410000 */
[----:B------:R-:W-:Y:S01]  /*a2e0*/  I2F R18, R19 ;  /* 0x0000001300127306 */ /* 0x000fe20000201400 */
[----:B------:R-:W-:-:S02]  /*a2f0*/  FMUL.FTZ R6, R6, c[0x0][0x2ec] ;  /* 0x0000bb0006067a20 */ /* 0x000fc40000410000 */
[----:B------:R-:W-:Y:S01]  /*a300*/  FMUL.FTZ R7, R7, c[0x0][0x2ec] ;  /* 0x0000bb0007077a20 */ /* 0x000fe20000410000 */
[C---:B---3--:R-:W-:Y:S04]  /*a310*/  HMMA.16816.F32.BF16 R28, R20.reuse, R180, R28 ;  /* 0x000000b4141c723c */ /* 0x048fe8000004181c */
[----:B------:R-:W-:Y:S03]  /*a320*/  MUFU.TANH R195, R6 ;  /* 0x0000000600c37308 */ /* 0x000fe60000002400 */
[----:B------:R-:W-:Y:S01]  /*a330*/  IADD3 R181, R2, 0x10, RZ ;  /* 0x0000001002b57810 */ /* 0x000fe20007ffe0ff */
[----:B------:R-:W-:Y:S01]  /*a340*/  HMMA.16816.F32.BF16 R24, R20, R182, R24 ;  /* 0x000000b61418723c */ /* 0x000fe20000041818 */
[----:B------:R-:W-:-:S03]  /*a350*/  FMUL.FTZ R176, R176, c[0x0][0x2ec] ;  /* 0x0000bb00b0b07a20 */ /* 0x000fc60000410000 */
[----:B------:R-:W-:Y:S03]  /*a360*/  MUFU.TANH R22, R4 ;  /* 0x0000000400167308 */ /* 0x000fe60000002400 */
[----:B------:R-:W-:Y:S01]  /*a370*/  IADD3 R23, R2, 0x19, RZ ;  /* 0x0000001902177810 */ /* 0x000fe20007ffe0ff */
[----:B------:R-:W-:Y:S01]  /*a380*/  HMMA.16816.F32.BF16 R8, R184, R16, R8 ;  /* 0x00000010b808723c */ /* 0x000fe20000041808 */
[----:B------:R-:W-:Y:S01]  /*a390*/  FMUL.FTZ R172, R172, c[0x0][0x2ec] ;  /* 0x0000bb00acac7a20 */ /* 0x000fe20000410000 */
[----:B------:R-:W-:Y:S01]  /*a3a0*/  IADD3 R182, R2, 0x20, RZ ;  /* 0x0000002002b67810 */ /* 0x000fe20007ffe0ff */
[----:B------:R-:W-:Y:S01]  /*a3b0*/  FMUL.FTZ R174, R174, c[0x0][0x2ec] ;  /* 0x0000bb00aeae7a20 */ /* 0x000fe20000410000 */
[----:B------:R-:W2:Y:S03]  /*a3c0*/  MUFU.TANH R20, R5 ;  /* 0x0000000500147308 */ /* 0x000ea60000002400 */
[----:B------:R-:W-:-:S05]  /*a3d0*/  IADD3 R16, R2, 0x18, RZ ;  /* 0x0000001802107810 */ /* 0x000fca0007ffe0ff */
[----:B------:R3:W-:Y:S01]  /*a3e0*/  MUFU.TANH R196, R7 ;  /* 0x0000000700c47308 */ /* 0x0007e20000002400 */
[----:B-1----:R-:W-:Y:S07]  /*a3f0*/  HMMA.16816.F32.BF16 R168, R184, R12, R168 ;  /* 0x0000000cb8a8723c */ /* 0x002fee00000418a8 */
[----:B------:R1:W-:Y:S04]  /*a400*/  MUFU.TANH R197, R176 ;  /* 0x000000b000c57308 */ /* 0x0003e80000002400 */
[----:B------:R-:W-:-:S02]  /*a410*/  FMUL.FTZ R11, R11, c[0x0][0x2ec] ;  /* 0x0000bb000b0b7a20 */ /* 0x000fc40000410000 */
[----:B------:R-:W-:Y:S01]  /*a420*/  FMUL.FTZ R9, R9, c[0x0][0x2ec] ;  /* 0x0000bb0009097a20 */ /* 0x000fe20000410000 */
[----:B------:R-:W-:Y:S01]  /*a430*/  HMMA.16816.F32.BF16 R32, R184, R14, R32 ;  /* 0x0000000eb820723c */ /* 0x000fe20000041820 */
[----:B---3--:R-:W3:Y:S01]  /*a440*/  LDSM.16.M88.4 R4, [R224+0x7800] ;  /* 0x00780000e004783b */ /* 0x008ee20000000200 */
[----:B------:R-:W-:Y:S01]  /*a450*/  I2F R180, R181 ;  /* 0x000000b500b47306 */ /* 0x000fe20000201400 */
[----:B------:R-:W-:Y:S01]  /*a460*/  FMUL.FTZ R12, R173, c[0x0][0x2ec] ;  /* 0x0000bb00ad0c7a20 */ /* 0x000fe20000410000 */
[----:B------:R-:W-:-:S04]  /*a470*/  DEPBAR.LE SB0, 0x0 ;  /* 0x000080000000791a */ /* 0x000fc80000000000 */
[----:B--2---:R-:W-:Y:S02]  /*a480*/  FFMA.FTZ R14, R190, UR4, R20 ;  /* 0x00000004be0e7c23 */ /* 0x004fe40008010014 */
[----:B------:R-:W-:Y:S01]  /*a490*/  MUFU.TANH R11, R11 ;  /* 0x0000000b000b7308 */ /* 0x000fe20000002400 */
[----:B-1----:R-:W-:Y:S02]  /*a4a0*/  FMUL.FTZ R176, R177, c[0x0][0x2ec] ;  /* 0x0000bb00b1b07a20 */ /* 0x002fe40000410000 */
[----:B------:R-:W-:Y:S02]  /*a4b0*/  FMUL.FTZ R177, R178, c[0x0][0x2ec] ;  /* 0x0000bb00b2b17a20 */ /* 0x000fe40000410000 */
[----:B------:R-:W-:Y:S02]  /*a4c0*/  FMUL.FTZ R178, R179, c[0x0][0x2ec] ;  /* 0x0000bb00b3b27a20 */ /* 0x000fe40000410000 */
[----:B------:R-:W-:Y:S01]  /*a4d0*/  FMUL.FTZ R15, R169, c[0x0][0x2ec] ;  /* 0x0000bb00a90f7a20 */ /* 0x000fe20000410000 */
[----:B------:R-:W1:Y:S01]  /*a4e0*/  MUFU.TANH R9, R9 ;  /* 0x0000000900097308 */ /* 0x000e620000002400 */
[----:B------:R-:W-:Y:S01]  /*a4f0*/  FMUL.FTZ R168, R168, c[0x0][0x2ec] ;  /* 0x0000bb00a8a87a20 */ /* 0x000fe20000410000 */
[----:B------:R-:W-:Y:S01]  /*a500*/  IADD3 R169, R2, 0x28, RZ ;  /* 0x0000002802a97810 */ /* 0x000fe20007ffe0ff */
[----:B------:R-:W-:-:S02]  /*a510*/  FFMA.FTZ R13, R188, UR4, R195 ;  /* 0x00000004bc0d7c23 */ /* 0x000fc400080100c3 */
[----:B------:R-:W-:Y:S02]  /*a520*/  FMUL.FTZ R170, R170, c[0x0][0x2ec] ;  /* 0x0000bb00aaaa7a20 */ /* 0x000fe40000410000 */
[----:B------:R-:W-:Y:S01]  /*a530*/  FMUL.FTZ R33, R33, c[0x0][0x2ec] ;  /* 0x0000bb0021217a20 */ /* 0x000fe20000410000 */
[----:B------:R-:W-:Y:S01]  /*a540*/  MUFU.TANH R176, R176 ;  /* 0x000000b000b07308 */ /* 0x000fe20000002400 */
[----:B------:R-:W-:Y:S02]  /*a550*/  FMUL.FTZ R34, R34, c[0x0][0x2ec] ;  /* 0x0000bb0022227a20 */ /* 0x000fe40000410000 */
[----:B------:R-:W-:Y:S02]  /*a560*/  FMUL.FTZ R171, R171, c[0x0][0x2ec] ;  /* 0x0000bb00abab7a20 */ /* 0x000fe40000410000 */
[----:B------:R-:W-:Y:S02]  /*a570*/  FMUL.FTZ R32, R32, c[0x0][0x2ec] ;  /* 0x0000bb0020207a20 */ /* 0x000fe40000410000 */
[----:B------:R-:W-:Y:S01]  /*a580*/  FMUL.FTZ R35, R35, c[0x0][0x2ec] ;  /* 0x0000bb0023237a20 */ /* 0x000fe20000410000 */
[----:B------:R-:W2:Y:S01]  /*a590*/  MUFU.TANH R177, R177 ;  /* 0x000000b100b17308 */ /* 0x000ea20000002400 */
[----:B-1----:R-:W-:-:S02]  /*a5a0*/  FFMA.FTZ R9, R167, UR4, R9 ;  /* 0x00000004a7097c23 */ /* 0x002fc40008010009 */
[----:B------:R-:W-:Y:S02]  /*a5b0*/  FMUL.FTZ R8, R8, c[0x0][0x2ec] ;  /* 0x0000bb0008087a20 */ /* 0x000fe40000410000 */
[----:B------:R-:W-:Y:S01]  /*a5c0*/  FMUL.FTZ R10, R10, c[0x0][0x2ec] ;  /* 0x0000bb000a0a7a20 */ /* 0x000fe20000410000 */
[----:B------:R-:W-:Y:S01]  /*a5d0*/  FSEL R9, R9, -INF , !P5 ;  /* 0xff80000009097808 */ /* 0x000fe20006800000 */
[C---:B---3--:R-:W-:Y:S01]  /*a5e0*/  HMMA.16816.F32.BF16 R28, R184.reuse, R4, R28 ;  /* 0x00000004b81c723c */ /* 0x048fe2000004181c */
[----:B------:R1:W-:Y:S01]  /*a5f0*/  MUFU.TANH R198, R174 ;  /* 0x000000ae00c67308 */ /* 0x0003e20000002400 */
[----:B------:R-:W-:Y:S02]  /*a600*/  ISETP.GE.AND P5, PT, R189, R200, PT ;  /* 0x000000c8bd00720c */ /* 0x000fe40003fa6270 */
[----:B------:R-:W-:Y:S02]  /*a610*/  IADD3 R189, R2, 0x30, RZ ;  /* 0x0000003002bd7810 */ /* 0x000fe40007ffe0ff */
[----:B------:R-:W-:Y:S01]  /*a620*/  FSEL R13, R13, -INF , !P5 ;  /* 0xff8000000d0d7808 */ /* 0x000fe20006800000 */
[----:B------:R-:W-:Y:S01]  /*a630*/  FFMA.FTZ R5, R167, UR4, R11 ;  /* 0x00000004a7057c23 */ /* 0x000fe2000801000b */
[----:B------:R-:W-:Y:S01]  /*a640*/  HMMA.16816.F32.BF16 R24, R184, R6, R24 ;  /* 0x00000006b818723c */ /* 0x000fe20000041818 */
[----:B------:R-:W3:Y:S01]  /*a650*/  I2F R183, R16 ;  /* 0x0000001000b77306 */ /* 0x000ee20000201400 */
[----:B------:R-:W-:Y:S01]  /*a660*/  FFMA.FTZ R11, R188, UR4, R22 ;  /* 0x00000004bc0b7c23 */ /* 0x000fe20008010016 */
[-C--:B------:R-:W-:Y:S01]  /*a670*/  ISETP.GE.AND P5, PT, R181, R201.reuse, PT ;  /* 0x000000c9b500720c */ /* 0x080fe20003fa6270 */
[----:B------:R-:W-:Y:S01]  /*a680*/  FFMA.FTZ R4, R190, UR4, R196 ;  /* 0x00000004be047c23 */ /* 0x000fe200080100c4 */
[----:B------:R-:W-:Y:S01]  /*a690*/  FSEL R5, R5, -INF , !P6 ;  /* 0xff80000005057808 */ /* 0x000fe20007000000 */
[----:B--2---:R-:W-:Y:S01]  /*a6a0*/  FFMA.FTZ R22, R180, UR4, R177 ;  /* 0x00000004b4167c23 */ /* 0x004fe200080100b1 */
[----:B------:R-:W-:Y:S01]  /*a6b0*/  FSEL R11, R11, -INF , !P0 ;  /* 0xff8000000b0b7808 */ /* 0x000fe20004000000 */
[----:B-1----:R-:W-:Y:S01]  /*a6c0*/  FMUL.FTZ R174, R175, c[0x0][0x2ec] ;  /* 0x0000bb00afae7a20 */ /* 0x002fe20000410000 */
[----:B------:R-:W1:Y:S01]  /*a6d0*/  MUFU.TANH R178, R178 ;  /* 0x000000b200b27308 */ /* 0x000e620000002400 */
[----:B------:R-:W-:-:S02]  /*a6e0*/  ISETP.GE.AND P6, PT, R191, R201, PT ;  /* 0x000000c9bf00720c */ /* 0x000fc40003fc6270 */
[-C--:B------:R-:W-:Y:S02]  /*a6f0*/  ISETP.GE.AND P0, PT, R191, R200.reuse, PT ;  /* 0x000000c8bf00720c */ /* 0x080fe40003f06270 */
[----:B------:R-:W-:Y:S02]  /*a700*/  FSEL R14, R14, -INF , !P6 ;  /* 0xff8000000e0e7808 */ /* 0x000fe40007000000 */
[----:B------:R-:W-:Y:S01]  /*a710*/  FMUL.FTZ R7, R30, c[0x0][0x2ec] ;  /* 0x0000bb001e077a20 */ /* 0x000fe20000410000 */
[----:B------:R-:W-:Y:S01]  /*a720*/  FSEL R4, R4, -INF , !P0 ;  /* 0xff80000004047808 */ /* 0x000fe20004000000 */
[----:B------:R-:W-:Y:S01]  /*a730*/  MUFU.TANH R172, R172 ;  /* 0x000000ac00ac7308 */ /* 0x000fe20000002400 */
[----:B------:R-:W-:Y:S01]  /*a740*/  ISETP.GE.AND P6, PT, R181, R200, PT ;  /* 0x000000c8b500720c */ /* 0x000fe20003fc6270 */
[----:B---3--:R-:W-:Y:S01]  /*a750*/  FFMA.FTZ R198, R183, UR4, R198 ;  /* 0x00000004b7c67c23 */ /* 0x008fe200080100c6 */
[-C--:B------:R-:W-:Y:S01]  /*a760*/  ISETP.GE.AND P0, PT, R194, R201.reuse, PT ;  /* 0x000000c9c200720c */ /* 0x080fe20003f06270 */
[----:B------:R-:W-:Y:S01]  /*a770*/  FMUL.FTZ R6, R29, c[0x0][0x2ec] ;  /* 0x0000bb001d067a20 */ /* 0x000fe20000410000 */
[----:B------:R-:W-:Y:S01]  /*a780*/  FSEL R22, R22, -INF , !P6 ;  /* 0xff80000016167808 */ /* 0x000fe20007000000 */
[----:B------:R-:W-:Y:S01]  /*a790*/  FMUL.FTZ R25, R25, c[0x0][0x2ec] ;  /* 0x0000bb0019197a20 */ /* 0x000fe20000410000 */
[----:B------:R-:W-:Y:S01]  /*a7a0*/  ISETP.GE.AND P6, PT, R16, R201, PT ;  /* 0x000000c91000720c */ /* 0x000fe20003fc6270 */
[----:B------:R-:W-:Y:S01]  /*a7b0*/  I2F R21, R23 ;  /* 0x0000001700157306 */ /* 0x000fe20000201400 */
[----:B-1----:R-:W-:Y:S01]  /*a7c0*/  FFMA.FTZ R20, R193, UR4, R178 ;  /* 0x00000004c1147c23 */ /* 0x002fe200080100b2 */
[----:B------:R-:W-:-:S02]  /*a7d0*/  IADD3 R167, R2, 0x31, RZ ;  /* 0x0000003102a77810 */ /* 0x000fc40007ffe0ff */
[C---:B------:R-:W-:Y:S02]  /*a7e0*/  IADD3 R181, R2.reuse, 0x38, RZ ;  /* 0x0000003802b57810 */ /* 0x040fe40007ffe0ff */
[----:B------:R-:W-:Y:S02]  /*a7f0*/  IADD3 R190, R2, 0x39, RZ ;  /* 0x0000003902be7810 */ /* 0x000fe40007ffe0ff */
[----:B------:R-:W1:Y:S08]  /*a800*/  MUFU.TANH R12, R12 ;  /* 0x0000000c000c7308 */ /* 0x000e700000002400 */
[----:B------:R-:W-:Y:S08]  /*a810*/  MUFU.TANH R174, R174 ;  /* 0x000000ae00ae7308 */ /* 0x000ff00000002400 */
[----:B------:R-:W-:Y:S01]  /*a820*/  I2F R17, R182 ;  /* 0x000000b600117306 */ /* 0x000fe20000201400 */
[----:B-1----:R-:W-:-:S07]  /*a830*/  FFMA.FTZ R12, R21, UR4, R12 ;  /* 0x00000004150c7c23 */ /* 0x002fce000801000c */
[----:B------:R-:W1:Y:S08]  /*a840*/  MUFU.TANH R173, R168 ;  /* 0x000000a800ad7308 */ /* 0x000e700000002400 */
[----:B------:R2:W-:Y:S08]  /*a850*/  MUFU.TANH R206, R33 ;  /* 0x0000002100ce7308 */ /* 0x0005f00000002400 */
[----:B------:R-:W3:Y:S01]  /*a860*/  MUFU.TANH R15, R15 ;  /* 0x0000000f000f7308 */ /* 0x000ee20000002400 */
[----:B-1----:R-:W-:-:S07]  /*a870*/  FFMA.FTZ R173, R17, UR4, R173 ;  /* 0x0000000411ad7c23 */ /* 0x002fce00080100ad */
[----:B------:R1:W-:Y:S01]  /*a880*/  MUFU.TANH R195, R34 ;  /* 0x0000002200c37308 */ /* 0x0003e20000002400 */
[----:B--2---:R-:W-:-:S05]  /*a890*/  FFMA.FTZ R33, R193, UR4, R176 ;  /* 0x00000004c1217c23 */ /* 0x004fca00080100b0 */
[----:B------:R-:W-:Y:S02]  /*a8a0*/  FSEL R33, R33, -INF , !P0 ;  /* 0xff80000021217808 */ /* 0x000fe40004000000 */
[----:B------:R-:W2:Y:S01]  /*a8b0*/  MUFU.TANH R175, R170 ;  /* 0x000000aa00af7308 */ /* 0x000ea20000002400 */
[----:B------:R-:W-:Y:S01]  /*a8c0*/  ISETP.GE.AND P0, PT, R16, R200, PT ;  /* 0x000000c81000720c */ /* 0x000fe20003f06270 */
[----:B------:R-:W-:Y:S02]  /*a8d0*/  FMUL.FTZ R16, R28, c[0x0][0x2ec] ;  /* 0x0000bb001c107a20 */ /* 0x000fe40000410000 */
[----:B------:R-:W-:Y:S01]  /*a8e0*/  FFMA.FTZ R28, R21, UR4, R174 ;  /* 0x00000004151c7c23 */ /* 0x000fe200080100ae */
[----:B------:R-:W-:Y:S01]  /*a8f0*/  FSEL R21, R198, -INF , !P0 ;  /* 0xff800000c6157808 */ /* 0x000fe20004000000 */
[----:B---3--:R-:W-:Y:S01]  /*a900*/  FFMA.FTZ R15, R18, UR4, R15 ;  /* 0x00000004120f7c23 */ /* 0x008fe2000801000f */
[----:B------:R-:W-:Y:S01]  /*a910*/  ISETP.GE.AND P0, PT, R182, R201, PT ;  /* 0x000000c9b600720c */ /* 0x000fe20003f06270 */
[----:B-1----:R-:W-:Y:S01]  /*a920*/  FFMA.FTZ R34, R180, UR4, R197 ;  /* 0x00000004b4227c23 */ /* 0x002fe200080100c5 */
[----:B------:R-:W1:Y:S01]  /*a930*/  MUFU.TANH R171, R171 ;  /* 0x000000ab00ab7308 */ /* 0x000e620000002400 */
[----:B------:R-:W-:Y:S01]  /*a940*/  IMAD.MOV.U32 R180, RZ, RZ, R202 ;  /* 0x000000ffffb47224 */ /* 0x000fe200078e00ca */
[----:B------:R-:W-:-:S02]  /*a950*/  FSEL R204, R173, -INF , !P0 ;  /* 0xff800000adcc7808 */ /* 0x000fc40004000000 */
[----:B------:R-:W-:Y:S02]  /*a960*/  FSEL R34, R34, -INF , !P5 ;  /* 0xff80000022227808 */ /* 0x000fe40006800000 */
[-C--:B------:R-:W-:Y:S01]  /*a970*/  ISETP.GE.AND P5, PT, R194, R200.reuse, PT ;  /* 0x000000c8c200720c */ /* 0x080fe20003fa6270 */
[----:B--2---:R-:W-:Y:S01]  /*a980*/  FFMA.FTZ R175, R17, UR4, R175 ;  /* 0x0000000411af7c23 */ /* 0x004fe200080100af */
[----:B------:R2:W-:Y:S01]  /*a990*/  MUFU.TANH R170, R32 ;  /* 0x0000002000aa7308 */ /* 0x0005e20000002400 */
[----:B------:R-:W-:Y:S01]  /*a9a0*/  ISETP.GE.AND P0, PT, R19, R200, PT ;  /* 0x000000c81300720c */ /* 0x000fe20003f06270 */
[----:B------:R-:W-:Y:S01]  /*a9b0*/  FMUL.FTZ R17, R26, c[0x0][0x2ec] ;  /* 0x0000bb001a117a20 */ /* 0x000fe20000410000 */
[----:B------:R-:W-:Y:S02]  /*a9c0*/  FSEL R20, R20, -INF , !P5 ;  /* 0xff80000014147808 */ /* 0x000fe40006800000 */
[----:B------:R-:W-:-:S03]  /*a9d0*/  ISETP.GE.AND P5, PT, R23, R201, PT ;  /* 0x000000c91700720c */ /* 0x000fc60003fa6270 */
[----:B------:R-:W3:Y:S01]  /*a9e0*/  I2F R168, R169 ;  /* 0x000000a900a87306 */ /* 0x000ee20000201400 */
[----:B-1----:R-:W-:-:S07]  /*a9f0*/  FFMA.FTZ R171, R18, UR4, R171 ;  /* 0x0000000412ab7c23 */ /* 0x002fce00080100ab */
[----:B------:R-:W-:Y:S01]  /*aa00*/  I2F R192, R189 ;  /* 0x000000bd00c07306 */ /* 0x000fe20000201400 */
[----:B--2---:R-:W-:-:S05]  /*aa10*/  FFMA.FTZ R32, R183, UR4, R172 ;  /* 0x00000004b7207c23 */ /* 0x004fca00080100ac */
[----:B------:R-:W-:Y:S02]  /*aa20*/  FSEL R32, R32, -INF , !P6 ;  /* 0xff80000020207808 */ /* 0x000fe40007000000 */
[----:B------:R-:W1:Y:S01]  /*aa30*/  MUFU.TANH R7, R7 ;  /* 0x0000000700077308 */ /* 0x000e620000002400 */
[-C--:B------:R-:W-:Y:S01]  /*aa40*/  ISETP.GE.AND P6, PT, R23, R200.reuse, PT ;  /* 0x000000c81700720c */ /* 0x080fe20003fc6270 */
[----:B---3--:R-:W-:Y:S01]  /*aa50*/  FFMA.FTZ R170, R168, UR4, R170 ;  /* 0x00000004a8aa7c23 */ /* 0x008fe200080100aa */
[----:B------:R-:W-:Y:S01]  /*aa60*/  FSEL R23, R12, -INF , !P5 ;  /* 0xff8000000c177808 */ /* 0x000fe20006800000 */
[----:B------:R-:W-:Y:S01]  /*aa70*/  FMUL.FTZ R12, R31, c[0x0][0x2ec] ;  /* 0x0000bb001f0c7a20 */ /* 0x000fe20000410000 */
[----:B------:R-:W-:Y:S01]  /*aa80*/  FSEL R28, R28, -INF , !P6 ;  /* 0xff8000001c1c7808 */ /* 0x000fe20007000000 */
[----:B------:R-:W-:Y:S01]  /*aa90*/  FFMA.FTZ R194, R168, UR4, R195 ;  /* 0x00000004a8c27c23 */ /* 0x000fe200080100c3 */
[----:B------:R-:W-:Y:S01]  /*aaa0*/  ISETP.GE.AND P6, PT, R19, R201, PT ;  /* 0x000000c91300720c */ /* 0x000fe20003fc6270 */
[----:B------:R-:W2:Y:S01]  /*aab0*/  I2F R179, R205 ;  /* 0x000000cd00b37306 */ /* 0x000ea20000201400 */
[----:B------:R-:W-:-:S02]  /*aac0*/  ISETP.GE.AND P5, PT, R182, R200, PT ;  /* 0x000000c8b600720c */ /* 0x000fc40003fa6270 */
[----:B------:R-:W-:Y:S01]  /*aad0*/  FSEL R199, R15, -INF , !P6 ;  /* 0xff8000000fc77808 */ /* 0x000fe20007000000 */
[----:B------:R-:W-:Y:S01]  /*aae0*/  FMUL.FTZ R15, R24, c[0x0][0x2ec] ;  /* 0x0000bb00180f7a20 */ /* 0x000fe20000410000 */
[----:B------:R-:W-:Y:S02]  /*aaf0*/  FSEL R196, R175, -INF , !P5 ;  /* 0xff800000afc47808 */ /* 0x000fe40006800000 */
[----:B------:R-:W-:Y:S01]  /*ab00*/  ISETP.GE.AND P6, PT, R169, R200, PT ;  /* 0x000000c8a900720c */ /* 0x000fe20003fc6270 */
[----:B------:R-:W3:Y:S01]  /*ab10*/  MUFU.TANH R16, R16 ;  /* 0x0000001000107308 */ /* 0x000ee20000002400 */
[----:B-1----:R-:W-:Y:S01]  /*ab20*/  FFMA.FTZ R168, R192, UR4, R7 ;  /* 0x00000004c0a87c23 */ /* 0x002fe20008010007 */
[----:B------:R-:W-:Y:S02]  /*ab30*/  FSEL R195, R171, -INF , !P0 ;  /* 0xff800000abc37808 */ /* 0x000fe40004000000 */
[-C--:B------:R-:W-:Y:S02]  /*ab40*/  ISETP.GE.AND P5, PT, R169, R201.reuse, PT ;  /* 0x000000c9a900720c */ /* 0x080fe40003fa6270 */
[----:B------:R-:W-:-:S02]  /*ab50*/  ISETP.GE.AND P0, PT, R205, R201, PT ;  /* 0x000000c9cd00720c */ /* 0x000fc40003f06270 */
[----:B------:R-:W1:Y:S01]  /*ab60*/  MUFU.TANH R35, R35 ;  /* 0x0000002300237308 */ /* 0x000e620000002400 */
[----:B--2---:R-:W-:Y:S01]  /*ab70*/  FFMA.FTZ R197, R179, UR4, R206 ;  /* 0x00000004b3c57c23 */ /* 0x004fe200080100ce */
[----:B------:R-:W-:Y:S02]  /*ab80*/  FSEL R194, R194, -INF , !P6 ;  /* 0xff800000c2c27808 */ /* 0x000fe40007000000 */
[----:B------:R-:W-:Y:S02]  /*ab90*/  FSEL R198, R170, -INF , !P5 ;  /* 0xff800000aac67808 */ /* 0x000fe40006800000 */
[----:B------:R-:W-:Y:S02]  /*aba0*/  ISETP.GE.AND P6, PT, R189, R201, PT ;  /* 0x000000c9bd00720c */ /* 0x000fe40003fc6270 */
[----:B------:R-:W-:Y:S01]  /*abb0*/  I2F R188, R167 ;  /* 0x000000a700bc7306 */ /* 0x000fe20000201400 */
[----:B---3--:R-:W-:Y:S01]  /*abc0*/  FFMA.FTZ R16, R192, UR4, R16 ;  /* 0x00000004c0107c23 */ /* 0x008fe20008010010 */
[----:B------:R-:W-:-:S02]  /*abd0*/  FSEL R197, R197, -INF , !P0 ;  /* 0xff800000c5c57808 */ /* 0x000fc40004000000 */
[-C--:B------:R-:W-:Y:S02]  /*abe0*/  ISETP.GE.AND P5, PT, R205, R200.reuse, PT ;  /* 0x000000c8cd00720c */ /* 0x080fe40003fa6270 */
[----:B------:R-:W-:Y:S02]  /*abf0*/  ISETP.GE.AND P0, PT, R189, R200, PT ;  /* 0x000000c8bd00720c */ /* 0x000fe40003f06270 */
[----:B------:R-:W2:Y:S01]  /*ac00*/  MUFU.TANH R6, R6 ;  /* 0x0000000600067308 */ /* 0x000ea20000002400 */
[----:B-1----:R-:W-:Y:S01]  /*ac10*/  FFMA.FTZ R35, R179, UR4, R35 ;  /* 0x00000004b3237c23 */ /* 0x002fe20008010023 */
[----:B------:R-:W-:Y:S02]  /*ac20*/  FSEL R184, R16, -INF , !P6 ;  /* 0xff80000010b87808 */ /* 0x000fe40007000000 */
[----:B------:R-:W-:Y:S02]  /*ac30*/  ISETP.GE.AND P6, PT, R167, R201, PT ;  /* 0x000000c9a700720c */ /* 0x000fe40003fc6270 */
[----:B------:R-:W-:-:S02]  /*ac40*/  FSEL R193, R35, -INF , !P5 ;  /* 0xff80000023c17808 */ /* 0x000fc40006800000 */
[----:B------:R-:W1:Y:S01]  /*ac50*/  MUFU.TANH R8, R8 ;  /* 0x0000000800087308 */ /* 0x000e620000002400 */
[----:B------:R-:W-:Y:S02]  /*ac60*/  FSEL R168, R168, -INF , !P0 ;  /* 0xff800000a8a87808 */ /* 0x000fe40004000000 */
[C---:B------:R-:W-:Y:S02]  /*ac70*/  ISETP.GE.AND P5, PT, R2.reuse, R201, PT ;  /* 0x000000c90200720c */ /* 0x040fe40003fa6270 */
[----:B------:R-:W-:-:S03]  /*ac80*/  ISETP.GE.AND P0, PT, R2, R200, PT ;  /* 0x000000c80200720c */ /* 0x000fc60003f06270 */
[----:B------:R3:W4:Y:S01]  /*ac90*/  MUFU.TANH R7, R10 ;  /* 0x0000000a00077308 */ /* 0x0007220000002400 */
[----:B--2---:R-:W-:-:S05]  /*aca0*/  FFMA.FTZ R183, R188, UR4, R6 ;  /* 0x00000004bcb77c23 */ /* 0x004fca0008010006 */
[----:B------:R-:W-:Y:S02]  /*acb0*/  FSEL R183, R183, -INF , !P6 ;  /* 0xff800000b7b77808 */ /* 0x000fe40007000000 */
[----:B------:R-:W2:Y:S01]  /*acc0*/  MUFU.TANH R12, R12 ;  /* 0x0000000c000c7308 */ /* 0x000ea20000002400 */
[----:B-1----:R-:W-:Y:S01]  /*acd0*/  FFMA.FTZ R2, R0, UR4, R8 ;  /* 0x0000000400027c23 */ /* 0x002fe20008010008 */
[----:B------:R-:W-:Y:S01]  /*ace0*/  ISETP.GE.AND P6, PT, R167, R200, PT ;  /* 0x000000c8a700720c */ /* 0x000fe20003fc6270 */
[----:B------:R-:W-:-:S03]  /*acf0*/  IMAD.MOV.U32 R167, RZ, RZ, R203 ;  /* 0x000000ffffa77224 */ /* 0x000fc600078e00cb */
[----:B------:R-:W-:Y:S02]  /*ad00*/  FSEL R2, R2, -INF , !P5 ;  /* 0xff80000002027808 */ /* 0x000fe40006800000 */
[----:B------:R-:W-:Y:S01]  /*ad10*/  I2F R191, R181 ;  /* 0x000000b500bf7306 */ /* 0x000fe20000201400 */
[----:B---3--:R-:W-:Y:S01]  /*ad20*/  FMUL.FTZ R10, R27, c[0x0][0x2ec] ;  /* 0x0000bb001b0a7a20 */ /* 0x008fe20000410000 */
[----:B------:R-:W-:Y:S01]  /*ad30*/  ISETP.GE.AND P5, PT, R190, R200, PT ;  /* 0x000000c8be00720c */ /* 0x000fe20003fa6270 */
[----:B----4-:R-:W-:-:S05]  /*ad40*/  FFMA.FTZ R0, R0, UR4, R7 ;  /* 0x0000000400007c23 */ /* 0x010fca0008010007 */
[----:B------:R-:W1:Y:S01]  /*ad50*/  MUFU.TANH R15, R15 ;  /* 0x0000000f000f7308 */ /* 0x000e620000002400 */
[----:B--2---:R-:W-:Y:S01]  /*ad60*/  FFMA.FTZ R12, R188, UR4, R12 ;  /* 0x00000004bc0c7c23 */ /* 0x004fe2000801000c */
[----:B------:R-:W-:Y:S01]  /*ad70*/  FSEL R0, R0, -INF , !P0 ;  /* 0xff80000000007808 */ /* 0x000fe20004000000 */
[----:B------:R-:W-:Y:S01]  /*ad80*/  BAR.SYNC.DEFER_BLOCKING 0x0 ;  /* 0x0000000000007b1d */ /* 0x000fe20000010000 */
[----:B------:R-:W-:Y:S02]  /*ad90*/  PLOP3.LUT P0, PT, PT, PT, UP0, 0x80, 0x0 ;  /* 0x000000000000781c */ /* 0x000fe40003f0f008 */
[----:B------:R-:W-:Y:S02]  /*ada0*/  FSEL R182, R12, -INF , !P6 ;  /* 0xff8000000cb67808 */ /* 0x000fe40007000000 */
[----:B------:R-:W-:Y:S01]  /*adb0*/  ISETP.GE.AND P6, PT, R181, R201, PT ;  /* 0x000000c9b500720c */ /* 0x000fe20003fc6270 */
[----:B------:R-:W2:Y:S01]  /*adc0*/  MUFU.TANH R17, R17 ;  /* 0x0000001100117308 */ /* 0x000ea20000002400 */
[----:B-1----:R-:W-:-:S07]  /*add0*/  FFMA.FTZ R15, R191, UR4, R15 ;  /* 0x00000004bf0f7c23 */ /* 0x002fce000801000f */
[----:B------:R-:W-:Y:S01]  /*ade0*/  I2F R177, R190 ;  /* 0x000000be00b17306 */ /* 0x000fe20000201400 */
[----:B------:R-:W-:Y:S02]  /*adf0*/  FSEL R170, R15, -INF , !P6 ;  /* 0xff8000000faa7808 */ /* 0x000fe40007000000 */
[----:B------:R-:W-:-:S05]  /*ae00*/  ISETP.GE.AND P6, PT, R181, R200, PT ;  /* 0x000000c8b500720c */ /* 0x000fca0003fc6270 */
[----:B------:R-:W1:Y:S01]  /*ae10*/  MUFU.TANH R6, R25 ;  /* 0x0000001900067308 */ /* 0x000e620000002400 */
[----:B--2---:R-:W-:-:S05]  /*ae20*/  FFMA.FTZ R17, R191, UR4, R17 ;  /* 0x00000004bf117c23 */ /* 0x004fca0008010011 */
[----:B------:R-:W-:Y:S02]  /*ae30*/  FSEL R178, R17, -INF , !P6 ;  /* 0xff80000011b27808 */ /* 0x000fe40007000000 */
[----:B------:R-:W2:Y:S01]  /*ae40*/  MUFU.TANH R10, R10 ;  /* 0x0000000a000a7308 */ /* 0x000ea20000002400 */
[----:B------:R-:W-:Y:S01]  /*ae50*/  ISETP.GE.AND P6, PT, R190, R201, PT ;  /* 0x000000c9be00720c */ /* 0x000fe20003fc6270 */
[----:B-1----:R-:W-:-:S05]  /*ae60*/  FFMA.FTZ R6, R177, UR4, R6 ;  /* 0x00000004b1067c23 */ /* 0x002fca0008010006 */
[----:B------:R-:W-:Y:S01]  /*ae70*/  FSEL R169, R6, -INF , !P6 ;  /* 0xff80000006a97808 */ /* 0x000fe20007000000 */
[----:B--2---:R-:W-:-:S05]  /*ae80*/  FFMA.FTZ R10, R177, UR4, R10 ;  /* 0x00000004b10a7c23 */ /* 0x004fca000801000a */
        /* <DEDUP_REMOVED lines=8> */
[----:B------:R-:W-:-:S05]  /*af10*/  IMAD.U32 R7, RZ, RZ, UR5 ;  /* 0x00000005ff077e24 */ /* 0x000fca000f8e00ff */
[----:B------:R-:W-:Y:S01]  /*af20*/  IABS R7, R7 ;  /* 0x0000000700077213 */ /* 0x000fe20000000000 */
[----:B-1----:R-:W1:Y:S03]  /*af30*/  MUFU.RCP R6, R6 ;  /* 0x0000000600067308 */ /* 0x002e660000001000 */
        /* <DEDUP_REMOVED lines=14> */
[----:B-1----:R-:W-:-:S04]  /*b020*/  UIMAD.WIDE.U32 UR14, UR15, UR7, URZ ;  /* 0x000000070f0e72a5 */ /* 0x002fc8000f8e003f */
[----:B------:R-:W-:-:S05]  /*b030*/  UIADD3 UR6, -UR15, URZ, URZ ;  /* 0x0000003f0f067290 */ /* 0x000fca000fffe13f */
[----:B------:R-:W-:Y:S02]  /*b040*/  @!UP2 UIADD3 UR9, UR9, -UR13, URZ ;  /* 0x8000000d0909a290 */ /* 0x000fe4000fffe03f */
[----:B------:R-:W-:Y:S02]  /*b050*/  UIMAD UR7, UR13, UR6, UR7 ;  /* 0x000000060d0772a4 */ /* 0x000fe4000f8e0207 */
[----:B------:R-:W-:Y:S02]  /*b060*/  UISETP.GE.U32.AND UP4, UPT, UR9, UR13, UPT ;  /* 0x0000000d0900728c */ /* 0x000fe4000bf86070 */
[----:B------:R-:W-:Y:S02]  /*b070*/  UISETP.GT.U32.AND UP0, UPT, UR13, UR7, UPT ;  /* 0x000000070d00728c */ /* 0x000fe4000bf04070 */
[----:B------:R-:W-:Y:S02]  /*b080*/  ULDC UR6, c[0x0][0x2d0] ;  /* 0x0000b40000067ab9 */ /* 0x000fe40000000800 */
[----:B------:R-:W-:-:S02]  /*b090*/  ULOP3.LUT UR5, UR5, UR6, URZ, 0x3c, !UPT ;  /* 0x0000000605057292 */ /* 0x000fc4000f8e3c3f */
[----:B------:R-:W-:Y:S02]  /*b0a0*/  ULOP3.LUT UR12, UR12, UR6, URZ, 0x3c, !UPT ;  /* 0x000000060c0c7292 */ /* 0x000fe4000f8e3c3f */
[----:B------:R-:W-:Y:S02]  /*b0b0*/  UISETP.GE.AND UP1, UPT, UR5, URZ, UPT ;  /* 0x0000003f0500728c */ /* 0x000fe4000bf26270 */
[----:B------:R-:W-:Y:S02]  /*b0c0*/  @!UP2 UIADD3 UR17, UR17, 0x1, URZ ;  /* 0x000000011111a890 */ /* 0x000fe4000fffe03f */
[----:B------:R-:W-:Y:S02]  /*b0d0*/  @!UP0 UIADD3 UR7, UR7, -UR13, URZ ;  /* 0x8000000d07078290 */ /* 0x000fe4000fffe03f */
[----:B------:R-:W-:Y:S02]  /*b0e0*/  @!UP0 UIADD3 UR15, UR15, 0x1, URZ ;  /* 0x000000010f0f8890 */ /* 0x000fe4000fffe03f */
[----:B------:R-:W-:-:S02]  /*b0f0*/  UISETP.GE.U32.AND UP3, UPT, UR7, UR13, UPT ;  /* 0x0000000d0700728c */ /* 0x000fc4000bf66070 */
[----:B------:R-:W-:Y:S02]  /*b100*/  UISETP.GE.AND UP0, UPT, UR12, URZ, UPT ;  /* 0x0000003f0c00728c */ /* 0x000fe4000bf06270 */
[----:B------:R-:W-:Y:S02]  /*b110*/  @UP4 UIADD3 UR17, UR17, 0x1, URZ ;  /* 0x0000000111114890 */ /* 0x000fe4000fffe03f */
[----:B------:R-:W-:Y:S02]  /*b120*/  UISETP.NE.AND UP2, UPT, URZ, UR6, UPT ;  /* 0x000000063f00728c */ /* 0x000fe4000bf45270 */
[----:B------:R-:W-:Y:S02]  /*b130*/  ULOP3.LUT UR5, URZ, UR6, URZ, 0x33, !UPT ;  /* 0x000000063f057292 */ /* 0x000fe4000f8e333f */
[----:B------:R-:W-:Y:S02]  /*b140*/  @!UP1 UIADD3 UR17, -UR17, URZ, URZ ;  /* 0x0000003f11119290 */ /* 0x000fe4000fffe13f */
[----:B------:R-:W-:-:S02]  /*b150*/  @UP3 UIADD3 UR15, UR15, 0x1, URZ ;  /* 0x000000010f0f3890 */ /* 0x000fc4000fffe03f */
[----:B------:R-:W-:Y:S02]  /*b160*/  USEL UR7, UR5, UR17, !UP2 ;  /* 0x0000001105077287 */ /* 0x000fe4000d000000 */
[----:B------:R-:W-:Y:S02]  /*b170*/  @!UP0 UIADD3 UR15, -UR15, URZ, URZ ;  /* 0x0000003f0f0f8290 */ /* 0x000fe4000fffe13f */
[----:B------:R-:W-:Y:S02]  /*b180*/  UIMAD.WIDE UR12, UR7, 0x4, UR32 ;  /* 0x00000004070c78a5 */ /* 0x000fe4000f8e0220 */
[----:B------:R-:W-:-:S04]  /*b190*/  USEL UR11, UR5, UR15, !UP2 ;  /* 0x0000000f050b7287 */ /* 0x000fc8000d000000 */
[----:B------:R-:W-:Y:S01]  /*b1a0*/  UIMAD.WIDE UR14, UR11, 0x4, UR32 ;  /* 0x000000040b0e78a5 */ /* 0x000fe2000f8e0220 */
[----:B------:R-:W-:Y:S01]  /*b1b0*/  IMAD.U32 R7, RZ, RZ, UR13 ;  /* 0x0000000dff077e24 */ /* 0x000fe2000f8e00ff */
[----:B------:R-:W-:-:S04]  /*b1c0*/  MOV R6, UR12 ;  /* 0x0000000c00067c02 */ /* 0x000fc80008000f00 */
[----:B------:R-:W-:Y:S01]  /*b1d0*/  MOV R16, UR14 ;  /* 0x0000000e00107c02 */ /* 0x000fe20008000f00 */
[----:B------:R-:W-:Y:S01]  /*b1e0*/  IMAD.U32 R17, RZ, RZ, UR15 ;  /* 0x0000000fff117e24 */ /* 0x000fe2000f8e00ff */
[----:B------:R1:W2:Y:S04]  /*b1f0*/  LDG.E R7, [R6.64] ;  /* 0x0000002206077981 */ /* 0x0002a8000c1e1900 */
[----:B-1----:R-:W3:Y:S01]  /*b200*/  LDG.E R6, [R16.64] ;  /* 0x0000002210067981 */ /* 0x002ee2000c1e1900 */
        /* <DEDUP_REMOVED lines=19> */
.L_x_2512:
[----:B------:R-:W-:-:S04]  /*b340*/  ULEA UR12, -UR10, URZ, 0x6 ;  /* 0x0000003f0a0c7291 */ /* 0x000fc8000f8e313f */
[----:B------:R-:W-:Y:S02]  /*b350*/  USHF.R.S32.HI UR7, URZ, 0x1f, UR12 ;  /* 0x0000001f3f077899 */ /* 0x000fe4000801140c */
.L_x_2513:
[C---:B------:R-:W-:Y:S01]  /*b360*/  @!P3 IADD3 R10, P0, R166.reuse, UR12, RZ ;  /* 0x0000000ca60abc10 */ /* 0x040fe2000ff1e0ff */
[----:B------:R-:W-:Y:S01]  /*b370*/  UIADD3 UR5, UP1, UP0, UR25, UR12, UR25 ;  /* 0x0000000c19057290 */ /* 0x000fe2000f83e019 */
[----:B------:R-:W-:Y:S01]  /*b380*/  @!P2 IADD3 R7, P5, R166, UR12, RZ ;  /* 0x0000000ca607ac10 */ /* 0x000fe2000ffbe0ff */
[----:B------:R1:W-:Y:S01]  /*b390*/  @P4 STS.128 [R243+0x8000], RZ ;  /* 0x008000fff3004388 */ /* 0x0003e20000000c00 */
[C---:B------:R-:W-:Y:S01]  /*b3a0*/  @!P3 IADD3.X R8, R165.reuse, UR7, RZ, P0, !PT ;  /* 0x00000007a508bc10 */ /* 0x040fe200087fe4ff */
[----:B------:R-:W-:Y:S01]  /*b3b0*/  UIADD3.X UR6, UR24, UR7, UR24, UP1, UP0 ;  /* 0x0000000718067290 */ /* 0x000fe20008fe0418 */
[----:B------:R-:W-:Y:S01]  /*b3c0*/  @!P3 LEA R186, P0, R10, c[0x0][0x168], 0x1 ;  /* 0x00005a000ababa11 */ /* 0x000fe200078008ff */
[----:B------:R-:W-:Y:S01]  /*b3d0*/  BSSY B0, `(.L_x_2514) ;  /* 0x0000093000007945 */ /* 0x000fe20003800000 */
[----:B------:R-:W-:Y:S01]  /*b3e0*/  @!P2 IADD3.X R6, R165, UR7, RZ, P5, !PT ;  /* 0x00000007a506ac10 */ /* 0x000fe2000affe4ff */
[----:B------:R-:W-:Y:S01]  /*b3f0*/  VOTEU.ALL UP0, P4 ;  /* 0x00000000003f7886 */ /* 0x000fe20002000000 */
[----:B------:R-:W-:-:S02]  /*b400*/  @!P2 LEA R30, P5, R7, c[0x0][0x168], 0x1 ;  /* 0x00005a00071eaa11 */ /* 0x000fc400078a08ff */
[----:B------:R-:W-:Y:S01]  /*b410*/  @!P3 LEA.HI.X R187, R10, c[0x0][0x16c], R8, 0x1, P0 ;  /* 0x00005b000abbba11 */ /* 0x000fe200000f0c08 */
[----:B------:R-:W-:Y:S01]  /*b420*/  IMAD.U32 R8, RZ, RZ, UR12 ;  /* 0x0000000cff087e24 */ /* 0x000fe2000f8e00ff */
[----:B------:R-:W-:Y:S01]  /*b430*/  @!P1 IADD3 R10, P0, R166, UR12, RZ ;  /* 0x0000000ca60a9c10 */ /* 0x000fe2000ff1e0ff */
[----:B------:R-:W-:Y:S01]  /*b440*/  @!UP0 UIADD3 UR11, UP1, UR25, UR12, URZ ;  /* 0x0000000c190b8290 */ /* 0x000fe2000ff3e03f */
[----:B------:R-:W-:Y:S01]  /*b450*/  @!P2 LEA.HI.X R31, R7, c[0x0][0x16c], R6, 0x1, P5 ;  /* 0x00005b00071faa11 */ /* 0x000fe200028f0c06 */
[----:B------:R-:W-:Y:S01]  /*b460*/  IMAD.U32 R6, RZ, RZ, UR7 ;  /* 0x00000007ff067e24 */ /* 0x000fe2000f8e00ff */
[----:B------:R-:W-:Y:S01]  /*b470*/  @!P1 IADD3.X R7, R165, UR7, RZ, P0, !PT ;  /* 0x00000007a5079c10 */ /* 0x000fe200087fe4ff */
[----:B------:R-:W-:Y:S01]  /*b480*/  @!UP0 UIADD3.X UR9, UR24, UR7, URZ, UP1, !UPT ;  /* 0x0000000718098290 */ /* 0x000fe20008ffe43f */
[----:B------:R-:W-:Y:S02]  /*b490*/  @!P1 LEA R26, P0, R10, c[0x0][0x168], 0x1 ;  /* 0x00005a000a1a9a11 */ /* 0x000fe400078008ff */
[----:B------:R-:W-:-:S02]  /*b4a0*/  @!P3 IADD3 R16, P6, P5, R166, UR25, R8 ;  /* 0x00000019a610bc10 */ /* 0x000fc4000fdde008 */
[----:B------:R-:W-:Y:S01]  /*b4b0*/  @!P1 LEA.HI.X R27, R10, c[0x0][0x16c], R7, 0x1, P0 ;  /* 0x00005b000a1b9a11 */ /* 0x000fe200000f0c07 */
[----:B------:R-:W-:Y:S01]  /*b4c0*/  IMAD.U32 R7, RZ, RZ, UR7 ;  /* 0x00000007ff077e24 */ /* 0x000fe2000f8e00ff */
[C---:B------:R-:W-:Y:S02]  /*b4d0*/  @!P3 IADD3.X R15, R165.reuse, UR24, R6, P6, P5 ;  /* 0x00000018a50fbc10 */ /* 0x040fe4000b7ea406 */
[----:B------:R-:W-:Y:S02]  /*b4e0*/  @!P2 IADD3 R12, P5, P0, R166, UR25, R8 ;  /* 0x00000019a60cac10 */ /* 0x000fe4000f8be008 */
[----:B------:R-:W-:Y:S02]  /*b4f0*/  @!P3 LEA R176, P6, R16, c[0x0][0x168], 0x1 ;  /* 0x00005a0010b0ba11 */ /* 0x000fe400078c08ff */
[----:B------:R-:W-:Y:S02]  /*b500*/  @!P2 IADD3.X R10, R165, UR24, R6, P5, P0 ;  /* 0x00000018a50aac10 */ /* 0x000fe4000afe0406 */
[----:B------:R-:W-:-:S02]  /*b510*/  @!P2 LEA R24, P0, R12, c[0x0][0x168], 0x1 ;  /* 0x00005a000c18aa11 */ /* 0x000fc400078008ff */
[----:B------:R-:W-:Y:S02]  /*b520*/  @!P4 LEA R188, P5, R8, R249, 0x1 ;  /* 0x000000f908bcc211 */ /* 0x000fe400078a08ff */
[----:B------:R-:W-:Y:S01]  /*b530*/  @!P2 LEA.HI.X R25, R12, c[0x0][0x16c], R10, 0x1, P0 ;  /* 0x00005b000c19aa11 */ /* 0x000fe200000f0c0a */
[----:B------:R-:W-:Y:S01]  /*b540*/  IMAD.U32 R10, RZ, RZ, UR5 ;  /* 0x00000005ff0a7e24 */ /* 0x000fe2000f8e00ff */
[----:B------:R-:W-:Y:S02]  /*b550*/  @!P4 LEA.HI.X R189, R8, R248, R7, 0x1, P5 ;  /* 0x000000f808bdc211 */ /* 0x000fe400028f0c07 */
[----:B------:R-:W-:Y:S01]  /*b560*/  @!P1 IADD3 R7, P5, P0, R166, UR25, R8 ;  /* 0x00000019a6079c10 */ /* 0x000fe2000f8be008 */
[----:B------:R-:W-:Y:S01]  /*b570*/  IMAD.U32 R8, RZ, RZ, UR6 ;  /* 0x00000006ff087e24 */ /* 0x000fe2000f8e00ff */
[----:B------:R-:W-:Y:S01]  /*b580*/  @!P3 LEA.HI.X R177, R16, c[0x0][0x16c], R15, 0x1, P6 ;  /* 0x00005b0010b1ba11 */ /* 0x000fe200030f0c0f */
[----:B------:R-:W-:Y:S01]  /*b590*/  @!PT LDS RZ, [RZ] ;  /* 0x00000000fffff984 */ /* 0x000fe20000000800 */
[----:B------:R-:W-:Y:S01]  /*b5a0*/  @!PT LDS RZ, [RZ] ;  /* 0x00000000fffff984 */ /* 0x000fe20000000800 */
[----:B------:R-:W-:Y:S01]  /*b5b0*/  @!PT LDS RZ, [RZ] ;  /* 0x00000000fffff984 */ /* 0x000fe20000000800 */
[----:B------:R2:W-:Y:S01]  /*b5c0*/  @!P4 LDGSTS.E.BYPASS.LTC128B.128 [R243+0x8000], [R188.64] ;  /* 0x08000000bcf3cfae */ /* 0x0005e2000b901d62 */
[----:B------:R-:W-:-:S02]  /*b5d0*/  @!P1 IADD3.X R6, R165, UR24, R6, P5, P0 ;  /* 0x00000018a5069c10 */ /* 0x000fc4000afe0406 */
[C---:B------:R-:W-:Y:S01]  /*b5e0*/  @!P4 LEA R174, P6, R10.reuse, R249, 0x1 ;  /* 0x000000f90aaec211 */ /* 0x040fe200078c08ff */
[----:B------:R1:W-:Y:S01]  /*b5f0*/  @P3 STS.128 [R243+0xa000], RZ ;  /* 0x00a000fff3003388 */ /* 0x0003e20000000c00 */
[C---:B------:R-:W-:Y:S02]  /*b600*/  @!P1 LEA R18, P0, R7.reuse, c[0x0][0x168], 0x1 ;  /* 0x00005a0007129a11 */ /* 0x040fe400078008ff */
        /* <DEDUP_REMOVED lines=15> */
[C---:B------:R-:W-:Y:S01]  /*b700*/  @!P3 LEA R172, P5, R10.reuse, c[0x0][0x168], 0x1 ;  /* 0x00005a000aacba11 */ /* 0x040fe200078a08ff */
[----:B------:R1:W-:Y:S01]  /*b710*/  @P1 STS.128 [R243+0xe000], RZ ;  /* 0x00e000fff3001388 */ /* 0x0003e20000000c00 */
[C---:B------:R-:W-:Y:S02]  /*b720*/  @!P2 LEA R16, P0, R7.reuse, c[0x0][0x168], 0x1 ;  /* 0x00005a000710aa11 */ /* 0x040fe400078008ff */
        /* <DEDUP_REMOVED lines=12> */
[CC--:B------:R-:W-:Y:S01]  /*b7f0*/  @!P4 LEA R200, P5, R7.reuse, R249.reuse, 0x1 ;  /* 0x000000f907c8c211 */ /* 0x0c0fe200078a08ff */
[----:B------:R-:W-:Y:S01]  /*b800*/  UIADD3.X UR6, UR24, UR6, URZ, UP0, !UPT ;  /* 0x0000000618067290 */ /* 0x000fe200087fe43f */
[C---:B------:R-:W-:Y:S02]  /*b810*/  @!P1 LEA R190, P0, R10.reuse, c[0x0][0x168], 0x1 ;  /* 0x00005a000abe9a11 */ /* 0x040fe400078008ff */
[----:B------:R-:W-:Y:S01]  /*b820*/  @!P4 LEA.HI.X R201, R7, R248, R6, 0x1, P5 ;  /* 0x000000f807c9c211 */ /* 0x000fe200028f0c06 */
[----:B------:R-:W-:Y:S01]  /*b830*/  IMAD.U32 R7, RZ, RZ, UR5 ;  /* 0x00000005ff077e24 */ /* 0x000fe2000f8e00ff */
[----:B------:R-:W-:Y:S01]  /*b840*/  @!P1 LEA.HI.X R191, R10, c[0x0][0x16c], R8, 0x1, P0 ;  /* 0x00005b000abf9a11 */ /* 0x000fe200000f0c08 */
[----:B------:R-:W-:Y:S01]  /*b850*/  IMAD.U32 R6, RZ, RZ, UR6 ;  /* 0x00000006ff067e24 */ /* 0x000fe2000f8e00ff */
[----:B------:R-:W-:Y:S01]  /*b860*/  @!P3 IADD3 R10, P5, R166, UR5, RZ ;  /* 0x00000005a60abc10 */ /* 0x000fe2000ffbe0ff */
[----:B------:R-:W-:Y:S01]  /*b870*/  @!PT LDS RZ, [RZ] ;  /* 0x00000000fffff984 */ /* 0x000fe20000000800 */
[----:B------:R-:W-:Y:S01]  /*b880*/  @!PT LDS RZ, [RZ] ;  /* 0x00000000fffff984 */ /* 0x000fe20000000800 */
[----:B------:R-:W-:Y:S01]  /*b890*/  @!PT LDS RZ, [RZ] ;  /* 0x00000000fffff984 */ /* 0x000fe20000000800 */
[----:B------:R1:W-:Y:S01]  /*b8a0*/  @!P4 LDGSTS.E.BYPASS.LTC128B.128 [R243+0x8800], [R200.64] ;  /* 0x08800000c8f3cfae */ /* 0x0003e2000b901d62 */
[----:B------:R-:W-:-:S02]  /*b8b0*/  @!P4 LEA R202, P6, R7, R249, 0x1 ;  /* 0x000000f907cac211 */ /* 0x000fc400078c08ff */
[----:B------:R-:W-:Y:S01]  /*b8c0*/  @!P2 IADD3 R8, P0, R166, UR5, RZ ;  /* 0x00000005a608ac10 */ /* 0x000fe2000ff1e0ff */
[----:B------:R1:W-:Y:S01]  /*b8d0*/  @P3 STS.128 [R243+0xa800], RZ ;  /* 0x00a800fff3003388 */ /* 0x0003e20000000c00 */
[----:B------:R-:W-:Y:S02]  /*b8e0*/  @!P4 LEA.HI.X R203, R7, R248, R6, 0x1, P6 ;  /* 0x000000f807cbc211 */ /* 0x000fe400030f0c06 */
[C---:B------:R-:W-:Y:S01]  /*b8f0*/  @!P3 IADD3.X R7, R165.reuse, UR6, RZ, P5, !PT ;  /* 0x00000006a507bc10 */ /* 0x040fe2000affe4ff */
[----:B------:R-:W-:Y:S01]  /*b900*/  @!PT LDS RZ, [RZ] ;  /* 0x00000000fffff984 */ /* 0x000fe20000000800 */
[----:B------:R-:W-:Y:S01]  /*b910*/  @!PT LDS RZ, [RZ] ;  /* 0x00000000fffff984 */ /* 0x000fe20000000800 */
[----:B------:R-:W-:Y:S01]  /*b920*/  @!PT LDS RZ, [RZ] ;  /* 0x00000000fffff984 */ /* 0x000fe20000000800 */
[----:B------:R1:W-:Y:S01]  /*b930*/  @!P3 LDGSTS.E.BYPASS.LTC128B.128 [R243+0xa800], [R176.64+0x80] ;  /* 0x0a800080b0f3bfae */ /* 0x0003e2000b901d62 */
[----:B------:R-:W-:Y:S02]  /*b940*/  @!P3 LEA R206, P5, R10, c[0x0][0x168], 0x1 ;  /* 0x00005a000aceba11 */ /* 0x000fe400078a08ff */
[----:B------:R-:W-:Y:S01]  /*b950*/  @!P2 IADD3.X R6, R165, UR6, RZ, P0, !PT ;  /* 0x00000006a506ac10 */ /* 0x000fe200087fe4ff */
[----:B------:R1:W-:Y:S01]  /*b960*/  @P2 STS.128 [R243+0xc800], RZ ;  /* 0x00c800fff3002388 */ /* 0x0003e20000000c00 */
[----:B--2---:R-:W-:-:S02]  /*b970*/  @!P2 LEA R188, P0, R8, c[0x0][0x168], 0x1 ;  /* 0x00005a0008bcaa11 */ /* 0x004fc400078008ff */
        /* <DEDUP_REMOVED lines=56> */
.L_x_2515:
[----:B------:R-:W-:Y:S05]  /*bd00*/  BSYNC B0 ;  /* 0x0000000000007941 */ /* 0x000fea0003800000 */
.L_x_2514:
[----:B------:R-:W0:Y:S01]  /*bd10*/  LDGDEPBAR ;  /* 0x00000000000079af */ /* 0x000e220000000000 */
[----:B--2---:R-:W-:Y:S02]  /*bd20*/  IMAD.U32 R7, RZ, RZ, UR12 ;  /* 0x0000000cff077e24 */ /* 0x004fe4000f8e00ff */
[----:B------:R-:W-:-:S03]  /*bd30*/  IMAD.U32 R6, RZ, RZ, UR7 ;  /* 0x00000007ff067e24 */ /* 0x000fc6000f8e00ff */
[----:B------:R-:W-:-:S04]  /*bd40*/  LEA R249, P0, R7, R249, 0x1 ;  /* 0x000000f907f97211 */ /* 0x000fc800078008ff */
[----:B------:R-:W-:Y:S02]  /*bd50*/  LEA.HI.X R248, R7, R248, R6, 0x1, P0 ;  /* 0x000000f807f87211 */ /* 0x000fe400000f0c06 */
.L_x_2511:
        /* <DEDUP_REMOVED lines=46> */
[----:B------:R-:W-:-:S04]  /*c040*/  FSEL R171, R171, RZ, P1 ;  /* 0x000000ffabab7208 */ /* 0x000fc80000800000 */
[----:B------:R-:W-:Y:S01]  /*c050*/  FSEL R181, R181, RZ, P0 ;  /* 0x000000ffb5b57208 */ /* 0x000fe20000000000 */
[--C-:B------:R-:W-:Y:S02]  /*c060*/  FFMA.FTZ R174, R2, c[0x0][0x23c], -R171.reuse ;  /* 0x00008f0002ae7a23 */ /* 0x100fe400000108ab */
[----:B------:R-:W-:Y:S02]  /*c070*/  FFMA.FTZ R166, R14, c[0x0][0x23c], -R171 ;  /* 0x00008f000ea67a23 */ /* 0x000fe400000108ab */
[--C-:B------:R-:W-:Y:S01]  /*c080*/  FFMA.FTZ R2, R5, c[0x0][0x23c], -R181.reuse ;  /* 0x00008f0005027a23 */ /* 0x100fe200000108b5 */
[----:B------:R-:W-:Y:S01]  /*c090*/  FSEL R5, R176, RZ, P1 ;  /* 0x000000ffb0057208 */ /* 0x000fe20000800000 */
[--C-:B------:R-:W-:Y:S01]  /*c0a0*/  FFMA.FTZ R165, R0, c[0x0][0x23c], -R181.reuse ;  /* 0x00008f0000a57a23 */ /* 0x100fe200000108b5 */
[----:B------:R-:W-:Y:S01]  /*c0b0*/  MUFU.EX2 R174, R174 ;  /* 0x000000ae00ae7308 */ /* 0x000fe20000000800 */
[----:B------:R-:W-:Y:S02]  /*c0c0*/  FFMA.FTZ R0, R13, c[0x0][0x23c], -R181 ;  /* 0x00008f000d007a23 */ /* 0x000fe400000108b5 */
[----:B------:R-:W1:Y:S01]  /*c0d0*/  LDSM.16.MT88.4 R12, [R232+0x10000] ;  /* 0x01000000e80c783b */ /* 0x000e620000004200 */
[----:B------:R-:W-:-:S02]  /*c0e0*/  FADD.FTZ R5, R164, -R5 ;  /* 0x80000005a4057221 */ /* 0x000fc40000010000 */
[----:B------:R-:W-:Y:S01]  /*c0f0*/  FFMA.FTZ R164, R4, c[0x0][0x23c], -R181 ;  /* 0x00008f0004a47a23 */ /* 0x000fe200000108b5 */
[----:B------:R-:W-:Y:S01]  /*c100*/  FSEL R4, R175, RZ, P0 ;  /* 0x000000ffaf047208 */ /* 0x000fe20000000000 */
[--C-:B------:R-:W-:Y:S01]  /*c110*/  FFMA.FTZ R173, R9, c[0x0][0x23c], -R171.reuse ;  /* 0x00008f0009ad7a23 */ /* 0x100fe200000108ab */
[----:B------:R-:W-:Y:S01]  /*c120*/  MUFU.EX2 R166, R166 ;  /* 0x000000a600a67308 */ /* 0x000fe20000000800 */
[--C-:B------:R-:W-:Y:S02]  /*c130*/  FFMA.FTZ R172, R11, c[0x0][0x23c], -R171.reuse ;  /* 0x00008f000bac7a23 */ /* 0x100fe400000108ab */
[----:B------:R-:W-:Y:S01]  /*c140*/  FADD.FTZ R4, R3, -R4 ;  /* 0x8000000403047221 */ /* 0x000fe20000010000 */
[----:B------:R-:W2:Y:S01]  /*c150*/  LDSM.16.MT88.4 R8, [R229+0x10000] ;  /* 0x01000000e508783b */ /* 0x000ea20000004200 */
[----:B------:R-:W-:Y:S02]  /*c160*/  FMUL.FTZ R5, R5, c[0x0][0x23c] ;  /* 0x00008f0005057a20 */ /* 0x000fe40000410000 */
[----:B------:R-:W-:Y:S01]  /*c170*/  FMUL.FTZ R3, R4, c[0x0][0x23c] ;  /* 0x00008f0004037a20 */ /* 0x000fe20000410000 */
[----:B------:R-:W3:Y:S01]  /*c180*/  MUFU.EX2 R173, R173 ;  /* 0x000000ad00ad7308 */ /* 0x000ee20000000800 */
[----:B------:R-:W-:-:S02]  /*c190*/  FFMA.FTZ R188, R23, c[0x0][0x23c], -R171 ;  /* 0x00008f0017bc7a23 */ /* 0x000fc400000108ab */
[--C-:B------:R-:W-:Y:S02]  /*c1a0*/  FFMA.FTZ R189, R22, c[0x0][0x23c], -R181.reuse ;  /* 0x00008f0016bd7a23 */ /* 0x100fe400000108b5 */
[--C-:B------:R-:W-:Y:S02]  /*c1b0*/  FFMA.FTZ R190, R20, c[0x0][0x23c], -R181.reuse ;  /* 0x00008f0014be7a23 */ /* 0x100fe400000108b5 */
[----:B------:R-:W-:Y:S01]  /*c1c0*/  FFMA.FTZ R191, R21, c[0x0][0x23c], -R181 ;  /* 0x00008f0015bf7a23 */ /* 0x000fe200000108b5 */
[----:B------:R-:W4:Y:S01]  /*c1d0*/  MUFU.EX2 R172, R172 ;  /* 0x000000ac00ac7308 */ /* 0x000f220000000800 */
[----:B------:R-:W-:Y:S01]  /*c1e0*/  LDSM.16.MT88.4 R20, [R230+0x10800] ;  /* 0x01080000e614783b */ /* 0x000fe20000004200 */
[--C-:B------:R-:W-:Y:S02]  /*c1f0*/  FFMA.FTZ R185, R34, c[0x0][0x23c], -R171.reuse ;  /* 0x00008f0022b97a23 */ /* 0x100fe400000108ab */
[--C-:B------:R-:W-:Y:S02]  /*c200*/  FFMA.FTZ R186, R33, c[0x0][0x23c], -R171.reuse ;  /* 0x00008f0021ba7a23 */ /* 0x100fe400000108ab */
[----:B------:R-:W-:-:S02]  /*c210*/  FFMA.FTZ R187, R32, c[0x0][0x23c], -R171 ;  /* 0x00008f0020bb7a23 */ /* 0x000fc400000108ab */
[----:B------:R-:W-:Y:S01]  /*c220*/  MUFU.EX2 R165, R165 ;  /* 0x000000a500a57308 */ /* 0x000fe20000000800 */
[----:B---3--:R-:W-:Y:S01]  /*c230*/  F2FP.BF16.PACK_AB R4, R173, R174 ;  /* 0x000000aead04723e */ /* 0x008fe200000010ff */
[----:B------:R-:W-:Y:S01]  /*c240*/  FFMA.FTZ R192, R28, c[0x0][0x23c], -R181 ;  /* 0x00008f001cc07a23 */ /* 0x000fe200000108b5 */
[----:B------:R-:W-:Y:S01]  /*c250*/  LDSM.16.MT88.4 R32, [R229+0x12800] ;  /* 0x01280000e520783b */ /* 0x000fe20000004200 */
[--C-:B------:R-:W-:Y:S02]  /*c260*/  FFMA.FTZ R200, R204, c[0x0][0x23c], -R171.reuse ;  /* 0x00008f00ccc87a23 */ /* 0x100fe400000108ab */
[--C-:B------:R-:W-:Y:S01]  /*c270*/  FFMA.FTZ R199, R199, c[0x0][0x23c], -R171.reuse ;  /* 0x00008f00c7c77a23 */ /* 0x100fe200000108ab */
[----:B------:R-:W-:Y:S01]  /*c280*/  LDSM.16.MT88.4 R28, [R232+0x12800] ;  /* 0x01280000e81c783b */ /* 0x000fe20000004200 */
[----:B------:R-:W-:Y:S01]  /*c290*/  MUFU.EX2 R2, R2 ;  /* 0x0000000200027308 */ /* 0x000fe20000000800 */
[----:B----4-:R-:W-:Y:S01]  /*c2a0*/  F2FP.BF16.PACK_AB R6, R166, R172 ;  /* 0x000000aca606723e */ /* 0x010fe200000010ff */
[----:B------:R-:W-:-:S02]  /*c2b0*/  FFMA.FTZ R198, R198, c[0x0][0x23c], -R171 ;  /* 0x00008f00c6c67a23 */ /* 0x000fc400000108ab */
[----:B------:R-:W-:Y:S02]  /*c2c0*/  FFMA.FTZ R197, R197, c[0x0][0x23c], -R171 ;  /* 0x00008f00c5c57a23 */ /* 0x000fe400000108ab */
[--C-:B------:R-:W-:Y:S02]  /*c2d0*/  FFMA.FTZ R196, R196, c[0x0][0x23c], -R181.reuse ;  /* 0x00008f00c4c47a23 */ /* 0x100fe400000108b5 */
[----:B------:R-:W-:Y:S01]  /*c2e0*/  MUFU.EX2 R0, R0 ;  /* 0x0000000000007308 */ /* 0x000fe20000000800 */
[--C-:B------:R-:W-:Y:S02]  /*c2f0*/  FFMA.FTZ R195, R195, c[0x0][0x23c], -R181.reuse ;  /* 0x00008f00c3c37a23 */ /* 0x100fe400000108b5 */
[--C-:B------:R-:W-:Y:S02]  /*c300*/  FFMA.FTZ R194, R194, c[0x0][0x23c], -R181.reuse ;  /* 0x00008f00c2c27a23 */ /* 0x100fe400000108b5 */
[----:B------:R-:W-:Y:S02]  /*c310*/  FFMA.FTZ R193, R193, c[0x0][0x23c], -R181 ;  /* 0x00008f00c1c17a23 */ /* 0x000fe400000108b5 */
[--C-:B------:R-:W-:Y:S01]  /*c320*/  FFMA.FTZ R184, R184, c[0x0][0x23c], -R171.reuse ;  /* 0x00008f00b8b87a23 */ /* 0x100fe200000108ab */
[----:B------:R-:W3:Y:S01]  /*c330*/  MUFU.EX2 R164, R164 ;  /* 0x000000a400a47308 */ /* 0x000ee20000000800 */
[----:B------:R-:W-:-:S02]  /*c340*/  FFMA.FTZ R183, R183, c[0x0][0x23c], -R171 ;  /* 0x00008f00b7b77a23 */ /* 0x000fc400000108ab */
[--C-:B------:R-:W-:Y:S02]  /*c350*/  FFMA.FTZ R201, R170, c[0x0][0x23c], -R171.reuse ;  /* 0x00008f00aac97a23 */ /* 0x100fe400000108ab */
[----:B------:R-:W-:Y:S02]  /*c360*/  FFMA.FTZ R202, R169, c[0x0][0x23c], -R171 ;  /* 0x00008f00a9ca7a23 */ /* 0x000fe400000108ab */
[--C-:B------:R-:W-:Y:S01]  /*c370*/  FFMA.FTZ R203, R168, c[0x0][0x23c], -R181.reuse ;  /* 0x00008f00a8cb7a23 */ /* 0x100fe200000108b5 */
[----:B------:R4:W5:Y:S01]  /*c380*/  MUFU.EX2 R177, R5 ;  /* 0x0000000500b17308 */ /* 0x0009620000000800 */
[--C-:B------:R-:W-:Y:S01]  /*c390*/  FFMA.FTZ R182, R182, c[0x0][0x23c], -R181.reuse ;  /* 0x00008f00b6b67a23 */ /* 0x100fe200000108b5 */
[----:B------:R-:W-:Y:S01]  /*c3a0*/  LDSM.16.MT88.4 R168, [R232+0x11800] ;  /* 0x01180000e8a8783b */ /* 0x000fe20000004200 */
[--C-:B------:R-:W-:Y:S02]  /*c3b0*/  FFMA.FTZ R178, R178, c[0x0][0x23c], -R181.reuse ;  /* 0x00008f00b2b27a23 */ /* 0x100fe400000108b5 */
[----:B------:R-:W-:-:S03]  /*c3c0*/  FFMA.FTZ R179, R179, c[0x0][0x23c], -R181 ;  /* 0x00008f00b3b37a23 */ /* 0x000fc600000108b5 */
[----:B------:R-:W1:Y:S01]  /*c3d0*/  MUFU.EX2 R3, R3 ;  /* 0x0000000300037308 */ /* 0x000e620000000800 */
[----:B---3--:R-:W-:Y:S02]  /*c3e0*/  F2FP.BF16.PACK_AB R7, R164, R0 ;  /* 0x00000000a407723e */ /* 0x008fe400000010ff */
[----:B----4-:R-:W-:Y:S01]  /*c3f0*/  F2FP.BF16.PACK_AB R5, R2, R165 ;  /* 0x000000a50205723e */ /* 0x010fe200000010ff */
[----:B-----5:R-:W-:-:S04]  /*c400*/  FMUL.FTZ R160, R160, R177 ;  /* 0x000000b1a0a07220 */ /* 0x020fc80000410000 */
[----:B------:R-:W3:Y:S01]  /*c410*/  MUFU.EX2 R185, R185 ;  /* 0x000000b900b97308 */ /* 0x000ee20000000800 */
[-C--:B------:R-:W-:Y:S02]  /*c420*/  FMUL.FTZ R161, R161, R177.reuse ;  /* 0x000000b1a1a17220 */ /* 0x080fe40000410000 */
[-C--:B------:R-:W-:Y:S02]  /*c430*/  FMUL.FTZ R156, R156, R177.reuse ;  /* 0x000000b19c9c7220 */ /* 0x080fe40000410000 */
[----:B------:R-:W-:Y:S02]  /*c440*/  FMUL.FTZ R157, R157, R177 ;  /* 0x000000b19d9d7220 */ /* 0x000fe40000410000 */
[-C--:B-1----:R-:W-:Y:S01]  /*c450*/  FMUL.FTZ R162, R162, R3.reuse ;  /* 0x00000003a2a27220 */ /* 0x082fe20000410000 */
[----:B------:R-:W-:Y:S01]  /*c460*/  MUFU.EX2 R186, R186 ;  /* 0x000000ba00ba7308 */ /* 0x000fe20000000800 */
[-C--:B------:R-:W-:Y:S02]  /*c470*/  FMUL.FTZ R163, R163, R3.reuse ;  /* 0x00000003a3a37220 */ /* 0x080fe40000410000 */
[----:B------:R-:W-:-:S02]  /*c480*/  FMUL.FTZ R158, R158, R3 ;  /* 0x000000039e9e7220 */ /* 0x000fc40000410000 */
[----:B------:R-:W-:Y:S02]  /*c490*/  FMUL.FTZ R159, R159, R3 ;  /* 0x000000039f9f7220 */ /* 0x000fe40000410000 */
[-C--:B------:R-:W-:Y:S01]  /*c4a0*/  FMUL.FTZ R152, R152, R177.reuse ;  /* 0x000000b198987220 */ /* 0x080fe20000410000 */
[C---:B------:R-:W-:Y:S01]  /*c4b0*/  HMMA.16816.F32.BF16 R160, R4.reuse, R12, R160 ;  /* 0x0000000c04a0723c */ /* 0x040fe200000418a0 */
        /* <DEDUP_REMOVED lines=11> */
[-C--:B------:R-:W-:Y:S01]  /*c570*/  FMUL.FTZ R144, R144, R177.reuse ;  /* 0x000000b190907220 */ /* 0x080fe20000410000 */
[C---:B------:R-:W-:Y:S01]  /*c580*/  HMMA.16816.F32.BF16 R152, R4.reuse, R16, R152 ;  /* 0x000000100498723c */ /* 0x040fe20000041898 */
[----:B------:R-:W-:Y:S01]  /*c590*/  FMUL.FTZ R145, R145, R177 ;  /* 0x000000b191917220 */ /* 0x000fe20000410000 */
[----:B------:R-:W4:Y:S01]  /*c5a0*/  MUFU.EX2 R189, R189 ;  /* 0x000000bd00bd7308 */ /* 0x000f220000000800 */
[-C--:B------:R-:W-:Y:S02]  /*c5b0*/  FMUL.FTZ R146, R146, R3.reuse ;  /* 0x0000000392927220 */ /* 0x080fe40000410000 */
[----:B------:R-:W-:Y:S02]  /*c5c0*/  FMUL.FTZ R147, R147, R3 ;  /* 0x0000000393937220 */ /* 0x000fe40000410000 */
[-C--:B------:R-:W-:Y:S01]  /*c5d0*/  FMUL.FTZ R140, R140, R177.reuse ;  /* 0x000000b18c8c7220 */ /* 0x080fe20000410000 */
[----:B------:R-:W-:Y:S01]  /*c5e0*/  HMMA.16816.F32.BF16 R148, R4, R18, R148 ;  /* 0x000000120494723c */ /* 0x000fe20000041894 */
[----:B------:R-:W-:Y:S01]  /*c5f0*/  FMUL.FTZ R141, R141, R177 ;  /* 0x000000b18d8d7220 */ /* 0x000fe20000410000 */
[----:B------:R-:W5:Y:S01]  /*c600*/  LDSM.16.MT88.4 R16, [R232+0x12000] ;  /* 0x01200000e810783b */ /* 0x000f620000004200 */
[-C--:B------:R-:W-:Y:S01]  /*c610*/  FMUL.FTZ R142, R142, R3.reuse ;  /* 0x000000038e8e7220 */ /* 0x080fe20000410000 */
[----:B------:R-:W1:Y:S01]  /*c620*/  MUFU.EX2 R190, R190 ;  /* 0x000000be00be7308 */ /* 0x000e620000000800 */
[----:B------:R-:W-:-:S02]  /*c630*/  FMUL.FTZ R143, R143, R3 ;  /* 0x000000038f8f7220 */ /* 0x000fc40000410000 */
[-C--:B------:R-:W-:Y:S01]  /*c640*/  FMUL.FTZ R136, R136, R177.reuse ;  /* 0x000000b188887220 */ /* 0x080fe20000410000 */
[C---:B--2---:R-:W-:Y:S01]  /*c650*/  HMMA.16816.F32.BF16 R144, R4.reuse, R8, R144 ;  /* 0x000000080490723c */ /* 0x044fe20000041890 */
[----:B------:R-:W-:Y:S02]  /*c660*/  FMUL.FTZ R137, R137, R177 ;  /* 0x000000b189897220 */ /* 0x000fe40000410000 */
[-C--:B------:R-:W-:Y:S01]  /*c670*/  FMUL.FTZ R138, R138, R3.reuse ;  /* 0x000000038a8a7220 */ /* 0x080fe20000410000 */
[----:B------:R-:W-:Y:S01]  /*c680*/  MUFU.EX2 R191, R191 ;  /* 0x000000bf00bf7308 */ /* 0x000fe20000000800 */
[----:B------:R-:W-:Y:S02]  /*c690*/  FMUL.FTZ R139, R139, R3 ;  /* 0x000000038b8b7220 */ /* 0x000fe40000410000 */
[-C--:B------:R-:W-:Y:S01]  /*c6a0*/  FMUL.FTZ R132, R132, R177.reuse ;  /* 0x000000b184847220 */ /* 0x080fe20000410000 */
[----:B------:R-:W-:Y:S01]  /*c6b0*/  HMMA.16816.F32.BF16 R140, R4, R10, R140 ;  /* 0x0000000a048c723c */ /* 0x000fe2000004188c */
[----:B------:R-:W-:Y:S01]  /*c6c0*/  FMUL.FTZ R133, R133, R177 ;  /* 0x000000b185857220 */ /* 0x000fe20000410000 */
[----:B------:R-:W2:Y:S01]  /*c6d0*/  LDSM.16.MT88.4 R8, [R230+0x12000] ;  /* 0x01200000e608783b */ /* 0x000ea20000004200 */
[-C--:B------:R-:W-:Y:S01]  /*c6e0*/  FMUL.FTZ R134, R134, R3.reuse ;  /* 0x0000000386867220 */ /* 0x080fe20000410000 */
[----:B------:R-:W2:Y:S01]  /*c6f0*/  MUFU.EX2 R192, R192 ;  /* 0x000000c000c07308 */ /* 0x000ea20000000800 */
[----:B------:R-:W-:-:S02]  /*c700*/  FMUL.FTZ R135, R135, R3 ;  /* 0x0000000387877220 */ /* 0x000fc40000410000 */
[-C--:B------:R-:W-:Y:S01]  /*c710*/  FMUL.FTZ R36, R36, R177.reuse ;  /* 0x000000b124247220 */ /* 0x080fe20000410000 */
[C---:B-1----:R-:W-:Y:S01]  /*c720*/  HMMA.16816.F32.BF16 R136, R4.reuse, R12, R136 ;  /* 0x0000000c0488723c */ /* 0x042fe20000041888 */
[----:B------:R-:W-:Y:S02]  /*c730*/  FMUL.FTZ R37, R37, R177 ;  /* 0x000000b125257220 */ /* 0x000fe40000410000 */
[-C--:B------:R-:W-:Y:S01]  /*c740*/  FMUL.FTZ R38, R38, R3.reuse ;  /* 0x0000000326267220 */ /* 0x080fe20000410000 */
[----:B------:R-:W1:Y:S01]  /*c750*/  MUFU.EX2 R200, R200 ;  /* 0x000000c800c87308 */ /* 0x000e620000000800 */
[----:B------:R-:W-:Y:S02]  /*c760*/  FMUL.FTZ R39, R39, R3 ;  /* 0x0000000327277220 */ /* 0x000fe40000410000 */
[-C--:B------:R-:W-:Y:S01]  /*c770*/  FMUL.FTZ R40, R40, R177.reuse ;  /* 0x000000b128287220 */ /* 0x080fe20000410000 */
[----:B------:R-:W-:Y:S01]  /*c780*/  HMMA.16816.F32.BF16 R132, R4, R14, R132 ;  /* 0x0000000e0484723c */ /* 0x000fe20000041884 */
[----:B------:R-:W1:Y:S01]  /*c790*/  LDSM.16.MT88.4 R12, [R229+0x12000] ;  /* 0x01200000e50c783b */ /* 0x000e620000004200 */
[----:B------:R-:W-:-:S02]  /*c7a0*/  FMUL.FTZ R41, R41, R177 ;  /* 0x000000b129297220 */ /* 0x000fc40000410000 */
[-C--:B------:R-:W-:Y:S01]  /*c7b0*/  FMUL.FTZ R42, R42, R3.reuse ;  /* 0x000000032a2a7220 */ /* 0x080fe20000410000 */
[----:B------:R-:W-:Y:S01]  /*c7c0*/  MUFU.EX2 R199, R199 ;  /* 0x000000c700c77308 */ /* 0x000fe20000000800 */
[----:B------:R-:W-:Y:S02]  /*c7d0*/  FMUL.FTZ R43, R43, R3 ;  /* 0x000000032b2b7220 */ /* 0x000fe40000410000 */
[-C--:B------:R-:W-:Y:S02]  /*c7e0*/  FMUL.FTZ R44, R44, R177.reuse ;  /* 0x000000b12c2c7220 */ /* 0x080fe40000410000 */
[----:B------:R-:W-:Y:S01]  /*c7f0*/  FMUL.FTZ R45, R45, R177 ;  /* 0x000000b12d2d7220 */ /* 0x000fe20000410000 */
[----:B-----5:R-:W-:Y:S01]  /*c800*/  HMMA.16816.F32.BF16 R36, R4, R16, R36 ;  /* 0x000000100424723c */ /* 0x020fe20000041824 */
[-C--:B------:R-:W-:Y:S01]  /*c810*/  FMUL.FTZ R46, R46, R3.reuse ;  /* 0x000000032e2e7220 */ /* 0x080fe20000410000 */
[----:B------:R-:W-:Y:S01]  /*c820*/  MUFU.EX2 R198, R198 ;  /* 0x000000c600c67308 */ /* 0x000fe20000000800 */
[----:B------:R-:W-:-:S02]  /*c830*/  FMUL.FTZ R47, R47, R3 ;  /* 0x000000032f2f7220 */ /* 0x000fc40000410000 */
[-C--:B------:R-:W-:Y:S02]  /*c840*/  FMUL.FTZ R48, R48, R177.reuse ;  /* 0x000000b130307220 */ /* 0x080fe40000410000 */
[----:B------:R-:W-:Y:S01]  /*c850*/  FMUL.FTZ R49, R49, R177 ;  /* 0x000000b131317220 */ /* 0x000fe20000410000 */
[C---:B------:R-:W-:Y:S01]  /*c860*/  HMMA.16816.F32.BF16 R40, R4.reuse, R18, R40 ;  /* 0x000000120428723c */ /* 0x040fe20000041828 */
[-C--:B------:R-:W-:Y:S01]  /*c870*/  FMUL.FTZ R50, R50, R3.reuse ;  /* 0x0000000332327220 */ /* 0x080fe20000410000 */
[----:B------:R-:W5:Y:S01]  /*c880*/  LDSM.16.MT88.4 R16, [R228+0x12000] ;  /* 0x01200000e410783b */ /* 0x000f620000004200 */
[----:B------:R-:W-:Y:S01]  /*c890*/  FMUL.FTZ R51, R51, R3 ;  /* 0x0000000333337220 */ /* 0x000fe20000410000 */
[----:B------:R-:W-:Y:S01]  /*c8a0*/  MUFU.EX2 R197, R197 ;  /* 0x000000c500c57308 */ /* 0x000fe20000000800 */
[-C--:B------:R-:W-:Y:S02]  /*c8b0*/  FMUL.FTZ R52, R52, R177.reuse ;  /* 0x000000b134347220 */ /* 0x080fe40000410000 */
[----:B------:R-:W-:Y:S01]  /*c8c0*/  FMUL.FTZ R53, R53, R177 ;  /* 0x000000b135357220 */ /* 0x000fe20000410000 */
[----:B--2---:R-:W-:Y:S01]  /*c8d0*/  HMMA.16816.F32.BF16 R44, R4, R8, R44 ;  /* 0x00000008042c723c */ /* 0x004fe2000004182c */
[----:B------:R-:W-:-:S02]  /*c8e0*/  FMUL.FTZ R54, R54, R3 ;  /* 0x0000000336367220 */ /* 0x000fc40000410000 */
[----:B------:R-:W-:Y:S01]  /*c8f0*/  FMUL.FTZ R55, R55, R3 ;  /* 0x0000000337377220 */ /* 0x000fe20000410000 */
[----:B------:R-:W2:Y:S01]  /*c900*/  MUFU.EX2 R196, R196 ;  /* 0x000000c400c47308 */ /* 0x000ea20000000800 */
[-C--:B------:R-:W-:Y:S02]  /*c910*/  FMUL.FTZ R56, R56, R177.reuse ;  /* 0x000000b138387220 */ /* 0x080fe40000410000 */
[----:B------:R-:W-:Y:S01]  /*c920*/  FMUL.FTZ R57, R57, R177 ;  /* 0x000000b139397220 */ /* 0x000fe20000410000 */
[----:B------:R-:W-:Y:S01]  /*c930*/  HMMA.16816.F32.BF16 R48, R4, R10, R48 ;  /* 0x0000000a0430723c */ /* 0x000fe20000041830 */
[-C--:B------:R-:W-:Y:S01]  /*c940*/  FMUL.FTZ R58, R58, R3.reuse ;  /* 0x000000033a3a7220 */ /* 0x080fe20000410000 */
[----:B------:R-:W2:Y:S01]  /*c950*/  LDSM.16.MT88.4 R8, [R232+0x14000] ;  /* 0x01400000e808783b */ /* 0x000ea20000004200 */
[----:B------:R-:W-:Y:S01]  /*c960*/  FMUL.FTZ R59, R59, R3 ;  /* 0x000000033b3b7220 */ /* 0x000fe20000410000 */
[----:B------:R-:W2:Y:S01]  /*c970*/  MUFU.EX2 R195, R195 ;  /* 0x000000c300c37308 */ /* 0x000ea20000000800 */
[----:B------:R-:W-:-:S02]  /*c980*/  FMUL.FTZ R60, R60, R177 ;  /* 0x000000b13c3c7220 */ /* 0x000fc40000410000 */
[----:B------:R-:W-:Y:S01]  /*c990*/  FMUL.FTZ R61, R61, R177 ;  /* 0x000000b13d3d7220 */ /* 0x000fe20000410000 */
[C---:B-1----:R-:W-:Y:S01]  /*c9a0*/  HMMA.16816.F32.BF16 R52, R4.reuse, R12, R52 ;  /* 0x0000000c0434723c */ /* 0x042fe20000041834 */
[-C--:B------:R-:W-:Y:S02]  /*c9b0*/  FMUL.FTZ R62, R62, R3.reuse ;  /* 0x000000033e3e7220 */ /* 0x080fe40000410000 */
[----:B------:R-:W-:Y:S01]  /*c9c0*/  FMUL.FTZ R63, R63, R3 ;  /* 0x000000033f3f7220 */ /* 0x000fe20000410000 */
[----:B------:R-:W-:Y:S01]  /*c9d0*/  MUFU.EX2 R194, R194 ;  /* 0x000000c200c27308 */ /* 0x000fe20000000800 */
[-C--:B------:R-:W-:Y:S02]  /*c9e0*/  FMUL.FTZ R64, R64, R177.reuse ;  /* 0x000000b140407220 */ /* 0x080fe40000410000 */
[----:B------:R-:W-:Y:S01]  /*c9f0*/  FMUL.FTZ R65, R65, R177 ;  /* 0x000000b141417220 */ /* 0x000fe20000410000 */
[----:B------:R-:W-:Y:S01]  /*ca00*/  HMMA.16816.F32.BF16 R56, R4, R14, R56 ;  /* 0x0000000e0438723c */ /* 0x000fe20000041838 */
[----:B------:R-:W1:Y:S01]  /*ca10*/  LDSM.16.MT88.4 R12, [R230+0x14000] ;  /* 0x01400000e60c783b */ /* 0x000e620000004200 */
[----:B------:R-:W-:-:S02]  /*ca20*/  FMUL.FTZ R66, R66, R3 ;  /* 0x0000000342427220 */ /* 0x000fc40000410000 */
[----:B------:R-:W-:Y:S01]  /*ca30*/  FMUL.FTZ R67, R67, R3 ;  /* 0x0000000343437220 */ /* 0x000fe20000410000 */
[----:B------:R-:W1:Y:S01]  /*ca40*/  MUFU.EX2 R193, R193 ;  /* 0x000000c100c17308 */ /* 0x000e620000000800 */
[-C--:B------:R-:W-:Y:S02]  /*ca50*/  FMUL.FTZ R68, R68, R177.reuse ;  /* 0x000000b144447220 */ /* 0x080fe40000410000 */
[----:B------:R-:W-:Y:S02]  /*ca60*/  FMUL.FTZ R69, R69, R177 ;  /* 0x000000b145457220 */ /* 0x000fe40000410000 */
[-C--:B------:R-:W-:Y:S01]  /*ca70*/  FMUL.FTZ R70, R70, R3.reuse ;  /* 0x0000000346467220 */ /* 0x080fe20000410000 */
[----:B-----5:R-:W-:Y:S01]  /*ca80*/  HMMA.16816.F32.BF16 R60, R4, R16, R60 ;  /* 0x00000010043c723c */ /* 0x020fe2000004183c */
[----:B------:R-:W-:Y:S01]  /*ca90*/  FMUL.FTZ R71, R71, R3 ;  /* 0x0000000347477220 */ /* 0x000fe20000410000 */
[----:B------:R-:W5:Y:S01]  /*caa0*/  MUFU.EX2 R184, R184 ;  /* 0x000000b800b87308 */ /* 0x000f620000000800 */
[----:B------:R-:W-:-:S02]  /*cab0*/  FMUL.FTZ R72, R72, R177 ;  /* 0x000000b148487220 */ /* 0x000fc40000410000 */
[----:B------:R-:W-:Y:S02]  /*cac0*/  FMUL.FTZ R73, R73, R177 ;  /* 0x000000b149497220 */ /* 0x000fe40000410000 */
[-C--:B------:R-:W-:Y:S01]  /*cad0*/  FMUL.FTZ R74, R74, R3.reuse ;  /* 0x000000034a4a7220 */ /* 0x080fe20000410000 */
[C---:B------:R-:W-:Y:S01]  /*cae0*/  HMMA.16816.F32.BF16 R64, R4.reuse, R18, R64 ;  /* 0x000000120440723c */ /* 0x040fe20000041840 */
[----:B------:R-:W-:Y:S01]  /*caf0*/  FMUL.FTZ R75, R75, R3 ;  /* 0x000000034b4b7220 */ /* 0x000fe20000410000 */
[----:B------:R-:W3:Y:S01]  /*cb00*/  LDSM.16.MT88.4 R16, [R229+0x14000] ;  /* 0x01400000e510783b */ /* 0x000ee20000004200 */
[-C--:B------:R-:W-:Y:S01]  /*cb10*/  FMUL.FTZ R76, R76, R177.reuse ;  /* 0x000000b14c4c7220 */ /* 0x080fe20000410000 */
[----:B------:R-:W-:Y:S01]  /*cb20*/  MUFU.EX2 R183, R183 ;  /* 0x000000b700b77308 */ /* 0x000fe20000000800 */
[----:B------:R-:W-:Y:S02]  /*cb30*/  FMUL.FTZ R77, R77, R177 ;  /* 0x000000b14d4d7220 */ /* 0x000fe40000410000 */
[-C--:B------:R-:W-:Y:S01]  /*cb40*/  FMUL.FTZ R78, R78, R3.reuse ;  /* 0x000000034e4e7220 */ /* 0x080fe20000410000 */
[----:B--2---:R-:W-:Y:S01]  /*cb50*/  HMMA.16816.F32.BF16 R68, R4, R8, R68 ;  /* 0x000000080444723c */ /* 0x004fe20000041844 */
[----:B------:R-:W-:-:S02]  /*cb60*/  FMUL.FTZ R79, R79, R3 ;  /* 0x000000034f4f7220 */ /* 0x000fc40000410000 */
        /* <DEDUP_REMOVED lines=8> */
[----:B------:R-:W-:Y:S01]  /*cbf0*/  MUFU.EX2 R202, R202 ;  /* 0x000000ca00ca7308 */ /* 0x000fe20000000800 */
        /* <DEDUP_REMOVED lines=12> */
[----:B------:R-:W1:Y:S01]  /*ccc0*/  MUFU.EX2 R182, R182 ;  /* 0x000000b600b67308 */ /* 0x000e620000000800 */
[----:B------:R-:W-:Y:S02]  /*ccd0*/  FMUL.FTZ R93, R93, R177 ;  /* 0x000000b15d5d7220 */ /* 0x000fe40000410000 */
[-C--:B------:R-:W-:Y:S02]  /*cce0*/  FMUL.FTZ R94, R94, R3.reuse ;  /* 0x000000035e5e7220 */ /* 0x080fe40000410000 */
[----:B------:R-:W-:Y:S01]  /*ccf0*/  FMUL.FTZ R95, R95, R3 ;  /* 0x000000035f5f7220 */ /* 0x000fe20000410000 */
[----:B---3--:R-:W-:Y:S01]  /*cd00*/  HMMA.16816.F32.BF16 R84, R4, R16, R84 ;  /* 0x000000100454723c */ /* 0x008fe20000041854 */
[-C--:B------:R-:W-:Y:S01]  /*cd10*/  FMUL.FTZ R96, R96, R177.reuse ;  /* 0x000000b160607220 */ /* 0x080fe20000410000 */
[----:B------:R-:W3:Y:S01]  /*cd20*/  MUFU.EX2 R178, R178 ;  /* 0x000000b200b27308 */ /* 0x000ee20000000800 */
[----:B------:R-:W-:-:S02]  /*cd30*/  FMUL.FTZ R97, R97, R177 ;  /* 0x000000b161617220 */ /* 0x000fc40000410000 */
[-C--:B------:R-:W-:Y:S02]  /*cd40*/  FMUL.FTZ R98, R98, R3.reuse ;  /* 0x0000000362627220 */ /* 0x080fe40000410000 */
[----:B------:R-:W-:Y:S01]  /*cd50*/  FMUL.FTZ R99, R99, R3 ;  /* 0x0000000363637220 */ /* 0x000fe20000410000 */
[C---:B------:R-:W-:Y:S01]  /*cd60*/  HMMA.16816.F32.BF16 R88, R4.reuse, R18, R88 ;  /* 0x000000120458723c */ /* 0x040fe20000041858 */
[-C--:B------:R-:W-:Y:S01]  /*cd70*/  FMUL.FTZ R100, R100, R177.reuse ;  /* 0x000000b164647220 */ /* 0x080fe20000410000 */
[----:B------:R-:W3:Y:S01]  /*cd80*/  LDSM.16.MT88.4 R16, [R230+0x16000] ;  /* 0x01600000e610783b */ /* 0x000ee20000004200 */
[----:B------:R-:W-:Y:S01]  /*cd90*/  FMUL.FTZ R101, R101, R177 ;  /* 0x000000b165657220 */ /* 0x000fe20000410000 */
[----:B------:R-:W1:Y:S01]  /*cda0*/  MUFU.EX2 R179, R179 ;  /* 0x000000b300b37308 */ /* 0x000e620000000800 */
[-C--:B------:R-:W-:Y:S02]  /*cdb0*/  FMUL.FTZ R102, R102, R3.reuse ;  /* 0x0000000366667220 */ /* 0x080fe40000410000 */
[----:B------:R-:W-:Y:S01]  /*cdc0*/  FMUL.FTZ R103, R103, R3 ;  /* 0x0000000367677220 */ /* 0x000fe20000410000 */
[----:B--2---:R-:W-:Y:S01]  /*cdd0*/  HMMA.16816.F32.BF16 R92, R4, R8, R92 ;  /* 0x00000008045c723c */ /* 0x004fe2000004185c */
[----:B------:R-:W-:-:S02]  /*cde0*/  FMUL.FTZ R104, R104, R177 ;  /* 0x000000b168687220 */ /* 0x000fc40000410000 */
[----:B------:R-:W-:Y:S02]  /*cdf0*/  FMUL.FTZ R105, R105, R177 ;  /* 0x000000b169697220 */ /* 0x000fe40000410000 */
[-C--:B------:R-:W-:Y:S02]  /*ce00*/  FMUL.FTZ R106, R106, R3.reuse ;  /* 0x000000036a6a7220 */ /* 0x080fe40000410000 */
[----:B------:R-:W-:Y:S01]  /*ce10*/  FMUL.FTZ R107, R107, R3 ;  /* 0x000000036b6b7220 */ /* 0x000fe20000410000 */
[----:B------:R-:W-:Y:S01]  /*ce20*/  HMMA.16816.F32.BF16 R96, R4, R10, R96 ;  /* 0x0000000a0460723c */ /* 0x000fe20000041860 */
[----:B------:R-:W2:Y:S01]  /*ce30*/  LDSM.16.MT88.4 R8, [R229+0x16000] ;  /* 0x01600000e508783b */ /* 0x000ea20000004200 */
[-C--:B------:R-:W-:Y:S02]  /*ce40*/  FMUL.FTZ R108, R108, R177.reuse ;  /* 0x000000b16c6c7220 */ /* 0x080fe40000410000 */
[----:B------:R-:W-:Y:S02]  /*ce50*/  FMUL.FTZ R109, R109, R177 ;  /* 0x000000b16d6d7220 */ /* 0x000fe40000410000 */
[----:B------:R-:W-:-:S02]  /*ce60*/  FMUL.FTZ R110, R110, R3 ;  /* 0x000000036e6e7220 */ /* 0x000fc40000410000 */
[C---:B-1----:R-:W-:Y:S01]  /*ce70*/  HMMA.16816.F32.BF16 R100, R4.reuse, R12, R100 ;  /* 0x0000000c0464723c */ /* 0x042fe20000041864 */
[----:B------:R-:W-:Y:S02]  /*ce80*/  FMUL.FTZ R111, R111, R3 ;  /* 0x000000036f6f7220 */ /* 0x000fe40000410000 */
[-C--:B------:R-:W-:Y:S02]  /*ce90*/  FMUL.FTZ R112, R112, R177.reuse ;  /* 0x000000b170707220 */ /* 0x080fe40000410000 */
[----:B------:R-:W-:Y:S02]  /*cea0*/  FMUL.FTZ R113, R113, R177 ;  /* 0x000000b171717220 */ /* 0x000fe40000410000 */
[-C--:B------:R-:W-:Y:S01]  /*ceb0*/  FMUL.FTZ R114, R114, R3.reuse ;  /* 0x0000000372727220 */ /* 0x080fe20000410000 */
[----:B------:R-:W-:Y:S01]  /*cec0*/  HMMA.16816.F32.BF16 R104, R4, R14, R104 ;  /* 0x0000000e0468723c */ /* 0x000fe20000041868 */
[----:B------:R-:W1:Y:S01]  /*ced0*/  LDSM.16.MT88.4 R12, [R228+0x16000] ;  /* 0x01600000e40c783b */ /* 0x000e620000004200 */
[----:B------:R-:W-:-:S02]  /*cee0*/  FMUL.FTZ R115, R115, R3 ;  /* 0x0000000373737220 */ /* 0x000fc40000410000 */
[-C--:B------:R-:W-:Y:S02]  /*cef0*/  FMUL.FTZ R116, R116, R177.reuse ;  /* 0x000000b174747220 */ /* 0x080fe40000410000 */
[----:B------:R-:W-:Y:S02]  /*cf00*/  FMUL.FTZ R117, R117, R177 ;  /* 0x000000b175757220 */ /* 0x000fe40000410000 */
[-C--:B------:R-:W-:Y:S02]  /*cf10*/  FMUL.FTZ R118, R118, R3.reuse ;  /* 0x0000000376767220 */ /* 0x080fe40000410000 */
[----:B------:R-:W-:Y:S01]  /*cf20*/  FMUL.FTZ R119, R119, R3 ;  /* 0x0000000377777220 */ /* 0x000fe20000410000 */
[----:B---3--:R-:W-:Y:S01]  /*cf30*/  HMMA.16816.F32.BF16 R108, R4, R16, R108 ;  /* 0x00000010046c723c */ /* 0x008fe2000004186c */
[-C--:B------:R-:W-:Y:S02]  /*cf40*/  FMUL.FTZ R120, R120, R177.reuse ;  /* 0x000000b178787220 */ /* 0x080fe40000410000 */
[----:B------:R-:W-:-:S02]  /*cf50*/  FMUL.FTZ R121, R121, R177 ;  /* 0x000000b179797220 */ /* 0x000fc40000410000 */
[-C--:B------:R-:W-:Y:S02]  /*cf60*/  FMUL.FTZ R122, R122, R3.reuse ;  /* 0x000000037a7a7220 */ /* 0x080fe40000410000 */
[----:B------:R-:W-:Y:S01]  /*cf70*/  FMUL.FTZ R123, R123, R3 ;  /* 0x000000037b7b7220 */ /* 0x000fe20000410000 */
[C---:B------:R-:W-:Y:S01]  /*cf80*/  HMMA.16816.F32.BF16 R112, R4.reuse, R18, R112 ;  /* 0x000000120470723c */ /* 0x040fe20000041870 */
[-C--:B------:R-:W-:Y:S01]  /*cf90*/  FMUL.FTZ R124, R124, R177.reuse ;  /* 0x000000b17c7c7220 */ /* 0x080fe20000410000 */
[----:B------:R-:W3:Y:S01]  /*cfa0*/  LDSM.16.MT88.4 R16, [R229+0x10800] ;  /* 0x01080000e510783b */ /* 0x000ee20000004200 */
[----:B------:R-:W-:Y:S02]  /*cfb0*/  FMUL.FTZ R125, R125, R177 ;  /* 0x000000b17d7d7220 */ /* 0x000fe40000410000 */
        /* <DEDUP_REMOVED lines=9> */
[----:B------:R-:W-:Y:S02]  /*d050*/  FFMA.FTZ R174, R251, R177, R174 ;  /* 0x000000b1fbae7223 */ /* 0x000fe400000100ae */
[----:B------:R-:W-:Y:S02]  /*d060*/  FFMA.FTZ R3, R250, R3, R165 ;  /* 0x00000003fa037223 */ /* 0x000fe400000100a5 */
[----:B------:R-:W-:-:S02]  /*d070*/  FADD.FTZ R173, R173, R174 ;  /* 0x000000aeadad7221 */ /* 0x000fc40000010000 */
[C---:B-1----:R-:W-:Y:S01]  /*d080*/  HMMA.16816.F32.BF16 R124, R4.reuse, R12, R124 ;  /* 0x0000000c047c723c */ /* 0x042fe2000004187c */
        /* <DEDUP_REMOVED lines=21> */
[----:B------:R-:W-:Y:S01]  /*d1e0*/  HMMA.16816.F32.BF16 R152, R4, R20, R152 ;  /* 0x000000140498723c */ /* 0x000fe20000041898 */
[----:B------:R-:W-:Y:S02]  /*d1f0*/  FADD.FTZ R188, R200, R188 ;  /* 0x000000bcc8bc7221 */ /* 0x000fe40000010000 */
[----:B------:R-:W-:-:S05]  /*d200*/  FADD.FTZ R192, R196, R192 ;  /* 0x000000c0c4c07221 */ /* 0x000fca0000010000 */
        /* <DEDUP_REMOVED lines=44> */
[C---:B--2---:R-:W-:Y:S08]  /*d4d0*/  HMMA.16816.F32.BF16 R124, R4.reuse, R8, R124 ;  /* 0x00000008047c723c */ /* 0x044ff0000004187c */
        /* <DEDUP_REMOVED lines=12> */
[C---:B-1----:R-:W-:Y:S01]  /*d5a0*/  HMMA.16816.F32.BF16 R36, R4.reuse, R20, R36 ;  /* 0x000000140424723c */ /* 0x042fe20000041824 */
        /* <DEDUP_REMOVED lines=98> */
[----:B------:R-:W-:Y:S08]  /*dbd0*/  HMMA.16816.F32.BF16 R128, R4, R14, R128 ;  /* 0x0000000e0480723c */ /* 0x000ff00000041880 */
.L_x_2508:
[----:B------:R-:W-:-:S06]  /*dbe0*/  UISETP.GE.AND UP0, UPT, UR28, 0x1, UPT ;  /* 0x000000011c00788c */ /* 0x000fcc000bf06270 */
[----:B------:R-:W-:-:S13]  /*dbf0*/  PLOP3.LUT P0, PT, PT, PT, UP0, 0x80, 0x0 ;  /* 0x000000000000781c */ /* 0x000fda0003f0f008 */
[----:B------:R-:W-:Y:S05]  /*dc00*/  @!P0 BRA `(.L_x_2516) ;  /* 0x0000515000008947 */ /* 0x000fea0003800000 */
[----:B------:R-:W-:Y:S01]  /*dc10*/  IABS R2, c[0x0][0x2d0] ;  /* 0x0000b40000027a13 */ /* 0x000fe20000000000 */
[----:B------:R-:W-:Y:S01]  /*dc20*/  ULEA UR6, -UR8, URZ, 0x6 ;  /* 0x0000003f08067291 */ /* 0x000fe2000f8e313f */
[----:B------:R-:W-:Y:S01]  /*dc30*/  IABS R0, c[0x0][0x2d0] ;  /* 0x0000b40000007a13 */ /* 0x000fe20000000000 */
[----:B------:R-:W-:Y:S01]  /*dc40*/  ULEA UR20, -UR10, URZ, 0x6 ;  /* 0x0000003f0a147291 */ /* 0x000fe2000f8e313f */
[----:B------:R-:W1:Y:S01]  /*dc50*/  R2UR UR18, R2 ;  /* 0x00000000021273c2 */ /* 0x000e6200000e0000 */
[----:B------:R-:W-:Y:S02]  /*dc60*/  UMOV UR8, URZ ;  /* 0x0000003f00087c82 */ /* 0x000fe40008000000 */
[----:B------:R-:W-:Y:S01]  /*dc70*/  UMOV UR10, URZ ;  /* 0x0000003f000a7c82 */ /* 0x000fe20008000000 */
[----:B------:R-:W-:Y:S01]  /*dc80*/  IMAD.U32 R247, RZ, RZ, UR6 ;  /* 0x00000006fff77e24 */ /* 0x000fe2000f8e00ff */
[----:B------:R-:W-:Y:S02]  /*dc90*/  USHF.R.S32.HI UR7, URZ, 0x1f, UR6 ;  /* 0x0000001f3f077899 */ /* 0x000fe40008011406 */
[----:B------:R-:W-:Y:S01]  /*dca0*/  ULDC UR12, c[0x0][0x2d0] ;  /* 0x0000b400000c7ab9 */ /* 0x000fe20000000800 */
[----:B------:R-:W2:Y:S01]  /*dcb0*/  R2UR UR16, R0 ;  /* 0x00000000001073c2 */ /* 0x000ea200000e0000 */
[----:B------:R-:W-:-:S02]  /*dcc0*/  ULDC UR5, c[0x0][0x2d0] ;  /* 0x0000b40000057ab9 */ /* 0x000fc40000000800 */
[----:B------:R-:W-:Y:S01]  /*dcd0*/  IMAD.U32 R246, RZ, RZ, UR7 ;  /* 0x00000007fff67e24 */ /* 0x000fe2000f8e00ff */
[----:B------:R-:W-:Y:S02]  /*dce0*/  UISETP.NE.AND UP1, UPT, URZ, UR12, UPT ;  /* 0x0000000c3f00728c */ /* 0x000fe4000bf25270 */
[----:B------:R-:W-:Y:S02]  /*dcf0*/  ULOP3.LUT UR17, URZ, UR12, URZ, 0x33, !UPT ;  /* 0x0000000c3f117292 */ /* 0x000fe4000f8e333f */
[----:B------:R-:W-:Y:S02]  /*dd00*/  USHF.R.S32.HI UR13, URZ, 0x1f, UR20 ;  /* 0x0000001f3f0d7899 */ /* 0x000fe40008011414 */
[----:B------:R-:W-:Y:S02]  /*dd10*/  UISETP.NE.AND UP0, UPT, URZ, UR5, UPT ;  /* 0x000000053f00728c */ /* 0x000fe4000bf05270 */
        /* <DEDUP_REMOVED lines=10> */
[----:B-1----:R1:W3:Y:S08]  /*ddc0*/  R2UR UR11, R2 ;  /* 0x00000000020b73c2 */ /* 0x0022f000000e0000 */
[----:B--2---:R2:W4:Y:S01]  /*ddd0*/  R2UR UR9, R0 ;  /* 0x00000000000973c2 */ /* 0x00452200000e0000 */
[----:B-1----:R-:W-:Y:S01]  /*dde0*/  IMAD.MOV.U32 R2, RZ, RZ, R164 ;  /* 0x000000ffff027224 */ /* 0x002fe200078e00a4 */
[----:B---3--:R-:W-:-:S04]  /*ddf0*/  UIADD3 UR36, URZ, -UR11, URZ ;  /* 0x8000000b3f247290 */ /* 0x008fc8000fffe03f */
[----:B------:R-:W-:Y:S01]  /*de00*/  UIMAD UR36, UR36, UR18, URZ ;  /* 0x00000012242472a4 */ /* 0x000fe2000f8e023f */
[----:B--2---:R-:W-:Y:S01]  /*de10*/  IMAD.MOV.U32 R0, RZ, RZ, R3 ;  /* 0x000000ffff007224 */ /* 0x004fe200078e0003 */
[----:B----4-:R-:W-:Y:S02]  /*de20*/  UIADD3 UR22, URZ, -UR9, URZ ;  /* 0x800000093f167290 */ /* 0x010fe4000fffe03f */
[----:B------:R-:W-:Y:S02]  /*de30*/  UIMAD.WIDE.U32 UR36, UR11, UR36, UR10 ;  /* 0x000000240b2472a5 */ /* 0x000fe4000f8e000a */
[----:B------:R-:W-:Y:S02]  /*de40*/  UIMAD UR22, UR22, UR16, URZ ;  /* 0x00000010161672a4 */ /* 0x000fe4000f8e023f */
[----:B------:R-:W-:Y:S02]  /*de50*/  ULDC.64 UR10, c[0x0][0x1a0] ;  /* 0x00006800000a7ab9 */ /* 0x000fe40000000a00 */
[----:B------:R-:W-:-:S02]  /*de60*/  UIMAD.WIDE.U32 UR22, UR9, UR22, UR8 ;  /* 0x00000016091672a5 */ /* 0x000fc4000f8e0008 */
[----:B------:R-:W-:Y:S02]  /*de70*/  UMOV UR19, UR37 ;  /* 0x0000002500137c82 */ /* 0x000fe40008000000 */
[----:B------:R-:W-:-:S03]  /*de80*/  ULDC.64 UR8, c[0x0][0x198] ;  /* 0x0000660000087ab9 */ /* 0x000fc60000000a00 */
[----:B------:R-:W-:Y:S02]  /*de90*/  UMOV UR15, UR23 ;  /* 0x00000017000f7c82 */ /* 0x000fe40008000000 */
.L_x_2520:
        /* <DEDUP_REMOVED lines=60> */
[----:B------:R1:W2:Y:S03]  /*e260*/  LDG.E R3, [R4.64] ;  /* 0x0000002204037981 */ /* 0x0002a6000c1e1900 */
[----:B------:R-:W-:Y:S01]  /*e270*/  UIMAD UR22, UR23, UR10, UR22 ;  /* 0x0000000a171672a4 */ /* 0x000fe2000f8e0216 */
[----:B----4-:R-:W-:Y:S01]  /*e280*/  MOV R7, UR37 ;  /* 0x0000002500077c02 */ /* 0x010fe20008000f00 */
[----:B------:R-:W-:Y:S02]  /*e290*/  UIMAD.WIDE.U32 UR36, UR10, UR36, URZ ;  /* 0x000000240a2472a5 */ /* 0x000fe4000f8e003f */
[----:B------:R-:W-:Y:S02]  /*e2a0*/  UMOV UR23, UR10 ;  /* 0x0000000a00177c82 */ /* 0x000fe40008000000 */
        /* <DEDUP_REMOVED lines=13> */
.L_x_2517:
[----:B------:R-:W-:Y:S01]  /*e380*/  ISETP.GE.AND P6, PT, R244, c[0x0][0x220], PT ;  /* 0x00008800f4007a0c */ /* 0x000fe20003fc6270 */
[----:B------:R-:W-:Y:S01]  /*e390*/  UISETP.GE.AND UP2, UPT, UR28, 0x2, UPT ;  /* 0x000000021c00788c */ /* 0x000fe2000bf46270 */
[-C--:B------:R-:W-:Y:S02]  /*e3a0*/  LEA R196, P0, R7, R180.reuse, 0x1 ;  /* 0x000000b407c47211 */ /* 0x080fe400078008ff */
[----:B------:R-:W-:Y:S02]  /*e3b0*/  ISETP.GE.AND P5, PT, R241, c[0x0][0x220], PT ;  /* 0x00008800f1007a0c */ /* 0x000fe40003fa6270 */
[-C--:B------:R-:W-:Y:S02]  /*e3c0*/  LEA.HI.X R197, R7, R167.reuse, R3, 0x1, P0 ;  /* 0x000000a707c57211 */ /* 0x080fe400000f0c03 */
[----:B------:R-:W-:Y:S02]  /*e3d0*/  ISETP.GE.AND P4, PT, R240, c[0x0][0x220], PT ;  /* 0x00008800f0007a0c */ /* 0x000fe40003f86270 */
[----:B------:R-:W-:Y:S02]  /*e3e0*/  ISETP.GE.AND P3, PT, R239, c[0x0][0x220], PT ;  /* 0x00008800ef007a0c */ /* 0x000fe40003f66270 */
[----:B------:R-:W-:Y:S01]  /*e3f0*/  IADD3 R6, P1, R7, UR27, RZ ;  /* 0x0000001b07067c10 */ /* 0x000fe2000ff3e0ff */
[----:B------:R-:W-:Y:S03]  /*e400*/  @P6 STS.128 [R243+0x10000], RZ ;  /* 0x010000fff3006388 */ /* 0x000fe60000000c00 */
[----:B------:R-:W-:Y:S01]  /*e410*/  IADD3.X R5, R3, UR26, RZ, P1, !PT ;  /* 0x0000001a03057c10 */ /* 0x000fe20008ffe4ff */
[--C-:B------:R-:W-:Y:S01]  /*e420*/  @!P5 IMAD.MOV.U32 R28, RZ, RZ, R196.reuse ;  /* 0x000000ffff1cd224 */ /* 0x100fe200078e00c4 */
[----:B------:R-:W-:Y:S01]  /*e430*/  @!PT LDS RZ, [RZ] ;  /* 0x00000000fffff984 */ /* 0x000fe20000000800 */
[----:B------:R-:W-:Y:S01]  /*e440*/  @!PT LDS RZ, [RZ] ;  /* 0x00000000fffff984 */ /* 0x000fe20000000800 */
[----:B------:R-:W-:Y:S01]  /*e450*/  @!PT LDS RZ, [RZ] ;  /* 0x00000000fffff984 */ /* 0x000fe20000000800 */
[----:B------:R1:W-:Y:S01]  /*e460*/  @!P6 LDGSTS.E.BYPASS.LTC128B.128 [R243+0x10000], [R196.64] ;  /* 0x10000000c4f3efae */ /* 0x0003e2000b901d62 */
[----:B------:R-:W-:Y:S01]  /*e470*/  @!P5 IMAD.MOV.U32 R29, RZ, RZ, R197 ;  /* 0x000000ffff1dd224 */ /* 0x000fe200078e00c5 */
[CC--:B------:R-:W-:Y:S02]  /*e480*/  @!P6 LEA R16, P1, R6.reuse, R180.reuse, 0x1 ;  /* 0x000000b40610e211 */ /* 0x0c0fe400078208ff */
[CC--:B------:R-:W-:Y:S01]  /*e490*/  @!P5 LEA R12, P0, R6.reuse, R180.reuse, 0x1 ;  /* 0x000000b4060cd211 */ /* 0x0c0fe200078008ff */
[----:B------:R-:W-:Y:S01]  /*e4a0*/  @P5 STS.128 [R243+0x12000], RZ ;  /* 0x012000fff3005388 */ /* 0x000fe20000000c00 */
[CCC-:B------:R-:W-:Y:S02]  /*e4b0*/  @!P6 LEA.HI.X R17, R6.reuse, R167.reuse, R5.reuse, 0x1, P1 ;  /* 0x000000a70611e211 */ /* 0x1c0fe400008f0c05 */
[CCC-:B------:R-:W-:Y:S02]  /*e4c0*/  @!P5 LEA.HI.X R13, R6.reuse, R167.reuse, R5.reuse, 0x1, P0 ;  /* 0x000000a7060dd211 */ /* 0x1c0fe400000f0c05 */
[----:B------:R-:W-:Y:S01]  /*e4d0*/  @!PT LDS RZ, [RZ] ;  /* 0x00000000fffff984 */ /* 0x000fe20000000800 */
[----:B------:R-:W-:Y:S01]  /*e4e0*/  @!PT LDS RZ, [RZ] ;  /* 0x00000000fffff984 */ /* 0x000fe20000000800 */
[----:B------:R-:W-:Y:S01]  /*e4f0*/  @!PT LDS RZ, [RZ] ;  /* 0x00000000fffff984 */ /* 0x000fe20000000800 */
[----:B------:R2:W-:Y:S01]  /*e500*/  @!P5 LDGSTS.E.BYPASS.LTC128B.128 [R243+0x12000], [R28.64+0x80] ;  /* 0x120000801cf3dfae */ /* 0x0005e2000b901d62 */
[C---:B------:R-:W-:Y:S02]  /*e510*/  IADD3 R4, P2, R6.reuse, UR27, RZ ;  /* 0x0000001b06047c10 */ /* 0x040fe4000ff5e0ff */
[CC--:B------:R-:W-:Y:S02]  /*e520*/  @!P3 LEA R8, P1, R6.reuse, R180.reuse, 0x1 ;  /* 0x000000b40608b211 */ /* 0x0c0fe400078208ff */
[----:B------:R-:W-:Y:S01]  /*e530*/  @P4 STS.128 [R243+0x14000], RZ ;  /* 0x014000fff3004388 */ /* 0x000fe20000000c00 */
[----:B------:R-:W-:Y:S02]  /*e540*/  IADD3.X R3, R5, UR26, RZ, P2, !PT ;  /* 0x0000001a05037c10 */ /* 0x000fe400097fe4ff */
[CC--:B------:R-:W-:Y:S02]  /*e550*/  @!P4 LEA R10, P2, R6.reuse, R180.reuse, 0x1 ;  /* 0x000000b4060ac211 */ /* 0x0c0fe400078408ff */
[CCC-:B------:R-:W-:Y:S02]  /*e560*/  @!P3 LEA.HI.X R9, R6.reuse, R167.reuse, R5.reuse, 0x1, P1 ;  /* 0x000000a70609b211 */ /* 0x1c0fe400008f0c05 */
[-C--:B------:R-:W-:Y:S02]  /*e570*/  @!P4 LEA.HI.X R11, R6, R167.reuse, R5, 0x1, P2 ;  /* 0x000000a7060bc211 */ /* 0x080fe400010f0c05 */
[CC--:B------:R-:W-:Y:S02]  /*e580*/  @!P6 LEA R14, P0, R4.reuse, R180.reuse, 0x1 ;  /* 0x000000b4040ee211 */ /* 0x0c0fe400078008ff */
[CC--:B------:R-:W-:Y:S02]  /*e590*/  @!P5 LEA R20, P2, R4.reuse, R180.reuse, 0x1 ;  /* 0x000000b40414d211 */ /* 0x0c0fe400078408ff */
[CCC-:B------:R-:W-:Y:S02]  /*e5a0*/  @!P6 LEA.HI.X R15, R4.reuse, R167.reuse, R3.reuse, 0x1, P0 ;  /* 0x000000a7040fe211 */ /* 0x1c0fe400000f0c03 */
[CCC-:B------:R-:W-:Y:S02]  /*e5b0*/  @!P5 LEA.HI.X R21, R4.reuse, R167.reuse, R3.reuse, 0x1, P2 ;  /* 0x000000a70415d211 */ /* 0x1c0fe400010f0c03 */
[CC--:B------:R-:W-:Y:S02]  /*e5c0*/  @!P4 LEA R18, P1, R4.reuse, R180.reuse, 0x1 ;  /* 0x000000b40412c211 */ /* 0x0c0fe400078208ff */
[C---:B------:R-:W-:Y:S02]  /*e5d0*/  @!P3 LEA R6, P0, R4.reuse, R180, 0x1 ;  /* 0x000000b40406b211 */ /* 0x040fe400078008ff */
[CC--:B------:R-:W-:Y:S01]  /*e5e0*/  @!P4 LEA.HI.X R19, R4.reuse, R167.reuse, R3, 0x1, P1 ;  /* 0x000000a70413c211 */ /* 0x0c0fe200008f0c03 */
[----:B--2---:R-:W-:Y:S01]  /*e5f0*/  @!P4 IMAD.MOV.U32 R29, RZ, RZ, R197 ;  /* 0x000000ffff1dc224 */ /* 0x004fe200078e00c5 */
[----:B------:R-:W-:Y:S02]  /*e600*/  @!P4 MOV R28, R196 ;  /* 0x000000c4001cc202 */ /* 0x000fe40000000f00 */
[CC--:B------:R-:W-:Y:S02]  /*e610*/  @!P3 LEA.HI.X R7, R4.reuse, R167.reuse, R3, 0x1, P0 ;  /* 0x000000a70407b211 */ /* 0x0c0fe400000f0c03 */
[----:B------:R-:W-:Y:S01]  /*e620*/  IADD3 R5, P2, R4, UR27, RZ ;  /* 0x0000001b04057c10 */ /* 0x000fe2000ff5e0ff */
[----:B------:R-:W-:Y:S01]  /*e630*/  @!PT LDS RZ, [RZ] ;  /* 0x00000000fffff984 */ /* 0x000fe20000000800 */
[----:B------:R-:W-:Y:S01]  /*e640*/  @!PT LDS RZ, [RZ] ;  /* 0x00000000fffff984 */ /* 0x000fe20000000800 */
[----:B------:R-:W-:Y:S01]  /*e650*/  @!PT LDS RZ, [RZ] ;  /* 0x00000000fffff984 */ /* 0x000fe20000000800 */
[----:B------:R2:W-:Y:S03]  /*e660*/  @!P4 LDGSTS.E.BYPASS.LTC128B.128 [R243+0x14000], [R28.64+0x100] ;  /* 0x140001001cf3cfae */ /* 0x0005e6000b901d62 */
[-C--:B------:R-:W-:Y:S02]  /*e670*/  @!P6 LEA R26, P0, R5, R180.reuse, 0x1 ;  /* 0x000000b4051ae211 */ /* 0x080fe400078008ff */
[----:B------:R-:W-:Y:S01]  /*e680*/  @P3 STS.128 [R243+0x16000], RZ ;  /* 0x016000fff3003388 */ /* 0x000fe20000000c00 */
[----:B------:R-:W-:Y:S02]  /*e690*/  IADD3.X R3, R3, UR26, RZ, P2, !PT ;  /* 0x0000001a03037c10 */ /* 0x000fe400097fe4ff */
[CC--:B------:R-:W-:Y:S02]  /*e6a0*/  @!P5 LEA R24, P2, R5.reuse, R180.reuse, 0x1 ;  /* 0x000000b40518d211 */ /* 0x0c0fe400078408ff */
[CCC-:B------:R-:W-:Y:S02]  /*e6b0*/  @!P6 LEA.HI.X R27, R5.reuse, R167.reuse, R3.reuse, 0x1, P0 ;  /* 0x000000a7051be211 */ /* 0x1c0fe400000f0c03 */
[CCC-:B------:R-:W-:Y:S02]  /*e6c0*/  @!P5 LEA.HI.X R25, R5.reuse, R167.reuse, R3.reuse, 0x1, P2 ;  /* 0x000000a70519d211 */ /* 0x1c0fe400010f0c03 */
[CC--:B------:R-:W-:Y:S02]  /*e6d0*/  @!P4 LEA R22, P1, R5.reuse, R180.reuse, 0x1 ;  /* 0x000000b40516c211 */ /* 0x0c0fe400078208ff */
[C---:B------:R-:W-:Y:S02]  /*e6e0*/  @!P3 LEA R4, P0, R5.reuse, R180, 0x1 ;  /* 0x000000b40504b211 */ /* 0x040fe400078008ff */
[CCC-:B------:R-:W-:Y:S02]  /*e6f0*/  @!P4 LEA.HI.X R23, R5.reuse, R167.reuse, R3.reuse, 0x1, P1 ;  /* 0x000000a70517c211 */ /* 0x1c0fe400008f0c03 */
[----:B------:R-:W-:Y:S02]  /*e700*/  @!P3 LEA.HI.X R5, R5, R167, R3, 0x1, P0 ;  /* 0x000000a70505b211 */ /* 0x000fe400000f0c03 */
[----:B------:R-:W-:Y:S01]  /*e710*/  PLOP3.LUT P0, PT, PT, PT, UP2, 0x80, 0x0 ;  /* 0x000000000000781c */ /* 0x000fe20003f0f028 */
[--C-:B--2---:R-:W-:Y:S01]  /*e720*/  @!P3 IMAD.MOV.U32 R28, RZ, RZ, R196.reuse ;  /* 0x000000ffff1cb224 */ /* 0x104fe200078e00c4 */
[-C--:B------:R-:W-:Y:S05]  /*e730*/  @!P3 MOV R29, R197.reuse ;  /* 0x000000c5001db202 */ /* 0x080fea0000000f00 */
        /* <DEDUP_REMOVED lines=65> */
[----:B-----5:R-:W2:Y:S05]  /*eb50*/  LDSM.16.M88.4 R8, [R237+0x8000] ;  /* 0x00800000ed08783b */ /* 0x020eaa0000000200 */
[----:B---3--:R-:W4:Y:S05]  /*eb60*/  LDSM.16.M88.4 R16, [R237+0x8800] ;  /* 0x00880000ed10783b */ /* 0x008f2a0000000200 */
[----:B-1----:R-:W1:Y:S05]  /*eb70*/  LDSM.16.M88.4 R24, [R237+0x9000] ;  /* 0x00900000ed18783b */ /* 0x002e6a0000000200 */
[----:B------:R-:W0:Y:S05]  /*eb80*/  LDGDEPBAR ;  /* 0x00000000000079af */ /* 0x000e2a0000000000 */
        /* <DEDUP_REMOVED lines=10> */
[----:B------:R-:W4:Y:S05]  /*ec30*/  LDSM.16.M88.4 R192, [R231+0x8000] ;  /* 0x00800000e7c0783b */ /* 0x000f2a0000000200 */
[----:B------:R-:W-:Y:S02]  /*ec40*/  LDSM.16.M88.4 R200, [R231+0x9800] ;  /* 0x00980000e7c8783b */ /* 0x000fe40000000200 */
[C---:B------:R-:W-:Y:S03]  /*ec50*/  HMMA.16816.F32.BF16 R16, R32.reuse, R18, RZ ;  /* 0x000000122010723c */ /* 0x040fe600000418ff */
[----:B------:R-:W-:Y:S05]  /*ec60*/  LDSM.16.M88.4 R204, [R233] ;  /* 0x00000000e9cc783b */ /* 0x000fea0000000200 */
[C---:B-1----:R-:W-:Y:S01]  /*ec70*/  HMMA.16816.F32.BF16 R20, R32.reuse, R24, RZ ;  /* 0x000000182014723c */ /* 0x042fe200000418ff */
[----:B------:R-:W-:Y:S07]  /*ec80*/  LDSM.16.M88.4 R208, [R224] ;  /* 0x00000000e0d0783b */ /* 0x000fee0000000200 */
[C---:B------:R-:W-:Y:S08]  /*ec90*/  HMMA.16816.F32.BF16 R24, R32.reuse, R26, RZ ;  /* 0x0000001a2018723c */ /* 0x040ff000000418ff */
[C---:B---3--:R-:W-:Y:S08]  /*eca0*/  HMMA.16816.F32.BF16 R28, R32.reuse, R164, RZ ;  /* 0x000000a4201c723c */ /* 0x048ff000000418ff */
[----:B------:R-:W-:Y:S01]  /*ecb0*/  HMMA.16816.F32.BF16 R32, R32, R166, RZ ;  /* 0x000000a62020723c */ /* 0x000fe200000418ff */
[----:B------:R-:W1:Y:S07]  /*ecc0*/  LDSM.16.M88.4 R164, [R231+0x8800] ;  /* 0x00880000e7a4783b */ /* 0x000e6e0000000200 */
[C---:B-----5:R-:W-:Y:S07]  /*ecd0*/  HMMA.16816.F32.BF16 R4, R168.reuse, R172, R4 ;  /* 0x000000aca804723c */ /* 0x060fee0000041804 */
[----:B------:R-:W-:Y:S01]  /*ece0*/  IMAD.MOV.U32 R172, RZ, RZ, R196 ;  /* 0x000000ffffac7224 */ /* 0x000fe200078e00c4 */
[C---:B------:R-:W-:Y:S04]  /*ecf0*/  HMMA.16816.F32.BF16 R8, R168.reuse, R174, R8 ;  /* 0x000000aea808723c */ /* 0x040fe80000041808 */
[----:B------:R-:W-:Y:S02]  /*ed00*/  MOV R173, R197 ;  /* 0x000000c500ad7202 */ /* 0x000fe40000000f00 */
[----:B------:R-:W3:Y:S02]  /*ed10*/  LDSM.16.M88.4 R196, [R231+0x9000] ;  /* 0x00900000e7c4783b */ /* 0x000ee40000000200 */
        /* <DEDUP_REMOVED lines=8> */
[----:B------:R-:W2:Y:S05]  /*eda0*/  LDSM.16.M88.4 R168, [R224+0x800] ;  /* 0x00080000e0a8783b */ /* 0x000eaa0000000200 */
[----:B------:R-:W-:Y:S02]  /*edb0*/  LDSM.16.M88.4 R184, [R237+0xa000] ;  /* 0x00a00000edb8783b */ /* 0x000fe40000000200 */
[C---:B----4-:R-:W-:Y:S07]  /*edc0*/  HMMA.16816.F32.BF16 R4, R188.reuse, R192, R4 ;  /* 0x000000c0bc04723c */ /* 0x050fee0000041804 */
[----:B------:R-:W-:Y:S01]  /*edd0*/  IMAD.MOV.U32 R192, RZ, RZ, R172 ;  /* 0x000000ffffc07224 */ /* 0x000fe200078e00ac */
[C---:B------:R-:W-:Y:S04]  /*ede0*/  HMMA.16816.F32.BF16 R8, R188.reuse, R194, R8 ;  /* 0x000000c2bc08723c */ /* 0x040fe80000041808 */
[----:B------:R-:W-:Y:S02]  /*edf0*/  MOV R193, R173 ;  /* 0x000000ad00c17202 */ /* 0x000fe40000000f00 */
[----:B------:R-:W4:Y:S02]  /*ee00*/  LDSM.16.M88.4 R172, [R224+0x1000] ;  /* 0x00100000e0ac783b */ /* 0x000f240000000200 */
        /* <DEDUP_REMOVED lines=8> */
[----:B------:R-:W3:Y:S05]  /*ee90*/  LDSM.16.M88.4 R188, [R237+0xb000] ;  /* 0x00b00000edbc783b */ /* 0x000eea0000000200 */
[----:B------:R-:W-:Y:S02]  /*eea0*/  LDSM.16.M88.4 R200, [R223] ;  /* 0x00000000dfc8783b */ /* 0x000fe40000000200 */
[C---:B------:R-:W-:Y:S07]  /*eeb0*/  HMMA.16816.F32.BF16 R4, R204.reuse, R208, R4 ;  /* 0x000000d0cc04723c */ /* 0x040fee0000041804 */
[----:B------:R-:W-:Y:S01]  /*eec0*/  IMAD.MOV.U32 R208, RZ, RZ, R192 ;  /* 0x000000ffffd07224 */ /* 0x000fe200078e00c0 */
[C---:B------:R-:W-:Y:S04]  /*eed0*/  HMMA.16816.F32.BF16 R8, R204.reuse, R210, R8 ;  /* 0x000000d2cc08723c */ /* 0x040fe80000041808 */
[----:B------:R-:W-:Y:S02]  /*eee0*/  MOV R209, R193 ;  /* 0x000000c100d17202 */ /* 0x000fe40000000f00 */
[----:B------:R-:W5:Y:S02]  /*eef0*/  LDSM.16.M88.4 R192, [R237+0xb800] ;  /* 0x00b80000edc0783b */ /* 0x000f640000000200 */
[C---:B--2---:R-:W-:Y:S08]  /*ef00*/  HMMA.16816.F32.BF16 R12, R204.reuse, R168, R12 ;  /* 0x000000a8cc0c723c */ /* 0x044ff0000004180c */
[C---:B------:R-:W-:Y:S01]  /*ef10*/  HMMA.16816.F32.BF16 R16, R204.reuse, R170, R16 ;  /* 0x000000aacc10723c */ /* 0x040fe20000041810 */
[----:B------:R-:W2:Y:S07]  /*ef20*/  LDSM.16.M88.4 R168, [R222] ;  /* 0x00000000dea8783b */ /* 0x000eae0000000200 */
[C---:B----4-:R-:W-:Y:S08]  /*ef30*/  HMMA.16816.F32.BF16 R20, R204.reuse, R172, R20 ;  /* 0x000000accc14723c */ /* 0x050ff00000041814 */
[C---:B------:R-:W-:Y:S01]  /*ef40*/  HMMA.16816.F32.BF16 R24, R204.reuse, R174, R24 ;  /* 0x000000aecc18723c */ /* 0x040fe20000041818 */
[----:B------:R-:W4:Y:S07]  /*ef50*/  LDSM.16.M88.4 R172, [R221] ;  /* 0x00000000ddac783b */ /* 0x000f2e0000000200 */
[C---:B------:R-:W-:Y:S08]  /*ef60*/  HMMA.16816.F32.BF16 R28, R204.reuse, R176, R28 ;  /* 0x000000b0cc1c723c */ /* 0x040ff0000004181c */
[----:B------:R-:W-:Y:S01]  /*ef70*/  HMMA.16816.F32.BF16 R32, R204, R178, R32 ;  /* 0x000000b2cc20723c */ /* 0x000fe20000041820 */
[----:B------:R-:W2:Y:S05]  /*ef80*/  LDSM.16.M88.4 R176, [R220] ;  /* 0x00000000dcb0783b */ /* 0x000eaa0000000200 */
[----:B------:R-:W-:Y:S02]  /*ef90*/  LDSM.16.M88.4 R204, [R234+0x2000] ;  /* 0x00200000eacc783b */ /* 0x000fe40000000200 */
[C---:B------:R-:W-:Y:S07]  /*efa0*/  HMMA.16816.F32.BF16 R4, R180.reuse, R184, R4 ;  /* 0x000000b8b404723c */ /* 0x040fee0000041804 */
[----:B------:R-:W-:Y:S01]  /*efb0*/  IMAD.MOV.U32 R184, RZ, RZ, R208 ;  /* 0x000000ffffb87224 */ /* 0x000fe200078e00d0 */
[C---:B------:R-:W-:Y:S04]  /*efc0*/  HMMA.16816.F32.BF16 R8, R180.reuse, R186, R8 ;  /* 0x000000bab408723c */ /* 0x040fe80000041808 */
[----:B------:R-:W-:Y:S02]  /*efd0*/  MOV R185, R209 ;  /* 0x000000d100b97202 */ /* 0x000fe40000000f00 */
[----:B------:R-:W2:Y:S02]  /*efe0*/  LDSM.16.M88.4 R208, [R231+0xa000] ;  /* 0x00a00000e7d0783b */ /* 0x000ea40000000200 */
[C---:B-1----:R-:W-:Y:S08]  /*eff0*/  HMMA.16816.F32.BF16 R12, R180.reuse, R164, R12 ;  /* 0x000000a4b40c723c */ /* 0x042ff0000004180c */
[C---:B------:R-:W-:Y:S01]  /*f000*/  HMMA.16816.F32.BF16 R16, R180.reuse, R166, R16 ;  /* 0x000000a6b410723c */ /* 0x040fe20000041810 */
[----:B------:R-:W1:Y:S07]  /*f010*/  LDSM.16.M88.4 R164, [R231+0xa800] ;  /* 0x00a80000e7a4783b */ /* 0x000e6e0000000200 */
[C---:B---3--:R-:W-:Y:S08]  /*f020*/  HMMA.16816.F32.BF16 R20, R180.reuse, R188, R20 ;  /* 0x000000bcb414723c */ /* 0x048ff00000041814 */
[C---:B------:R-:W-:Y:S01]  /*f030*/  HMMA.16816.F32.BF16 R24, R180.reuse, R190, R24 ;  /* 0x000000beb418723c */ /* 0x040fe20000041818 */
[----:B------:R-:W-:Y:S07]  /*f040*/  LDSM.16.M88.4 R188, [R233+0x2000] ;  /* 0x00200000e9bc783b */ /* 0x000fee0000000200 */
[C---:B-----5:R-:W-:Y:S08]  /*f050*/  HMMA.16816.F32.BF16 R28, R180.reuse, R192, R28 ;  /* 0x000000c0b41c723c */ /* 0x060ff0000004181c */
[----:B------:R-:W-:Y:S01]  /*f060*/  HMMA.16816.F32.BF16 R32, R180, R194, R32 ;  /* 0x000000c2b420723c */ /* 0x000fe20000041820 */
[----:B------:R-:W3:Y:S05]  /*f070*/  LDSM.16.M88.4 R180, [R231+0xb000] ;  /* 0x00b00000e7b4783b */ /* 0x000eea0000000200 */
[----:B------:R-:W-:Y:S02]  /*f080*/  LDSM.16.M88.4 R192, [R224+0x2000] ;  /* 0x00200000e0c0783b */ /* 0x000fe40000000200 */
[C---:B------:R-:W-:Y:S07]  /*f090*/  HMMA.16816.F32.BF16 R4, R196.reuse, R200, R4 ;  /* 0x000000c8c404723c */ /* 0x040fee0000041804 */
[----:B------:R-:W-:Y:S01]  /*f0a0*/  IMAD.MOV.U32 R200, RZ, RZ, R184 ;  /* 0x000000ffffc87224 */ /* 0x000fe200078e00b8 */
[C---:B------:R-:W-:Y:S04]  /*f0b0*/  HMMA.16816.F32.BF16 R8, R196.reuse, R202, R8 ;  /* 0x000000cac408723c */ /* 0x040fe80000041808 */
[----:B------:R-:W-:Y:S02]  /*f0c0*/  MOV R201, R185 ;  /* 0x000000b900c97202 */ /* 0x000fe40000000f00 */
[----:B------:R-:W5:Y:S02]  /*f0d0*/  LDSM.16.M88.4 R184, [R231+0xb800] ;  /* 0x00b80000e7b8783b */ /* 0x000f640000000200 */
[C---:B--2---:R-:W-:Y:S08]  /*f0e0*/  HMMA.16816.F32.BF16 R12, R196.reuse, R168, R12 ;  /* 0x000000a8c40c723c */ /* 0x044ff0000004180c */
[C---:B------:R-:W-:Y:S01]  /*f0f0*/  HMMA.16816.F32.BF16 R16, R196.reuse, R170, R16 ;  /* 0x000000aac410723c */ /* 0x040fe20000041810 */
[----:B------:R-:W2:Y:S07]  /*f100*/  LDSM.16.M88.4 R168, [R224+0x2800] ;  /* 0x00280000e0a8783b */ /* 0x000eae0000000200 */
[C---:B----4-:R-:W-:Y:S08]  /*f110*/  HMMA.16816.F32.BF16 R20, R196.reuse, R172, R20 ;  /* 0x000000acc414723c */ /* 0x050ff00000041814 */
[C---:B------:R-:W-:Y:S01]  /*f120*/  HMMA.16816.F32.BF16 R24, R196.reuse, R174, R24 ;  /* 0x000000aec418723c */ /* 0x040fe20000041818 */
[----:B------:R-:W4:Y:S07]  /*f130*/  LDSM.16.M88.4 R172, [R224+0x3000] ;  /* 0x00300000e0ac783b */ /* 0x000f2e0000000200 */
[C---:B------:R-:W-:Y:S08]  /*f140*/  HMMA.16816.F32.BF16 R28, R196.reuse, R176, R28 ;  /* 0x000000b0c41c723c */ /* 0x040ff0000004181c */
[----:B------:R-:W-:Y:S01]  /*f150*/  HMMA.16816.F32.BF16 R32, R196, R178, R32 ;  /* 0x000000b2c420723c */ /* 0x000fe20000041820 */
[----:B------:R-:W2:Y:S05]  /*f160*/  LDSM.16.M88.4 R176, [R224+0x3800] ;  /* 0x00380000e0b0783b */ /* 0x000eaa0000000200 */
        /* <DEDUP_REMOVED lines=11> */
[----:B------:R-:W3:Y:S07]  /*f220*/  LDSM.16.M88.4 R180, [R237+0xd000] ;  /* 0x00d00000edb4783b */ /* 0x000eee0000000200 */
[C---:B-----5:R-:W-:Y:S08]  /*f230*/  HMMA.16816.F32.BF16 R28, R204.reuse, R184, R28 ;  /* 0x000000b8cc1c723c */ /* 0x060ff0000004181c */
[----:B------:R-:W-:Y:S01]  /*f240*/  HMMA.16816.F32.BF16 R32, R204, R186, R32 ;  /* 0x000000bacc20723c */ /* 0x000fe20000041820 */
[----:B------:R-:W5:Y:S05]  /*f250*/  LDSM.16.M88.4 R184, [R237+0xd800] ;  /* 0x00d80000edb8783b */ /* 0x000f6a0000000200 */
[----:B------:R-:W-:Y:S02]  /*f260*/  LDSM.16.M88.4 R204, [R236+0x4000] ;  /* 0x00400000eccc783b */ /* 0x000fe40000000200 */
[C---:B------:R-:W-:Y:S07]  /*f270*/  HMMA.16816.F32.BF16 R4, R188.reuse, R192, R4 ;  /* 0x000000c0bc04723c */ /* 0x040fee0000041804 */
[----:B------:R-:W-:Y:S01]  /*f280*/  IMAD.MOV.U32 R192, RZ, RZ, R208 ;  /* 0x000000ffffc07224 */ /* 0x000fe200078e00d0 */
[C---:B------:R-:W-:Y:S04]  /*f290*/  HMMA.16816.F32.BF16 R8, R188.reuse, R194, R8 ;  /* 0x000000c2bc08723c */ /* 0x040fe80000041808 */
[----:B------:R-:W-:Y:S02]  /*f2a0*/  MOV R193, R209 ;  /* 0x000000d100c17202 */ /* 0x000fe40000000f00 */
[----:B------:R-:W1:Y:S02]  /*f2b0*/  LDSM.16.M88.4 R208, [R219] ;  /* 0x00000000dbd0783b */ /* 0x000e640000000200 */
        /* <DEDUP_REMOVED lines=29> */
[----:B------:R-:W1:Y:S02]  /*f490*/  LDSM.16.M88.4 R200, [R224+0x4000] ;  /* 0x00400000e0c8783b */ /* 0x000e640000000200 */
        /* <DEDUP_REMOVED lines=57> */
[----:B------:R-:W-:Y:S01]  /*f830*/  MOV R193, R209 ;  /* 0x000000d100c17202 */ /* 0x000fe20000000f00 */
[C---:B------:R-:W-:Y:S01]  /*f840*/  HMMA.16816.F32.BF16 R8, R188.reuse, R194, R8 ;  /* 0x000000c2bc08723c */ /* 0x040fe20000041808 */
[----:B------:R-:W1:Y:S06]  /*f850*/  LDSM.16.M88.4 R208, [R224+0x6000] ;  /* 0x00600000e0d0783b */ /* 0x000e6c0000000200 */
[----:B------:R-:W-:Y:S01]  /*f860*/  IMAD.MOV.U32 R194, RZ, RZ, R192 ;  /* 0x000000ffffc27224 */ /* 0x000fe200078e00c0 */
[C---:B--2---:R-:W-:Y:S04]  /*f870*/  HMMA.16816.F32.BF16 R12, R188.reuse, R168, R12 ;  /* 0x000000a8bc0c723c */ /* 0x044fe8000004180c */
[----:B------:R-:W-:Y:S04]  /*f880*/  MOV R195, R193 ;  /* 0x000000c100c37202 */ /* 0x000fe80000000f00 */
[C---:B------:R-:W-:Y:S08]  /*f890*/  HMMA.16816.F32.BF16 R16, R188.reuse, R170, R16 ;  /* 0x000000aabc10723c */ /* 0x040ff00000041810 */
[C---:B----4-:R-:W-:Y:S08]  /*f8a0*/  HMMA.16816.F32.BF16 R20, R188.reuse, R172, R20 ;  /* 0x000000acbc14723c */ /* 0x050ff00000041814 */
[C---:B------:R-:W-:Y:S08]  /*f8b0*/  HMMA.16816.F32.BF16 R24, R188.reuse, R174, R24 ;  /* 0x000000aebc18723c */ /* 0x040ff00000041818 */
[C---:B------:R-:W-:Y:S08]  /*f8c0*/  HMMA.16816.F32.BF16 R28, R188.reuse, R176, R28 ;  /* 0x000000b0bc1c723c */ /* 0x040ff0000004181c */
[----:B------:R-:W-:Y:S08]  /*f8d0*/  HMMA.16816.F32.BF16 R32, R188, R178, R32 ;  /* 0x000000b2bc20723c */ /* 0x000ff00000041820 */
[C---:B------:R-:W-:Y:S08]  /*f8e0*/  HMMA.16816.F32.BF16 R4, R196.reuse, R200, R4 ;  /* 0x000000c8c404723c */ /* 0x040ff00000041804 */
[C---:B------:R-:W-:Y:S08]  /*f8f0*/  HMMA.16816.F32.BF16 R8, R196.reuse, R202, R8 ;  /* 0x000000cac408723c */ /* 0x040ff00000041808 */
[C---:B-1----:R-:W-:Y:S08]  /*f900*/  HMMA.16816.F32.BF16 R12, R196.reuse, R164, R12 ;  /* 0x000000a4c40c723c */ /* 0x042ff0000004180c */
[C---:B------:R-:W-:Y:S01]  /*f910*/  HMMA.16816.F32.BF16 R16, R196.reuse, R166, R16 ;  /* 0x000000a6c410723c */ /* 0x040fe20000041810 */
[----:B------:R-:W1:Y:S07]  /*f920*/  LDSM.16.M88.4 R164, [R224+0x6800] ;  /* 0x00680000e0a4783b */ /* 0x000e6e0000000200 */
[C---:B---3--:R-:W-:Y:S07]  /*f930*/  HMMA.16816.F32.BF16 R20, R196.reuse, R180, R20 ;  /* 0x000000b4c414723c */ /* 0x048fee0000041814 */
[----:B------:R-:W-:Y:S01]  /*f940*/  IMAD.MOV.U32 R180, RZ, RZ, R194 ;  /* 0x000000ffffb47224 */ /* 0x000fe200078e00c2 */
[C---:B------:R-:W-:Y:S08]  /*f950*/  HMMA.16816.F32.BF16 R24, R196.reuse, R182, R24 ;  /* 0x000000b6c418723c */ /* 0x040ff00000041818 */
[C---:B-----5:R-:W-:Y:S08]  /*f960*/  HMMA.16816.F32.BF16 R28, R196.reuse, R184, R28 ;  /* 0x000000b8c41c723c */ /* 0x060ff0000004181c */
        /* <DEDUP_REMOVED lines=8> */
[----:B------:R-:W-:Y:S01]  /*f9f0*/  FMUL.FTZ R7, R7, c[0x0][0x2ec] ;  /* 0x0000bb0007077a20 */ /* 0x000fe20000410000 */
[----:B------:R-:W-:Y:S01]  /*fa00*/  MOV R167, R195 ;  /* 0x000000c300a77202 */ /* 0x000fe20000000f00 */
        /* <DEDUP_REMOVED lines=8> */
[----:B------:R3:W4:Y:S01]  /*fa90*/  MUFU.TANH R182, R7 ;  /* 0x0000000700b67308 */ /* 0x0007220000002400 */
[----:B------:R-:W-:Y:S02]  /*faa0*/  FMUL.FTZ R14, R14, c[0x0][0x2ec] ;  /* 0x0000bb000e0e7a20 */ /* 0x000fe40000410000 */
[----:B------:R-:W-:Y:S02]  /*fab0*/  FMUL.FTZ R15, R15, c[0x0][0x2ec] ;  /* 0x0000bb000f0f7a20 */ /* 0x000fe40000410000 */
[----:B------:R-:W-:Y:S02]  /*fac0*/  FMUL.FTZ R16, R16, c[0x0][0x2ec] ;  /* 0x0000bb0010107a20 */ /* 0x000fe40000410000 */
[----:B------:R-:W-:Y:S02]  /*fad0*/  FMUL.FTZ R17, R17, c[0x0][0x2ec] ;  /* 0x0000bb0011117a20 */ /* 0x000fe40000410000 */
[----:B------:R-:W-:Y:S01]  /*fae0*/  FMUL.FTZ R18, R18, c[0x0][0x2ec] ;  /* 0x0000bb0012127a20 */ /* 0x000fe20000410000 */
[----:B------:R-:W1:Y:S01]  /*faf0*/  MUFU.TANH R183, R8 ;  /* 0x0000000800b77308 */ /* 0x000e620000002400 */
[----:B------:R-:W-:Y:S09]  /*fb00*/  FMUL.FTZ R19, R19, c[0x0][0x2ec] ;  /* 0x0000bb0013137a20 */ /* 0x000ff20000410000 */
[----:B------:R-:W1:Y:S01]  /*fb10*/  MUFU.TANH R164, R9 ;  /* 0x0000000900a47308 */ /* 0x000e620000002400 */
[----:B---3--:R-:W3:Y:S09]  /*fb20*/  LDSM.16.M88.4 R4, [R224+0x7000] ;  /* 0x00700000e004783b */ /* 0x008ef20000000200 */
[----:B------:R-:W1:Y:S10]  /*fb30*/  MUFU.TANH R184, R10 ;  /* 0x0000000a00b87308 */ /* 0x000e740000002400 */
[----:B------:R5:W1:Y:S10]  /*fb40*/  MUFU.TANH R185, R11 ;  /* 0x0000000b00b97308 */ /* 0x000a740000002400 */
[----:B------:R1:W1:Y:S10]  /*fb50*/  MUFU.TANH R171, R12 ;  /* 0x0000000c00ab7308 */ /* 0x0002740000002400 */
[----:B------:R-:W1:Y:S01]  /*fb60*/  MUFU.TANH R170, R13 ;  /* 0x0000000d00aa7308 */ /* 0x000e620000002400 */
[----:B-----5:R-:W5:Y:S01]  /*fb70*/  LDSM.16.M88.4 R8, [R224+0x7800] ;  /* 0x00780000e008783b */ /* 0x020f620000000200 */
[----:B------:R-:W-:Y:S08]  /*fb80*/  DEPBAR.LE SB0, 0x0 ;  /* 0x000080000000791a */ /* 0x000ff00000000000 */
[----:B------:R1:W1:Y:S01]  /*fb90*/  MUFU.TANH R175, R14 ;  /* 0x0000000e00af7308 */ /* 0x0002620000002400 */
[----:B------:R-:W-:Y:S01]  /*fba0*/  BAR.SYNC.DEFER_BLOCKING 0x0 ;  /* 0x0000000000007b1d */ /* 0x000fe20000010000 */
[C---:B---3--:R-:W-:Y:S08]  /*fbb0*/  HMMA.16816.F32.BF16 R20, R204.reuse, R4, R20 ;  /* 0x00000004cc14723c */ /* 0x048ff00000041814 */
[----:B------:R-:W3:Y:S01]  /*fbc0*/  MUFU.TANH R3, R3 ;  /* 0x0000000300037308 */ /* 0x000ee20000002400 */
[C---:B------:R-:W-:Y:S09]  /*fbd0*/  HMMA.16816.F32.BF16 R24, R204.reuse, R6, R24 ;  /* 0x00000006cc18723c */ /* 0x040ff20000041818 */
[----:B------:R2:W2:Y:S06]  /*fbe0*/  MUFU.TANH R174, R15 ;  /* 0x0000000f00ae7308 */ /* 0x0004ac0000002400 */
[----:B------:R-:W-:Y:S02]  /*fbf0*/  FMUL.FTZ R5, R20, c[0x0][0x2ec] ;  /* 0x0000bb0014057a20 */ /* 0x000fe40000410000 */
[----:B-1----:R-:W-:Y:S02]  /*fc00*/  FMUL.FTZ R12, R23, c[0x0][0x2ec] ;  /* 0x0000bb00170c7a20 */ /* 0x002fe40000410000 */
[----:B------:R1:W1:Y:S01]  /*fc10*/  MUFU.TANH R169, R16 ;  /* 0x0000001000a97308 */ /* 0x0002620000002400 */
[----:B------:R-:W-:Y:S02]  /*fc20*/  FMUL.FTZ R21, R21, c[0x0][0x2ec] ;  /* 0x0000bb0015157a20 */ /* 0x000fe40000410000 */
[----:B------:R-:W-:Y:S01]  /*fc30*/  FMUL.FTZ R22, R22, c[0x0][0x2ec] ;  /* 0x0000bb0016167a20 */ /* 0x000fe20000410000 */
[C---:B-----5:R-:W-:Y:S03]  /*fc40*/  HMMA.16816.F32.BF16 R28, R204.reuse, R8, R28 ;  /* 0x00000008cc1c723c */ /* 0x060fe6000004181c */
[----:B------:R-:W-:Y:S02]  /*fc50*/  FMUL.FTZ R14, R26, c[0x0][0x2ec] ;  /* 0x0000bb001a0e7a20 */ /* 0x000fe40000410000 */
[----:B------:R-:W-:Y:S01]  /*fc60*/  FMUL.FTZ R13, R27, c[0x0][0x2ec] ;  /* 0x0000bb001b0d7a20 */ /* 0x000fe20000410000 */
[----:B------:R1:W1:Y:S01]  /*fc70*/  MUFU.TANH R168, R17 ;  /* 0x0000001100a87308 */ /* 0x0002620000002400 */
[----:B------:R-:W-:Y:S01]  /*fc80*/  FMUL.FTZ R24, R24, c[0x0][0x2ec] ;  /* 0x0000bb0018187a20 */ /* 0x000fe20000410000 */
[----:B------:R-:W-:Y:S04]  /*fc90*/  HMMA.16816.F32.BF16 R32, R204, R10, R32 ;  /* 0x0000000acc20723c */ /* 0x000fe80000041820 */
[----:B------:R-:W-:Y:S04]  /*fca0*/  FMUL.FTZ R25, R25, c[0x0][0x2ec] ;  /* 0x0000bb0019197a20 */ /* 0x000fe80000410000 */
        /* <DEDUP_REMOVED lines=8> */
[----:B------:R-:W1:Y:S01]  /*fd30*/  MUFU.TANH R5, R5 ;  /* 0x0000000500057308 */ /* 0x000e620000002400 */
[----:B------:R-:W-:Y:S02]  /*fd40*/  FMUL.FTZ R34, R34, c[0x0][0x2ec] ;  /* 0x0000bb0022227a20 */ /* 0x000fe40000410000 */
[----:B------:R-:W-:Y:S07]  /*fd50*/  FMUL.FTZ R35, R35, c[0x0][0x2ec] ;  /* 0x0000bb0023237a20 */ /* 0x000fee0000410000 */
[----:B------:R1:W1:Y:S10]  /*fd60*/  MUFU.TANH R203, R21 ;  /* 0x0000001500cb7308 */ /* 0x0002740000002400 */
[----:B------:R1:W1:Y:S10]  /*fd70*/  MUFU.TANH R208, R22 ;  /* 0x0000001600d07308 */ /* 0x0002740000002400 */
[----:B------:R-:W1:Y:S10]  /*fd80*/  MUFU.TANH R12, R12 ;  /* 0x0000000c000c7308 */ /* 0x000e740000002400 */
[----:B------:R1:W1:Y:S10]  /*fd90*/  MUFU.TANH R202, R24 ;  /* 0x0000001800ca7308 */ /* 0x0002740000002400 */
[----:B------:R1:W1:Y:S10]  /*fda0*/  MUFU.TANH R201, R25 ;  /* 0x0000001900c97308 */ /* 0x0002740000002400 */
[----:B------:R-:W1:Y:S10]  /*fdb0*/  MUFU.TANH R14, R14 ;  /* 0x0000000e000e7308 */ /* 0x000e740000002400 */
[----:B------:R-:W1:Y:S10]  /*fdc0*/  MUFU.TANH R13, R13 ;  /* 0x0000000d000d7308 */ /* 0x000e740000002400 */
        /* <DEDUP_REMOVED lines=9> */
[----:B--234-:R-:W-:Y:S01]  /*fe60*/  ULDC.64 UR10, c[0x0][0x198] ;  /* 0x00006600000a7ab9 */ /* 0x01cfe20000000a00 */
        /* <DEDUP_REMOVED lines=40> */
[----:B------:R-:W-:Y:S01]  /*100f0*/  MOV R7, UR37 ;  /* 0x0000002500077c02 */ /* 0x000fe20008000f00 */
[----:B------:R-:W-:Y:S01]  /*10100*/  IMAD.U32 R4, RZ, RZ, UR39 ;  /* 0x00000027ff047e24 */ /* 0x000fe2000f8e00ff */
[----:B------:R-:W-:Y:S01]  /*10110*/  MOV R6, UR39 ;  /* 0x0000002700067c02 */ /* 0x000fe20008000f00 */
[----:B------:R-:W-:Y:S01]  /*10120*/  UIADD3 UR36, UR39, -UR37, URZ ;  /* 0x8000002527247290 */ /* 0x000fe2000fffe03f */
[----:B------:R-:W-:Y:S02]  /*10130*/  LEA R8, P1, R8, UR32, 0x2 ;  /* 0x0000002008087c11 */ /* 0x000fe4000f8210ff */
[----:B------:R-:W-:Y:S01]  /*10140*/  LEA R10, P0, R6, UR32, 0x2 ;  /* 0x00000020060a7c11 */ /* 0x000fe2000f8010ff */
[----:B------:R-:W-:Y:S01]  /*10150*/  UIMAD UR36, UR36, UR5, -0x40 ;  /* 0xffffffc0242474a4 */ /* 0x000fe2000f8e0205 */
[----:B------:R-:W2:Y:S01]  /*10160*/  R2UR UR40, R8 ;  /* 0x00000000082873c2 */ /* 0x000ea200000e0000 */
[----:B------:R-:W-:Y:S02]  /*10170*/  LEA.HI.X.SX32 R9, R7, UR33, 0x2, P1 ;  /* 0x0000002107097c11 */ /* 0x000fe400088f16ff */
[----:B------:R-:W-:Y:S05]  /*10180*/  LEA.HI.X.SX32 R11, R4, UR33, 0x2, P0 ;  /* 0x00000021040b7c11 */ /* 0x000fea00080f16ff */
[----:B------:R-:W3:Y:S08]  /*10190*/  R2UR UR10, R10 ;  /* 0x000000000a0a73c2 */ /* 0x000ef000000e0000 */
[----:B------:R-:W4:Y:S01]  /*101a0*/  R2UR UR11, R11 ;  /* 0x000000000b0b73c2 */ /* 0x000f2200000e0000 */
[----:B--2---:R-:W-:Y:S07]  /*101b0*/  IMAD.U32 R8, RZ, RZ, UR40 ;  /* 0x00000028ff087e24 */ /* 0x004fee000f8e00ff */
[----:B------:R-:W2:Y:S01]  /*101c0*/  R2UR UR41, R9 ;  /* 0x00000000092973c2 */ /* 0x000ea200000e0000 */
[----:B---3--:R-:W-:Y:S01]  /*101d0*/  IMAD.U32 R6, RZ, RZ, UR10 ;  /* 0x0000000aff067e24 */ /* 0x008fe2000f8e00ff */
[----:B------:R-:W-:Y:S01]  /*101e0*/  UIMAD UR10, UR9, UR36, URZ ;  /* 0x00000024090a72a4 */ /* 0x000fe2000f8e023f */
[----:B----4-:R-:W-:Y:S01]  /*101f0*/  MOV R7, UR11 ;  /* 0x0000000b00077c02 */ /* 0x010fe20008000f00 */
[----:B------:R-:W-:Y:S02]  /*10200*/  USHF.R.S32.HI UR11, URZ, 0x1f, UR36 ;  /* 0x0000001f3f0b7899 */ /* 0x000fe40008011424 */
[----:B------:R-:W-:Y:S02]  /*10210*/  UIMAD.WIDE.U32 UR36, UR8, UR36, URZ ;  /* 0x00000024082472a5 */ /* 0x000fe4000f8e003f */
[----:B------:R3:W4:Y:S01]  /*10220*/  LDG.E R4, [R6.64] ;  /* 0x0000002206047981 */ /* 0x000722000c1e1900 */
[----:B------:R-:W-:Y:S01]  /*10230*/  UIMAD UR10, UR11, UR8, UR10 ;  /* 0x000000080b0a72a4 */ /* 0x000fe2000f8e020a */
[----:B--2---:R-:W-:Y:S03]  /*10240*/  MOV R9, UR41 ;  /* 0x0000002900097c02 */ /* 0x004fe60008000f00 */
[----:B------:R-:W-:Y:S02]  /*10250*/  UIADD3 UR10, UR37, UR10, URZ ;  /* 0x0000000a250a7290 */ /* 0x000fe4000fffe03f */
[----:B------:R-:W-:Y:S01]  /*10260*/  UMOV UR11, UR9 ;  /* 0x00000009000b7c82 */ /* 0x000fe20008000000 */
[----:B------:R-:W4:Y:S01]  /*10270*/  LDG.E R8, [R8.64] ;  /* 0x0000002208087981 */ /* 0x000f22000c1e1900 */
[----:B---3--:R-:W-:Y:S01]  /*10280*/  IMAD.U32 R7, RZ, RZ, UR37 ;  /* 0x00000025ff077e24 */ /* 0x008fe2000f8e00ff */
[----:B------:R-:W-:Y:S02]  /*10290*/  MOV R6, UR36 ;  /* 0x0000002400067c02 */ /* 0x000fe40008000f00 */
[----:B------:R-:W-:Y:S01]  /*102a0*/  MOV R7, UR10 ;  /* 0x0000000a00077c02 */ /* 0x000fe20008000f00 */
[----:B------:R-:W-:Y:S01]  /*102b0*/  UMOV UR10, UR8 ;  /* 0x00000008000a7c82 */ /* 0x000fe20008000000 */
[----:B----4-:R-:W-:Y:S04]  /*102c0*/  IMAD.IADD R8, R8, 0x1, -R4 ;  /* 0x0000000108087824 */ /* 0x010fe800078e0a04 */
[----:B------:R-:W-:Y:S01]  /*102d0*/  IMAD.WIDE.U32 R6, R8, c[0x0][0x180], R6 ;  /* 0x0000600008067a25 */ /* 0x000fe200078e0006 */
[----:B------:R-:W-:Y:S03]  /*102e0*/  SHF.R.S32.HI R4, RZ, 0x1f, R8 ;  /* 0x0000001fff047819 */ /* 0x000fe60000011408 */
[----:B------:R-:W-:Y:S02]  /*102f0*/  IMAD.MOV.U32 R9, RZ, RZ, R6 ;  /* 0x000000ffff097224 */ /* 0x000fe400078e0006 */
[----:B------:R-:W-:Y:S04]  /*10300*/  IMAD R4, R4, c[0x0][0x180], RZ ;  /* 0x0000600004047a24 */ /* 0x000fe800078e02ff */
[----:B------:R-:W-:Y:S05]  /*10310*/  IMAD R4, R8, c[0x0][0x184], R4 ;  /* 0x0000610008047a24 */ /* 0x000fea00078e0204 */
[----:B------:R-:W-:Y:S02]  /*10320*/  IADD3 R4, R7, R4, RZ ;  /* 0x0000000407047210 */ /* 0x000fe40007ffe0ff */
.L_x_2519:
[----:B------:R2:W-:Y:S01]  /*10330*/  @P6 STS.128 [R243+0x8000], RZ ;  /* 0x008000fff3006388 */ /* 0x0005e20000000c00 */
[CC--:B-1----:R-:W-:Y:S01]  /*10340*/  LEA R24, P0, R9.reuse, R249.reuse, 0x1 ;  /* 0x000000f909187211 */ /* 0x0c2fe200078008ff */
[----:B------:R-:W-:Y:S01]  /*10350*/  UMOV UR8, UR10 ;  /* 0x0000000a00087c82 */ /* 0x000fe20008000000 */
[C---:B------:R-:W-:Y:S01]  /*10360*/  IADD3 R8, P1, R9.reuse, UR25, RZ ;  /* 0x0000001909087c10 */ /* 0x040fe2000ff3e0ff */
[----:B------:R-:W-:Y:S01]  /*10370*/  UMOV UR9, UR11 ;  /* 0x0000000b00097c82 */ /* 0x000fe20008000000 */
[-C--:B------:R-:W-:Y:S02]  /*10380*/  LEA.HI.X R25, R9, R248.reuse, R4, 0x1, P0 ;  /* 0x000000f809197211 */ /* 0x080fe400000f0c04 */
[-C--:B------:R-:W-:Y:S02]  /*10390*/  @!P5 LEA R18, P0, R8, R249.reuse, 0x1 ;  /* 0x000000f90812d211 */ /* 0x080fe400078008ff */
        /* <DEDUP_REMOVED lines=15> */
[-CC-:B------:R-:W-:Y:S01]  /*10490*/  @!P3 LEA.HI.X R11, R8, R248.reuse, R7.reuse, 0x1, P1 ;  /* 0x000000f8080bb211 */ /* 0x180fe200008f0c07 */
        /* <DEDUP_REMOVED lines=10> */
[-CC-:B------:R-:W-:Y:S02]  /*10540*/  @!P6 LEA.HI.X R21, R6, R248.reuse, R4.reuse, 0x1, P0 ;  /* 0x000000f80615e211 */ /* 0x180fe400000f0c04 */
        /* <DEDUP_REMOVED lines=18> */
[CC--:B------:R-:W-:Y:S01]  /*10670*/  @!P4 LEA R30, P1, R7.reuse, R249.reuse, 0x1 ;  /* 0x000000f9071ec211 */ /* 0x0c0fe200078208ff */
        /* <DEDUP_REMOVED lines=64> */
.L_x_2518:
[----:B--234-:R-:W-:Y:S01]  /*10a80*/  UIADD3 UR31, UR28, -0x1, URZ ;  /* 0xffffffff1c1f7890 */ /* 0x01cfe2000fffe03f */
[----:B-1----:R-:W-:Y:S01]  /*10a90*/  LDSM.16.MT88.4 R28, [R229+0x10000] ;  /* 0x01000000e51c783b */ /* 0x002fe20000004200 */
[----:B------:R-:W-:Y:S02]  /*10aa0*/  UISETP.GT.AND UP2, UPT, UR28, 0x1, UPT ;  /* 0x000000011c00788c */ /* 0x000fe4000bf44270 */
[----:B------:R-:W-:Y:S02]  /*10ab0*/  UMOV UR10, UR23 ;  /* 0x00000017000a7c82 */ /* 0x000fe40008000000 */
[----:B------:R-:W-:Y:S01]  /*10ac0*/  MOV R4, UR31 ;  /* 0x0000001f00047c02 */ /* 0x000fe20008000f00 */
[----:B------:R-:W-:Y:S02]  /*10ad0*/  UMOV UR11, UR22 ;  /* 0x00000016000b7c82 */ /* 0x000fe40008000000 */
[----:B------:R-:W-:Y:S01]  /*10ae0*/  UMOV UR28, UR31 ;  /* 0x0000001f001c7c82 */ /* 0x000fe20008000000 */
[----:B------:R-:W-:Y:S04]  /*10af0*/  LEA R4, R4, R242, 0x6 ;  /* 0x000000f204047211 */ /* 0x000fe800078e30ff */
        /* <DEDUP_REMOVED lines=15> */
[----:B------:R-:W-:Y:S07]  /*10bf0*/  IADD3 R10, R4, 0x29, RZ ;  /* 0x00000029040a7810 */ /* 0x000fee0007ffe0ff */
        /* <DEDUP_REMOVED lines=11> */
[----:B------:R-:W-:Y:S04]  /*10cb0*/  FFMA.FTZ R7, R7, UR4, R3 ;  /* 0x0000000407077c23 */ /* 0x000fe80008010003 */
[----:B------:R1:W2:Y:S01]  /*10cc0*/  I2F R3, R20 ;  /* 0x0000001400037306 */ /* 0x0002a20000201400 */
[C---:B------:R-:W-:Y:S02]  /*10cd0*/  FFMA.FTZ R175, R16.reuse, UR4, R175 ;  /* 0x0000000410af7c23 */ /* 0x040fe400080100af */
[----:B------:R-:W-:Y:S02]  /*10ce0*/  FFMA.FTZ R171, R16, UR4, R171 ;  /* 0x0000000410ab7c23 */ /* 0x000fe400080100ab */
[C---:B------:R-:W-:Y:S02]  /*10cf0*/  FFMA.FTZ R182, R8.reuse, UR4, R182 ;  /* 0x0000000408b67c23 */ /* 0x040fe400080100b6 */
[----:B------:R-:W-:Y:S02]  /*10d00*/  FFMA.FTZ R8, R8, UR4, R179 ;  /* 0x0000000408087c23 */ /* 0x000fe400080100b3 */
[C---:B------:R-:W-:Y:S01]  /*10d10*/  FFMA.FTZ R184, R9.reuse, UR4, R184 ;  /* 0x0000000409b87c23 */ /* 0x040fe200080100b8 */
[----:B------:R3:W4:Y:S01]  /*10d20*/  I2F R16, R21 ;  /* 0x0000001500107306 */ /* 0x0007220000201400 */
[----:B------:R-:W-:Y:S02]  /*10d30*/  FFMA.FTZ R9, R9, UR4, R183 ;  /* 0x0000000409097c23 */ /* 0x000fe400080100b7 */
[C---:B------:R-:W-:Y:S02]  /*10d40*/  FFMA.FTZ R185, R6.reuse, UR4, R185 ;  /* 0x0000000406b97c23 */ /* 0x040fe400080100b9 */
[----:B------:R-:W-:Y:S02]  /*10d50*/  FFMA.FTZ R6, R6, UR4, R164 ;  /* 0x0000000406067c23 */ /* 0x000fe400080100a4 */
[C---:B------:R-:W-:Y:S02]  /*10d60*/  FFMA.FTZ R174, R19.reuse, UR4, R174 ;  /* 0x0000000413ae7c23 */ /* 0x040fe400080100ae */
[----:B------:R-:W-:Y:S02]  /*10d70*/  FFMA.FTZ R170, R19, UR4, R170 ;  /* 0x0000000413aa7c23 */ /* 0x000fe400080100aa */
[C---:B------:R-:W-:Y:S02]  /*10d80*/  FFMA.FTZ R173, R17.reuse, UR4, R173 ;  /* 0x0000000411ad7c23 */ /* 0x040fe400080100ad */
[----:B------:R-:W-:Y:S01]  /*10d90*/  FFMA.FTZ R169, R17, UR4, R169 ;  /* 0x0000000411a97c23 */ /* 0x000fe200080100a9 */
[----:B-1----:R-:W-:Y:S01]  /*10da0*/  FMNMX.FTZ R20, R181, R0, !PT ;  /* 0x00000000b5147209 */ /* 0x002fe20007810000 */
[C---:B------:R-:W-:Y:S02]  /*10db0*/  FFMA.FTZ R172, R18.reuse, UR4, R172 ;  /* 0x0000000412ac7c23 */ /* 0x040fe400080100ac */
[----:B------:R-:W-:Y:S01]  /*10dc0*/  FFMA.FTZ R168, R18, UR4, R168 ;  /* 0x0000000412a87c23 */ /* 0x000fe200080100a8 */
[----:B------:R-:W-:Y:S01]  /*10dd0*/  FMNMX.FTZ R20, R182, R20, !PT ;  /* 0x00000014b6147209 */ /* 0x000fe20007810000 */
[----:B------:R-:W-:Y:S02]  /*10de0*/  FFMA.FTZ R208, R204, UR4, R208 ;  /* 0x00000004ccd07c23 */ /* 0x000fe400080100d0 */
[----:B------:R-:W-:Y:S01]  /*10df0*/  FFMA.FTZ R207, R15, UR4, R12 ;  /* 0x000000040fcf7c23 */ /* 0x000fe2000801000c */
[----:B------:R-:W-:Y:S01]  /*10e00*/  FMNMX.FTZ R20, R184, R20, !PT ;  /* 0x00000014b8147209 */ /* 0x000fe20007810000 */
[----:B------:R-:W-:Y:S01]  /*10e10*/  FFMA.FTZ R204, R204, UR4, R5 ;  /* 0x00000004cccc7c23 */ /* 0x000fe20008010005 */
[----:B---3--:R-:W-:Y:S01]  /*10e20*/  FMNMX.FTZ R21, R7, R2, !PT ;  /* 0x0000000207157209 */ /* 0x008fe20007810000 */
[----:B------:R-:W-:Y:S01]  /*10e30*/  FFMA.FTZ R206, R11, UR4, R14 ;  /* 0x000000040bce7c23 */ /* 0x000fe2000801000e */
[----:B------:R-:W-:Y:S01]  /*10e40*/  FMNMX.FTZ R19, R185, R20, !PT ;  /* 0x00000014b9137209 */ /* 0x000fe20007810000 */
[----:B------:R-:W-:Y:S01]  /*10e50*/  FFMA.FTZ R203, R15, UR4, R203 ;  /* 0x000000040fcb7c23 */ /* 0x000fe200080100cb */
[----:B------:R-:W-:Y:S01]  /*10e60*/  FMNMX.FTZ R22, R8, R21, !PT ;  /* 0x0000001508167209 */ /* 0x000fe20007810000 */
[----:B------:R-:W-:Y:S01]  /*10e70*/  FFMA.FTZ R202, R11, UR4, R202 ;  /* 0x000000040bca7c23 */ /* 0x000fe200080100ca */
[----:B------:R-:W-:Y:S01]  /*10e80*/  FMNMX.FTZ R19, R175, R19, !PT ;  /* 0x00000013af137209 */ /* 0x000fe20007810000 */
[----:B------:R-:W-:Y:S01]  /*10e90*/  FFMA.FTZ R201, R10, UR4, R201 ;  /* 0x000000040ac97c23 */ /* 0x000fe200080100c9 */
[----:B------:R-:W-:Y:S01]  /*10ea0*/  FMNMX.FTZ R20, R9, R22, !PT ;  /* 0x0000001609147209 */ /* 0x000fe20007810000 */
[C---:B--2---:R-:W-:Y:S01]  /*10eb0*/  FFMA.FTZ R192, R3.reuse, UR4, R192 ;  /* 0x0000000403c07c23 */ /* 0x044fe200080100c0 */
[----:B------:R-:W-:Y:S01]  /*10ec0*/  FMNMX.FTZ R19, R174, R19, !PT ;  /* 0x00000013ae137209 */ /* 0x000fe20007810000 */
[----:B----4-:R-:W-:Y:S01]  /*10ed0*/  FFMA.FTZ R190, R16, UR4, R190 ;  /* 0x0000000410be7c23 */ /* 0x010fe200080100be */
[----:B------:R-:W-:Y:S01]  /*10ee0*/  FMNMX.FTZ R20, R6, R20, !PT ;  /* 0x0000001406147209 */ /* 0x000fe20007810000 */
[----:B------:R-:W-:Y:S01]  /*10ef0*/  FFMA.FTZ R189, R3, UR4, R189 ;  /* 0x0000000403bd7c23 */ /* 0x000fe200080100bd */
[----:B------:R-:W-:Y:S01]  /*10f00*/  IADD3 R21, R4, 0x38, RZ ;  /* 0x0000003804157810 */ /* 0x000fe20007ffe0ff */
[----:B------:R-:W-:Y:S01]  /*10f10*/  FFMA.FTZ R178, R16, UR4, R178 ;  /* 0x0000000410b27c23 */ /* 0x000fe200080100b2 */
[----:B------:R-:W-:Y:S01]  /*10f20*/  FMNMX.FTZ R20, R171, R20, !PT ;  /* 0x00000014ab147209 */ /* 0x000fe20007810000 */
[----:B------:R-:W-:Y:S01]  /*10f30*/  LDSM.16.MT88.4 R12, [R232+0x10000] ;  /* 0x01000000e80c783b */ /* 0x000fe20000004200 */
[----:B------:R-:W-:Y:S01]  /*10f40*/  FMNMX.FTZ R19, R173, R19, !PT ;  /* 0x00000013ad137209 */ /* 0x000fe20007810000 */
[----:B------:R-:W1:Y:S01]  /*10f50*/  I2F R17, R21 ;  /* 0x0000001500117306 */ /* 0x000e620000201400 */
[----:B------:R-:W-:Y:S02]  /*10f60*/  FMNMX.FTZ R20, R170, R20, !PT ;  /* 0x00000014aa147209 */ /* 0x000fe40007810000 */
[----:B------:R-:W-:Y:S02]  /*10f70*/  IADD3 R4, R4, 0x39, RZ ;  /* 0x0000003904047810 */ /* 0x000fe40007ffe0ff */
[----:B------:R-:W-:Y:S02]  /*10f80*/  FMNMX.FTZ R19, R172, R19, !PT ;  /* 0x00000013ac137209 */ /* 0x000fe40007810000 */
[----:B------:R-:W-:Y:S02]  /*10f90*/  FMNMX.FTZ R20, R169, R20, !PT ;  /* 0x00000014a9147209 */ /* 0x000fe40007810000 */
[----:B------:R-:W-:Y:S01]  /*10fa0*/  FMNMX.FTZ R19, R208, R19, !PT ;  /* 0x00000013d0137209 */ /* 0x000fe20007810000 */
[----:B------:R-:W2:Y:S01]  /*10fb0*/  I2F R4, R4 ;  /* 0x0000000400047306 */ /* 0x000ea20000201400 */
[----:B------:R-:W-:Y:S02]  /*10fc0*/  FMNMX.FTZ R20, R168, R20, !PT ;  /* 0x00000014a8147209 */ /* 0x000fe40007810000 */
[----:B------:R-:W-:Y:S02]  /*10fd0*/  FMNMX.FTZ R19, R207, R19, !PT ;  /* 0x00000013cf137209 */ /* 0x000fe40007810000 */
[----:B------:R-:W-:Y:S02]  /*10fe0*/  FMNMX.FTZ R20, R204, R20, !PT ;  /* 0x00000014cc147209 */ /* 0x000fe40007810000 */
[----:B------:R-:W-:Y:S02]  /*10ff0*/  FMNMX.FTZ R19, R206, R19, !PT ;  /* 0x00000013ce137209 */ /* 0x000fe40007810000 */
[----:B------:R-:W-:Y:S02]  /*11000*/  FMNMX.FTZ R20, R203, R20, !PT ;  /* 0x00000014cb147209 */ /* 0x000fe40007810000 */
[----:B------:R-:W-:Y:S02]  /*11010*/  FMNMX.FTZ R19, R205, R19, !PT ;  /* 0x00000013cd137209 */ /* 0x000fe40007810000 */
[----:B------:R-:W-:Y:S01]  /*11020*/  FMNMX.FTZ R20, R202, R20, !PT ;  /* 0x00000014ca147209 */ /* 0x000fe20007810000 */
[C---:B-1----:R-:W-:Y:S01]  /*11030*/  FFMA.FTZ R166, R17.reuse, UR4, R166 ;  /* 0x0000000411a67c23 */ /* 0x042fe200080100a6 */
[----:B------:R-:W-:Y:S01]  /*11040*/  FMNMX.FTZ R19, R192, R19, !PT ;  /* 0x00000013c0137209 */ /* 0x000fe20007810000 */
[----:B------:R-:W-:Y:S01]  /*11050*/  FFMA.FTZ R177, R17, UR4, R177 ;  /* 0x0000000411b17c23 */ /* 0x000fe200080100b1 */
[----:B------:R-:W-:Y:S02]  /*11060*/  FMNMX.FTZ R20, R201, R20, !PT ;  /* 0x00000014c9147209 */ /* 0x000fe40007810000 */
[----:B------:R-:W-:Y:S02]  /*11070*/  FMNMX.FTZ R3, R190, R19, !PT ;  /* 0x00000013be037209 */ /* 0x000fe40007810000 */
[----:B------:R-:W-:Y:S02]  /*11080*/  FMNMX.FTZ R20, R189, R20, !PT ;  /* 0x00000014bd147209 */ /* 0x000fe40007810000 */
[----:B------:R-:W-:Y:S01]  /*11090*/  FMNMX.FTZ R3, R166, R3, !PT ;  /* 0x00000003a6037209 */ /* 0x000fe20007810000 */
[----:B--2---:R-:W-:Y:S01]  /*110a0*/  FFMA.FTZ R165, R4, UR4, R165 ;  /* 0x0000000404a57c23 */ /* 0x004fe200080100a5 */
[----:B------:R-:W-:Y:S01]  /*110b0*/  FMNMX.FTZ R20, R178, R20, !PT ;  /* 0x00000014b2147209 */ /* 0x000fe20007810000 */
[----:B------:R-:W-:Y:S03]  /*110c0*/  FFMA.FTZ R176, R4, UR4, R176 ;  /* 0x0000000404b07c23 */ /* 0x000fe600080100b0 */
[----:B------:R-:W-:Y:S02]  /*110d0*/  FMNMX.FTZ R10, R177, R20, !PT ;  /* 0x00000014b10a7209 */ /* 0x000fe40007810000 */
[----:B------:R-:W-:Y:S01]  /*110e0*/  FMNMX.FTZ R3, R165, R3, !PT ;  /* 0x00000003a5037209 */ /* 0x000fe20007810000 */
[----:B------:R-:W-:Y:S01]  /*110f0*/  LDSM.16.MT88.4 R20, [R230+0x10000] ;  /* 0x01000000e614783b */ /* 0x000fe20000004200 */
[----:B------:R-:W-:Y:S07]  /*11100*/  FMNMX.FTZ R10, R176, R10, !PT ;  /* 0x0000000ab00a7209 */ /* 0x000fee0007810000 */
[----:B------:R-:W1:Y:S08]  /*11110*/  SHFL.BFLY PT, R4, R3, 0x2, 0x1f ;  /* 0x0c401f0003047f89 */ /* 0x000e7000000e0000 */
        /* <DEDUP_REMOVED lines=13> */
[C---:B------:R-:W-:Y:S02]  /*111f0*/  FMUL.FTZ R179, R164.reuse, c[0x0][0x23c] ;  /* 0x00008f00a4b37a20 */ /* 0x040fe40000410000 */
[----:B------:R-:W-:Y:S02]  /*11200*/  FADD.FTZ R2, -R164, R2 ;  /* 0x00000002a4027221 */ /* 0x000fe40000010100 */
[--C-:B------:R-:W-:Y:S01]  /*11210*/  FFMA.FTZ R187, R181, c[0x0][0x23c], -R191.reuse ;  /* 0x00008f00b5bb7a23 */ /* 0x100fe200000108bf */
[----:B------:R-:W-:Y:S01]  /*11220*/  FSEL R179, R179, RZ, P0 ;  /* 0x000000ffb3b37208 */ /* 0x000fe20000000000 */
[----:B------:R-:W-:Y:S01]  /*11230*/  FMUL.FTZ R2, R2, c[0x0][0x23c] ;  /* 0x00008f0002027a20 */ /* 0x000fe20000410000 */
[----:B------:R-:W1:Y:S01]  /*11240*/  MUFU.EX2 R0, R0 ;  /* 0x0000000000007308 */ /* 0x000e620000000800 */
[----:B------:R-:W-:Y:S01]  /*11250*/  FFMA.FTZ R183, R182, c[0x0][0x23c], -R191 ;  /* 0x00008f00b6b77a23 */ /* 0x000fe200000108bf */
[----:B------:R-:W-:Y:S01]  /*11260*/  PLOP3.LUT P0, PT, PT, PT, UP2, 0x80, 0x0 ;  /* 0x000000000000781c */ /* 0x000fe20003f0f028 */
[--C-:B------:R-:W-:Y:S02]  /*11270*/  FFMA.FTZ R188, R7, c[0x0][0x23c], -R179.reuse ;  /* 0x00008f0007bc7a23 */ /* 0x100fe400000108b3 */
[----:B------:R-:W-:Y:S02]  /*11280*/  FFMA.FTZ R186, R8, c[0x0][0x23c], -R179 ;  /* 0x00008f0008ba7a23 */ /* 0x000fe400000108b3 */
[----:B------:R-:W-:Y:S02]  /*11290*/  FFMA.FTZ R182, R184, c[0x0][0x23c], -R191 ;  /* 0x00008f00b8b67a23 */ /* 0x000fe400000108bf */
[----:B------:R-:W-:Y:S01]  /*112a0*/  FFMA.FTZ R184, R6, c[0x0][0x23c], -R179 ;  /* 0x00008f0006b87a23 */ /* 0x000fe200000108b3 */
[----:B------:R-:W2:Y:S01]  /*112b0*/  MUFU.EX2 R2, R2 ;  /* 0x0000000200027308 */ /* 0x000ea20000000800 */
[----:B------:R-:W-:Y:S02]  /*112c0*/  FFMA.FTZ R181, R185, c[0x0][0x23c], -R191 ;  /* 0x00008f00b9b57a23 */ /* 0x000fe400000108bf */
[----:B------:R-:W-:Y:S02]  /*112d0*/  FFMA.FTZ R185, R9, c[0x0][0x23c], -R179 ;  /* 0x00008f0009b97a23 */ /* 0x000fe400000108b3 */
[--C-:B------:R-:W-:Y:S02]  /*112e0*/  FFMA.FTZ R193, R175, c[0x0][0x23c], -R191.reuse ;  /* 0x00008f00afc17a23 */ /* 0x100fe400000108bf */
[--C-:B------:R-:W-:Y:S02]  /*112f0*/  FFMA.FTZ R194, R174, c[0x0][0x23c], -R191.reuse ;  /* 0x00008f00aec27a23 */ /* 0x100fe400000108bf */
[--C-:B------:R-:W-:Y:S01]  /*11300*/  FFMA.FTZ R195, R173, c[0x0][0x23c], -R191.reuse ;  /* 0x00008f00adc37a23 */ /* 0x100fe200000108bf */
[----:B------:R-:W-:Y:S01]  /*11310*/  MUFU.EX2 R187, R187 ;  /* 0x000000bb00bb7308 */ /* 0x000fe20000000800 */
[----:B------:R-:W-:Y:S02]  /*11320*/  FFMA.FTZ R196, R172, c[0x0][0x23c], -R191 ;  /* 0x00008f00acc47a23 */ /* 0x000fe400000108bf */
[----:B------:R-:W-:Y:S01]  /*11330*/  LDSM.16.MT88.4 R172, [R232+0x14800] ;  /* 0x01480000e8ac783b */ /* 0x000fe20000004200 */
[C---:B-1----:R-:W-:Y:S02]  /*11340*/  FMUL.FTZ R6, R0.reuse, R162 ;  /* 0x000000a200067220 */ /* 0x042fe40000410000 */
[C---:B------:R-:W-:Y:S02]  /*11350*/  FMUL.FTZ R7, R0.reuse, R163 ;  /* 0x000000a300077220 */ /* 0x040fe40000410000 */
[C---:B------:R-:W-:Y:S02]  /*11360*/  FMUL.FTZ R10, R0.reuse, R158 ;  /* 0x0000009e000a7220 */ /* 0x040fe40000410000 */
        /* <DEDUP_REMOVED lines=16> */
[C---:B------:R-:W-:Y:S01]  /*11470*/  FMUL.FTZ R24, R2.reuse, R140 ;  /* 0x0000008c02187220 */ /* 0x040fe20000410000 */
[----:B-1----:R-:W-:Y:S01]  /*11480*/  F2FP.BF16.PACK_AB R161, R183, R187 ;  /* 0x000000bbb7a1723e */ /* 0x002fe200000010ff */
[----:B------:R-:W-:Y:S02]  /*11490*/  FMUL.FTZ R25, R2, R141 ;  /* 0x0000008d02197220 */ /* 0x000fe40000410000 */
[C---:B------:R-:W-:Y:S02]  /*114a0*/  FMUL.FTZ R34, R0.reuse, R134 ;  /* 0x0000008600227220 */ /* 0x040fe40000410000 */
[----:B------:R-:W-:Y:S01]  /*114b0*/  FMUL.FTZ R35, R0, R135 ;  /* 0x0000008700237220 */ /* 0x000fe20000410000 */
[----:B------:R-:W-:Y:S01]  /*114c0*/  MUFU.EX2 R188, R188 ;  /* 0x000000bc00bc7308 */ /* 0x000fe20000000800 */
[----:B------:R-:W-:Y:S01]  /*114d0*/  LDSM.16.MT88.4 R140, [R228+0x12000] ;  /* 0x01200000e48c783b */ /* 0x000fe20000004200 */
[C---:B------:R-:W-:Y:S02]  /*114e0*/  FMUL.FTZ R32, R2.reuse, R132 ;  /* 0x0000008402207220 */ /* 0x040fe40000410000 */
[----:B------:R-:W-:Y:S02]  /*114f0*/  FMUL.FTZ R33, R2, R133 ;  /* 0x0000008502217220 */ /* 0x000fe40000410000 */
[--C-:B------:R-:W-:Y:S02]  /*11500*/  FFMA.FTZ R198, R171, c[0x0][0x23c], -R179.reuse ;  /* 0x00008f00abc67a23 */ /* 0x100fe400000108b3 */
[--C-:B------:R-:W-:Y:S01]  /*11510*/  FFMA.FTZ R197, R170, c[0x0][0x23c], -R179.reuse ;  /* 0x00008f00aac57a23 */ /* 0x100fe200000108b3 */
[----:B------:R-:W-:Y:S01]  /*11520*/  LDSM.16.MT88.4 R132, [R229+0x12000] ;  /* 0x01200000e584783b */ /* 0x000fe20000004200 */
[----:B------:R-:W1:Y:S01]  /*11530*/  MUFU.EX2 R186, R186 ;  /* 0x000000ba00ba7308 */ /* 0x000e620000000800 */
[--C-:B------:R-:W-:Y:S02]  /*11540*/  FFMA.FTZ R199, R169, c[0x0][0x23c], -R179.reuse ;  /* 0x00008f00a9c77a23 */ /* 0x100fe400000108b3 */
[--C-:B------:R-:W-:Y:S01]  /*11550*/  FFMA.FTZ R200, R168, c[0x0][0x23c], -R179.reuse ;  /* 0x00008f00a8c87a23 */ /* 0x100fe200000108b3 */
[----:B--2---:R-:W-:Y:S01]  /*11560*/  F2FP.BF16.PACK_AB R163, R181, R182 ;  /* 0x000000b6b5a3723e */ /* 0x004fe200000010ff */
[--C-:B------:R-:W-:Y:S02]  /*11570*/  FFMA.FTZ R209, R177, c[0x0][0x23c], -R179.reuse ;  /* 0x00008f00b1d17a23 */ /* 0x100fe400000108b3 */
[----:B------:R-:W-:Y:S01]  /*11580*/  LDSM.16.MT88.4 R168, [R228+0x12800] ;  /* 0x01280000e4a8783b */ /* 0x000fe20000004200 */
        /* <DEDUP_REMOVED lines=24> */
[C---:B------:R-:W-:Y:S02]  /*11710*/  FMUL.FTZ R52, R2.reuse, R52 ;  /* 0x0000003402347220 */ /* 0x040fe40000410000 */
[----:B------:R-:W-:Y:S02]  /*11720*/  FMUL.FTZ R53, R2, R53 ;  /* 0x0000003502357220 */ /* 0x000fe40000410000 */
[C---:B------:R-:W-:Y:S01]  /*11730*/  FMUL.FTZ R58, R0.reuse, R58 ;  /* 0x0000003a003a7220 */ /* 0x040fe20000410000 */
[----:B------:R-:W-:Y:S01]  /*11740*/  MUFU.EX2 R195, R195 ;  /* 0x000000c300c37308 */ /* 0x000fe20000000800 */
[C---:B------:R-:W-:Y:S05]  /*11750*/  HMMA.16816.F32.BF16 R4, R160.reuse, R12, R4 ;  /* 0x0000000ca004723c */ /* 0x040fea0000041804 */
[----:B------:R-:W-:Y:S02]  /*11760*/  FMUL.FTZ R59, R0, R59 ;  /* 0x0000003b003b7220 */ /* 0x000fe40000410000 */
[C---:B------:R-:W-:Y:S01]  /*11770*/  FMUL.FTZ R12, R2.reuse, R152 ;  /* 0x00000098020c7220 */ /* 0x040fe20000410000 */
[C---:B------:R-:W-:Y:S01]  /*11780*/  HMMA.16816.F32.BF16 R8, R160.reuse, R14, R8 ;  /* 0x0000000ea008723c */ /* 0x040fe20000041808 */
[----:B------:R-:W-:Y:S03]  /*11790*/  MUFU.EX2 R196, R196 ;  /* 0x000000c400c47308 */ /* 0x000fe60000000800 */
[C---:B------:R-:W-:Y:S02]  /*117a0*/  FMUL.FTZ R13, R2.reuse, R153 ;  /* 0x00000099020d7220 */ /* 0x040fe40000410000 */
[----:B------:R-:W-:Y:S02]  /*117b0*/  FMUL.FTZ R56, R2, R56 ;  /* 0x0000003802387220 */ /* 0x000fe40000410000 */
[C---:B------:R-:W-:Y:S03]  /*117c0*/  FMUL.FTZ R14, R0.reuse, R154 ;  /* 0x0000009a000e7220 */ /* 0x040fe60000410000 */
[----:B------:R-:W-:Y:S01]  /*117d0*/  MUFU.EX2 R198, R198 ;  /* 0x000000c600c67308 */ /* 0x000fe20000000800 */
[----:B------:R-:W-:Y:S02]  /*117e0*/  FMUL.FTZ R15, R0, R155 ;  /* 0x0000009b000f7220 */ /* 0x000fe40000410000 */
[----:B------:R-:W2:Y:S01]  /*117f0*/  LDSM.16.MT88.4 R152, [R228+0x10000] ;  /* 0x01000000e498783b */ /* 0x000ea20000004200 */
[----:B------:R-:W-:Y:S02]  /*11800*/  FMUL.FTZ R57, R2, R57 ;  /* 0x0000003902397220 */ /* 0x000fe40000410000 */
[C---:B------:R-:W-:Y:S02]  /*11810*/  FMUL.FTZ R62, R0.reuse, R62 ;  /* 0x0000003e003e7220 */ /* 0x040fe40000410000 */
[C---:B------:R-:W-:Y:S02]  /*11820*/  HMMA.16816.F32.BF16 R12, R160.reuse, R20, R12 ;  /* 0x00000014a00c723c */ /* 0x040fe4000004180c */
[----:B------:R-:W3:Y:S01]  /*11830*/  MUFU.EX2 R197, R197 ;  /* 0x000000c500c57308 */ /* 0x000ee20000000800 */
[----:B------:R-:W-:Y:S02]  /*11840*/  FMUL.FTZ R63, R0, R63 ;  /* 0x0000003f003f7220 */ /* 0x000fe40000410000 */
[C---:B------:R-:W-:Y:S02]  /*11850*/  FMUL.FTZ R60, R2.reuse, R60 ;  /* 0x0000003c023c7220 */ /* 0x040fe40000410000 */
[C---:B------:R-:W-:Y:S01]  /*11860*/  FMUL.FTZ R20, R2.reuse, R144 ;  /* 0x0000009002147220 */ /* 0x040fe20000410000 */
[C---:B------:R-:W-:Y:S04]  /*11870*/  HMMA.16816.F32.BF16 R16, R160.reuse, R22, R16 ;  /* 0x00000016a010723c */ /* 0x040fe80000041810 */
[C---:B------:R-:W-:Y:S01]  /*11880*/  FMUL.FTZ R21, R2.reuse, R145 ;  /* 0x0000009102157220 */ /* 0x040fe20000410000 */
[----:B------:R-:W-:Y:S01]  /*11890*/  MUFU.EX2 R199, R199 ;  /* 0x000000c700c77308 */ /* 0x000fe20000000800 */
[----:B------:R-:W-:Y:S02]  /*118a0*/  FMUL.FTZ R61, R2, R61 ;  /* 0x0000003d023d7220 */ /* 0x000fe40000410000 */
[C---:B------:R-:W-:Y:S04]  /*118b0*/  FMUL.FTZ R22, R0.reuse, R146 ;  /* 0x0000009200167220 */ /* 0x040fe80000410000 */
[C---:B------:R-:W-:Y:S02]  /*118c0*/  FMUL.FTZ R23, R0.reuse, R147 ;  /* 0x0000009300177220 */ /* 0x040fe40000410000 */
[----:B------:R-:W4:Y:S01]  /*118d0*/  LDSM.16.MT88.4 R144, [R232+0x12000] ;  /* 0x01200000e890783b */ /* 0x000f220000004200 */
[C---:B------:R-:W-:Y:S01]  /*118e0*/  FMUL.FTZ R66, R0.reuse, R66 ;  /* 0x0000004200427220 */ /* 0x040fe20000410000 */
[----:B------:R-:W5:Y:S01]  /*118f0*/  MUFU.EX2 R200, R200 ;  /* 0x000000c800c87308 */ /* 0x000f620000000800 */
[----:B------:R-:W-:Y:S02]  /*11900*/  FMUL.FTZ R67, R0, R67 ;  /* 0x0000004300437220 */ /* 0x000fe40000410000 */
[C---:B------:R-:W-:Y:S03]  /*11910*/  HMMA.16816.F32.BF16 R20, R160.reuse, R28, R20 ;  /* 0x0000001ca014723c */ /* 0x040fe60000041814 */
[C---:B------:R-:W-:Y:S02]  /*11920*/  FMUL.FTZ R64, R2.reuse, R64 ;  /* 0x0000004002407220 */ /* 0x040fe40000410000 */
        /* <DEDUP_REMOVED lines=99> */
[----:B------:R-:W-:Y:S02]  /*11f60*/  FMUL.FTZ R127, R0, R127 ;  /* 0x0000007f007f7220 */ /* 0x000fe40000410000 */
[C---:B------:R-:W-:Y:S01]  /*11f70*/  FMUL.FTZ R124, R2.reuse, R124 ;  /* 0x0000007c027c7220 */ /* 0x040fe20000410000 */
[C---:B------:R-:W-:Y:S01]  /*11f80*/  HMMA.16816.F32.BF16 R120, R160.reuse, R138, R120 ;  /* 0x0000008aa078723c */ /* 0x040fe20000041878 */
[----:B------:R-:W1:Y:S02]  /*11f90*/  LDSM.16.MT88.4 R136, [R230+0x10800] ;  /* 0x01080000e688783b */ /* 0x000e640000004200 */
[----:B------:R-:W-:Y:S02]  /*11fa0*/  FMUL.FTZ R125, R2, R125 ;  /* 0x0000007d027d7220 */ /* 0x000fe40000410000 */
[C---:B------:R-:W-:Y:S02]  /*11fb0*/  FMUL.FTZ R130, R0.reuse, R130 ;  /* 0x0000008200827220 */ /* 0x040fe40000410000 */
[----:B------:R-:W-:Y:S02]  /*11fc0*/  FMUL.FTZ R131, R0, R131 ;  /* 0x0000008300837220 */ /* 0x000fe40000410000 */
[C---:B------:R-:W-:Y:S01]  /*11fd0*/  FMUL.FTZ R128, R2.reuse, R128 ;  /* 0x0000008002807220 */ /* 0x040fe20000410000 */
[C---:B--2---:R-:W-:Y:S03]  /*11fe0*/  HMMA.16816.F32.BF16 R124, R160.reuse, R132, R124 ;  /* 0x00000084a07c723c */ /* 0x044fe6000004187c */
[----:B------:R-:W-:Y:S02]  /*11ff0*/  FMUL.FTZ R129, R2, R129 ;  /* 0x0000008102817220 */ /* 0x000fe40000410000 */
[--C-:B------:R-:W-:Y:S02]  /*12000*/  FFMA.FTZ R204, R204, c[0x0][0x23c], -R179.reuse ;  /* 0x00008f00cccc7a23 */ /* 0x100fe400000108b3 */
[----:B------:R-:W-:Y:S01]  /*12010*/  F2FP.BF16.PACK_AB R133, R194, R193 ;  /* 0x000000c1c285723e */ /* 0x000fe200000010ff */
[--C-:B------:R-:W-:Y:S01]  /*12020*/  FFMA.FTZ R203, R203, c[0x0][0x23c], -R179.reuse ;  /* 0x00008f00cbcb7a23 */ /* 0x100fe200000108b3 */
[----:B---3--:R-:W-:Y:S01]  /*12030*/  F2FP.BF16.PACK_AB R132, R197, R198 ;  /* 0x000000c6c584723e */ /* 0x008fe200000010ff */
[----:B------:R-:W-:Y:S01]  /*12040*/  HMMA.16816.F32.BF16 R128, R160, R134, R128 ;  /* 0x00000086a080723c */ /* 0x000fe20000041880 */
[----:B------:R-:W2:Y:S01]  /*12050*/  LDSM.16.MT88.4 R160, [R229+0x12800] ;  /* 0x01280000e5a0783b */ /* 0x000ea20000004200 */
[----:B------:R-:W-:Y:S01]  /*12060*/  MUFU.EX2 R204, R204 ;  /* 0x000000cc00cc7308 */ /* 0x000fe20000000800 */
[--C-:B------:R-:W-:Y:S02]  /*12070*/  FFMA.FTZ R202, R202, c[0x0][0x23c], -R179.reuse ;  /* 0x00008f00caca7a23 */ /* 0x100fe400000108b3 */
[----:B------:R-:W-:Y:S02]  /*12080*/  FFMA.FTZ R201, R201, c[0x0][0x23c], -R179 ;  /* 0x00008f00c9c97a23 */ /* 0x000fe400000108b3 */
[----:B------:R-:W-:Y:S01]  /*12090*/  F2FP.BF16.PACK_AB R135, R196, R195 ;  /* 0x000000c3c487723e */ /* 0x000fe200000010ff */
[--C-:B------:R-:W-:Y:S01]  /*120a0*/  FFMA.FTZ R208, R208, c[0x0][0x23c], -R191.reuse ;  /* 0x00008f00d0d07a23 */ /* 0x100fe200000108bf */
[----:B-----5:R-:W-:Y:S03]  /*120b0*/  F2FP.BF16.PACK_AB R134, R200, R199 ;  /* 0x000000c7c886723e */ /* 0x020fe600000010ff */
[----:B------:R-:W-:Y:S01]  /*120c0*/  MUFU.EX2 R203, R203 ;  /* 0x000000cb00cb7308 */ /* 0x000fe20000000800 */
[--C-:B------:R-:W-:Y:S02]  /*120d0*/  FFMA.FTZ R207, R207, c[0x0][0x23c], -R191.reuse ;  /* 0x00008f00cfcf7a23 */ /* 0x100fe400000108bf */
[--C-:B------:R-:W-:Y:S01]  /*120e0*/  FFMA.FTZ R206, R206, c[0x0][0x23c], -R191.reuse ;  /* 0x00008f00cece7a23 */ /* 0x100fe200000108bf */
[C---:B----4-:R-:W-:Y:S05]  /*120f0*/  HMMA.16816.F32.BF16 R4, R132.reuse, R140, R4 ;  /* 0x0000008c8404723c */ /* 0x050fea0000041804 */
[--C-:B------:R-:W-:Y:S01]  /*12100*/  FFMA.FTZ R205, R205, c[0x0][0x23c], -R191.reuse ;  /* 0x00008f00cdcd7a23 */ /* 0x100fe200000108bf */
[----:B------:R-:W-:Y:S01]  /*12110*/  MUFU.EX2 R208, R208 ;  /* 0x000000d000d07308 */ /* 0x000fe20000000800 */
[--C-:B------:R-:W-:Y:S01]  /*12120*/  FFMA.FTZ R192, R192, c[0x0][0x23c], -R191.reuse ;  /* 0x00008f00c0c07a23 */ /* 0x100fe200000108bf */
[C---:B------:R-:W-:Y:S01]  /*12130*/  HMMA.16816.F32.BF16 R8, R132.reuse, R142, R8 ;  /* 0x0000008e8408723c */ /* 0x040fe20000041808 */
[----:B------:R-:W3:Y:S03]  /*12140*/  LDSM.16.MT88.4 R140, [R230+0x14800] ;  /* 0x01480000e68c783b */ /* 0x000ee60000004200 */
[--C-:B------:R-:W-:Y:S02]  /*12150*/  FFMA.FTZ R190, R190, c[0x0][0x23c], -R191.reuse ;  /* 0x00008f00bebe7a23 */ /* 0x100fe400000108bf */
[--C-:B------:R-:W-:Y:S02]  /*12160*/  FFMA.FTZ R166, R166, c[0x0][0x23c], -R191.reuse ;  /* 0x00008f00a6a67a23 */ /* 0x100fe400000108bf */
[C---:B-1----:R-:W-:Y:S01]  /*12170*/  HMMA.16816.F32.BF16 R12, R132.reuse, R136, R12 ;  /* 0x00000088840c723c */ /* 0x042fe2000004180c */
[----:B------:R-:W-:Y:S03]  /*12180*/  MUFU.EX2 R207, R207 ;  /* 0x000000cf00cf7308 */ /* 0x000fe60000000800 */
[----:B------:R-:W-:Y:S02]  /*12190*/  FFMA.FTZ R191, R165, c[0x0][0x23c], -R191 ;  /* 0x00008f00a5bf7a23 */ /* 0x000fe400000108bf */
[--C-:B------:R-:W-:Y:S02]  /*121a0*/  FFMA.FTZ R165, R189, c[0x0][0x23c], -R179.reuse ;  /* 0x00008f00bda57a23 */ /* 0x100fe400000108b3 */
[C---:B------:R-:W-:Y:S01]  /*121b0*/  HMMA.16816.F32.BF16 R16, R132.reuse, R138, R16 ;  /* 0x0000008a8410723c */ /* 0x040fe20000041810 */
[----:B------:R-:W1:Y:S02]  /*121c0*/  LDSM.16.MT88.4 R136, [R229+0x14800] ;  /* 0x01480000e588783b */ /* 0x000e640000004200 */
[----:B------:R-:W-:Y:S01]  /*121d0*/  MUFU.EX2 R206, R206 ;  /* 0x000000ce00ce7308 */ /* 0x000fe20000000800 */
[--C-:B------:R-:W-:Y:S02]  /*121e0*/  FFMA.FTZ R189, R178, c[0x0][0x23c], -R179.reuse ;  /* 0x00008f00b2bd7a23 */ /* 0x100fe400000108b3 */
[----:B------:R-:W-:Y:S02]  /*121f0*/  FFMA.FTZ R179, R176, c[0x0][0x23c], -R179 ;  /* 0x00008f00b0b37a23 */ /* 0x000fe400000108b3 */
[C---:B------:R-:W-:Y:S04]  /*12200*/  HMMA.16816.F32.BF16 R20, R132.reuse, R144, R20 ;  /* 0x000000908414723c */ /* 0x040fe80000041814 */
[----:B------:R-:W-:Y:S01]  /*12210*/  FFMA.FTZ R187, R0, R250, R187 ;  /* 0x000000fa00bb7223 */ /* 0x000fe200000100bb */
[----:B------:R4:W-:Y:S01]  /*12220*/  MUFU.EX2 R210, R179 ;  /* 0x000000b300d27308 */ /* 0x0009e20000000800 */
[----:B------:R-:W-:Y:S01]  /*12230*/  MOV R0, R3 ;  /* 0x0000000300007202 */ /* 0x000fe20000000f00 */
[----:B------:R-:W-:Y:S01]  /*12240*/  FFMA.FTZ R188, R2, R251, R188 ;  /* 0x000000fb02bc7223 */ /* 0x000fe200000100bc */
[C---:B------:R-:W-:Y:S01]  /*12250*/  HMMA.16816.F32.BF16 R24, R132.reuse, R146, R24 ;  /* 0x000000928418723c */ /* 0x040fe20000041818 */
[----:B------:R-:W5:Y:S03]  /*12260*/  LDSM.16.MT88.4 R144, [R228+0x14800] ;  /* 0x01480000e490783b */ /* 0x000f660000004200 */
[----:B------:R-:W-:Y:S01]  /*12270*/  FADD.FTZ R187, R183, R187 ;  /* 0x000000bbb7bb7221 */ /* 0x000fe20000010000 */
[----:B------:R-:W-:Y:S01]  /*12280*/  MOV R2, R164 ;  /* 0x000000a400027202 */ /* 0x000fe20000000f00 */
[----:B------:R-:W-:Y:S01]  /*12290*/  FADD.FTZ R188, R186, R188 ;  /* 0x000000bcbabc7221 */ /* 0x000fe20000010000 */
[----:B------:R-:W-:Y:S01]  /*122a0*/  MUFU.EX2 R205, R205 ;  /* 0x000000cd00cd7308 */ /* 0x000fe20000000800 */
        /* <DEDUP_REMOVED lines=10> */
[----:B------:R-:W-:Y:S01]  /*12350*/  MUFU.EX2 R201, R201 ;  /* 0x000000c900c97308 */ /* 0x000fe20000000800 */
        /* <DEDUP_REMOVED lines=12> */
[----:B------:R-:W4:Y:S02]  /*12420*/  MUFU.EX2 R190, R190 ;  /* 0x000000be00be7308 */ /* 0x000f240000000800 */
[----:B------:R-:W-:Y:S02]  /*12430*/  FADD.FTZ R195, R196, R195 ;  /* 0x000000c3c4c37221 */ /* 0x000fe40000010000 */
[----:B------:R-:W-:Y:S02]  /*12440*/  FADD.FTZ R199, R200, R199 ;  /* 0x000000c7c8c77221 */ /* 0x000fe40000010000 */
[C---:B--2---:R-:W-:Y:S04]  /*12450*/  HMMA.16816.F32.BF16 R52, R132.reuse, R160, R52 ;  /* 0x000000a08434723c */ /* 0x044fe80000041834 */
[----:B------:R-:W-:Y:S04]  /*12460*/  MUFU.EX2 R166, R166 ;  /* 0x000000a600a67308 */ /* 0x000fe80000000800 */
[C---:B------:R-:W-:Y:S01]  /*12470*/  HMMA.16816.F32.BF16 R56, R132.reuse, R162, R56 ;  /* 0x000000a28438723c */ /* 0x040fe20000041838 */
[----:B------:R-:W-:Y:S05]  /*12480*/  LDSM.16.MT88.4 R160, [R230+0x15000] ;  /* 0x01500000e6a0783b */ /* 0x000fea0000004200 */
[----:B------:R-:W2:Y:S02]  /*12490*/  MUFU.EX2 R191, R191 ;  /* 0x000000bf00bf7308 */ /* 0x000ea40000000800 */
[C---:B------:R-:W-:Y:S07]  /*124a0*/  HMMA.16816.F32.BF16 R60, R132.reuse, R168, R60 ;  /* 0x000000a8843c723c */ /* 0x040fee000004183c */
[----:B----4-:R-:W-:Y:S01]  /*124b0*/  F2FP.BF16.PACK_AB R169, R190, R192 ;  /* 0x000000c0bea9723e */ /* 0x010fe200000010ff */
[C---:B------:R-:W-:Y:S01]  /*124c0*/  HMMA.16816.F32.BF16 R64, R132.reuse, R170, R64 ;  /* 0x000000aa8440723c */ /* 0x040fe20000041840 */
[----:B------:R-:W-:Y:S06]  /*124d0*/  MUFU.EX2 R165, R165 ;  /* 0x000000a500a57308 */ /* 0x000fec0000000800 */
[----:B------:R-:W-:Y:S01]  /*124e0*/  F2FP.BF16.PACK_AB R170, R210, R209 ;  /* 0x000000d1d2aa723e */ /* 0x000fe200000010ff */
[C---:B------:R-:W-:Y:S03]  /*124f0*/  HMMA.16816.F32.BF16 R68, R132.reuse, R172, R68 ;  /* 0x000000ac8444723c */ /* 0x040fe60000041844 */
[----:B------:R-:W4:Y:S01]  /*12500*/  MUFU.EX2 R189, R189 ;  /* 0x000000bd00bd7308 */ /* 0x000f220000000800 */
[----:B--2---:R-:W-:Y:S04]  /*12510*/  F2FP.BF16.PACK_AB R171, R191, R166 ;  /* 0x000000a6bfab723e */ /* 0x004fe800000010ff */
[C---:B------:R-:W-:Y:S01]  /*12520*/  HMMA.16816.F32.BF16 R72, R132.reuse, R174, R72 ;  /* 0x000000ae8448723c */ /* 0x040fe20000041848 */
[----:B------:R-:W-:Y:S07]  /*12530*/  LDSM.16.MT88.4 R172, [R228+0x11800] ;  /* 0x01180000e4ac783b */ /* 0x000fee0000004200 */
[C---:B---3--:R-:W-:Y:S08]  /*12540*/  HMMA.16816.F32.BF16 R76, R132.reuse, R140, R76 ;  /* 0x0000008c844c723c */ /* 0x048ff0000004184c */
[C---:B------:R-:W-:Y:S01]  /*12550*/  HMMA.16816.F32.BF16 R80, R132.reuse, R142, R80 ;  /* 0x0000008e8450723c */ /* 0x040fe20000041850 */
[----:B------:R-:W2:Y:S03]  /*12560*/  LDSM.16.MT88.4 R140, [R230+0x16800] ;  /* 0x01680000e68c783b */ /* 0x000ea60000004200 */
[----:B----4-:R-:W-:Y:S04]  /*12570*/  F2FP.BF16.PACK_AB R168, R189, R165 ;  /* 0x000000a5bda8723e */ /* 0x010fe800000010ff */
[C---:B-1----:R-:W-:Y:S08]  /*12580*/  HMMA.16816.F32.BF16 R84, R132.reuse, R136, R84 ;  /* 0x000000888454723c */ /* 0x042ff00000041854 */
[C---:B------:R-:W-:Y:S01]  /*12590*/  HMMA.16816.F32.BF16 R88, R132.reuse, R138, R88 ;  /* 0x0000008a8458723c */ /* 0x040fe20000041858 */
[----:B------:R-:W1:Y:S07]  /*125a0*/  LDSM.16.MT88.4 R136, [R229+0x16800] ;  /* 0x01680000e588783b */ /* 0x000e6e0000004200 */
[C---:B-----5:R-:W-:Y:S08]  /*125b0*/  HMMA.16816.F32.BF16 R92, R132.reuse, R144, R92 ;  /* 0x00000090845c723c */ /* 0x060ff0000004185c */
        /* <DEDUP_REMOVED lines=12> */
[----:B------:R-:W-:Y:S01]  /*12680*/  HMMA.16816.F32.BF16 R128, R132, R146, R128 ;  /* 0x000000928480723c */ /* 0x000fe20000041880 */
[----:B------:R-:W3:Y:S06]  /*12690*/  LDSM.16.MT88.4 R144, [R228+0x11000] ;  /* 0x01100000e490783b */ /* 0x000eec0000004200 */
[----:B------:R-:W-:Y:S01]  /*126a0*/  F2FP.BF16.PACK_AB R133, R207, R208 ;  /* 0x000000d0cf85723e */ /* 0x000fe200000010ff */
[----:B------:R-:W-:Y:S01]  /*126b0*/  FADD.FTZ R208, R208, R195 ;  /* 0x000000c3d0d07221 */ /* 0x000fe20000010000 */
[----:B------:R-:W-:Y:S03]  /*126c0*/  F2FP.BF16.PACK_AB R135, R205, R206 ;  /* 0x000000cecd87723e */ /* 0x000fe600000010ff */
[----:B------:R-:W-:Y:S01]  /*126d0*/  F2FP.BF16.PACK_AB R132, R203, R204 ;  /* 0x000000cccb84723e */ /* 0x000fe200000010ff */
[----:B------:R-:W-:Y:S01]  /*126e0*/  FADD.FTZ R204, R204, R199 ;  /* 0x000000c7cccc7221 */ /* 0x000fe20000010000 */
[----:B------:R-:W-:Y:S01]  /*126f0*/  F2FP.BF16.PACK_AB R134, R201, R202 ;  /* 0x000000cac986723e */ /* 0x000fe200000010ff */
[----:B------:R-:W-:Y:S02]  /*12700*/  FADD.FTZ R208, R207, R208 ;  /* 0x000000d0cfd07221 */ /* 0x000fe40000010000 */
[----:B------:R-:W-:Y:S02]  /*12710*/  FADD.FTZ R204, R203, R204 ;  /* 0x000000cccbcc7221 */ /* 0x000fe40000010000 */
[----:B------:R-:W-:Y:S02]  /*12720*/  FADD.FTZ R206, R206, R208 ;  /* 0x000000d0cece7221 */ /* 0x000fe40000010000 */
[C---:B----4-:R-:W-:Y:S03]  /*12730*/  HMMA.16816.F32.BF16 R4, R132.reuse, R148, R4 ;  /* 0x000000948404723c */ /* 0x050fe60000041804 */
[----:B------:R-:W-:Y:S02]  /*12740*/  FADD.FTZ R202, R202, R204 ;  /* 0x000000cccaca7221 */ /* 0x000fe40000010000 */
[----:B------:R-:W-:Y:S02]  /*12750*/  FADD.FTZ R206, R205, R206 ;  /* 0x000000cecdce7221 */ /* 0x000fe40000010000 */
[----:B------:R-:W-:Y:S01]  /*12760*/  FADD.FTZ R202, R201, R202 ;  /* 0x000000cac9ca7221 */ /* 0x000fe20000010000 */
[C---:B------:R-:W-:Y:S01]  /*12770*/  HMMA.16816.F32.BF16 R8, R132.reuse, R150, R8 ;  /* 0x000000968408723c */ /* 0x040fe20000041808 */
[----:B------:R-:W4:Y:S03]  /*12780*/  LDSM.16.MT88.4 R148, [R229+0x13000] ;  /* 0x01300000e594783b */ /* 0x000f260000004200 */
[----:B------:R-:W-:Y:S02]  /*12790*/  FADD.FTZ R192, R192, R206 ;  /* 0x000000cec0c07221 */ /* 0x000fe40000010000 */
[----:B------:R-:W-:Y:S02]  /*127a0*/  FADD.FTZ R165, R165, R202 ;  /* 0x000000caa5a57221 */ /* 0x000fe40000010000 */
[C---:B--2---:R-:W-:Y:S04]  /*127b0*/  HMMA.16816.F32.BF16 R12, R132.reuse, R140, R12 ;  /* 0x0000008c840c723c */ /* 0x044fe8000004180c */
[----:B------:R-:W-:Y:S02]  /*127c0*/  FADD.FTZ R192, R190, R192 ;  /* 0x000000c0bec07221 */ /* 0x000fe40000010000 */
[----:B------:R-:W-:Y:S02]  /*127d0*/  FADD.FTZ R165, R189, R165 ;  /* 0x000000a5bda57221 */ /* 0x000fe40000010000 */
        /* <DEDUP_REMOVED lines=15> */
[C---:B------:R-:W-:Y:S01]  /*128d0*/  HMMA.16816.F32.BF16 R48, R132.reuse, R158, R48 ;  /* 0x0000009e8430723c */ /* 0x040fe20000041830 */
[----:B------:R-:W-:Y:S07]  /*128e0*/  LDSM.16.MT88.4 R156, [R232+0x11800] ;  /* 0x01180000e89c783b */ /* 0x000fee0000004200 */
[C---:B----4-:R-:W-:Y:S08]  /*128f0*/  HMMA.16816.F32.BF16 R52, R132.reuse, R148, R52 ;  /* 0x000000948434723c */ /* 0x050ff00000041834 */
[C---:B------:R-:W-:Y:S01]  /*12900*/  HMMA.16816.F32.BF16 R56, R132.reuse, R150, R56 ;  /* 0x000000968438723c */ /* 0x040fe20000041838 */
[----:B------:R-:W4:Y:S07]  /*12910*/  LDSM.16.MT88.4 R148, [R228+0x15000] ;  /* 0x01500000e494783b */ /* 0x000f2e0000004200 */
[C---:B--2---:R-:W-:Y:S08]  /*12920*/  HMMA.16816.F32.BF16 R60, R132.reuse, R140, R60 ;  /* 0x0000008c843c723c */ /* 0x044ff0000004183c */
[C---:B------:R-:W-:Y:S01]  /*12930*/  HMMA.16816.F32.BF16 R64, R132.reuse, R142, R64 ;  /* 0x0000008e8440723c */ /* 0x040fe20000041840 */
[----:B------:R-:W-:Y:S07]  /*12940*/  LDSM.16.MT88.4 R140, [R230+0x17000] ;  /* 0x01700000e68c783b */ /* 0x000fee0000004200 */
[C---:B-1----:R-:W-:Y:S08]  /*12950*/  HMMA.16816.F32.BF16 R68, R132.reuse, R136, R68 ;  /* 0x000000888444723c */ /* 0x042ff00000041844 */
[C---:B------:R-:W-:Y:S01]  /*12960*/  HMMA.16816.F32.BF16 R72, R132.reuse, R138, R72 ;  /* 0x0000008a8448723c */ /* 0x040fe20000041848 */
[----:B------:R-:W1:Y:S07]  /*12970*/  LDSM.16.MT88.4 R136, [R232+0x17000] ;  /* 0x01700000e888783b */ /* 0x000e6e0000004200 */
[C---:B------:R-:W-:Y:S08]  /*12980*/  HMMA.16816.F32.BF16 R76, R132.reuse, R160, R76 ;  /* 0x000000a0844c723c */ /* 0x040ff0000004184c */
[C---:B------:R-:W-:Y:S08]  /*12990*/  HMMA.16816.F32.BF16 R80, R132.reuse, R162, R80 ;  /* 0x000000a28450723c */ /* 0x040ff00000041850 */
[C---:B---3--:R-:W-:Y:S08]  /*129a0*/  HMMA.16816.F32.BF16 R84, R132.reuse, R144, R84 ;  /* 0x000000908454723c */ /* 0x048ff00000041854 */
        /* <DEDUP_REMOVED lines=12> */
[C---:B------:R-:W-:Y:S08]  /*12a70*/  HMMA.16816.F32.BF16 R120, R132.reuse, R146, R120 ;  /* 0x000000928478723c */ /* 0x040ff00000041878 */
[C---:B---3--:R-:W-:Y:S08]  /*12a80*/  HMMA.16816.F32.BF16 R124, R132.reuse, R148, R124 ;  /* 0x00000094847c723c */ /* 0x048ff0000004187c */
[----:B------:R-:W-:Y:S08]  /*12a90*/  HMMA.16816.F32.BF16 R128, R132, R150, R128 ;  /* 0x000000968480723c */ /* 0x000ff00000041880 */
[C---:B------:R-:W-:Y:S01]  /*12aa0*/  HMMA.16816.F32.BF16 R160, R168.reuse, R156, R4 ;  /* 0x0000009ca8a0723c */ /* 0x040fe20000041804 */
[----:B------:R-:W2:Y:S07]  /*12ab0*/  LDSM.16.MT88.4 R4, [R232+0x13800] ;  /* 0x01380000e804783b */ /* 0x000eae0000004200 */
[C---:B------:R-:W-:Y:S01]  /*12ac0*/  HMMA.16816.F32.BF16 R156, R168.reuse, R158, R8 ;  /* 0x0000009ea89c723c */ /* 0x040fe20000041808 */
[----:B------:R-:W3:Y:S07]  /*12ad0*/  LDSM.16.MT88.4 R8, [R230+0x13800] ;  /* 0x01380000e608783b */ /* 0x000eee0000004200 */
[C---:B-1----:R-:W-:Y:S01]  /*12ae0*/  HMMA.16816.F32.BF16 R152, R168.reuse, R136, R12 ;  /* 0x00000088a898723c */ /* 0x042fe2000004180c */
[----:B------:R-:W1:Y:S07]  /*12af0*/  LDSM.16.MT88.4 R12, [R229+0x13800] ;  /* 0x01380000e50c783b */ /* 0x000e6e0000004200 */
[C---:B------:R-:W-:Y:S01]  /*12b00*/  HMMA.16816.F32.BF16 R148, R168.reuse, R138, R16 ;  /* 0x0000008aa894723c */ /* 0x040fe20000041810 */
[----:B------:R-:W5:Y:S07]  /*12b10*/  LDSM.16.MT88.4 R16, [R228+0x13800] ;  /* 0x01380000e410783b */ /* 0x000f6e0000004200 */
[C---:B----4-:R-:W-:Y:S01]  /*12b20*/  HMMA.16816.F32.BF16 R144, R168.reuse, R140, R20 ;  /* 0x0000008ca890723c */ /* 0x050fe20000041814 */
[----:B------:R-:W4:Y:S07]  /*12b30*/  LDSM.16.MT88.4 R20, [R230+0x15800] ;  /* 0x01580000e614783b */ /* 0x000f2e0000004200 */
[C---:B------:R-:W-:Y:S01]  /*12b40*/  HMMA.16816.F32.BF16 R140, R168.reuse, R142, R24 ;  /* 0x0000008ea88c723c */ /* 0x040fe20000041818 */
[----:B------:R-:W1:Y:S07]  /*12b50*/  LDSM.16.MT88.4 R24, [R229+0x15800] ;  /* 0x01580000e518783b */ /* 0x000e6e0000004200 */
        /* <DEDUP_REMOVED lines=29> */
[C---:B-1----:R-:W-:Y:S08]  /*12d30*/  HMMA.16816.F32.BF16 R124, R168.reuse, R12, R124 ;  /* 0x0000000ca87c723c */ /* 0x042ff0000004187c */
[----:B------:R-:W-:Y:S01]  /*12d40*/  HMMA.16816.F32.BF16 R128, R168, R14, R128 ;  /* 0x0000000ea880723c */ /* 0x000fe20000041880 */
[----:B------:R-:W-:-:S07]  /*12d50*/  @P0 BRA `(.L_x_2520) ;  /* 0xffffb14000000947 */ /* 0x000fce000383ffff */
.L_x_2516:
[----:B------:R-:W1:Y:S01]  /*12d60*/  SHFL.BFLY PT, R2, R251, 0x2, 0x1f ;  /* 0x0c401f00fb027f89 */ /* 0x000e6200000e0000 */
[----:B------:R-:W-:Y:S01]  /*12d70*/  MOV R4, 0x3f800000 ;  /* 0x3f80000000047802 */ /* 0x000fe20000000f00 */
[----:B------:R-:W-:Y:S01]  /*12d80*/  ULDC.U8 UR4, c[0x0][0x328] ;  /* 0x0000ca0000047ab9 */ /* 0x000fe20000000000 */
[----:B------:R-:W-:Y:S01]  /*12d90*/  MOV R5, 0x3f800000 ;  /* 0x3f80000000057802 */ /* 0x000fe20000000f00 */
[----:B------:R-:W2:Y:S04]  /*12da0*/  SHFL.BFLY PT, R0, R250, 0x2, 0x1f ;  /* 0x0c401f00fa007f89 */ /* 0x000ea800000e0000 */
[----:B------:R-:W3:Y:S01]  /*12db0*/  S2R R6, SR_TID.X ;  /* 0x0000000000067919 */ /* 0x000ee20000002100 */
[----:B-1----:R-:W-:-:S02]  /*12dc0*/  FADD.FTZ R251, R2, R251 ;  /* 0x000000fb02fb7221 */ /* 0x002fc40000010000 */
[----:B--2---:R-:W-:-:S03]  /*12dd0*/  FADD.FTZ R250, R0, R250 ;  /* 0x000000fa00fa7221 */ /* 0x004fc60000010000 */
[----:B------:R-:W1:Y:S01]  /*12de0*/  SHFL.BFLY PT, R2, R251, 0x1, 0x1f ;  /* 0x0c201f00fb027f89 */ /* 0x000e6200000e0000 */
[----:B---3--:R-:W-:-:S03]  /*12df0*/  SHF.R.S32.HI R7, RZ, 0x1f, R6 ;  /* 0x0000001fff077819 */ /* 0x008fc60000011406 */
[----:B------:R-:W2:Y:S01]  /*12e00*/  SHFL.BFLY PT, R0, R250, 0x1, 0x1f ;  /* 0x0c201f00fa007f89 */ /* 0x000ea200000e0000 */
[----:B------:R-:W-:-:S04]  /*12e10*/  LEA.HI R8, R7, R6, RZ, 0x2 ;  /* 0x0000000607087211 */ /* 0x000fc800078f10ff */
[--C-:B------:R-:W-:Y:S02]  /*12e20*/  SHF.R.S32.HI R10, RZ, 0x2, R8.reuse ;  /* 0x00000002ff0a7819 */ /* 0x100fe40000011408 */
[----:B------:R-:W-:Y:S02]  /*12e30*/  SHF.R.S32.HI R9, RZ, 0x1f, R8 ;  /* 0x0000001fff097819 */ /* 0x000fe40000011408 */
[----:B------:R-:W-:Y:S02]  /*12e40*/  LOP3.LUT R8, R8, 0x3ffffffc, RZ, 0xc0, !PT ;  /* 0x3ffffffc08087812 */ /* 0x000fe400078ec0ff */
[----:B------:R-:W-:Y:S02]  /*12e50*/  LEA.HI R9, R9, R10, RZ, 0x3 ;  /* 0x0000000a09097211 */ /* 0x000fe400078f18ff */
[----:B------:R-:W-:Y:S02]  /*12e60*/  IADD3 R8, -R8, R6, RZ ;  /* 0x0000000608087210 */ /* 0x000fe40007ffe1ff */
[----:B------:R-:W-:Y:S01]  /*12e70*/  LOP3.LUT R9, R9, 0xfffffff8, RZ, 0xc0, !PT ;  /* 0xfffffff809097812 */ /* 0x000fe200078ec0ff */
[----:B-1----:R-:W-:-:S03]  /*12e80*/  FADD.FTZ R2, R251, R2 ;  /* 0x00000002fb027221 */ /* 0x002fc60000010000 */
[----:B------:R-:W-:Y:S02]  /*12e90*/  IADD3 R9, R10, -R9, RZ ;  /* 0x800000090a097210 */ /* 0x000fe40007ffe0ff */
[----:B------:R-:W-:Y:S01]  /*12ea0*/  LEA.HI R10, R7, R6, RZ, 0x5 ;  /* 0x00000006070a7211 */ /* 0x000fe200078f28ff */
[----:B--2---:R-:W-:Y:S01]  /*12eb0*/  FADD.FTZ R0, R250, R0 ;  /* 0x00000000fa007221 */ /* 0x004fe20000010000 */
[----:B------:R-:W-:Y:S02]  /*12ec0*/  FSETP.NE.FTZ.AND P4, PT, R2, RZ, PT ;  /* 0x000000ff0200720b */ /* 0x000fe40003f95000 */
[----:B------:R-:W-:Y:S02]  /*12ed0*/  SHF.L.U32 R12, R9, 0x6, RZ ;  /* 0x00000006090c7819 */ /* 0x000fe400000006ff */
[----:B------:R-:W-:Y:S02]  /*12ee0*/  FSETP.NE.FTZ.AND P3, PT, R0, RZ, PT ;  /* 0x000000ff0000720b */ /* 0x000fe40003f75000 */
[----:B------:R-:W-:-:S02]  /*12ef0*/  SHF.R.S32.HI R11, RZ, 0x5, R10 ;  /* 0x00000005ff0b7819 */ /* 0x000fc4000001140a */
[----:B------:R-:W-:Y:S02]  /*12f00*/  LOP3.LUT R12, R12, 0x1c0, RZ, 0xc0, !PT ;  /* 0x000001c00c0c7812 */ /* 0x000fe400078ec0ff */
[----:B------:R-:W-:Y:S02]  /*12f10*/  LOP3.LUT R13, R9, 0x1, RZ, 0xc0, !PT ;  /* 0x00000001090d7812 */ /* 0x000fe400078ec0ff */
[----:B------:R-:W-:Y:S01]  /*12f20*/  LEA R8, R11, R8, 0x9 ;  /* 0x000000080b087211 */ /* 0x000fe200078e48ff */
[----:B------:R-:W1:Y:S01]  /*12f30*/  @P4 MUFU.RCP R4, R2 ;  /* 0x0000000200044308 */ /* 0x000e620000001000 */
[----:B------:R-:W-:Y:S02]  /*12f40*/  LEA.HI R12, R12, R12, RZ, 0x1d ;  /* 0x0000000c0c0c7211 */ /* 0x000fe400078fe8ff */
[----:B------:R-:W-:Y:S02]  /*12f50*/  ISETP.NE.U32.AND P0, PT, R13, 0x1, PT ;  /* 0x000000010d00780c */ /* 0x000fe40003f05070 */
[----:B------:R-:W-:-:S02]  /*12f60*/  LEA R8, R8, R12, 0x1 ;  /* 0x0000000c08087211 */ /* 0x000fc400078e08ff */
[----:B------:R-:W-:Y:S01]  /*12f70*/  R2P PR, R9, 0x6 ;  /* 0x0000000609007804 */ /* 0x000fe20000000000 */
[----:B------:R-:W2:Y:S01]  /*12f80*/  @P3 MUFU.RCP R5, R0 ;  /* 0x0000000000053308 */ /* 0x000ea20000001000 */
[----:B------:R-:W-:Y:S02]  /*12f90*/  SHF.L.U32 R8, R8, 0x1, RZ ;  /* 0x0000000108087819 */ /* 0x000fe400000006ff */
[----:B------:R-:W-:Y:S02]  /*12fa0*/  MOV R9, 0x20 ;  /* 0x0000002000097802 */ /* 0x000fe40000000f00 */
[----:B------:R-:W-:Y:S02]  /*12fb0*/  MOV R13, 0x40 ;  /* 0x00000040000d7802 */ /* 0x000fe40000000f00 */
[----:B------:R-:W-:Y:S01]  /*12fc0*/  IADD3 R12, R8, -0x10, RZ ;  /* 0xfffffff0080c7810 */ /* 0x000fe20007ffe0ff */
[C---:B-1----:R-:W-:Y:S01]  /*12fd0*/  FMUL.FTZ R160, R4.reuse, R160 ;  /* 0x000000a004a07220 */ /* 0x042fe20000410000 */
[----:B------:R-:W-:Y:S01]  /*12fe0*/  SEL R9, R9, 0xffffffe0, !P1 ;  /* 0xffffffe009097807 */ /* 0x000fe20004800000 */
[----:B------:R-:W-:Y:S01]  /*12ff0*/  FMUL.FTZ R161, R4, R161 ;  /* 0x000000a104a17220 */ /* 0x000fe20000410000 */
[----:B------:R-:W-:Y:S01]  /*13000*/  @P0 IADD3 R12, R8, 0x10, RZ ;  /* 0x00000010080c0810 */ /* 0x000fe20007ffe0ff */
[C---:B------:R-:W-:Y:S01]  /*13010*/  FMUL.FTZ R156, R4.reuse, R156 ;  /* 0x0000009c049c7220 */ /* 0x040fe20000410000 */
[----:B------:R-:W-:Y:S01]  /*13020*/  SEL R13, R13, 0xffffffc0, !P2 ;  /* 0xffffffc00d0d7807 */ /* 0x000fe20005000000 */
[----:B------:R-:W-:Y:S01]  /*13030*/  FMUL.FTZ R157, R4, R157 ;  /* 0x0000009d049d7220 */ /* 0x000fe20000410000 */
[----:B------:R-:W-:Y:S01]  /*13040*/  F2FP.BF16.PACK_AB R160, R161, R160 ;  /* 0x000000a0a1a0723e */ /* 0x000fe200000010ff */
[C---:B--2---:R-:W-:Y:S01]  /*13050*/  FMUL.FTZ R163, R5.reuse, R163 ;  /* 0x000000a305a37220 */ /* 0x044fe20000410000 */
[----:B------:R-:W-:Y:S01]  /*13060*/  IADD3 R14, R8, R9, RZ ;  /* 0x00000009080e7210 */ /* 0x000fe20007ffe0ff */
[----:B------:R-:W-:Y:S01]  /*13070*/  FMUL.FTZ R162, R5, R162 ;  /* 0x000000a205a27220 */ /* 0x000fe20000410000 */
[----:B------:R-:W-:Y:S01]  /*13080*/  F2FP.BF16.PACK_AB R156, R157, R156 ;  /* 0x0000009c9d9c723e */ /* 0x000fe200000010ff */
[----:B------:R-:W-:Y:S01]  /*13090*/  FMUL.FTZ R159, R5, R159 ;  /* 0x0000009f059f7220 */ /* 0x000fe20000410000 */
[----:B------:R-:W-:Y:S01]  /*130a0*/  IADD3 R9, R9, R12, RZ ;  /* 0x0000000c09097210 */ /* 0x000fe20007ffe0ff */
[----:B------:R-:W-:Y:S01]  /*130b0*/  FMUL.FTZ R158, R5, R158 ;  /* 0x0000009e059e7220 */ /* 0x000fe20000410000 */
[----:B------:R-:W-:Y:S01]  /*130c0*/  F2FP.BF16.PACK_AB R162, R163, R162 ;  /* 0x000000a2a3a2723e */ /* 0x000fe200000010ff */
[----:B------:R-:W-:Y:S01]  /*130d0*/  FMUL.FTZ R152, R4, R152 ;  /* 0x0000009804987220 */ /* 0x000fe20000410000 */
[----:B------:R-:W-:Y:S01]  /*130e0*/  IADD3 R15, R8, R13, RZ ;  /* 0x0000000d080f7210 */ /* 0x000fe20007ffe0ff */
[C---:B------:R-:W-:Y:S01]  /*130f0*/  FMUL.FTZ R153, R4.reuse, R153 ;  /* 0x0000009904997220 */ /* 0x040fe20000410000 */
[----:B------:R-:W-:Y:S01]  /*13100*/  F2FP.BF16.PACK_AB R158, R159, R158 ;  /* 0x0000009e9f9e723e */ /* 0x000fe200000010ff */
[C---:B------:R-:W-:Y:S01]  /*13110*/  FMUL.FTZ R155, R5.reuse, R155 ;  /* 0x0000009b059b7220 */ /* 0x040fe20000410000 */
[----:B------:R-:W-:Y:S01]  /*13120*/  STS [R8], R160 ;  /* 0x000000a008007388 */ /* 0x000fe20000000800 */
[----:B------:R-:W-:Y:S01]  /*13130*/  FMUL.FTZ R154, R5, R154 ;  /* 0x0000009a059a7220 */ /* 0x000fe20000410000 */
[----:B------:R-:W-:Y:S01]  /*13140*/  F2FP.BF16.PACK_AB R152, R153, R152 ;  /* 0x000000989998723e */ /* 0x000fe200000010ff */
[C---:B------:R-:W-:Y:S01]  /*13150*/  FMUL.FTZ R148, R4.reuse, R148 ;  /* 0x0000009404947220 */ /* 0x040fe20000410000 */
[----:B------:R-:W-:Y:S01]  /*13160*/  STS [R8+0x400], R162 ;  /* 0x000400a208007388 */ /* 0x000fe20000000800 */
[C---:B------:R-:W-:Y:S01]  /*13170*/  FMUL.FTZ R149, R4.reuse, R149 ;  /* 0x0000009504957220 */ /* 0x040fe20000410000 */
[----:B------:R-:W-:Y:S01]  /*13180*/  F2FP.BF16.PACK_AB R154, R155, R154 ;  /* 0x0000009a9b9a723e */ /* 0x000fe200000010ff */
[----:B------:R-:W-:Y:S01]  /*13190*/  FMUL.FTZ R151, R5, R151 ;  /* 0x0000009705977220 */ /* 0x000fe20000410000 */
[----:B------:R-:W-:Y:S01]  /*131a0*/  IADD3 R16, R13, R12, RZ ;  /* 0x0000000c0d107210 */ /* 0x000fe20007ffe0ff */
[----:B------:R-:W-:Y:S01]  /*131b0*/  FMUL.FTZ R150, R5, R150 ;  /* 0x0000009605967220 */ /* 0x000fe20000410000 */
[----:B------:R-:W-:Y:S01]  /*131c0*/  F2FP.BF16.PACK_AB R148, R149, R148 ;  /* 0x000000949594723e */ /* 0x000fe200000010ff */
[C---:B------:R-:W-:Y:S01]  /*131d0*/  FMUL.FTZ R144, R4.reuse, R144 ;  /* 0x0000009004907220 */ /* 0x040fe20000410000 */
[----:B------:R-:W-:Y:S01]  /*131e0*/  STS [R12], R156 ;  /* 0x0000009c0c007388 */ /* 0x000fe20000000800 */
[C---:B------:R-:W-:Y:S01]  /*131f0*/  FMUL.FTZ R145, R4.reuse, R145 ;  /* 0x0000009104917220 */ /* 0x040fe20000410000 */
[----:B------:R-:W-:Y:S01]  /*13200*/  F2FP.BF16.PACK_AB R150, R151, R150 ;  /* 0x000000969796723e */ /* 0x000fe200000010ff */
[C---:B------:R-:W-:Y:S01]  /*13210*/  FMUL.FTZ R147, R5.reuse, R147 ;  /* 0x0000009305937220 */ /* 0x040fe20000410000 */
[----:B------:R-:W-:Y:S01]  /*13220*/  STS [R12+0x400], R158 ;  /* 0x0004009e0c007388 */ /* 0x000fe20000000800 */
        /* <DEDUP_REMOVED lines=191> */
[----:B------:R1:W-:Y:S01]  /*13e20*/  STS [R8+0x6400], R102 ;  /* 0x0064006608007388 */ /* 0x0003e20000000800 */
        /* <DEDUP_REMOVED lines=20> */
[----:B------:R-:W-:Y:S01]  /*13f70*/  FMUL.FTZ R131, R5, R131 ;  /* 0x0000008305837220 */ /* 0x000fe20000410000 */
[----:B------:R-:W-:Y:S01]  /*13f80*/  ISETP.NE.AND P0, PT, RZ, UR4, PT ;  /* 0x00000004ff007c0c */ /* 0x000fe2000bf05270 */
[----:B------:R-:W-:Y:S01]  /*13f90*/  FMUL.FTZ R4, R4, R129 ;  /* 0x0000008104047220 */ /* 0x000fe20000410000 */
[----:B------:R-:W-:Y:S01]  /*13fa0*/  F2FP.BF16.PACK_AB R126, R127, R126 ;  /* 0x0000007e7f7e723e */ /* 0x000fe200000010ff */
[----:B------:R-:W-:Y:S01]  /*13fb0*/  FMUL.FTZ R5, R5, R130 ;  /* 0x0000008205057220 */ /* 0x000fe20000410000 */
[----:B------:R2:W-:Y:S01]  /*13fc0*/  STS [R9+0x6400], R114 ;  /* 0x0064007209007388 */ /* 0x0005e20000000800 */
[----:B-1----:R-:W1:Y:S01]  /*13fd0*/  @P4 MUFU.LG2 R8, R2 ;  /* 0x0000000200084308 */ /* 0x002e620000000c00 */
[----:B------:R-:W-:-:S02]  /*13fe0*/  F2FP.BF16.PACK_AB R4, R4, R128 ;  /* 0x000000800404723e */ /* 0x000fc400000010ff */
[----:B------:R-:W-:Y:S01]  /*13ff0*/  F2FP.BF16.PACK_AB R5, R131, R5 ;  /* 0x000000058305723e */ /* 0x000fe200000010ff */
[----:B------:R3:W-:Y:S04]  /*14000*/  STS [R15+0x6000], R116 ;  /* 0x006000740f007388 */ /* 0x0007e80000000800 */
[----:B------:R3:W-:Y:S04]  /*14010*/  STS [R15+0x6400], R118 ;  /* 0x006400760f007388 */ /* 0x0007e80000000800 */
[----:B------:R3:W-:Y:S04]  /*14020*/  STS [R16+0x6000], R120 ;  /* 0x0060007810007388 */ /* 0x0007e80000000800 */
[----:B------:R3:W-:Y:S01]  /*14030*/  STS [R16+0x6400], R122 ;  /* 0x0064007a10007388 */ /* 0x0007e20000000800 */
[----:B-1----:R-:W-:Y:S01]  /*14040*/  @P4 FMUL.FTZ R8, R8, 0.69314718246459960938 ;  /* 0x3f31721808084820 */ /* 0x002fe20000410000 */
[----:B------:R-:W-:-:S02]  /*14050*/  MOV R2, 0x7f800000 ;  /* 0x7f80000000027802 */ /* 0x000fc40000000f00 */
[----:B------:R3:W-:Y:S04]  /*14060*/  STS [R17+0x6000], R124 ;  /* 0x0060007c11007388 */ /* 0x0007e80000000800 */
[----:B------:R3:W-:Y:S01]  /*14070*/  STS [R17+0x6400], R126 ;  /* 0x0064007e11007388 */ /* 0x0007e20000000800 */
[----:B--2---:R-:W1:Y:S03]  /*14080*/  @P3 MUFU.LG2 R9, R0 ;  /* 0x0000000000093308 */ /* 0x004e660000000c00 */
[----:B------:R3:W-:Y:S04]  /*14090*/  STS [R13+0x6000], R4 ;  /* 0x006000040d007388 */ /* 0x0007e80000000800 */
[----:B------:R3:W-:Y:S01]  /*140a0*/  STS [R13+0x6400], R5 ;  /* 0x006400050d007388 */ /* 0x0007e20000000800 */
[----:B-1----:R-:W-:Y:S01]  /*140b0*/  @P3 FMUL.FTZ R9, R9, 0.69314718246459960938 ;  /* 0x3f31721809093820 */ /* 0x002fe20000410000 */
[----:B------:R-:W-:Y:S01]  /*140c0*/  MOV R0, 0x7f800000 ;  /* 0x7f80000000007802 */ /* 0x000fe20000000f00 */
[----:B------:R-:W-:-:S02]  /*140d0*/  @P4 FFMA.FTZ R0, R164, c[0x0][0x238], R8 ;  /* 0x00008e00a4004a23 */ /* 0x000fc40000010008 */
[----:B------:R-:W-:Y:S01]  /*140e0*/  @P3 FFMA.FTZ R2, R3, c[0x0][0x238], R9 ;  /* 0x00008e0003023a23 */ /* 0x000fe20000010009 */
[----:B------:R-:W-:Y:S05]  /*140f0*/  @!P0 BRA `(.L_x_2521) ;  /* 0x0000009000008947 */ /* 0x000fea0003800000 */
[----:B------:R-:W1:Y:S01]  /*14100*/  S2UR UR6, SR_CTAID.Y ;  /* 0x00000000000679c3 */ /* 0x000e620000002600 */
[----:B------:R-:W-:Y:S02]  /*14110*/  ULDC UR4, c[0x0][0x214] ;  /* 0x0000850000047ab9 */ /* 0x000fe40000000800 */
[----:B------:R-:W-:Y:S02]  /*14120*/  UISETP.NE.AND UP0, UPT, UR30, -0x1, UPT ;  /* 0xffffffff1e00788c */ /* 0x000fe4000bf05270 */
[----:B------:R-:W-:-:S03]  /*14130*/  ULDC UR8, c[0x0][0x234] ;  /* 0x00008d0000087ab9 */ /* 0x000fc60000000800 */
[----:B------:R-:W2:Y:S01]  /*14140*/  S2UR UR7, SR_CTAID.Z ;  /* 0x00000000000779c3 */ /* 0x000ea20000002700 */
[----:B-1----:R-:W-:-:S04]  /*14150*/  UIMAD UR4, UR6, UR4, URZ ;  /* 0x00000004060472a4 */ /* 0x002fc8000f8e023f */
[----:B------:R-:W-:-:S04]  /*14160*/  USEL UR4, UR4, UR30, !UP0 ;  /* 0x0000001e04047287 */ /* 0x000fc8000c000000 */
[----:B--2---:R-:W-:Y:S01]  /*14170*/  UIMAD UR8, UR7, UR8, UR4 ;  /* 0x00000008070872a4 */ /* 0x004fe2000f8e0204 */
[----:B------:R-:W-:Y:S05]  /*14180*/  BRA `(.L_x_2522) ;  /* 0x0000006000007947 */ /* 0x000fea0003800000 */
.L_x_2521:
[----:B------:R-:W1:Y:S01]  /*14190*/  S2UR UR7, SR_CTAID.Z ;  /* 0x00000000000779c3 */ /* 0x000e620000002700 */
[----:B------:R-:W-:Y:S02]  /*141a0*/  ULDC UR4, c[0x0][0x1c0] ;  /* 0x0000700000047ab9 */ /* 0x000fe40000000800 */
[----:B------:R-:W-:-:S05]  /*141b0*/  ULDC UR8, c[0x0][0x214] ;  /* 0x0000850000087ab9 */ /* 0x000fca0000000800 */
[----:B------:R-:W1:Y:S02]  /*141c0*/  S2UR UR6, SR_CTAID.Y ;  /* 0x00000000000679c3 */ /* 0x000e640000002600 */
[----:B-1----:R-:W-:-:S04]  /*141d0*/  UIMAD UR4, UR6, UR4, UR7 ;  /* 0x00000004060472a4 */ /* 0x002fc8000f8e0207 */
[----:B------:R-:W-:Y:S02]  /*141e0*/  UIMAD UR8, UR4, UR8, URZ ;  /* 0x00000008040872a4 */ /* 0x000fe4000f8e023f */
.L_x_2522:
[----:B------:R-:W-:Y:S01]  /*141f0*/  BAR.SYNC.DEFER_BLOCKING 0x0 ;  /* 0x0000000000007b1d */ /* 0x000fe20000010000 */
[----:B---3--:R-:W-:Y:S01]  /*14200*/  LOP3.LUT R5, R10, 0xffffffe0, RZ, 0xc0, !PT ;  /* 0xffffffe00a057812 */ /* 0x008fe200078ec0ff */
[----:B------:R-:W-:Y:S01]  /*14210*/  USHF.R.S32.HI UR10, URZ, 0x1f, UR6 ;  /* 0x0000001f3f0a7899 */ /* 0x000fe20008011406 */
[----:B------:R-:W-:Y:S01]  /*14220*/  SHF.R.S32.HI R9, RZ, 0x1f, R11 ;  /* 0x0000001fff097819 */ /* 0x000fe2000001140b */
[----:B------:R-:W-:Y:S02]  /*14230*/  UISETP.NE.AND UP0, UPT, UR30, -0x1, UPT ;  /* 0xffffffff1e00788c */ /* 0x000fe4000bf05270 */
[----:B------:R-:W1:Y:S01]  /*14240*/  S2R R3, SR_TID.X ;  /* 0x0000000000037919 */ /* 0x000e620000002100 */
[----:B------:R-:W-:Y:S01]  /*14250*/  IMAD.IADD R4, R6, 0x1, -R5 ;  /* 0x0000000106047824 */ /* 0x000fe200078e0a05 */
[----:B------:R-:W-:Y:S01]  /*14260*/  ULDC.64 UR4, c[0x0][0x1e8] ;  /* 0x00007a0000047ab9 */ /* 0x000fe20000000a00 */
[----:B------:R-:W-:Y:S01]  /*14270*/  LEA.HI R9, R9, R11, RZ, 0x2 ;  /* 0x0000000b09097211 */ /* 0x000fe200078f10ff */
[----:B------:R-:W-:Y:S01]  /*14280*/  UIMAD.WIDE.U32 UR12, UR30, UR4, URZ ;  /* 0x000000041e0c72a5 */ /* 0x000fe2000f8e003f */
[----:B------:R-:W-:Y:S01]  /*14290*/  BSSY B0, `(.L_x_2523) ;  /* 0x0000030000007945 */ /* 0x000fe20003800000 */
[----:B------:R-:W-:-:S02]  /*142a0*/  LOP3.LUT P0, RZ, R4, 0x3, RZ, 0xc0, !PT ;  /* 0x0000000304ff7812 */ /* 0x000fc4000780c0ff */
[----:B------:R-:W-:Y:S01]  /*142b0*/  UIMAD UR9, UR30, UR5, UR13 ;  /* 0x000000051e0972a4 */ /* 0x000fe2000f8e020d */
[----:B------:R-:W-:Y:S02]  /*142c0*/  LOP3.LUT R9, R9, 0xffffffc, RZ, 0xc0, !PT ;  /* 0x0ffffffc09097812 */ /* 0x000fe400078ec0ff */
[----:B------:R-:W-:Y:S02]  /*142d0*/  ULDC.64 UR4, c[0x0][0x1e0] ;  /* 0x0000780000047ab9 */ /* 0x000fe40000000a00 */
[----:B------:R-:W-:Y:S01]  /*142e0*/  UIMAD UR10, UR10, UR4, URZ ;  /* 0x000000040a0a72a4 */ /* 0x000fe2000f8e023f */
[----:B------:R-:W-:Y:S01]  /*142f0*/  IMAD.IADD R9, R11, 0x1, -R9 ;  /* 0x000000010b097824 */ /* 0x000fe200078e0a09 */
[----:B------:R-:W-:Y:S02]  /*14300*/  UIMAD.WIDE.U32 UR14, UR6, UR4, URZ ;  /* 0x00000004060e72a5 */ /* 0x000fe4000f8e003f */
[----:B------:R-:W-:Y:S01]  /*14310*/  UIMAD UR5, UR6, UR5, UR10 ;  /* 0x00000005060572a4 */ /* 0x000fe2000f8e020a */
[----:B------:R2:W3:Y:S01]  /*14320*/  LDS.128 R68, [R243] ;  /* 0x00000000f3447984 */ /* 0x0004e20000000c00 */
[----:B------:R-:W-:-:S02]  /*14330*/  USEL UR12, UR14, UR12, !UP0 ;  /* 0x0000000c0e0c7287 */ /* 0x000fc4000c000000 */
[----:B------:R-:W-:Y:S01]  /*14340*/  @!UP0 UIADD3 UR9, UR15, UR5, URZ ;  /* 0x000000050f098290 */ /* 0x000fe2000fffe03f */
[----:B------:R2:W4:Y:S01]  /*14350*/  LDS.128 R64, [R243+0x800] ;  /* 0x00080000f3407984 */ /* 0x0005220000000c00 */
[----:B-1----:R-:W-:-:S03]  /*14360*/  SHF.R.S32.HI R8, RZ, 0x1f, R3 ;  /* 0x0000001fff087819 */ /* 0x002fc60000011403 */
[----:B------:R2:W1:Y:S01]  /*14370*/  LDS.128 R60, [R243+0x1000] ;  /* 0x00100000f33c7984 */ /* 0x0004620000000c00 */
        /* <DEDUP_REMOVED lines=33> */
.L_x_2524:
[----:B---34-:R-:W-:Y:S05]  /*14590*/  BSYNC B0 ;  /* 0x0000000000007941 */ /* 0x018fea0003800000 */
.L_x_2523:
        /* <DEDUP_REMOVED lines=40> */
.L_x_2526:
[----:B------:R-:W-:Y:S05]  /*14820*/  BSYNC B0 ;  /* 0x0000000000007941 */ /* 0x000fea0003800000 */
.L_x_2525:
        /* <DEDUP_REMOVED lines=14> */
[----:B-1-3--:R-:W-:-:S03]  /*14910*/  LEA R20, P4, R10, c[0x0][0x1d0], 0x1 ;  /* 0x000074000a147a11 */ /* 0x00afc600078808ff */
[----:B------:R-:W-:-:S04]  /*14920*/  IMAD R2, R3, c[0x0][0x1ec], R2 ;  /* 0x00007b0003027a24 */ /* 0x000fc800078e0202 */
[----:B------:R-:W-:-:S05]  /*14930*/  IMAD.IADD R2, R2, 0x1, R11 ;  /* 0x0000000102027824 */ /* 0x000fca00078e020b */
[----:B------:R-:W-:-:S05]  /*14940*/  LEA.HI.X R21, R10, c[0x0][0x1d4], R2, 0x1, P4 ;  /* 0x000075000a157a11 */ /* 0x000fca00020f0c02 */
[----:B------:R1:W-:Y:S04]  /*14950*/  @!P3 STG.E.128 [R20.64], R64 ;  /* 0x000000401400b986 */ /* 0x0003e8000c101d22 */
[----:B------:R1:W-:Y:S04]  /*14960*/  @!P2 STG.E.128 [R20.64+0x80], R48 ;  /* 0x000080301400a986 */ /* 0x0003e8000c101d22 */
[----:B------:R1:W-:Y:S04]  /*14970*/  @!P1 STG.E.128 [R20.64+0x100], R32 ;  /* 0x0001002014009986 */ /* 0x0003e8000c101d22 */
[----:B------:R1:W-:Y:S02]  /*14980*/  @!P0 STG.E.128 [R20.64+0x180], R16 ;  /* 0x0001801014008986 */ /* 0x0003e4000c101d22 */
.L_x_2528:
[----:B------:R-:W-:Y:S05]  /*14990*/  BSYNC B0 ;  /* 0x0000000000007941 */ /* 0x000fea0003800000 */
.L_x_2527:
        /* <DEDUP_REMOVED lines=18> */
[----:B------:R1:W-:Y:S04]  /*14ac0*/  @!P3 STG.E.128 [R16.64], R60 ;  /* 0x0000003c1000b986 */ /* 0x0003e8000c101d22 */
[----:B------:R1:W-:Y:S04]  /*14ad0*/  @!P2 STG.E.128 [R16.64+0x80], R44 ;  /* 0x0000802c1000a986 */ /* 0x0003e8000c101d22 */
[----:B------:R1:W-:Y:S04]  /*14ae0*/  @!P1 STG.E.128 [R16.64+0x100], R28 ;  /* 0x0001001c10009986 */ /* 0x0003e8000c101d22 */
[----:B------:R1:W-:Y:S02]  /*14af0*/  @!P0 STG.E.128 [R16.64+0x180], R12 ;  /* 0x0001800c10008986 */ /* 0x0003e4000c101d22 */
.L_x_2530:
[----:B------:R-:W-:Y:S05]  /*14b00*/  BSYNC B0 ;  /* 0x0000000000007941 */ /* 0x000fea0003800000 */
.L_x_2529:
[----:B------:R-:W-:-:S04]  /*14b10*/  IADD3 R2, R6, 0x30, RZ ;  /* 0x0000003006027810 */ /* 0x000fc80007ffe0ff */
[----:B------:R-:W-:-:S13]  /*14b20*/  ISETP.GE.AND P0, PT, R2, UR21, PT ;  /* 0x0000001502007c0c */ /* 0x000fda000bf06270 */
[----:B------:R-:W-:Y:S05]  /*14b30*/  @P0 EXIT ;  /* 0x000000000000094d */ /* 0x000fea0003800000 */
[----:B------:R-:W-:Y:S01]  /*14b40*/  IADD3 R6, P0, R6, 0x30, RZ ;  /* 0x0000003006067810 */ /* 0x000fe20007f1e0ff */
[----:B------:R-:W-:Y:S01]  /*14b50*/  IMAD.MOV.U32 R2, RZ, RZ, R4 ;  /* 0x000000ffff027224 */ /* 0x000fe200078e0004 */
[----:B------:R-:W-:Y:S01]  /*14b60*/  ISETP.GE.AND P2, PT, R244, c[0x0][0x220], PT ;  /* 0x00008800f4007a0c */ /* 0x000fe20003f46270 */
[----:B------:R-:W-:Y:S01]  /*14b70*/  IMAD.MOV.U32 R3, RZ, RZ, R9 ;  /* 0x000000ffff037224 */ /* 0x000fe200078e0009 */
        /* <DEDUP_REMOVED lines=16> */
.L_x_2531:
        /* <DEDUP_REMOVED lines=16> */
.L_x_4923:


//--------------------- .text._ZN5flash24flash_fwd_splitkv_kernelI23Flash_fwd_kernel_traitsILi256ELi64ELi64ELi4ELb0ELb0EN7cutlass10bfloat16_tE19Flash_kernel_traitsILi256ELi64ELi64ELi4ES3_EELb1ELb0ELb0ELb0ELb1ELb0ELb0ELb1EEEvNS_16Flash_fwd_paramsE --------------------------
	.section	.text._ZN5flash24flash_fwd_splitkv_kernelI23Flash_fwd_kernel_traitsILi256ELi64ELi64ELi4ELb0ELb0EN7cutlass10bfloat16_tE19Flash_kernel_traitsILi256ELi64ELi64ELi4ES3_EELb1ELb0ELb0ELb0ELb1ELb0ELb0ELb1EEEvNS_16Flash_fwd_paramsE,"ax",@progbits
	.sectioninfo	@"SHI_REGISTERS=255"
	.align	128
        .global         _ZN5flash24flash_fwd_splitkv_kernelI23Flash_fwd_kernel_traitsILi256ELi64ELi64ELi4ELb0ELb0EN7cutlass10bfloat16_tE19Flash_kernel_traitsILi256ELi64ELi64ELi4ES3_EELb1ELb0ELb0ELb0ELb1ELb0ELb0ELb1EEEvNS_16Flash_fwd_paramsE
        .type           _ZN5flash24flash_fwd_splitkv_kernelI23Flash_fwd_kernel_traitsILi256ELi64ELi64ELi4ELb0ELb0EN7cutlass10bfloat16_tE19Flash_kernel_traitsILi256ELi64ELi64ELi4ES3_EELb1ELb0ELb0ELb0ELb1ELb0ELb0ELb1EEEvNS_16Flash_fwd_paramsE,@function
        .size           _ZN5flash24flash_fwd_splitkv_kernelI23Flash_fwd_kernel_traitsILi256ELi64ELi64ELi4ELb0ELb0EN7cutlass10bfloat16_tE19Flash_kernel_traitsILi256ELi64ELi64ELi4ES3_EELb1ELb0ELb0ELb0ELb1ELb0ELb0ELb1EEEvNS_16Flash_fwd_paramsE,(.L_x_4883 - _ZN5flash24flash_fwd_splitkv_kernelI23Flash_fwd_kernel_traitsILi256ELi64ELi64ELi4ELb0ELb0EN7cutlass10bfloat16_tE19Flash_kernel_traitsILi256ELi64ELi64ELi4ES3_EELb1ELb0ELb0ELb0ELb1ELb0ELb0ELb1EEEvNS_16Flash_fwd_paramsE)
        .other          _ZN5flash24flash_fwd_splitkv_kernelI23Flash_fwd_kernel_traitsILi256ELi64ELi64ELi4ELb0ELb0EN7cutlass10bfloat16_tE19Flash_kernel_traitsILi256ELi64ELi64ELi4ES3_EELb1ELb0ELb0ELb0ELb1ELb0ELb0ELb1EEEvNS_16Flash_fwd_paramsE,@"STO_CUDA_ENTRY STV_DEFAULT"
_ZN5flash24flash_fwd_splitkv_kernelI23Flash_fwd_kernel_traitsILi256ELi64ELi64ELi4ELb0ELb0EN7cutlass10bfloat16_tE19Flash_kernel_traitsILi256ELi64ELi64ELi4ES3_EELb1ELb0ELb0ELb0ELb1ELb0ELb0ELb1EEEvNS_16Flash_fwd_paramsE:
.text._ZN5flash24flash_fwd_splitkv_kernelI23Flash_fwd_kernel_traitsILi256ELi64ELi64ELi4ELb0ELb0EN7cutlass10bfloat16_tE19Flash_kernel_traitsILi256ELi64ELi64ELi4ES3_EELb1ELb0ELb0ELb0ELb1ELb0ELb0ELb1EEEvNS_16Flash_fwd_paramsE:
        /* <DEDUP_REMOVED lines=10> */
[----:B-123--:R-:W-:Y:S05]  /*00a0*/  CALL.REL.NOINC `($_ZN5flash24flash_fwd_splitkv_kernelI23Flash_fwd_kernel_traitsILi256ELi64ELi64ELi4ELb0ELb0EN7cutlass10bfloat16_tE19Flash_kernel_traitsILi256ELi64ELi64ELi4ES3_EELb1ELb0ELb0ELb0ELb1ELb0ELb0ELb1EEEvNS_16Flash_fwd_paramsE$_ZN5flash30compute_attn_1rowblock_splitkvI23Flash_fwd_kernel_traitsILi256ELi64ELi64ELi4ELb0ELb0EN7cutlass10bfloat16_tE19Flash_kernel_traitsILi256ELi64ELi64ELi4ES3_EELb1ELb0ELb0ELb0ELb1ELb0ELb0ELb1ENS_16Flash_fwd_paramsEEEvRKT8_iiiii) ;  /* 0x0000002000007944 */ /* 0x00efea0003c00000 */
[----:B------:R-:W-:Y:S05]  /*00b0*/  BSYNC B3 ;  /* 0x0000000000037941 */ /* 0x000fea0003800000 */
.L_x_2532:
[----:B------:R-:W-:Y:S05]  /*00c0*/  EXIT ;  /* 0x000000000000794d */ /* 0x000fea0003800000 */
        .type           $_ZN5flash24flash_fwd_splitkv_kernelI23Flash_fwd_kernel_traitsILi256ELi64ELi64ELi4ELb0ELb0EN7cutlass10bfloat16_tE19Flash_kernel_traitsILi256ELi64ELi64ELi4ES3_EELb1ELb0ELb0ELb0ELb1ELb0ELb0ELb1EEEvNS_16Flash_fwd_paramsE$_ZN5flash30compute_attn_1rowblock_splitkvI23Flash_fwd_kernel_traitsILi256ELi64ELi64ELi4ELb0ELb0EN7cutlass10bfloat16_tE19Flash_kernel_traitsILi256ELi64ELi64ELi4ES3_EELb1ELb0ELb0ELb0ELb1ELb0ELb0ELb1ENS_16Flash_fwd_paramsEEEvRKT8_iiiii,@function
        .size           $_ZN5flash24flash_fwd_splitkv_kernelI23Flash_fwd_kernel_traitsILi256ELi64ELi64ELi4ELb0ELb0EN7cutlass10bfloat16_tE19Flash_kernel_traitsILi256ELi64ELi64ELi4ES3_EELb1ELb0ELb0ELb0ELb1ELb0ELb0ELb1EEEvNS_16Flash_fwd_paramsE$_ZN5flash30compute_attn_1rowblock_splitkvI23Flash_fwd_kernel_traitsILi256ELi64ELi64ELi4ELb0ELb0EN7cutlass10bfloat16_tE19Flash_kernel_traitsILi256ELi64ELi64ELi4ES3_EELb1ELb0ELb0ELb0ELb1ELb0ELb0ELb1ENS_16Flash_fwd_paramsEEEvRKT8_iiiii,($__internal_18_$__cuda_sm70_shflsync_bfly_p - $_ZN5flash24flash_fwd_splitkv_kernelI23Flash_fwd_kernel_traitsILi256ELi64ELi64ELi4ELb0ELb0EN7cutlass10bfloat16_tE19Flash_kernel_traitsILi256ELi64ELi64ELi4ES3_EELb1ELb0ELb0ELb0ELb1ELb0ELb0ELb1EEEvNS_16Flash_fwd_paramsE$_ZN5flash30compute_attn_1rowblock_splitkvI23Flash_fwd_kernel_traitsILi256ELi64ELi64ELi4ELb0ELb0EN7cutlass10bfloat16_tE19Flash_kernel_traitsILi256ELi64ELi64ELi4ES3_EELb1ELb0ELb0ELb0ELb1ELb0ELb0ELb1ENS_16Flash_fwd_paramsEEEvRKT8_iiiii)
$_ZN5flash24flash_fwd_splitkv_kernelI23Flash_fwd_kernel_traitsILi256ELi64ELi64ELi4ELb0ELb0EN7cutlass10bfloat16_tE19Flash_kernel_traitsILi256ELi64ELi64ELi4ES3_EELb1ELb0ELb0ELb0ELb1ELb0ELb0ELb1EEEvNS_16Flash_fwd_paramsE$_ZN5flash30compute_attn_1rowblock_splitkvI23Flash_fwd_kernel_traitsILi256ELi64ELi64ELi4ELb0ELb0EN7cutlass10bfloat16_tE19Flash_kernel_traitsILi256ELi64ELi64ELi4ES3_EELb1ELb0ELb0ELb0ELb1ELb0ELb0ELb1ENS_16Flash_fwd_paramsEEEvRKT8_iiiii:
        /* <DEDUP_REMOVED lines=12> */
[----:B------:R-:W-:Y:S01]  /*0190*/  IMAD.MOV.U32 R13, RZ, RZ, -0x1 ;  /* 0xffffffffff0d7424 */ /* 0x000fe200078e00ff */
[----:B------:R-:W2:Y:S01]  /*01a0*/  S2R R55, SR_TID.X ;  /* 0x0000000000377919 */ /* 0x000ea20000002100 */
[----:B------:R-:W-:Y:S01]  /*01b0*/  ISETP.NE.AND.EX P1, PT, R5, RZ, PT, P1 ;  /* 0x000000ff0500720c */ /* 0x000fe20003f25310 */
[----:B------:R-:W-:-:S12]  /*01c0*/  IMAD.WIDE R4, R238, 0x4, R4 ;  /* 0x00000004ee047825 */ /* 0x000fd800078e0204 */
[----:B------:R-:W-:Y:S05]  /*01d0*/  @!P1 BRA `(.L_x_2534) ;  /* 0x0000004000009947 */ /* 0x000fea0003800000 */
[----:B------:R-:W3:Y:S02]  /*01e0*/  LD.E.U8 R0, [R28.64+0x1b2] ;  /* 0x0001b2061c007980 */ /* 0x000ee4000c101100 */
[----:B---3--:R-:W-:-:S13]  /*01f0*/  ISETP.NE.AND P0, PT, R0, RZ, PT ;  /* 0x000000ff0000720c */ /* 0x008fda0003f05270 */
[----:B------:R-:W-:Y:S05]  /*0200*/  @!P0 BRA `(.L_x_2534) ;  /* 0x0000001000008947 */ /* 0x000fea0003800000 */
[----:B------:R3:W5:Y:S02]  /*0210*/  LD.E R13, [R4.64] ;  /* 0x00000006040d7980 */ /* 0x000764000c101900 */
.L_x_2534:
[----:B------:R-:W-:Y:S05]  /*0220*/  BSYNC B0 ;  /* 0x0000000000007941 */ /* 0x000fea0003800000 */
.L_x_2533:
[----:B------:R-:W4:Y:S04]  /*0230*/  LD.E.64 R30, [R28.64+0xf0] ;  /* 0x0000f0061c1e7980 */ /* 0x000f28000c101b00 */
[----:B-1-3--:R-:W3:Y:S01]  /*0240*/  @P2 LD.E R3, [R2.64+0x4] ;  /* 0x0000040602032980 */ /* 0x00aee2000c101900 */
[----:B------:R-:W-:Y:S01]  /*0250*/  IMAD.MOV.U32 R12, RZ, RZ, RZ ;  /* 0x000000ffff0c7224 */ /* 0x000fe200078e00ff */
[----:B----4-:R-:W-:-:S04]  /*0260*/  ISETP.NE.U32.AND P0, PT, R30, RZ, PT ;  /* 0x000000ff1e00720c */ /* 0x010fc80003f05070 */
[----:B------:R-:W-:Y:S01]  /*0270*/  ISETP.NE.AND.EX P0, PT, R31, RZ, PT, P0 ;  /* 0x000000ff1f00720c */ /* 0x000fe20003f05300 */
[----:B------:R-:W-:Y:S01]  /*0280*/  IMAD.WIDE R30, R238, 0x4, R30 ;  /* 0x00000004ee1e7825 */ /* 0x000fe200078e021e */
[----:B---3-5:R-:W-:-:S06]  /*0290*/  @P2 IADD3 R240, -R242, R3, RZ ;  /* 0x00000003f2f02210 */ /* 0x028fcc0007ffe1ff */
        /* <DEDUP_REMOVED lines=10> */
.L_x_2536:
[----:B------:R3:W5:Y:S02]  /*0340*/  LD.E R3, [R28.64+0xb8] ;  /* 0x0000b8061c037980 */ /* 0x000764000c101900 */
.L_x_2537:
[----:B------:R-:W-:Y:S05]  /*0350*/  BSYNC B0 ;  /* 0x0000000000007941 */ /* 0x000fea0003800000 */
.L_x_2535:
[----:B---3--:R-:W3:Y:S01]  /*0360*/  LD.E.64 R4, [R28.64+0xf8] ;  /* 0x0000f8061c047980 */ /* 0x008ee2000c101b00 */
[----:B------:R-:W-:Y:S01]  /*0370*/  BSSY B1, `(.L_x_2538) ;  /* 0x0000012000017945 */ /* 0x000fe20003800000 */
[----:B-----5:R-:W-:Y:S01]  /*0380*/  IMAD.IADD R70, R3, 0x1, -R12 ;  /* 0x0000000103467824 */ /* 0x020fe200078e0a0c */
[----:B---3--:R-:W-:-:S04]  /*0390*/  ISETP.NE.U32.AND P1, PT, R4, RZ, PT ;  /* 0x000000ff0400720c */ /* 0x008fc80003f25070 */
[----:B------:R-:W-:-:S13]  /*03a0*/  ISETP.NE.AND.EX P1, PT, R5, RZ, PT, P1 ;  /* 0x000000ff0500720c */ /* 0x000fda0003f25310 */
[----:B------:R-:W-:Y:S05]  /*03b0*/  @!P1 BRA `(.L_x_2539) ;  /* 0x0000004000009947 */ /* 0x000fea0003800000 */
[----:B------:R-:W-:-:S05]  /*03c0*/  IMAD.WIDE R4, R238, 0x4, R4 ;  /* 0x00000004ee047825 */ /* 0x000fca00078e0204 */
[----:B------:R-:W3:Y:S02]  /*03d0*/  LD.E R53, [R4.64] ;  /* 0x0000000604357980 */ /* 0x000ee4000c101900 */
[----:B---3--:R-:W-:Y:S01]  /*03e0*/  IADD3 R53, R53, -R12, RZ ;  /* 0x8000000c35357210 */ /* 0x008fe20007ffe0ff */
[----:B------:R-:W-:Y:S05]  /*03f0*/  BRA `(.L_x_2540) ;  /* 0x0000009000007947 */ /* 0x000fea0003800000 */
.L_x_2539:
[----:B------:R-:W3:Y:S01]  /*0400*/  LD.E.64 R2, [R28.64+0x108] ;  /* 0x000108061c027980 */ /* 0x000ee2000c101b00 */
[----:B------:R-:W-:Y:S01]  /*0410*/  BSSY B0, `(.L_x_2541) ;  /* 0x0000006000007945 */ /* 0x000fe20003800000 */
[----:B------:R-:W-:Y:S01]  /*0420*/  IMAD.MOV.U32 R53, RZ, RZ, RZ ;  /* 0x000000ffff357224 */ /* 0x000fe200078e00ff */
[----:B---3--:R-:W-:-:S04]  /*0430*/  ISETP.NE.U32.AND P1, PT, R2, RZ, PT ;  /* 0x000000ff0200720c */ /* 0x008fc80003f25070 */
[----:B------:R-:W-:-:S13]  /*0440*/  ISETP.NE.AND.EX P1, PT, R3, RZ, PT, P1 ;  /* 0x000000ff0300720c */ /* 0x000fda0003f25310 */
[----:B------:R-:W-:Y:S05]  /*0450*/  @!P1 BRA `(.L_x_2542) ;  /* 0x0000001000009947 */ /* 0x000fea0003800000 */
[----:B------:R3:W5:Y:S02]  /*0460*/  LD.E R53, [R28.64+0xbc] ;  /* 0x0000bc061c357980 */ /* 0x000764000c101900 */
.L_x_2542:
[----:B------:R-:W-:Y:S05]  /*0470*/  BSYNC B0 ;  /* 0x0000000000007941 */ /* 0x000fea0003800000 */
.L_x_2541:
[----:B-----5:R-:W-:Y:S02]  /*0480*/  IADD3 R53, R70, R53, RZ ;  /* 0x0000003546357210 */ /* 0x020fe40007ffe0ff */
.L_x_2540:
[----:B------:R-:W-:Y:S05]  /*0490*/  BSYNC B1 ;  /* 0x0000000000017941 */ /* 0x000fea0003800000 */
.L_x_2538:
[----:B------:R-:W-:Y:S01]  /*04a0*/  IMAD.SHL.U32 R61, R239, 0x40, RZ ;  /* 0x00000040ef3d7824 */ /* 0x000fe200078e00ff */
[----:B------:R-:W-:Y:S01]  /*04b0*/  MOV R2, R236 ;  /* 0x000000ec00027202 */ /* 0x000fe20000000f00 */
[----:B------:R-:W-:-:S03]  /*04c0*/  IMAD.MOV.U32 R3, RZ, RZ, 0x0 ;  /* 0x00000000ff037424 */ /* 0x000fc600078e00ff */
[----:B------:R-:W-:-:S13]  /*04d0*/  ISETP.GT.AND P1, PT, R240, R61, PT ;  /* 0x0000003df000720c */ /* 0x000fda0003f24270 */
[----:B------:R-:W-:Y:S05]  /*04e0*/  @!P1 RET.REL.NODEC R2 `(_ZN5flash24flash_fwd_splitkv_kernelI23Flash_fwd_kernel_traitsILi256ELi64ELi64ELi4ELb0ELb0EN7cutlass10bfloat16_tE19Flash_kernel_traitsILi256ELi64ELi64ELi4ES3_EELb1ELb0ELb0ELb0ELb1ELb0ELb0ELb1EEEvNS_16Flash_fwd_paramsE) ;  /* 0xfffffb1002009950 */ /* 0x000fea0003c3ffff */
[----:B------:R-:W4:Y:S04]  /*04f0*/  LD.E R7, [R28.64+0xb8] ;  /* 0x0000b8061c077980 */ /* 0x000f28000c101900 */
[----:B------:R-:W5:Y:S01]  /*0500*/  LD.E R0, [R28.64+0x188] ;  /* 0x000188061c007980 */ /* 0x000f62000c101900 */
[----:B------:R-:W-:Y:S02]  /*0510*/  IADD3 R3, -R240, 0x7f, R61 ;  /* 0x0000007ff0037810 */ /* 0x000fe40007ffe13d */
[----:B------:R-:W-:-:S04]  /*0520*/  IADD3 R5, R53, 0x3f, RZ ;  /* 0x0000003f35057810 */ /* 0x000fc80007ffe0ff */
        /* <DEDUP_REMOVED lines=15> */
[----:B------:R-:W-:Y:S01]  /*0620*/  ISETP.NE.AND P0, PT, R242, -0x1, PT ;  /* 0xfffffffff200780c */ /* 0x000fe20003f05270 */
[----:B------:R-:W4:Y:S04]  /*0630*/  LD.E.64 R14, [R28.64+0x88] ;  /* 0x000088061c0e7980 */ /* 0x000f28000c101b00 */
[----:B---3--:R-:W3:Y:S04]  /*0640*/  LD.E.64 R6, [R28.64+0x90] ;  /* 0x000090061c067980 */ /* 0x008ee8000c101b00 */
[----:B--2---:R-:W2:Y:S04]  /*0650*/  LD.E R2, [R28.64+0x60] ;  /* 0x000060061c027980 */ /* 0x004ea8000c101900 */
[----:B------:R-:W2:Y:S04]  /*0660*/  @!P0 LD.E.64 R12, [R28.64+0x80] ;  /* 0x000080061c0c8980 */ /* 0x000ea8000c101b00 */
[----:B------:R-:W3:Y:S04]  /*0670*/  LD.E R0, [R28.64+0xb4] ;  /* 0x0000b4061c007980 */ /* 0x000ee8000c101900 */
[----:B------:R1:W5:Y:S04]  /*0680*/  LD.E.64 R10, [R28.64+0x70] ;  /* 0x000070061c0a7980 */ /* 0x000368000c101b00 */
[----:B------:R1:W5:Y:S01]  /*0690*/  LD.E.64 R18, [R28.64+0xa0] ;  /* 0x0000a0061c127980 */ /* 0x000362000c101b00 */
[----:B------:R-:W-:-:S04]  /*06a0*/  SHF.R.S32.HI R8, RZ, 0x1f, R55 ;  /* 0x0000001fff087819 */ /* 0x000fc80000011437 */
[----:B------:R-:W-:-:S04]  /*06b0*/  LEA.HI R8, R8, R55, RZ, 0x3 ;  /* 0x0000003708087211 */ /* 0x000fc800078f18ff */
[----:B------:R-:W-:-:S04]  /*06c0*/  LOP3.LUT R16, R8, 0x1ffffff8, RZ, 0xc0, !PT ;  /* 0x1ffffff808107812 */ /* 0x000fc800078ec0ff */
[----:B------:R-:W-:Y:S02]  /*06d0*/  IADD3 R5, -R16, R55, RZ ;  /* 0x0000003710057210 */ /* 0x000fe40007ffe1ff */
[----:B------:R-:W-:Y:S02]  /*06e0*/  @!P0 SHF.R.S32.HI R4, RZ, 0x1f, R238 ;  /* 0x0000001fff048819 */ /* 0x000fe400000114ee */
[----:B------:R-:W-:-:S04]  /*06f0*/  SHF.L.U32 R20, R5, 0x3, RZ ;  /* 0x0000000305147819 */ /* 0x000fc800000006ff */
[----:B------:R-:W-:Y:S02]  /*0700*/  SHF.R.S32.HI R21, RZ, 0x1f, R20 ;  /* 0x0000001fff157819 */ /* 0x000fe40000011414 */
[----:B------:R-:W-:Y:S01]  /*0710*/  IADD3 R240, -R61, R240, RZ ;  /* 0x000000f03df07210 */ /* 0x000fe20007ffe1ff */
[----:B------:R-:W-:Y:S01]  /*0720*/  BSSY B0, `(.L_x_2544) ;  /* 0x0000025000007945 */ /* 0x000fe20003800000 */
[-C--:B----4-:R-:W-:Y:S02]  /*0730*/  @P0 IMAD R3, R15, R242.reuse, RZ ;  /* 0x000000f20f030224 */ /* 0x090fe400078e02ff */
[----:B------:R-:W-:-:S04]  /*0740*/  @P0 IMAD.WIDE.U32 R16, R14, R242, RZ ;  /* 0x000000f20e100225 */ /* 0x000fc800078e00ff */
[----:B--2---:R-:W-:-:S04]  /*0750*/  @!P0 IMAD R9, R13, R238, RZ ;  /* 0x000000ee0d098224 */ /* 0x004fc800078e02ff */
[C---:B------:R-:W-:Y:S02]  /*0760*/  @!P0 IMAD R4, R12.reuse, R4, R9 ;  /* 0x000000040c048224 */ /* 0x040fe400078e0209 */
[----:B------:R-:W-:Y:S01]  /*0770*/  @!P0 IMAD.WIDE.U32 R12, R12, R238, RZ ;  /* 0x000000ee0c0c8225 */ /* 0x000fe200078e00ff */
[----:B------:R-:W-:-:S03]  /*0780*/  SHF.R.S32.HI R9, RZ, 0x1f, R61 ;  /* 0x0000001fff097819 */ /* 0x000fc6000001143d */
[----:B------:R-:W-:Y:S01]  /*0790*/  IMAD R5, R15, R61, RZ ;  /* 0x0000003d0f057224 */ /* 0x000fe200078e02ff */
[----:B------:R-:W-:Y:S01]  /*07a0*/  @!P0 MOV R16, R12 ;  /* 0x0000000c00108202 */ /* 0x000fe20000000f00 */
[----:B------:R-:W-:-:S04]  /*07b0*/  IMAD.WIDE.U32 R20, R61, R14, R20 ;  /* 0x0000000e3d147225 */ /* 0x000fc800078e0014 */
[----:B------:R-:W-:Y:S02]  /*07c0*/  @P0 IMAD.IADD R3, R17, 0x1, R3 ;  /* 0x0000000111030824 */ /* 0x000fe400078e0203 */
[----:B------:R-:W-:Y:S02]  /*07d0*/  IMAD R12, R14, R9, R5 ;  /* 0x000000090e0c7224 */ /* 0x000fe400078e0205 */
[----:B------:R-:W-:Y:S01]  /*07e0*/  @!P0 IMAD.IADD R3, R13, 0x1, R4 ;  /* 0x000000010d038824 */ /* 0x000fe200078e0204 */
[----:B------:R-:W-:Y:S02]  /*07f0*/  IADD3 R16, P0, R16, R20, RZ ;  /* 0x0000001410107210 */ /* 0x000fe40007f1e0ff */
[----:B------:R-:W-:Y:S02]  /*0800*/  SHF.R.S32.HI R5, RZ, 0x3, R8 ;  /* 0x00000003ff057819 */ /* 0x000fe40000011408 */
[----:B------:R-:W-:Y:S02]  /*0810*/  IADD3.X R17, R3, R21, R12, P0, !PT ;  /* 0x0000001503117210 */ /* 0x000fe400007fe40c */
[----:B------:R-:W-:Y:S01]  /*0820*/  ISETP.GE.AND P0, PT, R5, R240, PT ;  /* 0x000000f00500720c */ /* 0x000fe20003f06270 */
[----:B---3--:R-:W-:Y:S01]  /*0830*/  IMAD R3, R7, R237, RZ ;  /* 0x000000ed07037224 */ /* 0x008fe200078e02ff */
[--C-:B------:R-:W-:Y:S01]  /*0840*/  SHF.R.S32.HI R4, RZ, 0x1f, R237.reuse ;  /* 0x0000001fff047819 */ /* 0x100fe200000114ed */
[----:B------:R-:W-:-:S02]  /*0850*/  IMAD R2, R238, R2, R237 ;  /* 0x00000002ee027224 */ /* 0x000fc400078e02ed */
[----:B------:R-:W-:-:S04]  /*0860*/  IMAD.WIDE.U32 R16, R237, R6, R16 ;  /* 0x00000006ed107225 */ /* 0x000fc800078e0010 */
[----:B------:R-:W-:Y:S01]  /*0870*/  IMAD R3, R6, R4, R3 ;  /* 0x0000000406037224 */ /* 0x000fe200078e0203 */
[----:B------:R-:W-:Y:S01]  /*0880*/  SHF.R.S32.HI R7, RZ, 0x1f, R5 ;  /* 0x0000001fff077819 */ /* 0x000fe20000011405 */
[----:B------:R-:W-:Y:S02]  /*0890*/  IMAD R0, R0, R2, R61 ;  /* 0x0000000200007224 */ /* 0x000fe400078e023d */
[----:B------:R-:W-:Y:S01]  /*08a0*/  IMAD.IADD R25, R17, 0x1, R3 ;  /* 0x0000000111197824 */ /* 0x000fe200078e0203 */
[----:B------:R-:W-:Y:S05]  /*08b0*/  @P0 BRA `(.L_x_2545) ;  /* 0x000000b000000947 */ /* 0x000fea0003800000 */
[----:B-1----:R-:W-:Y:S01]  /*08c0*/  MOV R24, R16 ;  /* 0x0000001000187202 */ /* 0x002fe20000000f00 */
[----:B------:R-:W-:-:S04]  /*08d0*/  IMAD R2, R15, R5, RZ ;  /* 0x000000050f027224 */ /* 0x000fc800078e02ff */
[----:B------:R-:W-:-:S04]  /*08e0*/  IMAD.WIDE.U32 R8, R14, R5, R24 ;  /* 0x000000050e087225 */ /* 0x000fc800078e0018 */
[----:B------:R-:W-:-:S05]  /*08f0*/  IMAD R2, R14, R7, R2 ;  /* 0x000000070e027224 */ /* 0x000fca00078e0202 */
[----:B------:R-:W-:Y:S02]  /*0900*/  IADD3 R3, R9, R2, RZ ;  /* 0x0000000209037210 */ /* 0x000fe40007ffe0ff */
[----:B-----5:R-:W-:-:S04]  /*0910*/  LEA R2, P0, R8, R10, 0x1 ;  /* 0x0000000a08027211 */ /* 0x020fc800078008ff */
[----:B------:R-:W-:-:S05]  /*0920*/  LEA.HI.X R3, R8, R11, R3, 0x1, P0 ;  /* 0x0000000b08037211 */ /* 0x000fca00000f0c03 */
[----:B------:R1:W-:Y:S04]  /*0930*/  ST.E.128 [R2.64], RZ ;  /* 0x000000ff02007985 */ /* 0x0003e8000c101d06 */
[----:B------:R1:W-:Y:S04]  /*0940*/  ST.E.128 [R2.64+0x80], RZ ;  /* 0x000080ff02007985 */ /* 0x0003e8000c101d06 */
[----:B------:R1:W-:Y:S04]  /*0950*/  ST.E.128 [R2.64+0x100], RZ ;  /* 0x000100ff02007985 */ /* 0x0003e8000c101d06 */
[----:B------:R1:W-:Y:S02]  /*0960*/  ST.E.128 [R2.64+0x180], RZ ;  /* 0x000180ff02007985 */ /* 0x0003e4000c101d06 */
.L_x_2545:
[----:B-1----:R-:W-:Y:S05]  /*0970*/  BSYNC B0 ;  /* 0x0000000000007941 */ /* 0x002fea0003800000 */
.L_x_2544:
        /* <DEDUP_REMOVED lines=8> */
[----:B------:R-:W-:-:S04]  /*0a00*/  IMAD.WIDE.U32 R12, R14, R9, R12 ;  /* 0x000000090e0c7225 */ /* 0x000fc800078e000c */
[----:B------:R-:W-:Y:S01]  /*0a10*/  IMAD R3, R3, R14, RZ ;  /* 0x0000000e03037224 */ /* 0x000fe200078e02ff */
[----:B-----5:R-:W-:-:S03]  /*0a20*/  LEA R2, P0, R12, R10, 0x1 ;  /* 0x0000000a0c027211 */ /* 0x020fc600078008ff */
[----:B------:R-:W-:-:S05]  /*0a30*/  IMAD R3, R15, R9, R3 ;  /* 0x000000090f037224 */ /* 0x000fca00078e0203 */
[----:B------:R-:W-:-:S04]  /*0a40*/  IADD3 R3, R13, R3, RZ ;  /* 0x000000030d037210 */ /* 0x000fc80007ffe0ff */
[----:B------:R-:W-:-:S05]  /*0a50*/  LEA.HI.X R3, R12, R11, R3, 0x1, P0 ;  /* 0x0000000b0c037211 */ /* 0x000fca00000f0c03 */
[----:B------:R1:W-:Y:S04]  /*0a60*/  ST.E.128 [R2.64], RZ ;  /* 0x000000ff02007985 */ /* 0x0003e8000c101d06 */
[----:B------:R1:W-:Y:S04]  /*0a70*/  ST.E.128 [R2.64+0x80], RZ ;  /* 0x000080ff02007985 */ /* 0x0003e8000c101d06 */
[----:B------:R1:W-:Y:S04]  /*0a80*/  ST.E.128 [R2.64+0x100], RZ ;  /* 0x000100ff02007985 */ /* 0x0003e8000c101d06 */
[----:B------:R1:W-:Y:S02]  /*0a90*/  ST.E.128 [R2.64+0x180], RZ ;  /* 0x000180ff02007985 */ /* 0x0003e4000c101d06 */
.L_x_2547:
[----:B------:R-:W-:Y:S05]  /*0aa0*/  BSYNC B0 ;  /* 0x0000000000007941 */ /* 0x000fea0003800000 */
.L_x_2546:
[----:B------:R-:W-:Y:S01]  /*0ab0*/  IADD3 R21, R5, 0x20, RZ ;  /* 0x0000002005157810 */ /* 0x000fe20007ffe0ff */
[----:B------:R-:W-:Y:S03]  /*0ac0*/  BSSY B0, `(.L_x_2548) ;  /* 0x0000011000007945 */ /* 0x000fe60003800000 */
[----:B------:R-:W-:-:S13]  /*0ad0*/  ISETP.GE.AND P0, PT, R21, R240, PT ;  /* 0x000000f01500720c */ /* 0x000fda0003f06270 */
[----:B------:R-:W-:Y:S05]  /*0ae0*/  @P0 BRA `(.L_x_2549) ;  /* 0x000000e000000947 */ /* 0x000fea0003800000 */
[----:B------:R-:W-:Y:S01]  /*0af0*/  IADD3 R9, P0, R5, 0x20, RZ ;  /* 0x0000002005097810 */ /* 0x000fe20007f1e0ff */
[----:B------:R-:W-:Y:S01]  /*0b00*/  IMAD.MOV.U32 R12, RZ, RZ, R16 ;  /* 0x000000ffff0c7224 */ /* 0x000fe200078e0010 */
[----:B------:R-:W-:-:S03]  /*0b10*/  MOV R13, R25 ;  /* 0x00000019000d7202 */ /* 0x000fc60000000f00 */
[----:B-1----:R-:W-:Y:S02]  /*0b20*/  IMAD.X R3, RZ, RZ, R7, P0 ;  /* 0x000000ffff037224 */ /* 0x002fe400000e0607 */
        /* <DEDUP_REMOVED lines=10> */
.L_x_2549:
[----:B------:R-:W-:Y:S05]  /*0bd0*/  BSYNC B0 ;  /* 0x0000000000007941 */ /* 0x000fea0003800000 */
.L_x_2548:
[----:B------:R-:W-:Y:S01]  /*0be0*/  IADD3 R13, R5, 0x30, RZ ;  /* 0x00000030050d7810 */ /* 0x000fe20007ffe0ff */
[----:B------:R-:W-:Y:S03]  /*0bf0*/  BSSY B0, `(.L_x_2550) ;  /* 0x0000010000007945 */ /* 0x000fe60003800000 */
[----:B------:R-:W-:-:S13]  /*0c00*/  ISETP.GE.AND P0, PT, R13, R240, PT ;  /* 0x000000f00d00720c */ /* 0x000fda0003f06270 */
[----:B------:R-:W-:Y:S05]  /*0c10*/  @P0 BRA `(.L_x_2551) ;  /* 0x000000d000000947 */ /* 0x000fea0003800000 */
[----:B------:R-:W-:Y:S02]  /*0c20*/  IADD3 R9, P0, R5, 0x30, RZ ;  /* 0x0000003005097810 */ /* 0x000fe40007f1e0ff */
[----:B------:R-:W-:Y:S02]  /*0c30*/  MOV R17, R25 ;  /* 0x0000001900117202 */ /* 0x000fe40000000f00 */
[----:B-1----:R-:W-:-:S03]  /*0c40*/  IADD3.X R3, RZ, R7, RZ, P0, !PT ;  /* 0x00000007ff037210 */ /* 0x002fc600007fe4ff */
        /* <DEDUP_REMOVED lines=10> */
.L_x_2551:
[----:B------:R-:W-:Y:S05]  /*0cf0*/  BSYNC B0 ;  /* 0x0000000000007941 */ /* 0x000fea0003800000 */
.L_x_2550:
[----:B------:R-:W-:Y:S01]  /*0d00*/  LOP3.LUT P4, RZ, R55, 0x7, RZ, 0xc0, !PT ;  /* 0x0000000737ff7812 */ /* 0x000fe2000788c0ff */
[----:B------:R-:W-:-:S03]  /*0d10*/  IMAD.MOV.U32 R237, RZ, RZ, 0x0 ;  /* 0x00000000ffed7424 */ /* 0x000fc600078e00ff */
[-C--:B------:R-:W-:Y:S02]  /*0d20*/  ISETP.GE.OR P3, PT, R5, R240.reuse, P4 ;  /* 0x000000f00500720c */ /* 0x080fe40002766670 */
[-C--:B------:R-:W-:Y:S02]  /*0d30*/  ISETP.GE.OR P2, PT, R23, R240.reuse, P4 ;  /* 0x000000f01700720c */ /* 0x080fe40002746670 */
[-C--:B------:R-:W-:Y:S02]  /*0d40*/  ISETP.GE.OR P1, PT, R21, R240.reuse, P4 ;  /* 0x000000f01500720c */ /* 0x080fe40002726670 */
[C---:B------:R-:W-:Y:S02]  /*0d50*/  IADD3 R5, P0, R0.reuse, R5, RZ ;  /* 0x0000000500057210 */ /* 0x040fe40007f1e0ff */
[----:B------:R-:W-:Y:S02]  /*0d60*/  ISETP.GE.OR P4, PT, R13, R240, P4 ;  /* 0x000000f00d00720c */ /* 0x000fe40002786670 */
[----:B------:R-:W-:-:S02]  /*0d70*/  LEA.HI.X.SX32 R0, R0, R7, 0x1, P0 ;  /* 0x0000000700007211 */ /* 0x000fc400000f0eff */
[C---:B-1---5:R-:W-:Y:S01]  /*0d80*/  LEA R2, P0, R5.reuse, R18, 0x2 ;  /* 0x0000001205027211 */ /* 0x062fe200078010ff */
[----:B------:R-:W-:Y:S02]  /*0d90*/  @!P3 IMAD.MOV.U32 R9, RZ, RZ, 0x7f800000 ;  /* 0x7f800000ff09b424 */ /* 0x000fe400078e00ff */
[----:B------:R-:W-:Y:S01]  /*0da0*/  @!P2 IMAD.MOV.U32 R7, RZ, RZ, 0x7f800000 ;  /* 0x7f800000ff07a424 */ /* 0x000fe200078e00ff */
[----:B------:R-:W-:Y:S01]  /*0db0*/  LEA.HI.X R3, R5, R19, R0, 0x2, P0 ;  /* 0x0000001305037211 */ /* 0x000fe200000f1400 */
[----:B------:R-:W-:-:S04]  /*0dc0*/  @!P1 IMAD.MOV.U32 R5, RZ, RZ, 0x7f800000 ;  /* 0x7f800000ff059424 */ /* 0x000fc800078e00ff */
[----:B------:R1:W-:Y:S04]  /*0dd0*/  @!P3 ST.E [R2.64], R9 ;  /* 0x000000090200b985 */ /* 0x0003e8000c101906 */
[----:B------:R1:W-:Y:S04]  /*0de0*/  @!P2 ST.E [R2.64+0x40], R7 ;  /* 0x000040070200a985 */ /* 0x0003e8000c101906 */
[----:B------:R1:W-:Y:S01]  /*0df0*/  @!P1 ST.E [R2.64+0x80], R5 ;  /* 0x0000800502009985 */ /* 0x0003e2000c101906 */
[----:B------:R-:W-:Y:S05]  /*0e00*/  @P4 RET.REL.NODEC R236 `(_ZN5flash24flash_fwd_splitkv_kernelI23Flash_fwd_kernel_traitsILi256ELi64ELi64ELi4ELb0ELb0EN7cutlass10bfloat16_tE19Flash_kernel_traitsILi256ELi64ELi64ELi4ES3_EELb1ELb0ELb0ELb0ELb1ELb0ELb0ELb1EEEvNS_16Flash_fwd_paramsE) ;  /* 0xfffff1f0ec004950 */ /* 0x000fea0003c3ffff */
[----:B-1----:R-:W-:Y:S02]  /*0e10*/  MOV R5, 0x7f800000 ;  /* 0x7f80000000057802 */ /* 0x002fe40000000f00 */
[----:B------:R-:W-:-:S03]  /*0e20*/  MOV R237, 0x0 ;  /* 0x0000000000ed7802 */ /* 0x000fc60000000f00 */
[----:B------:R1:W-:Y:S01]  /*0e30*/  ST.E [R2.64+0xc0], R5 ;  /* 0x0000c00502007985 */ /* 0x0003e2000c101906 */
[----:B------:R-:W-:Y:S05]  /*0e40*/  RET.REL.NODEC R236 `(_ZN5flash24flash_fwd_splitkv_kernelI23Flash_fwd_kernel_traitsILi256ELi64ELi64ELi4ELb0ELb0EN7cutlass10bfloat16_tE19Flash_kernel_traitsILi256ELi64ELi64ELi4ES3_EELb1ELb0ELb0ELb0ELb1ELb0ELb0ELb1EEEvNS_16Flash_fwd_paramsE) ;  /* 0xfffff1b0ec007950 */ /* 0x000fea0003c3ffff */
.L_x_2543:
[----:B------:R-:W4:Y:S04]  /*0e50*/  LD.E.64 R6, [R28.64+0x160] ;  /* 0x000160061c067980 */ /* 0x000f28000c101b00 */
[----:B---3--:R-:W3:Y:S01]  /*0e60*/  LD.E.64 R8, [R28.64+0x158] ;  /* 0x000158061c087980 */ /* 0x008ee2000c101b00 */
[----:B----4-:R-:W-:-:S04]  /*0e70*/  ISETP.NE.U32.AND P2, PT, R6, RZ, PT ;  /* 0x000000ff0600720c */ /* 0x010fc80003f45070 */
[----:B------:R-:W-:-:S13]  /*0e80*/  ISETP.NE.AND.EX P2, PT, R7, RZ, PT, P2 ;  /* 0x000000ff0700720c */ /* 0x000fda0003f45320 */
[----:B------:R-:W4:Y:S01]  /*0e90*/  @P2 LD.E.64 R4, [R28.64+0x168] ;  /* 0x000168061c042980 */ /* 0x000f22000c101b00 */
[----:B---3--:R-:W-:Y:S01]  /*0ea0*/  ISETP.NE.U32.AND P1, PT, R8, RZ, PT ;  /* 0x000000ff0800720c */ /* 0x008fe20003f25070 */
        /* <DEDUP_REMOVED lines=16> */
[----:B---3--:R-:W3:Y:S04]  /*0fb0*/  LD.E R6, [R28.64+0x170] ;  /* 0x000170061c067980 */ /* 0x008ee8000c101900 */
        /* <DEDUP_REMOVED lines=61> */
[----:B------:R-:W-:Y:S02]  /*1390*/  @!P1 IMAD.MOV R4, RZ, RZ, -R4 ;  /* 0x000000ffff049224 */ /* 0x000fe400078e0a04 */
[----:B------:R-:W-:-:S05]  /*13a0*/  @!P2 LOP3.LUT R4, RZ, R8, RZ, 0x33, !PT ;  /* 0x00000008ff04a212 */ /* 0x000fca00078e33ff */
[----:B------:R-:W-:Y:S01]  /*13b0*/  IMAD R8, R13, R4, RZ ;  /* 0x000000040d087224 */ /* 0x000fe200078e02ff */
[----:B---3--:R-:W-:Y:S01]  /*13c0*/  SHF.R.S32.HI R0, RZ, 0x1f, R2 ;  /* 0x0000001fff007819 */ /* 0x008fe20000011402 */
[-C--:B------:R-:W-:Y:S02]  /*13d0*/  IMAD R3, R17, R2.reuse, RZ ;  /* 0x0000000211037224 */ /* 0x080fe400078e02ff */
[----:B------:R-:W-:-:S04]  /*13e0*/  IMAD.WIDE.U32 R14, R16, R2, RZ ;  /* 0x00000002100e7225 */ /* 0x000fc800078e00ff */
[----:B------:R-:W-:-:S05]  /*13f0*/  IMAD R3, R16, R0, R3 ;  /* 0x0000000010037224 */ /* 0x000fca00078e0203 */
[----:B------:R-:W-:-:S05]  /*1400*/  IADD3 R15, R15, R3, RZ ;  /* 0x000000030f0f7210 */ /* 0x000fca0007ffe0ff */
[----:B------:R-:W-:-:S04]  /*1410*/  IMAD.WIDE.U32 R14, R6, R168, R14 ;  /* 0x000000a8060e7225 */ /* 0x000fc800078e000e */
[-C--:B------:R-:W-:Y:S01]  /*1420*/  IMAD R3, R11, R2.reuse, RZ ;  /* 0x000000020b037224 */ /* 0x080fe200078e02ff */
[----:B------:R-:W-:Y:S02]  /*1430*/  IADD3 R15, R15, R9, RZ ;  /* 0x000000090f0f7210 */ /* 0x000fe40007ffe0ff */
[----:B------:R-:W-:Y:S01]  /*1440*/  SHF.R.S32.HI R11, RZ, 0x1f, R4 ;  /* 0x0000001fff0b7819 */ /* 0x000fe20000011404 */
[----:B------:R-:W-:-:S04]  /*1450*/  IMAD.WIDE.U32 R16, R10, R2, RZ ;  /* 0x000000020a107225 */ /* 0x000fc800078e00ff */
[----:B------:R-:W-:Y:S02]  /*1460*/  IMAD R3, R10, R0, R3 ;  /* 0x000000000a037224 */ /* 0x000fe400078e0203 */
[----:B------:R-:W-:-:S04]  /*1470*/  IMAD.WIDE.U32 R14, R4, R12, R14 ;  /* 0x0000000c040e7225 */ /* 0x000fc800078e000e */
[----:B------:R-:W-:Y:S01]  /*1480*/  IMAD R8, R12, R11, R8 ;  /* 0x0000000b0c087224 */ /* 0x000fe200078e0208 */
[----:B------:R-:W-:Y:S01]  /*1490*/  IADD3 R13, R17, R3, RZ ;  /* 0x00000003110d7210 */ /* 0x000fe20007ffe0ff */
[----:B------:R-:W-:Y:S01]  /*14a0*/  IMAD.MOV.U32 R10, RZ, RZ, R16 ;  /* 0x000000ffff0a7224 */ /* 0x000fe200078e0010 */
[----:B------:R-:W-:Y:S01]  /*14b0*/  MOV R2, R14 ;  /* 0x0000000e00027202 */ /* 0x000fe20000000f00 */
[----:B------:R-:W-:Y:S01]  /*14c0*/  IMAD.IADD R3, R15, 0x1, R8 ;  /* 0x000000010f037824 */ /* 0x000fe200078e0208 */
[----:B------:R-:W-:Y:S05]  /*14d0*/  BRA `(.L_x_2554) ;  /* 0x0000052000007947 */ /* 0x000fea0003800000 */
.L_x_2553:
[----:B---3--:R-:W3:Y:S01]  /*14e0*/  LD.E R4, [R28.64+0x68] ;  /* 0x000068061c047980 */ /* 0x008ee2000c101900 */
        /* <DEDUP_REMOVED lines=27> */
[----:B------:R-:W-:Y:S01]  /*16a0*/  @!P1 IMAD.IADD R0, R0, 0x1, -R3 ;  /* 0x0000000100009824 */ /* 0x000fe200078e0a03 */
[----:B------:R-:W-:Y:S01]  /*16b0*/  @!P4 IADD3 R21, R21, R5, RZ ;  /* 0x000000051515c210 */ /* 0x000fe20007ffe0ff */
[----:B------:R-:W-:Y:S02]  /*16c0*/  @P4 IMAD.IADD R7, R12, 0x1, R13 ;  /* 0x000000010c074824 */ /* 0x000fe400078e020d */
[----:B--2---:R-:W-:Y:S01]  /*16d0*/  @!P4 IMAD R5, R19, R11, RZ ;  /* 0x0000000b1305c224 */ /* 0x004fe200078e02ff */
[----:B------:R-:W-:Y:S01]  /*16e0*/  ISETP.GE.U32.AND P3, PT, R0, R3, PT ;  /* 0x000000030000720c */ /* 0x000fe20003f66070 */
[----:B------:R-:W-:Y:S01]  /*16f0*/  @P4 IMAD.WIDE.U32 R22, R168, R7, RZ ;  /* 0x00000007a8164225 */ /* 0x000fe200078e00ff */
[----:B------:R-:W-:-:S03]  /*1700*/  LOP3.LUT R0, R237, R4, RZ, 0x3c, !PT ;  /* 0x00000004ed007212 */ /* 0x000fc600078e3cff */
[C---:B------:R-:W-:Y:S02]  /*1710*/  @!P4 IMAD R5, R18.reuse, R6, R5 ;  /* 0x000000061205c224 */ /* 0x040fe400078e0205 */
[----:B------:R-:W-:Y:S02]  /*1720*/  @P4 IMAD R9, R169, R7, RZ ;  /* 0x00000007a9094224 */ /* 0x000fe400078e02ff */
[----:B------:R-:W-:Y:S01]  /*1730*/  @!P4 IMAD.WIDE.U32 R18, R18, R11, R20 ;  /* 0x0000000b1212c225 */ /* 0x000fe200078e0014 */
[----:B------:R-:W-:Y:S02]  /*1740*/  @P4 MOV R10, R22 ;  /* 0x00000016000a4202 */ /* 0x000fe40000000f00 */
[----:B------:R-:W-:Y:S01]  /*1750*/  @!P4 SHF.R.S32.HI R3, RZ, 0x1f, R12 ;  /* 0x0000001fff03c819 */ /* 0x000fe2000001140c */
[----:B------:R-:W-:Y:S01]  /*1760*/  @P4 IMAD.IADD R9, R23, 0x1, R9 ;  /* 0x0000000117094824 */ /* 0x000fe200078e0209 */
[----:B------:R-:W-:Y:S01]  /*1770*/  ISETP.GE.AND P2, PT, R0, RZ, PT ;  /* 0x000000ff0000720c */ /* 0x000fe20003f46270 */
[----:B------:R-:W-:Y:S01]  /*1780*/  @!P4 IMAD.MOV.U32 R10, RZ, RZ, R18 ;  /* 0x000000ffff0ac224 */ /* 0x000fe200078e0012 */
[----:B------:R-:W-:Y:S01]  /*1790*/  @!P1 IADD3 R2, R2, 0x1, RZ ;  /* 0x0000000102029810 */ /* 0x000fe20007ffe0ff */
[----:B------:R-:W-:Y:S01]  /*17a0*/  @!P4 IMAD R6, R171, R12, RZ ;  /* 0x0000000cab06c224 */ /* 0x000fe200078e02ff */
[----:B------:R-:W-:-:S02]  /*17b0*/  @!P4 IADD3 R9, R19, R5, RZ ;  /* 0x000000051309c210 */ /* 0x000fc40007ffe0ff */
[----:B------:R-:W-:Y:S02]  /*17c0*/  ISETP.NE.AND P1, PT, R4, RZ, PT ;  /* 0x000000ff0400720c */ /* 0x000fe40003f25270 */
[----:B------:R-:W-:Y:S01]  /*17d0*/  LEA R5, R165, 0xffffffc0, 0x6 ;  /* 0xffffffc0a5057811 */ /* 0x000fe200078e30ff */
[----:B------:R-:W-:Y:S01]  /*17e0*/  @!P4 IMAD R3, R3, R170, R6 ;  /* 0x000000aa0303c224 */ /* 0x000fe200078e0206 */
[----:B------:R-:W-:Y:S01]  /*17f0*/  @P3 IADD3 R2, R2, 0x1, RZ ;  /* 0x0000000102023810 */ /* 0x000fe20007ffe0ff */
[----:B------:R-:W-:Y:S01]  /*1800*/  @!P4 IMAD.WIDE.U32 R18, R170, R12, RZ ;  /* 0x0000000caa12c225 */ /* 0x000fe200078e00ff */
[----:B------:R-:W-:Y:S02]  /*1810*/  SHF.R.S32.HI R7, RZ, 0x1f, R5 ;  /* 0x0000001fff077819 */ /* 0x000fe40000011405 */
[----:B------:R-:W-:Y:S01]  /*1820*/  MOV R20, R10 ;  /* 0x0000000a00147202 */ /* 0x000fe20000000f00 */
[----:B------:R-:W-:Y:S02]  /*1830*/  IMAD R8, R169, R5, RZ ;  /* 0x00000005a9087224 */ /* 0x000fe400078e02ff */
[----:B------:R-:W-:Y:S01]  /*1840*/  IMAD.MOV.U32 R21, RZ, RZ, R9 ;  /* 0x000000ffff157224 */ /* 0x000fe200078e0009 */
[----:B------:R-:W-:Y:S01]  /*1850*/  @!P4 IADD3 R19, R19, R3, RZ ;  /* 0x000000031313c210 */ /* 0x000fe20007ffe0ff */
[----:B------:R-:W-:Y:S01]  /*1860*/  IMAD.MOV.U32 R0, RZ, RZ, R2 ;  /* 0x000000ffff007224 */ /* 0x000fe200078e0002 */
[----:B------:R-:W-:Y:S01]  /*1870*/  @!P4 SHF.R.S32.HI R3, RZ, 0x1f, R11 ;  /* 0x0000001fff03c819 */ /* 0x000fe2000001140b */
[----:B------:R-:W-:-:S02]  /*1880*/  IMAD R8, R7, R168, R8 ;  /* 0x000000a807087224 */ /* 0x000fc400078e0208 */
[----:B------:R-:W-:Y:S01]  /*1890*/  IMAD.WIDE.U32 R20, R168, R5, R20 ;  /* 0x00000005a8147225 */ /* 0x000fe200078e0014 */
[----:B------:R-:W-:-:S03]  /*18a0*/  @P4 IADD3 R12, R12, R13, RZ ;  /* 0x0000000d0c0c4210 */ /* 0x000fc60007ffe0ff */
[----:B------:R-:W-:Y:S02]  /*18b0*/  @!P4 IMAD R2, R17, R11, RZ ;  /* 0x0000000b1102c224 */ /* 0x000fe400078e02ff */
[----:B------:R-:W-:Y:S01]  /*18c0*/  @!P2 IMAD.MOV R0, RZ, RZ, -R0 ;  /* 0x000000ffff00a224 */ /* 0x000fe200078e0a00 */
[----:B------:R-:W-:Y:S01]  /*18d0*/  @!P1 LOP3.LUT R0, RZ, R4, RZ, 0x33, !PT ;  /* 0x00000004ff009212 */ /* 0x000fe200078e33ff */
[C---:B------:R-:W-:Y:S01]  /*18e0*/  @!P4 IMAD R2, R16.reuse, R3, R2 ;  /* 0x000000031002c224 */ /* 0x040fe200078e0202 */
[----:B------:R-:W-:Y:S01]  /*18f0*/  IADD3 R9, R21, R8, RZ ;  /* 0x0000000815097210 */ /* 0x000fe20007ffe0ff */
[----:B------:R-:W-:Y:S01]  /*1900*/  @!P4 IMAD.WIDE.U32 R16, R16, R11, R18 ;  /* 0x0000000b1010c225 */ /* 0x000fe200078e0012 */
[----:B------:R-:W-:Y:S02]  /*1910*/  MOV R8, R20 ;  /* 0x0000001400087202 */ /* 0x000fe40000000f00 */
[----:B------:R-:W-:Y:S01]  /*1920*/  SHF.R.S32.HI R11, RZ, 0x1f, R0 ;  /* 0x0000001fff0b7819 */ /* 0x000fe20000011400 */
[----:B------:R-:W-:-:S02]  /*1930*/  IMAD R3, R15, R0, RZ ;  /* 0x000000000f037224 */ /* 0x000fc400078e02ff */
[-C--:B------:R-:W-:Y:S02]  /*1940*/  @P4 IMAD R13, R171, R12.reuse, RZ ;  /* 0x0000000cab0d4224 */ /* 0x080fe400078e02ff */
        /* <DEDUP_REMOVED lines=11> */
.L_x_2554:
[----:B-1----:R-:W-:Y:S05]  /*1a00*/  BSYNC B0 ;  /* 0x0000000000007941 */ /* 0x002fea0003800000 */
.L_x_2552:
[----:B------:R-:W-:Y:S01]  /*1a10*/  ISETP.NE.AND P1, PT, R242, -0x1, PT ;  /* 0xfffffffff200780c */ /* 0x000fe20003f25270 */
[----:B------:R-:W2:Y:S04]  /*1a20*/  LD.E.64 R152, [R28.64+0x30] ;  /* 0x000030061c987980 */ /* 0x000ea8000c101b00 */
[----:B------:R-:W3:Y:S04]  /*1a30*/  LD.E.64 R20, [R28.64+0x48] ;  /* 0x000048061c147980 */ /* 0x000ee8000c101b00 */
[----:B------:R-:W4:Y:S04]  /*1a40*/  LD.E.64 R16, [R28.64+0x8] ;  /* 0x000008061c107980 */ /* 0x000f28000c101b00 */
[----:B------:R-:W3:Y:S04]  /*1a50*/  @!P1 LD.E.64 R14, [R28.64+0x18] ;  /* 0x000018061c0e9980 */ /* 0x000ee8000c101b00 */
[----:B------:R-:W4:Y:S04]  /*1a60*/  LD.E.64 R8, [R28.64+0x10] ;  /* 0x000010061c087980 */ /* 0x000f28000c101b00 */
[----:B------:R1:W5:Y:S04]  /*1a70*/  @P0 LD.E R12, [R30.64] ;  /* 0x000000061e0c0980 */ /* 0x000368000c101900 */
[----:B------:R1:W5:Y:S01]  /*1a80*/  LD.E.64 R154, [R28.64] ;  /* 0x000000061c9a7980 */ /* 0x000362000c101b00 */
[----:B------:R-:W-:-:S04]  /*1a90*/  SHF.R.S32.HI R0, RZ, 0x1f, R55 ;  /* 0x0000001fff007819 */ /* 0x000fc80000011437 */
[----:B------:R-:W-:-:S04]  /*1aa0*/  LEA.HI R146, R0, R55, RZ, 0x3 ;  /* 0x0000003700927211 */ /* 0x000fc800078f18ff */
[----:B------:R-:W-:-:S05]  /*1ab0*/  LOP3.LUT R62, R146, 0xfffffff8, RZ, 0xc0, !PT ;  /* 0xfffffff8923e7812 */ /* 0x000fca00078ec0ff */
[----:B------:R-:W-:-:S04]  /*1ac0*/  IMAD.IADD R62, R55, 0x1, -R62 ;  /* 0x00000001373e7824 */ /* 0x000fc800078e0a3e */
[----:B------:R-:W-:-:S05]  /*1ad0*/  IMAD.SHL.U32 R24, R62, 0x8, RZ ;  /* 0x000000083e187824 */ /* 0x000fca00078e00ff */
[----:B------:R-:W-:Y:S02]  /*1ae0*/  IADD3 R18, P2, R24, R10, RZ ;  /* 0x0000000a18127210 */ /* 0x000fe40007f5e0ff */
[----:B------:R-:W-:Y:S01]  /*1af0*/  SHF.R.S32.HI R25, RZ, 0x1f, R24 ;  /* 0x0000001fff197819 */ /* 0x000fe20000011418 */
[----:B------:R-:W-:Y:S01]  /*1b00*/  IMAD R22, R7, R170, RZ ;  /* 0x000000aa07167224 */ /* 0x000fe200078e02ff */
[----:B------:R-:W-:Y:S02]  /*1b10*/  LEA.HI R69, R0, R55, RZ, 0x4 ;  /* 0x0000003700457211 */ /* 0x000fe400078f20ff */
[----:B------:R-:W-:Y:S01]  /*1b20*/  IADD3.X R19, R25, R13, RZ, P2, !PT ;  /* 0x0000000d19137210 */ /* 0x000fe200017fe4ff */
[----:B------:R-:W-:Y:S01]  /*1b30*/  IMAD R22, R6, R171, R22 ;  /* 0x000000ab06167224 */ /* 0x000fe200078e0216 */
[----:B------:R-:W-:-:S03]  /*1b40*/  LOP3.LUT R10, R69, 0xfffffff0, RZ, 0xc0, !PT ;  /* 0xfffffff0450a7812 */ /* 0x000fc600078ec0ff */
[----:B------:R-:W-:Y:S01]  /*1b50*/  IMAD.WIDE.U32 R18, R6, R170, R18 ;  /* 0x000000aa06127225 */ /* 0x000fe200078e0012 */
[----:B------:R-:W-:-:S03]  /*1b60*/  SHF.R.S32.HI R71, RZ, 0x1f, R238 ;  /* 0x0000001fff477819 */ /* 0x000fc600000114ee */
[----:B------:R-:W-:Y:S01]  /*1b70*/  IMAD.IADD R23, R19, 0x1, R22 ;  /* 0x0000000113177824 */ /* 0x000fe200078e0216 */
[----:B------:R-:W-:Y:S02]  /*1b80*/  IADD3 R19, -R10, R55, RZ ;  /* 0x000000370a137210 */ /* 0x000fe40007ffe1ff */
[----:B------:R-:W-:-:S05]  /*1b90*/  SHF.R.S32.HI R146, RZ, 0x3, R146 ;  /* 0x00000003ff927819 */ /* 0x000fca0000011492 */
[----:B------:R-:W-:-:S05]  /*1ba0*/  IMAD.SHL.U32 R7, R146, 0x40, RZ ;  /* 0x0000004092077824 */ /* 0x000fca00078e00ff */
[----:B------:R-:W-:-:S04]  /*1bb0*/  LOP3.LUT R7, R7, 0x1c0, RZ, 0xc0, !PT ;  /* 0x000001c007077812 */ /* 0x000fc800078ec0ff */
[----:B------:R-:W-:Y:S02]  /*1bc0*/  LOP3.LUT R142, R7, 0x38, R24, 0xf8, !PT ;  /* 0x00000038078e7812 */ /* 0x000fe400078ef818 */
[----:B------:R-:W-:Y:S02]  /*1bd0*/  SHF.R.U32.HI R13, RZ, 0x3, R7 ;  /* 0x00000003ff0d7819 */ /* 0x000fe40000011607 */
[----:B------:R-:W-:Y:S01]  /*1be0*/  LEA.HI R7, R0, R55, RZ, 0x6 ;  /* 0x0000003700077211 */ /* 0x000fe200078f30ff */
[----:B------:R-:W-:Y:S01]  /*1bf0*/  IMAD.MOV.U32 R22, RZ, RZ, R18 ;  /* 0x000000ffff167224 */ /* 0x000fe200078e0012 */
[----:B------:R-:W-:Y:S01]  /*1c00*/  LOP3.LUT R142, R142, R13, RZ, 0x3c, !PT ;  /* 0x0000000d8e8e7212 */ /* 0x000fe200078e3cff */
[----:B------:R-:W-:Y:S02]  /*1c10*/  IMAD R18, R27, R4, RZ ;  /* 0x000000041b127224 */ /* 0x000fe400078e02ff */
[----:B------:R-:W-:Y:S01]  /*1c20*/  IMAD.SHL.U32 R7, R7, 0x8, RZ ;  /* 0x0000000807077824 */ /* 0x000fe200078e00ff */
[----:B------:R-:W-:Y:S01]  /*1c30*/  SHF.R.S32.HI R147, RZ, 0x1f, R146 ;  /* 0x0000001fff937819 */ /* 0x000fe20000011492 */
[----:B------:R-:W-:-:S03]  /*1c40*/  IMAD.WIDE.U32 R22, R4, R26, R22 ;  /* 0x0000001a04167225 */ /* 0x000fc600078e0016 */
[----:B------:R-:W-:Y:S01]  /*1c50*/  LOP3.LUT R142, R142, 0xfffffe00, R7, 0xf8, !PT ;  /* 0xfffffe008e8e7812 */ /* 0x000fe200078ef807 */
[----:B------:R-:W-:Y:S02]  /*1c60*/  IMAD R7, R11, R26, R18 ;  /* 0x0000001a0b077224 */ /* 0x000fe400078e0212 */
[----:B------:R-:W-:-:S04]  /*1c70*/  IMAD R235, R169, R146, RZ ;  /* 0x00000092a9eb7224 */ /* 0x000fc800078e02ff */
[----:B------:R-:W-:Y:S01]  /*1c80*/  IMAD R235, R147, R168, R235 ;  /* 0x000000a893eb7224 */ /* 0x000fe200078e02eb */
[----:B------:R-:W-:Y:S01]  /*1c90*/  LEA.HI R60, R0, R55, RZ, 0x5 ;  /* 0x00000037003c7211 */ /* 0x000fe200078f28ff */
[----:B------:R-:W-:Y:S02]  /*1ca0*/  IMAD.MOV.U32 R54, RZ, RZ, 0x10 ;  /* 0x00000010ff367424 */ /* 0x000fe400078e00ff */
[----:B------:R-:W-:Y:S01]  /*1cb0*/  IMAD.MOV.U32 R52, RZ, RZ, 0x20 ;  /* 0x00000020ff347424 */ /* 0x000fe200078e00ff */
[----:B------:R-:W-:Y:S01]  /*1cc0*/  SHF.L.U64.HI R67, R168, 0x4, R169 ;  /* 0x00000004a8437819 */ /* 0x000fe200000102a9 */
[----:B------:R-:W-:Y:S01]  /*1cd0*/  IMAD.SHL.U32 R63, R170, 0x10, RZ ;  /* 0x00000010aa3f7824 */ /* 0x000fe200078e00ff */
[----:B------:R-:W-:Y:S02]  /*1ce0*/  SHF.L.U32 R66, R168, 0x4, RZ ;  /* 0x00000004a8427819 */ /* 0x000fe400000006ff */
[----:B------:R-:W-:Y:S02]  /*1cf0*/  SHF.L.U64.HI R64, R170, 0x4, R171 ;  /* 0x00000004aa407819 */ /* 0x000fe400000102ab */
[----:B------:R-:W-:-:S02]  /*1d00*/  SHF.R.S32.HI R60, RZ, 0x5, R60 ;  /* 0x00000005ff3c7819 */ /* 0x000fc4000001143c */
[----:B------:R-:W-:Y:S01]  /*1d10*/  SHF.L.U32 R72, R62, 0x2, RZ ;  /* 0x000000023e487819 */ /* 0x000fe200000006ff */
[----:B--2---:R-:W-:-:S04]  /*1d20*/  @P1 IMAD.WIDE.U32 R32, R152, R242, RZ ;  /* 0x000000f298201225 */ /* 0x004fc800078e00ff */
[----:B------:R-:W-:Y:S02]  /*1d30*/  @P1 IMAD.MOV.U32 R10, RZ, RZ, R32 ;  /* 0x000000ffff0a1224 */ /* 0x000fe400078e0020 */
[-C--:B---3--:R-:W-:Y:S02]  /*1d40*/  @!P1 IMAD R6, R15, R238.reuse, RZ ;  /* 0x000000ee0f069224 */ /* 0x088fe400078e02ff */
[----:B-1----:R-:W-:-:S04]  /*1d50*/  @!P1 IMAD.WIDE.U32 R30, R14, R238, RZ ;  /* 0x000000ee0e1e9225 */ /* 0x002fc800078e00ff */
[----:B------:R-:W-:Y:S01]  /*1d60*/  @!P1 IMAD R6, R14, R71, R6 ;  /* 0x000000470e069224 */ /* 0x000fe200078e0206 */
[----:B------:R-:W-:Y:S01]  /*1d70*/  SHF.R.S32.HI R14, RZ, 0x1f, R19 ;  /* 0x0000001fff0e7819 */ /* 0x000fe20000011413 */
[----:B------:R-:W-:Y:S02]  /*1d80*/  @P1 IMAD R15, R153, R242, RZ ;  /* 0x000000f2990f1224 */ /* 0x000fe400078e02ff */
[----:B------:R-:W-:Y:S01]  /*1d90*/  @!P1 IMAD.MOV.U32 R10, RZ, RZ, R30 ;  /* 0x000000ffff0a9224 */ /* 0x000fe200078e001e */
[----:B------:R-:W-:Y:S01]  /*1da0*/  LEA.HI R65, R14, R19, RZ, 0x3 ;  /* 0x000000130e417211 */ /* 0x000fe200078f18ff */
[----:B------:R-:W-:Y:S01]  /*1db0*/  @P1 IMAD.IADD R15, R33, 0x1, R15 ;  /* 0x00000001210f1824 */ /* 0x000fe200078e020f */
[----:B------:R-:W-:Y:S02]  /*1dc0*/  @!P1 IADD3 R15, R31, R6, RZ ;  /* 0x000000061f0f9210 */ /* 0x000fe40007ffe0ff */
[----:B------:R-:W-:-:S05]  /*1dd0*/  IADD3 R14, P2, R24, R10, RZ ;  /* 0x0000000a180e7210 */ /* 0x000fca0007f5e0ff */
[----:B------:R-:W-:-:S04]  /*1de0*/  IMAD.X R15, R25, 0x1, R15, P2 ;  /* 0x00000001190f7824 */ /* 0x000fc800010e060f */
[----:B------:R-:W-:Y:S01]  /*1df0*/  IMAD.WIDE.U32 R148, R237, R20, R14 ;  /* 0x00000014ed947225 */ /* 0x000fe200078e000e */
[----:B------:R-:W-:Y:S02]  /*1e00*/  IADD3 R14, P1, R24, R2, RZ ;  /* 0x00000002180e7210 */ /* 0x000fe40007f3e0ff */
[----:B------:R-:W-:Y:S01]  /*1e10*/  SHF.R.S32.HI R6, RZ, 0x1f, R237 ;  /* 0x0000001fff067819 */ /* 0x000fe200000114ed */
[----:B------:R-:W-:Y:S02]  /*1e20*/  IMAD R13, R21, R237, RZ ;  /* 0x000000ed150d7224 */ /* 0x000fe400078e02ff */
[----:B------:R-:W-:Y:S02]  /*1e30*/  IMAD.X R15, R25, 0x1, R3, P1 ;  /* 0x00000001190f7824 */ /* 0x000fe400008e0603 */
[----:B------:R-:W-:Y:S02]  /*1e40*/  IMAD R3, R171, R146, RZ ;  /* 0x00000092ab037224 */ /* 0x000fe400078e02ff */
[----:B------:R-:W-:Y:S01]  /*1e50*/  IMAD R6, R20, R6, R13 ;  /* 0x0000000614067224 */ /* 0x000fe200078e020d */
[----:B------:R-:W-:Y:S01]  /*1e60*/  MOV R20, R22 ;  /* 0x0000001600147202 */ /* 0x000fe20000000f00 */
[----:B------:R-:W-:Y:S01]  /*1e70*/  IMAD R2, R147, R170, R3 ;  /* 0x000000aa93027224 */ /* 0x000fe200078e0203 */
[----:B------:R-:W-:Y:S01]  /*1e80*/  SHF.R.S32.HI R3, RZ, 0x1f, R70 ;  /* 0x0000001fff037819 */ /* 0x000fe20000011446 */
[----:B------:R-:W-:Y:S01]  /*1e90*/  IMAD.IADD R21, R23, 0x1, R7 ;  /* 0x0000000117157824 */ /* 0x000fe200078e0207 */
[----:B------:R-:W-:Y:S01]  /*1ea0*/  LOP3.LUT R68, R65, 0xfffffff8, RZ, 0xc0, !PT ;  /* 0xfffffff841447812 */ /* 0x000fe200078ec0ff */
[----:B------:R-:W-:Y:S01]  /*1eb0*/  IMAD.IADD R149, R149, 0x1, R6 ;  /* 0x0000000195957824 */ /* 0x000fe200078e0206 */
[----:B------:R-:W-:Y:S01]  /*1ec0*/  LEA.HI R82, R3, R70, RZ, 0x6 ;  /* 0x0000004603527211 */ /* 0x000fe200078f30ff */
[----:B------:R-:W-:-:S04]  /*1ed0*/  IMAD.WIDE.U32 R14, R146, R168, R14 ;  /* 0x000000a8920e7225 */ /* 0x000fc800078e000e */
[----:B------:R-:W-:Y:S01]  /*1ee0*/  IMAD.WIDE.U32 R6, R146, R170, R20 ;  /* 0x000000aa92067225 */ /* 0x000fe200078e0014 */
[----:B------:R-:W-:Y:S02]  /*1ef0*/  SHF.R.S32.HI R82, RZ, 0x6, R82 ;  /* 0x00000006ff527819 */ /* 0x000fe40000011452 */
[----:B----4-:R-:W-:Y:S01]  /*1f00*/  LEA R234, P2, R14, R16, 0x1 ;  /* 0x000000100eea7211 */ /* 0x010fe200078408ff */
[----:B------:R-:W-:Y:S01]  /*1f10*/  IMAD.IADD R235, R15, 0x1, R235 ;  /* 0x000000010feb7824 */ /* 0x000fe200078e02eb */
[----:B------:R-:W-:Y:S01]  /*1f20*/  IADD3 R2, R7, R2, RZ ;  /* 0x0000000207027210 */ /* 0x000fe20007ffe0ff */
[----:B------:R-:W-:Y:S01]  /*1f30*/  IMAD.IADD R68, R19, 0x1, -R68 ;  /* 0x0000000113447824 */ /* 0x000fe200078e0a44 */
[----:B------:R-:W-:Y:S02]  /*1f40*/  LEA R246, P1, R6, R8, 0x1 ;  /* 0x0000000806f67211 */ /* 0x000fe400078208ff */
[----:B------:R-:W-:Y:S02]  /*1f50*/  IMNMX R82, RZ, R82, !PT ;  /* 0x00000052ff527217 */ /* 0x000fe40007800200 */
[----:B------:R-:W-:-:S02]  /*1f60*/  LEA.HI.X R235, R14, R17, R235, 0x1, P2 ;  /* 0x000000110eeb7211 */ /* 0x000fc400010f0ceb */
[----:B------:R-:W-:Y:S02]  /*1f70*/  LEA.HI.X R247, R6, R9, R2, 0x1, P1 ;  /* 0x0000000906f77211 */ /* 0x000fe400008f0c02 */
[----:B------:R-:W-:Y:S02]  /*1f80*/  R2P PR, R68, 0x6 ;  /* 0x0000000644007804 */ /* 0x000fe40000000000 */
[----:B------:R-:W-:Y:S01]  /*1f90*/  ISETP.GT.AND P3, PT, R165, R82, PT ;  /* 0x00000052a500720c */ /* 0x000fe20003f64270 */
[----:B------:R-:W-:-:S04]  /*1fa0*/  IMAD.WIDE R18, R239, 0x40, R146 ;  /* 0x00000040ef127825 */ /* 0x000fc800078e0292 */
[-C--:B------:R-:W-:Y:S02]  /*1fb0*/  IMAD R151, R19, R152.reuse, RZ ;  /* 0x0000009813977224 */ /* 0x080fe400078e02ff */
[----:B------:R-:W-:-:S04]  /*1fc0*/  IMAD.WIDE.U32 R148, R18, R152, R148 ;  /* 0x0000009812947225 */ /* 0x000fc800078e0094 */
[----:B------:R-:W-:Y:S01]  /*1fd0*/  IMAD R151, R18, R153, R151 ;  /* 0x0000009912977224 */ /* 0x000fe200078e0297 */
[----:B------:R-:W-:Y:S01]  /*1fe0*/  SEL R54, R54, 0xfffffff0, !P1 ;  /* 0xfffffff036367807 */ /* 0x000fe20004800000 */
[----:B------:R-:W-:Y:S01]  /*1ff0*/  @!P0 IMAD.MOV.U32 R12, RZ, RZ, RZ ;  /* 0x000000ffff0c8224 */ /* 0x000fe200078e00ff */
[----:B------:R-:W-:Y:S01]  /*2000*/  SEL R52, R52, 0xffffffe0, !P2 ;  /* 0xffffffe034347807 */ /* 0x000fe20005000000 */
        /* <DEDUP_REMOVED lines=14> */
[----:B------:R-:W-:Y:S01]  /*20f0*/  IMAD.WIDE.U32 R156, R170, 0x60, RZ ;  /* 0x00000060aa9c7825 */ /* 0x000fe200078e00ff */
[----:B------:R-:W-:-:S02]  /*2100*/  SHF.R.S32.HI R13, RZ, 0x1f, R70 ;  /* 0x0000001fff0d7819 */ /* 0x000fc40000011446 */
[C---:B------:R-:W-:Y:S01]  /*2110*/  SHF.L.U64.HI R78, R170.reuse, 0x5, R171 ;  /* 0x00000005aa4e7819 */ /* 0x040fe200000102ab */
[----:B------:R-:W-:Y:S01]  /*2120*/  IMAD.SHL.U32 R77, R170, 0x20, RZ ;  /* 0x00000020aa4d7824 */ /* 0x000fe200078e00ff */
[C---:B------:R-:W-:Y:S01]  /*2130*/  IADD3 R75, R146.reuse, 0x10, RZ ;  /* 0x00000010924b7810 */ /* 0x040fe20007ffe0ff */
[----:B------:R-:W-:Y:S01]  /*2140*/  IMAD.MOV.U32 R118, RZ, RZ, R246 ;  /* 0x000000ffff767224 */ /* 0x000fe200078e00f6 */
[C---:B------:R-:W-:Y:S01]  /*2150*/  IADD3 R74, R146.reuse, 0x20, RZ ;  /* 0x00000020924a7810 */ /* 0x040fe20007ffe0ff */
[----:B------:R-:W-:Y:S01]  /*2160*/  IMAD.MOV.U32 R119, RZ, RZ, R247 ;  /* 0x000000ffff777224 */ /* 0x000fe200078e00f7 */
[C---:B------:R-:W-:Y:S01]  /*2170*/  SHF.L.U64.HI R78, R77.reuse, 0x1, R78 ;  /* 0x000000014d4e7819 */ /* 0x040fe2000001024e */
[----:B------:R-:W-:Y:S01]  /*2180*/  IMAD.SHL.U32 R77, R77, 0x2, RZ ;  /* 0x000000024d4d7824 */ /* 0x000fe200078e00ff */
[----:B------:R-:W-:Y:S01]  /*2190*/  IADD3 R73, R146, 0x30, RZ ;  /* 0x0000003092497810 */ /* 0x000fe20007ffe0ff */
[----:B------:R-:W-:Y:S01]  /*21a0*/  IMAD.MOV.U32 R160, RZ, RZ, R234 ;  /* 0x000000ffffa07224 */ /* 0x000fe200078e00ea */
[C---:B------:R-:W-:Y:S01]  /*21b0*/  SHF.L.U64.HI R80, R168.reuse, 0x5, R169 ;  /* 0x00000005a8507819 */ /* 0x040fe200000102a9 */
[----:B------:R-:W-:Y:S01]  /*21c0*/  IMAD.MOV.U32 R161, RZ, RZ, R235 ;  /* 0x000000ffffa17224 */ /* 0x000fe200078e00eb */
[----:B------:R-:W-:Y:S01]  /*21d0*/  SHF.L.U32 R79, R168, 0x5, RZ ;  /* 0x00000005a84f7819 */ /* 0x000fe200000006ff */
[----:B--2---:R-:W-:-:S02]  /*21e0*/  IMAD R2, R27, R238, RZ ;  /* 0x000000ee1b027224 */ /* 0x004fc400078e02ff */
[----:B---3--:R-:W-:Y:S02]  /*21f0*/  IMAD R0, R31, R238, RZ ;  /* 0x000000ee1f007224 */ /* 0x008fe400078e02ff */
[-C--:B------:R-:W-:Y:S02]  /*2200*/  IMAD R2, R26, R71.reuse, R2 ;  /* 0x000000471a027224 */ /* 0x080fe400078e0202 */
[----:B------:R-:W-:Y:S01]  /*2210*/  IMAD.WIDE.U32 R26, R238, R26, R24 ;  /* 0x0000001aee1a7225 */ /* 0x000fe200078e0018 */
[C---:B----4-:R-:W-:Y:S02]  /*2220*/  SHF.L.U32 R99, R158.reuse, 0x4, RZ ;  /* 0x000000049e637819 */ /* 0x050fe400000006ff */
[----:B------:R-:W-:Y:S01]  /*2230*/  SHF.L.U64.HI R100, R158, 0x5, R159 ;  /* 0x000000059e647819 */ /* 0x000fe2000001029f */
[----:B------:R-:W-:Y:S01]  /*2240*/  IMAD.WIDE.U32 R22, R238, R30, R24 ;  /* 0x0000001eee167225 */ /* 0x000fe200078e0018 */
[C-C-:B------:R-:W-:Y:S02]  /*2250*/  SHF.L.U64.HI R81, R162.reuse, 0x4, R163.reuse ;  /* 0x00000004a2517819 */ /* 0x140fe400000102a3 */
[----:B------:R-:W-:Y:S01]  /*2260*/  SHF.L.U64.HI R83, R162, 0x5, R163 ;  /* 0x00000005a2537819 */ /* 0x000fe200000102a3 */
[----:B------:R-:W-:-:S02]  /*2270*/  IMAD R0, R30, R71, R0 ;  /* 0x000000471e007224 */ /* 0x000fc400078e0200 */
[----:B------:R-:W-:Y:S02]  /*2280*/  IMAD.IADD R27, R27, 0x1, R2 ;  /* 0x000000011b1b7824 */ /* 0x000fe400078e0202 */
[----:B------:R-:W-:Y:S02]  /*2290*/  IMAD.IADD R23, R23, 0x1, R0 ;  /* 0x0000000117177824 */ /* 0x000fe400078e0200 */
[-C--:B------:R-:W-:Y:S02]  /*22a0*/  IMAD R2, R159, R5.reuse, RZ ;  /* 0x000000059f027224 */ /* 0x080fe400078e02ff */
[----:B------:R-:W-:Y:S01]  /*22b0*/  IMAD R0, R163, R5, RZ ;  /* 0x00000005a3007224 */ /* 0x000fe200078e02ff */
[----:B------:R-:W-:Y:S01]  /*22c0*/  LEA.HI R141, R10, R10, RZ, 0x1 ;  /* 0x0000000a0a8d7211 */ /* 0x000fe200078f08ff */
[C---:B------:R-:W-:Y:S02]  /*22d0*/  IMAD R2, R158.reuse, R3, R2 ;  /* 0x000000039e027224 */ /* 0x040fe400078e0202 */
[----:B------:R-:W-:Y:S01]  /*22e0*/  IMAD.WIDE.U32 R26, R158, R5, R26 ;  /* 0x000000059e1a7225 */ /* 0x000fe200078e001a */
[----:B------:R-:W-:-:S03]  /*22f0*/  SHF.R.S32.HI R141, RZ, 0x1, R141 ;  /* 0x00000001ff8d7819 */ /* 0x000fc6000001148d */
[----:B------:R-:W-:Y:S01]  /*2300*/  IMAD R0, R162, R3, R0 ;  /* 0x00000003a2007224 */ /* 0x000fe200078e0200 */
[----:B------:R-:W-:Y:S01]  /*2310*/  IADD3 R3, P0, -R70, R146, RZ ;  /* 0x0000009246037210 */ /* 0x000fe20007f1e1ff */
[----:B------:R-:W-:-:S04]  /*2320*/  IMAD.WIDE.U32 R22, R162, R5, R22 ;  /* 0x00000005a2167225 */ /* 0x000fc800078e0016 */
[----:B------:R-:W-:Y:S02]  /*2330*/  IMAD.IADD R27, R27, 0x1, R2 ;  /* 0x000000011b1b7824 */ /* 0x000fe400078e0202 */
[----:B------:R-:W-:Y:S02]  /*2340*/  IMAD.IADD R23, R23, 0x1, R0 ;  /* 0x0000000117177824 */ /* 0x000fe400078e0200 */
[-C--:B------:R-:W-:Y:S02]  /*2350*/  IMAD R2, R21, R4.reuse, RZ ;  /* 0x0000000415027224 */ /* 0x080fe400078e02ff */
[----:B------:R-:W-:Y:S02]  /*2360*/  IMAD R0, R19, R4, RZ ;  /* 0x0000000413007224 */ /* 0x000fe400078e02ff */
[-C--:B------:R-:W-:Y:S02]  /*2370*/  IMAD R2, R20, R11.reuse, R2 ;  /* 0x0000000b14027224 */ /* 0x080fe400078e0202 */
[----:B------:R-:W-:-:S02]  /*2380*/  IMAD R0, R18, R11, R0 ;  /* 0x0000000b12007224 */ /* 0x000fc400078e0200 */
[----:B------:R-:W-:-:S04]  /*2390*/  IMAD.WIDE.U32 R20, R20, R4, R26 ;  /* 0x0000000414147225 */ /* 0x000fc800078e001a */
[----:B------:R-:W-:-:S04]  /*23a0*/  IMAD.WIDE.U32 R18, R18, R4, R22 ;  /* 0x0000000412127225 */ /* 0x000fc800078e0016 */
[----:B-----5:R-:W-:Y:S01]  /*23b0*/  IMAD.IADD R4, R12, 0x1, R5 ;  /* 0x000000010c047824 */ /* 0x020fe200078e0205 */
[----:B------:R-:W-:Y:S01]  /*23c0*/  IADD3 R19, R19, R0, RZ ;  /* 0x0000000013137210 */ /* 0x000fe20007ffe0ff */
[----:B------:R-:W-:Y:S02]  /*23d0*/  IMAD.X R13, R147, 0x1, ~R13, P0 ;  /* 0x00000001930d7824 */ /* 0x000fe400000e0e0d */
[----:B------:R-:W-:Y:S02]  /*23e0*/  IMAD R4, R141, R4, RZ ;  /* 0x000000048d047224 */ /* 0x000fe400078e02ff */
[----:B------:R-:W-:Y:S02]  /*23f0*/  IMAD R5, R146, R141, R72 ;  /* 0x0000008d92057224 */ /* 0x000fe400078e0248 */
[----:B------:R-:W-:Y:S01]  /*2400*/  IMAD.IADD R21, R21, 0x1, R2 ;  /* 0x0000000115157824 */ /* 0x000fe200078e0202 */
[----:B------:R-:W-:Y:S01]  /*2410*/  SHF.R.S32.HI R2, RZ, 0x1f, R4 ;  /* 0x0000001fff027819 */ /* 0x000fe20000011404 */
[C---:B------:R-:W-:Y:S01]  /*2420*/  IMAD R109, R13.reuse, R158, RZ ;  /* 0x0000009e0d6d7224 */ /* 0x040fe200078e02ff */
[----:B------:R-:W-:Y:S01]  /*2430*/  IADD3 R0, P3, R4, R5, RZ ;  /* 0x0000000504007210 */ /* 0x000fe20007f7e0ff */
[----:B------:R-:W-:-:S02]  /*2440*/  IMAD R113, R13, R162, RZ ;  /* 0x000000a20d717224 */ /* 0x000fc400078e02ff */
[-C--:B------:R-:W-:Y:S02]  /*2450*/  IMAD R109, R159, R3.reuse, R109 ;  /* 0x000000039f6d7224 */ /* 0x080fe400078e026d */
[----:B------:R-:W-:Y:S01]  /*2460*/  IMAD.WIDE.U32 R10, R158, R3, R20 ;  /* 0x000000039e0a7225 */ /* 0x000fe200078e0014 */
[----:B------:R-:W-:-:S03]  /*2470*/  IADD3 R20, R24, 0x40, RZ ;  /* 0x0000004018147810 */ /* 0x000fc60007ffe0ff */
[-C--:B------:R-:W-:Y:S01]  /*2480*/  IMAD R113, R163, R3.reuse, R113 ;  /* 0x00000003a3717224 */ /* 0x080fe200078e0271 */
[----:B------:R-:W-:Y:S01]  /*2490*/  LEA R110, P1, R10, R16, 0x1 ;  /* 0x000000100a6e7211 */ /* 0x000fe200078208ff */
[----:B------:R-:W-:Y:S01]  /*24a0*/  IMAD.WIDE.U32 R12, R162, R3, R18 ;  /* 0x00000003a20c7225 */ /* 0x000fe200078e0012 */
[C---:B------:R-:W-:Y:S02]  /*24b0*/  IADD3 R19, R24.reuse, 0x80, RZ ;  /* 0x0000008018137810 */ /* 0x040fe40007ffe0ff */
[----:B------:R-:W-:Y:S01]  /*24c0*/  IADD3 R18, R24, 0xc0, RZ ;  /* 0x000000c018127810 */ /* 0x000fe20007ffe0ff */
[----:B------:R-:W-:Y:S01]  /*24d0*/  IMAD.IADD R3, R72, 0x1, R5 ;  /* 0x0000000148037824 */ /* 0x000fe200078e0205 */
[----:B------:R-:W-:Y:S01]  /*24e0*/  LEA R112, P0, R12, R14, 0x1 ;  /* 0x0000000e0c707211 */ /* 0x000fe200078008ff */
[----:B------:R-:W-:Y:S01]  /*24f0*/  IMAD.IADD R109, R11, 0x1, R109 ;  /* 0x000000010b6d7824 */ /* 0x000fe200078e026d */
[-C--:B------:R-:W-:Y:S01]  /*2500*/  LEA.HI.X.SX32 R5, R5, R2.reuse, 0x1, P3 ;  /* 0x0000000205057211 */ /* 0x080fe200018f0eff */
[----:B------:R-:W-:Y:S01]  /*2510*/  IMAD.IADD R113, R13, 0x1, R113 ;  /* 0x000000010d717824 */ /* 0x000fe200078e0271 */
[----:B------:R-:W-:Y:S01]  /*2520*/  IADD3 R117, P2, R4, R3, RZ ;  /* 0x0000000304757210 */ /* 0x000fe20007f5e0ff */
[----:B------:R-:W-:Y:S01]  /*2530*/  IMAD.SHL.U32 R26, R0, 0x2, RZ ;  /* 0x00000002001a7824 */ /* 0x000fe200078e00ff */
[----:B------:R-:W-:Y:S01]  /*2540*/  LEA.HI.X R109, R10, R17, R109, 0x1, P1 ;  /* 0x000000110a6d7211 */ /* 0x000fe200008f0c6d */
[----:B------:R-:W-:Y:S01]  /*2550*/  IMAD.SHL.U32 R84, R162, 0x10, RZ ;  /* 0x00000010a2547824 */ /* 0x000fe200078e00ff */
[----:B------:R-:W-:Y:S01]  /*2560*/  LEA.HI.X R113, R12, R15, R113, 0x1, P0 ;  /* 0x0000000f0c717211 */ /* 0x000fe200000f0c71 */
[----:B------:R-:W-:Y:S01]  /*2570*/  IMAD.SHL.U32 R86, R162, 0x20, RZ ;  /* 0x00000020a2567824 */ /* 0x000fe200078e00ff */
[----:B------:R-:W-:Y:S01]  /*2580*/  LEA.HI.X.SX32 R2, R3, R2, 0x1, P2 ;  /* 0x0000000203027211 */ /* 0x000fe200010f0eff */
[----:B------:R-:W-:Y:S01]  /*2590*/  IMAD.SHL.U32 R145, R141, 0x10, RZ ;  /* 0x000000108d917824 */ /* 0x000fe200078e00ff */
[----:B------:R-:W-:Y:S01]  /*25a0*/  SHF.L.U32 R116, R117, 0x1, RZ ;  /* 0x0000000175747819 */ /* 0x000fe200000006ff */
[----:B------:R-:W-:Y:S01]  /*25b0*/  IMAD R3, R171, 0x60, RZ ;  /* 0x00000060ab037824 */ /* 0x000fe200078e02ff */
[-C--:B------:R-:W-:Y:S01]  /*25c0*/  IADD3 R56, P1, R8, R26.reuse, RZ ;  /* 0x0000001a08387210 */ /* 0x080fe20007f3e0ff */
[----:B------:R-:W-:Y:S01]  /*25d0*/  IMAD.SHL.U32 R101, R158, 0x20, RZ ;  /* 0x000000209e657824 */ /* 0x000fe200078e00ff */
[----:B------:R-:W-:Y:S01]  /*25e0*/  SHF.L.U64.HI R0, R0, 0x1, R5 ;  /* 0x0000000100007819 */ /* 0x000fe20000010205 */
[----:B------:R-:W-:Y:S01]  /*25f0*/  IMAD.IADD R76, R157, 0x1, R3 ;  /* 0x000000019d4c7824 */ /* 0x000fe200078e0203 */
[----:B------:R-:W-:Y:S01]  /*2600*/  IADD3 R26, P0, R6, R26, RZ ;  /* 0x0000001a061a7210 */ /* 0x000fe20007f1e0ff */
[----:B------:R-:W-:Y:S01]  /*2610*/  IMAD R3, R159, 0x60, RZ ;  /* 0x000000609f037824 */ /* 0x000fe200078e02ff */
[----:B------:R-:W-:Y:S01]  /*2620*/  SHF.L.U64.HI R117, R117, 0x1, R2 ;  /* 0x0000000175757819 */ /* 0x000fe20000010202 */
[--C-:B------:R-:W-:Y:S01]  /*2630*/  IMAD.X R57, R9, 0x1, R0.reuse, P1 ;  /* 0x0000000109397824 */ /* 0x100fe200008e0600 */
[-C--:B------:R-:W-:Y:S01]  /*2640*/  IADD3 R114, P3, R8, R116.reuse, RZ ;  /* 0x0000007408727210 */ /* 0x080fe20007f7e0ff */
[----:B------:R-:W-:Y:S01]  /*2650*/  IMAD.X R27, R7, 0x1, R0, P0 ;  /* 0x00000001071b7824 */ /* 0x000fe200000e0600 */
[----:B------:R-:W-:Y:S01]  /*2660*/  IADD3 R116, P2, R6, R116, RZ ;  /* 0x0000007406747210 */ /* 0x000fe20007f5e0ff */
[----:B------:R-:W-:Y:S01]  /*2670*/  IMAD.SHL.U32 R143, R141, 0x20, RZ ;  /* 0x000000208d8f7824 */ /* 0x000fe200078e00ff */
[----:B------:R-:W-:Y:S01]  /*2680*/  IADD3 R91, P1, P0, R84, R84, R84 ;  /* 0x00000054545b7210 */ /* 0x000fe2000783e054 */
[--C-:B------:R-:W-:Y:S01]  /*2690*/  IMAD.X R115, R9, 0x1, R117.reuse, P3 ;  /* 0x0000000109737824 */ /* 0x100fe200018e0675 */
[----:B------:R-:W-:Y:S01]  /*26a0*/  IADD3 R140, R145, 0x40, RZ ;  /* 0x00000040918c7810 */ /* 0x000fe20007ffe0ff */
[----:B------:R-:W-:Y:S01]  /*26b0*/  IMAD.X R117, R7, 0x1, R117, P2 ;  /* 0x0000000107757824 */ /* 0x000fe200010e0675 */
[----:B------:R-:W-:Y:S01]  /*26c0*/  IADD3.X R94, R81, R81, R81, P1, P0 ;  /* 0x00000051515e7210 */ /* 0x000fe20000fe0451 */
[----:B------:R-:W-:Y:S01]  /*26d0*/  IMAD R141, R141, 0x30, RZ ;  /* 0x000000308d8d7824 */ /* 0x000fe200078e02ff */
[C---:B------:R-:W-:Y:S01]  /*26e0*/  IADD3 R85, P5, P4, -R86.reuse, 0x40, R91 ;  /* 0x0000004056557810 */ /* 0x040fe20007cbe15b */
[----:B------:R-:W-:Y:S01]  /*26f0*/  IMAD.MOV.U32 R17, RZ, RZ, R165 ;  /* 0x000000ffff117224 */ /* 0x000fe200078e00a5 */
[----:B------:R-:W-:-:S02]  /*2700*/  IADD3 R87, P3, P2, -R86, 0x80, R91 ;  /* 0x0000008056577810 */ /* 0x000fc40007a7e15b */
[----:B------:R-:W-:Y:S02]  /*2710*/  IADD3 R91, P1, P0, -R86, 0xc0, R91 ;  /* 0x000000c0565b7810 */ /* 0x000fe4000783e15b */
[C-C-:B------:R-:W-:Y:S02]  /*2720*/  IADD3.X R88, ~R83.reuse, RZ, R94.reuse, P5, P4 ;  /* 0x000000ff53587210 */ /* 0x140fe40002fe855e */
[C-C-:B------:R-:W-:Y:S02]  /*2730*/  IADD3.X R90, ~R83.reuse, RZ, R94.reuse, P3, P2 ;  /* 0x000000ff535a7210 */ /* 0x140fe40001fe455e */
[----:B------:R-:W-:Y:S02]  /*2740*/  IADD3.X R94, ~R83, RZ, R94, P1, P0 ;  /* 0x000000ff535e7210 */ /* 0x000fe40000fe055e */
[-C--:B------:R-:W-:Y:S02]  /*2750*/  IADD3 R89, P2, R85, R84.reuse, RZ ;  /* 0x0000005455597210 */ /* 0x080fe40007f5e0ff */
[----:B------:R-:W-:-:S02]  /*2760*/  IADD3 R93, P1, R87, R84, RZ ;  /* 0x00000054575d7210 */ /* 0x000fc40007f3e0ff */
[-C--:B------:R-:W-:Y:S01]  /*2770*/  IADD3 R95, P0, R91, R84.reuse, RZ ;  /* 0x000000545b5f7210 */ /* 0x080fe20007f1e0ff */
[--C-:B------:R-:W-:Y:S01]  /*2780*/  IMAD.X R92, R88, 0x1, R81.reuse, P2 ;  /* 0x00000001585c7824 */ /* 0x100fe200010e0651 */
[C---:B------:R-:W-:Y:S01]  /*2790*/  IADD3 R139, R145.reuse, 0x80, RZ ;  /* 0x00000080918b7810 */ /* 0x040fe20007ffe0ff */
[--C-:B------:R-:W-:Y:S01]  /*27a0*/  IMAD.X R96, R90, 0x1, R81.reuse, P1 ;  /* 0x000000015a607824 */ /* 0x100fe200008e0651 */
[----:B------:R-:W-:Y:S01]  /*27b0*/  IADD3 R137, R145, 0xc0, RZ ;  /* 0x000000c091897810 */ /* 0x000fe20007ffe0ff */
[----:B------:R-:W-:Y:S01]  /*27c0*/  IMAD.X R98, R94, 0x1, R81, P0 ;  /* 0x000000015e627824 */ /* 0x000fe200000e0651 */
[-C--:B------:R-:W-:Y:S01]  /*27d0*/  IADD3 R104, P2, R89, R84.reuse, RZ ;  /* 0x0000005459687210 */ /* 0x080fe20007f5e0ff */
[----:B------:R-:W-:Y:S01]  /*27e0*/  IMAD.IADD R136, R145, 0x1, R139 ;  /* 0x0000000191887824 */ /* 0x000fe200078e028b */
[----:B------:R-:W-:Y:S01]  /*27f0*/  IADD3 R106, P1, R93, R84, RZ ;  /* 0x000000545d6a7210 */ /* 0x000fe20007f3e0ff */
[C---:B------:R-:W-:Y:S01]  /*2800*/  IMAD.IADD R134, R145.reuse, 0x1, R137 ;  /* 0x0000000191867824 */ /* 0x040fe200078e0289 */
[----:B------:R-:W-:Y:S01]  /*2810*/  IADD3 R138, R145, R140, RZ ;  /* 0x0000008c918a7210 */ /* 0x000fe20007ffe0ff */
[--C-:B------:R-:W-:Y:S01]  /*2820*/  IMAD.X R103, R92, 0x1, R81.reuse, P2 ;  /* 0x000000015c677824 */ /* 0x100fe200010e0651 */
[----:B------:R-:W-:Y:S01]  /*2830*/  IADD3 R108, P0, R95, R84, RZ ;  /* 0x000000545f6c7210 */ /* 0x000fe20007f1e0ff */
[----:B------:R-:W-:Y:S01]  /*2840*/  IMAD.X R105, R96, 0x1, R81, P1 ;  /* 0x0000000160697824 */ /* 0x000fe200008e0651 */
[C---:B------:R-:W-:Y:S01]  /*2850*/  SHF.L.U64.HI R0, R158.reuse, 0x4, R159 ;  /* 0x000000049e007819 */ /* 0x040fe2000001029f */
[----:B------:R-:W-:Y:S01]  /*2860*/  IMAD.WIDE.U32 R158, R158, 0x60, RZ ;  /* 0x000000609e9e7825 */ /* 0x000fe200078e00ff */
[----:B------:R-:W-:-:S02]  /*2870*/  IADD3.X R107, R98, R81, RZ, P0, !PT ;  /* 0x00000051626b7210 */ /* 0x000fc400007fe4ff */
[C---:B------:R-:W-:Y:S01]  /*2880*/  IADD3 R133, R145.reuse, R136, RZ ;  /* 0x0000008891857210 */ /* 0x040fe20007ffe0ff */
[----:B------:R-:W-:Y:S01]  /*2890*/  IMAD.IADD R135, R145, 0x1, R138 ;  /* 0x0000000191877824 */ /* 0x000fe200078e028a */
[----:B------:R-:W-:Y:S01]  /*28a0*/  SHF.L.U64.HI R97, R99, 0x1, R0 ;  /* 0x0000000163617819 */ /* 0x000fe20000010200 */
[----:B------:R-:W-:Y:S01]  /*28b0*/  IMAD.IADD R132, R145, 0x1, R134 ;  /* 0x0000000191847824 */ /* 0x000fe200078e0286 */
[----:B------:R-:W-:Y:S01]  /*28c0*/  SHF.L.U64.HI R100, R101, 0x1, R100 ;  /* 0x0000000165647819 */ /* 0x000fe20000010264 */
[----:B------:R-:W-:Y:S01]  /*28d0*/  IMAD.SHL.U32 R99, R99, 0x2, RZ ;  /* 0x0000000263637824 */ /* 0x000fe200078e00ff */
[----:B------:R-:W-:Y:S01]  /*28e0*/  SHF.L.U64.HI R103, R104, 0x1, R103 ;  /* 0x0000000168677819 */ /* 0x000fe20000010267 */
[----:B------:R-:W-:Y:S01]  /*28f0*/  IMAD.SHL.U32 R101, R101, 0x2, RZ ;  /* 0x0000000265657824 */ /* 0x000fe200078e00ff */
[----:B------:R-:W-:Y:S01]  /*2900*/  SHF.L.U64.HI R105, R106, 0x1, R105 ;  /* 0x000000016a697819 */ /* 0x000fe20000010269 */
[----:B------:R-:W-:Y:S01]  /*2910*/  IMAD.SHL.U32 R104, R104, 0x2, RZ ;  /* 0x0000000268687824 */ /* 0x000fe200078e00ff */
[----:B------:R-:W-:Y:S01]  /*2920*/  SHF.L.U64.HI R107, R108, 0x1, R107 ;  /* 0x000000016c6b7819 */ /* 0x000fe2000001026b */
[----:B------:R-:W-:Y:S01]  /*2930*/  IMAD.SHL.U32 R106, R106, 0x2, RZ ;  /* 0x000000026a6a7824 */ /* 0x000fe200078e00ff */
[----:B------:R-:W-:Y:S01]  /*2940*/  IADD3 R102, R159, R3, RZ ;  /* 0x000000039f667210 */ /* 0x000fe20007ffe0ff */
[----:B------:R-:W-:Y:S01]  /*2950*/  IMAD.SHL.U32 R108, R108, 0x2, RZ ;  /* 0x000000026c6c7824 */ /* 0x000fe200078e00ff */
        /* <DEDUP_REMOVED lines=11> */
[----:B------:R-:W-:Y:S02]  /*2a10*/  SHF.R.S32.HI R120, RZ, 0x1f, R132 ;  /* 0x0000001fff787819 */ /* 0x000fe40000011484 */
.L_x_2611:
[----:B------:R-:W-:Y:S01]  /*2a20*/  IMAD.SHL.U32 R22, R17, 0x40, RZ ;  /* 0x0000004011167824 */ /* 0x000fe200078e00ff */
[----:B------:R-:W-:Y:S01]  /*2a30*/  BSSY B2, `(.L_x_2556) ;  /* 0x0000933000027945 */ /* 0x000fe20003800000 */
[----:B------:R-:W-:Y:S03]  /*2a40*/  IMAD.MOV.U32 R111, RZ, RZ, R109 ;  /* 0x000000ffff6f7224 */ /* 0x000fe600078e006d */
[----:B------:R-:W-:Y:S05]  /*2a50*/  IADD3 R21, R22, -0x40, RZ ;  /* 0xffffffc016157810 */ /* 0x000fea0007ffe0ff */
[--C-:B------:R-:W-:Y:S02]  /*2a60*/  IMAD.IADD R164, R53, 0x1, -R21.reuse ;  /* 0x0000000135a47824 */ /* 0x100fe400078e0a15 */
[----:B------:R-:W-:Y:S03]  /*2a70*/  IMAD.IADD R144, R70, 0x1, -R21 ;  /* 0x0000000146907824 */ /* 0x000fe600078e0a15 */
[CC--:B------:R-:W-:Y:S02]  /*2a80*/  ISETP.GE.AND P3, PT, R146.reuse, R164.reuse, PT ;  /* 0x000000a49200720c */ /* 0x0c0fe40003f66270 */
[C---:B------:R-:W-:Y:S02]  /*2a90*/  ISETP.GE.AND P2, PT, R75.reuse, R164, PT ;  /* 0x000000a44b00720c */ /* 0x040fe40003f46270 */
[-C--:B------:R-:W-:Y:S02]  /*2aa0*/  ISETP.GE.AND P3, PT, R146, R144.reuse, !P3 ;  /* 0x000000909200720c */ /* 0x080fe40005f66270 */
[----:B------:R-:W-:Y:S02]  /*2ab0*/  ISETP.GE.AND P2, PT, R75, R144, !P2 ;  /* 0x000000904b00720c */ /* 0x000fe40005746270 */
[C---:B------:R-:W-:Y:S04]  /*2ac0*/  ISETP.GE.AND P1, PT, R74.reuse, R164, PT ;  /* 0x000000a44a00720c */ /* 0x040fe80003f26270 */
[----:B------:R-:W-:Y:S05]  /*2ad0*/  ISETP.GE.AND P1, PT, R74, R144, !P1 ;  /* 0x000000904a00720c */ /* 0x000fea0004f26270 */
[----:B---3--:R-:W2:Y:S02]  /*2ae0*/  @P3 LD.E.128 R12, [R110.64] ;  /* 0x000000066e0c3980 */ /* 0x008ea4000c101d00 */
[C---:B------:R-:W-:Y:S05]  /*2af0*/  @P2 IADD3 R2, P0, R110.reuse, R99, RZ ;  /* 0x000000636e022210 */ /* 0x040fea0007f1e0ff */
[----:B------:R-:W-:Y:S01]  /*2b00*/  @P2 IMAD.X R3, R111, 0x1, R97, P0 ;  /* 0x000000016f032824 */ /* 0x000fe200000e0661 */
[C---:B------:R-:W-:Y:S04]  /*2b10*/  @P2 LEA R30, P0, R63.reuse, R118, 0x1 ;  /* 0x000000763f1e2211 */ /* 0x040fe800078008ff */
[----:B------:R-:W-:Y:S02]  /*2b20*/  @P2 LEA.HI.X R31, R63, R119, R64, 0x1, P0 ;  /* 0x000000773f1f2211 */ /* 0x000fe400000f0c40 */
[----:B------:R-:W-:Y:S05]  /*2b30*/  @P1 IADD3 R40, P0, R110, R101, RZ ;  /* 0x000000656e281210 */ /* 0x000fea0007f1e0ff */
[----:B------:R-:W-:Y:S01]  /*2b40*/  @P1 IMAD.X R41, R111, 0x1, R100, P0 ;  /* 0x000000016f291824 */ /* 0x000fe200000e0664 */
[----:B------:R-:W-:Y:S05]  /*2b50*/  @P1 IADD3 R42, P0, R118, R77, RZ ;  /* 0x0000004d762a1210 */ /* 0x000fea0007f1e0ff */
[----:B------:R-:W-:Y:S01]  /*2b60*/  @P1 IMAD.X R43, R119, 0x1, R78, P0 ;  /* 0x00000001772b1824 */ /* 0x000fe200000e064e */
[C---:B------:R-:W-:Y:S04]  /*2b70*/  ISETP.GE.AND P0, PT, R73.reuse, R164, PT ;  /* 0x000000a44900720c */ /* 0x040fe80003f06270 */
[----:B------:R-:W-:Y:S01]  /*2b80*/  ISETP.GE.AND P0, PT, R73, R144, !P0 ;  /* 0x000000904900720c */ /* 0x000fe20004706270 */
[----:B--2---:R1:W-:Y:S04]  /*2b90*/  @P3 ST.E.128 [R118.64], R12 ;  /* 0x0000000c76003985 */ /* 0x0043e8000c101d06 */
[----:B------:R-:W2:Y:S04]  /*2ba0*/  @P3 LD.E.128 R8, [R110.64+0x80] ;  /* 0x000080066e083980 */ /* 0x000ea8000c101d00 */
[----:B--2---:R2:W-:Y:S04]  /*2bb0*/  @P3 ST.E.128 [R118.64+0x80], R8 ;  /* 0x0000800876003985 */ /* 0x0045e8000c101d06 */
[----:B------:R-:W3:Y:S04]  /*2bc0*/  @P3 LD.E.128 R4, [R110.64+0x100] ;  /* 0x000100066e043980 */ /* 0x000ee8000c101d00 */
[----:B---3--:R3:W-:Y:S04]  /*2bd0*/  @P3 ST.E.128 [R118.64+0x100], R4 ;  /* 0x0001000476003985 */ /* 0x0087e8000c101d06 */
[----:B------:R-:W4:Y:S04]  /*2be0*/  @P3 LD.E.128 R36, [R110.64+0x180] ;  /* 0x000180066e243980 */ /* 0x000f28000c101d00 */
[----:B----4-:R-:W-:Y:S04]  /*2bf0*/  @P3 ST.E.128 [R118.64+0x180], R36 ;  /* 0x0001802476003985 */ /* 0x010fe8000c101d06 */
[----:B-1----:R-:W4:Y:S04]  /*2c00*/  @P2 LD.E.128 R12, [R2.64] ;  /* 0x00000006020c2980 */ /* 0x002f28000c101d00 */
[----:B----4-:R1:W-:Y:S04]  /*2c10*/  @P2 ST.E.128 [R30.64], R12 ;  /* 0x0000000c1e002985 */ /* 0x0103e8000c101d06 */
[----:B--2---:R-:W2:Y:S04]  /*2c20*/  @P2 LD.E.128 R8, [R2.64+0x80] ;  /* 0x0000800602082980 */ /* 0x004ea8000c101d00 */
[----:B--2---:R2:W-:Y:S04]  /*2c30*/  @P2 ST.E.128 [R30.64+0x80], R8 ;  /* 0x000080081e002985 */ /* 0x0045e8000c101d06 */
[----:B---3--:R-:W3:Y:S04]  /*2c40*/  @P2 LD.E.128 R4, [R2.64+0x100] ;  /* 0x0001000602042980 */ /* 0x008ee8000c101d00 */
[----:B---3--:R3:W-:Y:S04]  /*2c50*/  @P2 ST.E.128 [R30.64+0x100], R4 ;  /* 0x000100041e002985 */ /* 0x0087e8000c101d06 */
[----:B------:R4:W5:Y:S02]  /*2c60*/  @P2 LD.E.128 R32, [R2.64+0x180] ;  /* 0x0001800602202980 */ /* 0x000964000c101d00 */
[----:B----4-:R-:W-:Y:S05]  /*2c70*/  @P0 IADD3 R2, P4, R110, R158, RZ ;  /* 0x0000009e6e020210 */ /* 0x010fea0007f9e0ff */
[----:B------:R-:W-:Y:S01]  /*2c80*/  @P0 IMAD.X R3, R111, 0x1, R102, P4 ;  /* 0x000000016f030824 */ /* 0x000fe200020e0666 */
[----:B-----5:R4:W-:Y:S04]  /*2c90*/  @P2 ST.E.128 [R30.64+0x180], R32 ;  /* 0x000180201e002985 */ /* 0x0209e8000c101d06 */
[----:B-1----:R-:W5:Y:S04]  /*2ca0*/  @P1 LD.E.128 R12, [R40.64] ;  /* 0x00000006280c1980 */ /* 0x002f68000c101d00 */
[----:B-----5:R1:W-:Y:S04]  /*2cb0*/  @P1 ST.E.128 [R42.64], R12 ;  /* 0x0000000c2a001985 */ /* 0x0203e8000c101d06 */
[----:B--2---:R-:W2:Y:S04]  /*2cc0*/  @P1 LD.E.128 R8, [R40.64+0x80] ;  /* 0x0000800628081980 */ /* 0x004ea8000c101d00 */
[----:B--2---:R2:W-:Y:S04]  /*2cd0*/  @P1 ST.E.128 [R42.64+0x80], R8 ;  /* 0x000080082a001985 */ /* 0x0045e8000c101d06 */
[----:B---3--:R-:W3:Y:S04]  /*2ce0*/  @P1 LD.E.128 R4, [R40.64+0x100] ;  /* 0x0001000628041980 */ /* 0x008ee8000c101d00 */
[----:B---3--:R3:W-:Y:S04]  /*2cf0*/  @P1 ST.E.128 [R42.64+0x100], R4 ;  /* 0x000100042a001985 */ /* 0x0087e8000c101d06 */
[----:B------:R-:W5:Y:S04]  /*2d00*/  @P1 LD.E.128 R36, [R40.64+0x180] ;  /* 0x0001800628241980 */ /* 0x000f68000c101d00 */
[----:B-----5:R1:W-:Y:S01]  /*2d10*/  @P1 ST.E.128 [R42.64+0x180], R36 ;  /* 0x000180242a001985 */ /* 0x0203e2000c101d06 */
[----:B----4-:R-:W-:Y:S03]  /*2d20*/  @P0 IADD3 R30, P1, R118, R156, RZ ;  /* 0x0000009c761e0210 */ /* 0x010fe60007f3e0ff */
[----:B------:R-:W4:Y:S02]  /*2d30*/  @P0 LD.E.128 R32, [R2.64] ;  /* 0x0000000602200980 */ /* 0x000f24000c101d00 */
[----:B------:R-:W-:Y:S05]  /*2d40*/  @P0 IMAD.X R31, R119, 0x1, R76, P1 ;  /* 0x00000001771f0824 */ /* 0x000fea00008e064c */
[----:B----4-:R4:W-:Y:S04]  /*2d50*/  @P0 ST.E.128 [R30.64], R32 ;  /* 0x000000201e000985 */ /* 0x0109e8000c101d06 */
[----:B-1----:R-:W5:Y:S04]  /*2d60*/  @P0 LD.E.128 R12, [R2.64+0x80] ;  /* 0x00008006020c0980 */ /* 0x002f68000c101d00 */
[----:B-----5:R4:W-:Y:S04]  /*2d70*/  @P0 ST.E.128 [R30.64+0x80], R12 ;  /* 0x0000800c1e000985 */ /* 0x0209e8000c101d06 */
[----:B--2---:R-:W2:Y:S04]  /*2d80*/  @P0 LD.E.128 R8, [R2.64+0x100] ;  /* 0x0001000602080980 */ /* 0x004ea8000c101d00 */
[----:B--2---:R4:W-:Y:S04]  /*2d90*/  @P0 ST.E.128 [R30.64+0x100], R8 ;  /* 0x000100081e000985 */ /* 0x0049e8000c101d06 */
[----:B---3--:R-:W2:Y:S04]  /*2da0*/  @P0 LD.E.128 R4, [R2.64+0x180] ;  /* 0x0001800602040980 */ /* 0x008ea8000c101d00 */
[----:B--2---:R4:W-:Y:S04]  /*2db0*/  @P0 ST.E.128 [R30.64+0x180], R4 ;  /* 0x000180041e000985 */ /* 0x0049e8000c101d06 */
[----:B------:R-:W2:Y:S04]  /*2dc0*/  LD.E R23, [R28.64+0xd0] ;  /* 0x0000d0061c177980 */ /* 0x000ea8000c101900 */
[----:B------:R-:W3:Y:S01]  /*2dd0*/  LD.E R109, [R28.64+0x130] ;  /* 0x000130061c6d7980 */ /* 0x000ee2000c101900 */
[----:B--2---:R-:W-:Y:S01]  /*2de0*/  ISETP.NE.AND P1, PT, R23, RZ, PT ;  /* 0x000000ff1700720c */ /* 0x004fe20003f25270 */
[----:B---3--:R-:W-:Y:S05]  /*2df0*/  IMAD.U32 R109, R109, -0x40, RZ ;  /* 0xffffffc06d6d7824 */ /* 0x008fea00078e00ff */
[C---:B------:R-:W-:Y:S04]  /*2e00*/  LEA R110, P0, R109.reuse, R110, 0x1 ;  /* 0x0000006e6d6e7211 */ /* 0x040fe800078008ff */
[----:B------:R-:W-:Y:S03]  /*2e10*/  LEA.HI.X.SX32 R109, R109, R111, 0x1, P0 ;  /* 0x0000006f6d6d7211 */ /* 0x000fe600000f0eff */
[----:B------:R-:W-:-:S05]  /*2e20*/  @!P1 BRA `(.L_x_2557) ;  /* 0x00008bf000009947 */ /* 0x000fca0003800000 */
[----:B----4-:R-:W2:Y:S02]  /*2e30*/  LD.E.U8 R0, [R28.64+0x1b3] ;  /* 0x0001b3061c007980 */ /* 0x010ea4000c101100 */
[----:B--2---:R-:W-:Y:S11]  /*2e40*/  ISETP.NE.AND P0, PT, R0, RZ, PT ;  /* 0x000000ff0000720c */ /* 0x004ff60003f05270 */
[----:B------:R-:W-:Y:S02]  /*2e50*/  @!UPT UIADD3 URZ, URZ, URZ, URZ ;  /* 0x0000003f3f3ff290 */ /* 0x000fe4000fffe03f */
[----:B------:R-:W-:-:S05]  /*2e60*/  @!P0 BRA `(.L_x_2558) ;  /* 0x0000309000008947 */ /* 0x000fca0003800000 */
[----:B------:R-:W-:Y:S01]  /*2e70*/  BSSY B0, `(.L_x_2559) ;  /* 0x00000b6000007945 */ /* 0x000fe20003800000 */
[----:B------:R-:W-:-:S05]  /*2e80*/  @!P3 BRA `(.L_x_2560) ;  /* 0x00000b400000b947 */ /* 0x000fca0003800000 */
[-C--:B------:R-:W-:Y:S01]  /*2e90*/  ISETP.GE.AND P0, PT, R24, R23.reuse, PT ;  /* 0x000000171800720c */ /* 0x080fe20003f06270 */
[----:B------:R-:W2:Y:S01]  /*2ea0*/  LD.E.128 R36, [R112.64] ;  /* 0x0000000670247980 */ /* 0x000ea2000c101d00 */
[----:B------:R-:W-:Y:S11]  /*2eb0*/  ISETP.GE.AND P1, PT, R20, R23, PT ;  /* 0x000000171400720c */ /* 0x000ff60003f26270 */
[----:B------:R-:W3:Y:S06]  /*2ec0*/  @!P0 LD.E.64 R48, [R56.64] ;  /* 0x0000000638308980 */ /* 0x000eec000c101b00 */
[----:B------:R-:W4:Y:S01]  /*2ed0*/  @!P0 LD.E.64 R30, [R26.64] ;  /* 0x000000061a1e8980 */ /* 0x000f22000c101b00 */
[----:B---3--:R-:W-:Y:S01]  /*2ee0*/  @!P0 IMAD.U32 R46, R49, 0x10000, RZ ;  /* 0x00010000312e8824 */ /* 0x008fe200078e00ff */
[----:B------:R-:W-:Y:S02]  /*2ef0*/  @!P0 SHF.L.U32 R43, R48, 0x10, RZ ;  /* 0x00000010302b8819 */ /* 0x000fe400000006ff */
[C---:B--2---:R-:W-:Y:S02]  /*2f00*/  @!P0 LOP3.LUT R34, R36.reuse, 0xffff0000, RZ, 0xc0, !PT ;  /* 0xffff000024228812 */ /* 0x044fe400078ec0ff */
[----:B------:R-:W-:Y:S02]  /*2f10*/  @!P0 SHF.L.U32 R44, R36, 0x10, RZ ;  /* 0x00000010242c8819 */ /* 0x000fe400000006ff */
[----:B----4-:R-:W-:Y:S01]  /*2f20*/  @!P0 SHF.L.U32 R33, R30, 0x10, RZ ;  /* 0x000000101e218819 */ /* 0x010fe200000006ff */
[----:B------:R-:W-:Y:S01]  /*2f30*/  @!P0 FMUL.FTZ R51, R34, R43 ;  /* 0x0000002b22338220 */ /* 0x000fe20000410000 */
[----:B------:R-:W-:Y:S01]  /*2f40*/  @!P0 LOP3.LUT R32, R30, 0xffff0000, RZ, 0xc0, !PT ;  /* 0xffff00001e208812 */ /* 0x000fe200078ec0ff */
[----:B------:R-:W-:Y:S01]  /*2f50*/  @!P0 IMAD.U32 R30, R31, 0x10000, RZ ;  /* 0x000100001f1e8824 */ /* 0x000fe200078e00ff */
[----:B------:R-:W-:Y:S01]  /*2f60*/  @!P0 LOP3.LUT R35, R37, 0xffff0000, RZ, 0xc0, !PT ;  /* 0xffff000025238812 */ /* 0x000fe200078ec0ff */
[-C--:B------:R-:W-:Y:S01]  /*2f70*/  @!P0 FMUL.FTZ R0, R34, R33.reuse ;  /* 0x0000002122008220 */ /* 0x080fe20000410000 */
[----:B------:R-:W-:Y:S01]  /*2f80*/  @!P0 LOP3.LUT R31, R31, 0xffff0000, RZ, 0xc0, !PT ;  /* 0xffff00001f1f8812 */ /* 0x000fe200078ec0ff */
[----:B------:R-:W-:Y:S01]  /*2f90*/  @!P0 FFMA.FTZ R51, R44, R33, -R51 ;  /* 0x000000212c338223 */ /* 0x000fe20000010833 */
[----:B------:R-:W-:Y:S01]  /*2fa0*/  @!P0 LOP3.LUT R33, R38, 0xffff0000, RZ, 0xc0, !PT ;  /* 0xffff000026218812 */ /* 0x000fe200078ec0ff */
[----:B------:R-:W-:Y:S01]  /*2fb0*/  @!P0 FFMA.FTZ R0, R43, R44, R0 ;  /* 0x0000002c2b008223 */ /* 0x000fe20000010000 */
[----:B------:R-:W-:Y:S01]  /*2fc0*/  @!P0 LOP3.LUT R45, R48, 0xffff0000, RZ, 0xc0, !PT ;  /* 0xffff0000302d8812 */ /* 0x000fe200078ec0ff */
[----:B------:R-:W-:Y:S01]  /*2fd0*/  @!P0 IMAD.U32 R43, R37, 0x10000, RZ ;  /* 0x00010000252b8824 */ /* 0x000fe200078e00ff */
[----:B------:R-:W-:Y:S01]  /*2fe0*/  @!P0 LOP3.LUT R49, R49, 0xffff0000, RZ, 0xc0, !PT ;  /* 0xffff000031318812 */ /* 0x000fe200078ec0ff */
[----:B------:R-:W-:Y:S01]  /*2ff0*/  @!P0 FMUL.FTZ R2, R35, R32 ;  /* 0x0000002023028220 */ /* 0x000fe20000410000 */
[----:B------:R-:W-:Y:S01]  /*3000*/  @!P0 LOP3.LUT R34, R39, 0xffff0000, RZ, 0xc0, !PT ;  /* 0xffff000027228812 */ /* 0x000fe200078ec0ff */
[----:B------:R-:W-:Y:S01]  /*3010*/  @!P0 FMUL.FTZ R3, R33, R30 ;  /* 0x0000001e21038220 */ /* 0x000fe20000410000 */
[----:B------:R-:W-:Y:S01]  /*3020*/  @!P0 SHF.L.U32 R47, R38, 0x10, RZ ;  /* 0x00000010262f8819 */ /* 0x000fe200000006ff */
[----:B------:R-:W-:Y:S01]  /*3030*/  @!P0 FMUL.FTZ R59, R35, R45 ;  /* 0x0000002d233b8220 */ /* 0x000fe20000410000 */
[----:B------:R-:W-:Y:S01]  /*3040*/  @!P0 F2FP.BF16.PACK_AB R51, R0, R51 ;  /* 0x000000330033823e */ /* 0x000fe200000010ff */
[----:B------:R-:W-:Y:S02]  /*3050*/  @!P0 IMAD.U32 R44, R39, 0x10000, RZ ;  /* 0x00010000272c8824 */ /* 0x000fe400078e00ff */
[C---:B------:R-:W-:Y:S01]  /*3060*/  @!P0 FMUL.FTZ R58, R34.reuse, R49 ;  /* 0x00000031223a8220 */ /* 0x040fe20000410000 */
[----:B------:R-:W-:Y:S01]  /*3070*/  @!P0 MOV R36, R51 ;  /* 0x0000003300248202 */ /* 0x000fe20000000f00 */
[----:B------:R-:W-:Y:S02]  /*3080*/  @!P0 FMUL.FTZ R4, R34, R31 ;  /* 0x0000001f22048220 */ /* 0x000fe40000410000 */
[----:B------:R-:W-:Y:S02]  /*3090*/  @!P0 FFMA.FTZ R2, R45, R43, R2 ;  /* 0x0000002b2d028223 */ /* 0x000fe40000010002 */
[----:B------:R-:W-:Y:S02]  /*30a0*/  @!P0 FMUL.FTZ R50, R33, R46 ;  /* 0x0000002e21328220 */ /* 0x000fe40000410000 */
[----:B------:R-:W-:Y:S02]  /*30b0*/  @!P0 FFMA.FTZ R3, R46, R47, R3 ;  /* 0x0000002f2e038223 */ /* 0x000fe40000010003 */
[----:B------:R-:W-:Y:S02]  /*30c0*/  @!P0 FFMA.FTZ R59, R43, R32, -R59 ;  /* 0x000000202b3b8223 */ /* 0x000fe4000001083b */
[----:B------:R-:W-:Y:S02]  /*30d0*/  @!P0 FFMA.FTZ R58, R44, R31, -R58 ;  /* 0x0000001f2c3a8223 */ /* 0x000fe4000001083a */
[----:B------:R-:W-:Y:S01]  /*30e0*/  @!P0 FFMA.FTZ R4, R49, R44, R4 ;  /* 0x0000002c31048223 */ /* 0x000fe20000010004 */
[----:B------:R-:W-:Y:S01]  /*30f0*/  @!P0 F2FP.BF16.PACK_AB R166, R2, R59 ;  /* 0x0000003b02a6823e */ /* 0x000fe200000010ff */
[----:B------:R-:W-:Y:S03]  /*3100*/  @!P0 FFMA.FTZ R50, R47, R30, -R50 ;  /* 0x0000001e2f328223 */ /* 0x000fe60000010832 */
[----:B------:R-:W-:Y:S01]  /*3110*/  @!P0 F2FP.BF16.PACK_AB R59, R4, R58 ;  /* 0x0000003a043b823e */ /* 0x000fe200000010ff */
[----:B------:R-:W-:Y:S01]  /*3120*/  @!P0 IMAD.MOV.U32 R37, RZ, RZ, R166 ;  /* 0x000000ffff258224 */ /* 0x000fe200078e00a6 */
[----:B------:R-:W-:Y:S03]  /*3130*/  @!P0 F2FP.BF16.PACK_AB R50, R3, R50 ;  /* 0x000000320332823e */ /* 0x000fe600000010ff */
[----:B------:R-:W-:Y:S01]  /*3140*/  @!P0 IMAD.MOV.U32 R39, RZ, RZ, R59 ;  /* 0x000000ffff278224 */ /* 0x000fe200078e003b */
[----:B------:R-:W-:Y:S02]  /*3150*/  @!P0 MOV R38, R50 ;  /* 0x0000003200268202 */ /* 0x000fe40000000f00 */
[----:B------:R-:W-:Y:S03]  /*3160*/  ISETP.GE.AND P0, PT, R19, R23, PT ;  /* 0x000000171300720c */ /* 0x000fe60003f06270 */
[----:B------:R1:W-:Y:S08]  /*3170*/  ST.E.128 [R160.64], R36 ;  /* 0x00000024a0007985 */ /* 0x0003f0000c101d06 */
[----:B------:R-:W2:Y:S06]  /*3180*/  @!P1 LD.E.64 R30, [R26.64+0x40] ;  /* 0x000040061a1e9980 */ /* 0x000eac000c101b00 */
[----:B------:R-:W3:Y:S08]  /*3190*/  LD.E.128 R32, [R112.64+0x80] ;  /* 0x0000800670207980 */ /* 0x000ef0000c101d00 */
[----:B------:R-:W4:Y:S01]  /*31a0*/  @!P1 LD.E.64 R48, [R56.64+0x40] ;  /* 0x0000400638309980 */ /* 0x000f22000c101b00 */
[C---:B--2---:R-:W-:Y:S02]  /*31b0*/  @!P1 SHF.L.U32 R41, R30.reuse, 0x10, RZ ;  /* 0x000000101e299819 */ /* 0x044fe400000006ff */
[----:B------:R-:W-:Y:S01]  /*31c0*/  @!P1 LOP3.LUT R40, R30, 0xffff0000, RZ, 0xc0, !PT ;  /* 0xffff00001e289812 */ /* 0x000fe200078ec0ff */
[C---:B------:R-:W-:Y:S01]  /*31d0*/  @!P1 IMAD.U32 R30, R31.reuse, 0x10000, RZ ;  /* 0x000100001f1e9824 */ /* 0x040fe200078e00ff */
[----:B------:R-:W-:Y:S01]  /*31e0*/  @!P1 LOP3.LUT R31, R31, 0xffff0000, RZ, 0xc0, !PT ;  /* 0xffff00001f1f9812 */ /* 0x000fe200078ec0ff */
[----:B---3--:R-:W-:Y:S01]  /*31f0*/  @!P1 IMAD.U32 R47, R34, 0x10000, RZ ;  /* 0x00010000222f9824 */ /* 0x008fe200078e00ff */
[C---:B------:R-:W-:Y:S02]  /*3200*/  @!P1 LOP3.LUT R42, R32.reuse, 0xffff0000, RZ, 0xc0, !PT ;  /* 0xffff0000202a9812 */ /* 0x040fe400078ec0ff */
[----:B------:R-:W-:Y:S02]  /*3210*/  @!P1 SHF.L.U32 R44, R32, 0x10, RZ ;  /* 0x00000010202c9819 */ /* 0x000fe400000006ff */
[----:B-1----:R-:W-:Y:S01]  /*3220*/  @!P1 LOP3.LUT R37, R33, 0xffff0000, RZ, 0xc0, !PT ;  /* 0xffff000021259812 */ /* 0x002fe200078ec0ff */
[----:B------:R-:W-:Y:S01]  /*3230*/  @!P1 FMUL.FTZ R5, R42, R41 ;  /* 0x000000292a059220 */ /* 0x000fe20000410000 */
[----:B------:R-:W-:Y:S01]  /*3240*/  @!P1 LOP3.LUT R39, R34, 0xffff0000, RZ, 0xc0, !PT ;  /* 0xffff000022279812 */ /* 0x000fe200078ec0ff */
[----:B----4-:R-:W-:Y:S01]  /*3250*/  @!P1 IMAD.U32 R46, R49, 0x10000, RZ ;  /* 0x00010000312e9824 */ /* 0x010fe200078e00ff */
[C---:B------:R-:W-:Y:S01]  /*3260*/  @!P1 SHF.L.U32 R43, R48.reuse, 0x10, RZ ;  /* 0x00000010302b9819 */ /* 0x040fe200000006ff */
[----:B------:R-:W-:Y:S01]  /*3270*/  @!P1 FMUL.FTZ R6, R37, R40 ;  /* 0x0000002825069220 */ /* 0x000fe20000410000 */
[----:B------:R-:W-:Y:S01]  /*3280*/  @!P1 LOP3.LUT R45, R48, 0xffff0000, RZ, 0xc0, !PT ;  /* 0xffff0000302d9812 */ /* 0x000fe200078ec0ff */
        /* <DEDUP_REMOVED lines=8> */
[----:B------:R-:W-:Y:S02]  /*3310*/  @!P1 FMUL.FTZ R51, R37, R45 ;  /* 0x0000002d25339220 */ /* 0x000fe40000410000 */
[----:B------:R-:W-:Y:S01]  /*3320*/  @!P1 FMUL.FTZ R58, R39, R46 ;  /* 0x0000002e273a9220 */ /* 0x000fe20000410000 */
[----:B------:R-:W-:Y:S01]  /*3330*/  @!P1 F2FP.BF16.PACK_AB R50, R5, R50 ;  /* 0x000000320532923e */ /* 0x000fe200000010ff */
[C---:B------:R-:W-:Y:S02]  /*3340*/  @!P1 FMUL.FTZ R59, R36.reuse, R49 ;  /* 0x00000031243b9220 */ /* 0x040fe40000410000 */
[----:B------:R-:W-:Y:S01]  /*3350*/  @!P1 FMUL.FTZ R8, R36, R31 ;  /* 0x0000001f24089220 */ /* 0x000fe20000410000 */
[----:B------:R-:W-:Y:S01]  /*3360*/  @!P1 MOV R32, R50 ;  /* 0x0000003200209202 */ /* 0x000fe20000000f00 */
        /* <DEDUP_REMOVED lines=11> */
[----:B------:R-:W-:Y:S02]  /*3420*/  @!P1 MOV R35, R59 ;  /* 0x0000003b00239202 */ /* 0x000fe40000000f00 */
[----:B------:R-:W-:Y:S03]  /*3430*/  ISETP.GE.AND P1, PT, R18, R23, PT ;  /* 0x000000171200720c */ /* 0x000fe60003f26270 */
[----:B------:R1:W-:Y:S08]  /*3440*/  ST.E.128 [R160.64+0x80], R32 ;  /* 0x00008020a0007985 */ /* 0x0003f0000c101d06 */
[----:B------:R-:W2:Y:S08]  /*3450*/  LD.E.128 R36, [R112.64+0x100] ;  /* 0x0001000670247980 */ /* 0x000eb0000c101d00 */
[----:B------:R-:W3:Y:S06]  /*3460*/  @!P0 LD.E.64 R30, [R26.64+0x80] ;  /* 0x000080061a1e8980 */ /* 0x000eec000c101b00 */
[----:B------:R-:W4:Y:S01]  /*3470*/  @!P0 LD.E.64 R48, [R56.64+0x80] ;  /* 0x0000800638308980 */ /* 0x000f22000c101b00 */
[----:B--2---:R-:W-:Y:S01]  /*3480*/  @!P0 LOP3.LUT R42, R36, 0xffff0000, RZ, 0xc0, !PT ;  /* 0xffff0000242a8812 */ /* 0x004fe200078ec0ff */
[----:B------:R-:W-:Y:S01]  /*3490*/  @!P0 IMAD.U32 R47, R38, 0x10000, RZ ;  /* 0x00010000262f8824 */ /* 0x000fe200078e00ff */
[----:B------:R-:W-:Y:S02]  /*34a0*/  @!P0 SHF.L.U32 R44, R36, 0x10, RZ ;  /* 0x00000010242c8819 */ /* 0x000fe400000006ff */
[----:B-1----:R-:W-:Y:S02]  /*34b0*/  @!P0 LOP3.LUT R33, R37, 0xffff0000, RZ, 0xc0, !PT ;  /* 0xffff000025218812 */ /* 0x002fe400078ec0ff */
[----:B------:R-:W-:Y:S01]  /*34c0*/  @!P0 LOP3.LUT R35, R38, 0xffff0000, RZ, 0xc0, !PT ;  /* 0xffff000026238812 */ /* 0x000fe200078ec0ff */
[C---:B---3--:R-:W-:Y:S01]  /*34d0*/  @!P0 IMAD.U32 R41, R30.reuse, 0x10000, RZ ;  /* 0x000100001e298824 */ /* 0x048fe200078e00ff */
[----:B------:R-:W-:Y:S02]  /*34e0*/  @!P0 LOP3.LUT R32, R39, 0xffff0000, RZ, 0xc0, !PT ;  /* 0xffff000027208812 */ /* 0x000fe400078ec0ff */
[----:B------:R-:W-:Y:S01]  /*34f0*/  @!P0 LOP3.LUT R40, R30, 0xffff0000, RZ, 0xc0, !PT ;  /* 0xffff00001e288812 */ /* 0x000fe200078ec0ff */
[----:B------:R-:W-:Y:S01]  /*3500*/  @!P0 FMUL.FTZ R9, R42, R41 ;  /* 0x000000292a098220 */ /* 0x000fe20000410000 */
[----:B------:R-:W-:Y:S01]  /*3510*/  @!P0 SHF.L.U32 R30, R31, 0x10, RZ ;  /* 0x000000101f1e8819 */ /* 0x000fe200000006ff */
        /* <DEDUP_REMOVED lines=75> */
.L_x_2560:
[----:B------:R-:W-:Y:S05]  /*39d0*/  BSYNC B0 ;  /* 0x0000000000007941 */ /* 0x000fea0003800000 */
.L_x_2559:
[----:B------:R-:W-:Y:S01]  /*39e0*/  BSSY B0, `(.L_x_2561) ;  /* 0x00000c0000007945 */ /* 0x000fe20003800000 */
[----:B------:R-:W-:-:S05]  /*39f0*/  @!P2 BRA `(.L_x_2562) ;  /* 0x00000be00000a947 */ /* 0x000fca0003800000 */
[----:B------:R-:W-:Y:S02]  /*3a00*/  ISETP.GE.AND P0, PT, R24, R23, PT ;  /* 0x000000171800720c */ /* 0x000fe40003f06270 */
[C---:B------:R-:W-:Y:S02]  /*3a10*/  LEA R172, P1, R84.reuse, R112, 0x1 ;  /* 0x0000007054ac7211 */ /* 0x040fe400078208ff */
[C---:B------:R-:W-:Y:S02]  /*3a20*/  SHF.L.U32 R167, R145.reuse, 0x1, RZ ;  /* 0x0000000191a77819 */ /* 0x040fe400000006ff */
[----:B------:R-:W-:Y:S02]  /*3a30*/  LEA.HI.X R173, R84, R113, R81, 0x1, P1 ;  /* 0x0000007154ad7211 */ /* 0x000fe400008f0c51 */
[-C--:B------:R-:W-:Y:S02]  /*3a40*/  IADD3 R58, P1, R56, R167.reuse, RZ ;  /* 0x000000a7383a7210 */ /* 0x080fe40007f3e0ff */
[----:B------:R-:W-:Y:S01]  /*3a50*/  SHF.L.U64.HI R111, R145, 0x1, R131 ;  /* 0x00000001916f7819 */ /* 0x000fe20000010283 */
[----:B------:R-:W2:Y:S01]  /*3a60*/  LD.E.128 R36, [R172.64] ;  /* 0x00000006ac247980 */ /* 0x000ea2000c101d00 */
[----:B------:R-:W-:Y:S02]  /*3a70*/  IADD3 R40, P2, R26, R167, RZ ;  /* 0x000000a71a287210 */ /* 0x000fe40007f5e0ff */
[----:B------:R-:W-:Y:S02]  /*3a80*/  IADD3.X R59, R57, R111, RZ, P1, !PT ;  /* 0x0000006f393b7210 */ /* 0x000fe40000ffe4ff */
[----:B------:R-:W-:Y:S01]  /*3a90*/  ISETP.GE.AND P1, PT, R20, R23, PT ;  /* 0x000000171400720c */ /* 0x000fe20003f26270 */
[----:B------:R-:W-:Y:S01]  /*3aa0*/  IMAD.X R41, R27, 0x1, R111, P2 ;  /* 0x000000011b297824 */ /* 0x000fe200010e066f */
[----:B------:R-:W-:Y:S01]  /*3ab0*/  LEA R166, P2, R66, R160, 0x1 ;  /* 0x000000a042a67211 */ /* 0x000fe200078408ff */
[----:B------:R-:W3:Y:S06]  /*3ac0*/  @!P0 LD.E.64 R50, [R58.64] ;  /* 0x000000063a328980 */ /* 0x000eec000c101b00 */
[----:B------:R-:W4:Y:S01]  /*3ad0*/  @!P0 LD.E.64 R30, [R40.64] ;  /* 0x00000006281e8980 */ /* 0x000f22000c101b00 */
[----:B--2---:R-:W-:Y:S01]  /*3ae0*/  @!P0 IMAD.U32 R49, R38, 0x10000, RZ ;  /* 0x0001000026318824 */ /* 0x004fe200078e00ff */
[C---:B-1----:R-:W-:Y:S02]  /*3af0*/  @!P0 LOP3.LUT R34, R36.reuse, 0xffff0000, RZ, 0xc0, !PT ;  /* 0xffff000024228812 */ /* 0x042fe400078ec0ff */
[----:B------:R-:W-:Y:S02]  /*3b00*/  @!P0 LOP3.LUT R35, R37, 0xffff0000, RZ, 0xc0, !PT ;  /* 0xffff000025238812 */ /* 0x000fe400078ec0ff */
[----:B------:R-:W-:Y:S01]  /*3b10*/  @!P0 SHF.L.U32 R46, R36, 0x10, RZ ;  /* 0x00000010242e8819 */ /* 0x000fe200000006ff */
[C---:B---3--:R-:W-:Y:S01]  /*3b20*/  @!P0 IMAD.U32 R45, R50.reuse, 0x10000, RZ ;  /* 0x00010000322d8824 */ /* 0x048fe200078e00ff */
[----:B------:R-:W-:Y:S01]  /*3b30*/  @!P0 LOP3.LUT R47, R50, 0xffff0000, RZ, 0xc0, !PT ;  /* 0xffff0000322f8812 */ /* 0x000fe200078ec0ff */
[C---:B------:R-:W-:Y:S01]  /*3b40*/  @!P0 IMAD.U32 R48, R51.reuse, 0x10000, RZ ;  /* 0x0001000033308824 */ /* 0x040fe200078e00ff */
[----:B------:R-:W-:Y:S01]  /*3b50*/  @!P0 LOP3.LUT R51, R51, 0xffff0000, RZ, 0xc0, !PT ;  /* 0xffff000033338812 */ /* 0x000fe200078ec0ff */
[----:B------:R-:W-:Y:S02]  /*3b60*/  @!P0 FMUL.FTZ R111, R34, R45 ;  /* 0x0000002d226f8220 */ /* 0x000fe40000410000 */
[C---:B----4-:R-:W-:Y:S01]  /*3b70*/  @!P0 IMAD.U32 R33, R30.reuse, 0x10000, RZ ;  /* 0x000100001e218824 */ /* 0x050fe200078e00ff */
[----:B------:R-:W-:Y:S01]  /*3b80*/  @!P0 LOP3.LUT R32, R30, 0xffff0000, RZ, 0xc0, !PT ;  /* 0xffff00001e208812 */ /* 0x000fe200078ec0ff */
[----:B------:R-:W-:Y:S01]  /*3b90*/  @!P0 FMUL.FTZ R167, R35, R47 ;  /* 0x0000002f23a78220 */ /* 0x000fe20000410000 */
[C---:B------:R-:W-:Y:S01]  /*3ba0*/  @!P0 SHF.L.U32 R30, R31.reuse, 0x10, RZ ;  /* 0x000000101f1e8819 */ /* 0x040fe200000006ff */
[-C--:B------:R-:W-:Y:S01]  /*3bb0*/  @!P0 FMUL.FTZ R0, R34, R33.reuse ;  /* 0x0000002122008220 */ /* 0x080fe20000410000 */
[----:B------:R-:W-:Y:S01]  /*3bc0*/  @!P0 LOP3.LUT R31, R31, 0xffff0000, RZ, 0xc0, !PT ;  /* 0xffff00001f1f8812 */ /* 0x000fe200078ec0ff */
[----:B------:R-:W-:Y:S01]  /*3bd0*/  @!P0 FFMA.FTZ R111, R46, R33, -R111 ;  /* 0x000000212e6f8223 */ /* 0x000fe2000001086f */
[----:B------:R-:W-:Y:S01]  /*3be0*/  @!P0 LOP3.LUT R33, R38, 0xffff0000, RZ, 0xc0, !PT ;  /* 0xffff000026218812 */ /* 0x000fe200078ec0ff */
[----:B------:R-:W-:Y:S01]  /*3bf0*/  @!P0 FFMA.FTZ R0, R45, R46, R0 ;  /* 0x0000002e2d008223 */ /* 0x000fe20000010000 */
[----:B------:R-:W-:Y:S01]  /*3c00*/  @!P0 LOP3.LUT R34, R39, 0xffff0000, RZ, 0xc0, !PT ;  /* 0xffff000027228812 */ /* 0x000fe200078ec0ff */
[----:B------:R-:W-:Y:S01]  /*3c10*/  @!P0 FMUL.FTZ R2, R35, R32 ;  /* 0x0000002023028220 */ /* 0x000fe20000410000 */
[----:B------:R-:W-:Y:S01]  /*3c20*/  @!P0 SHF.L.U32 R45, R37, 0x10, RZ ;  /* 0x00000010252d8819 */ /* 0x000fe200000006ff */
[----:B------:R-:W-:Y:S01]  /*3c30*/  @!P0 FMUL.FTZ R3, R33, R30 ;  /* 0x0000001e21038220 */ /* 0x000fe20000410000 */
[----:B------:R-:W-:Y:S01]  /*3c40*/  @!P0 SHF.L.U32 R46, R39, 0x10, RZ ;  /* 0x00000010272e8819 */ /* 0x000fe200000006ff */
[----:B------:R-:W-:Y:S01]  /*3c50*/  @!P0 FMUL.FTZ R174, R33, R48 ;  /* 0x0000003021ae8220 */ /* 0x000fe20000410000 */
[----:B------:R-:W-:Y:S01]  /*3c60*/  @!P0 F2FP.BF16.PACK_AB R111, R0, R111 ;  /* 0x0000006f006f823e */ /* 0x000fe200000010ff */
        /* <DEDUP_REMOVED lines=11> */
[----:B------:R-:W-:Y:S01]  /*3d20*/  LEA.HI.X R167, R66, R161, R67, 0x1, P2 ;  /* 0x000000a142a77211 */ /* 0x000fe200010f0c43 */
[----:B------:R-:W-:Y:S01]  /*3d30*/  @!P0 IMAD.MOV.U32 R38, RZ, RZ, R174 ;  /* 0x000000ffff268224 */ /* 0x000fe200078e00ae */
[----:B------:R-:W-:Y:S02]  /*3d40*/  @!P0 F2FP.BF16.PACK_AB R175, R4, R175 ;  /* 0x000000af04af823e */ /* 0x000fe400000010ff */
[----:B------:R-:W-:Y:S02]  /*3d50*/  @!P0 MOV R37, R176 ;  /* 0x000000b000258202 */ /* 0x000fe40000000f00 */
[----:B------:R-:W-:Y:S02]  /*3d60*/  @!P0 MOV R39, R175 ;  /* 0x000000af00278202 */ /* 0x000fe40000000f00 */
[----:B------:R-:W-:Y:S03]  /*3d70*/  ISETP.GE.AND P0, PT, R19, R23, PT ;  /* 0x000000171300720c */ /* 0x000fe60003f06270 */
[----:B------:R1:W-:Y:S08]  /*3d80*/  ST.E.128 [R166.64], R36 ;  /* 0x00000024a6007985 */ /* 0x0003f0000c101d06 */
[----:B------:R-:W2:Y:S08]  /*3d90*/  LD.E.128 R32, [R172.64+0x80] ;  /* 0x00008006ac207980 */ /* 0x000eb0000c101d00 */
[----:B------:R-:W3:Y:S06]  /*3da0*/  @!P1 LD.E.64 R30, [R40.64+0x40] ;  /* 0x00004006281e9980 */ /* 0x000eec000c101b00 */
[----:B------:R-:W4:Y:S01]  /*3db0*/  @!P1 LD.E.64 R50, [R58.64+0x40] ;  /* 0x000040063a329980 */ /* 0x000f22000c101b00 */
[C---:B--2---:R-:W-:Y:S01]  /*3dc0*/  @!P1 IMAD.U32 R46, R32.reuse, 0x10000, RZ ;  /* 0x00010000202e9824 */ /* 0x044fe200078e00ff */
[----:B------:R-:W-:Y:S01]  /*3dd0*/  @!P1 LOP3.LUT R44, R32, 0xffff0000, RZ, 0xc0, !PT ;  /* 0xffff0000202c9812 */ /* 0x000fe200078ec0ff */
[C---:B------:R-:W-:Y:S01]  /*3de0*/  @!P1 IMAD.U32 R49, R34.reuse, 0x10000, RZ ;  /* 0x0001000022319824 */ /* 0x040fe200078e00ff */
[----:B-1----:R-:W-:Y:S02]  /*3df0*/  @!P1 LOP3.LUT R37, R33, 0xffff0000, RZ, 0xc0, !PT ;  /* 0xffff000021259812 */ /* 0x002fe400078ec0ff */
[----:B------:R-:W-:Y:S02]  /*3e00*/  @!P1 LOP3.LUT R39, R34, 0xffff0000, RZ, 0xc0, !PT ;  /* 0xffff000022279812 */ /* 0x000fe400078ec0ff */
[----:B------:R-:W-:Y:S01]  /*3e10*/  @!P1 LOP3.LUT R36, R35, 0xffff0000, RZ, 0xc0, !PT ;  /* 0xffff000023249812 */ /* 0x000fe200078ec0ff */
[C---:B---3--:R-:W-:Y:S01]  /*3e20*/  @!P1 IMAD.U32 R43, R30.reuse, 0x10000, RZ ;  /* 0x000100001e2b9824 */ /* 0x048fe200078e00ff */
[----:B------:R-:W-:Y:S02]  /*3e30*/  @!P1 LOP3.LUT R42, R30, 0xffff0000, RZ, 0xc0, !PT ;  /* 0xffff00001e2a9812 */ /* 0x000fe400078ec0ff */
[C---:B------:R-:W-:Y:S01]  /*3e40*/  @!P1 SHF.L.U32 R30, R31.reuse, 0x10, RZ ;  /* 0x000000101f1e9819 */ /* 0x040fe200000006ff */
[----:B------:R-:W-:Y:S01]  /*3e50*/  @!P1 FMUL.FTZ R5, R44, R43 ;  /* 0x0000002b2c059220 */ /* 0x000fe20000410000 */
[----:B------:R-:W-:Y:S01]  /*3e60*/  @!P1 LOP3.LUT R31, R31, 0xffff0000, RZ, 0xc0, !PT ;  /* 0xffff00001f1f9812 */ /* 0x000fe200078ec0ff */
[C---:B----4-:R-:W-:Y:S01]  /*3e70*/  @!P1 IMAD.U32 R45, R50.reuse, 0x10000, RZ ;  /* 0x00010000322d9824 */ /* 0x050fe200078e00ff */
[----:B------:R-:W-:Y:S01]  /*3e80*/  @!P1 SHF.L.U32 R48, R51, 0x10, RZ ;  /* 0x0000001033309819 */ /* 0x000fe200000006ff */
[----:B------:R-:W-:Y:S01]  /*3e90*/  @!P1 FMUL.FTZ R6, R37, R42 ;  /* 0x0000002a25069220 */ /* 0x000fe20000410000 */
[----:B------:R-:W-:Y:S01]  /*3ea0*/  @!P1 LOP3.LUT R47, R50, 0xffff0000, RZ, 0xc0, !PT ;  /* 0xffff0000322f9812 */ /* 0x000fe200078ec0ff */
[----:B------:R-:W-:Y:S01]  /*3eb0*/  @!P1 FMUL.FTZ R174, R44, R45 ;  /* 0x0000002d2cae9220 */ /* 0x000fe20000410000 */
[----:B------:R-:W-:Y:S01]  /*3ec0*/  @!P1 LOP3.LUT R51, R51, 0xffff0000, RZ, 0xc0, !PT ;  /* 0xffff000033339812 */ /* 0x000fe200078ec0ff */
[----:B------:R-:W-:Y:S01]  /*3ed0*/  @!P1 FFMA.FTZ R5, R45, R46, R5 ;  /* 0x0000002e2d059223 */ /* 0x000fe20000010005 */
[----:B------:R-:W-:Y:S01]  /*3ee0*/  @!P1 SHF.L.U32 R45, R33, 0x10, RZ ;  /* 0x00000010212d9819 */ /* 0x000fe200000006ff */
[----:B------:R-:W-:Y:S02]  /*3ef0*/  @!P1 FMUL.FTZ R7, R39, R30 ;  /* 0x0000001e27079220 */ /* 0x000fe40000410000 */
[----:B------:R-:W-:Y:S01]  /*3f00*/  @!P1 FFMA.FTZ R174, R46, R43, -R174 ;  /* 0x0000002b2eae9223 */ /* 0x000fe200000108ae */
[----:B------:R-:W-:Y:S01]  /*3f10*/  @!P1 SHF.L.U32 R46, R35, 0x10, RZ ;  /* 0x00000010232e9819 */ /* 0x000fe200000006ff */
[----:B------:R-:W-:Y:S02]  /*3f20*/  @!P1 FMUL.FTZ R176, R39, R48 ;  /* 0x0000003027b09220 */ /* 0x000fe40000410000 */
        /* <DEDUP_REMOVED lines=12> */
[----:B------:R-:W-:Y:S02]  /*3ff0*/  @!P1 IMAD.MOV.U32 R32, RZ, RZ, R174 ;  /* 0x000000ffff209224 */ /* 0x000fe400078e00ae */
        /* <DEDUP_REMOVED lines=35> */
[-C--:B------:R-:W-:Y:S02]  /*4230*/  @!P0 FMUL.FTZ R12, R32, R31.reuse ;  /* 0x0000001f200c8220 */ /* 0x080fe40000410000 */
[----:B------:R-:W-:Y:S02]  /*4240*/  @!P0 FFMA.FTZ R176, R49, R30, -R176 ;  /* 0x0000001e31b08223 */ /* 0x000fe400000108b0 */
[----:B------:R-:W-:Y:S02]  /*4250*/  @!P0 FFMA.FTZ R175, R46, R31, -R175 ;  /* 0x0000001f2eaf8223 */ /* 0x000fe400000108af */
[----:B------:R-:W-:Y:S02]  /*4260*/  @!P0 FFMA.FTZ R10, R47, R45, R10 ;  /* 0x0000002d2f0a8223 */ /* 0x000fe4000001000a */
[----:B------:R-:W-:Y:S02]  /*4270*/  @!P0 FFMA.FTZ R11, R48, R49, R11 ;  /* 0x00000031300b8223 */ /* 0x000fe4000001000b */
[----:B------:R-:W-:Y:S02]  /*4280*/  @!P0 FFMA.FTZ R111, R45, R42, -R111 ;  /* 0x0000002a2d6f8223 */ /* 0x000fe4000001086f */
[----:B------:R-:W-:Y:S01]  /*4290*/  @!P0 FFMA.FTZ R12, R51, R46, R12 ;  /* 0x0000002e330c8223 */ /* 0x000fe2000001000c */
[----:B------:R-:W-:Y:S01]  /*42a0*/  @!P0 F2FP.BF16.PACK_AB R176, R11, R176 ;  /* 0x000000b00bb0823e */ /* 0x000fe200000010ff */
[----:B------:R-:W-:Y:S01]  /*42b0*/  @!P0 IMAD.MOV.U32 R36, RZ, RZ, R174 ;  /* 0x000000ffff248224 */ /* 0x000fe200078e00ae */
[----:B------:R-:W-:Y:S02]  /*42c0*/  @!P0 F2FP.BF16.PACK_AB R111, R10, R111 ;  /* 0x0000006f0a6f823e */ /* 0x000fe400000010ff */
[----:B------:R-:W-:Y:S01]  /*42d0*/  @!P0 F2FP.BF16.PACK_AB R175, R12, R175 ;  /* 0x000000af0caf823e */ /* 0x000fe200000010ff */
[----:B------:R-:W-:Y:S01]  /*42e0*/  @!P0 IMAD.MOV.U32 R38, RZ, RZ, R176 ;  /* 0x000000ffff268224 */ /* 0x000fe200078e00b0 */
        /* <DEDUP_REMOVED lines=47> */
.L_x_2562:
[----:B------:R-:W-:Y:S05]  /*45e0*/  BSYNC B0 ;  /* 0x0000000000007941 */ /* 0x000fea0003800000 */
.L_x_2561:
[C---:B------:R-:W-:Y:S01]  /*45f0*/  ISETP.GE.AND P0, PT, R74.reuse, R164, PT ;  /* 0x000000a44a00720c */ /* 0x040fe20003f06270 */
[----:B------:R-:W-:Y:S03]  /*4600*/  BSSY B0, `(.L_x_2563) ;  /* 0x00000c2000007945 */ /* 0x000fe60003800000 */
[----:B------:R-:W-:Y:S11]  /*4610*/  ISETP.GE.AND P0, PT, R74, R144, !P0 ;  /* 0x000000904a00720c */ /* 0x000ff60004706270 */
[----:B------:R-:W-:Y:S02]  /*4620*/  @!UPT UIADD3 URZ, URZ, URZ, URZ ;  /* 0x0000003f3f3ff290 */ /* 0x000fe4000fffe03f */
[----:B------:R-:W-:-:S05]  /*4630*/  @!P0 BRA `(.L_x_2564) ;  /* 0x00000be000008947 */ /* 0x000fca0003800000 */
[----:B------:R-:W-:Y:S02]  /*4640*/  ISETP.GE.AND P0, PT, R24, R23, PT ;  /* 0x000000171800720c */ /* 0x000fe40003f06270 */
[C---:B------:R-:W-:Y:S02]  /*4650*/  LEA R172, P1, R86.reuse, R112, 0x1 ;  /* 0x0000007056ac7211 */ /* 0x040fe400078208ff */
[C---:B-1----:R-:W-:Y:S02]  /*4660*/  SHF.L.U32 R167, R143.reuse, 0x1, RZ ;  /* 0x000000018fa77819 */ /* 0x042fe400000006ff */
        /* <DEDUP_REMOVED lines=12> */
[C---:B------:R-:W-:Y:S02]  /*4730*/  @!P0 LOP3.LUT R34, R36.reuse, 0xffff0000, RZ, 0xc0, !PT ;  /* 0xffff000024228812 */ /* 0x040fe400078ec0ff */
        /* <DEDUP_REMOVED lines=174> */
.L_x_2564:
[----:B------:R-:W-:Y:S05]  /*5220*/  BSYNC B0 ;  /* 0x0000000000007941 */ /* 0x000fea0003800000 */
.L_x_2563:
[C---:B------:R-:W-:Y:S01]  /*5230*/  ISETP.GE.AND P0, PT, R73.reuse, R164, PT ;  /* 0x000000a44900720c */ /* 0x040fe20003f06270 */
[----:B------:R-:W-:Y:S03]  /*5240*/  BSSY B0, `(.L_x_2565) ;  /* 0x00000c4000007945 */ /* 0x000fe60003800000 */
[----:B------:R-:W-:Y:S11]  /*5250*/  ISETP.GE.AND P0, PT, R73, R144, !P0 ;  /* 0x000000904900720c */ /* 0x000ff60004706270 */
[----:B------:R-:W-:Y:S02]  /*5260*/  @!UPT UIADD3 URZ, URZ, URZ, URZ ;  /* 0x0000003f3f3ff290 */ /* 0x000fe4000fffe03f */
[----:B------:R-:W-:-:S05]  /*5270*/  @!P0 BRA `(.L_x_2566) ;  /* 0x00000c0000008947 */ /* 0x000fca0003800000 */
[----:B-1----:R-:W-:Y:S01]  /*5280*/  IMAD R167, R163, 0x60, RZ ;  /* 0x00000060a3a77824 */ /* 0x002fe200078e02ff */
[----:B------:R-:W-:Y:S01]  /*5290*/  SHF.L.U32 R175, R141, 0x1, RZ ;  /* 0x000000018daf7819 */ /* 0x000fe200000006ff */
[----:B------:R-:W-:Y:S01]  /*52a0*/  IMAD.WIDE.U32 R172, R162, 0x60, R112 ;  /* 0x00000060a2ac7825 */ /* 0x000fe200078e0070 */
[----:B------:R-:W-:Y:S02]  /*52b0*/  ISETP.GE.AND P0, PT, R24, R23, PT ;  /* 0x000000171800720c */ /* 0x000fe40003f06270 */
[-C--:B------:R-:W-:Y:S01]  /*52c0*/  IADD3 R58, P1, R56, R175.reuse, RZ ;  /* 0x000000af383a7210 */ /* 0x080fe20007f3e0ff */
[----:B------:R-:W-:Y:S01]  /*52d0*/  IMAD R179, R169, 0x60, RZ ;  /* 0x00000060a9b37824 */ /* 0x000fe200078e02ff */
[----:B------:R-:W-:Y:S02]  /*52e0*/  SHF.L.U64.HI R111, R141, 0x1, R128 ;  /* 0x000000018d6f7819 */ /* 0x000fe40000010280 */
[----:B------:R-:W-:Y:S02]  /*52f0*/  IADD3 R40, P2, R26, R175, RZ ;  /* 0x000000af1a287210 */ /* 0x000fe40007f5e0ff */
[----:B------:R-:W-:Y:S01]  /*5300*/  IADD3 R173, R173, R167, RZ ;  /* 0x000000a7adad7210 */ /* 0x000fe20007ffe0ff */
[--C-:B------:R-:W-:Y:S01]  /*5310*/  IMAD.X R59, R57, 0x1, R111.reuse, P1 ;  /* 0x00000001393b7824 */ /* 0x100fe200008e066f */
[----:B------:R-:W-:Y:S01]  /*5320*/  ISETP.GE.AND P1, PT, R20, R23, PT ;  /* 0x000000171400720c */ /* 0x000fe20003f26270 */
[----:B------:R-:W-:Y:S02]  /*5330*/  IMAD.X R41, R27, 0x1, R111, P2 ;  /* 0x000000011b297824 */ /* 0x000fe400010e066f */
[----:B------:R-:W-:Y:S01]  /*5340*/  IMAD.WIDE.U32 R166, R168, 0x60, R160 ;  /* 0x00000060a8a67825 */ /* 0x000fe200078e00a0 */
[----:B------:R-:W2:Y:S04]  /*5350*/  @!P0 LD.E.64 R50, [R58.64] ;  /* 0x000000063a328980 */ /* 0x000ea8000c101b00 */
[----:B------:R-:W-:Y:S02]  /*5360*/  IADD3 R167, R167, R179, RZ ;  /* 0x000000b3a7a77210 */ /* 0x000fe40007ffe0ff */
[----:B------:R-:W3:Y:S08]  /*5370*/  LD.E.128 R32, [R172.64] ;  /* 0x00000006ac207980 */ /* 0x000ef0000c101d00 */
[----:B------:R-:W4:Y:S01]  /*5380*/  @!P0 LD.E.64 R30, [R40.64] ;  /* 0x00000006281e8980 */ /* 0x000f22000c101b00 */
[C---:B--2---:R-:W-:Y:S01]  /*5390*/  @!P0 IMAD.U32 R48, R51.reuse, 0x10000, RZ ;  /* 0x0001000033308824 */ /* 0x044fe200078e00ff */
[C---:B------:R-:W-:Y:S02]  /*53a0*/  @!P0 SHF.L.U32 R45, R50.reuse, 0x10, RZ ;  /* 0x00000010322d8819 */ /* 0x040fe400000006ff */
[----:B------:R-:W-:Y:S02]  /*53b0*/  @!P0 LOP3.LUT R47, R50, 0xffff0000, RZ, 0xc0, !PT ;  /* 0xffff0000322f8812 */ /* 0x000fe400078ec0ff */
[----:B------:R-:W-:Y:S02]  /*53c0*/  @!P0 LOP3.LUT R51, R51, 0xffff0000, RZ, 0xc0, !PT ;  /* 0xffff000033338812 */ /* 0x000fe400078ec0ff */
[C---:B---3--:R-:W-:Y:S02]  /*53d0*/  @!P0 LOP3.LUT R38, R32.reuse, 0xffff0000, RZ, 0xc0, !PT ;  /* 0xffff000020268812 */ /* 0x048fe400078ec0ff */
[----:B------:R-:W-:Y:S02]  /*53e0*/  @!P0 SHF.L.U32 R46, R32, 0x10, RZ ;  /* 0x00000010202e8819 */ /* 0x000fe400000006ff */
[----:B------:R-:W-:Y:S01]  /*53f0*/  @!P0 LOP3.LUT R39, R33, 0xffff0000, RZ, 0xc0, !PT ;  /* 0xffff000021278812 */ /* 0x000fe200078ec0ff */
[----:B------:R-:W-:Y:S01]  /*5400*/  @!P0 FMUL.FTZ R111, R38, R45 ;  /* 0x0000002d266f8220 */ /* 0x000fe20000410000 */
[----:B------:R-:W-:Y:S02]  /*5410*/  @!P0 SHF.L.U32 R49, R34, 0x10, RZ ;  /* 0x0000001022318819 */ /* 0x000fe400000006ff */
[C---:B----4-:R-:W-:Y:S01]  /*5420*/  @!P0 SHF.L.U32 R37, R30.reuse, 0x10, RZ ;  /* 0x000000101e258819 */ /* 0x050fe200000006ff */
[----:B------:R-:W-:Y:S01]  /*5430*/  @!P0 FMUL.FTZ R175, R39, R47 ;  /* 0x0000002f27af8220 */ /* 0x000fe20000410000 */
[----:B------:R-:W-:Y:S01]  /*5440*/  @!P0 LOP3.LUT R36, R30, 0xffff0000, RZ, 0xc0, !PT ;  /* 0xffff00001e248812 */ /* 0x000fe200078ec0ff */
[C---:B------:R-:W-:Y:S01]  /*5450*/  @!P0 IMAD.U32 R30, R31.reuse, 0x10000, RZ ;  /* 0x000100001f1e8824 */ /* 0x040fe200078e00ff */
[----:B------:R-:W-:Y:S01]  /*5460*/  @!P0 LOP3.LUT R31, R31, 0xffff0000, RZ, 0xc0, !PT ;  /* 0xffff00001f1f8812 */ /* 0x000fe200078ec0ff */
[-C--:B------:R-:W-:Y:S01]  /*5470*/  @!P0 FMUL.FTZ R0, R38, R37.reuse ;  /* 0x0000002526008220 */ /* 0x080fe20000410000 */
[----:B------:R-:W-:Y:S01]  /*5480*/  @!P0 LOP3.LUT R38, R35, 0xffff0000, RZ, 0xc0, !PT ;  /* 0xffff000023268812 */ /* 0x000fe200078ec0ff */
[----:B------:R-:W-:Y:S01]  /*5490*/  @!P0 FFMA.FTZ R111, R46, R37, -R111 ;  /* 0x000000252e6f8223 */ /* 0x000fe2000001086f */
[----:B------:R-:W-:Y:S01]  /*54a0*/  @!P0 LOP3.LUT R37, R34, 0xffff0000, RZ, 0xc0, !PT ;  /* 0xffff000022258812 */ /* 0x000fe200078ec0ff */
[----:B------:R-:W-:Y:S02]  /*54b0*/  @!P0 FFMA.FTZ R0, R45, R46, R0 ;  /* 0x0000002e2d008223 */ /* 0x000fe40000010000 */
[----:B------:R-:W-:Y:S02]  /*54c0*/  @!P0 IMAD.U32 R45, R33, 0x10000, RZ ;  /* 0x00010000212d8824 */ /* 0x000fe400078e00ff */
[----:B------:R-:W-:Y:S01]  /*54d0*/  @!P0 FMUL.FTZ R2, R39, R36 ;  /* 0x0000002427028220 */ /* 0x000fe20000410000 */
[----:B------:R-:W-:Y:S01]  /*54e0*/  @!P0 F2FP.BF16.PACK_AB R111, R0, R111 ;  /* 0x0000006f006f823e */ /* 0x000fe200000010ff */
[C---:B------:R-:W-:Y:S02]  /*54f0*/  @!P0 FMUL.FTZ R3, R37.reuse, R30 ;  /* 0x0000001e25038220 */ /* 0x040fe40000410000 */
[----:B------:R-:W-:Y:S02]  /*5500*/  @!P0 FMUL.FTZ R144, R37, R48 ;  /* 0x0000003025908220 */ /* 0x000fe40000410000 */
        /* <DEDUP_REMOVED lines=63> */
[----:B------:R-:W2:Y:S06]  /*5900*/  @!P0 LD.E.64 R48, [R58.64+0x80] ;  /* 0x000080063a308980 */ /* 0x000eac000c101b00 */
[----:B------:R-:W3:Y:S08]  /*5910*/  LD.E.128 R32, [R172.64+0x100] ;  /* 0x00010006ac207980 */ /* 0x000ef0000c101d00 */
[----:B------:R-:W4:Y:S01]  /*5920*/  @!P0 LD.E.64 R30, [R40.64+0x80] ;  /* 0x00008006281e8980 */ /* 0x000f22000c101b00 */
[C---:B--2---:R-:W-:Y:S02]  /*5930*/  @!P0 SHF.L.U32 R46, R48.reuse, 0x10, RZ ;  /* 0x00000010302e8819 */ /* 0x044fe400000006ff */
[----:B------:R-:W-:Y:S01]  /*5940*/  @!P0 LOP3.LUT R47, R48, 0xffff0000, RZ, 0xc0, !PT ;  /* 0xffff0000302f8812 */ /* 0x000fe200078ec0ff */
[C---:B------:R-:W-:Y:S01]  /*5950*/  @!P0 IMAD.U32 R48, R49.reuse, 0x10000, RZ ;  /* 0x0001000031308824 */ /* 0x040fe200078e00ff */
[----:B------:R-:W-:Y:S02]  /*5960*/  @!P0 LOP3.LUT R49, R49, 0xffff0000, RZ, 0xc0, !PT ;  /* 0xffff000031318812 */ /* 0x000fe400078ec0ff */
[----:B---3--:R-:W-:Y:S02]  /*5970*/  @!P0 LOP3.LUT R43, R32, 0xffff0000, RZ, 0xc0, !PT ;  /* 0xffff0000202b8812 */ /* 0x008fe400078ec0ff */
[----:B-1----:R-:W-:Y:S02]  /*5980*/  @!P0 LOP3.LUT R37, R33, 0xffff0000, RZ, 0xc0, !PT ;  /* 0xffff000021258812 */ /* 0x002fe400078ec0ff */
[----:B------:R-:W-:Y:S01]  /*5990*/  @!P0 LOP3.LUT R38, R34, 0xffff0000, RZ, 0xc0, !PT ;  /* 0xffff000022268812 */ /* 0x000fe200078ec0ff */
[----:B------:R-:W-:Y:S01]  /*59a0*/  @!P0 FMUL.FTZ R144, R43, R46 ;  /* 0x0000002e2b908220 */ /* 0x000fe20000410000 */
[----:B------:R-:W-:Y:S01]  /*59b0*/  @!P0 LOP3.LUT R36, R35, 0xffff0000, RZ, 0xc0, !PT ;  /* 0xffff000023248812 */ /* 0x000fe200078ec0ff */
[----:B------:R-:W-:Y:S01]  /*59c0*/  @!P0 FMUL.FTZ R111, R37, R47 ;  /* 0x0000002f256f8220 */ /* 0x000fe20000410000 */
[----:B------:R-:W-:Y:S01]  /*59d0*/  @!P0 SHF.L.U32 R45, R32, 0x10, RZ ;  /* 0x00000010202d8819 */ /* 0x000fe200000006ff */
[C---:B----4-:R-:W-:Y:S01]  /*59e0*/  @!P0 IMAD.U32 R42, R30.reuse, 0x10000, RZ ;  /* 0x000100001e2a8824 */ /* 0x050fe200078e00ff */
[----:B------:R-:W-:Y:S01]  /*59f0*/  @!P0 LOP3.LUT R30, R30, 0xffff0000, RZ, 0xc0, !PT ;  /* 0xffff00001e1e8812 */ /* 0x000fe200078ec0ff */
[----:B------:R-:W-:Y:S01]  /*5a00*/  @!P0 FMUL.FTZ R164, R38, R48 ;  /* 0x0000003026a48220 */ /* 0x000fe20000410000 */
[----:B------:R-:W-:Y:S01]  /*5a10*/  @!P0 SHF.L.U32 R23, R31, 0x10, RZ ;  /* 0x000000101f178819 */ /* 0x000fe200000006ff */
[-C--:B------:R-:W-:Y:S01]  /*5a20*/  @!P0 FMUL.FTZ R9, R43, R42.reuse ;  /* 0x0000002a2b098220 */ /* 0x080fe20000410000 */
[----:B------:R-:W-:Y:S01]  /*5a30*/  @!P0 LOP3.LUT R31, R31, 0xffff0000, RZ, 0xc0, !PT ;  /* 0xffff00001f1f8812 */ /* 0x000fe200078ec0ff */
[----:B------:R-:W-:Y:S01]  /*5a40*/  @!P0 FFMA.FTZ R144, R45, R42, -R144 ;  /* 0x0000002a2d908223 */ /* 0x000fe20000010890 */
[----:B------:R-:W-:Y:S01]  /*5a50*/  @!P0 SHF.L.U32 R50, R35, 0x10, RZ ;  /* 0x0000001023328819 */ /* 0x000fe200000006ff */
[----:B------:R-:W-:Y:S01]  /*5a60*/  @!P0 FFMA.FTZ R9, R46, R45, R9 ;  /* 0x0000002d2e098223 */ /* 0x000fe20000010009 */
[----:B------:R-:W-:Y:S01]  /*5a70*/  @!P0 SHF.L.U32 R45, R33, 0x10, RZ ;  /* 0x00000010212d8819 */ /* 0x000fe200000006ff */
[----:B------:R-:W-:Y:S02]  /*5a80*/  @!P0 FMUL.FTZ R10, R37, R30 ;  /* 0x0000001e250a8220 */ /* 0x000fe40000410000 */
[----:B------:R-:W-:Y:S01]  /*5a90*/  @!P0 FMUL.FTZ R11, R38, R23 ;  /* 0x00000017260b8220 */ /* 0x000fe20000410000 */
[----:B------:R-:W-:Y:S01]  /*5aa0*/  @!P0 F2FP.BF16.PACK_AB R144, R9, R144 ;  /* 0x000000900990823e */ /* 0x000fe200000010ff */
[C---:B------:R-:W-:Y:S02]  /*5ab0*/  @!P0 FMUL.FTZ R174, R36.reuse, R49 ;  /* 0x0000003124ae8220 */ /* 0x040fe40000410000 */
[-C--:B------:R-:W-:Y:S01]  /*5ac0*/  @!P0 FMUL.FTZ R12, R36, R31.reuse ;  /* 0x0000001f240c8220 */ /* 0x080fe20000410000 */
[----:B------:R-:W-:Y:S01]  /*5ad0*/  @!P0 MOV R32, R144 ;  /* 0x0000009000208202 */ /* 0x000fe20000000f00 */
[----:B------:R-:W-:Y:S02]  /*5ae0*/  @!P0 FFMA.FTZ R111, R45, R30, -R111 ;  /* 0x0000001e2d6f8223 */ /* 0x000fe4000001086f */
[----:B------:R-:W-:Y:S02]  /*5af0*/  @!P0 FFMA.FTZ R174, R50, R31, -R174 ;  /* 0x0000001f32ae8223 */ /* 0x000fe400000108ae */
[----:B------:R-:W-:Y:S02]  /*5b00*/  @!P0 IMAD.U32 R46, R34, 0x10000, RZ ;  /* 0x00010000222e8824 */ /* 0x000fe400078e00ff */
[----:B------:R-:W-:Y:S02]  /*5b10*/  @!P0 FFMA.FTZ R10, R47, R45, R10 ;  /* 0x0000002d2f0a8223 */ /* 0x000fe4000001000a */
[----:B------:R-:W-:Y:S02]  /*5b20*/  @!P0 FFMA.FTZ R11, R48, R46, R11 ;  /* 0x0000002e300b8223 */ /* 0x000fe4000001000b */
[----:B------:R-:W-:Y:S01]  /*5b30*/  @!P0 FFMA.FTZ R164, R46, R23, -R164 ;  /* 0x000000172ea48223 */ /* 0x000fe200000108a4 */
[----:B------:R-:W-:Y:S01]  /*5b40*/  @!P0 F2FP.BF16.PACK_AB R111, R10, R111 ;  /* 0x0000006f0a6f823e */ /* 0x000fe200000010ff */
[----:B------:R-:W-:Y:S03]  /*5b50*/  @!P0 FFMA.FTZ R12, R49, R50, R12 ;  /* 0x00000032310c8223 */ /* 0x000fe6000001000c */
[----:B------:R-:W-:Y:S01]  /*5b60*/  @!P0 F2FP.BF16.PACK_AB R164, R11, R164 ;  /* 0x000000a40ba4823e */ /* 0x000fe200000010ff */
[----:B------:R-:W-:Y:S01]  /*5b70*/  @!P0 IMAD.MOV.U32 R33, RZ, RZ, R111 ;  /* 0x000000ffff218224 */ /* 0x000fe200078e006f */
[----:B------:R-:W-:Y:S02]  /*5b80*/  @!P0 F2FP.BF16.PACK_AB R175, R12, R174 ;  /* 0x000000ae0caf823e */ /* 0x000fe400000010ff */
[----:B------:R-:W-:Y:S02]  /*5b90*/  @!P0 MOV R34, R164 ;  /* 0x000000a400228202 */ /* 0x000fe40000000f00 */
[----:B------:R-:W-:Y:S05]  /*5ba0*/  @!P0 MOV R35, R175 ;  /* 0x000000af00238202 */ /* 0x000fea0000000f00 */
[----:B------:R1:W-:Y:S08]  /*5bb0*/  ST.E.128 [R166.64+0x100], R32 ;  /* 0x00010020a6007985 */ /* 0x0003f0000c101d06 */
[----:B------:R-:W2:Y:S06]  /*5bc0*/  @!P1 LD.E.64 R58, [R58.64+0xc0] ;  /* 0x0000c0063a3a9980 */ /* 0x000eac000c101b00 */
[----:B------:R-:W3:Y:S08]  /*5bd0*/  LD.E.128 R36, [R172.64+0x180] ;  /* 0x00018006ac247980 */ /* 0x000ef0000c101d00 */
[----:B------:R-:W4:Y:S01]  /*5be0*/  @!P1 LD.E.64 R30, [R40.64+0xc0] ;  /* 0x0000c006281e9980 */ /* 0x000f22000c101b00 */
[C---:B--2---:R-:W-:Y:S01]  /*5bf0*/  @!P1 SHF.L.U32 R46, R58.reuse, 0x10, RZ ;  /* 0x000000103a2e9819 */ /* 0x044fe200000006ff */
[C---:B------:R-:W-:Y:S01]  /*5c00*/  @!P1 IMAD.U32 R48, R59.reuse, 0x10000, RZ ;  /* 0x000100003b309824 */ /* 0x040fe200078e00ff */
[----:B------:R-:W-:Y:S02]  /*5c10*/  @!P1 LOP3.LUT R47, R58, 0xffff0000, RZ, 0xc0, !PT ;  /* 0xffff00003a2f9812 */ /* 0x000fe400078ec0ff */
[----:B------:R-:W-:Y:S02]  /*5c20*/  @!P1 LOP3.LUT R49, R59, 0xffff0000, RZ, 0xc0, !PT ;  /* 0xffff00003b319812 */ /* 0x000fe400078ec0ff */
[C---:B---3--:R-:W-:Y:S02]  /*5c30*/  @!P1 LOP3.LUT R43, R36.reuse, 0xffff0000, RZ, 0xc0, !PT ;  /* 0xffff0000242b9812 */ /* 0x048fe400078ec0ff */
[----:B------:R-:W-:Y:S02]  /*5c40*/  @!P1 SHF.L.U32 R45, R36, 0x10, RZ ;  /* 0x00000010242d9819 */ /* 0x000fe400000006ff */
[----:B-1----:R-:W-:Y:S01]  /*5c50*/  @!P1 LOP3.LUT R33, R37, 0xffff0000, RZ, 0xc0, !PT ;  /* 0xffff000025219812 */ /* 0x002fe200078ec0ff */
[----:B------:R-:W-:Y:S01]  /*5c60*/  @!P1 FMUL.FTZ R144, R43, R46 ;  /* 0x0000002e2b909220 */ /* 0x000fe20000410000 */
[----:B------:R-:W-:Y:S01]  /*5c70*/  @!P1 LOP3.LUT R34, R38, 0xffff0000, RZ, 0xc0, !PT ;  /* 0xffff000026229812 */ /* 0x000fe200078ec0ff */
        /* <DEDUP_REMOVED lines=10> */
[----:B------:R-:W-:Y:S01]  /*5d20*/  @!P1 FMUL.FTZ R14, R33, R30 ;  /* 0x0000001e210e9220 */ /* 0x000fe20000410000 */
[----:B------:R-:W-:Y:S01]  /*5d30*/  @!P1 LOP3.LUT R31, R31, 0xffff0000, RZ, 0xc0, !PT ;  /* 0xffff00001f1f9812 */ /* 0x000fe200078ec0ff */
[----:B------:R-:W-:Y:S01]  /*5d40*/  @!P1 IMAD.U32 R46, R38, 0x10000, RZ ;  /* 0x00010000262e9824 */ /* 0x000fe200078e00ff */
[----:B------:R-:W-:Y:S01]  /*5d50*/  @!P1 F2FP.BF16.PACK_AB R144, R13, R144 ;  /* 0x000000900d90923e */ /* 0x000fe200000010ff */
[C---:B------:R-:W-:Y:S02]  /*5d60*/  @!P1 FMUL.FTZ R15, R34.reuse, R23 ;  /* 0x00000017220f9220 */ /* 0x040fe40000410000 */
        /* <DEDUP_REMOVED lines=17> */
.L_x_2566:
[----:B------:R-:W-:Y:S05]  /*5e80*/  BSYNC B0 ;  /* 0x0000000000007941 */ /* 0x000fea0003800000 */
.L_x_2565:
[----:B------:R-:W2:Y:S02]  /*5e90*/  LD.E R3, [R28.64+0xd0] ;  /* 0x0000d0061c037980 */ /* 0x000ea4000c101900 */
[----:B--2---:R-:W-:Y:S05]  /*5ea0*/  IMAD.U32 R3, R3, -0x20, RZ ;  /* 0xffffffe003037824 */ /* 0x004fea00078e00ff */
[C---:B------:R-:W-:Y:S02]  /*5eb0*/  LEA R26, P1, R3.reuse, R26, 0x1 ;  /* 0x0000001a031a7211 */ /* 0x040fe400078208ff */
[C---:B------:R-:W-:Y:S02]  /*5ec0*/  LEA R56, P0, R3.reuse, R56, 0x1 ;  /* 0x0000003803387211 */ /* 0x040fe400078008ff */
[C---:B------:R-:W-:Y:S02]  /*5ed0*/  LEA.HI.X.SX32 R27, R3.reuse, R27, 0x1, P1 ;  /* 0x0000001b031b7211 */ /* 0x040fe400008f0eff */
[----:B------:R-:W-:Y:S01]  /*5ee0*/  LEA.HI.X.SX32 R57, R3, R57, 0x1, P0 ;  /* 0x0000003903397211 */ /* 0x000fe200000f0eff */
[----:B------:R-:W-:-:S05]  /*5ef0*/  BRA `(.L_x_2567) ;  /* 0x00005e6000007947 */ /* 0x000fca0003800000 */
.L_x_2558:
[----:B------:R-:W-:Y:S01]  /*5f00*/  BSSY B1, `(.L_x_2568) ;  /* 0x0000155000017945 */ /* 0x000fe20003800000 */
[----:B------:R-:W-:-:S05]  /*5f10*/  @!P3 BRA `(.L_x_2569) ;  /* 0x000015300000b947 */ /* 0x000fca0003800000 */
[----:B------:R1:W5:Y:S01]  /*5f20*/  LD.E.128 R40, [R112.64] ;  /* 0x0000000670287980 */ /* 0x000362000c101d00 */
[----:B------:R-:W-:Y:S01]  /*5f30*/  ISETP.GE.AND P0, PT, R24, R23, PT ;  /* 0x000000171800720c */ /* 0x000fe20003f06270 */
[----:B------:R-:W-:Y:S01]  /*5f40*/  @!UPT UIADD3 URZ, URZ, URZ, URZ ;  /* 0x0000003f3f3ff290 */ /* 0x000fe2000fffe03f */
[----:B------:R-:W-:Y:S11]  /*5f50*/  BSSY B0, `(.L_x_2570) ;  /* 0x0000050000007945 */ /* 0x000ff60003800000 */
[----:B------:R-:W-:-:S05]  /*5f60*/  @P0 BRA `(.L_x_2571) ;  /* 0x000004e000000947 */ /* 0x000fca0003800000 */
[----:B------:R-:W-:Y:S01]  /*5f70*/  LEA.HI R5, R23, R23, RZ, 0x1 ;  /* 0x0000001717057211 */ /* 0x000fe200078f08ff */
[----:B-----5:R-:W-:Y:S01]  /*5f80*/  IMAD.U32 R33, R40, 0x10000, RZ ;  /* 0x0001000028217824 */ /* 0x020fe200078e00ff */
[----:B------:R-:W-:Y:S01]  /*5f90*/  MOV R3, RZ ;  /* 0x000000ff00037202 */ /* 0x000fe20000000f00 */
[----:B------:R-:W-:Y:S01]  /*5fa0*/  IMAD.U32 R34, R42, 0x10000, RZ ;  /* 0x000100002a227824 */ /* 0x000fe200078e00ff */
[----:B------:R-:W-:Y:S02]  /*5fb0*/  SHF.R.S32.HI R5, RZ, 0x1, R5 ;  /* 0x00000001ff057819 */ /* 0x000fe40000011405 */
[----:B------:R-:W-:Y:S02]  /*5fc0*/  LOP3.LUT R35, R40, 0xffff0000, RZ, 0xc0, !PT ;  /* 0xffff000028237812 */ /* 0x000fe400078ec0ff */
[----:B------:R-:W-:Y:S01]  /*5fd0*/  ISETP.GE.AND P1, PT, R24, R5, PT ;  /* 0x000000051800720c */ /* 0x000fe20003f26270 */
[--C-:B------:R-:W-:Y:S01]  /*5fe0*/  IMAD.MOV.U32 R7, RZ, RZ, R5.reuse ;  /* 0x000000ffff077224 */ /* 0x100fe200078e0005 */
[C---:B------:R-:W-:Y:S02]  /*5ff0*/  SHF.L.U32 R30, R41.reuse, 0x10, RZ ;  /* 0x00000010291e7819 */ /* 0x040fe400000006ff */
        /* <DEDUP_REMOVED lines=8> */
[C---:B------:R-:W-:Y:S03]  /*6080*/  LEA R48, P0, R3.reuse, R114, 0x1 ;  /* 0x0000007203307211 */ /* 0x040fe600078008ff */
[----:B------:R-:W2:Y:S01]  /*6090*/  LD.E.128 R12, [R10.64] ;  /* 0x000000060a0c7980 */ /* 0x000ea2000c101d00 */
[----:B------:R-:W-:Y:S01]  /*60a0*/  LEA.HI.X.SX32 R49, R3, R115, 0x1, P0 ;  /* 0x0000007303317211 */ /* 0x000fe200000f0eff */
[----:B------:R-:W-:Y:S01]  /*60b0*/  IMAD.MOV.U32 R3, RZ, RZ, RZ ;  /* 0x000000ffff037224 */ /* 0x000fe200078e00ff */
[----:B------:R-:W-:Y:S04]  /*60c0*/  @P1 IADD3 R3, -R5, RZ, RZ ;  /* 0x000000ff05031210 */ /* 0x000fe80007ffe1ff */
[C---:B------:R-:W-:Y:S01]  /*60d0*/  LEA R44, P0, R3.reuse, R116, 0x1 ;  /* 0x00000074032c7211 */ /* 0x040fe200078008ff */
[----:B------:R-:W3:Y:S03]  /*60e0*/  LD.E.128 R48, [R48.64] ;  /* 0x0000000630307980 */ /* 0x000ee6000c101d00 */
[----:B------:R-:W-:Y:S06]  /*60f0*/  LEA.HI.X.SX32 R45, R3, R117, 0x1, P0 ;  /* 0x00000075032d7211 */ /* 0x000fec00000f0eff */
[----:B------:R-:W4:Y:S01]  /*6100*/  LD.E.128 R44, [R44.64] ;  /* 0x000000062c2c7980 */ /* 0x000f22000c101d00 */
[----:B--2---:R-:W-:Y:S01]  /*6110*/  IMAD.U32 R5, R14, 0x10000, RZ ;  /* 0x000100000e057824 */ /* 0x004fe200078e00ff */
[C---:B------:R-:W-:Y:S01]  /*6120*/  SHF.L.U32 R7, R15.reuse, 0x10, RZ ;  /* 0x000000100f077819 */ /* 0x040fe200000006ff */
[----:B------:R-:W-:Y:S01]  /*6130*/  IMAD.U32 R0, R12, 0x10000, RZ ;  /* 0x000100000c007824 */ /* 0x000fe200078e00ff */
[----:B------:R-:W-:Y:S02]  /*6140*/  LOP3.LUT R9, R15, 0xffff0000, RZ, 0xc0, !PT ;  /* 0xffff00000f097812 */ /* 0x000fe400078ec0ff */
[----:B------:R-:W-:Y:S02]  /*6150*/  LOP3.LUT R6, R14, 0xffff0000, RZ, 0xc0, !PT ;  /* 0xffff00000e067812 */ /* 0x000fe400078ec0ff */
[----:B------:R-:W-:Y:S01]  /*6160*/  LOP3.LUT R2, R12, 0xffff0000, RZ, 0xc0, !PT ;  /* 0xffff00000c027812 */ /* 0x000fe200078ec0ff */
[----:B---3--:R-:W-:Y:S01]  /*6170*/  IMAD.U32 R31, R48, 0x10000, RZ ;  /* 0x00010000301f7824 */ /* 0x008fe200078e00ff */
[----:B------:R-:W-:Y:S01]  /*6180*/  LOP3.LUT R8, R51, 0xffff0000, RZ, 0xc0, !PT ;  /* 0xffff000033087812 */ /* 0x000fe200078ec0ff */
[----:B------:R-:W-:Y:S01]  /*6190*/  IMAD.U32 R12, R50, 0x10000, RZ ;  /* 0x00010000320c7824 */ /* 0x000fe200078e00ff */
[----:B------:R-:W-:Y:S01]  /*61a0*/  LOP3.LUT R15, R48, 0xffff0000, RZ, 0xc0, !PT ;  /* 0xffff0000300f7812 */ /* 0x000fe200078ec0ff */
[----:B------:R-:W-:Y:S01]  /*61b0*/  @!P1 FADD.FTZ R31, -R31, -RZ ;  /* 0x800000ff1f1f9221 */ /* 0x000fe20000010100 */
[----:B------:R-:W-:Y:S01]  /*61c0*/  SHF.L.U32 R14, R49, 0x10, RZ ;  /* 0x00000010310e7819 */ /* 0x000fe200000006ff */
[----:B------:R-:W-:Y:S01]  /*61d0*/  @!P1 FADD.FTZ R8, -R8, -RZ ;  /* 0x800000ff08089221 */ /* 0x000fe20000010100 */
[----:B------:R-:W-:Y:S01]  /*61e0*/  SHF.L.U32 R3, R13, 0x10, RZ ;  /* 0x000000100d037819 */ /* 0x000fe200000006ff */
[----:B------:R-:W-:Y:S01]  /*61f0*/  @!P1 FADD.FTZ R15, -R15, -RZ ;  /* 0x800000ff0f0f9221 */ /* 0x000fe20000010100 */
[----:B------:R-:W-:Y:S01]  /*6200*/  LOP3.LUT R4, R13, 0xffff0000, RZ, 0xc0, !PT ;  /* 0xffff00000d047812 */ /* 0x000fe200078ec0ff */
[----:B------:R-:W-:Y:S01]  /*6210*/  @!P1 FADD.FTZ R14, -R14, -RZ ;  /* 0x800000ff0e0e9221 */ /* 0x000fe20000010100 */
[----:B------:R-:W-:Y:S01]  /*6220*/  LOP3.LUT R13, R49, 0xffff0000, RZ, 0xc0, !PT ;  /* 0xffff0000310d7812 */ /* 0x000fe200078ec0ff */
[----:B------:R-:W-:Y:S01]  /*6230*/  FMUL.FTZ R0, R0, R31 ;  /* 0x0000001f00007220 */ /* 0x000fe20000410000 */
[----:B------:R-:W-:Y:S01]  /*6240*/  LOP3.LUT R11, R50, 0xffff0000, RZ, 0xc0, !PT ;  /* 0xffff0000320b7812 */ /* 0x000fe200078ec0ff */
[----:B------:R-:W-:Y:S01]  /*6250*/  FMUL.FTZ R8, R9, R8 ;  /* 0x0000000809087220 */ /* 0x000fe20000410000 */
[C---:B----4-:R-:W-:Y:S01]  /*6260*/  LOP3.LUT R16, R44.reuse, 0xffff0000, RZ, 0xc0, !PT ;  /* 0xffff00002c107812 */ /* 0x050fe200078ec0ff */
[----:B------:R-:W-:Y:S01]  /*6270*/  IMAD.U32 R9, R44, 0x10000, RZ ;  /* 0x000100002c097824 */ /* 0x000fe200078e00ff */
[----:B------:R-:W-:Y:S01]  /*6280*/  SHF.L.U32 R10, R51, 0x10, RZ ;  /* 0x00000010330a7819 */ /* 0x000fe200000006ff */
[----:B------:R-:W-:Y:S01]  /*6290*/  @!P1 FADD.FTZ R13, -R13, -RZ ;  /* 0x800000ff0d0d9221 */ /* 0x000fe20000010100 */
[C---:B------:R-:W-:Y:S01]  /*62a0*/  SHF.L.U32 R31, R45.reuse, 0x10, RZ ;  /* 0x000000102d1f7819 */ /* 0x040fe200000006ff */
        /* <DEDUP_REMOVED lines=15> */
[----:B------:R-:W-:Y:S02]  /*63a0*/  FMUL.FTZ R6, R6, R11 ;  /* 0x0000000b06067220 */ /* 0x000fe40000410000 */
[----:B------:R-:W-:Y:S02]  /*63b0*/  FFMA.FTZ R4, R37, R32, R4 ;  /* 0x0000002025047223 */ /* 0x000fe40000010004 */
[----:B------:R-:W-:Y:S02]  /*63c0*/  FMUL.FTZ R7, R7, R10 ;  /* 0x0000000a07077220 */ /* 0x000fe40000410000 */
[----:B------:R-:W-:Y:S02]  /*63d0*/  FFMA.FTZ R5, R34, R36, R5 ;  /* 0x0000002422057223 */ /* 0x000fe40000010005 */
[----:B------:R-:W-:Y:S02]  /*63e0*/  FFMA.FTZ R6, R39, R38, R6 ;  /* 0x0000002627067223 */ /* 0x000fe40000010006 */
[----:B------:R-:W-:Y:S01]  /*63f0*/  FFMA.FTZ R7, R40, R41, R7 ;  /* 0x0000002928077223 */ /* 0x000fe20000010007 */
[----:B------:R-:W-:Y:S01]  /*6400*/  F2FP.BF16.PACK_AB R40, R2, R0 ;  /* 0x000000000228723e */ /* 0x000fe200000010ff */
[----:B------:R-:W-:Y:S01]  /*6410*/  FFMA.FTZ R8, R43, R42, R8 ;  /* 0x0000002a2b087223 */ /* 0x000fe20000010008 */
[----:B------:R-:W-:Y:S02]  /*6420*/  F2FP.BF16.PACK_AB R41, R4, R3 ;  /* 0x000000030429723e */ /* 0x000fe400000010ff */
[----:B------:R-:W-:Y:S02]  /*6430*/  F2FP.BF16.PACK_AB R42, R6, R5 ;  /* 0x00000005062a723e */ /* 0x000fe400000010ff */
[----:B------:R-:W-:Y:S02]  /*6440*/  F2FP.BF16.PACK_AB R43, R8, R7 ;  /* 0x00000007082b723e */ /* 0x000fe400000010ff */
.L_x_2571:
[----:B------:R-:W-:Y:S05]  /*6450*/  BSYNC B0 ;  /* 0x0000000000007941 */ /* 0x000fea0003800000 */
.L_x_2570:
[----:B-----5:R2:W-:Y:S01]  /*6460*/  ST.E.128 [R160.64], R40 ;  /* 0x00000028a0007985 */ /* 0x0205e2000c101d06 */
[----:B------:R-:W-:Y:S01]  /*6470*/  ISETP.GE.AND P0, PT, R20, R23, PT ;  /* 0x000000171400720c */ /* 0x000fe20003f06270 */
[----:B------:R-:W-:Y:S02]  /*6480*/  BSSY B0, `(.L_x_2572) ;  /* 0x0000052000007945 */ /* 0x000fe40003800000 */
[----:B------:R2:W5:Y:S10]  /*6490*/  LD.E.128 R8, [R112.64+0x80] ;  /* 0x0000800670087980 */ /* 0x000574000c101d00 */
[----:B------:R-:W-:-:S05]  /*64a0*/  @P0 BRA `(.L_x_2573) ;  /* 0x000004f000000947 */ /* 0x000fca0003800000 */
[----:B------:R-:W-:Y:S01]  /*64b0*/  LEA.HI R13, R23, R23, RZ, 0x1 ;  /* 0x00000017170d7211 */ /* 0x000fe200078f08ff */
[----:B-----5:R-:W-:Y:S01]  /*64c0*/  IMAD.U32 R16, R9, 0x10000, RZ ;  /* 0x0001000009107824 */ /* 0x020fe200078e00ff */
[----:B------:R-:W-:Y:S01]  /*64d0*/  MOV R15, RZ ;  /* 0x000000ff000f7202 */ /* 0x000fe20000000f00 */
[----:B------:R-:W-:Y:S01]  /*64e0*/  IMAD.U32 R33, R8, 0x10000, RZ ;  /* 0x0001000008217824 */ /* 0x000fe200078e00ff */
[----:B------:R-:W-:Y:S01]  /*64f0*/  SHF.R.S32.HI R13, RZ, 0x1, R13 ;  /* 0x00000001ff0d7819 */ /* 0x000fe2000001140d */
[----:B------:R-:W-:Y:S01]  /*6500*/  IMAD.U32 R32, R11, 0x10000, RZ ;  /* 0x000100000b207824 */ /* 0x000fe200078e00ff */
[----:B------:R-:W-:Y:S02]  /*6510*/  LOP3.LUT R37, R9, 0xffff0000, RZ, 0xc0, !PT ;  /* 0xffff000009257812 */ /* 0x000fe400078ec0ff */
[----:B------:R-:W-:Y:S01]  /*6520*/  ISETP.GE.AND P1, PT, R20, R13, PT ;  /* 0x0000000d1400720c */ /* 0x000fe20003f26270 */
[--C-:B------:R-:W-:Y:S01]  /*6530*/  IMAD.MOV.U32 R5, RZ, RZ, R13.reuse ;  /* 0x000000ffff057224 */ /* 0x100fe200078e000d */
[----:B------:R-:W-:Y:S02]  /*6540*/  LOP3.LUT R35, R8, 0xffff0000, RZ, 0xc0, !PT ;  /* 0xffff000008237812 */ /* 0x000fe400078ec0ff */
[C---:B------:R-:W-:Y:S02]  /*6550*/  SHF.L.U32 R30, R10.reuse, 0x10, RZ ;  /* 0x000000100a1e7819 */ /* 0x040fe400000006ff */
[----:B------:R-:W-:Y:S02]  /*6560*/  LOP3.LUT R39, R10, 0xffff0000, RZ, 0xc0, !PT ;  /* 0xffff00000a277812 */ /* 0x000fe400078ec0ff */
[----:B--2---:R-:W-:Y:S05]  /*6570*/  LOP3.LUT R41, R11, 0xffff0000, RZ, 0xc0, !PT ;  /* 0xffff00000b297812 */ /* 0x004fea00078ec0ff */
[--C-:B------:R-:W-:Y:S02]  /*6580*/  @P1 IMAD.MOV R5, RZ, RZ, -R13.reuse ;  /* 0x000000ffff051224 */ /* 0x100fe400078e0a0d */
[----:B------:R-:W-:Y:S03]  /*6590*/  @P1 IMAD.MOV R15, RZ, RZ, -R13 ;  /* 0x000000ffff0f1224 */ /* 0x000fe600078e0a0d */
[C---:B------:R-:W-:Y:S04]  /*65a0*/  LEA R2, P0, R5.reuse, R112, 0x1 ;  /* 0x0000007005027211 */ /* 0x040fe800078008ff */
[----:B------:R-:W-:Y:S02]  /*65b0*/  LEA.HI.X.SX32 R3, R5, R113, 0x1, P0 ;  /* 0x0000007105037211 */ /* 0x000fe400000f0eff */
[C---:B------:R-:W-:Y:S03]  /*65c0*/  LEA R48, P0, R15.reuse, R114, 0x1 ;  /* 0x000000720f307211 */ /* 0x040fe600078008ff */
[----:B------:R-:W2:Y:S01]  /*65d0*/  LD.E.128 R4, [R2.64+0x80] ;  /* 0x0000800602047980 */ /* 0x000ea2000c101d00 */
[----:B------:R-:W-:Y:S01]  /*65e0*/  LEA.HI.X.SX32 R49, R15, R115, 0x1, P0 ;  /* 0x000000730f317211 */ /* 0x000fe200000f0eff */
[----:B------:R-:W-:Y:S01]  /*65f0*/  IMAD.MOV.U32 R15, RZ, RZ, RZ ;  /* 0x000000ffff0f7224 */ /* 0x000fe200078e00ff */
[----:B------:R-:W-:Y:S04]  /*6600*/  @P1 IADD3 R15, -R13, RZ, RZ ;  /* 0x000000ff0d0f1210 */ /* 0x000fe80007ffe1ff */
[C---:B------:R-:W-:Y:S01]  /*6610*/  LEA R12, P0, R15.reuse, R116, 0x1 ;  /* 0x000000740f0c7211 */ /* 0x040fe200078008ff */
[----:B------:R-:W3:Y:S03]  /*6620*/  LD.E.128 R48, [R48.64+0x80] ;  /* 0x0000800630307980 */ /* 0x000ee6000c101d00 */
[----:B------:R-:W-:Y:S05]  /*6630*/  LEA.HI.X.SX32 R13, R15, R117, 0x1, P0 ;  /* 0x000000750f0d7211 */ /* 0x000fea00000f0eff */
[----:B------:R4:W4:Y:S01]  /*6640*/  LD.E.128 R44, [R12.64+0x80] ;  /* 0x000080060c2c7980 */ /* 0x000922000c101d00 */
[C---:B--2---:R-:W-:Y:S01]  /*6650*/  IMAD.U32 R8, R7.reuse, 0x10000, RZ ;  /* 0x0001000007087824 */ /* 0x044fe200078e00ff */
        /* <DEDUP_REMOVED lines=12> */
[C---:B------:R-:W-:Y:S01]  /*6720*/  LOP3.LUT R11, R50.reuse, 0xffff0000, RZ, 0xc0, !PT ;  /* 0xffff0000320b7812 */ /* 0x040fe200078ec0ff */
[----:B------:R-:W-:Y:S01]  /*6730*/  @!P1 FADD.FTZ R31, -R31, -RZ ;  /* 0x800000ff1f1f9221 */ /* 0x000fe20000010100 */
[----:B----4-:R-:W-:Y:S01]  /*6740*/  SHF.L.U32 R12, R50, 0x10, RZ ;  /* 0x00000010320c7819 */ /* 0x010fe200000006ff */
[----:B------:R-:W-:Y:S01]  /*6750*/  @!P1 FADD.FTZ R15, -R15, -RZ ;  /* 0x800000ff0f0f9221 */ /* 0x000fe20000010100 */
[----:B------:R-:W-:Y:S01]  /*6760*/  LOP3.LUT R13, R49, 0xffff0000, RZ, 0xc0, !PT ;  /* 0xffff0000310d7812 */ /* 0x000fe200078ec0ff */
[----:B------:R-:W-:Y:S01]  /*6770*/  FMUL.FTZ R7, R8, R7 ;  /* 0x0000000708077220 */ /* 0x000fe20000410000 */
[----:B------:R-:W-:Y:S01]  /*6780*/  SHF.L.U32 R5, R6, 0x10, RZ ;  /* 0x0000001006057819 */ /* 0x000fe200000006ff */
[----:B------:R-:W-:Y:S01]  /*6790*/  FMUL.FTZ R8, R10, R9 ;  /* 0x000000090a087220 */ /* 0x000fe20000410000 */
[----:B------:R-:W-:Y:S01]  /*67a0*/  LOP3.LUT R6, R6, 0xffff0000, RZ, 0xc0, !PT ;  /* 0xffff000006067812 */ /* 0x000fe200078ec0ff */
[----:B------:R-:W-:Y:S01]  /*67b0*/  @!P1 FADD.FTZ R14, -R14, -RZ ;  /* 0x800000ff0e0e9221 */ /* 0x000fe20000010100 */
[----:B------:R-:W-:Y:S01]  /*67c0*/  SHF.L.U32 R9, R44, 0x10, RZ ;  /* 0x000000102c097819 */ /* 0x000fe200000006ff */
[----:B------:R-:W-:Y:S01]  /*67d0*/  FMUL.FTZ R0, R0, R31 ;  /* 0x0000001f00007220 */ /* 0x000fe20000410000 */
[----:B------:R-:W-:Y:S01]  /*67e0*/  LOP3.LUT R10, R44, 0xffff0000, RZ, 0xc0, !PT ;  /* 0xffff00002c0a7812 */ /* 0x000fe200078ec0ff */
[----:B------:R-:W-:Y:S01]  /*67f0*/  @!P1 FADD.FTZ R11, -R11, -RZ ;  /* 0x800000ff0b0b9221 */ /* 0x000fe20000010100 */
[----:B------:R-:W-:Y:S01]  /*6800*/  LOP3.LUT R31, R47, 0xffff0000, RZ, 0xc0, !PT ;  /* 0xffff00002f1f7812 */ /* 0x000fe200078ec0ff */
[----:B------:R-:W-:Y:S02]  /*6810*/  @!P1 FADD.FTZ R12, -R12, -RZ ;  /* 0x800000ff0c0c9221 */ /* 0x000fe40000010100 */
[----:B------:R-:W-:Y:S02]  /*6820*/  @!P1 FADD.FTZ R13, -R13, -RZ ;  /* 0x800000ff0d0d9221 */ /* 0x000fe40000010100 */
[----:B------:R-:W-:Y:S02]  /*6830*/  FMUL.FTZ R2, R2, R15 ;  /* 0x0000000f02027220 */ /* 0x000fe40000410000 */
[----:B------:R-:W-:Y:S01]  /*6840*/  FMUL.FTZ R3, R3, R14 ;  /* 0x0000000e03037220 */ /* 0x000fe20000410000 */
[----:B------:R-:W-:Y:S01]  /*6850*/  LOP3.LUT R14, R46, 0xffff0000, RZ, 0xc0, !PT ;  /* 0xffff00002e0e7812 */ /* 0x000fe200078ec0ff */
[----:B------:R-:W-:Y:S02]  /*6860*/  FMUL.FTZ R6, R6, R11 ;  /* 0x0000000b06067220 */ /* 0x000fe40000410000 */
[----:B------:R-:W-:Y:S02]  /*6870*/  IMAD.U32 R11, R45, 0x10000, RZ ;  /* 0x000100002d0b7824 */ /* 0x000fe400078e00ff */
[----:B------:R-:W-:Y:S02]  /*6880*/  FFMA.FTZ R0, R33, R9, R0 ;  /* 0x0000000921007223 */ /* 0x000fe40000010000 */
[----:B------:R-:W-:Y:S01]  /*6890*/  FMUL.FTZ R5, R5, R12 ;  /* 0x0000000c05057220 */ /* 0x000fe20000410000 */
[----:B------:R-:W-:Y:S01]  /*68a0*/  LOP3.LUT R12, R45, 0xffff0000, RZ, 0xc0, !PT ;  /* 0xffff00002d0c7812 */ /* 0x000fe200078ec0ff */
[----:B------:R-:W-:Y:S01]  /*68b0*/  FMUL.FTZ R4, R4, R13 ;  /* 0x0000000d04047220 */ /* 0x000fe20000410000 */
[----:B------:R-:W-:Y:S01]  /*68c0*/  SHF.L.U32 R13, R46, 0x10, RZ ;  /* 0x000000102e0d7819 */ /* 0x000fe200000006ff */
[----:B------:R-:W-:Y:S02]  /*68d0*/  FFMA.FTZ R2, R35, R10, R2 ;  /* 0x0000000a23027223 */ /* 0x000fe40000010002 */
[----:B------:R-:W-:Y:S02]  /*68e0*/  FFMA.FTZ R3, R16, R11, R3 ;  /* 0x0000000b10037223 */ /* 0x000fe40000010003 */
[----:B------:R-:W-:Y:S01]  /*68f0*/  FFMA.FTZ R4, R37, R12, R4 ;  /* 0x0000000c25047223 */ /* 0x000fe20000010004 */
[----:B------:R-:W-:Y:S01]  /*6900*/  F2FP.BF16.PACK_AB R0, R2, R0 ;  /* 0x000000000200723e */ /* 0x000fe200000010ff */
[----:B------:R-:W-:Y:S02]  /*6910*/  IMAD.U32 R15, R47, 0x10000, RZ ;  /* 0x000100002f0f7824 */ /* 0x000fe400078e00ff */
[----:B------:R-:W-:Y:S01]  /*6920*/  FFMA.FTZ R5, R30, R13, R5 ;  /* 0x0000000d1e057223 */ /* 0x000fe20000010005 */
[----:B------:R-:W-:Y:S01]  /*6930*/  F2FP.BF16.PACK_AB R9, R4, R3 ;  /* 0x000000030409723e */ /* 0x000fe200000010ff */
[----:B------:R-:W-:Y:S02]  /*6940*/  FFMA.FTZ R6, R39, R14, R6 ;  /* 0x0000000e27067223 */ /* 0x000fe40000010006 */
[----:B------:R-:W-:Y:S02]  /*6950*/  FFMA.FTZ R7, R32, R15, R7 ;  /* 0x0000000f20077223 */ /* 0x000fe40000010007 */
[----:B------:R-:W-:Y:S01]  /*6960*/  FFMA.FTZ R8, R41, R31, R8 ;  /* 0x0000001f29087223 */ /* 0x000fe20000010008 */
[----:B------:R-:W-:Y:S04]  /*6970*/  F2FP.BF16.PACK_AB R10, R6, R5 ;  /* 0x00000005060a723e */ /* 0x000fe800000010ff */
[----:B------:R-:W-:Y:S02]  /*6980*/  F2FP.BF16.PACK_AB R11, R8, R7 ;  /* 0x00000007080b723e */ /* 0x000fe400000010ff */
[----:B------:R-:W-:Y:S02]  /*6990*/  MOV R8, R0 ;  /* 0x0000000000087202 */ /* 0x000fe40000000f00 */
.L_x_2573:
[----:B------:R-:W-:Y:S05]  /*69a0*/  BSYNC B0 ;  /* 0x0000000000007941 */ /* 0x000fea0003800000 */
.L_x_2572:
[----:B-----5:R3:W-:Y:S01]  /*69b0*/  ST.E.128 [R160.64+0x80], R8 ;  /* 0x00008008a0007985 */ /* 0x0207e2000c101d06 */
[----:B------:R-:W-:Y:S01]  /*69c0*/  ISETP.GE.AND P0, PT, R19, R23, PT ;  /* 0x000000171300720c */ /* 0x000fe20003f06270 */
[----:B------:R-:W-:Y:S02]  /*69d0*/  BSSY B0, `(.L_x_2574) ;  /* 0x0000051000007945 */ /* 0x000fe40003800000 */
[----:B------:R3:W5:Y:S10]  /*69e0*/  LD.E.128 R12, [R112.64+0x100] ;  /* 0x00010006700c7980 */ /* 0x000774000c101d00 */
[----:B------:R-:W-:-:S05]  /*69f0*/  @P0 BRA `(.L_x_2575) ;  /* 0x000004e000000947 */ /* 0x000fca0003800000 */
[----:B------:R-:W-:Y:S01]  /*6a00*/  LEA.HI R0, R23, R23, RZ, 0x1 ;  /* 0x0000001717007211 */ /* 0x000fe200078f08ff */
[----:B---3--:R-:W-:Y:S01]  /*6a10*/  IMAD.MOV.U32 R11, RZ, RZ, RZ ;  /* 0x000000ffff0b7224 */ /* 0x008fe200078e00ff */
[----:B------:R-:W-:Y:S01]  /*6a20*/  MOV R9, RZ ;  /* 0x000000ff00097202 */ /* 0x000fe20000000f00 */
[----:B-----5:R-:W-:Y:S01]  /*6a30*/  IMAD.U32 R30, R14, 0x10000, RZ ;  /* 0x000100000e1e7824 */ /* 0x020fe200078e00ff */
[----:B------:R-:W-:Y:S01]  /*6a40*/  SHF.R.S32.HI R0, RZ, 0x1, R0 ;  /* 0x00000001ff007819 */ /* 0x000fe20000011400 */
[----:B------:R-:W-:Y:S01]  /*6a50*/  IMAD.U32 R33, R12, 0x10000, RZ ;  /* 0x000100000c217824 */ /* 0x000fe200078e00ff */
[----:B------:R-:W-:Y:S02]  /*6a60*/  SHF.L.U32 R32, R15, 0x10, RZ ;  /* 0x000000100f207819 */ /* 0x000fe400000006ff */
[----:B------:R-:W-:Y:S01]  /*6a70*/  ISETP.GE.AND P1, PT, R19, R0, PT ;  /* 0x000000001300720c */ /* 0x000fe20003f26270 */
[--C-:B------:R-:W-:Y:S01]  /*6a80*/  IMAD.MOV.U32 R5, RZ, RZ, R0.reuse ;  /* 0x000000ffff057224 */ /* 0x100fe200078e0000 */
[----:B--2---:R-:W-:Y:S02]  /*6a90*/  LOP3.LUT R41, R15, 0xffff0000, RZ, 0xc0, !PT ;  /* 0xffff00000f297812 */ /* 0x004fe400078ec0ff */
[----:B------:R-:W-:Y:S02]  /*6aa0*/  LOP3.LUT R39, R14, 0xffff0000, RZ, 0xc0, !PT ;  /* 0xffff00000e277812 */ /* 0x000fe400078ec0ff */
[----:B------:R-:W-:Y:S02]  /*6ab0*/  LOP3.LUT R35, R12, 0xffff0000, RZ, 0xc0, !PT ;  /* 0xffff00000c237812 */ /* 0x000fe400078ec0ff */
[C---:B------:R-:W-:Y:S02]  /*6ac0*/  SHF.L.U32 R16, R13.reuse, 0x10, RZ ;  /* 0x000000100d107819 */ /* 0x040fe400000006ff */
[----:B------:R-:W-:Y:S03]  /*6ad0*/  LOP3.LUT R37, R13, 0xffff0000, RZ, 0xc0, !PT ;  /* 0xffff00000d257812 */ /* 0x000fe600078ec0ff */
[--C-:B------:R-:W-:Y:S01]  /*6ae0*/  @P1 IMAD.MOV R5, RZ, RZ, -R0.reuse ;  /* 0x000000ffff051224 */ /* 0x100fe200078e0a00 */
[----:B------:R-:W-:Y:S01]  /*6af0*/  @P1 IADD3 R11, -R0, RZ, RZ ;  /* 0x000000ff000b1210 */ /* 0x000fe20007ffe1ff */
[----:B------:R-:W-:Y:S03]  /*6b00*/  @P1 IMAD.MOV R9, RZ, RZ, -R0 ;  /* 0x000000ffff091224 */ /* 0x000fe600078e0a00 */
[C---:B------:R-:W-:Y:S04]  /*6b10*/  LEA R2, P0, R5.reuse, R112, 0x1 ;  /* 0x0000007005027211 */ /* 0x040fe800078008ff */
[----:B------:R-:W-:Y:S02]  /*6b20*/  LEA.HI.X.SX32 R3, R5, R113, 0x1, P0 ;  /* 0x0000007105037211 */ /* 0x000fe400000f0eff */
[C---:B------:R-:W-:Y:S03]  /*6b30*/  LEA R48, P0, R9.reuse, R114, 0x1 ;  /* 0x0000007209307211 */ /* 0x040fe600078008ff */
[----:B------:R-:W2:Y:S01]  /*6b40*/  LD.E.128 R4, [R2.64+0x100] ;  /* 0x0001000602047980 */ /* 0x000ea2000c101d00 */
[----:B------:R-:W-:Y:S02]  /*6b50*/  LEA.HI.X.SX32 R49, R9, R115, 0x1, P0 ;  /* 0x0000007309317211 */ /* 0x000fe400000f0eff */
[C---:B------:R-:W-:Y:S04]  /*6b60*/  LEA R8, P0, R11.reuse, R116, 0x1 ;  /* 0x000000740b087211 */ /* 0x040fe800078008ff */
[----:B------:R-:W-:Y:S01]  /*6b70*/  LEA.HI.X.SX32 R9, R11, R117, 0x1, P0 ;  /* 0x000000750b097211 */ /* 0x000fe200000f0eff */
[----:B------:R-:W3:Y:S08]  /*6b80*/  LD.E.128 R48, [R48.64+0x100] ;  /* 0x0001000630307980 */ /* 0x000ef0000c101d00 */
[----:B------:R4:W3:Y:S01]  /*6b90*/  LD.E.128 R44, [R8.64+0x100] ;  /* 0x00010006082c7980 */ /* 0x0008e2000c101d00 */
[C---:B--2---:R-:W-:Y:S01]  /*6ba0*/  IMAD.U32 R0, R4.reuse, 0x10000, RZ ;  /* 0x0001000004007824 */ /* 0x044fe200078e00ff */
[C---:B----4-:R-:W-:Y:S02]  /*6bb0*/  SHF.L.U32 R8, R7.reuse, 0x10, RZ ;  /* 0x0000001007087819 */ /* 0x050fe400000006ff */
[----:B------:R-:W-:Y:S02]  /*6bc0*/  LOP3.LUT R10, R7, 0xffff0000, RZ, 0xc0, !PT ;  /* 0xffff0000070a7812 */ /* 0x000fe400078ec0ff */
[----:B------:R-:W-:Y:S02]  /*6bd0*/  LOP3.LUT R2, R4, 0xffff0000, RZ, 0xc0, !PT ;  /* 0xffff000004027812 */ /* 0x000fe400078ec0ff */
[----:B------:R-:W-:Y:S01]  /*6be0*/  SHF.L.U32 R3, R5, 0x10, RZ ;  /* 0x0000001005037819 */ /* 0x000fe200000006ff */
[----:B---3--:R-:W-:Y:S01]  /*6bf0*/  IMAD.U32 R31, R48, 0x10000, RZ ;  /* 0x00010000301f7824 */ /* 0x008fe200078e00ff */
        /* <DEDUP_REMOVED lines=13> */
[C---:B------:R-:W-:Y:S01]  /*6cd0*/  IMAD.U32 R5, R6.reuse, 0x10000, RZ ;  /* 0x0001000006057824 */ /* 0x040fe200078e00ff */
[----:B------:R-:W-:Y:S01]  /*6ce0*/  LOP3.LUT R6, R6, 0xffff0000, RZ, 0xc0, !PT ;  /* 0xffff000006067812 */ /* 0x000fe200078ec0ff */
[----:B------:R-:W-:Y:S02]  /*6cf0*/  @!P1 FADD.FTZ R14, -R14, -RZ ;  /* 0x800000ff0e0e9221 */ /* 0x000fe40000010100 */
[----:B------:R-:W-:Y:S01]  /*6d00*/  FMUL.FTZ R0, R0, R31 ;  /* 0x0000001f00007220 */ /* 0x000fe20000410000 */
[----:B------:R-:W-:Y:S01]  /*6d10*/  LOP3.LUT R31, R47, 0xffff0000, RZ, 0xc0, !PT ;  /* 0xffff00002f1f7812 */ /* 0x000fe200078ec0ff */
[----:B------:R-:W-:Y:S02]  /*6d20*/  FMUL.FTZ R7, R8, R7 ;  /* 0x0000000708077220 */ /* 0x000fe40000410000 */
[----:B------:R-:W-:Y:S01]  /*6d30*/  FMUL.FTZ R8, R10, R9 ;  /* 0x000000090a087220 */ /* 0x000fe20000410000 */
[C---:B------:R-:W-:Y:S01]  /*6d40*/  LOP3.LUT R10, R44.reuse, 0xffff0000, RZ, 0xc0, !PT ;  /* 0xffff00002c0a7812 */ /* 0x040fe200078ec0ff */
[----:B------:R-:W-:Y:S02]  /*6d50*/  IMAD.U32 R9, R44, 0x10000, RZ ;  /* 0x000100002c097824 */ /* 0x000fe400078e00ff */
[----:B------:R-:W-:Y:S02]  /*6d60*/  @!P1 FADD.FTZ R12, -R12, -RZ ;  /* 0x800000ff0c0c9221 */ /* 0x000fe40000010100 */
[----:B------:R-:W-:Y:S02]  /*6d70*/  @!P1 FADD.FTZ R13, -R13, -RZ ;  /* 0x800000ff0d0d9221 */ /* 0x000fe40000010100 */
[----:B------:R-:W-:Y:S01]  /*6d80*/  FMUL.FTZ R2, R2, R15 ;  /* 0x0000000f02027220 */ /* 0x000fe20000410000 */
[----:B------:R-:W-:Y:S01]  /*6d90*/  SHF.L.U32 R15, R47, 0x10, RZ ;  /* 0x000000102f0f7819 */ /* 0x000fe200000006ff */
[----:B------:R-:W-:Y:S01]  /*6da0*/  FMUL.FTZ R6, R6, R11 ;  /* 0x0000000b06067220 */ /* 0x000fe20000410000 */
[----:B------:R-:W-:Y:S01]  /*6db0*/  SHF.L.U32 R11, R45, 0x10, RZ ;  /* 0x000000102d0b7819 */ /* 0x000fe200000006ff */
[----:B------:R-:W-:Y:S01]  /*6dc0*/  FMUL.FTZ R3, R3, R14 ;  /* 0x0000000e03037220 */ /* 0x000fe20000410000 */
[----:B------:R-:W-:Y:S01]  /*6dd0*/  LOP3.LUT R14, R46, 0xffff0000, RZ, 0xc0, !PT ;  /* 0xffff00002e0e7812 */ /* 0x000fe200078ec0ff */
[----:B------:R-:W-:Y:S02]  /*6de0*/  FFMA.FTZ R0, R33, R9, R0 ;  /* 0x0000000921007223 */ /* 0x000fe40000010000 */
[----:B------:R-:W-:Y:S01]  /*6df0*/  FMUL.FTZ R5, R5, R12 ;  /* 0x0000000c05057220 */ /* 0x000fe20000410000 */
[----:B------:R-:W-:Y:S01]  /*6e00*/  LOP3.LUT R12, R45, 0xffff0000, RZ, 0xc0, !PT ;  /* 0xffff00002d0c7812 */ /* 0x000fe200078ec0ff */
[----:B------:R-:W-:Y:S02]  /*6e10*/  FMUL.FTZ R4, R4, R13 ;  /* 0x0000000d04047220 */ /* 0x000fe40000410000 */
[----:B------:R-:W-:Y:S02]  /*6e20*/  FFMA.FTZ R2, R35, R10, R2 ;  /* 0x0000000a23027223 */ /* 0x000fe40000010002 */
[----:B------:R-:W-:Y:S02]  /*6e30*/  IMAD.U32 R13, R46, 0x10000, RZ ;  /* 0x000100002e0d7824 */ /* 0x000fe400078e00ff */
        /* <DEDUP_REMOVED lines=10> */
.L_x_2575:
[----:B------:R-:W-:Y:S05]  /*6ee0*/  BSYNC B0 ;  /* 0x0000000000007941 */ /* 0x000fea0003800000 */
.L_x_2574:
[----:B-----5:R4:W-:Y:S01]  /*6ef0*/  ST.E.128 [R160.64+0x100], R12 ;  /* 0x0001000ca0007985 */ /* 0x0209e2000c101d06 */
[----:B------:R-:W-:Y:S01]  /*6f00*/  ISETP.GE.AND P0, PT, R18, R23, PT ;  /* 0x000000171200720c */ /* 0x000fe20003f06270 */
[----:B------:R-:W-:Y:S02]  /*6f10*/  BSSY B0, `(.L_x_2576) ;  /* 0x0000052000007945 */ /* 0x000fe40003800000 */
[----:B---3--:R4:W5:Y:S10]  /*6f20*/  LD.E.128 R8, [R112.64+0x180] ;  /* 0x0001800670087980 */ /* 0x008974000c101d00 */
[----:B------:R-:W-:-:S05]  /*6f30*/  @P0 BRA `(.L_x_2577) ;  /* 0x000004f000000947 */ /* 0x000fca0003800000 */
[----:B----4-:R-:W-:Y:S01]  /*6f40*/  LEA.HI R13, R23, R23, RZ, 0x1 ;  /* 0x00000017170d7211 */ /* 0x010fe200078f08ff */
[----:B------:R-:W-:Y:S01]  /*6f50*/  IMAD.MOV.U32 R7, RZ, RZ, RZ ;  /* 0x000000ffff077224 */ /* 0x000fe200078e00ff */
[C---:B--2--5:R-:W-:Y:S01]  /*6f60*/  LOP3.LUT R41, R9.reuse, 0xffff0000, RZ, 0xc0, !PT ;  /* 0xffff000009297812 */ /* 0x064fe200078ec0ff */
[----:B------:R-:W-:Y:S01]  /*6f70*/  IMAD.MOV.U32 R15, RZ, RZ, RZ ;  /* 0x000000ffff0f7224 */ /* 0x000fe200078e00ff */
[----:B------:R-:W-:Y:S01]  /*6f80*/  SHF.R.S32.HI R13, RZ, 0x1, R13 ;  /* 0x00000001ff0d7819 */ /* 0x000fe2000001140d */
[----:B------:R-:W-:Y:S01]  /*6f90*/  IMAD.U32 R30, R9, 0x10000, RZ ;  /* 0x00010000091e7824 */ /* 0x000fe200078e00ff */
[----:B------:R-:W-:Y:S01]  /*6fa0*/  SHF.L.U32 R32, R10, 0x10, RZ ;  /* 0x000000100a207819 */ /* 0x000fe200000006ff */
[C---:B------:R-:W-:Y:S01]  /*6fb0*/  IMAD.U32 R34, R11.reuse, 0x10000, RZ ;  /* 0x000100000b227824 */ /* 0x040fe200078e00ff */
[-C--:B------:R-:W-:Y:S01]  /*6fc0*/  ISETP.GE.AND P1, PT, R18, R13.reuse, PT ;  /* 0x0000000d1200720c */ /* 0x080fe20003f26270 */
[----:B------:R-:W-:Y:S01]  /*6fd0*/  IMAD.U32 R37, R8, 0x10000, RZ ;  /* 0x0001000008257824 */ /* 0x000fe200078e00ff */
[----:B------:R-:W-:Y:S02]  /*6fe0*/  MOV R5, R13 ;  /* 0x0000000d00057202 */ /* 0x000fe40000000f00 */
[----:B------:R-:W-:Y:S02]  /*6ff0*/  LOP3.LUT R43, R10, 0xffff0000, RZ, 0xc0, !PT ;  /* 0xffff00000a2b7812 */ /* 0x000fe400078ec0ff */
[----:B------:R-:W-:Y:S02]  /*7000*/  LOP3.LUT R45, R11, 0xffff0000, RZ, 0xc0, !PT ;  /* 0xffff00000b2d7812 */ /* 0x000fe400078ec0ff */
[----:B------:R-:W-:Y:S05]  /*7010*/  LOP3.LUT R39, R8, 0xffff0000, RZ, 0xc0, !PT ;  /* 0xffff000008277812 */ /* 0x000fea00078ec0ff */
[--C-:B------:R-:W-:Y:S01]  /*7020*/  @P1 IMAD.MOV R7, RZ, RZ, -R13.reuse ;  /* 0x000000ffff071224 */ /* 0x100fe200078e0a0d */
[----:B------:R-:W-:Y:S01]  /*7030*/  @P1 IADD3 R15, -R13, RZ, RZ ;  /* 0x000000ff0d0f1210 */ /* 0x000fe20007ffe1ff */
[----:B------:R-:W-:Y:S03]  /*7040*/  @P1 IMAD.MOV R5, RZ, RZ, -R13 ;  /* 0x000000ffff051224 */ /* 0x000fe600078e0a0d */
[C---:B------:R-:W-:Y:S04]  /*7050*/  LEA R172, P0, R7.reuse, R114, 0x1 ;  /* 0x0000007207ac7211 */ /* 0x040fe800078008ff */
[----:B------:R-:W-:Y:S02]  /*7060*/  LEA.HI.X.SX32 R173, R7, R115, 0x1, P0 ;  /* 0x0000007307ad7211 */ /* 0x000fe400000f0eff */
[C---:B------:R-:W-:Y:S04]  /*7070*/  LEA R2, P0, R5.reuse, R112, 0x1 ;  /* 0x0000007005027211 */ /* 0x040fe800078008ff */
[----:B------:R-:W-:Y:S01]  /*7080*/  LEA.HI.X.SX32 R3, R5, R113, 0x1, P0 ;  /* 0x0000007105037211 */ /* 0x000fe200000f0eff */
[----:B------:R-:W2:Y:S01]  /*7090*/  LD.E.128 R172, [R172.64+0x180] ;  /* 0x00018006acac7980 */ /* 0x000ea2000c101d00 */
[C---:B------:R-:W-:Y:S04]  /*70a0*/  LEA R12, P0, R15.reuse, R116, 0x1 ;  /* 0x000000740f0c7211 */ /* 0x040fe800078008ff */
[----:B------:R-:W-:Y:S03]  /*70b0*/  LEA.HI.X.SX32 R13, R15, R117, 0x1, P0 ;  /* 0x000000750f0d7211 */ /* 0x000fe600000f0eff */
[----:B------:R3:W4:Y:S08]  /*70c0*/  LD.E.128 R4, [R2.64+0x180] ;  /* 0x0001800602047980 */ /* 0x000730000c101d00 */
[----:B------:R4:W4:Y:S01]  /*70d0*/  LD.E.128 R48, [R12.64+0x180] ;  /* 0x000180060c307980 */ /* 0x000922000c101d00 */
[----:B--2---:R-:W-:Y:S01]  /*70e0*/  IMAD.U32 R9, R175, 0x10000, RZ ;  /* 0x00010000af097824 */ /* 0x004fe200078e00ff */
[----:B------:R-:W-:Y:S01]  /*70f0*/  SHF.L.U32 R0, R172, 0x10, RZ ;  /* 0x00000010ac007819 */ /* 0x000fe200000006ff */
[----:B---3--:R-:W-:Y:S01]  /*7100*/  IMAD.U32 R3, R173, 0x10000, RZ ;  /* 0x00010000ad037824 */ /* 0x008fe200078e00ff */
[----:B------:R-:W-:Y:S01]  /*7110*/  LOP3.LUT R10, R174, 0xffff0000, RZ, 0xc0, !PT ;  /* 0xffff0000ae0a7812 */ /* 0x000fe200078ec0ff */
[----:B------:R-:W-:Y:S01]  /*7120*/  @!P1 FADD.FTZ R9, -R9, -RZ ;  /* 0x800000ff09099221 */ /* 0x000fe20000010100 */
[----:B------:R-:W-:Y:S01]  /*7130*/  LOP3.LUT R2, R172, 0xffff0000, RZ, 0xc0, !PT ;  /* 0xffff0000ac027812 */ /* 0x000fe200078ec0ff */
[----:B------:R-:W-:Y:S01]  /*7140*/  @!P1 FADD.FTZ R0, -R0, -RZ ;  /* 0x800000ff00009221 */ /* 0x000fe20000010100 */
[----:B------:R-:W-:Y:S01]  /*7150*/  SHF.L.U32 R11, R174, 0x10, RZ ;  /* 0x00000010ae0b7819 */ /* 0x000fe200000006ff */
[----:B----4-:R-:W-:Y:S01]  /*7160*/  IMAD.U32 R12, R7, 0x10000, RZ ;  /* 0x00010000070c7824 */ /* 0x010fe200078e00ff */
[----:B------:R-:W-:Y:S01]  /*7170*/  SHF.L.U32 R35, R4, 0x10, RZ ;  /* 0x0000001004237819 */ /* 0x000fe200000006ff */
[----:B------:R-:W-:Y:S01]  /*7180*/  @!P1 FADD.FTZ R10, -R10, -RZ ;  /* 0x800000ff0a0a9221 */ /* 0x000fe20000010100 */
[----:B------:R-:W-:Y:S01]  /*7190*/  LOP3.LUT R31, R6, 0xffff0000, RZ, 0xc0, !PT ;  /* 0xffff0000061f7812 */ /* 0x000fe200078ec0ff */
[----:B------:R-:W-:Y:S01]  /*71a0*/  @!P1 FADD.FTZ R2, -R2, -RZ ;  /* 0x800000ff02029221 */ /* 0x000fe20000010100 */
[----:B------:R-:W-:Y:S01]  /*71b0*/  LOP3.LUT R13, R173, 0xffff0000, RZ, 0xc0, !PT ;  /* 0xffff0000ad0d7812 */ /* 0x000fe200078ec0ff */
[----:B------:R-:W-:Y:S01]  /*71c0*/  @!P1 FADD.FTZ R3, -R3, -RZ ;  /* 0x800000ff03039221 */ /* 0x000fe20000010100 */
[----:B------:R-:W-:Y:S01]  /*71d0*/  LOP3.LUT R33, R4, 0xffff0000, RZ, 0xc0, !PT ;  /* 0xffff000004217812 */ /* 0x000fe200078ec0ff */
[----:B------:R-:W-:Y:S01]  /*71e0*/  IMAD.U32 R4, R5, 0x10000, RZ ;  /* 0x0001000005047824 */ /* 0x000fe200078e00ff */
[----:B------:R-:W-:Y:S01]  /*71f0*/  SHF.L.U32 R14, R6, 0x10, RZ ;  /* 0x00000010060e7819 */ /* 0x000fe200000006ff */
[----:B------:R-:W-:Y:S01]  /*7200*/  FMUL.FTZ R0, R35, R0 ;  /* 0x0000000023007220 */ /* 0x000fe20000410000 */
[----:B------:R-:W-:Y:S01]  /*7210*/  LOP3.LUT R15, R7, 0xffff0000, RZ, 0xc0, !PT ;  /* 0xffff0000070f7812 */ /* 0x000fe200078ec0ff */
[----:B------:R-:W-:Y:S01]  /*7220*/  FMUL.FTZ R7, R12, R9 ;  /* 0x000000090c077220 */ /* 0x000fe20000410000 */
[C---:B------:R-:W-:Y:S01]  /*7230*/  SHF.L.U32 R9, R48.reuse, 0x10, RZ ;  /* 0x0000001030097819 */ /* 0x040fe200000006ff */
[----:B------:R-:W-:Y:S01]  /*7240*/  @!P1 FADD.FTZ R11, -R11, -RZ ;  /* 0x800000ff0b0b9221 */ /* 0x000fe20000010100 */
[----:B------:R-:W-:Y:S01]  /*7250*/  LOP3.LUT R16, R5, 0xffff0000, RZ, 0xc0, !PT ;  /* 0xffff000005107812 */ /* 0x000fe200078ec0ff */
[----:B------:R-:W-:Y:S01]  /*7260*/  FMUL.FTZ R6, R31, R10 ;  /* 0x0000000a1f067220 */ /* 0x000fe20000410000 */
[----:B------:R-:W-:Y:S01]  /*7270*/  LOP3.LUT R10, R48, 0xffff0000, RZ, 0xc0, !PT ;  /* 0xffff0000300a7812 */ /* 0x000fe200078ec0ff */
[----:B------:R-:W-:Y:S01]  /*7280*/  @!P1 FADD.FTZ R13, -R13, -RZ ;  /* 0x800000ff0d0d9221 */ /* 0x000fe20000010100 */
[----:B------:R-:W-:Y:S01]  /*7290*/  LOP3.LUT R8, R175, 0xffff0000, RZ, 0xc0, !PT ;  /* 0xffff0000af087812 */ /* 0x000fe200078ec0ff */
[----:B------:R-:W-:Y:S01]  /*72a0*/  FMUL.FTZ R2, R33, R2 ;  /* 0x0000000221027220 */ /* 0x000fe20000410000 */
[C---:B------:R-:W-:Y:S01]  /*72b0*/  LOP3.LUT R12, R49.reuse, 0xffff0000, RZ, 0xc0, !PT ;  /* 0xffff0000310c7812 */ /* 0x040fe200078ec0ff */
[----:B------:R-:W-:Y:S02]  /*72c0*/  FMUL.FTZ R3, R4, R3 ;  /* 0x0000000304037220 */ /* 0x000fe40000410000 */
[----:B------:R-:W-:Y:S01]  /*72d0*/  FMUL.FTZ R5, R14, R11 ;  /* 0x0000000b0e057220 */ /* 0x000fe20000410000 */
[----:B------:R-:W-:Y:S01]  /*72e0*/  LOP3.LUT R14, R50, 0xffff0000, RZ, 0xc0, !PT ;  /* 0xffff0000320e7812 */ /* 0x000fe200078ec0ff */
[----:B------:R-:W-:Y:S02]  /*72f0*/  IMAD.U32 R11, R49, 0x10000, RZ ;  /* 0x00010000310b7824 */ /* 0x000fe400078e00ff */
[----:B------:R-:W-:Y:S02]  /*7300*/  FFMA.FTZ R0, R37, R9, R0 ;  /* 0x0000000925007223 */ /* 0x000fe40000010000 */
[----:B------:R-:W-:Y:S01]  /*7310*/  FMUL.FTZ R4, R16, R13 ;  /* 0x0000000d10047220 */ /* 0x000fe20000410000 */
[----:B------:R-:W-:Y:S01]  /*7320*/  SHF.L.U32 R13, R50, 0x10, RZ ;  /* 0x00000010320d7819 */ /* 0x000fe200000006ff */
[----:B------:R-:W-:Y:S01]  /*7330*/  FFMA.FTZ R2, R39, R10, R2 ;  /* 0x0000000a27027223 */ /* 0x000fe20000010002 */
[----:B------:R-:W-:Y:S01]  /*7340*/  LOP3.LUT R16, R51, 0xffff0000, RZ, 0xc0, !PT ;  /* 0xffff000033107812 */ /* 0x000fe200078ec0ff */
[----:B------:R-:W-:Y:S02]  /*7350*/  @!P1 FADD.FTZ R8, -R8, -RZ ;  /* 0x800000ff08089221 */ /* 0x000fe40000010100 */
[----:B------:R-:W-:Y:S01]  /*7360*/  FFMA.FTZ R3, R30, R11, R3 ;  /* 0x0000000b1e037223 */ /* 0x000fe20000010003 */
[----:B------:R-:W-:Y:S01]  /*7370*/  F2FP.BF16.PACK_AB R0, R2, R0 ;  /* 0x000000000200723e */ /* 0x000fe200000010ff */
[----:B------:R-:W-:Y:S02]  /*7380*/  FFMA.FTZ R4, R41, R12, R4 ;  /* 0x0000000c29047223 */ /* 0x000fe40000010004 */
[----:B------:R-:W-:Y:S02]  /*7390*/  FMUL.FTZ R8, R15, R8 ;  /* 0x000000080f087220 */ /* 0x000fe40000410000 */
[----:B------:R-:W-:Y:S01]  /*73a0*/  IMAD.U32 R15, R51, 0x10000, RZ ;  /* 0x00010000330f7824 */ /* 0x000fe200078e00ff */
[----:B------:R-:W-:Y:S01]  /*73b0*/  F2FP.BF16.PACK_AB R9, R4, R3 ;  /* 0x000000030409723e */ /* 0x000fe200000010ff */
[----:B------:R-:W-:Y:S02]  /*73c0*/  FFMA.FTZ R5, R32, R13, R5 ;  /* 0x0000000d20057223 */ /* 0x000fe40000010005 */
[----:B------:R-:W-:Y:S02]  /*73d0*/  FFMA.FTZ R6, R43, R14, R6 ;  /* 0x0000000e2b067223 */ /* 0x000fe40000010006 */
[----:B------:R-:W-:Y:S02]  /*73e0*/  FFMA.FTZ R7, R34, R15, R7 ;  /* 0x0000000f22077223 */ /* 0x000fe40000010007 */
[----:B------:R-:W-:Y:S01]  /*73f0*/  FFMA.FTZ R8, R45, R16, R8 ;  /* 0x000000102d087223 */ /* 0x000fe20000010008 */
[----:B------:R-:W-:Y:S04]  /*7400*/  F2FP.BF16.PACK_AB R10, R6, R5 ;  /* 0x00000005060a723e */ /* 0x000fe800000010ff */
[----:B------:R-:W-:Y:S02]  /*7410*/  F2FP.BF16.PACK_AB R11, R8, R7 ;  /* 0x00000007080b723e */ /* 0x000fe400000010ff */
[----:B------:R-:W-:Y:S02]  /*7420*/  MOV R8, R0 ;  /* 0x0000000000087202 */ /* 0x000fe40000000f00 */
.L_x_2577:
[----:B------:R-:W-:Y:S05]  /*7430*/  BSYNC B0 ;  /* 0x0000000000007941 */ /* 0x000fea0003800000 */
.L_x_2576:
[----:B-----5:R3:W-:Y:S02]  /*7440*/  ST.E.128 [R160.64+0x180], R8 ;  /* 0x00018008a0007985 */ /* 0x0207e4000c101d06 */
.L_x_2569:
[----:B------:R-:W-:Y:S05]  /*7450*/  BSYNC B1 ;  /* 0x0000000000017941 */ /* 0x000fea0003800000 */
.L_x_2568:
[----:B------:R-:W-:Y:S01]  /*7460*/  BSSY B1, `(.L_x_2578) ;  /* 0x000016e000017945 */ /* 0x000fe20003800000 */
[----:B------:R-:W-:-:S05]  /*7470*/  @!P2 BRA `(.L_x_2579) ;  /* 0x000016c00000a947 */ /* 0x000fca0003800000 */
[C---:B------:R-:W-:Y:S01]  /*7480*/  LEA R58, P0, R84.reuse, R112, 0x1 ;  /* 0x00000070543a7211 */ /* 0x040fe200078008ff */
[----:B------:R-:W-:Y:S03]  /*7490*/  BSSY B0, `(.L_x_2580) ;  /* 0x0000057000007945 */ /* 0x000fe60003800000 */
[----:B------:R-:W-:Y:S02]  /*74a0*/  LEA.HI.X R59, R84, R113, R81, 0x1, P0 ;  /* 0x00000071543b7211 */ /* 0x000fe400000f0c51 */
[----:B------:R-:W-:Y:S03]  /*74b0*/  ISETP.GE.AND P0, PT, R24, R23, PT ;  /* 0x000000171800720c */ /* 0x000fe60003f06270 */
[----:B----4-:R4:W5:Y:S10]  /*74c0*/  LD.E.128 R12, [R58.64] ;  /* 0x000000063a0c7980 */ /* 0x010974000c101d00 */
[----:B------:R-:W-:-:S05]  /*74d0*/  @P0 BRA `(.L_x_2581) ;  /* 0x0000052000000947 */ /* 0x000fca0003800000 */
[----:B---3--:R-:W-:Y:S01]  /*74e0*/  LEA.HI R9, R23, R23, RZ, 0x1 ;  /* 0x0000001717097211 */ /* 0x008fe200078f08ff */
[----:B------:R-:W-:Y:S01]  /*74f0*/  IMAD.MOV.U32 R0, RZ, RZ, RZ ;  /* 0x000000ffff007224 */ /* 0x000fe200078e00ff */
[C---:B--2--5:R-:W-:Y:S01]  /*7500*/  LOP3.LUT R41, R15.reuse, 0xffff0000, RZ, 0xc0, !PT ;  /* 0xffff00000f297812 */ /* 0x064fe200078ec0ff */
        /* <DEDUP_REMOVED lines=12> */
[----:B------:R-:W-:Y:S02]  /*75d0*/  LEA R2, P0, R5, R58, 0x1 ;  /* 0x0000003a05027211 */ /* 0x000fe400078008ff */
[----:B------:R-:W-:Y:S02]  /*75e0*/  IADD3 R11, P2, R145, R0, RZ ;  /* 0x00000000910b7210 */ /* 0x000fe40007f5e0ff */
[----:B------:R-:W-:Y:S02]  /*75f0*/  LEA.HI.X.SX32 R3, R5, R59, 0x1, P0 ;  /* 0x0000003b05037211 */ /* 0x000fe400000f0eff */
[C---:B------:R-:W-:Y:S02]  /*7600*/  LEA R48, P0, R11.reuse, R114, 0x1 ;  /* 0x000000720b307211 */ /* 0x040fe400078008ff */
        /* <DEDUP_REMOVED lines=10> */
[----:B----4-:R2:W4:Y:S02]  /*76b0*/  LD.E.128 R44, [R8.64] ;  /* 0x00000006082c7980 */ /* 0x010524000c101d00 */
[C---:B--2---:R-:W-:Y:S01]  /*76c0*/  IMAD.U32 R8, R7.reuse, 0x10000, RZ ;  /* 0x0001000007087824 */ /* 0x044fe200078e00ff */
[----:B------:R-:W-:Y:S01]  /*76d0*/  LOP3.LUT R10, R7, 0xffff0000, RZ, 0xc0, !PT ;  /* 0xffff0000070a7812 */ /* 0x000fe200078ec0ff */
[C---:B------:R-:W-:Y:S01]  /*76e0*/  IMAD.U32 R0, R4.reuse, 0x10000, RZ ;  /* 0x0001000004007824 */ /* 0x040fe200078e00ff */
[----:B------:R-:W-:Y:S02]  /*76f0*/  LOP3.LUT R2, R4, 0xffff0000, RZ, 0xc0, !PT ;  /* 0xffff000004027812 */ /* 0x000fe400078ec0ff */
[C---:B------:R-:W-:Y:S02]  /*7700*/  SHF.L.U32 R3, R5.reuse, 0x10, RZ ;  /* 0x0000001005037819 */ /* 0x040fe400000006ff */
[----:B------:R-:W-:Y:S01]  /*7710*/  LOP3.LUT R4, R5, 0xffff0000, RZ, 0xc0, !PT ;  /* 0xffff000005047812 */ /* 0x000fe200078ec0ff */
[C---:B------:R-:W-:Y:S01]  /*7720*/  IMAD.U32 R5, R6.reuse, 0x10000, RZ ;  /* 0x0001000006057824 */ /* 0x040fe200078e00ff */
[----:B------:R-:W-:Y:S01]  /*7730*/  LOP3.LUT R6, R6, 0xffff0000, RZ, 0xc0, !PT ;  /* 0xffff000006067812 */ /* 0x000fe200078ec0ff */
[----:B---3--:R-:W-:Y:S01]  /*7740*/  IMAD.U32 R14, R49, 0x10000, RZ ;  /* 0x00010000310e7824 */ /* 0x008fe200078e00ff */
[----:B------:R-:W-:Y:S01]  /*7750*/  SHF.L.U32 R31, R48, 0x10, RZ ;  /* 0x00000010301f7819 */ /* 0x000fe200000006ff */
[----:B------:R-:W-:Y:S01]  /*7760*/  IMAD.U32 R12, R50, 0x10000, RZ ;  /* 0x00010000320c7824 */ /* 0x000fe200078e00ff */
        /* <DEDUP_REMOVED lines=11> */
[----:B------:R-:W-:Y:S01]  /*7820*/  FMUL.FTZ R0, R0, R31 ;  /* 0x0000001f00007220 */ /* 0x000fe20000410000 */
[----:B----4-:R-:W-:Y:S01]  /*7830*/  LOP3.LUT R31, R47, 0xffff0000, RZ, 0xc0, !PT ;  /* 0xffff00002f1f7812 */ /* 0x010fe200078ec0ff */
        /* <DEDUP_REMOVED lines=28> */
.L_x_2581:
[----:B------:R-:W-:Y:S05]  /*7a00*/  BSYNC B0 ;  /* 0x0000000000007941 */ /* 0x000fea0003800000 */
.L_x_2580:
[C---:B--2---:R-:W-:Y:S01]  /*7a10*/  LEA R42, P0, R66.reuse, R160, 0x1 ;  /* 0x000000a0422a7211 */ /* 0x044fe200078008ff */
[----:B------:R-:W-:Y:S03]  /*7a20*/  BSSY B0, `(.L_x_2582) ;  /* 0x000005b000007945 */ /* 0x000fe60003800000 */
[----:B------:R-:W-:Y:S02]  /*7a30*/  LEA.HI.X R43, R66, R161, R67, 0x1, P0 ;  /* 0x000000a1422b7211 */ /* 0x000fe400000f0c43 */
[----:B------:R-:W-:Y:S03]  /*7a40*/  ISETP.GE.AND P0, PT, R20, R23, PT ;  /* 0x000000171400720c */ /* 0x000fe60003f06270 */
[----:B-----5:R2:W-:Y:S04]  /*7a50*/  ST.E.128 [R42.64], R12 ;  /* 0x0000000c2a007985 */ /* 0x0205e8000c101d06 */
[----:B---3--:R2:W5:Y:S06]  /*7a60*/  LD.E.128 R8, [R58.64+0x80] ;  /* 0x000080063a087980 */ /* 0x00856c000c101d00 */
[----:B------:R-:W-:-:S05]  /*7a70*/  @P0 BRA `(.L_x_2583) ;  /* 0x0000055000000947 */ /* 0x000fca0003800000 */
[----:B--2---:R-:W-:Y:S01]  /*7a80*/  LEA.HI R13, R23, R23, RZ, 0x1 ;  /* 0x00000017170d7211 */ /* 0x004fe200078f08ff */
[----:B------:R-:W-:Y:S01]  /*7a90*/  IMAD.MOV.U32 R0, RZ, RZ, RZ ;  /* 0x000000ffff007224 */ /* 0x000fe200078e00ff */
[----:B------:R-:W-:Y:S01]  /*7aa0*/  LEA R6, P0, R85, R112, 0x1 ;  /* 0x0000007055067211 */ /* 0x000fe200078008ff */
[----:B-----5:R-:W-:Y:S01]  /*7ab0*/  IMAD.U32 R16, R9, 0x10000, RZ ;  /* 0x0001000009107824 */ /* 0x020fe200078e00ff */
[----:B------:R-:W-:Y:S01]  /*7ac0*/  SHF.R.S32.HI R13, RZ, 0x1, R13 ;  /* 0x00000001ff0d7819 */ /* 0x000fe2000001140d */
[----:B------:R-:W-:Y:S01]  /*7ad0*/  IMAD.U32 R30, R10, 0x10000, RZ ;  /* 0x000100000a1e7824 */ /* 0x000fe200078e00ff */
[----:B------:R-:W-:Y:S02]  /*7ae0*/  LEA.HI.X R7, R85, R113, R88, 0x1, P0 ;  /* 0x0000007155077211 */ /* 0x000fe400000f0c58 */
[----:B------:R-:W-:Y:S01]  /*7af0*/  ISETP.GE.AND P1, PT, R20, R13, PT ;  /* 0x0000000d1400720c */ /* 0x000fe20003f26270 */
[--C-:B------:R-:W-:Y:S01]  /*7b00*/  IMAD.MOV.U32 R4, RZ, RZ, R13.reuse ;  /* 0x000000ffff047224 */ /* 0x100fe200078e000d */
[----:B------:R-:W-:Y:S02]  /*7b10*/  LOP3.LUT R37, R9, 0xffff0000, RZ, 0xc0, !PT ;  /* 0xffff000009257812 */ /* 0x000fe400078ec0ff */
[C---:B------:R-:W-:Y:S02]  /*7b20*/  SHF.L.U32 R33, R8.reuse, 0x10, RZ ;  /* 0x0000001008217819 */ /* 0x040fe400000006ff */
[----:B------:R-:W-:Y:S02]  /*7b30*/  LOP3.LUT R35, R8, 0xffff0000, RZ, 0xc0, !PT ;  /* 0xffff000008237812 */ /* 0x000fe400078ec0ff */
[----:B------:R-:W-:Y:S02]  /*7b40*/  LOP3.LUT R39, R10, 0xffff0000, RZ, 0xc0, !PT ;  /* 0xffff00000a277812 */ /* 0x000fe400078ec0ff */
[C---:B------:R-:W-:Y:S02]  /*7b50*/  SHF.L.U32 R32, R11.reuse, 0x10, RZ ;  /* 0x000000100b207819 */ /* 0x040fe400000006ff */
[----:B------:R-:W-:Y:S01]  /*7b60*/  LOP3.LUT R41, R11, 0xffff0000, RZ, 0xc0, !PT ;  /* 0xffff00000b297812 */ /* 0x000fe200078ec0ff */
[--C-:B------:R-:W-:Y:S01]  /*7b70*/  @P1 IMAD.MOV R4, RZ, RZ, -R13.reuse ;  /* 0x000000ffff041224 */ /* 0x100fe200078e0a0d */
[----:B------:R-:W-:Y:S04]  /*7b80*/  @P1 IADD3 R0, -R13, RZ, RZ ;  /* 0x000000ff0d001210 */ /* 0x000fe80007ffe1ff */
[----:B------:R-:W-:Y:S02]  /*7b90*/  LEA R2, P0, R4, R6, 0x1 ;  /* 0x0000000604027211 */ /* 0x000fe400078008ff */
[----:B------:R-:W-:Y:S02]  /*7ba0*/  IADD3 R15, P2, R140, R0, RZ ;  /* 0x000000008c0f7210 */ /* 0x000fe40007f5e0ff */
[----:B------:R-:W-:Y:S02]  /*7bb0*/  LEA.HI.X.SX32 R3, R4, R7, 0x1, P0 ;  /* 0x0000000704037211 */ /* 0x000fe400000f0eff */
[C---:B------:R-:W-:Y:S02]  /*7bc0*/  LEA R48, P0, R15.reuse, R114, 0x1 ;  /* 0x000000720f307211 */ /* 0x040fe400078008ff */
[----:B------:R-:W-:Y:S01]  /*7bd0*/  LEA.HI.X.SX32 R0, R0, R129, 0x1, P2 ;  /* 0x0000008100007211 */ /* 0x000fe200010f0eff */
[----:B------:R-:W2:Y:S03]  /*7be0*/  LD.E.128 R4, [R2.64] ;  /* 0x0000000602047980 */ /* 0x000ea6000c101d00 */
[----:B------:R-:W-:Y:S01]  /*7bf0*/  LEA.HI.X R49, R15, R115, R0, 0x1, P0 ;  /* 0x000000730f317211 */ /* 0x000fe200000f0c00 */
[----:B------:R-:W-:Y:S02]  /*7c00*/  IMAD.MOV.U32 R0, RZ, RZ, RZ ;  /* 0x000000ffff007224 */ /* 0x000fe400078e00ff */
[----:B------:R-:W-:Y:S03]  /*7c10*/  @P1 IMAD.MOV R0, RZ, RZ, -R13 ;  /* 0x000000ffff001224 */ /* 0x000fe600078e0a0d */
[----:B------:R-:W3:Y:S02]  /*7c20*/  LD.E.128 R48, [R48.64] ;  /* 0x0000000630307980 */ /* 0x000ee4000c101d00 */
[----:B------:R-:W-:Y:S04]  /*7c30*/  IADD3 R15, P0, R140, R0, RZ ;  /* 0x000000008c0f7210 */ /* 0x000fe80007f1e0ff */
[----:B------:R-:W-:Y:S02]  /*7c40*/  LEA.HI.X.SX32 R0, R0, R129, 0x1, P0 ;  /* 0x0000008100007211 */ /* 0x000fe400000f0eff */
[C---:B------:R-:W-:Y:S04]  /*7c50*/  LEA R12, P0, R15.reuse, R116, 0x1 ;  /* 0x000000740f0c7211 */ /* 0x040fe800078008ff */
[----:B------:R-:W-:Y:S05]  /*7c60*/  LEA.HI.X R13, R15, R117, R0, 0x1, P0 ;  /* 0x000000750f0d7211 */ /* 0x000fea00000f0c00 */
[----:B----4-:R1:W4:Y:S01]  /*7c70*/  LD.E.128 R44, [R12.64] ;  /* 0x000000060c2c7980 */ /* 0x010322000c101d00 */
[C---:B--2---:R-:W-:Y:S01]  /*7c80*/  IMAD.U32 R8, R7.reuse, 0x10000, RZ ;  /* 0x0001000007087824 */ /* 0x044fe200078e00ff */
[----:B------:R-:W-:Y:S01]  /*7c90*/  LOP3.LUT R10, R7, 0xffff0000, RZ, 0xc0, !PT ;  /* 0xffff0000070a7812 */ /* 0x000fe200078ec0ff */
[C---:B------:R-:W-:Y:S01]  /*7ca0*/  IMAD.U32 R0, R4.reuse, 0x10000, RZ ;  /* 0x0001000004007824 */ /* 0x040fe200078e00ff */
[----:B------:R-:W-:Y:S01]  /*7cb0*/  LOP3.LUT R2, R4, 0xffff0000, RZ, 0xc0, !PT ;  /* 0xffff000004027812 */ /* 0x000fe200078ec0ff */
[C---:B------:R-:W-:Y:S01]  /*7cc0*/  IMAD.U32 R3, R5.reuse, 0x10000, RZ ;  /* 0x0001000005037824 */ /* 0x040fe200078e00ff */
[----:B------:R-:W-:Y:S02]  /*7cd0*/  LOP3.LUT R4, R5, 0xffff0000, RZ, 0xc0, !PT ;  /* 0xffff000005047812 */ /* 0x000fe400078ec0ff */
[----:B------:R-:W-:Y:S01]  /*7ce0*/  SHF.L.U32 R5, R6, 0x10, RZ ;  /* 0x0000001006057819 */ /* 0x000fe200000006ff */
[C---:B---3--:R-:W-:Y:S01]  /*7cf0*/  IMAD.U32 R7, R51.reuse, 0x10000, RZ ;  /* 0x0001000033077824 */ /* 0x048fe200078e00ff */
[----:B------:R-:W-:Y:S01]  /*7d00*/  LOP3.LUT R9, R51, 0xffff0000, RZ, 0xc0, !PT ;  /* 0xffff000033097812 */ /* 0x000fe200078ec0ff */
[C---:B------:R-:W-:Y:S01]  /*7d10*/  IMAD.U32 R31, R48.reuse, 0x10000, RZ ;  /* 0x00010000301f7824 */ /* 0x040fe200078e00ff */
[----:B------:R-:W-:Y:S01]  /*7d20*/  LOP3.LUT R15, R48, 0xffff0000, RZ, 0xc0, !PT ;  /* 0xffff0000300f7812 */ /* 0x000fe200078ec0ff */
[----:B------:R-:W-:Y:S01]  /*7d30*/  @!P1 FADD.FTZ R7, -R7, -RZ ;  /* 0x800000ff07079221 */ /* 0x000fe20000010100 */
[----:B------:R-:W-:Y:S01]  /*7d40*/  SHF.L.U32 R14, R49, 0x10, RZ ;  /* 0x00000010310e7819 */ /* 0x000fe200000006ff */
[----:B------:R-:W-:Y:S01]  /*7d50*/  @!P1 FADD.FTZ R9, -R9, -RZ ;  /* 0x800000ff09099221 */ /* 0x000fe20000010100 */
[C---:B------:R-:W-:Y:S01]  /*7d60*/  LOP3.LUT R11, R50.reuse, 0xffff0000, RZ, 0xc0, !PT ;  /* 0xffff0000320b7812 */ /* 0x040fe200078ec0ff */
[----:B------:R-:W-:Y:S01]  /*7d70*/  @!P1 FADD.FTZ R31, -R31, -RZ ;  /* 0x800000ff1f1f9221 */ /* 0x000fe20000010100 */
[----:B-1----:R-:W-:Y:S01]  /*7d80*/  LOP3.LUT R13, R49, 0xffff0000, RZ, 0xc0, !PT ;  /* 0xffff0000310d7812 */ /* 0x002fe200078ec0ff */
[----:B------:R-:W-:Y:S01]  /*7d90*/  IMAD.U32 R12, R50, 0x10000, RZ ;  /* 0x00010000320c7824 */ /* 0x000fe200078e00ff */
[----:B------:R-:W-:Y:S01]  /*7da0*/  LOP3.LUT R6, R6, 0xffff0000, RZ, 0xc0, !PT ;  /* 0xffff000006067812 */ /* 0x000fe200078ec0ff */
[----:B------:R-:W-:Y:S02]  /*7db0*/  @!P1 FADD.FTZ R15, -R15, -RZ ;  /* 0x800000ff0f0f9221 */ /* 0x000fe40000010100 */
[----:B------:R-:W-:Y:S02]  /*7dc0*/  FMUL.FTZ R7, R8, R7 ;  /* 0x0000000708077220 */ /* 0x000fe40000410000 */
[----:B------:R-:W-:Y:S01]  /*7dd0*/  FMUL.FTZ R8, R10, R9 ;  /* 0x000000090a087220 */ /* 0x000fe20000410000 */
[----:B----4-:R-:W-:Y:S01]  /*7de0*/  SHF.L.U32 R9, R44, 0x10, RZ ;  /* 0x000000102c097819 */ /* 0x010fe200000006ff */
[----:B------:R-:W-:Y:S01]  /*7df0*/  @!P1 FADD.FTZ R14, -R14, -RZ ;  /* 0x800000ff0e0e9221 */ /* 0x000fe20000010100 */
[----:B------:R-:W-:Y:S01]  /*7e00*/  LOP3.LUT R10, R44, 0xffff0000, RZ, 0xc0, !PT ;  /* 0xffff00002c0a7812 */ /* 0x000fe200078ec0ff */
[----:B------:R-:W-:Y:S01]  /*7e10*/  FMUL.FTZ R0, R0, R31 ;  /* 0x0000001f00007220 */ /* 0x000fe20000410000 */
[----:B------:R-:W-:Y:S01]  /*7e20*/  LOP3.LUT R31, R47, 0xffff0000, RZ, 0xc0, !PT ;  /* 0xffff00002f1f7812 */ /* 0x000fe200078ec0ff */
[----:B------:R-:W-:Y:S02]  /*7e30*/  @!P1 FADD.FTZ R11, -R11, -RZ ;  /* 0x800000ff0b0b9221 */ /* 0x000fe40000010100 */
[----:B------:R-:W-:Y:S02]  /*7e40*/  @!P1 FADD.FTZ R12, -R12, -RZ ;  /* 0x800000ff0c0c9221 */ /* 0x000fe40000010100 */
[----:B------:R-:W-:Y:S02]  /*7e50*/  @!P1 FADD.FTZ R13, -R13, -RZ ;  /* 0x800000ff0d0d9221 */ /* 0x000fe40000010100 */
[----:B------:R-:W-:Y:S01]  /*7e60*/  FMUL.FTZ R2, R2, R15 ;  /* 0x0000000f02027220 */ /* 0x000fe20000410000 */
[----:B------:R-:W-:Y:S01]  /*7e70*/  SHF.L.U32 R15, R47, 0x10, RZ ;  /* 0x000000102f0f7819 */ /* 0x000fe200000006ff */
[----:B------:R-:W-:Y:S01]  /*7e80*/  FMUL.FTZ R3, R3, R14 ;  /* 0x0000000e03037220 */ /* 0x000fe20000410000 */
[----:B------:R-:W-:Y:S01]  /*7e90*/  LOP3.LUT R14, R46, 0xffff0000, RZ, 0xc0, !PT ;  /* 0xffff00002e0e7812 */ /* 0x000fe200078ec0ff */
[----:B------:R-:W-:Y:S02]  /*7ea0*/  FMUL.FTZ R6, R6, R11 ;  /* 0x0000000b06067220 */ /* 0x000fe40000410000 */
[----:B------:R-:W-:Y:S02]  /*7eb0*/  IMAD.U32 R11, R45, 0x10000, RZ ;  /* 0x000100002d0b7824 */ /* 0x000fe400078e00ff */
[----:B------:R-:W-:Y:S02]  /*7ec0*/  FFMA.FTZ R0, R33, R9, R0 ;  /* 0x0000000921007223 */ /* 0x000fe40000010000 */
[----:B------:R-:W-:Y:S01]  /*7ed0*/  FMUL.FTZ R5, R5, R12 ;  /* 0x0000000c05057220 */ /* 0x000fe20000410000 */
[----:B------:R-:W-:Y:S01]  /*7ee0*/  LOP3.LUT R12, R45, 0xffff0000, RZ, 0xc0, !PT ;  /* 0xffff00002d0c7812 */ /* 0x000fe200078ec0ff */
[----:B------:R-:W-:Y:S02]  /*7ef0*/  FMUL.FTZ R4, R4, R13 ;  /* 0x0000000d04047220 */ /* 0x000fe40000410000 */
        /* <DEDUP_REMOVED lines=11> */
[----:B------:R-:W-:Y:S01]  /*7fb0*/  F2FP.BF16.PACK_AB R11, R8, R7 ;  /* 0x00000007080b723e */ /* 0x000fe200000010ff */
[----:B------:R-:W-:Y:S02]  /*7fc0*/  IMAD.MOV.U32 R8, RZ, RZ, R0 ;  /* 0x000000ffff087224 */ /* 0x000fe400078e0000 */
.L_x_2583:
[----:B------:R-:W-:Y:S05]  /*7fd0*/  BSYNC B0 ;  /* 0x0000000000007941 */ /* 0x000fea0003800000 */
.L_x_2582:
[----:B-----5:R3:W-:Y:S01]  /*7fe0*/  ST.E.128 [R42.64+0x80], R8 ;  /* 0x000080082a007985 */ /* 0x0207e2000c101d06 */
[----:B------:R-:W-:Y:S01]  /*7ff0*/  ISETP.GE.AND P0, PT, R19, R23, PT ;  /* 0x000000171300720c */ /* 0x000fe20003f06270 */
[----:B------:R-:W-:Y:S02]  /*8000*/  BSSY B0, `(.L_x_2584) ;  /* 0x0000057000007945 */ /* 0x000fe40003800000 */
[----:B--2---:R3:W5:Y:S10]  /*8010*/  LD.E.128 R12, [R58.64+0x100] ;  /* 0x000100063a0c7980 */ /* 0x004774000c101d00 */
[----:B------:R-:W-:-:S05]  /*8020*/  @P0 BRA `(.L_x_2585) ;  /* 0x0000054000000947 */ /* 0x000fca0003800000 */
[----:B------:R-:W-:Y:S01]  /*8030*/  LEA.HI R0, R23, R23, RZ, 0x1 ;  /* 0x0000001717007211 */ /* 0x000fe200078f08ff */
[----:B---3--:R-:W-:Y:S01]  /*8040*/  IMAD.MOV.U32 R8, RZ, RZ, RZ ;  /* 0x000000ffff087224 */ /* 0x008fe200078e00ff */
[C---:B------:R-:W-:Y:S01]  /*8050*/  LEA R6, P0, R87.reuse, R112, 0x1 ;  /* 0x0000007057067211 */ /* 0x040fe200078008ff */
[----:B------:R-:W-:Y:S01]  /*8060*/  IMAD.MOV.U32 R10, RZ, RZ, RZ ;  /* 0x000000ffff0a7224 */ /* 0x000fe200078e00ff */
[----:B------:R-:W-:Y:S01]  /*8070*/  SHF.R.S32.HI R0, RZ, 0x1, R0 ;  /* 0x00000001ff007819 */ /* 0x000fe20000011400 */
[C---:B-----5:R-:W-:Y:S01]  /*8080*/  IMAD.U32 R30, R14.reuse, 0x10000, RZ ;  /* 0x000100000e1e7824 */ /* 0x060fe200078e00ff */
[----:B------:R-:W-:Y:S01]  /*8090*/  LEA.HI.X R7, R87, R113, R90, 0x1, P0 ;  /* 0x0000007157077211 */ /* 0x000fe200000f0c5a */
[----:B------:R-:W-:Y:S01]  /*80a0*/  IMAD.U32 R16, R13, 0x10000, RZ ;  /* 0x000100000d107824 */ /* 0x000fe200078e00ff */
[----:B------:R-:W-:Y:S01]  /*80b0*/  ISETP.GE.AND P1, PT, R19, R0, PT ;  /* 0x000000001300720c */ /* 0x000fe20003f26270 */
[--C-:B------:R-:W-:Y:S01]  /*80c0*/  IMAD.MOV.U32 R4, RZ, RZ, R0.reuse ;  /* 0x000000ffff047224 */ /* 0x100fe200078e0000 */
[C---:B------:R-:W-:Y:S02]  /*80d0*/  SHF.L.U32 R32, R15.reuse, 0x10, RZ ;  /* 0x000000100f207819 */ /* 0x040fe400000006ff */
[----:B------:R-:W-:Y:S02]  /*80e0*/  LOP3.LUT R41, R15, 0xffff0000, RZ, 0xc0, !PT ;  /* 0xffff00000f297812 */ /* 0x000fe400078ec0ff */
[----:B------:R-:W-:Y:S02]  /*80f0*/  LOP3.LUT R39, R14, 0xffff0000, RZ, 0xc0, !PT ;  /* 0xffff00000e277812 */ /* 0x000fe400078ec0ff */
[C---:B------:R-:W-:Y:S02]  /*8100*/  SHF.L.U32 R33, R12.reuse, 0x10, RZ ;  /* 0x000000100c217819 */ /* 0x040fe400000006ff */
[----:B------:R-:W-:Y:S02]  /*8110*/  LOP3.LUT R35, R12, 0xffff0000, RZ, 0xc0, !PT ;  /* 0xffff00000c237812 */ /* 0x000fe400078ec0ff */
[----:B------:R-:W-:Y:S01]  /*8120*/  LOP3.LUT R37, R13, 0xffff0000, RZ, 0xc0, !PT ;  /* 0xffff00000d257812 */ /* 0x000fe200078ec0ff */
[--C-:B------:R-:W-:Y:S01]  /*8130*/  @P1 IMAD.MOV R4, RZ, RZ, -R0.reuse ;  /* 0x000000ffff041224 */ /* 0x100fe200078e0a00 */
[----:B------:R-:W-:Y:S01]  /*8140*/  @P1 IADD3 R8, -R0, RZ, RZ ;  /* 0x000000ff00081210 */ /* 0x000fe20007ffe1ff */
[----:B------:R-:W-:Y:S03]  /*8150*/  @P1 IMAD.MOV R10, RZ, RZ, -R0 ;  /* 0x000000ffff0a1224 */ /* 0x000fe600078e0a00 */
[C---:B------:R-:W-:Y:S02]  /*8160*/  LEA R2, P0, R4.reuse, R6, 0x1 ;  /* 0x0000000604027211 */ /* 0x040fe400078008ff */
[----:B------:R-:W-:Y:S02]  /*8170*/  IADD3 R9, P2, R139, R8, RZ ;  /* 0x000000088b097210 */ /* 0x000fe40007f5e0ff */
[----:B------:R-:W-:Y:S02]  /*8180*/  LEA.HI.X.SX32 R3, R4, R7, 0x1, P0 ;  /* 0x0000000704037211 */ /* 0x000fe400000f0eff */
[C---:B------:R-:W-:Y:S02]  /*8190*/  LEA R48, P0, R9.reuse, R114, 0x1 ;  /* 0x0000007209307211 */ /* 0x040fe400078008ff */
[----:B------:R-:W-:Y:S01]  /*81a0*/  LEA.HI.X.SX32 R8, R8, R127, 0x1, P2 ;  /* 0x0000007f08087211 */ /* 0x000fe200010f0eff */
[----:B------:R-:W2:Y:S03]  /*81b0*/  LD.E.128 R4, [R2.64] ;  /* 0x0000000602047980 */ /* 0x000ea6000c101d00 */
[----:B------:R-:W-:Y:S02]  /*81c0*/  LEA.HI.X R49, R9, R115, R8, 0x1, P0 ;  /* 0x0000007309317211 */ /* 0x000fe400000f0c08 */
[----:B------:R-:W-:Y:S04]  /*81d0*/  IADD3 R11, P0, R139, R10, RZ ;  /* 0x0000000a8b0b7210 */ /* 0x000fe80007f1e0ff */
[----:B------:R-:W3:Y:S01]  /*81e0*/  LD.E.128 R48, [R48.64] ;  /* 0x0000000630307980 */ /* 0x000ee2000c101d00 */
[----:B------:R-:W-:Y:S02]  /*81f0*/  LEA.HI.X.SX32 R0, R10, R127, 0x1, P0 ;  /* 0x0000007f0a007211 */ /* 0x000fe400000f0eff */
[C---:B------:R-:W-:Y:S04]  /*8200*/  LEA R8, P0, R11.reuse, R116, 0x1 ;  /* 0x000000740b087211 */ /* 0x040fe800078008ff */
[----:B------:R-:W-:Y:S05]  /*8210*/  LEA.HI.X R9, R11, R117, R0, 0x1, P0 ;  /* 0x000000750b097211 */ /* 0x000fea00000f0c00 */
[----:B----4-:R2:W4:Y:S02]  /*8220*/  LD.E.128 R44, [R8.64] ;  /* 0x00000006082c7980 */ /* 0x010524000c101d00 */
        /* <DEDUP_REMOVED lines=16> */
[----:B------:R-:W-:Y:S01]  /*8330*/  LOP3.LUT R13, R49, 0xffff0000, RZ, 0xc0, !PT ;  /* 0xffff0000310d7812 */ /* 0x000fe200078ec0ff */
        /* <DEDUP_REMOVED lines=35> */
.L_x_2585:
[----:B------:R-:W-:Y:S05]  /*8570*/  BSYNC B0 ;  /* 0x0000000000007941 */ /* 0x000fea0003800000 */
.L_x_2584:
[----:B-----5:R2:W-:Y:S01]  /*8580*/  ST.E.128 [R42.64+0x100], R12 ;  /* 0x0001000c2a007985 */ /* 0x0205e2000c101d06 */
[----:B------:R-:W-:Y:S01]  /*8590*/  ISETP.GE.AND P0, PT, R18, R23, PT ;  /* 0x000000171200720c */ /* 0x000fe20003f06270 */
[----:B------:R-:W-:Y:S02]  /*85a0*/  BSSY B0, `(.L_x_2586) ;  /* 0x0000058000007945 */ /* 0x000fe40003800000 */
[----:B---3--:R2:W5:Y:S10]  /*85b0*/  LD.E.128 R8, [R58.64+0x180] ;  /* 0x000180063a087980 */ /* 0x008574000c101d00 */
        /* <DEDUP_REMOVED lines=18> */
[C---:B------:R-:W-:Y:S02]  /*86e0*/  LEA R2, P0, R4.reuse, R6, 0x1 ;  /* 0x0000000604027211 */ /* 0x040fe400078008ff */
        /* <DEDUP_REMOVED lines=67> */
.L_x_2587:
[----:B------:R-:W-:Y:S05]  /*8b20*/  BSYNC B0 ;  /* 0x0000000000007941 */ /* 0x000fea0003800000 */
.L_x_2586:
[----:B-----5:R3:W-:Y:S02]  /*8b30*/  ST.E.128 [R42.64+0x180], R8 ;  /* 0x000180082a007985 */ /* 0x0207e4000c101d06 */
.L_x_2579:
[----:B------:R-:W-:Y:S05]  /*8b40*/  BSYNC B1 ;  /* 0x0000000000017941 */ /* 0x000fea0003800000 */
.L_x_2578:
[C---:B------:R-:W-:Y:S01]  /*8b50*/  ISETP.GE.AND P0, PT, R74.reuse, R164, PT ;  /* 0x000000a44a00720c */ /* 0x040fe20003f06270 */
[----:B------:R-:W-:Y:S03]  /*8b60*/  BSSY B1, `(.L_x_2588) ;  /* 0x0000170000017945 */ /* 0x000fe60003800000 */
[----:B------:R-:W-:Y:S11]  /*8b70*/  ISETP.GE.AND P0, PT, R74, R144, !P0 ;  /* 0x000000904a00720c */ /* 0x000ff60004706270 */
[----:B------:R-:W-:Y:S02]  /*8b80*/  @!UPT UIADD3 URZ, URZ, URZ, URZ ;  /* 0x0000003f3f3ff290 */ /* 0x000fe4000fffe03f */
[----:B------:R-:W-:-:S05]  /*8b90*/  @!P0 BRA `(.L_x_2589) ;  /* 0x000016c000008947 */ /* 0x000fca0003800000 */
[C---:B--2-4-:R-:W-:Y:S01]  /*8ba0*/  LEA R58, P0, R86.reuse, R112, 0x1 ;  /* 0x00000070563a7211 */ /* 0x054fe200078008ff */
[----:B------:R-:W-:Y:S03]  /*8bb0*/  BSSY B0, `(.L_x_2590) ;  /* 0x0000057000007945 */ /* 0x000fe60003800000 */
[----:B------:R-:W-:Y:S02]  /*8bc0*/  LEA.HI.X R59, R86, R113, R83, 0x1, P0 ;  /* 0x00000071563b7211 */ /* 0x000fe400000f0c53 */
[----:B------:R-:W-:Y:S03]  /*8bd0*/  ISETP.GE.AND P0, PT, R24, R23, PT ;  /* 0x000000171800720c */ /* 0x000fe60003f06270 */
[----:B------:R2:W5:Y:S10]  /*8be0*/  LD.E.128 R12, [R58.64] ;  /* 0x000000063a0c7980 */ /* 0x000574000c101d00 */
[----:B------:R-:W-:-:S05]  /*8bf0*/  @P0 BRA `(.L_x_2591) ;  /* 0x0000052000000947 */ /* 0x000fca0003800000 */
[----:B---3--:R-:W-:Y:S01]  /*8c00*/  LEA.HI R9, R23, R23, RZ, 0x1 ;  /* 0x0000001717097211 */ /* 0x008fe200078f08ff */
        /* <DEDUP_REMOVED lines=27> */
[----:B------:R-:W-:Y:S05]  /*8dc0*/  LEA.HI.X R9, R11, R117, R0, 0x1, P0 ;  /* 0x000000750b097211 */ /* 0x000fea00000f0c00 */
[----:B--2---:R3:W2:Y:S02]  /*8dd0*/  LD.E.128 R44, [R8.64] ;  /* 0x00000006082c7980 */ /* 0x0046a4000c101d00 */
[C---:B---3--:R-:W-:Y:S01]  /*8de0*/  IMAD.U32 R8, R7.reuse, 0x10000, RZ ;  /* 0x0001000007087824 */ /* 0x048fe200078e00ff */
[----:B------:R-:W-:Y:S01]  /*8df0*/  LOP3.LUT R10, R7, 0xffff0000, RZ, 0xc0, !PT ;  /* 0xffff0000070a7812 */ /* 0x000fe200078ec0ff */
[C---:B------:R-:W-:Y:S01]  /*8e00*/  IMAD.U32 R0, R4.reuse, 0x10000, RZ ;  /* 0x0001000004007824 */ /* 0x040fe200078e00ff */
[----:B------:R-:W-:Y:S02]  /*8e10*/  LOP3.LUT R2, R4, 0xffff0000, RZ, 0xc0, !PT ;  /* 0xffff000004027812 */ /* 0x000fe400078ec0ff */
[C---:B------:R-:W-:Y:S02]  /*8e20*/  SHF.L.U32 R3, R5.reuse, 0x10, RZ ;  /* 0x0000001005037819 */ /* 0x040fe400000006ff */
[----:B------:R-:W-:Y:S01]  /*8e30*/  LOP3.LUT R4, R5, 0xffff0000, RZ, 0xc0, !PT ;  /* 0xffff000005047812 */ /* 0x000fe200078ec0ff */
[C---:B------:R-:W-:Y:S01]  /*8e40*/  IMAD.U32 R5, R6.reuse, 0x10000, RZ ;  /* 0x0001000006057824 */ /* 0x040fe200078e00ff */
[----:B------:R-:W-:Y:S01]  /*8e50*/  LOP3.LUT R6, R6, 0xffff0000, RZ, 0xc0, !PT ;  /* 0xffff000006067812 */ /* 0x000fe200078ec0ff */
[----:B----4-:R-:W-:Y:S01]  /*8e60*/  IMAD.U32 R14, R49, 0x10000, RZ ;  /* 0x00010000310e7824 */ /* 0x010fe200078e00ff */
        /* <DEDUP_REMOVED lines=14> */
[----:B--2---:R-:W-:Y:S01]  /*8f50*/  LOP3.LUT R31, R47, 0xffff0000, RZ, 0xc0, !PT ;  /* 0xffff00002f1f7812 */ /* 0x004fe200078ec0ff */
        /* <DEDUP_REMOVED lines=28> */
.L_x_2591:
[----:B------:R-:W-:Y:S05]  /*9120*/  BSYNC B0 ;  /* 0x0000000000007941 */ /* 0x000fea0003800000 */
.L_x_2590:
[C---:B---3--:R-:W-:Y:S01]  /*9130*/  LEA R42, P0, R79.reuse, R160, 0x1 ;  /* 0x000000a04f2a7211 */ /* 0x048fe200078008ff */
[----:B------:R-:W-:Y:S03]  /*9140*/  BSSY B0, `(.L_x_2592) ;  /* 0x000005b000007945 */ /* 0x000fe60003800000 */
[----:B------:R-:W-:Y:S02]  /*9150*/  LEA.HI.X R43, R79, R161, R80, 0x1, P0 ;  /* 0x000000a14f2b7211 */ /* 0x000fe400000f0c50 */
[----:B------:R-:W-:Y:S03]  /*9160*/  ISETP.GE.AND P0, PT, R20, R23, PT ;  /* 0x000000171400720c */ /* 0x000fe60003f06270 */
[----:B-----5:R3:W-:Y:S04]  /*9170*/  ST.E.128 [R42.64], R12 ;  /* 0x0000000c2a007985 */ /* 0x0207e8000c101d06 */
[----:B------:R3:W5:Y:S06]  /*9180*/  LD.E.128 R8, [R58.64+0x80] ;  /* 0x000080063a087980 */ /* 0x00076c000c101d00 */
[----:B------:R-:W-:-:S05]  /*9190*/  @P0 BRA `(.L_x_2593) ;  /* 0x0000055000000947 */ /* 0x000fca0003800000 */
[----:B---3--:R-:W-:Y:S01]  /*91a0*/  LEA.HI R13, R23, R23, RZ, 0x1 ;  /* 0x00000017170d7211 */ /* 0x008fe200078f08ff */
[----:B------:R-:W-:Y:S01]  /*91b0*/  IMAD.MOV.U32 R5, RZ, RZ, RZ ;  /* 0x000000ffff057224 */ /* 0x000fe200078e00ff */
[----:B------:R-:W-:Y:S01]  /*91c0*/  LEA R6, P0, R89, R112, 0x1 ;  /* 0x0000007059067211 */ /* 0x000fe200078008ff */
[----:B------:R-:W-:Y:S01]  /*91d0*/  IMAD.MOV.U32 R31, RZ, RZ, RZ ;  /* 0x000000ffff1f7224 */ /* 0x000fe200078e00ff */
[----:B------:R-:W-:Y:S01]  /*91e0*/  SHF.R.S32.HI R13, RZ, 0x1, R13 ;  /* 0x00000001ff0d7819 */ /* 0x000fe2000001140d */
[----:B-----5:R-:W-:Y:S01]  /*91f0*/  IMAD.U32 R16, R9, 0x10000, RZ ;  /* 0x0001000009107824 */ /* 0x020fe200078e00ff */
[----:B------:R-:W-:Y:S01]  /*9200*/  LEA.HI.X R7, R89, R113, R92, 0x1, P0 ;  /* 0x0000007159077211 */ /* 0x000fe200000f0c5c */
[----:B------:R-:W-:Y:S01]  /*9210*/  IMAD.U32 R30, R10, 0x10000, RZ ;  /* 0x000100000a1e7824 */ /* 0x000fe200078e00ff */
        /* <DEDUP_REMOVED lines=9> */
[----:B------:R-:W-:Y:S01]  /*92b0*/  @P1 IADD3 R5, -R13, RZ, RZ ;  /* 0x000000ff0d051210 */ /* 0x000fe20007ffe1ff */
[----:B------:R-:W-:Y:S03]  /*92c0*/  @P1 IMAD.MOV R31, RZ, RZ, -R13 ;  /* 0x000000ffff1f1224 */ /* 0x000fe600078e0a0d */
[----:B------:R-:W-:Y:S02]  /*92d0*/  LEA R2, P0, R0, R6, 0x1 ;  /* 0x0000000600027211 */ /* 0x000fe400078008ff */
[----:B------:R-:W-:Y:S02]  /*92e0*/  IADD3 R15, P2, R138, R5, RZ ;  /* 0x000000058a0f7210 */ /* 0x000fe40007f5e0ff */
[----:B------:R-:W-:Y:S02]  /*92f0*/  LEA.HI.X.SX32 R3, R0, R7, 0x1, P0 ;  /* 0x0000000700037211 */ /* 0x000fe400000f0eff */
[----:B------:R-:W-:Y:S02]  /*9300*/  LEA.HI.X.SX32 R0, R5, R126, 0x1, P2 ;  /* 0x0000007e05007211 */ /* 0x000fe400010f0eff */
[C---:B------:R-:W-:Y:S01]  /*9310*/  LEA R48, P0, R15.reuse, R114, 0x1 ;  /* 0x000000720f307211 */ /* 0x040fe200078008ff */
[----:B------:R-:W3:Y:S03]  /*9320*/  LD.E.128 R4, [R2.64] ;  /* 0x0000000602047980 */ /* 0x000ee6000c101d00 */
[----:B------:R-:W-:Y:S02]  /*9330*/  LEA.HI.X R49, R15, R115, R0, 0x1, P0 ;  /* 0x000000730f317211 */ /* 0x000fe400000f0c00 */
[----:B------:R-:W-:Y:S04]  /*9340*/  IADD3 R15, P0, R138, R31, RZ ;  /* 0x0000001f8a0f7210 */ /* 0x000fe80007f1e0ff */
[----:B------:R-:W4:Y:S01]  /*9350*/  LD.E.128 R48, [R48.64] ;  /* 0x0000000630307980 */ /* 0x000f22000c101d00 */
[----:B------:R-:W-:Y:S02]  /*9360*/  LEA.HI.X.SX32 R0, R31, R126, 0x1, P0 ;  /* 0x0000007e1f007211 */ /* 0x000fe400000f0eff */
[C---:B------:R-:W-:Y:S04]  /*9370*/  LEA R12, P0, R15.reuse, R116, 0x1 ;  /* 0x000000740f0c7211 */ /* 0x040fe800078008ff */
[----:B------:R-:W-:Y:S05]  /*9380*/  LEA.HI.X R13, R15, R117, R0, 0x1, P0 ;  /* 0x000000750f0d7211 */ /* 0x000fea00000f0c00 */
[----:B--2---:R1:W2:Y:S01]  /*9390*/  LD.E.128 R44, [R12.64] ;  /* 0x000000060c2c7980 */ /* 0x0042a2000c101d00 */
[C---:B---3--:R-:W-:Y:S01]  /*93a0*/  IMAD.U32 R8, R7.reuse, 0x10000, RZ ;  /* 0x0001000007087824 */ /* 0x048fe200078e00ff */
[----:B------:R-:W-:Y:S01]  /*93b0*/  LOP3.LUT R10, R7, 0xffff0000, RZ, 0xc0, !PT ;  /* 0xffff0000070a7812 */ /* 0x000fe200078ec0ff */
[C---:B------:R-:W-:Y:S01]  /*93c0*/  IMAD.U32 R0, R4.reuse, 0x10000, RZ ;  /* 0x0001000004007824 */ /* 0x040fe200078e00ff */
[----:B------:R-:W-:Y:S01]  /*93d0*/  LOP3.LUT R2, R4, 0xffff0000, RZ, 0xc0, !PT ;  /* 0xffff000004027812 */ /* 0x000fe200078ec0ff */
[C---:B------:R-:W-:Y:S01]  /*93e0*/  IMAD.U32 R3, R5.reuse, 0x10000, RZ ;  /* 0x0001000005037824 */ /* 0x040fe200078e00ff */
[----:B------:R-:W-:Y:S02]  /*93f0*/  LOP3.LUT R4, R5, 0xffff0000, RZ, 0xc0, !PT ;  /* 0xffff000005047812 */ /* 0x000fe400078ec0ff */
[----:B------:R-:W-:Y:S01]  /*9400*/  SHF.L.U32 R5, R6, 0x10, RZ ;  /* 0x0000001006057819 */ /* 0x000fe200000006ff */
[C---:B----4-:R-:W-:Y:S01]  /*9410*/  IMAD.U32 R7, R51.reuse, 0x10000, RZ ;  /* 0x0001000033077824 */ /* 0x050fe200078e00ff */
        /* <DEDUP_REMOVED lines=14> */
[----:B--2---:R-:W-:Y:S01]  /*9500*/  SHF.L.U32 R9, R44, 0x10, RZ ;  /* 0x000000102c097819 */ /* 0x004fe200000006ff */
        /* <DEDUP_REMOVED lines=30> */
.L_x_2593:
[----:B------:R-:W-:Y:S05]  /*96f0*/  BSYNC B0 ;  /* 0x0000000000007941 */ /* 0x000fea0003800000 */
.L_x_2592:
[----:B-----5:R4:W-:Y:S01]  /*9700*/  ST.E.128 [R42.64+0x80], R8 ;  /* 0x000080082a007985 */ /* 0x0209e2000c101d06 */
[----:B------:R-:W-:Y:S01]  /*9710*/  ISETP.GE.AND P0, PT, R19, R23, PT ;  /* 0x000000171300720c */ /* 0x000fe20003f06270 */
[----:B------:R-:W-:Y:S02]  /*9720*/  BSSY B0, `(.L_x_2594) ;  /* 0x0000057000007945 */ /* 0x000fe40003800000 */
[----:B---3--:R4:W5:Y:S10]  /*9730*/  LD.E.128 R12, [R58.64+0x100] ;  /* 0x000100063a0c7980 */ /* 0x008974000c101d00 */
[----:B------:R-:W-:-:S05]  /*9740*/  @P0 BRA `(.L_x_2595) ;  /* 0x0000054000000947 */ /* 0x000fca0003800000 */
[----:B------:R-:W-:Y:S01]  /*9750*/  LEA.HI R0, R23, R23, RZ, 0x1 ;  /* 0x0000001717007211 */ /* 0x000fe200078f08ff */
[----:B------:R-:W-:Y:S01]  /*9760*/  IMAD.MOV.U32 R5, RZ, RZ, RZ ;  /* 0x000000ffff057224 */ /* 0x000fe200078e00ff */
        /* <DEDUP_REMOVED lines=17> */
[----:B------:R-:W-:Y:S02]  /*9880*/  LEA R2, P0, R4, R6, 0x1 ;  /* 0x0000000604027211 */ /* 0x000fe400078008ff */
[----:B----4-:R-:W-:Y:S02]  /*9890*/  IADD3 R9, P2, R136, R5, RZ ;  /* 0x0000000588097210 */ /* 0x010fe40007f5e0ff */
        /* <DEDUP_REMOVED lines=10> */
[----:B--2---:R3:W2:Y:S02]  /*9940*/  LD.E.128 R44, [R8.64] ;  /* 0x00000006082c7980 */ /* 0x0046a4000c101d00 */
        /* <DEDUP_REMOVED lines=52> */
.L_x_2595:
[----:B------:R-:W-:Y:S05]  /*9c90*/  BSYNC B0 ;  /* 0x0000000000007941 */ /* 0x000fea0003800000 */
.L_x_2594:
[----:B-----5:R3:W-:Y:S01]  /*9ca0*/  ST.E.128 [R42.64+0x100], R12 ;  /* 0x0001000c2a007985 */ /* 0x0207e2000c101d06 */
[----:B------:R-:W-:Y:S01]  /*9cb0*/  ISETP.GE.AND P0, PT, R18, R23, PT ;  /* 0x000000171200720c */ /* 0x000fe20003f06270 */
[----:B------:R-:W-:Y:S02]  /*9cc0*/  BSSY B0, `(.L_x_2596) ;  /* 0x0000058000007945 */ /* 0x000fe40003800000 */
[----:B----4-:R3:W5:Y:S10]  /*9cd0*/  LD.E.128 R8, [R58.64+0x180] ;  /* 0x000180063a087980 */ /* 0x010774000c101d00 */
        /* <DEDUP_REMOVED lines=86> */
.L_x_2597:
[----:B------:R-:W-:Y:S05]  /*a240*/  BSYNC B0 ;  /* 0x0000000000007941 */ /* 0x000fea0003800000 */
.L_x_2596:
[----:B-----5:R4:W-:Y:S02]  /*a250*/  ST.E.128 [R42.64+0x180], R8 ;  /* 0x000180082a007985 */ /* 0x0209e4000c101d06 */
.L_x_2589:
[----:B------:R-:W-:Y:S05]  /*a260*/  BSYNC B1 ;  /* 0x0000000000017941 */ /* 0x000fea0003800000 */
.L_x_2588:
[C---:B------:R-:W-:Y:S01]  /*a270*/  ISETP.GE.AND P0, PT, R73.reuse, R164, PT ;  /* 0x000000a44900720c */ /* 0x040fe20003f06270 */
[----:B------:R-:W-:Y:S03]  /*a280*/  BSSY B1, `(.L_x_2598) ;  /* 0x0000172000017945 */ /* 0x000fe60003800000 */
[----:B------:R-:W-:Y:S11]  /*a290*/  ISETP.GE.AND P0, PT, R73, R144, !P0 ;  /* 0x000000904900720c */ /* 0x000ff60004706270 */
[----:B------:R-:W-:Y:S02]  /*a2a0*/  @!UPT UIADD3 URZ, URZ, URZ, URZ ;  /* 0x0000003f3f3ff290 */ /* 0x000fe4000fffe03f */
[----:B------:R-:W-:-:S05]  /*a2b0*/  @!P0 BRA `(.L_x_2599) ;  /* 0x000016e000008947 */ /* 0x000fca0003800000 */
[----:B--234-:R-:W-:Y:S01]  /*a2c0*/  IMAD.WIDE.U32 R42, R162, 0x60, R112 ;  /* 0x00000060a22a7825 */ /* 0x01cfe200078e0070 */
[----:B------:R-:W-:Y:S01]  /*a2d0*/  ISETP.GE.AND P0, PT, R24, R23, PT ;  /* 0x000000171800720c */ /* 0x000fe20003f06270 */
[----:B------:R-:W-:Y:S02]  /*a2e0*/  BSSY B0, `(.L_x_2600) ;  /* 0x0000057000007945 */ /* 0x000fe40003800000 */
[----:B------:R-:W-:Y:S05]  /*a2f0*/  IMAD R3, R163, 0x60, RZ ;  /* 0x00000060a3037824 */ /* 0x000fea00078e02ff */
[----:B------:R-:W-:Y:S05]  /*a300*/  IADD3 R43, R43, R3, RZ ;  /* 0x000000032b2b7210 */ /* 0x000fea0007ffe0ff */
[----:B------:R2:W5:Y:S01]  /*a310*/  LD.E.128 R12, [R42.64] ;  /* 0x000000062a0c7980 */ /* 0x000562000c101d00 */
        /* <DEDUP_REMOVED lines=83> */
.L_x_2601:
[----:B------:R-:W-:Y:S05]  /*a850*/  BSYNC B0 ;  /* 0x0000000000007941 */ /* 0x000fea0003800000 */
.L_x_2600:
[----:B------:R-:W-:Y:S01]  /*a860*/  IMAD.WIDE.U32 R58, R168, 0x60, R160 ;  /* 0x00000060a83a7825 */ /* 0x000fe200078e00a0 */
[----:B------:R-:W-:Y:S01]  /*a870*/  ISETP.GE.AND P0, PT, R20, R23, PT ;  /* 0x000000171400720c */ /* 0x000fe20003f06270 */
[----:B------:R-:W-:Y:S02]  /*a880*/  BSSY B0, `(.L_x_2602) ;  /* 0x000005b000007945 */ /* 0x000fe40003800000 */
[----:B------:R-:W-:Y:S05]  /*a890*/  IMAD R3, R169, 0x60, RZ ;  /* 0x00000060a9037824 */ /* 0x000fea00078e02ff */
[----:B------:R-:W-:Y:S05]  /*a8a0*/  IADD3 R59, R59, R3, RZ ;  /* 0x000000033b3b7210 */ /* 0x000fea0007ffe0ff */
[----:B-----5:R3:W-:Y:S04]  /*a8b0*/  ST.E.128 [R58.64], R12 ;  /* 0x0000000c3a007985 */ /* 0x0207e8000c101d06 */
[----:B------:R3:W5:Y:S01]  /*a8c0*/  LD.E.128 R8, [R42.64+0x80] ;  /* 0x000080062a087980 */ /* 0x000762000c101d00 */
[----:B------:R-:W-:-:S05]  /*a8d0*/  @P0 BRA `(.L_x_2603) ;  /* 0x0000055000000947 */ /* 0x000fca0003800000 */
[----:B---3--:R-:W-:Y:S01]  /*a8e0*/  LEA.HI R13, R23, R23, RZ, 0x1 ;  /* 0x00000017170d7211 */ /* 0x008fe200078f08ff */
[----:B------:R-:W-:Y:S01]  /*a8f0*/  IMAD.MOV.U32 R0, RZ, RZ, RZ ;  /* 0x000000ffff007224 */ /* 0x000fe200078e00ff */
[----:B------:R-:W-:Y:S01]  /*a900*/  IADD3 R6, P0, R112, R104, RZ ;  /* 0x0000006870067210 */ /* 0x000fe20007f1e0ff */
[C---:B-----5:R-:W-:Y:S01]  /*a910*/  IMAD.U32 R33, R8.reuse, 0x10000, RZ ;  /* 0x0001000008217824 */ /* 0x060fe200078e00ff */
[----:B------:R-:W-:Y:S01]  /*a920*/  SHF.R.S32.HI R13, RZ, 0x1, R13 ;  /* 0x00000001ff0d7819 */ /* 0x000fe2000001140d */
[----:B------:R-:W-:Y:S01]  /*a930*/  IMAD.U32 R16, R9, 0x10000, RZ ;  /* 0x0001000009107824 */ /* 0x000fe200078e00ff */
[----:B------:R-:W-:Y:S01]  /*a940*/  LOP3.LUT R35, R8, 0xffff0000, RZ, 0xc0, !PT ;  /* 0xffff000008237812 */ /* 0x000fe200078ec0ff */
[----:B------:R-:W-:Y:S01]  /*a950*/  IMAD.X R7, R113, 0x1, R103, P0 ;  /* 0x0000000171077824 */ /* 0x000fe200000e0667 */
[----:B------:R-:W-:Y:S01]  /*a960*/  ISETP.GE.AND P1, PT, R20, R13, PT ;  /* 0x0000000d1400720c */ /* 0x000fe20003f26270 */
[--C-:B------:R-:W-:Y:S01]  /*a970*/  IMAD.MOV.U32 R4, RZ, RZ, R13.reuse ;  /* 0x000000ffff047224 */ /* 0x100fe200078e000d */
[----:B------:R-:W-:Y:S01]  /*a980*/  LOP3.LUT R37, R9, 0xffff0000, RZ, 0xc0, !PT ;  /* 0xffff000009257812 */ /* 0x000fe200078ec0ff */
[C---:B------:R-:W-:Y:S01]  /*a990*/  IMAD.U32 R32, R11.reuse, 0x10000, RZ ;  /* 0x000100000b207824 */ /* 0x040fe200078e00ff */
[C---:B------:R-:W-:Y:S02]  /*a9a0*/  SHF.L.U32 R30, R10.reuse, 0x10, RZ ;  /* 0x000000100a1e7819 */ /* 0x040fe400000006ff */
[----:B------:R-:W-:Y:S02]  /*a9b0*/  LOP3.LUT R39, R10, 0xffff0000, RZ, 0xc0, !PT ;  /* 0xffff00000a277812 */ /* 0x000fe400078ec0ff */
[----:B------:R-:W-:Y:S05]  /*a9c0*/  LOP3.LUT R41, R11, 0xffff0000, RZ, 0xc0, !PT ;  /* 0xffff00000b297812 */ /* 0x000fea00078ec0ff */
[----:B------:R-:W-:Y:S01]  /*a9d0*/  @P1 IMAD.MOV R0, RZ, RZ, -R13 ;  /* 0x000000ffff001224 */ /* 0x000fe200078e0a0d */
[----:B------:R-:W-:Y:S04]  /*a9e0*/  @P1 IADD3 R4, -R13, RZ, RZ ;  /* 0x000000ff0d041210 */ /* 0x000fe80007ffe1ff */
[C---:B------:R-:W-:Y:S02]  /*a9f0*/  LEA R2, P0, R4.reuse, R6, 0x1 ;  /* 0x0000000604027211 */ /* 0x040fe400078008ff */
        /* <DEDUP_REMOVED lines=13> */
[----:B--2---:R1:W2:Y:S01]  /*aad0*/  LD.E.128 R44, [R12.64] ;  /* 0x000000060c2c7980 */ /* 0x0042a2000c101d00 */
        /* <DEDUP_REMOVED lines=10> */
[----:B-1----:R-:W-:Y:S01]  /*ab80*/  IMAD.U32 R12, R50, 0x10000, RZ ;  /* 0x00010000320c7824 */ /* 0x002fe200078e00ff */
        /* <DEDUP_REMOVED lines=10> */
[----:B------:R-:W-:Y:S01]  /*ac30*/  FMUL.FTZ R0, R0, R31 ;  /* 0x0000001f00007220 */ /* 0x000fe20000410000 */
[----:B--2---:R-:W-:Y:S01]  /*ac40*/  LOP3.LUT R31, R47, 0xffff0000, RZ, 0xc0, !PT ;  /* 0xffff00002f1f7812 */ /* 0x004fe200078ec0ff */
[----:B------:R-:W-:Y:S02]  /*ac50*/  @!P1 FADD.FTZ R11, -R11, -RZ ;  /* 0x800000ff0b0b9221 */ /* 0x000fe40000010100 */
[----:B------:R-:W-:Y:S02]  /*ac60*/  FMUL.FTZ R7, R8, R7 ;  /* 0x0000000708077220 */ /* 0x000fe40000410000 */
[----:B------:R-:W-:Y:S01]  /*ac70*/  FMUL.FTZ R8, R10, R9 ;  /* 0x000000090a087220 */ /* 0x000fe20000410000 */
[C---:B------:R-:W-:Y:S01]  /*ac80*/  LOP3.LUT R10, R44.reuse, 0xffff0000, RZ, 0xc0, !PT ;  /* 0xffff00002c0a7812 */ /* 0x040fe200078ec0ff */
[----:B------:R-:W-:Y:S02]  /*ac90*/  IMAD.U32 R9, R44, 0x10000, RZ ;  /* 0x000100002c097824 */ /* 0x000fe400078e00ff */
        /* <DEDUP_REMOVED lines=25> */
.L_x_2603:
[----:B------:R-:W-:Y:S05]  /*ae30*/  BSYNC B0 ;  /* 0x0000000000007941 */ /* 0x000fea0003800000 */
.L_x_2602:
[----:B-----5:R4:W-:Y:S01]  /*ae40*/  ST.E.128 [R58.64+0x80], R8 ;  /* 0x000080083a007985 */ /* 0x0209e2000c101d06 */
[----:B------:R-:W-:Y:S01]  /*ae50*/  ISETP.GE.AND P0, PT, R19, R23, PT ;  /* 0x000000171300720c */ /* 0x000fe20003f06270 */
[----:B------:R-:W-:Y:S02]  /*ae60*/  BSSY B0, `(.L_x_2604) ;  /* 0x0000057000007945 */ /* 0x000fe40003800000 */
[----:B---3--:R4:W5:Y:S10]  /*ae70*/  LD.E.128 R12, [R42.64+0x100] ;  /* 0x000100062a0c7980 */ /* 0x008974000c101d00 */
[----:B------:R-:W-:-:S05]  /*ae80*/  @P0 BRA `(.L_x_2605) ;  /* 0x0000054000000947 */ /* 0x000fca0003800000 */
[----:B------:R-:W-:Y:S01]  /*ae90*/  LEA.HI R0, R23, R23, RZ, 0x1 ;  /* 0x0000001717007211 */ /* 0x000fe200078f08ff */
[----:B-----5:R-:W-:Y:S01]  /*aea0*/  IMAD.U32 R32, R15, 0x10000, RZ ;  /* 0x000100000f207824 */ /* 0x020fe200078e00ff */
[----:B------:R-:W-:Y:S01]  /*aeb0*/  IADD3 R6, P0, R112, R106, RZ ;  /* 0x0000006a70067210 */ /* 0x000fe20007f1e0ff */
[----:B------:R-:W-:Y:S01]  /*aec0*/  IMAD.U32 R33, R12, 0x10000, RZ ;  /* 0x000100000c217824 */ /* 0x000fe200078e00ff */
[----:B------:R-:W-:Y:S01]  /*aed0*/  SHF.R.S32.HI R0, RZ, 0x1, R0 ;  /* 0x00000001ff007819 */ /* 0x000fe20000011400 */
[----:B------:R-:W-:Y:S01]  /*aee0*/  IMAD.U32 R30, R14, 0x10000, RZ ;  /* 0x000100000e1e7824 */ /* 0x000fe200078e00ff */
[----:B----4-:R-:W-:Y:S01]  /*aef0*/  MOV R8, RZ ;  /* 0x000000ff00087202 */ /* 0x010fe20000000f00 */
[----:B------:R-:W-:Y:S01]  /*af00*/  IMAD.X R7, R113, 0x1, R105, P0 ;  /* 0x0000000171077824 */ /* 0x000fe200000e0669 */
[----:B------:R-:W-:Y:S01]  /*af10*/  ISETP.GE.AND P1, PT, R19, R0, PT ;  /* 0x000000001300720c */ /* 0x000fe20003f26270 */
[--C-:B------:R-:W-:Y:S01]  /*af20*/  IMAD.MOV.U32 R4, RZ, RZ, R0.reuse ;  /* 0x000000ffff047224 */ /* 0x100fe200078e0000 */
[----:B------:R-:W-:Y:S02]  /*af30*/  MOV R10, RZ ;  /* 0x000000ff000a7202 */ /* 0x000fe40000000f00 */
[----:B------:R-:W-:Y:S02]  /*af40*/  LOP3.LUT R41, R15, 0xffff0000, RZ, 0xc0, !PT ;  /* 0xffff00000f297812 */ /* 0x000fe400078ec0ff */
[----:B------:R-:W-:Y:S02]  /*af50*/  LOP3.LUT R35, R12, 0xffff0000, RZ, 0xc0, !PT ;  /* 0xffff00000c237812 */ /* 0x000fe400078ec0ff */
[----:B------:R-:W-:Y:S02]  /*af60*/  LOP3.LUT R39, R14, 0xffff0000, RZ, 0xc0, !PT ;  /* 0xffff00000e277812 */ /* 0x000fe400078ec0ff */
[C---:B------:R-:W-:Y:S02]  /*af70*/  SHF.L.U32 R16, R13.reuse, 0x10, RZ ;  /* 0x000000100d107819 */ /* 0x040fe400000006ff */
[----:B------:R-:W-:Y:S01]  /*af80*/  LOP3.LUT R37, R13, 0xffff0000, RZ, 0xc0, !PT ;  /* 0xffff00000d257812 */ /* 0x000fe200078ec0ff */
[--C-:B------:R-:W-:Y:S02]  /*af90*/  @P1 IMAD.MOV R4, RZ, RZ, -R0.reuse ;  /* 0x000000ffff041224 */ /* 0x100fe400078e0a00 */
[--C-:B------:R-:W-:Y:S02]  /*afa0*/  @P1 IMAD.MOV R8, RZ, RZ, -R0.reuse ;  /* 0x000000ffff081224 */ /* 0x100fe400078e0a00 */
[----:B------:R-:W-:Y:S01]  /*afb0*/  @P1 IMAD.MOV R10, RZ, RZ, -R0 ;  /* 0x000000ffff0a1224 */ /* 0x000fe200078e0a00 */
[C---:B------:R-:W-:Y:S02]  /*afc0*/  LEA R2, P0, R4.reuse, R6, 0x1 ;  /* 0x0000000604027211 */ /* 0x040fe400078008ff */
[----:B------:R-:W-:Y:S02]  /*afd0*/  IADD3 R9, P2, R133, R8, RZ ;  /* 0x0000000885097210 */ /* 0x000fe40007f5e0ff */
[----:B------:R-:W-:Y:S02]  /*afe0*/  LEA.HI.X.SX32 R3, R4, R7, 0x1, P0 ;  /* 0x0000000704037211 */ /* 0x000fe400000f0eff */
[C---:B------:R-:W-:Y:S02]  /*aff0*/  LEA R48, P0, R9.reuse, R114, 0x1 ;  /* 0x0000007209307211 */ /* 0x040fe400078008ff */
[----:B------:R-:W-:Y:S01]  /*b000*/  LEA.HI.X.SX32 R8, R8, R121, 0x1, P2 ;  /* 0x0000007908087211 */ /* 0x000fe200010f0eff */
        /* <DEDUP_REMOVED lines=8> */
[----:B---3--:R-:W-:Y:S01]  /*b090*/  IMAD.U32 R3, R5, 0x10000, RZ ;  /* 0x0001000005037824 */ /* 0x008fe200078e00ff */
[C---:B-1----:R-:W-:Y:S02]  /*b0a0*/  SHF.L.U32 R8, R7.reuse, 0x10, RZ ;  /* 0x0000001007087819 */ /* 0x042fe400000006ff */
[----:B------:R-:W-:Y:S02]  /*b0b0*/  LOP3.LUT R10, R7, 0xffff0000, RZ, 0xc0, !PT ;  /* 0xffff0000070a7812 */ /* 0x000fe400078ec0ff */
[C---:B------:R-:W-:Y:S02]  /*b0c0*/  SHF.L.U32 R0, R4.reuse, 0x10, RZ ;  /* 0x0000001004007819 */ /* 0x040fe400000006ff */
[----:B------:R-:W-:Y:S01]  /*b0d0*/  LOP3.LUT R2, R4, 0xffff0000, RZ, 0xc0, !PT ;  /* 0xffff000004027812 */ /* 0x000fe200078ec0ff */
[C---:B----4-:R-:W-:Y:S01]  /*b0e0*/  IMAD.U32 R31, R48.reuse, 0x10000, RZ ;  /* 0x00010000301f7824 */ /* 0x050fe200078e00ff */
[C---:B------:R-:W-:Y:S01]  /*b0f0*/  LOP3.LUT R9, R51.reuse, 0xffff0000, RZ, 0xc0, !PT ;  /* 0xffff000033097812 */ /* 0x040fe200078ec0ff */
[----:B------:R-:W-:Y:S01]  /*b100*/  IMAD.U32 R7, R51, 0x10000, RZ ;  /* 0x0001000033077824 */ /* 0x000fe200078e00ff */
[----:B------:R-:W-:Y:S01]  /*b110*/  LOP3.LUT R15, R48, 0xffff0000, RZ, 0xc0, !PT ;  /* 0xffff0000300f7812 */ /* 0x000fe200078ec0ff */
[----:B------:R-:W-:Y:S01]  /*b120*/  IMAD.U32 R14, R49, 0x10000, RZ ;  /* 0x00010000310e7824 */ /* 0x000fe200078e00ff */
[C---:B------:R-:W-:Y:S01]  /*b130*/  LOP3.LUT R11, R50.reuse, 0xffff0000, RZ, 0xc0, !PT ;  /* 0xffff0000320b7812 */ /* 0x040fe200078ec0ff */
        /* <DEDUP_REMOVED lines=41> */
.L_x_2605:
[----:B------:R-:W-:Y:S05]  /*b3d0*/  BSYNC B0 ;  /* 0x0000000000007941 */ /* 0x000fea0003800000 */
.L_x_2604:
[----:B-----5:R3:W-:Y:S01]  /*b3e0*/  ST.E.128 [R58.64+0x100], R12 ;  /* 0x0001000c3a007985 */ /* 0x0207e2000c101d06 */
[----:B------:R-:W-:Y:S01]  /*b3f0*/  ISETP.GE.AND P0, PT, R18, R23, PT ;  /* 0x000000171200720c */ /* 0x000fe20003f06270 */
[----:B------:R-:W-:Y:S02]  /*b400*/  BSSY B0, `(.L_x_2606) ;  /* 0x0000058000007945 */ /* 0x000fe40003800000 */
[----:B----4-:R3:W5:Y:S10]  /*b410*/  LD.E.128 R8, [R42.64+0x180] ;  /* 0x000180062a087980 */ /* 0x010774000c101d00 */
[----:B------:R-:W-:-:S05]  /*b420*/  @P0 BRA `(.L_x_2607) ;  /* 0x0000055000000947 */ /* 0x000fca0003800000 */
[----:B---3--:R-:W-:Y:S01]  /*b430*/  LEA.HI R13, R23, R23, RZ, 0x1 ;  /* 0x00000017170d7211 */ /* 0x008fe200078f08ff */
[----:B------:R-:W-:Y:S01]  /*b440*/  IMAD.MOV.U32 R5, RZ, RZ, RZ ;  /* 0x000000ffff057224 */ /* 0x000fe200078e00ff */
[----:B------:R-:W-:Y:S01]  /*b450*/  IADD3 R6, P0, R112, R108, RZ ;  /* 0x0000006c70067210 */ /* 0x000fe20007f1e0ff */
[----:B------:R-:W-:Y:S01]  /*b460*/  IMAD.MOV.U32 R31, RZ, RZ, RZ ;  /* 0x000000ffff1f7224 */ /* 0x000fe200078e00ff */
[----:B------:R-:W-:Y:S01]  /*b470*/  SHF.R.S32.HI R13, RZ, 0x1, R13 ;  /* 0x00000001ff0d7819 */ /* 0x000fe2000001140d */
[----:B-----5:R-:W-:Y:S01]  /*b480*/  IMAD.U32 R16, R9, 0x10000, RZ ;  /* 0x0001000009107824 */ /* 0x020fe200078e00ff */
        /* <DEDUP_REMOVED lines=10> */
[C---:B------:R-:W-:Y:S02]  /*b530*/  @P1 IADD3 R0, -R13.reuse, RZ, RZ ;  /* 0x000000ff0d001210 */ /* 0x040fe40007ffe1ff */
[----:B------:R-:W-:Y:S02]  /*b540*/  @P1 IADD3 R31, -R13, RZ, RZ ;  /* 0x000000ff0d1f1210 */ /* 0x000fe40007ffe1ff */
        /* <DEDUP_REMOVED lines=20> */
[----:B------:R-:W-:Y:S01]  /*b690*/  IMAD.U32 R5, R6, 0x10000, RZ ;  /* 0x0001000006057824 */ /* 0x000fe200078e00ff */
[----:B----4-:R-:W-:Y:S01]  /*b6a0*/  SHF.L.U32 R23, R44, 0x10, RZ ;  /* 0x000000102c177819 */ /* 0x010fe200000006ff */
[----:B------:R-:W-:Y:S01]  /*b6b0*/  IMAD.U32 R14, R45, 0x10000, RZ ;  /* 0x000100002d0e7824 */ /* 0x000fe200078e00ff */
[C---:B------:R-:W-:Y:S01]  /*b6c0*/  SHF.L.U32 R7, R47.reuse, 0x10, RZ ;  /* 0x000000102f077819 */ /* 0x040fe200000006ff */
[----:B--2---:R-:W-:Y:S01]  /*b6d0*/  IMAD.U32 R12, R46, 0x10000, RZ ;  /* 0x000100002e0c7824 */ /* 0x004fe200078e00ff */
        /* <DEDUP_REMOVED lines=11> */
[----:B------:R-:W-:Y:S02]  /*b790*/  FMUL.FTZ R0, R0, R23 ;  /* 0x0000001700007220 */ /* 0x000fe40000410000 */
        /* <DEDUP_REMOVED lines=30> */
.L_x_2607:
[----:B------:R-:W-:Y:S05]  /*b980*/  BSYNC B0 ;  /* 0x0000000000007941 */ /* 0x000fea0003800000 */
.L_x_2606:
[----:B-----5:R4:W-:Y:S02]  /*b990*/  ST.E.128 [R58.64+0x180], R8 ;  /* 0x000180083a007985 */ /* 0x0209e4000c101d06 */
.L_x_2599:
[----:B------:R-:W-:Y:S05]  /*b9a0*/  BSYNC B1 ;  /* 0x0000000000017941 */ /* 0x000fea0003800000 */
.L_x_2598:
[----:B------:R-:W5:Y:S02]  /*b9b0*/  LD.E R3, [R28.64+0xd0] ;  /* 0x0000d0061c037980 */ /* 0x000f64000c101900 */
[----:B-----5:R-:W-:Y:S05]  /*b9c0*/  IMAD.U32 R3, R3, -0x20, RZ ;  /* 0xffffffe003037824 */ /* 0x020fea00078e00ff */
[C---:B------:R-:W-:Y:S02]  /*b9d0*/  LEA R116, P1, R3.reuse, R116, 0x1 ;  /* 0x0000007403747211 */ /* 0x040fe400078208ff */
[C---:B------:R-:W-:Y:S02]  /*b9e0*/  LEA R114, P0, R3.reuse, R114, 0x1 ;  /* 0x0000007203727211 */ /* 0x040fe400078008ff */
[C---:B------:R-:W-:Y:S02]  /*b9f0*/  LEA.HI.X.SX32 R117, R3.reuse, R117, 0x1, P1 ;  /* 0x0000007503757211 */ /* 0x040fe400008f0eff */
[----:B------:R-:W-:Y:S01]  /*ba00*/  LEA.HI.X.SX32 R115, R3, R115, 0x1, P0 ;  /* 0x0000007303737211 */ /* 0x000fe200000f0eff */
[----:B------:R-:W-:-:S05]  /*ba10*/  BRA `(.L_x_2567) ;  /* 0x0000034000007947 */ /* 0x000fca0003800000 */
.L_x_2557:
[----:B----4-:R-:W2:Y:S01]  /*ba20*/  @P3 LD.E.128 R36, [R112.64] ;  /* 0x0000000670243980 */ /* 0x010ea2000c101d00 */
[C---:B------:R-:W-:Y:S04]  /*ba30*/  @P2 LEA R42, P0, R84.reuse, R112, 0x1 ;  /* 0x00000070542a2211 */ /* 0x040fe800078008ff */
[----:B------:R-:W-:Y:S02]  /*ba40*/  @P2 LEA.HI.X R43, R84, R113, R81, 0x1, P0 ;  /* 0x00000071542b2211 */ /* 0x000fe400000f0c51 */
[C---:B------:R-:W-:Y:S04]  /*ba50*/  @P2 LEA R40, P0, R66.reuse, R160, 0x1 ;  /* 0x000000a042282211 */ /* 0x040fe800078008ff */
[----:B------:R-:W-:Y:S02]  /*ba60*/  @P2 LEA.HI.X R41, R66, R161, R67, 0x1, P0 ;  /* 0x000000a142292211 */ /* 0x000fe400000f0c43 */
[C---:B------:R-:W-:Y:S04]  /*ba70*/  ISETP.GE.AND P0, PT, R74.reuse, R164, PT ;  /* 0x000000a44a00720c */ /* 0x040fe80003f06270 */
[----:B------:R-:W-:Y:S11]  /*ba80*/  ISETP.GE.AND P0, PT, R74, R144, !P0 ;  /* 0x000000904a00720c */ /* 0x000ff60004706270 */
[----:B------:R-:W-:Y:S02]  /*ba90*/  @!UPT UIADD3 URZ, URZ, URZ, URZ ;  /* 0x0000003f3f3ff290 */ /* 0x000fe4000fffe03f */
[C---:B------:R-:W-:Y:S04]  /*baa0*/  @P0 LEA R30, P1, R86.reuse, R112, 0x1 ;  /* 0x00000070561e0211 */ /* 0x040fe800078208ff */
[----:B------:R-:W-:Y:S02]  /*bab0*/  @P0 LEA.HI.X R31, R86, R113, R83, 0x1, P1 ;  /* 0x00000071561f0211 */ /* 0x000fe400008f0c53 */
[C---:B------:R-:W-:Y:S04]  /*bac0*/  @P0 LEA R2, P1, R79.reuse, R160, 0x1 ;  /* 0x000000a04f020211 */ /* 0x040fe800078208ff */
[----:B------:R-:W-:Y:S02]  /*bad0*/  @P0 LEA.HI.X R3, R79, R161, R80, 0x1, P1 ;  /* 0x000000a14f030211 */ /* 0x000fe400008f0c50 */
[C---:B------:R-:W-:Y:S04]  /*bae0*/  ISETP.GE.AND P1, PT, R73.reuse, R164, PT ;  /* 0x000000a44900720c */ /* 0x040fe80003f26270 */
[----:B------:R-:W-:Y:S11]  /*baf0*/  ISETP.GE.AND P1, PT, R73, R144, !P1 ;  /* 0x000000904900720c */ /* 0x000ff60004f26270 */
[----:B------:R-:W-:Y:S02]  /*bb00*/  @!UPT UIADD3 URZ, URZ, URZ, URZ ;  /* 0x0000003f3f3ff290 */ /* 0x000fe4000fffe03f */
[----:B------:R-:W-:Y:S01]  /*bb10*/  @P1 IMAD R0, R163, 0x60, RZ ;  /* 0x00000060a3001824 */ /* 0x000fe200078e02ff */
[----:B--2---:R-:W-:Y:S04]  /*bb20*/  @P3 ST.E.128 [R160.64], R36 ;  /* 0x00000024a0003985 */ /* 0x004fe8000c101d06 */
[----:B------:R-:W2:Y:S04]  /*bb30*/  @P3 LD.E.128 R8, [R112.64+0x80] ;  /* 0x0000800670083980 */ /* 0x000ea8000c101d00 */
[----:B--2---:R1:W-:Y:S04]  /*bb40*/  @P3 ST.E.128 [R160.64+0x80], R8 ;  /* 0x00008008a0003985 */ /* 0x0043e8000c101d06 */
[----:B------:R-:W2:Y:S04]  /*bb50*/  @P3 LD.E.128 R4, [R112.64+0x100] ;  /* 0x0001000670043980 */ /* 0x000ea8000c101d00 */
[----:B--2---:R2:W-:Y:S04]  /*bb60*/  @P3 ST.E.128 [R160.64+0x100], R4 ;  /* 0x00010004a0003985 */ /* 0x0045e8000c101d06 */
[----:B------:R-:W3:Y:S04]  /*bb70*/  @P3 LD.E.128 R32, [R112.64+0x180] ;  /* 0x0001800670203980 */ /* 0x000ee8000c101d00 */
[----:B---3--:R3:W-:Y:S04]  /*bb80*/  @P3 ST.E.128 [R160.64+0x180], R32 ;  /* 0x00018020a0003985 */ /* 0x0087e8000c101d06 */
[----:B------:R-:W4:Y:S04]  /*bb90*/  @P2 LD.E.128 R12, [R42.64] ;  /* 0x000000062a0c2980 */ /* 0x000f28000c101d00 */
[----:B----4-:R-:W-:Y:S04]  /*bba0*/  @P2 ST.E.128 [R40.64], R12 ;  /* 0x0000000c28002985 */ /* 0x010fe8000c101d06 */
[----:B-1----:R-:W4:Y:S04]  /*bbb0*/  @P2 LD.E.128 R8, [R42.64+0x80] ;  /* 0x000080062a082980 */ /* 0x002f28000c101d00 */
[----:B----4-:R-:W-:Y:S04]  /*bbc0*/  @P2 ST.E.128 [R40.64+0x80], R8 ;  /* 0x0000800828002985 */ /* 0x010fe8000c101d06 */
[----:B--2---:R-:W2:Y:S04]  /*bbd0*/  @P2 LD.E.128 R4, [R42.64+0x100] ;  /* 0x000100062a042980 */ /* 0x004ea8000c101d00 */
[----:B--2---:R-:W-:Y:S04]  /*bbe0*/  @P2 ST.E.128 [R40.64+0x100], R4 ;  /* 0x0001000428002985 */ /* 0x004fe8000c101d06 */
[----:B------:R-:W2:Y:S04]  /*bbf0*/  @P2 LD.E.128 R36, [R42.64+0x180] ;  /* 0x000180062a242980 */ /* 0x000ea8000c101d00 */
[----:B--2---:R1:W-:Y:S04]  /*bc00*/  @P2 ST.E.128 [R40.64+0x180], R36 ;  /* 0x0001802428002985 */ /* 0x0043e8000c101d06 */
[----:B---3--:R-:W2:Y:S01]  /*bc10*/  @P0 LD.E.128 R32, [R30.64] ;  /* 0x000000061e200980 */ /* 0x008ea2000c101d00 */
[----:B-1----:R-:W-:Y:S04]  /*bc20*/  @P1 IMAD.WIDE.U32 R36, R162, 0x60, R112 ;  /* 0x00000060a2241825 */ /* 0x002fe800078e0070 */
[----:B------:R-:W-:Y:S02]  /*bc30*/  @P1 IMAD.IADD R37, R37, 0x1, R0 ;  /* 0x0000000125251824 */ /* 0x000fe400078e0200 */
[----:B------:R-:W-:Y:S01]  /*bc40*/  @P1 IMAD R0, R169, 0x60, RZ ;  /* 0x00000060a9001824 */ /* 0x000fe200078e02ff */
[----:B--2---:R1:W-:Y:S04]  /*bc50*/  @P0 ST.E.128 [R2.64], R32 ;  /* 0x0000002002000985 */ /* 0x0043e8000c101d06 */
[----:B------:R-:W2:Y:S04]  /*bc60*/  @P0 LD.E.128 R12, [R30.64+0x80] ;  /* 0x000080061e0c0980 */ /* 0x000ea8000c101d00 */
[----:B--2---:R2:W-:Y:S04]  /*bc70*/  @P0 ST.E.128 [R2.64+0x80], R12 ;  /* 0x0000800c02000985 */ /* 0x0045e8000c101d06 */
[----:B------:R-:W3:Y:S04]  /*bc80*/  @P0 LD.E.128 R8, [R30.64+0x100] ;  /* 0x000100061e080980 */ /* 0x000ee8000c101d00 */
[----:B---3--:R3:W-:Y:S04]  /*bc90*/  @P0 ST.E.128 [R2.64+0x100], R8 ;  /* 0x0001000802000985 */ /* 0x0087e8000c101d06 */
[----:B------:R4:W5:Y:S02]  /*bca0*/  @P0 LD.E.128 R4, [R30.64+0x180] ;  /* 0x000180061e040980 */ /* 0x000964000c101d00 */
[----:B----4-:R-:W-:Y:S04]  /*bcb0*/  @P1 IMAD.WIDE.U32 R30, R168, 0x60, R160 ;  /* 0x00000060a81e1825 */ /* 0x010fe800078e00a0 */
[----:B------:R-:W-:Y:S01]  /*bcc0*/  @P1 IMAD.IADD R31, R31, 0x1, R0 ;  /* 0x000000011f1f1824 */ /* 0x000fe200078e0200 */
[----:B-----5:R4:W-:Y:S04]  /*bcd0*/  @P0 ST.E.128 [R2.64+0x180], R4 ;  /* 0x0001800402000985 */ /* 0x0209e8000c101d06 */
[----:B-1----:R-:W5:Y:S04]  /*bce0*/  @P1 LD.E.128 R32, [R36.64] ;  /* 0x0000000624201980 */ /* 0x002f68000c101d00 */
[----:B-----5:R1:W-:Y:S04]  /*bcf0*/  @P1 ST.E.128 [R30.64], R32 ;  /* 0x000000201e001985 */ /* 0x0203e8000c101d06 */
[----:B--2---:R-:W2:Y:S04]  /*bd00*/  @P1 LD.E.128 R12, [R36.64+0x80] ;  /* 0x00008006240c1980 */ /* 0x004ea8000c101d00 */
[----:B--2---:R1:W-:Y:S04]  /*bd10*/  @P1 ST.E.128 [R30.64+0x80], R12 ;  /* 0x0000800c1e001985 */ /* 0x0043e8000c101d06 */
[----:B---3--:R-:W2:Y:S04]  /*bd20*/  @P1 LD.E.128 R8, [R36.64+0x100] ;  /* 0x0001000624081980 */ /* 0x008ea8000c101d00 */
[----:B--2---:R1:W-:Y:S04]  /*bd30*/  @P1 ST.E.128 [R30.64+0x100], R8 ;  /* 0x000100081e001985 */ /* 0x0043e8000c101d06 */
[----:B----4-:R-:W2:Y:S04]  /*bd40*/  @P1 LD.E.128 R4, [R36.64+0x180] ;  /* 0x0001800624041980 */ /* 0x010ea8000c101d00 */
[----:B--2---:R1:W-:Y:S02]  /*bd50*/  @P1 ST.E.128 [R30.64+0x180], R4 ;  /* 0x000180041e001985 */ /* 0x0043e4000c101d06 */
.L_x_2567:
[----:B------:R-:W-:Y:S05]  /*bd60*/  BSYNC B2 ;  /* 0x0000000000027941 */ /* 0x000fea0003800000 */
.L_x_2556:
[----:B------:R-:W-:Y:S01]  /*bd70*/  ISETP.NE.U32.AND P1, PT, R244, RZ, PT ;  /* 0x000000fff400720c */ /* 0x000fe20003f25070 */
[----:B------:R-:W5:Y:S01]  /*bd80*/  LD.E R3, [R28.64+0x128] ;  /* 0x000128061c037980 */ /* 0x000f62000c101900 */
[----:B------:R-:W-:Y:S02]  /*bd90*/  BSSY B0, `(.L_x_2608) ;  /* 0x000005e000007945 */ /* 0x000fe40003800000 */
[----:B------:R-:W-:Y:S01]  /*bda0*/  ISETP.NE.AND.EX P1, PT, R245, RZ, PT, P1 ;  /* 0x000000fff500720c */ /* 0x000fe20003f25310 */
[----:B-----5:R-:W-:Y:S05]  /*bdb0*/  IMAD.U32 R3, R3, -0x40, RZ ;  /* 0xffffffc003037824 */ /* 0x020fea00078e00ff */
[C---:B-12-4-:R-:W-:Y:S04]  /*bdc0*/  LEA R112, P0, R3.reuse, R112, 0x1 ;  /* 0x0000007003707211 */ /* 0x056fe800078008ff */
[----:B------:R-:W-:Y:S03]  /*bdd0*/  LEA.HI.X.SX32 R113, R3, R113, 0x1, P0 ;  /* 0x0000007103717211 */ /* 0x000fe600000f0eff */
[----:B------:R-:W-:-:S05]  /*bde0*/  @!P1 BRA `(.L_x_2609) ;  /* 0x0000050000009947 */ /* 0x000fca0003800000 */
[----:B------:R-:W-:Y:S04]  /*bdf0*/  IADD3 R3, R17, -0x1, RZ ;  /* 0xffffffff11037810 */ /* 0x000fe80007ffe0ff */
[----:B------:R-:W-:Y:S11]  /*be00*/  ISETP.GT.AND P0, PT, R3, R82, PT ;  /* 0x000000520300720c */ /* 0x000ff60003f04270 */
[----:B------:R-:W-:Y:S02]  /*be10*/  @!UPT UIADD3 URZ, URZ, URZ, URZ ;  /* 0x0000003f3f3ff290 */ /* 0x000fe4000fffe03f */
[----:B------:R-:W-:-:S05]  /*be20*/  @!P0 BRA `(.L_x_2610) ;  /* 0x0000054000008947 */ /* 0x000fca0003800000 */
[----:B---3--:R-:W-:Y:S01]  /*be30*/  IMAD.MOV.U32 R10, RZ, RZ, RZ ;  /* 0x000000ffff0a7224 */ /* 0x008fe200078e00ff */
[----:B------:R-:W2:Y:S01]  /*be40*/  LD.E R2, [R28.64+0x170] ;  /* 0x000170061c027980 */ /* 0x000ea2000c101900 */
[----:B------:R-:W-:Y:S03]  /*be50*/  IABS R8, R21 ;  /* 0x0000001500087213 */ /* 0x000fe60000000000 */
[----:B------:R-:W3:Y:S06]  /*be60*/  LD.E.64 R14, [R28.64+0x20] ;  /* 0x000020061c0e7980 */ /* 0x000eec000c101b00 */
[----:B------:R-:W4:Y:S01]  /*be70*/  LD.E.64 R12, [R28.64+0x40] ;  /* 0x000040061c0c7980 */ /* 0x000f22000c101b00 */
        /* <DEDUP_REMOVED lines=19> */
[----:B------:R-:W-:Y:S01]  /*bfb0*/  @!P3 IADD3 R6, R6, 0x1, RZ ;  /* 0x000000010606b810 */ /* 0x000fe20007ffe0ff */
[--C-:B------:R-:W-:Y:S01]  /*bfc0*/  @!P3 IMAD.IADD R8, R8, 0x1, -R3.reuse ;  /* 0x000000010808b824 */ /* 0x100fe200078e0a03 */
[----:B------:R-:W-:Y:S01]  /*bfd0*/  @!P0 IADD3 R4, R4, 0x1, RZ ;  /* 0x0000000104048810 */ /* 0x000fe20007ffe0ff */
[----:B------:R-:W-:Y:S01]  /*bfe0*/  @!P0 IMAD.IADD R5, R5, 0x1, -R3 ;  /* 0x0000000105058824 */ /* 0x000fe200078e0a03 */
[----:B------:R-:W-:Y:S02]  /*bff0*/  ISETP.NE.AND P0, PT, R2, RZ, PT ;  /* 0x000000ff0200720c */ /* 0x000fe40003f05270 */
[-C--:B------:R-:W-:Y:S02]  /*c000*/  ISETP.GE.U32.AND P5, PT, R8, R3.reuse, PT ;  /* 0x000000030800720c */ /* 0x080fe40003fa6070 */
[----:B------:R-:W-:Y:S01]  /*c010*/  ISETP.GE.U32.AND P4, PT, R5, R3, PT ;  /* 0x000000030500720c */ /* 0x000fe20003f86070 */
[----:B------:R-:W5:Y:S01]  /*c020*/  LD.E.64 R8, [R28.64+0x28] ;  /* 0x000028061c087980 */ /* 0x000f62000c101b00 */
[-C--:B------:R-:W-:Y:S02]  /*c030*/  LOP3.LUT R5, R21, R2.reuse, RZ, 0x3c, !PT ;  /* 0x0000000215057212 */ /* 0x080fe400078e3cff */
[-C--:B------:R-:W-:Y:S02]  /*c040*/  LOP3.LUT R3, R0, R2.reuse, RZ, 0x3c, !PT ;  /* 0x0000000200037212 */ /* 0x080fe400078e3cff */
[----:B------:R-:W-:Y:S02]  /*c050*/  ISETP.GE.AND P2, PT, R5, RZ, PT ;  /* 0x000000ff0500720c */ /* 0x000fe40003f46270 */
[----:B------:R-:W-:Y:S02]  /*c060*/  ISETP.GE.AND P1, PT, R3, RZ, PT ;  /* 0x000000ff0300720c */ /* 0x000fe40003f26270 */
[----:B------:R-:W-:Y:S02]  /*c070*/  LOP3.LUT R3, RZ, R2, RZ, 0x33, !PT ;  /* 0x00000002ff037212 */ /* 0x000fe400078e33ff */
[----:B------:R-:W-:Y:S02]  /*c080*/  @P5 IADD3 R6, R6, 0x1, RZ ;  /* 0x0000000106065810 */ /* 0x000fe40007ffe0ff */
[----:B------:R-:W-:Y:S02]  /*c090*/  @P4 IADD3 R4, R4, 0x1, RZ ;  /* 0x0000000104044810 */ /* 0x000fe40007ffe0ff */
[----:B------:R-:W-:Y:S03]  /*c0a0*/  IADD3 R0, -R21, R0, RZ ;  /* 0x0000000015007210 */ /* 0x000fe60007ffe1ff */
        /* <DEDUP_REMOVED lines=11> */
[----:B------:R-:W2:Y:S02]  /*c160*/  LD.E R6, [R22.64] ;  /* 0x0000000616067980 */ /* 0x000ea4000c101900 */
[----:B----4-:R-:W-:Y:S02]  /*c170*/  IMAD R4, R13, R0, RZ ;  /* 0x000000000d047224 */ /* 0x010fe400078e02ff */
[----:B--2---:R-:W-:Y:S01]  /*c180*/  IMAD.IADD R5, R5, 0x1, -R6 ;  /* 0x0000000105057824 */ /* 0x004fe200078e0a06 */
[----:B------:R-:W-:Y:S03]  /*c190*/  SHF.R.S32.HI R6, RZ, 0x1f, R0 ;  /* 0x0000001fff067819 */ /* 0x000fe60000011400 */
[----:B---3--:R-:W-:Y:S01]  /*c1a0*/  IMAD R3, R15, R5, RZ ;  /* 0x000000050f037224 */ /* 0x008fe200078e02ff */
[----:B------:R-:W-:Y:S01]  /*c1b0*/  SHF.R.S32.HI R7, RZ, 0x1f, R5 ;  /* 0x0000001fff077819 */ /* 0x000fe20000011405 */
[C---:B------:R-:W-:Y:S02]  /*c1c0*/  IMAD R4, R12.reuse, R6, R4 ;  /* 0x000000060c047224 */ /* 0x040fe400078e0204 */
[----:B------:R-:W-:Y:S04]  /*c1d0*/  IMAD.WIDE.U32 R12, R12, R0, RZ ;  /* 0x000000000c0c7225 */ /* 0x000fe800078e00ff */
[C---:B------:R-:W-:Y:S01]  /*c1e0*/  IMAD R3, R14.reuse, R7, R3 ;  /* 0x000000070e037224 */ /* 0x040fe200078e0203 */
[----:B------:R-:W-:Y:S01]  /*c1f0*/  IADD3 R13, R13, R4, RZ ;  /* 0x000000040d0d7210 */ /* 0x000fe20007ffe0ff */
[-C--:B------:R-:W-:Y:S04]  /*c200*/  IMAD.WIDE.U32 R14, R14, R5.reuse, RZ ;  /* 0x000000050e0e7225 */ /* 0x080fe800078e00ff */
[----:B------:R-:W-:Y:S02]  /*c210*/  IMAD.IADD R15, R15, 0x1, R3 ;  /* 0x000000010f0f7824 */ /* 0x000fe400078e0203 */
[----:B------:R-:W-:Y:S02]  /*c220*/  IMAD R3, R11, R0, RZ ;  /* 0x000000000b037224 */ /* 0x000fe400078e02ff */
[----:B------:R-:W-:Y:S04]  /*c230*/  IMAD.WIDE.U32 R14, R0, R10, R14 ;  /* 0x0000000a000e7225 */ /* 0x000fe800078e000e */
[----:B-----5:R-:W-:Y:S01]  /*c240*/  IMAD R0, R9, R5, RZ ;  /* 0x0000000509007224 */ /* 0x020fe200078e02ff */
[----:B------:R-:W-:Y:S01]  /*c250*/  LEA R160, P0, R14, R160, 0x1 ;  /* 0x000000a00ea07211 */ /* 0x000fe200078008ff */
[----:B------:R-:W-:Y:S02]  /*c260*/  IMAD R3, R10, R6, R3 ;  /* 0x000000060a037224 */ /* 0x000fe400078e0203 */
[----:B------:R-:W-:Y:S04]  /*c270*/  IMAD.WIDE.U32 R12, R5, R8, R12 ;  /* 0x00000008050c7225 */ /* 0x000fe800078e000c */
[----:B------:R-:W-:Y:S01]  /*c280*/  IMAD R0, R8, R7, R0 ;  /* 0x0000000708007224 */ /* 0x000fe200078e0200 */
[----:B------:R-:W-:Y:S01]  /*c290*/  LEA R118, P1, R12, R118, 0x1 ;  /* 0x000000760c767211 */ /* 0x000fe200078208ff */
[----:B------:R-:W-:Y:S02]  /*c2a0*/  IMAD.IADD R3, R15, 0x1, R3 ;  /* 0x000000010f037824 */ /* 0x000fe400078e0203 */
[----:B------:R-:W-:Y:S03]  /*c2b0*/  IMAD.IADD R0, R13, 0x1, R0 ;  /* 0x000000010d007824 */ /* 0x000fe600078e0200 */
[----:B------:R-:W-:Y:S02]  /*c2c0*/  LEA.HI.X R161, R14, R161, R3, 0x1, P0 ;  /* 0x000000a10ea17211 */ /* 0x000fe400000f0c03 */
[----:B------:R-:W-:Y:S01]  /*c2d0*/  LEA.HI.X R119, R12, R119, R0, 0x1, P1 ;  /* 0x000000770c777211 */ /* 0x000fe200008f0c00 */
[----:B------:R-:W-:-:S05]  /*c2e0*/  BRA `(.L_x_2610) ;  /* 0x0000008000007947 */ /* 0x000fca0003800000 */
.L_x_2609:
        /* <DEDUP_REMOVED lines=8> */
.L_x_2610:
[----:B------:R-:W-:Y:S05]  /*c370*/  BSYNC B0 ;  /* 0x0000000000007941 */ /* 0x000fea0003800000 */
.L_x_2608:
[----:B------:R-:W-:Y:S04]  /*c380*/  IADD3 R17, R17, -0x1, RZ ;  /* 0xffffffff11117810 */ /* 0x000fe80007ffe0ff */
[----:B------:R-:W-:Y:S11]  /*c390*/  ISETP.GT.AND P0, PT, R17, R82, PT ;  /* 0x000000521100720c */ /* 0x000ff60003f04270 */
[----:B------:R-:W-:Y:S02]  /*c3a0*/  @!UPT UIADD3 URZ, URZ, URZ, URZ ;  /* 0x0000003f3f3ff290 */ /* 0x000fe4000fffe03f */
[----:B------:R-:W-:-:S05]  /*c3b0*/  @P0 BRA `(.L_x_2611) ;  /* 0xffff666000000947 */ /* 0x000fca000383ffff */
.L_x_2555:
[----:B------:R-:W-:Y:S01]  /*c3c0*/  WARPSYNC 0xffffffff ;  /* 0xffffffff00007948 */ /* 0x000fe20003800000 */
[----:B------:R-:W-:Y:S06]  /*c3d0*/  BAR.SYNC.DEFER_BLOCKING 0x0 ;  /* 0x0000000000007b1d */ /* 0x000fec0000010000 */
[----:B------:R-:W2:Y:S01]  /*c3e0*/  LD.E R7, [R28.64+0xd0] ;  /* 0x0000d0061c077980 */ /* 0x000ea2000c101900 */
[----:B------:R-:W-:Y:S01]  /*c3f0*/  BSSY B2, `(.L_x_2612) ;  /* 0x00008fa000027945 */ /* 0x000fe20003800000 */
[----:B------:R-:W-:Y:S01]  /*c400*/  IMAD.SHL.U32 R241, R142, 0x2, RZ ;  /* 0x000000028ef17824 */ /* 0x000fe200078e00ff */
[C---:B---3--:R-:W-:Y:S01]  /*c410*/  SHF.L.U64.HI R9, R152.reuse, 0x4, R153 ;  /* 0x0000000498097819 */ /* 0x048fe20000010299 */
[----:B------:R-:W-:Y:S01]  /*c420*/  IMAD.SHL.U32 R3, R152, 0x10, RZ ;  /* 0x0000001098037824 */ /* 0x000fe200078e00ff */
[----:B--2---:R-:W-:-:S13]  /*c430*/  ISETP.NE.AND P0, PT, R7, RZ, PT ;  /* 0x000000ff0700720c */ /* 0x004fda0003f05270 */
[----:B------:R-:W-:Y:S05]  /*c440*/  @!P0 BRA `(.L_x_2613) ;  /* 0x00008c8000008947 */ /* 0x000fea0003800000 */
[----:B------:R-:W2:Y:S01]  /*c450*/  LD.E.64 R4, [R28.64+0xf0] ;  /* 0x0000f0061c047980 */ /* 0x000ea2000c101b00 */
[----:B------:R-:W-:-:S03]  /*c460*/  IMAD.MOV.U32 R2, RZ, RZ, RZ ;  /* 0x000000ffff027224 */ /* 0x000fc600078e00ff */
[----:B------:R-:W3:Y:S04]  /*c470*/  LD.E.U8 R0, [R28.64+0x1b3] ;  /* 0x0001b3061c007980 */ /* 0x000ee8000c101100 */
[----:B------:R1:W5:Y:S04]  /*c480*/  LD.E.64 R14, [R28.64+0x148] ;  /* 0x000148061c0e7980 */ /* 0x000368000c101b00 */
[----:B-----5:R1:W5:Y:S01]  /*c490*/  LD.E.64 R12, [R28.64+0x150] ;  /* 0x000150061c0c7980 */ /* 0x020362000c101b00 */
[----:B--2---:R-:W-:-:S04]  /*c4a0*/  ISETP.NE.U32.AND P1, PT, R4, RZ, PT ;  /* 0x000000ff0400720c */ /* 0x004fc80003f25070 */
[----:B------:R-:W-:-:S13]  /*c4b0*/  ISETP.NE.AND.EX P1, PT, R5, RZ, PT, P1 ;  /* 0x000000ff0500720c */ /* 0x000fda0003f25310 */
[----:B------:R-:W-:-:S04]  /*c4c0*/  @P1 LEA R16, P0, R238, R4, 0x2 ;  /* 0x00000004ee101211 */ /* 0x000fc800078010ff */
[----:B------:R-:W-:-:S05]  /*c4d0*/  @P1 LEA.HI.X R17, R238, R5, R71, 0x2, P0 ;  /* 0x00000005ee111211 */ /* 0x000fca00000f1447 */
[----:B------:R2:W4:Y:S01]  /*c4e0*/  @P1 LD.E R2, [R16.64] ;  /* 0x0000000610021980 */ /* 0x000522000c101900 */
[----:B------:R-:W-:Y:S02]  /*c4f0*/  IADD3 R3, P1, R3, R148, RZ ;  /* 0x0000009403037210 */ /* 0x000fe40007f3e0ff */
[----:B------:R-:W-:-:S03]  /*c500*/  LEA.HI R10, R7, R7, RZ, 0x1 ;  /* 0x00000007070a7211 */ /* 0x000fc600078f08ff */
[----:B------:R-:W-:Y:S01]  /*c510*/  IMAD.X R6, R9, 0x1, R151, P1 ;  /* 0x0000000109067824 */ /* 0x000fe200008e0697 */
[C---:B------:R-:W-:Y:S02]  /*c520*/  LEA R30, P1, R3.reuse, R154, 0x1 ;  /* 0x0000009a031e7211 */ /* 0x040fe400078208ff */
[----:B------:R-:W-:Y:S02]  /*c530*/  SHF.R.S32.HI R9, RZ, 0x1, R10 ;  /* 0x00000001ff097819 */ /* 0x000fe4000001140a */
[----:B------:R-:W-:Y:S01]  /*c540*/  LEA R5, P0, R152, R148, 0x5 ;  /* 0x0000009498057211 */ /* 0x000fe200078028ff */
[----:B------:R-:W-:Y:S01]  /*c550*/  IMAD.MOV.U32 R150, RZ, RZ, R148 ;  /* 0x000000ffff967224 */ /* 0x000fe200078e0094 */
[-C--:B------:R-:W-:Y:S02]  /*c560*/  LEA R48, P2, R148, R154.reuse, 0x1 ;  /* 0x0000009a94307211 */ /* 0x080fe400078408ff */
[----:B---3--:R-:W-:Y:S02]  /*c570*/  ISETP.NE.AND P4, PT, R0, RZ, PT ;  /* 0x000000ff0000720c */ /* 0x008fe40003f85270 */
[----:B------:R-:W-:Y:S01]  /*c580*/  LEA.HI.X R31, R3, R155, R6, 0x1, P1 ;  /* 0x0000009b031f7211 */ /* 0x000fe200008f0c06 */
[----:B------:R-:W-:Y:S01]  /*c590*/  IMAD R3, R146, R9, R72 ;  /* 0x0000000992037224 */ /* 0x000fe200078e0248 */
[----:B------:R-:W-:Y:S01]  /*c5a0*/  LEA.HI.X R8, R152, R151, R153, 0x5, P0 ;  /* 0x0000009798087211 */ /* 0x000fe200000f2c99 */
[----:B------:R-:W-:Y:S01]  /*c5b0*/  IMAD R4, R153, 0x30, RZ ;  /* 0x0000003099047824 */ /* 0x000fe200078e02ff */
[--C-:B------:R-:W-:Y:S01]  /*c5c0*/  LEA.HI.X R49, R148, R155, R151.reuse, 0x1, P2 ;  /* 0x0000009b94317211 */ /* 0x100fe200010f0c97 */
[----:B------:R-:W-:Y:S01]  /*c5d0*/  IMAD.WIDE.U32 R150, R152, 0x30, R150 ;  /* 0x0000003098967825 */ /* 0x000fe200078e0096 */
[----:B------:R-:W-:-:S03]  /*c5e0*/  LEA R18, P0, R5, R154, 0x1 ;  /* 0x0000009a05127211 */ /* 0x000fc600078008ff */
[----:B------:R-:W-:Y:S02]  /*c5f0*/  IMAD.IADD R11, R240, 0x1, -R61 ;  /* 0x00000001f00b7824 */ /* 0x000fe400078e0a3d */
[----:B------:R-:W-:Y:S01]  /*c600*/  IMAD.IADD R21, R72, 0x1, R3 ;  /* 0x0000000148157824 */ /* 0x000fe200078e0203 */
[----:B------:R-:W-:Y:S01]  /*c610*/  LEA.HI.X R19, R5, R155, R8, 0x1, P0 ;  /* 0x0000009b05137211 */ /* 0x000fe200000f0c08 */
[----:B------:R-:W-:Y:S01]  /*c620*/  IMAD.IADD R5, R151, 0x1, R4 ;  /* 0x0000000197057824 */ /* 0x000fe200078e0204 */
[----:B------:R-:W-:Y:S02]  /*c630*/  ISETP.GE.AND P0, PT, R146, R11, PT ;  /* 0x0000000b9200720c */ /* 0x000fe40003f06270 */
[C---:B--2---:R-:W-:Y:S01]  /*c640*/  LEA R16, P1, R150.reuse, R154, 0x1 ;  /* 0x0000009a96107211 */ /* 0x044fe200078208ff */
[----:B------:R-:W-:Y:S01]  /*c650*/  IMAD.SHL.U32 R27, R9, 0x10, RZ ;  /* 0x00000010091b7824 */ /* 0x000fe200078e00ff */
[----:B------:R-:W-:Y:S02]  /*c660*/  ISETP.GT.AND P0, PT, R55, -0x8, !P0 ;  /* 0xfffffff83700780c */ /* 0x000fe40004704270 */
[----:B------:R-:W-:-:S02]  /*c670*/  LEA.HI.X R17, R150, R155, R5, 0x1, P1 ;  /* 0x0000009b96117211 */ /* 0x000fc400008f0c05 */
        /* <DEDUP_REMOVED lines=10> */
[----:B------:R1:W5:Y:S01]  /*c720*/  LD.E.128 R32, [R48.64] ;  /* 0x0000000630207980 */ /* 0x000362000c101d00 */
[----:B------:R-:W-:Y:S01]  /*c730*/  ISETP.GE.AND P2, PT, R24, R7, PT ;  /* 0x000000071800720c */ /* 0x000fe20003f46270 */
[C---:B------:R-:W-:Y:S01]  /*c740*/  IMAD.SHL.U32 R39, R0.reuse, 0x2, RZ ;  /* 0x0000000200277824 */ /* 0x040fe200078e00ff */
[----:B------:R-:W-:Y:S01]  /*c750*/  SHF.L.U64.HI R3, R0, 0x1, R8 ;  /* 0x0000000100037819 */ /* 0x000fe20000010208 */
[----:B------:R-:W-:Y:S03]  /*c760*/  BSSY B0, `(.L_x_2617) ;  /* 0x000002c000007945 */ /* 0x000fe60003800000 */
[----:B------:R-:W-:-:S02]  /*c770*/  IADD3 R36, P1, R14, R39, RZ ;  /* 0x000000270e247210 */ /* 0x000fc40007f3e0ff */
[----:B-----5:R-:W-:-:S03]  /*c780*/  IADD3 R38, P0, R12, R39, RZ ;  /* 0x000000270c267210 */ /* 0x020fc60007f1e0ff */
[--C-:B------:R-:W-:Y:S02]  /*c790*/  IMAD.X R37, R15, 0x1, R3.reuse, P1 ;  /* 0x000000010f257824 */ /* 0x100fe400008e0603 */
[----:B------:R-:W-:Y:S01]  /*c7a0*/  IMAD.X R39, R13, 0x1, R3, P0 ;  /* 0x000000010d277824 */ /* 0x000fe200000e0603 */
[----:B------:R-:W-:Y:S05]  /*c7b0*/  @P2 BRA `(.L_x_2618) ;  /* 0x0000026000002947 */ /* 0x000fea0003800000 */
[----:B------:R-:W2:Y:S04]  /*c7c0*/  LD.E.64 R2, [R38.64] ;  /* 0x0000000626027980 */ /* 0x000ea8000c101b00 */
[----:B------:R-:W3:Y:S01]  /*c7d0*/  LD.E.64 R4, [R36.64] ;  /* 0x0000000624047980 */ /* 0x000ee2000c101b00 */
[C---:B------:R-:W-:Y:S02]  /*c7e0*/  SHF.L.U32 R10, R33.reuse, 0x10, RZ ;  /* 0x00000010210a7819 */ /* 0x040fe400000006ff */
[----:B------:R-:W-:-:S02]  /*c7f0*/  LOP3.LUT R6, R33, 0xffff0000, RZ, 0xc0, !PT ;  /* 0xffff000021067812 */ /* 0x000fc400078ec0ff */
[C---:B------:R-:W-:Y:S02]  /*c800*/  SHF.L.U32 R41, R35.reuse, 0x10, RZ ;  /* 0x0000001023297819 */ /* 0x040fe400000006ff */
[----:B------:R-:W-:Y:S02]  /*c810*/  LOP3.LUT R35, R35, 0xffff0000, RZ, 0xc0, !PT ;  /* 0xffff000023237812 */ /* 0x000fe400078ec0ff */
[----:B------:R-:W-:Y:S02]  /*c820*/  LOP3.LUT R40, R32, 0xffff0000, RZ, 0xc0, !PT ;  /* 0xffff000020287812 */ /* 0x000fe400078ec0ff */
[----:B------:R-:W-:Y:S02]  /*c830*/  LOP3.LUT R42, R34, 0xffff0000, RZ, 0xc0, !PT ;  /* 0xffff0000222a7812 */ /* 0x000fe400078ec0ff */
[----:B------:R-:W-:Y:S01]  /*c840*/  SHF.L.U32 R20, R32, 0x10, RZ ;  /* 0x0000001020147819 */ /* 0x000fe200000006ff */
[----:B------:R-:W-:Y:S01]  /*c850*/  IMAD.U32 R32, R34, 0x10000, RZ ;  /* 0x0001000022207824 */ /* 0x000fe200078e00ff */
[----:B--2---:R-:W-:-:S02]  /*c860*/  LOP3.LUT R23, R2, 0xffff0000, RZ, 0xc0, !PT ;  /* 0xffff000002177812 */ /* 0x004fc400078ec0ff */
        /* <DEDUP_REMOVED lines=8> */
[C---:B------:R-:W-:Y:S02]  /*c8f0*/  FFMA.FTZ R21, R10.reuse, R33, -R21 ;  /* 0x000000210a157223 */ /* 0x040fe40000010815 */
[----:B------:R-:W-:Y:S01]  /*c900*/  FFMA.FTZ R6, R10, R23, R6 ;  /* 0x000000170a067223 */ /* 0x000fe20000010006 */
[----:B------:R-:W-:Y:S01]  /*c910*/  SHF.L.U32 R23, R2, 0x10, RZ ;  /* 0x0000001002177819 */ /* 0x000fe200000006ff */
[----:B------:R-:W-:-:S02]  /*c920*/  IMAD.U32 R33, R4, 0x10000, RZ ;  /* 0x0001000004217824 */ /* 0x000fc400078e00ff */
[-C--:B------:R-:W-:Y:S02]  /*c930*/  FMUL.FTZ R35, R35, R26.reuse ;  /* 0x0000001a23237220 */ /* 0x080fe40000410000 */
[----:B------:R-:W-:Y:S02]  /*c940*/  FMUL.FTZ R2, R40, R23 ;  /* 0x0000001728027220 */ /* 0x000fe40000410000 */
[----:B------:R-:W-:Y:S02]  /*c950*/  FMUL.FTZ R4, R42, R3 ;  /* 0x000000032a047220 */ /* 0x000fe40000410000 */
[----:B------:R-:W-:Y:S02]  /*c960*/  FMUL.FTZ R40, R40, R33 ;  /* 0x0000002128287220 */ /* 0x000fe40000410000 */
[----:B------:R-:W-:Y:S02]  /*c970*/  FMUL.FTZ R42, R42, R5 ;  /* 0x000000052a2a7220 */ /* 0x000fe40000410000 */
[----:B------:R-:W-:-:S02]  /*c980*/  FFMA.FTZ R34, R41, R26, -R34 ;  /* 0x0000001a29227223 */ /* 0x000fc40000010822 */
[----:B------:R-:W-:Y:S02]  /*c990*/  FFMA.FTZ R35, R41, R22, R35 ;  /* 0x0000001629237223 */ /* 0x000fe40000010023 */
[----:B------:R-:W-:Y:S01]  /*c9a0*/  FFMA.FTZ R2, R20, R33, -R2 ;  /* 0x0000002114027223 */ /* 0x000fe20000010802 */
[----:B------:R-:W-:Y:S01]  /*c9b0*/  F2FP.BF16.PACK_AB R33, R6, R21 ;  /* 0x000000150621723e */ /* 0x000fe200000010ff */
[----:B------:R-:W-:Y:S01]  /*c9c0*/  FFMA.FTZ R23, R20, R23, R40 ;  /* 0x0000001714177223 */ /* 0x000fe20000010028 */
[----:B------:R-:W-:Y:S01]  /*c9d0*/  F2FP.BF16.PACK_AB R35, R35, R34 ;  /* 0x000000222323723e */ /* 0x000fe200000010ff */
[C---:B------:R-:W-:Y:S02]  /*c9e0*/  FFMA.FTZ R4, R32.reuse, R5, -R4 ;  /* 0x0000000520047223 */ /* 0x040fe40000010804 */
[----:B------:R-:W-:Y:S01]  /*c9f0*/  FFMA.FTZ R3, R32, R3, R42 ;  /* 0x0000000320037223 */ /* 0x000fe2000001002a */
[----:B------:R-:W-:-:S04]  /*ca00*/  F2FP.BF16.PACK_AB R32, R23, R2 ;  /* 0x000000021720723e */ /* 0x000fc800000010ff */
[----:B------:R-:W-:Y:S02]  /*ca10*/  F2FP.BF16.PACK_AB R34, R3, R4 ;  /* 0x000000040322723e */ /* 0x000fe400000010ff */
.L_x_2618:
[----:B------:R-:W-:Y:S05]  /*ca20*/  BSYNC B0 ;  /* 0x0000000000007941 */ /* 0x000fea0003800000 */
.L_x_2617:
[----:B------:R2:W-:Y:S04]  /*ca30*/  STS.128 [R241], R32 ;  /* 0x00000020f1007388 */ /* 0x0005e80000000c00 */
[----:B------:R2:W5:Y:S01]  /*ca40*/  LD.E.128 R20, [R48.64+0x80] ;  /* 0x0000800630147980 */ /* 0x000562000c101d00 */
[----:B------:R-:W-:Y:S01]  /*ca50*/  IADD3 R2, R24, 0x40, RZ ;  /* 0x0000004018027810 */ /* 0x000fe20007ffe0ff */
[----:B------:R-:W-:Y:S03]  /*ca60*/  BSSY B0, `(.L_x_2619) ;  /* 0x000002b000007945 */ /* 0x000fe60003800000 */
[----:B------:R-:W-:-:S13]  /*ca70*/  ISETP.GE.AND P0, PT, R2, R7, PT ;  /* 0x000000070200720c */ /* 0x000fda0003f06270 */
[----:B------:R-:W-:Y:S05]  /*ca80*/  @P0 BRA `(.L_x_2620) ;  /* 0x0000028000000947 */ /* 0x000fea0003800000 */
[----:B------:R-:W3:Y:S04]  /*ca90*/  LD.E.64 R2, [R38.64+0x40] ;  /* 0x0000400626027980 */ /* 0x000ee8000c101b00 */
[----:B------:R-:W4:Y:S01]  /*caa0*/  LD.E.64 R4, [R36.64+0x40] ;  /* 0x0000400624047980 */ /* 0x000f22000c101b00 */
[----:B-----5:R-:W-:Y:S01]  /*cab0*/  LOP3.LUT R6, R21, 0xffff0000, RZ, 0xc0, !PT ;  /* 0xffff000015067812 */ /* 0x020fe200078ec0ff */
[----:B------:R-:W-:Y:S01]  /*cac0*/  IMAD.U32 R43, R23, 0x10000, RZ ;  /* 0x00010000172b7824 */ /* 0x000fe200078e00ff */
[----:B------:R-:W-:Y:S02]  /*cad0*/  SHF.L.U32 R10, R21, 0x10, RZ ;  /* 0x00000010150a7819 */ /* 0x000fe400000006ff */
[C---:B------:R-:W-:Y:S02]  /*cae0*/  SHF.L.U32 R21, R20.reuse, 0x10, RZ ;  /* 0x0000001014157819 */ /* 0x040fe400000006ff */
[----:B--2---:R-:W-:-:S02]  /*caf0*/  LOP3.LUT R34, R20, 0xffff0000, RZ, 0xc0, !PT ;  /* 0xffff000014227812 */ /* 0x004fc400078ec0ff */
[----:B------:R-:W-:Y:S02]  /*cb00*/  LOP3.LUT R41, R23, 0xffff0000, RZ, 0xc0, !PT ;  /* 0xffff000017297812 */ /* 0x000fe400078ec0ff */
[C---:B------:R-:W-:Y:S02]  /*cb10*/  SHF.L.U32 R32, R22.reuse, 0x10, RZ ;  /* 0x0000001016207819 */ /* 0x040fe400000006ff */
[----:B------:R-:W-:Y:S02]  /*cb20*/  LOP3.LUT R40, R22, 0xffff0000, RZ, 0xc0, !PT ;  /* 0xffff000016287812 */ /* 0x000fe400078ec0ff */
[C---:B---3--:R-:W-:Y:S01]  /*cb30*/  LOP3.LUT R33, R2.reuse, 0xffff0000, RZ, 0xc0, !PT ;  /* 0xffff000002217812 */ /* 0x048fe200078ec0ff */
[----:B------:R-:W-:Y:S01]  /*cb40*/  IMAD.U32 R2, R2, 0x10000, RZ ;  /* 0x0001000002027824 */ /* 0x000fe200078e00ff */
[----:B------:R-:W-:Y:S02]  /*cb50*/  LOP3.LUT R20, R3, 0xffff0000, RZ, 0xc0, !PT ;  /* 0xffff000003147812 */ /* 0x000fe400078ec0ff */
        /* <DEDUP_REMOVED lines=27> */
.L_x_2620:
[----:B------:R-:W-:Y:S05]  /*cd10*/  BSYNC B0 ;  /* 0x0000000000007941 */ /* 0x000fea0003800000 */
.L_x_2619:
[----:B-----5:R3:W-:Y:S04]  /*cd20*/  STS.128 [R241+0x2000], R20 ;  /* 0x00200014f1007388 */ /* 0x0207e80000000c00 */
[----:B--2---:R3:W5:Y:S01]  /*cd30*/  LD.E.128 R32, [R48.64+0x100] ;  /* 0x0001000630207980 */ /* 0x004762000c101d00 */
[----:B------:R-:W-:Y:S01]  /*cd40*/  IADD3 R2, R24, 0x80, RZ ;  /* 0x0000008018027810 */ /* 0x000fe20007ffe0ff */
[----:B------:R-:W-:Y:S03]  /*cd50*/  BSSY B0, `(.L_x_2621) ;  /* 0x0000029000007945 */ /* 0x000fe60003800000 */
[----:B------:R-:W-:-:S13]  /*cd60*/  ISETP.GE.AND P0, PT, R2, R7, PT ;  /* 0x000000070200720c */ /* 0x000fda0003f06270 */
[----:B------:R-:W-:Y:S05]  /*cd70*/  @P0 BRA `(.L_x_2622) ;  /* 0x0000026000000947 */ /* 0x000fea0003800000 */
[----:B------:R-:W2:Y:S04]  /*cd80*/  LD.E.64 R2, [R38.64+0x80] ;  /* 0x0000800626027980 */ /* 0x000ea8000c101b00 */
[----:B------:R-:W4:Y:S01]  /*cd90*/  LD.E.64 R4, [R36.64+0x80] ;  /* 0x0000800624047980 */ /* 0x000f22000c101b00 */
[C---:B-----5:R-:W-:Y:S02]  /*cda0*/  SHF.L.U32 R10, R33.reuse, 0x10, RZ ;  /* 0x00000010210a7819 */ /* 0x060fe400000006ff */
[----:B------:R-:W-:Y:S02]  /*cdb0*/  LOP3.LUT R6, R33, 0xffff0000, RZ, 0xc0, !PT ;  /* 0xffff000021067812 */ /* 0x000fe400078ec0ff */
[C---:B------:R-:W-:Y:S02]  /*cdc0*/  SHF.L.U32 R41, R35.reuse, 0x10, RZ ;  /* 0x0000001023297819 */ /* 0x040fe400000006ff */
[----:B------:R-:W-:-:S02]  /*cdd0*/  LOP3.LUT R35, R35, 0xffff0000, RZ, 0xc0, !PT ;  /* 0xffff000023237812 */ /* 0x000fc400078ec0ff */
[----:B------:R-:W-:Y:S02]  /*cde0*/  LOP3.LUT R40, R32, 0xffff0000, RZ, 0xc0, !PT ;  /* 0xffff000020287812 */ /* 0x000fe400078ec0ff */
[----:B------:R-:W-:Y:S02]  /*cdf0*/  LOP3.LUT R42, R34, 0xffff0000, RZ, 0xc0, !PT ;  /* 0xffff0000222a7812 */ /* 0x000fe400078ec0ff */
[----:B---3--:R-:W-:Y:S01]  /*ce00*/  SHF.L.U32 R20, R32, 0x10, RZ ;  /* 0x0000001020147819 */ /* 0x008fe200000006ff */
[----:B------:R-:W-:Y:S01]  /*ce10*/  IMAD.U32 R32, R34, 0x10000, RZ ;  /* 0x0001000022207824 */ /* 0x000fe200078e00ff */
[----:B--2---:R-:W-:Y:S02]  /*ce20*/  LOP3.LUT R23, R2, 0xffff0000, RZ, 0xc0, !PT ;  /* 0xffff000002177812 */ /* 0x004fe400078ec0ff */
[----:B------:R-:W-:Y:S02]  /*ce30*/  LOP3.LUT R22, R3, 0xffff0000, RZ, 0xc0, !PT ;  /* 0xffff000003167812 */ /* 0x000fe400078ec0ff */
        /* <DEDUP_REMOVED lines=11> */
[----:B------:R-:W-:Y:S02]  /*cef0*/  FMUL.FTZ R35, R35, R26 ;  /* 0x0000001a23237220 */ /* 0x000fe40000410000 */
[----:B------:R-:W-:Y:S02]  /*cf00*/  FMUL.FTZ R2, R40, R23 ;  /* 0x0000001728027220 */ /* 0x000fe40000410000 */
[----:B------:R-:W-:Y:S02]  /*cf10*/  FMUL.FTZ R4, R42, R3 ;  /* 0x000000032a047220 */ /* 0x000fe40000410000 */
[----:B------:R-:W-:-:S02]  /*cf20*/  FMUL.FTZ R40, R40, R33 ;  /* 0x0000002128287220 */ /* 0x000fc40000410000 */
        /* <DEDUP_REMOVED lines=11> */
.L_x_2622:
[----:B------:R-:W-:Y:S05]  /*cfe0*/  BSYNC B0 ;  /* 0x0000000000007941 */ /* 0x000fea0003800000 */
.L_x_2621:
[----:B-----5:R2:W-:Y:S04]  /*cff0*/  STS.128 [R241+0x4000], R32 ;  /* 0x00400020f1007388 */ /* 0x0205e80000000c00 */
[----:B---3--:R2:W5:Y:S01]  /*d000*/  LD.E.128 R20, [R48.64+0x180] ;  /* 0x0001800630147980 */ /* 0x008562000c101d00 */
[----:B------:R-:W-:Y:S01]  /*d010*/  IADD3 R2, R24, 0xc0, RZ ;  /* 0x000000c018027810 */ /* 0x000fe20007ffe0ff */
[----:B------:R-:W-:Y:S03]  /*d020*/  BSSY B0, `(.L_x_2623) ;  /* 0x000002b000007945 */ /* 0x000fe60003800000 */
[----:B------:R-:W-:-:S13]  /*d030*/  ISETP.GE.AND P0, PT, R2, R7, PT ;  /* 0x000000070200720c */ /* 0x000fda0003f06270 */
[----:B------:R-:W-:Y:S05]  /*d040*/  @P0 BRA `(.L_x_2624) ;  /* 0x0000028000000947 */ /* 0x000fea0003800000 */
[----:B------:R-:W3:Y:S04]  /*d050*/  LD.E.64 R2, [R38.64+0xc0] ;  /* 0x0000c00626027980 */ /* 0x000ee8000c101b00 */
[----:B--2---:R4:W2:Y:S01]  /*d060*/  LD.E.64 R4, [R36.64+0xc0] ;  /* 0x0000c00624047980 */ /* 0x0048a2000c101b00 */
[----:B-----5:R-:W-:Y:S01]  /*d070*/  LOP3.LUT R6, R21, 0xffff0000, RZ, 0xc0, !PT ;  /* 0xffff000015067812 */ /* 0x020fe200078ec0ff */
[----:B------:R-:W-:Y:S01]  /*d080*/  IMAD.U32 R43, R23, 0x10000, RZ ;  /* 0x00010000172b7824 */ /* 0x000fe200078e00ff */
[----:B------:R-:W-:Y:S02]  /*d090*/  SHF.L.U32 R10, R21, 0x10, RZ ;  /* 0x00000010150a7819 */ /* 0x000fe400000006ff */
[C---:B------:R-:W-:Y:S02]  /*d0a0*/  SHF.L.U32 R21, R20.reuse, 0x10, RZ ;  /* 0x0000001014157819 */ /* 0x040fe400000006ff */
[----:B------:R-:W-:-:S02]  /*d0b0*/  LOP3.LUT R34, R20, 0xffff0000, RZ, 0xc0, !PT ;  /* 0xffff000014227812 */ /* 0x000fc400078ec0ff */
[----:B------:R-:W-:Y:S02]  /*d0c0*/  LOP3.LUT R41, R23, 0xffff0000, RZ, 0xc0, !PT ;  /* 0xffff000017297812 */ /* 0x000fe400078ec0ff */
[C---:B------:R-:W-:Y:S02]  /*d0d0*/  SHF.L.U32 R32, R22.reuse, 0x10, RZ ;  /* 0x0000001016207819 */ /* 0x040fe400000006ff */
[----:B----4-:R-:W-:Y:S02]  /*d0e0*/  LOP3.LUT R36, R22, 0xffff0000, RZ, 0xc0, !PT ;  /* 0xffff000016247812 */ /* 0x010fe400078ec0ff */
        /* <DEDUP_REMOVED lines=30> */
.L_x_2624:
[----:B------:R-:W-:Y:S05]  /*d2d0*/  BSYNC B0 ;  /* 0x0000000000007941 */ /* 0x000fea0003800000 */
.L_x_2623:
[----:B-----5:R3:W-:Y:S02]  /*d2e0*/  STS.128 [R241+0x6000], R20 ;  /* 0x00600014f1007388 */ /* 0x0207e40000000c00 */
.L_x_2616:
[----:B------:R-:W-:Y:S05]  /*d2f0*/  BSYNC B1 ;  /* 0x0000000000017941 */ /* 0x000fea0003800000 */
.L_x_2615:
[----:B------:R-:W-:Y:S01]  /*d300*/  IADD3 R6, R146, 0x10, RZ ;  /* 0x0000001092067810 */ /* 0x000fe20007ffe0ff */
[----:B------:R-:W-:Y:S03]  /*d310*/  BSSY B1, `(.L_x_2625) ;  /* 0x00000c1000017945 */ /* 0x000fe60003800000 */
[----:B------:R-:W-:-:S04]  /*d320*/  ISETP.GE.AND P0, PT, R6, R11, PT ;  /* 0x0000000b0600720c */ /* 0x000fc80003f06270 */
[----:B------:R-:W-:-:S13]  /*d330*/  ISETP.LT.OR P0, PT, R55, -0x87, P0 ;  /* 0xffffff793700780c */ /* 0x000fda0000701670 */
[----:B------:R-:W-:Y:S05]  /*d340*/  @P0 BRA `(.L_x_2626) ;  /* 0x00000bd000000947 */ /* 0x000fea0003800000 */
[----:B---3--:R3:W5:Y:S01]  /*d350*/  LD.E.128 R20, [R30.64] ;  /* 0x000000061e147980 */ /* 0x008762000c101d00 */
[C---:B------:R-:W-:Y:S01]  /*d360*/  IADD3 R3, P0, R27.reuse, R0, RZ ;  /* 0x000000001b037210 */ /* 0x040fe20007f1e0ff */
[----:B------:R-:W-:Y:S03]  /*d370*/  BSSY B0, `(.L_x_2627) ;  /* 0x0000031000007945 */ /* 0x000fe60003800000 */
[----:B------:R-:W-:Y:S01]  /*d380*/  LEA.HI.X.SX32 R2, R27, R8, 0x1, P0 ;  /* 0x000000081b027211 */ /* 0x000fe200000f0eff */
[C---:B------:R-:W-:Y:S01]  /*d390*/  IMAD.SHL.U32 R37, R3.reuse, 0x2, RZ ;  /* 0x0000000203257824 */ /* 0x040fe200078e00ff */
[----:B------:R-:W-:Y:S02]  /*d3a0*/  ISETP.GE.AND P0, PT, R24, R7, PT ;  /* 0x000000071800720c */ /* 0x000fe40003f06270 */
[----:B------:R-:W-:Y:S02]  /*d3b0*/  SHF.L.U64.HI R3, R3, 0x1, R2 ;  /* 0x0000000103037819 */ /* 0x000fe40000010202 */
[----:B------:R-:W-:-:S02]  /*d3c0*/  IADD3 R26, P2, R14, R37, RZ ;  /* 0x000000250e1a7210 */ /* 0x000fc40007f5e0ff */
[----:B-----5:R-:W-:-:S03]  /*d3d0*/  IADD3 R36, P1, R12, R37, RZ ;  /* 0x000000250c247210 */ /* 0x020fc60007f3e0ff */
[--C-:B------:R-:W-:Y:S02]  /*d3e0*/  IMAD.X R27, R15, 0x1, R3.reuse, P2 ;  /* 0x000000010f1b7824 */ /* 0x100fe400010e0603 */
[----:B------:R-:W-:Y:S02]  /*d3f0*/  IMAD.X R37, R13, 0x1, R3, P1 ;  /* 0x000000010d257824 */ /* 0x000fe400008e0603 */
[----:B------:R-:W-:Y:S05]  /*d400*/  @P0 BRA `(.L_x_2628) ;  /* 0x0000027000000947 */ /* 0x000fea0003800000 */
[----:B------:R-:W4:Y:S04]  /*d410*/  LD.E.64 R2, [R36.64] ;  /* 0x0000000624027980 */ /* 0x000f28000c101b00 */
[----:B------:R-:W5:Y:S01]  /*d420*/  LD.E.64 R4, [R26.64] ;  /* 0x000000061a047980 */ /* 0x000f62000c101b00 */
[C---:B--2---:R-:W-:Y:S01]  /*d430*/  SHF.L.U32 R32, R21.reuse, 0x10, RZ ;  /* 0x0000001015207819 */ /* 0x044fe200000006ff */
[----:B------:R-:W-:Y:S01]  /*d440*/  IMAD.U32 R38, R22, 0x10000, RZ ;  /* 0x0001000016267824 */ /* 0x000fe200078e00ff */
[----:B------:R-:W-:-:S02]  /*d450*/  LOP3.LUT R10, R21, 0xffff0000, RZ, 0xc0, !PT ;  /* 0xffff0000150a7812 */ /* 0x000fc400078ec0ff */
[C---:B------:R-:W-:Y:S02]  /*d460*/  SHF.L.U32 R21, R20.reuse, 0x10, RZ ;  /* 0x0000001014157819 */ /* 0x040fe400000006ff */
[----:B------:R-:W-:Y:S02]  /*d470*/  LOP3.LUT R40, R20, 0xffff0000, RZ, 0xc0, !PT ;  /* 0xffff000014287812 */ /* 0x000fe400078ec0ff */
[C---:B------:R-:W-:Y:S02]  /*d480*/  LOP3.LUT R39, R23.reuse, 0xffff0000, RZ, 0xc0, !PT ;  /* 0xffff000017277812 */ /* 0x040fe400078ec0ff */
[----:B------:R-:W-:Y:S02]  /*d490*/  LOP3.LUT R42, R22, 0xffff0000, RZ, 0xc0, !PT ;  /* 0xffff0000162a7812 */ /* 0x000fe400078ec0ff */
[----:B------:R-:W-:Y:S02]  /*d4a0*/  SHF.L.U32 R41, R23, 0x10, RZ ;  /* 0x0000001017297819 */ /* 0x000fe400000006ff */
[C---:B----4-:R-:W-:Y:S01]  /*d4b0*/  LOP3.LUT R20, R3.reuse, 0xffff0000, RZ, 0xc0, !PT ;  /* 0xffff000003147812 */ /* 0x050fe200078ec0ff */
[----:B------:R-:W-:Y:S01]  /*d4c0*/  IMAD.U32 R3, R3, 0x10000, RZ ;  /* 0x0001000003037824 */ /* 0x000fe200078e00ff */
[----:B------:R-:W-:-:S02]  /*d4d0*/  LOP3.LUT R33, R2, 0xffff0000, RZ, 0xc0, !PT ;  /* 0xffff000002217812 */ /* 0x000fc400078ec0ff */
[----:B-----5:R-:W-:Y:S01]  /*d4e0*/  LOP3.LUT R34, R5, 0xffff0000, RZ, 0xc0, !PT ;  /* 0xffff000005227812 */ /* 0x020fe200078ec0ff */
[C---:B------:R-:W-:Y:S01]  /*d4f0*/  FMUL.FTZ R22, R39.reuse, R20 ;  /* 0x0000001427167220 */ /* 0x040fe20000410000 */
[----:B------:R-:W-:Y:S01]  /*d500*/  LOP3.LUT R35, R4, 0xffff0000, RZ, 0xc0, !PT ;  /* 0xffff000004237812 */ /* 0x000fe200078ec0ff */
[----:B------:R-:W-:Y:S01]  /*d510*/  FMUL.FTZ R23, R10, R33 ;  /* 0x000000210a177220 */ /* 0x000fe20000410000 */
[----:B------:R-:W-:Y:S01]  /*d520*/  SHF.L.U32 R2, R2, 0x10, RZ ;  /* 0x0000001002027819 */ /* 0x000fe200000006ff */
[----:B------:R-:W-:Y:S01]  /*d530*/  FMUL.FTZ R39, R39, R34 ;  /* 0x0000002227277220 */ /* 0x000fe20000410000 */
[----:B------:R-:W-:Y:S01]  /*d540*/  SHF.L.U32 R4, R4, 0x10, RZ ;  /* 0x0000001004047819 */ /* 0x000fe200000006ff */
[-C--:B------:R-:W-:Y:S01]  /*d550*/  FMUL.FTZ R10, R10, R35.reuse ;  /* 0x000000230a0a7220 */ /* 0x080fe20000410000 */
[----:B------:R-:W-:Y:S01]  /*d560*/  SHF.L.U32 R5, R5, 0x10, RZ ;  /* 0x0000001005057819 */ /* 0x000fe200000006ff */
[----:B------:R-:W-:Y:S02]  /*d570*/  FFMA.FTZ R39, R41, R20, R39 ;  /* 0x0000001429277223 */ /* 0x000fe40000010027 */
[----:B------:R-:W-:-:S02]  /*d580*/  FFMA.FTZ R23, R32, R35, -R23 ;  /* 0x0000002320177223 */ /* 0x000fc40000010817 */
[----:B------:R-:W-:Y:S02]  /*d590*/  FFMA.FTZ R10, R32, R33, R10 ;  /* 0x00000021200a7223 */ /* 0x000fe4000001000a */
[C---:B------:R-:W-:Y:S02]  /*d5a0*/  FMUL.FTZ R20, R40.reuse, R2 ;  /* 0x0000000228147220 */ /* 0x040fe40000410000 */
[-C--:B------:R-:W-:Y:S01]  /*d5b0*/  FMUL.FTZ R40, R40, R4.reuse ;  /* 0x0000000428287220 */ /* 0x080fe20000410000 */
[----:B------:R-:W-:Y:S01]  /*d5c0*/  F2FP.BF16.PACK_AB R10, R10, R23 ;  /* 0x000000170a0a723e */ /* 0x000fe200000010ff */
[C---:B------:R-:W-:Y:S02]  /*d5d0*/  FMUL.FTZ R32, R42.reuse, R3 ;  /* 0x000000032a207220 */ /* 0x040fe40000410000 */
[----:B------:R-:W-:Y:S02]  /*d5e0*/  FMUL.FTZ R42, R42, R5 ;  /* 0x000000052a2a7220 */ /* 0x000fe40000410000 */
[----:B------:R-:W-:-:S02]  /*d5f0*/  FFMA.FTZ R20, R21, R4, -R20 ;  /* 0x0000000415147223 */ /* 0x000fc40000010814 */
[----:B------:R-:W-:Y:S02]  /*d600*/  FFMA.FTZ R22, R41, R34, -R22 ;  /* 0x0000002229167223 */ /* 0x000fe40000010816 */
[----:B------:R-:W-:Y:S02]  /*d610*/  FFMA.FTZ R21, R21, R2, R40 ;  /* 0x0000000215157223 */ /* 0x000fe40000010028 */
[C---:B------:R-:W-:Y:S01]  /*d620*/  FFMA.FTZ R32, R38.reuse, R5, -R32 ;  /* 0x0000000526207223 */ /* 0x040fe20000010820 */
[----:B------:R-:W-:Y:S01]  /*d630*/  F2FP.BF16.PACK_AB R23, R39, R22 ;  /* 0x000000162717723e */ /* 0x000fe200000010ff */
[----:B------:R-:W-:Y:S01]  /*d640*/  FFMA.FTZ R3, R38, R3, R42 ;  /* 0x0000000326037223 */ /* 0x000fe2000001002a */
[----:B------:R-:W-:Y:S02]  /*d650*/  F2FP.BF16.PACK_AB R20, R21, R20 ;  /* 0x000000141514723e */ /* 0x000fe400000010ff */
[----:B------:R-:W-:Y:S02]  /*d660*/  MOV R21, R10 ;  /* 0x0000000a00157202 */ /* 0x000fe40000000f00 */
[----:B------:R-:W-:-:S02]  /*d670*/  F2FP.BF16.PACK_AB R22, R3, R32 ;  /* 0x000000200316723e */ /* 0x000fc400000010ff */
.L_x_2628:
[----:B------:R-:W-:Y:S05]  /*d680*/  BSYNC B0 ;  /* 0x0000000000007941 */ /* 0x000fea0003800000 */
.L_x_2627:
[----:B------:R4:W-:Y:S04]  /*d690*/  STS.128 [R241+0x800], R20 ;  /* 0x00080014f1007388 */ /* 0x0009e80000000c00 */
[----:B--2---:R4:W5:Y:S01]  /*d6a0*/  LD.E.128 R32, [R30.64+0x80] ;  /* 0x000080061e207980 */ /* 0x004962000c101d00 */
[----:B------:R-:W-:Y:S01]  /*d6b0*/  IADD3 R2, R24, 0x40, RZ ;  /* 0x0000004018027810 */ /* 0x000fe20007ffe0ff */
[----:B------:R-:W-:Y:S03]  /*d6c0*/  BSSY B0, `(.L_x_2629) ;  /* 0x0000029000007945 */ /* 0x000fe60003800000 */
[----:B------:R-:W-:-:S13]  /*d6d0*/  ISETP.GE.AND P0, PT, R2, R7, PT ;  /* 0x000000070200720c */ /* 0x000fda0003f06270 */
[----:B------:R-:W-:Y:S05]  /*d6e0*/  @P0 BRA `(.L_x_2630) ;  /* 0x0000026000000947 */ /* 0x000fea0003800000 */
[----:B------:R-:W2:Y:S04]  /*d6f0*/  LD.E.64 R2, [R36.64+0x40] ;  /* 0x0000400624027980 */ /* 0x000ea8000c101b00 */
[----:B---3--:R-:W3:Y:S01]  /*d700*/  LD.E.64 R4, [R26.64+0x40] ;  /* 0x000040061a047980 */ /* 0x008ee2000c101b00 */
[C---:B----45:R-:W-:Y:S01]  /*d710*/  SHF.L.U32 R20, R33.reuse, 0x10, RZ ;  /* 0x0000001021147819 */ /* 0x070fe200000006ff */
[----:B------:R-:W-:Y:S01]  /*d720*/  IMAD.U32 R38, R34, 0x10000, RZ ;  /* 0x0001000022267824 */ /* 0x000fe200078e00ff */
        /* <DEDUP_REMOVED lines=32> */
[----:B------:R-:W-:-:S04]  /*d930*/  F2FP.BF16.PACK_AB R32, R21, R20 ;  /* 0x000000141520723e */ /* 0x000fc800000010ff */
[----:B------:R-:W-:Y:S02]  /*d940*/  F2FP.BF16.PACK_AB R34, R3, R22 ;  /* 0x000000160322723e */ /* 0x000fe400000010ff */
.L_x_2630:
[----:B------:R-:W-:Y:S05]  /*d950*/  BSYNC B0 ;  /* 0x0000000000007941 */ /* 0x000fea0003800000 */
.L_x_2629:
[----:B-----5:R2:W-:Y:S04]  /*d960*/  STS.128 [R241+0x2800], R32 ;  /* 0x00280020f1007388 */ /* 0x0205e80000000c00 */
[----:B----4-:R2:W5:Y:S01]  /*d970*/  LD.E.128 R20, [R30.64+0x100] ;  /* 0x000100061e147980 */ /* 0x010562000c101d00 */
[----:B------:R-:W-:Y:S01]  /*d980*/  IADD3 R2, R24, 0x80, RZ ;  /* 0x0000008018027810 */ /* 0x000fe20007ffe0ff */
[----:B------:R-:W-:Y:S03]  /*d990*/  BSSY B0, `(.L_x_2631) ;  /* 0x000002a000007945 */ /* 0x000fe60003800000 */
[----:B------:R-:W-:-:S13]  /*d9a0*/  ISETP.GE.AND P0, PT, R2, R7, PT ;  /* 0x000000070200720c */ /* 0x000fda0003f06270 */
[----:B------:R-:W-:Y:S05]  /*d9b0*/  @P0 BRA `(.L_x_2632) ;  /* 0x0000027000000947 */ /* 0x000fea0003800000 */
[----:B------:R-:W4:Y:S04]  /*d9c0*/  LD.E.64 R2, [R36.64+0x80] ;  /* 0x0000800624027980 */ /* 0x000f28000c101b00 */
        /* <DEDUP_REMOVED lines=9> */
[C---:B----4-:R-:W-:Y:S01]  /*da60*/  LOP3.LUT R20, R3.reuse, 0xffff0000, RZ, 0xc0, !PT ;  /* 0xffff000003147812 */ /* 0x050fe200078ec0ff */
        /* <DEDUP_REMOVED lines=28> */
.L_x_2632:
[----:B------:R-:W-:Y:S05]  /*dc30*/  BSYNC B0 ;  /* 0x0000000000007941 */ /* 0x000fea0003800000 */
.L_x_2631:
[----:B-----5:R4:W-:Y:S04]  /*dc40*/  STS.128 [R241+0x4800], R20 ;  /* 0x00480014f1007388 */ /* 0x0209e80000000c00 */
        /* <DEDUP_REMOVED lines=24> */
[----:B------:R-:W-:Y:S01]  /*ddd0*/  IMAD.U32 R4, R4, 0x10000, RZ ;  /* 0x0001000004047824 */ /* 0x000fe200078e00ff */
[----:B------:R-:W-:Y:S01]  /*dde0*/  SHF.L.U32 R5, R5, 0x10, RZ ;  /* 0x0000001005057819 */ /* 0x000fe200000006ff */
[----:B------:R-:W-:-:S02]  /*ddf0*/  FFMA.FTZ R23, R20, R33, -R23 ;  /* 0x0000002114177223 */ /* 0x000fc40000010817 */
[----:B------:R-:W-:Y:S02]  /*de00*/  FFMA.FTZ R10, R20, R31, R10 ;  /* 0x0000001f140a7223 */ /* 0x000fe4000001000a */
[-C--:B------:R-:W-:Y:S02]  /*de10*/  FMUL.FTZ R35, R35, R26.reuse ;  /* 0x0000001a23237220 */ /* 0x080fe40000410000 */
[----:B------:R-:W-:Y:S01]  /*de20*/  FFMA.FTZ R27, R39, R26, -R27 ;  /* 0x0000001a271b7223 */ /* 0x000fe2000001081b */
[----:B------:R-:W-:Y:S01]  /*de30*/  F2FP.BF16.PACK_AB R33, R10, R23 ;  /* 0x000000170a21723e */ /* 0x000fe200000010ff */
[----:B------:R-:W-:Y:S02]  /*de40*/  FMUL.FTZ R20, R32, R2 ;  /* 0x0000000220147220 */ /* 0x000fe40000410000 */
[----:B------:R-:W-:Y:S02]  /*de50*/  FMUL.FTZ R26, R34, R3 ;  /* 0x00000003221a7220 */ /* 0x000fe40000410000 */
[----:B------:R-:W-:-:S02]  /*de60*/  FMUL.FTZ R32, R32, R4 ;  /* 0x0000000420207220 */ /* 0x000fc40000410000 */
[-C--:B------:R-:W-:Y:S02]  /*de70*/  FMUL.FTZ R34, R34, R5.reuse ;  /* 0x0000000522227220 */ /* 0x080fe40000410000 */
[----:B------:R-:W-:Y:S02]  /*de80*/  FFMA.FTZ R20, R21, R4, -R20 ;  /* 0x0000000415147223 */ /* 0x000fe40000010814 */
[----:B------:R-:W-:Y:S02]  /*de90*/  FFMA.FTZ R22, R39, R22, R35 ;  /* 0x0000001627167223 */ /* 0x000fe40000010023 */
[----:B------:R-:W-:Y:S02]  /*dea0*/  FFMA.FTZ R21, R21, R2, R32 ;  /* 0x0000000215157223 */ /* 0x000fe40000010020 */
[----:B------:R-:W-:Y:S01]  /*deb0*/  FFMA.FTZ R26, R30, R5, -R26 ;  /* 0x000000051e1a7223 */ /* 0x000fe2000001081a */
[----:B------:R-:W-:Y:S01]  /*dec0*/  F2FP.BF16.PACK_AB R35, R22, R27 ;  /* 0x0000001b1623723e */ /* 0x000fe200000010ff */
[----:B------:R-:W-:Y:S01]  /*ded0*/  FFMA.FTZ R3, R30, R3, R34 ;  /* 0x000000031e037223 */ /* 0x000fe20000010022 */
[----:B------:R-:W-:-:S04]  /*dee0*/  F2FP.BF16.PACK_AB R32, R21, R20 ;  /* 0x000000141520723e */ /* 0x000fc800000010ff */
[----:B------:R-:W-:Y:S02]  /*def0*/  F2FP.BF16.PACK_AB R34, R3, R26 ;  /* 0x0000001a0322723e */ /* 0x000fe400000010ff */
.L_x_2634:
[----:B------:R-:W-:Y:S05]  /*df00*/  BSYNC B0 ;  /* 0x0000000000007941 */ /* 0x000fea0003800000 */
.L_x_2633:
[----:B-----5:R2:W-:Y:S02]  /*df10*/  STS.128 [R241+0x6800], R32 ;  /* 0x00680020f1007388 */ /* 0x0205e40000000c00 */
.L_x_2626:
[----:B------:R-:W-:Y:S05]  /*df20*/  BSYNC B1 ;  /* 0x0000000000017941 */ /* 0x000fea0003800000 */
.L_x_2625:
[----:B------:R-:W-:Y:S01]  /*df30*/  IADD3 R10, R146, 0x20, RZ ;  /* 0x00000020920a7810 */ /* 0x000fe20007ffe0ff */
[----:B------:R-:W-:Y:S03]  /*df40*/  BSSY B1, `(.L_x_2635) ;  /* 0x00000c0000017945 */ /* 0x000fe60003800000 */
[----:B------:R-:W-:-:S04]  /*df50*/  ISETP.GE.AND P0, PT, R10, R11, PT ;  /* 0x0000000b0a00720c */ /* 0x000fc80003f06270 */
[----:B------:R-:W-:-:S13]  /*df60*/  ISETP.LT.OR P0, PT, R55, -0x107, P0 ;  /* 0xfffffef93700780c */ /* 0x000fda0000701670 */
[----:B------:R-:W-:Y:S05]  /*df70*/  @P0 BRA `(.L_x_2636) ;  /* 0x00000bc000000947 */ /* 0x000fea0003800000 */
[----:B---34-:R3:W5:Y:S01]  /*df80*/  LD.E.128 R20, [R18.64] ;  /* 0x0000000612147980 */ /* 0x018762000c101d00 */
[----:B------:R-:W-:Y:S01]  /*df90*/  IMAD.SHL.U32 R3, R9, 0x20, RZ ;  /* 0x0000002009037824 */ /* 0x000fe200078e00ff */
[----:B------:R-:W-:Y:S04]  /*dfa0*/  BSSY B0, `(.L_x_2637) ;  /* 0x0000031000007945 */ /* 0x000fe80003800000 */
[----:B------:R-:W-:-:S04]  /*dfb0*/  IADD3 R2, P0, R3, R0, RZ ;  /* 0x0000000003027210 */ /* 0x000fc80007f1e0ff */
[----:B------:R-:W-:Y:S01]  /*dfc0*/  LEA.HI.X.SX32 R3, R3, R8, 0x1, P0 ;  /* 0x0000000803037211 */ /* 0x000fe200000f0eff */
[----:B------:R-:W-:Y:S01]  /*dfd0*/  IMAD.SHL.U32 R31, R2, 0x2, RZ ;  /* 0x00000002021f7824 */ /* 0x000fe200078e00ff */
[----:B------:R-:W-:Y:S02]  /*dfe0*/  ISETP.GE.AND P0, PT, R24, R7, PT ;  /* 0x000000071800720c */ /* 0x000fe40003f06270 */
[----:B------:R-:W-:Y:S02]  /*dff0*/  SHF.L.U64.HI R3, R2, 0x1, R3 ;  /* 0x0000000102037819 */ /* 0x000fe40000010203 */
[-C--:B------:R-:W-:Y:S02]  /*e000*/  IADD3 R26, P2, R14, R31.reuse, RZ ;  /* 0x0000001f0e1a7210 */ /* 0x080fe40007f5e0ff */
[----:B-----5:R-:W-:-:S03]  /*e010*/  IADD3 R30, P1, R12, R31, RZ ;  /* 0x0000001f0c1e7210 */ /* 0x020fc60007f3e0ff */
[--C-:B------:R-:W-:Y:S02]  /*e020*/  IMAD.X R27, R15, 0x1, R3.reuse, P2 ;  /* 0x000000010f1b7824 */ /* 0x100fe400010e0603 */
[----:B------:R-:W-:Y:S02]  /*e030*/  IMAD.X R31, R13, 0x1, R3, P1 ;  /* 0x000000010d1f7824 */ /* 0x000fe400008e0603 */
[----:B------:R-:W-:Y:S05]  /*e040*/  @P0 BRA `(.L_x_2638) ;  /* 0x0000026000000947 */ /* 0x000fea0003800000 */
[----:B---3--:R-:W3:Y:S04]  /*e050*/  LD.E.64 R2, [R30.64] ;  /* 0x000000061e027980 */ /* 0x008ee8000c101b00 */
[----:B------:R-:W4:Y:S01]  /*e060*/  LD.E.64 R4, [R26.64] ;  /* 0x000000061a047980 */ /* 0x000f22000c101b00 */
[C---:B--2---:R-:W-:Y:S01]  /*e070*/  SHF.L.U32 R32, R21.reuse, 0x10, RZ ;  /* 0x0000001015207819 */ /* 0x044fe200000006ff */
[----:B------:R-:W-:Y:S01]  /*e080*/  IMAD.U32 R39, R22, 0x10000, RZ ;  /* 0x0001000016277824 */ /* 0x000fe200078e00ff */
[----:B------:R-:W-:-:S02]  /*e090*/  LOP3.LUT R21, R21, 0xffff0000, RZ, 0xc0, !PT ;  /* 0xffff000015157812 */ /* 0x000fc400078ec0ff */
[C---:B------:R-:W-:Y:S02]  /*e0a0*/  SHF.L.U32 R38, R23.reuse, 0x10, RZ ;  /* 0x0000001017267819 */ /* 0x040fe400000006ff */
[----:B------:R-:W-:Y:S02]  /*e0b0*/  LOP3.LUT R37, R23, 0xffff0000, RZ, 0xc0, !PT ;  /* 0xffff000017257812 */ /* 0x000fe400078ec0ff */
[C---:B------:R-:W-:Y:S02]  /*e0c0*/  SHF.L.U32 R33, R20.reuse, 0x10, RZ ;  /* 0x0000001014217819 */ /* 0x040fe400000006ff */
[----:B------:R-:W-:Y:S02]  /*e0d0*/  LOP3.LUT R40, R20, 0xffff0000, RZ, 0xc0, !PT ;  /* 0xffff000014287812 */ /* 0x000fe400078ec0ff */
[----:B------:R-:W-:Y:S02]  /*e0e0*/  LOP3.LUT R41, R22, 0xffff0000, RZ, 0xc0, !PT ;  /* 0xffff000016297812 */ /* 0x000fe400078ec0ff */
[----:B---3--:R-:W-:-:S02]  /*e0f0*/  LOP3.LUT R34, R2, 0xffff0000, RZ, 0xc0, !PT ;  /* 0xffff000002227812 */ /* 0x008fc400078ec0ff */
[----:B------:R-:W-:Y:S02]  /*e100*/  LOP3.LUT R20, R3, 0xffff0000, RZ, 0xc0, !PT ;  /* 0xffff000003147812 */ /* 0x000fe400078ec0ff */
[C---:B----4-:R-:W-:Y:S01]  /*e110*/  LOP3.LUT R36, R4.reuse, 0xffff0000, RZ, 0xc0, !PT ;  /* 0xffff000004247812 */ /* 0x050fe200078ec0ff */
[----:B------:R-:W-:Y:S01]  /*e120*/  FMUL.FTZ R23, R21, R34 ;  /* 0x0000002215177220 */ /* 0x000fe20000410000 */
[----:B------:R-:W-:Y:S01]  /*e130*/  LOP3.LUT R35, R5, 0xffff0000, RZ, 0xc0, !PT ;  /* 0xffff000005237812 */ /* 0x000fe200078ec0ff */
[----:B------:R-:W-:Y:S01]  /*e140*/  IMAD.U32 R4, R4, 0x10000, RZ ;  /* 0x0001000004047824 */ /* 0x000fe200078e00ff */
[----:B------:R-:W-:Y:S01]  /*e150*/  SHF.L.U32 R2, R2, 0x10, RZ ;  /* 0x0000001002027819 */ /* 0x000fe200000006ff */
[-C--:B------:R-:W-:Y:S02]  /*e160*/  FMUL.FTZ R21, R21, R36.reuse ;  /* 0x0000002415157220 */ /* 0x080fe40000410000 */
[C---:B------:R-:W-:Y:S01]  /*e170*/  FFMA.FTZ R23, R32.reuse, R36, -R23 ;  /* 0x0000002420177223 */ /* 0x040fe20000010817 */
[----:B------:R-:W-:Y:S01]  /*e180*/  SHF.L.U32 R36, R5, 0x10, RZ ;  /* 0x0000001005247819 */ /* 0x000fe200000006ff */
[----:B------:R-:W-:Y:S01]  /*e190*/  FFMA.FTZ R32, R32, R34, R21 ;  /* 0x0000002220207223 */ /* 0x000fe20000010015 */
[----:B------:R-:W-:Y:S01]  /*e1a0*/  SHF.L.U32 R34, R3, 0x10, RZ ;  /* 0x0000001003227819 */ /* 0x000fe200000006ff */
[----:B------:R-:W-:-:S02]  /*e1b0*/  FMUL.FTZ R22, R37, R20 ;  /* 0x0000001425167220 */ /* 0x000fc40000410000 */
[----:B------:R-:W-:Y:S01]  /*e1c0*/  FMUL.FTZ R37, R37, R35 ;  /* 0x0000002325257220 */ /* 0x000fe20000410000 */
[----:B------:R-:W-:Y:S01]  /*e1d0*/  F2FP.BF16.PACK_AB R21, R32, R23 ;  /* 0x000000172015723e */ /* 0x000fe200000010ff */
[C---:B------:R-:W-:Y:S02]  /*e1e0*/  FMUL.FTZ R3, R40.reuse, R2 ;  /* 0x0000000228037220 */ /* 0x040fe40000410000 */
[C---:B------:R-:W-:Y:S02]  /*e1f0*/  FMUL.FTZ R5, R41.reuse, R34 ;  /* 0x0000002229057220 */ /* 0x040fe40000410000 */
[----:B------:R-:W-:Y:S02]  /*e200*/  FMUL.FTZ R40, R40, R4 ;  /* 0x0000000428287220 */ /* 0x000fe40000410000 */
[----:B------:R-:W-:Y:S02]  /*e210*/  FMUL.FTZ R41, R41, R36 ;  /* 0x0000002429297220 */ /* 0x000fe40000410000 */
[----:B------:R-:W-:-:S02]  /*e220*/  FFMA.FTZ R22, R38, R35, -R22 ;  /* 0x0000002326167223 */ /* 0x000fc40000010816 */
[----:B------:R-:W-:Y:S02]  /*e230*/  FFMA.FTZ R37, R38, R20, R37 ;  /* 0x0000001426257223 */ /* 0x000fe40000010025 */
[C---:B------:R-:W-:Y:S02]  /*e240*/  FFMA.FTZ R3, R33.reuse, R4, -R3 ;  /* 0x0000000421037223 */ /* 0x040fe40000010803 */
[----:B------:R-:W-:Y:S01]  /*e250*/  FFMA.FTZ R40, R33, R2, R40 ;  /* 0x0000000221287223 */ /* 0x000fe20000010028 */
[----:B------:R-:W-:Y:S01]  /*e260*/  F2FP.BF16.PACK_AB R23, R37, R22 ;  /* 0x000000162517723e */ /* 0x000fe200000010ff */
[C---:B------:R-:W-:Y:S02]  /*e270*/  FFMA.FTZ R5, R39.reuse, R36, -R5 ;  /* 0x0000002427057223 */ /* 0x040fe40000010805 */
[----:B------:R-:W-:Y:S01]  /*e280*/  FFMA.FTZ R34, R39, R34, R41 ;  /* 0x0000002227227223 */ /* 0x000fe20000010029 */
[----:B------:R-:W-:-:S04]  /*e290*/  F2FP.BF16.PACK_AB R20, R40, R3 ;  /* 0x000000032814723e */ /* 0x000fc800000010ff */
[----:B------:R-:W-:Y:S02]  /*e2a0*/  F2FP.BF16.PACK_AB R22, R34, R5 ;  /* 0x000000052216723e */ /* 0x000fe400000010ff */
.L_x_2638:
[----:B---3--:R-:W-:Y:S05]  /*e2b0*/  BSYNC B0 ;  /* 0x0000000000007941 */ /* 0x008fea0003800000 */
.L_x_2637:
[----:B------:R3:W-:Y:S04]  /*e2c0*/  STS.128 [R241+0x1000], R20 ;  /* 0x00100014f1007388 */ /* 0x0007e80000000c00 */
[----:B--2---:R3:W5:Y:S01]  /*e2d0*/  LD.E.128 R32, [R18.64+0x80] ;  /* 0x0000800612207980 */ /* 0x004762000c101d00 */
[----:B------:R-:W-:Y:S01]  /*e2e0*/  IADD3 R2, R24, 0x40, RZ ;  /* 0x0000004018027810 */ /* 0x000fe20007ffe0ff */
[----:B------:R-:W-:Y:S03]  /*e2f0*/  BSSY B0, `(.L_x_2639) ;  /* 0x0000029000007945 */ /* 0x000fe60003800000 */
[----:B------:R-:W-:-:S13]  /*e300*/  ISETP.GE.AND P0, PT, R2, R7, PT ;  /* 0x000000070200720c */ /* 0x000fda0003f06270 */
[----:B------:R-:W-:Y:S05]  /*e310*/  @P0 BRA `(.L_x_2640) ;  /* 0x0000026000000947 */ /* 0x000fea0003800000 */
[----:B------:R-:W2:Y:S04]  /*e320*/  LD.E.64 R2, [R30.64+0x40] ;  /* 0x000040061e027980 */ /* 0x000ea8000c101b00 */
[----:B------:R-:W4:Y:S01]  /*e330*/  LD.E.64 R4, [R26.64+0x40] ;  /* 0x000040061a047980 */ /* 0x000f22000c101b00 */
[C---:B---3-5:R-:W-:Y:S01]  /*e340*/  SHF.L.U32 R21, R33.reuse, 0x10, RZ ;  /* 0x0000001021157819 */ /* 0x068fe200000006ff */
[----:B------:R-:W-:Y:S01]  /*e350*/  IMAD.U32 R39, R34, 0x10000, RZ ;  /* 0x0001000022277824 */ /* 0x000fe200078e00ff */
[----:B------:R-:W-:Y:S02]  /*e360*/  LOP3.LUT R20, R33, 0xffff0000, RZ, 0xc0, !PT ;  /* 0xffff000021147812 */ /* 0x000fe400078ec0ff */
[----:B------:R-:W-:Y:S02]  /*e370*/  LOP3.LUT R36, R35, 0xffff0000, RZ, 0xc0, !PT ;  /* 0xffff000023247812 */ /* 0x000fe400078ec0ff */
[----:B------:R-:W-:-:S02]  /*e380*/  SHF.L.U32 R22, R32, 0x10, RZ ;  /* 0x0000001020167819 */ /* 0x000fc400000006ff */
[----:B------:R-:W-:Y:S02]  /*e390*/  LOP3.LUT R40, R32, 0xffff0000, RZ, 0xc0, !PT ;  /* 0xffff000020287812 */ /* 0x000fe400078ec0ff */
[----:B------:R-:W-:Y:S02]  /*e3a0*/  SHF.L.U32 R38, R35, 0x10, RZ ;  /* 0x0000001023267819 */ /* 0x000fe400000006ff */
[----:B------:R-:W-:Y:S02]  /*e3b0*/  LOP3.LUT R41, R34, 0xffff0000, RZ, 0xc0, !PT ;  /* 0xffff000022297812 */ /* 0x000fe400078ec0ff */
[----:B--2---:R-:W-:Y:S02]  /*e3c0*/  LOP3.LUT R33, R2, 0xffff0000, RZ, 0xc0, !PT ;  /* 0xffff000002217812 */ /* 0x004fe400078ec0ff */
[----:B------:R-:W-:Y:S02]  /*e3d0*/  LOP3.LUT R23, R3, 0xffff0000, RZ, 0xc0, !PT ;  /* 0xffff000003177812 */ /* 0x000fe400078ec0ff */
[----:B----4-:R-:W-:Y:S01]  /*e3e0*/  LOP3.LUT R37, R4, 0xffff0000, RZ, 0xc0, !PT ;  /* 0xffff000004257812 */ /* 0x010fe200078ec0ff */
[----:B------:R-:W-:Y:S01]  /*e3f0*/  FMUL.FTZ R32, R20, R33 ;  /* 0x0000002114207220 */ /* 0x000fe20000410000 */
[----:B------:R-:W-:Y:S01]  /*e400*/  LOP3.LUT R35, R5, 0xffff0000, RZ, 0xc0, !PT ;  /* 0xffff000005237812 */ /* 0x000fe200078ec0ff */
[----:B------:R-:W-:-:S02]  /*e410*/  FMUL.FTZ R34, R36, R23 ;  /* 0x0000001724227220 */ /* 0x000fc40000410000 */
[-C--:B------:R-:W-:Y:S02]  /*e420*/  FMUL.FTZ R20, R20, R37.reuse ;  /* 0x0000002514147220 */ /* 0x080fe40000410000 */
[C---:B------:R-:W-:Y:S02]  /*e430*/  FFMA.FTZ R32, R21.reuse, R37, -R32 ;  /* 0x0000002515207223 */ /* 0x040fe40000010820 */
[----:B------:R-:W-:Y:S01]  /*e440*/  FFMA.FTZ R21, R21, R33, R20 ;  /* 0x0000002115157223 */ /* 0x000fe20000010014 */
[----:B------:R-:W-:Y:S01]  /*e450*/  SHF.L.U32 R33, R2, 0x10, RZ ;  /* 0x0000001002217819 */ /* 0x000fe200000006ff */
[-C--:B------:R-:W-:Y:S01]  /*e460*/  FMUL.FTZ R36, R36, R35.reuse ;  /* 0x0000002324247220 */ /* 0x080fe20000410000 */
[----:B------:R-:W-:Y:S01]  /*e470*/  SHF.L.U32 R2, R3, 0x10, RZ ;  /* 0x0000001003027819 */ /* 0x000fe200000006ff */
[----:B------:R-:W-:Y:S02]  /*e480*/  FFMA.FTZ R34, R38, R35, -R34 ;  /* 0x0000002326227223 */ /* 0x000fe40000010822 */
[----:B------:R-:W-:Y:S01]  /*e490*/  IMAD.U32 R35, R4, 0x10000, RZ ;  /* 0x0001000004237824 */ /* 0x000fe200078e00ff */
[----:B------:R-:W-:Y:S01]  /*e4a0*/  SHF.L.U32 R4, R5, 0x10, RZ ;  /* 0x0000001005047819 */ /* 0x000fe200000006ff */
[----:B------:R-:W-:-:S02]  /*e4b0*/  FMUL.FTZ R3, R40, R33 ;  /* 0x0000002128037220 */ /* 0x000fc40000410000 */
[C---:B------:R-:W-:Y:S02]  /*e4c0*/  FMUL.FTZ R5, R41.reuse, R2 ;  /* 0x0000000229057220 */ /* 0x040fe40000410000 */
[----:B------:R-:W-:Y:S02]  /*e4d0*/  FMUL.FTZ R40, R40, R35 ;  /* 0x0000002328287220 */ /* 0x000fe40000410000 */
[----:B------:R-:W-:Y:S02]  /*e4e0*/  FMUL.FTZ R41, R41, R4 ;  /* 0x0000000429297220 */ /* 0x000fe40000410000 */
[----:B------:R-:W-:Y:S02]  /*e4f0*/  FFMA.FTZ R23, R38, R23, R36 ;  /* 0x0000001726177223 */ /* 0x000fe40000010024 */
[C---:B------:R-:W-:Y:S02]  /*e500*/  FFMA.FTZ R3, R22.reuse, R35, -R3 ;  /* 0x0000002316037223 */ /* 0x040fe40000010803 */
[----:B------:R-:W-:Y:S01]  /*e510*/  FFMA.FTZ R40, R22, R33, R40 ;  /* 0x0000002116287223 */ /* 0x000fe20000010028 */
[----:B------:R-:W-:Y:S01]  /*e520*/  F2FP.BF16.PACK_AB R33, R21, R32 ;  /* 0x000000201521723e */ /* 0x000fe200000010ff */
[----:B------:R-:W-:Y:S01]  /*e530*/  FFMA.FTZ R5, R39, R4, -R5 ;  /* 0x0000000427057223 */ /* 0x000fe20000010805 */
[----:B------:R-:W-:Y:S01]  /*e540*/  F2FP.BF16.PACK_AB R35, R23, R34 ;  /* 0x000000221723723e */ /* 0x000fe200000010ff */
[----:B------:R-:W-:Y:S01]  /*e550*/  FFMA.FTZ R2, R39, R2, R41 ;  /* 0x0000000227027223 */ /* 0x000fe20000010029 */
[----:B------:R-:W-:-:S04]  /*e560*/  F2FP.BF16.PACK_AB R32, R40, R3 ;  /* 0x000000032820723e */ /* 0x000fc800000010ff */
[----:B------:R-:W-:Y:S02]  /*e570*/  F2FP.BF16.PACK_AB R34, R2, R5 ;  /* 0x000000050222723e */ /* 0x000fe400000010ff */
.L_x_2640:
[----:B------:R-:W-:Y:S05]  /*e580*/  BSYNC B0 ;  /* 0x0000000000007941 */ /* 0x000fea0003800000 */
.L_x_2639:
[----:B-----5:R2:W-:Y:S04]  /*e590*/  STS.128 [R241+0x3000], R32 ;  /* 0x00300020f1007388 */ /* 0x0205e80000000c00 */
[----:B---3--:R2:W5:Y:S01]  /*e5a0*/  LD.E.128 R20, [R18.64+0x100] ;  /* 0x0001000612147980 */ /* 0x008562000c101d00 */
[----:B------:R-:W-:Y:S01]  /*e5b0*/  IADD3 R2, R24, 0x80, RZ ;  /* 0x0000008018027810 */ /* 0x000fe20007ffe0ff */
[----:B------:R-:W-:Y:S03]  /*e5c0*/  BSSY B0, `(.L_x_2641) ;  /* 0x0000029000007945 */ /* 0x000fe60003800000 */
[----:B------:R-:W-:-:S13]  /*e5d0*/  ISETP.GE.AND P0, PT, R2, R7, PT ;  /* 0x000000070200720c */ /* 0x000fda0003f06270 */
[----:B------:R-:W-:Y:S05]  /*e5e0*/  @P0 BRA `(.L_x_2642) ;  /* 0x0000026000000947 */ /* 0x000fea0003800000 */
[----:B------:R-:W3:Y:S04]  /*e5f0*/  LD.E.64 R2, [R30.64+0x80] ;  /* 0x000080061e027980 */ /* 0x000ee8000c101b00 */
[----:B------:R-:W4:Y:S01]  /*e600*/  LD.E.64 R4, [R26.64+0x80] ;  /* 0x000080061a047980 */ /* 0x000f22000c101b00 */
[C---:B--2--5:R-:W-:Y:S01]  /*e610*/  SHF.L.U32 R32, R21.reuse, 0x10, RZ ;  /* 0x0000001015207819 */ /* 0x064fe200000006ff */
        /* <DEDUP_REMOVED lines=9> */
[C---:B----4-:R-:W-:Y:S01]  /*e6b0*/  LOP3.LUT R36, R4.reuse, 0xffff0000, RZ, 0xc0, !PT ;  /* 0xffff000004247812 */ /* 0x050fe200078ec0ff */
        /* <DEDUP_REMOVED lines=25> */
.L_x_2642:
[----:B------:R-:W-:Y:S05]  /*e850*/  BSYNC B0 ;  /* 0x0000000000007941 */ /* 0x000fea0003800000 */
.L_x_2641:
        /* <DEDUP_REMOVED lines=8> */
[C---:B---3-5:R-:W-:Y:S02]  /*e8e0*/  SHF.L.U32 R20, R32.reuse, 0x10, RZ ;  /* 0x0000001020147819 */ /* 0x068fe400000006ff */
        /* <DEDUP_REMOVED lines=29> */
[----:B------:R-:W-:Y:S02]  /*eac0*/  FFMA.FTZ R2, R20, R2, R37 ;  /* 0x0000000214027223 */ /* 0x000fe40000010025 */
[C---:B------:R-:W-:Y:S02]  /*ead0*/  FFMA.FTZ R18, R35.reuse, R5, -R18 ;  /* 0x0000000523127223 */ /* 0x040fe40000010812 */
[----:B------:R-:W-:Y:S01]  /*eae0*/  FFMA.FTZ R3, R35, R3, R34 ;  /* 0x0000000323037223 */ /* 0x000fe20000010022 */
[----:B------:R-:W-:-:S02]  /*eaf0*/  F2FP.BF16.PACK_AB R35, R32, R27 ;  /* 0x0000001b2023723e */ /* 0x000fc400000010ff */
[----:B------:R-:W-:Y:S02]  /*eb00*/  F2FP.BF16.PACK_AB R32, R2, R21 ;  /* 0x000000150220723e */ /* 0x000fe400000010ff */
[----:B------:R-:W-:Y:S02]  /*eb10*/  F2FP.BF16.PACK_AB R34, R3, R18 ;  /* 0x000000120322723e */ /* 0x000fe400000010ff */
.L_x_2644:
[----:B------:R-:W-:Y:S05]  /*eb20*/  BSYNC B0 ;  /* 0x0000000000007941 */ /* 0x000fea0003800000 */
.L_x_2643:
[----:B-----5:R2:W-:Y:S02]  /*eb30*/  STS.128 [R241+0x7000], R32 ;  /* 0x00700020f1007388 */ /* 0x0205e40000000c00 */
.L_x_2636:
[----:B------:R-:W-:Y:S05]  /*eb40*/  BSYNC B1 ;  /* 0x0000000000017941 */ /* 0x000fea0003800000 */
.L_x_2635:
[----:B---3--:R-:W-:-:S04]  /*eb50*/  IADD3 R18, R146, 0x30, RZ ;  /* 0x0000003092127810 */ /* 0x008fc80007ffe0ff */
[----:B------:R-:W-:-:S04]  /*eb60*/  ISETP.GE.AND P0, PT, R18, R11, PT ;  /* 0x0000000b1200720c */ /* 0x000fc80003f06270 */
[----:B------:R-:W-:-:S13]  /*eb70*/  ISETP.LT.OR P0, PT, R55, -0x187, P0 ;  /* 0xfffffe793700780c */ /* 0x000fda0000701670 */
[----:B------:R-:W-:Y:S05]  /*eb80*/  @P0 BRA `(.L_x_2645) ;  /* 0x0000680000000947 */ /* 0x000fea0003800000 */
[----:B----4-:R3:W5:Y:S01]  /*eb90*/  LD.E.128 R20, [R16.64] ;  /* 0x0000000610147980 */ /* 0x010762000c101d00 */
[----:B------:R-:W-:Y:S01]  /*eba0*/  IMAD R9, R9, 0x30, RZ ;  /* 0x0000003009097824 */ /* 0x000fe200078e02ff */
        /* <DEDUP_REMOVED lines=13> */
[C---:B------:R-:W-:Y:S02]  /*ec80*/  SHF.L.U32 R11, R21.reuse, 0x10, RZ ;  /* 0x00000010150b7819 */ /* 0x040fe400000006ff */
[----:B------:R-:W-:-:S02]  /*ec90*/  LOP3.LUT R0, R21, 0xffff0000, RZ, 0xc0, !PT ;  /* 0xffff000015007812 */ /* 0x000fc400078ec0ff */
[C---:B------:R-:W-:Y:S02]  /*eca0*/  SHF.L.U32 R12, R20.reuse, 0x10, RZ ;  /* 0x00000010140c7819 */ /* 0x040fe400000006ff */
[----:B------:R-:W-:Y:S02]  /*ecb0*/  LOP3.LUT R31, R20, 0xffff0000, RZ, 0xc0, !PT ;  /* 0xffff0000141f7812 */ /* 0x000fe400078ec0ff */
[C---:B------:R-:W-:Y:S02]  /*ecc0*/  LOP3.LUT R20, R23.reuse, 0xffff0000, RZ, 0xc0, !PT ;  /* 0xffff000017147812 */ /* 0x040fe400078ec0ff */
[C---:B--2---:R-:W-:Y:S02]  /*ecd0*/  LOP3.LUT R32, R22.reuse, 0xffff0000, RZ, 0xc0, !PT ;  /* 0xffff000016207812 */ /* 0x044fe400078ec0ff */
[----:B------:R-:W-:Y:S01]  /*ece0*/  SHF.L.U32 R30, R23, 0x10, RZ ;  /* 0x00000010171e7819 */ /* 0x000fe200000006ff */
[----:B------:R-:W-:Y:S01]  /*ecf0*/  IMAD.U32 R23, R22, 0x10000, RZ ;  /* 0x0001000016177824 */ /* 0x000fe200078e00ff */
[----:B---3--:R-:W-:-:S02]  /*ed00*/  LOP3.LUT R15, R2, 0xffff0000, RZ, 0xc0, !PT ;  /* 0xffff0000020f7812 */ /* 0x008fc400078ec0ff */
[----:B------:R-:W-:Y:S02]  /*ed10*/  LOP3.LUT R13, R3, 0xffff0000, RZ, 0xc0, !PT ;  /* 0xffff0000030d7812 */ /* 0x000fe400078ec0ff */
[----:B----4-:R-:W-:Y:S01]  /*ed20*/  LOP3.LUT R21, R4, 0xffff0000, RZ, 0xc0, !PT ;  /* 0xffff000004157812 */ /* 0x010fe200078ec0ff */
[----:B------:R-:W-:Y:S01]  /*ed30*/  FMUL.FTZ R14, R0, R15 ;  /* 0x0000000f000e7220 */ /* 0x000fe20000410000 */
[----:B------:R-:W-:Y:S01]  /*ed40*/  LOP3.LUT R19, R5, 0xffff0000, RZ, 0xc0, !PT ;  /* 0xffff000005137812 */ /* 0x000fe200078ec0ff */
[----:B------:R-:W-:Y:S01]  /*ed50*/  IMAD.U32 R4, R4, 0x10000, RZ ;  /* 0x0001000004047824 */ /* 0x000fe200078e00ff */
[----:B------:R-:W-:Y:S01]  /*ed60*/  SHF.L.U32 R2, R2, 0x10, RZ ;  /* 0x0000001002027819 */ /* 0x000fe200000006ff */
[-C--:B------:R-:W-:Y:S01]  /*ed70*/  FMUL.FTZ R0, R0, R21.reuse ;  /* 0x0000001500007220 */ /* 0x080fe20000410000 */
[----:B------:R-:W-:Y:S01]  /*ed80*/  SHF.L.U32 R3, R3, 0x10, RZ ;  /* 0x0000001003037819 */ /* 0x000fe200000006ff */
[----:B------:R-:W-:Y:S01]  /*ed90*/  FFMA.FTZ R14, R11, R21, -R14 ;  /* 0x000000150b0e7223 */ /* 0x000fe2000001080e */
[----:B------:R-:W-:Y:S01]  /*eda0*/  SHF.L.U32 R5, R5, 0x10, RZ ;  /* 0x0000001005057819 */ /* 0x000fe200000006ff */
[----:B------:R-:W-:-:S02]  /*edb0*/  FMUL.FTZ R22, R20, R13 ;  /* 0x0000000d14167220 */ /* 0x000fc40000410000 */
[----:B------:R-:W-:Y:S02]  /*edc0*/  FFMA.FTZ R11, R11, R15, R0 ;  /* 0x0000000f0b0b7223 */ /* 0x000fe40000010000 */
[----:B------:R-:W-:Y:S02]  /*edd0*/  FMUL.FTZ R20, R20, R19 ;  /* 0x0000001314147220 */ /* 0x000fe40000410000 */
[----:B------:R-:W-:Y:S01]  /*ede0*/  FMUL.FTZ R15, R31, R2 ;  /* 0x000000021f0f7220 */ /* 0x000fe20000410000 */
[----:B------:R-:W-:Y:S01]  /*edf0*/  F2FP.BF16.PACK_AB R21, R11, R14 ;  /* 0x0000000e0b15723e */ /* 0x000fe200000010ff */
[C---:B------:R-:W-:Y:S02]  /*ee00*/  FMUL.FTZ R0, R32.reuse, R3 ;  /* 0x0000000320007220 */ /* 0x040fe40000410000 */
[----:B------:R-:W-:Y:S02]  /*ee10*/  FMUL.FTZ R31, R31, R4 ;  /* 0x000000041f1f7220 */ /* 0x000fe40000410000 */
[----:B------:R-:W-:-:S02]  /*ee20*/  FMUL.FTZ R32, R32, R5 ;  /* 0x0000000520207220 */ /* 0x000fc40000410000 */
[C---:B------:R-:W-:Y:S02]  /*ee30*/  FFMA.FTZ R22, R30.reuse, R19, -R22 ;  /* 0x000000131e167223 */ /* 0x040fe40000010816 */
[----:B------:R-:W-:Y:S02]  /*ee40*/  FFMA.FTZ R13, R30, R13, R20 ;  /* 0x0000000d1e0d7223 */ /* 0x000fe40000010014 */
[C---:B------:R-:W-:Y:S02]  /*ee50*/  FFMA.FTZ R15, R12.reuse, R4, -R15 ;  /* 0x000000040c0f7223 */ /* 0x040fe4000001080f */
[----:B------:R-:W-:Y:S02]  /*ee60*/  FFMA.FTZ R2, R12, R2, R31 ;  /* 0x000000020c027223 */ /* 0x000fe4000001001f */
[C---:B------:R-:W-:Y:S02]  /*ee70*/  FFMA.FTZ R0, R23.reuse, R5, -R0 ;  /* 0x0000000517007223 */ /* 0x040fe40000010800 */
[----:B------:R-:W-:Y:S01]  /*ee80*/  FFMA.FTZ R3, R23, R3, R32 ;  /* 0x0000000317037223 */ /* 0x000fe20000010020 */
[----:B------:R-:W-:-:S02]  /*ee90*/  F2FP.BF16.PACK_AB R23, R13, R22 ;  /* 0x000000160d17723e */ /* 0x000fc400000010ff */
[----:B------:R-:W-:Y:S02]  /*eea0*/  F2FP.BF16.PACK_AB R20, R2, R15 ;  /* 0x0000000f0214723e */ /* 0x000fe400000010ff */
[----:B------:R-:W-:Y:S02]  /*eeb0*/  F2FP.BF16.PACK_AB R22, R3, R0 ;  /* 0x000000000316723e */ /* 0x000fe400000010ff */
.L_x_2647:
[----:B---3--:R-:W-:Y:S05]  /*eec0*/  BSYNC B0 ;  /* 0x0000000000007941 */ /* 0x008fea0003800000 */
.L_x_2646:
        /* <DEDUP_REMOVED lines=8> */
[----:B-----5:R-:W-:Y:S01]  /*ef50*/  LOP3.LUT R0, R33, 0xffff0000, RZ, 0xc0, !PT ;  /* 0xffff000021007812 */ /* 0x020fe200078ec0ff */
[----:B---3--:R-:W-:Y:S01]  /*ef60*/  IMAD.U32 R23, R34, 0x10000, RZ ;  /* 0x0001000022177824 */ /* 0x008fe200078e00ff */
        /* <DEDUP_REMOVED lines=34> */
.L_x_2649:
[----:B------:R-:W-:Y:S05]  /*f190*/  BSYNC B0 ;  /* 0x0000000000007941 */ /* 0x000fea0003800000 */
.L_x_2648:
[----:B-----5:R2:W-:Y:S04]  /*f1a0*/  STS.128 [R241+0x3800], R32 ;  /* 0x00380020f1007388 */ /* 0x0205e80000000c00 */
[----:B------:R2:W5:Y:S01]  /*f1b0*/  LD.E.128 R12, [R16.64+0x100] ;  /* 0x00010006100c7980 */ /* 0x000562000c101d00 */
[----:B------:R-:W-:Y:S01]  /*f1c0*/  IADD3 R0, R24, 0x80, RZ ;  /* 0x0000008018007810 */ /* 0x000fe20007ffe0ff */
[----:B------:R-:W-:Y:S03]  /*f1d0*/  BSSY B0, `(.L_x_2650) ;  /* 0x0000029000007945 */ /* 0x000fe60003800000 */
[----:B------:R-:W-:-:S13]  /*f1e0*/  ISETP.GE.AND P0, PT, R0, R7, PT ;  /* 0x000000070000720c */ /* 0x000fda0003f06270 */
[----:B------:R-:W-:Y:S05]  /*f1f0*/  @P0 BRA `(.L_x_2651) ;  /* 0x0000026000000947 */ /* 0x000fea0003800000 */
[----:B------:R-:W4:Y:S04]  /*f200*/  LD.E.64 R2, [R26.64+0x80] ;  /* 0x000080061a027980 */ /* 0x000f28000c101b00 */
[----:B--2---:R-:W2:Y:S01]  /*f210*/  LD.E.64 R4, [R8.64+0x80] ;  /* 0x0000800608047980 */ /* 0x004ea2000c101b00 */
[C---:B-----5:R-:W-:Y:S01]  /*f220*/  LOP3.LUT R0, R13.reuse, 0xffff0000, RZ, 0xc0, !PT ;  /* 0xffff00000d007812 */ /* 0x060fe200078ec0ff */
[----:B------:R-:W-:Y:S01]  /*f230*/  IMAD.U32 R30, R14, 0x10000, RZ ;  /* 0x000100000e1e7824 */ /* 0x000fe200078e00ff */
[----:B------:R-:W-:Y:S02]  /*f240*/  SHF.L.U32 R11, R13, 0x10, RZ ;  /* 0x000000100d0b7819 */ /* 0x000fe400000006ff */
[C---:B------:R-:W-:Y:S02]  /*f250*/  SHF.L.U32 R13, R12.reuse, 0x10, RZ ;  /* 0x000000100c0d7819 */ /* 0x040fe400000006ff */
[----:B------:R-:W-:-:S02]  /*f260*/  LOP3.LUT R31, R12, 0xffff0000, RZ, 0xc0, !PT ;  /* 0xffff00000c1f7812 */ /* 0x000fc400078ec0ff */
[C---:B---3--:R-:W-:Y:S02]  /*f270*/  SHF.L.U32 R23, R15.reuse, 0x10, RZ ;  /* 0x000000100f177819 */ /* 0x048fe400000006ff */
[----:B------:R-:W-:Y:S02]  /*f280*/  LOP3.LUT R22, R15, 0xffff0000, RZ, 0xc0, !PT ;  /* 0xffff00000f167812 */ /* 0x000fe400078ec0ff */
[----:B------:R-:W-:Y:S02]  /*f290*/  LOP3.LUT R32, R14, 0xffff0000, RZ, 0xc0, !PT ;  /* 0xffff00000e207812 */ /* 0x000fe400078ec0ff */
[----:B----4-:R-:W-:Y:S02]  /*f2a0*/  LOP3.LUT R19, R2, 0xffff0000, RZ, 0xc0, !PT ;  /* 0xffff000002137812 */ /* 0x010fe400078ec0ff */
[----:B------:R-:W-:Y:S02]  /*f2b0*/  LOP3.LUT R15, R3, 0xffff0000, RZ, 0xc0, !PT ;  /* 0xffff0000030f7812 */ /* 0x000fe400078ec0ff */
[----:B--2---:R-:W-:Y:S01]  /*f2c0*/  LOP3.LUT R21, R4, 0xffff0000, RZ, 0xc0, !PT ;  /* 0xffff000004157812 */ /* 0x004fe200078ec0ff */
        /* <DEDUP_REMOVED lines=11> */
[C---:B------:R-:W-:Y:S02]  /*f380*/  FMUL.FTZ R0, R31.reuse, R2 ;  /* 0x000000021f007220 */ /* 0x040fe40000410000 */
[C---:B------:R-:W-:Y:S02]  /*f390*/  FMUL.FTZ R19, R32.reuse, R3 ;  /* 0x0000000320137220 */ /* 0x040fe40000410000 */
        /* <DEDUP_REMOVED lines=8> */
[----:B------:R-:W-:Y:S01]  /*f420*/  F2FP.BF16.PACK_AB R15, R15, R14 ;  /* 0x0000000e0f0f723e */ /* 0x000fe200000010ff */
[----:B------:R-:W-:Y:S01]  /*f430*/  FFMA.FTZ R32, R30, R3, R32 ;  /* 0x000000031e207223 */ /* 0x000fe20000010020 */
[----:B------:R-:W-:-:S04]  /*f440*/  F2FP.BF16.PACK_AB R12, R31, R0 ;  /* 0x000000001f0c723e */ /* 0x000fc800000010ff */
[----:B------:R-:W-:Y:S02]  /*f450*/  F2FP.BF16.PACK_AB R14, R32, R19 ;  /* 0x00000013200e723e */ /* 0x000fe400000010ff */
.L_x_2651:
[----:B------:R-:W-:Y:S05]  /*f460*/  BSYNC B0 ;  /* 0x0000000000007941 */ /* 0x000fea0003800000 */
.L_x_2650:
[----:B-----5:R4:W-:Y:S04]  /*f470*/  STS.128 [R241+0x5800], R12 ;  /* 0x0058000cf1007388 */ /* 0x0209e80000000c00 */
[----:B---3--:R4:W5:Y:S01]  /*f480*/  LD.E.128 R20, [R16.64+0x180] ;  /* 0x0001800610147980 */ /* 0x008962000c101d00 */
[----:B------:R-:W-:Y:S01]  /*f490*/  IADD3 R24, R24, 0xc0, RZ ;  /* 0x000000c018187810 */ /* 0x000fe20007ffe0ff */
[----:B------:R-:W-:Y:S03]  /*f4a0*/  BSSY B0, `(.L_x_2652) ;  /* 0x0000029000007945 */ /* 0x000fe60003800000 */
[----:B------:R-:W-:-:S13]  /*f4b0*/  ISETP.GE.AND P0, PT, R24, R7, PT ;  /* 0x000000071800720c */ /* 0x000fda0003f06270 */
[----:B------:R-:W-:Y:S05]  /*f4c0*/  @P0 BRA `(.L_x_2653) ;  /* 0x0000026000000947 */ /* 0x000fea0003800000 */
[----:B------:R-:W3:Y:S04]  /*f4d0*/  LD.E.64 R2, [R26.64+0xc0] ;  /* 0x0000c0061a027980 */ /* 0x000ee8000c101b00 */
[----:B--2---:R-:W2:Y:S01]  /*f4e0*/  LD.E.64 R4, [R8.64+0xc0] ;  /* 0x0000c00608047980 */ /* 0x004ea2000c101b00 */
[C---:B-----5:R-:W-:Y:S01]  /*f4f0*/  LOP3.LUT R0, R21.reuse, 0xffff0000, RZ, 0xc0, !PT ;  /* 0xffff000015007812 */ /* 0x060fe200078ec0ff */
[----:B----4-:R-:W-:Y:S01]  /*f500*/  IMAD.U32 R17, R22, 0x10000, RZ ;  /* 0x0001000016117824 */ /* 0x010fe200078e00ff */
[----:B------:R-:W-:Y:S02]  /*f510*/  SHF.L.U32 R7, R21, 0x10, RZ ;  /* 0x0000001015077819 */ /* 0x000fe400000006ff */
[----:B------:R-:W-:Y:S02]  /*f520*/  SHF.L.U32 R11, R20, 0x10, RZ ;  /* 0x00000010140b7819 */ /* 0x000fe400000006ff */
[----:B------:R-:W-:-:S02]  /*f530*/  LOP3.LUT R14, R23, 0xffff0000, RZ, 0xc0, !PT ;  /* 0xffff0000170e7812 */ /* 0x000fc400078ec0ff */
[----:B------:R-:W-:Y:S02]  /*f540*/  LOP3.LUT R20, R20, 0xffff0000, RZ, 0xc0, !PT ;  /* 0xffff000014147812 */ /* 0x000fe400078ec0ff */
[----:B------:R-:W-:Y:S02]  /*f550*/  LOP3.LUT R22, R22, 0xffff0000, RZ, 0xc0, !PT ;  /* 0xffff000016167812 */ /* 0x000fe400078ec0ff */
[----:B------:R-:W-:Y:S02]  /*f560*/  SHF.L.U32 R16, R23, 0x10, RZ ;  /* 0x0000001017107819 */ /* 0x000fe400000006ff */
[----:B---3--:R-:W-:Y:S02]  /*f570*/  LOP3.LUT R13, R2, 0xffff0000, RZ, 0xc0, !PT ;  /* 0xffff0000020d7812 */ /* 0x008fe400078ec0ff */
        /* <DEDUP_REMOVED lines=10> */
[----:B------:R-:W-:-:S02]  /*f620*/  FFMA.FTZ R7, R7, R13, R0 ;  /* 0x0000000d07077223 */ /* 0x000fc40000010000 */
[C---:B------:R-:W-:Y:S02]  /*f630*/  FMUL.FTZ R19, R14.reuse, R12 ;  /* 0x0000000c0e137220 */ /* 0x040fe40000410000 */
[----:B------:R-:W-:Y:S01]  /*f640*/  FMUL.FTZ R13, R14, R9 ;  /* 0x000000090e0d7220 */ /* 0x000fe20000410000 */
[----:B------:R-:W-:Y:S01]  /*f650*/  F2FP.BF16.PACK_AB R21, R7, R8 ;  /* 0x000000080715723e */ /* 0x000fe200000010ff */
[----:B------:R-:W-:Y:S02]  /*f660*/  FMUL.FTZ R0, R20, R2 ;  /* 0x0000000214007220 */ /* 0x000fe40000410000 */
[----:B------:R-:W-:Y:S02]  /*f670*/  FMUL.FTZ R14, R22, R3 ;  /* 0x00000003160e7220 */ /* 0x000fe40000410000 */
[----:B------:R-:W-:Y:S02]  /*f680*/  FMUL.FTZ R20, R20, R4 ;  /* 0x0000000414147220 */ /* 0x000fe40000410000 */
[----:B------:R-:W-:-:S02]  /*f690*/  FMUL.FTZ R22, R22, R5 ;  /* 0x0000000516167220 */ /* 0x000fc40000410000 */
[C---:B------:R-:W-:Y:S02]  /*f6a0*/  FFMA.FTZ R0, R11.reuse, R4, -R0 ;  /* 0x000000040b007223 */ /* 0x040fe40000010800 */
[C---:B------:R-:W-:Y:S02]  /*f6b0*/  FFMA.FTZ R19, R16.reuse, R9, -R19 ;  /* 0x0000000910137223 */ /* 0x040fe40000010813 */
[----:B------:R-:W-:Y:S02]  /*f6c0*/  FFMA.FTZ R12, R16, R12, R13 ;  /* 0x0000000c100c7223 */ /* 0x000fe4000001000d */
[----:B------:R-:W-:Y:S02]  /*f6d0*/  FFMA.FTZ R11, R11, R2, R20 ;  /* 0x000000020b0b7223 */ /* 0x000fe40000010014 */
[C---:B------:R-:W-:Y:S01]  /*f6e0*/  FFMA.FTZ R14, R17.reuse, R5, -R14 ;  /* 0x00000005110e7223 */ /* 0x040fe2000001080e */
[----:B------:R-:W-:Y:S01]  /*f6f0*/  F2FP.BF16.PACK_AB R23, R12, R19 ;  /* 0x000000130c17723e */ /* 0x000fe200000010ff */
[----:B------:R-:W-:Y:S01]  /*f700*/  FFMA.FTZ R3, R17, R3, R22 ;  /* 0x0000000311037223 */ /* 0x000fe20000010016 */
[----:B------:R-:W-:-:S04]  /*f710*/  F2FP.BF16.PACK_AB R20, R11, R0 ;  /* 0x000000000b14723e */ /* 0x000fc800000010ff */
[----:B------:R-:W-:Y:S02]  /*f720*/  F2FP.BF16.PACK_AB R22, R3, R14 ;  /* 0x0000000e0316723e */ /* 0x000fe400000010ff */
.L_x_2653:
[----:B------:R-:W-:Y:S05]  /*f730*/  BSYNC B0 ;  /* 0x0000000000007941 */ /* 0x000fea0003800000 */
.L_x_2652:
[----:B-----5:R3:W-:Y:S01]  /*f740*/  STS.128 [R241+0x7800], R20 ;  /* 0x00780014f1007388 */ /* 0x0207e20000000c00 */
[----:B------:R-:W-:Y:S05]  /*f750*/  BRA `(.L_x_2645) ;  /* 0x00005c3000007947 */ /* 0x000fea0003800000 */
.L_x_2614:
[----:B-1----:R-:W-:Y:S01]  /*f760*/  BSSY B1, `(.L_x_2654) ;  /* 0x0000159000017945 */ /* 0x002fe20003800000 */
[----:B------:R-:W-:Y:S05]  /*f770*/  @!P0 BRA `(.L_x_2655) ;  /* 0x0000157000008947 */ /* 0x000fea0003800000 */
        /* <DEDUP_REMOVED lines=13> */
[----:B------:R-:W2:Y:S03]  /*f850*/  LD.E.128 R20, [R20.64] ;  /* 0x0000000614147980 */ /* 0x000ea6000c101d00 */
[----:B------:R-:W-:Y:S01]  /*f860*/  LEA.HI.X R33, R5, R13, R3, 0x1, P0 ;  /* 0x0000000d05217211 */ /* 0x000fe200000f0c03 */
[----:B------:R-:W-:Y:S01]  /*f870*/  IMAD.MOV.U32 R3, RZ, RZ, RZ ;  /* 0x000000ffff037224 */ /* 0x000fe200078e00ff */
[----:B------:R-:W-:-:S04]  /*f880*/  @P1 IADD3 R3, -R9, RZ, RZ ;  /* 0x000000ff09031210 */ /* 0x000fc80007ffe1ff */
[C---:B------:R-:W-:Y:S01]  /*f890*/  IADD3 R5, P0, R3.reuse, R2, RZ ;  /* 0x0000000203057210 */ /* 0x040fe20007f1e0ff */
[----:B------:R-:W3:Y:S03]  /*f8a0*/  LD.E.128 R32, [R32.64] ;  /* 0x0000000620207980 */ /* 0x000ee6000c101d00 */
[----:B------:R-:W-:Y:S02]  /*f8b0*/  LEA.HI.X.SX32 R3, R3, R4, 0x1, P0 ;  /* 0x0000000403037211 */ /* 0x000fe400000f0eff */
[----:B------:R-:W-:-:S04]  /*f8c0*/  LEA R36, P0, R5, R14, 0x1 ;  /* 0x0000000e05247211 */ /* 0x000fc800078008ff */
[----:B------:R-:W-:-:S06]  /*f8d0*/  LEA.HI.X R37, R5, R15, R3, 0x1, P0 ;  /* 0x0000000f05257211 */ /* 0x000fcc00000f0c03 */
[----:B------:R-:W4:Y:S01]  /*f8e0*/  LD.E.128 R36, [R36.64] ;  /* 0x0000000624247980 */ /* 0x000f22000c101d00 */
        /* <DEDUP_REMOVED lines=33> */
[----:B------:R-:W-:Y:S01]  /*fb00*/  FMUL.FTZ R33, R22, R33 ;  /* 0x0000002116217220 */ /* 0x000fe20000410000 */
[----:B------:R-:W-:Y:S01]  /*fb10*/  LOP3.LUT R22, R36, 0xffff0000, RZ, 0xc0, !PT ;  /* 0xffff000024167812 */ /* 0x000fe200078ec0ff */
        /* <DEDUP_REMOVED lines=16> */
[----:B------:R-:W-:Y:S01]  /*fc20*/  FFMA.FTZ R37, R0, R37, R51 ;  /* 0x0000002500257223 */ /* 0x000fe20000010033 */
[----:B------:R-:W-:Y:S01]  /*fc30*/  F2FP.BF16.PACK_AB R44, R22, R5 ;  /* 0x00000005162c723e */ /* 0x000fe200000010ff */
[----:B------:R-:W-:Y:S02]  /*fc40*/  FFMA.FTZ R10, R10, R36, R41 ;  /* 0x000000240a0a7223 */ /* 0x000fe40000010029 */
[----:B------:R-:W-:Y:S01]  /*fc50*/  FFMA.FTZ R21, R46, R34, R21 ;  /* 0x000000222e157223 */ /* 0x000fe20000010015 */
[----:B------:R-:W-:Y:S01]  /*fc60*/  F2FP.BF16.PACK_AB R45, R37, R20 ;  /* 0x00000014252d723e */ /* 0x000fe200000010ff */
[----:B------:R-:W-:Y:S02]  /*fc70*/  FFMA.FTZ R6, R6, R38, R47 ;  /* 0x0000002606067223 */ /* 0x000fe4000001002f */
[----:B------:R-:W-:-:S03]  /*fc80*/  FFMA.FTZ R33, R8, R35, R33 ;  /* 0x0000002308217223 */ /* 0x000fc60000010021 */
[----:B------:R-:W-:Y:S02]  /*fc90*/  F2FP.BF16.PACK_AB R47, R6, R21 ;  /* 0x00000015062f723e */ /* 0x000fe400000010ff */
[----:B------:R-:W-:Y:S02]  /*fca0*/  F2FP.BF16.PACK_AB R46, R33, R10 ;  /* 0x0000000a212e723e */ /* 0x000fe400000010ff */
.L_x_2657:
[----:B------:R-:W-:Y:S05]  /*fcb0*/  BSYNC B0 ;  /* 0x0000000000007941 */ /* 0x000fea0003800000 */
.L_x_2656:
[----:B-----5:R2:W-:Y:S04]  /*fcc0*/  STS.128 [R241], R44 ;  /* 0x0000002cf1007388 */ /* 0x0205e80000000c00 */
[----:B------:R2:W5:Y:S01]  /*fcd0*/  LD.E.128 R40, [R48.64+0x80] ;  /* 0x0000800630287980 */ /* 0x000562000c101d00 */
[----:B------:R-:W-:Y:S01]  /*fce0*/  IADD3 R0, R24, 0x40, RZ ;  /* 0x0000004018007810 */ /* 0x000fe20007ffe0ff */
[----:B------:R-:W-:Y:S03]  /*fcf0*/  BSSY B0, `(.L_x_2658) ;  /* 0x0000052000007945 */ /* 0x000fe60003800000 */
[----:B------:R-:W-:-:S13]  /*fd00*/  ISETP.GE.AND P0, PT, R0, R7, PT ;  /* 0x000000070000720c */ /* 0x000fda0003f06270 */
        /* <DEDUP_REMOVED lines=15> */
[----:B------:R-:W4:Y:S03]  /*fe00*/  LD.E.128 R32, [R32.64+0x80] ;  /* 0x0000800620207980 */ /* 0x000f26000c101d00 */
[----:B------:R-:W-:Y:S02]  /*fe10*/  LEA.HI.X.SX32 R3, R3, R4, 0x1, P0 ;  /* 0x0000000403037211 */ /* 0x000fe400000f0eff */
[----:B------:R-:W-:-:S04]  /*fe20*/  LEA R36, P0, R5, R14, 0x1 ;  /* 0x0000000e05247211 */ /* 0x000fc800078008ff */
[----:B------:R-:W-:-:S06]  /*fe30*/  LEA.HI.X R37, R5, R15, R3, 0x1, P0 ;  /* 0x0000000f05257211 */ /* 0x000fcc00000f0c03 */
[----:B--2---:R-:W2:Y:S01]  /*fe40*/  LD.E.128 R36, [R36.64+0x80] ;  /* 0x0000800624247980 */ /* 0x004ea2000c101d00 */
        /* <DEDUP_REMOVED lines=60> */
.L_x_2659:
[----:B------:R-:W-:Y:S05]  /*10210*/  BSYNC B0 ;  /* 0x0000000000007941 */ /* 0x000fea0003800000 */
.L_x_2658:
[----:B-----5:R3:W-:Y:S04]  /*10220*/  STS.128 [R241+0x2000], R40 ;  /* 0x00200028f1007388 */ /* 0x0207e80000000c00 */
[----:B--2---:R3:W5:Y:S01]  /*10230*/  LD.E.128 R44, [R48.64+0x100] ;  /* 0x00010006302c7980 */ /* 0x004762000c101d00 */
        /* <DEDUP_REMOVED lines=13> */
[----:B------:R-:W2:Y:S03]  /*10310*/  LD.E.128 R20, [R20.64+0x100] ;  /* 0x0001000614147980 */ /* 0x000ea6000c101d00 */
        /* <DEDUP_REMOVED lines=8> */
[----:B---3--:R-:W3:Y:S01]  /*103a0*/  LD.E.128 R36, [R36.64+0x100] ;  /* 0x0001000624247980 */ /* 0x008ee2000c101d00 */
        /* <DEDUP_REMOVED lines=30> */
[----:B---3--:R-:W-:Y:S01]  /*10590*/  LOP3.LUT R35, R38, 0xffff0000, RZ, 0xc0, !PT ;  /* 0xffff000026237812 */ /* 0x008fe200078ec0ff */
        /* <DEDUP_REMOVED lines=29> */
.L_x_2661:
[----:B------:R-:W-:Y:S05]  /*10770*/  BSYNC B0 ;  /* 0x0000000000007941 */ /* 0x000fea0003800000 */
.L_x_2660:
[----:B-----5:R2:W-:Y:S04]  /*10780*/  STS.128 [R241+0x4000], R44 ;  /* 0x0040002cf1007388 */ /* 0x0205e80000000c00 */
[----:B---3--:R2:W5:Y:S01]  /*10790*/  LD.E.128 R40, [R48.64+0x180] ;  /* 0x0001800630287980 */ /* 0x008562000c101d00 */
        /* <DEDUP_REMOVED lines=40> */
[----:B-1----:R-:W-:Y:S01]  /*10a20*/  IMAD.U32 R48, R34, 0x10000, RZ ;  /* 0x0001000022307824 */ /* 0x002fe200078e00ff */
        /* <DEDUP_REMOVED lines=42> */
.L_x_2663:
[----:B------:R-:W-:Y:S05]  /*10cd0*/  BSYNC B0 ;  /* 0x0000000000007941 */ /* 0x000fea0003800000 */
.L_x_2662:
[----:B-----5:R3:W-:Y:S02]  /*10ce0*/  STS.128 [R241+0x6000], R40 ;  /* 0x00600028f1007388 */ /* 0x0207e40000000c00 */
.L_x_2655:
[----:B------:R-:W-:Y:S05]  /*10cf0*/  BSYNC B1 ;  /* 0x0000000000017941 */ /* 0x000fea0003800000 */
.L_x_2654:
[----:B------:R-:W-:Y:S01]  /*10d00*/  IADD3 R6, R146, 0x10, RZ ;  /* 0x0000001092067810 */ /* 0x000fe20007ffe0ff */
[----:B------:R-:W-:Y:S03]  /*10d10*/  BSSY B1, `(.L_x_2664) ;  /* 0x0000167000017945 */ /* 0x000fe60003800000 */
[----:B------:R-:W-:-:S04]  /*10d20*/  ISETP.GE.AND P0, PT, R6, R11, PT ;  /* 0x0000000b0600720c */ /* 0x000fc80003f06270 */
[----:B------:R-:W-:-:S13]  /*10d30*/  ISETP.LT.OR P0, PT, R55, -0x87, P0 ;  /* 0xffffff793700780c */ /* 0x000fda0000701670 */
[----:B------:R-:W-:Y:S05]  /*10d40*/  @P0 BRA `(.L_x_2665) ;  /* 0x0000163000000947 */ /* 0x000fea0003800000 */
[----:B---3--:R3:W5:Y:S01]  /*10d50*/  LD.E.128 R40, [R30.64] ;  /* 0x000000061e287980 */ /* 0x008762000c101d00 */
        /* <DEDUP_REMOVED lines=9> */
[----:B------:R-:W-:-:S03]  /*10df0*/  @P0 IMAD.MOV R5, RZ, RZ, -R9 ;  /* 0x000000ffff050224 */ /* 0x000fc600078e0a09 */
[----:B------:R-:W-:-:S04]  /*10e00*/  IADD3 R23, P1, R21, R3, RZ ;  /* 0x0000000315177210 */ /* 0x000fc80007f3e0ff */
[----:B------:R-:W-:Y:S02]  /*10e10*/  LEA.HI.X.SX32 R21, R21, R0, 0x1, P1 ;  /* 0x0000000015157211 */ /* 0x000fe400008f0eff */
[----:B-----5:R-:W-:-:S04]  /*10e20*/  LEA R32, P1, R23, R12, 0x1 ;  /* 0x0000000c17207211 */ /* 0x020fc800078208ff */
[----:B------:R-:W-:Y:S01]  /*10e30*/  LEA.HI.X R33, R23, R13, R21, 0x1, P1 ;  /* 0x0000000d17217211 */ /* 0x000fe200008f0c15 */
[----:B------:R-:W-:-:S04]  /*10e40*/  IMAD.WIDE R20, R5, 0x2, R30 ;  /* 0x0000000205147825 */ /* 0x000fc800078e021e */
[----:B------:R-:W-:Y:S01]  /*10e50*/  IMAD.MOV.U32 R5, RZ, RZ, RZ ;  /* 0x000000ffff057224 */ /* 0x000fe200078e00ff */
[----:B------:R-:W-:Y:S01]  /*10e60*/  @P0 IADD3 R5, -R9, RZ, RZ ;  /* 0x000000ff09050210 */ /* 0x000fe20007ffe1ff */
[----:B------:R-:W4:Y:S03]  /*10e70*/  LD.E.128 R32, [R32.64] ;  /* 0x0000000620207980 */ /* 0x000f26000c101d00 */
[C---:B------:R-:W-:Y:S01]  /*10e80*/  IADD3 R3, P1, R5.reuse, R3, RZ ;  /* 0x0000000305037210 */ /* 0x040fe20007f3e0ff */
[----:B--2---:R-:W2:Y:S03]  /*10e90*/  LD.E.128 R20, [R20.64] ;  /* 0x0000000614147980 */ /* 0x004ea6000c101d00 */
[----:B------:R-:W-:Y:S02]  /*10ea0*/  LEA.HI.X.SX32 R0, R5, R0, 0x1, P1 ;  /* 0x0000000005007211 */ /* 0x000fe400008f0eff */
[----:B------:R-:W-:-:S04]  /*10eb0*/  LEA R36, P1, R3, R14, 0x1 ;  /* 0x0000000e03247211 */ /* 0x000fc800078208ff */
[----:B------:R-:W-:-:S06]  /*10ec0*/  LEA.HI.X R37, R3, R15, R0, 0x1, P1 ;  /* 0x0000000f03257211 */ /* 0x000fcc00008f0c00 */
[----:B---3--:R-:W3:Y:S01]  /*10ed0*/  LD.E.128 R36, [R36.64] ;  /* 0x0000000624247980 */ /* 0x008ee2000c101d00 */
[C---:B------:R-:W-:Y:S01]  /*10ee0*/  IMAD.U32 R5, R40.reuse, 0x10000, RZ ;  /* 0x0001000028057824 */ /* 0x040fe200078e00ff */
[----:B------:R-:W-:Y:S01]  /*10ef0*/  LOP3.LUT R3, R40, 0xffff0000, RZ, 0xc0, !PT ;  /* 0xffff000028037812 */ /* 0x000fe200078ec0ff */
[C---:B------:R-:W-:Y:S01]  /*10f00*/  IMAD.U32 R40, R41.reuse, 0x10000, RZ ;  /* 0x0001000029287824 */ /* 0x040fe200078e00ff */
[----:B------:R-:W-:Y:S02]  /*10f10*/  LOP3.LUT R0, R41, 0xffff0000, RZ, 0xc0, !PT ;  /* 0xffff000029007812 */ /* 0x000fe400078ec0ff */
[C---:B------:R-:W-:Y:S02]  /*10f20*/  SHF.L.U32 R26, R42.reuse, 0x10, RZ ;  /* 0x000000102a1a7819 */ /* 0x040fe400000006ff */
[----:B------:R-:W-:Y:S02]  /*10f30*/  LOP3.LUT R10, R42, 0xffff0000, RZ, 0xc0, !PT ;  /* 0xffff00002a0a7812 */ /* 0x000fe400078ec0ff */
[C---:B------:R-:W-:Y:S01]  /*10f40*/  LOP3.LUT R8, R43.reuse, 0xffff0000, RZ, 0xc0, !PT ;  /* 0xffff00002b087812 */ /* 0x040fe200078ec0ff */
[----:B------:R-:W-:-:S02]  /*10f50*/  IMAD.U32 R43, R43, 0x10000, RZ ;  /* 0x000100002b2b7824 */ /* 0x000fc400078e00ff */
[C---:B----4-:R-:W-:Y:S01]  /*10f60*/  IMAD.U32 R42, R32.reuse, 0x10000, RZ ;  /* 0x00010000202a7824 */ /* 0x050fe200078e00ff */
[----:B------:R-:W-:Y:S01]  /*10f70*/  LOP3.LUT R41, R32, 0xffff0000, RZ, 0xc0, !PT ;  /* 0xffff000020297812 */ /* 0x000fe200078ec0ff */
[----:B------:R-:W-:Y:S01]  /*10f80*/  IMAD.U32 R44, R34, 0x10000, RZ ;  /* 0x00010000222c7824 */ /* 0x000fe200078e00ff */
[C---:B------:R-:W-:Y:S01]  /*10f90*/  SHF.L.U32 R32, R33.reuse, 0x10, RZ ;  /* 0x0000001021207819 */ /* 0x040fe200000006ff */
[----:B-12---:R-:W-:Y:S01]  /*10fa0*/  IMAD.U32 R49, R20, 0x10000, RZ ;  /* 0x0001000014317824 */ /* 0x006fe200078e00ff */
[----:B------:R-:W-:Y:S01]  /*10fb0*/  LOP3.LUT R45, R33, 0xffff0000, RZ, 0xc0, !PT ;  /* 0xffff0000212d7812 */ /* 0x000fe200078ec0ff */
[----:B------:R-:W-:Y:S01]  /*10fc0*/  IMAD.U32 R51, R22, 0x10000, RZ ;  /* 0x0001000016337824 */ /* 0x000fe200078e00ff */
[----:B------:R-:W-:Y:S01]  /*10fd0*/  SHF.L.U32 R33, R35, 0x10, RZ ;  /* 0x0000001023217819 */ /* 0x000fe200000006ff */
        /* <DEDUP_REMOVED lines=13> */
[C---:B------:R-:W-:Y:S01]  /*110b0*/  SHF.L.U32 R22, R23.reuse, 0x10, RZ ;  /* 0x0000001017167819 */ /* 0x040fe200000006ff */
[----:B------:R-:W-:Y:S01]  /*110c0*/  @!P0 FADD.FTZ R44, -R44, -RZ ;  /* 0x800000ff2c2c8221 */ /* 0x000fe20000010100 */
[----:B------:R-:W-:Y:S01]  /*110d0*/  LOP3.LUT R48, R23, 0xffff0000, RZ, 0xc0, !PT ;  /* 0xffff000017307812 */ /* 0x000fe200078ec0ff */
[----:B------:R-:W-:Y:S01]  /*110e0*/  FMUL.FTZ R20, R20, R41 ;  /* 0x0000002914147220 */ /* 0x000fe20000410000 */
[----:B---3--:R-:W-:Y:S01]  /*110f0*/  LOP3.LUT R32, R36, 0xffff0000, RZ, 0xc0, !PT ;  /* 0xffff000024207812 */ /* 0x008fe200078ec0ff */
[----:B------:R-:W-:Y:S01]  /*11100*/  @!P0 FADD.FTZ R35, -R35, -RZ ;  /* 0x800000ff23238221 */ /* 0x000fe20000010100 */
[C---:B------:R-:W-:Y:S01]  /*11110*/  SHF.L.U32 R23, R37.reuse, 0x10, RZ ;  /* 0x0000001025177819 */ /* 0x040fe200000006ff */
[----:B------:R-:W-:Y:S01]  /*11120*/  FMUL.FTZ R22, R22, R33 ;  /* 0x0000002116167220 */ /* 0x000fe20000410000 */
[----:B------:R-:W-:Y:S01]  /*11130*/  LOP3.LUT R41, R37, 0xffff0000, RZ, 0xc0, !PT ;  /* 0xffff000025297812 */ /* 0x000fe200078ec0ff */
[----:B------:R-:W-:Y:S01]  /*11140*/  IMAD.U32 R33, R36, 0x10000, RZ ;  /* 0x0001000024217824 */ /* 0x000fe200078e00ff */
[C---:B------:R-:W-:Y:S01]  /*11150*/  LOP3.LUT R36, R38.reuse, 0xffff0000, RZ, 0xc0, !PT ;  /* 0xffff000026247812 */ /* 0x040fe200078ec0ff */
        /* <DEDUP_REMOVED lines=19> */
[----:B------:R-:W-:Y:S02]  /*11290*/  F2FP.BF16.PACK_AB R43, R35, R22 ;  /* 0x00000016232b723e */ /* 0x000fe400000010ff */
.L_x_2667:
[----:B------:R-:W-:Y:S05]  /*112a0*/  BSYNC B0 ;  /* 0x0000000000007941 */ /* 0x000fea0003800000 */
.L_x_2666:
[----:B-----5:R4:W-:Y:S04]  /*112b0*/  STS.128 [R241+0x800], R40 ;  /* 0x00080028f1007388 */ /* 0x0209e80000000c00 */
[----:B--2---:R4:W5:Y:S01]  /*112c0*/  LD.E.128 R44, [R30.64+0x80] ;  /* 0x000080061e2c7980 */ /* 0x004962000c101d00 */
[----:B------:R-:W-:Y:S01]  /*112d0*/  IADD3 R0, R24, 0x40, RZ ;  /* 0x0000004018007810 */ /* 0x000fe20007ffe0ff */
[----:B------:R-:W-:Y:S03]  /*112e0*/  BSSY B0, `(.L_x_2668) ;  /* 0x0000055000007945 */ /* 0x000fe60003800000 */
[----:B------:R-:W-:-:S13]  /*112f0*/  ISETP.GE.AND P0, PT, R0, R7, PT ;  /* 0x000000070000720c */ /* 0x000fda0003f06270 */
[----:B------:R-:W-:Y:S05]  /*11300*/  @P0 BRA `(.L_x_2669) ;  /* 0x0000052000000947 */ /* 0x000fea0003800000 */
[----:B------:R-:W-:Y:S01]  /*11310*/  ISETP.GE.AND P0, PT, R0, R9, PT ;  /* 0x000000090000720c */ /* 0x000fe20003f06270 */
[----:B------:R-:W-:Y:S01]  /*11320*/  IMAD.MOV.U32 R21, RZ, RZ, RZ ;  /* 0x000000ffff157224 */ /* 0x000fe200078e00ff */
[----:B------:R-:W-:-:S04]  /*11330*/  IADD3 R5, R27, 0x40, RZ ;  /* 0x000000401b057810 */ /* 0x000fc80007ffe0ff */
[----:B------:R-:W-:-:S04]  /*11340*/  IADD3 R3, P1, R5, R2, RZ ;  /* 0x0000000205037210 */ /* 0x000fc80007f3e0ff */
[----:B------:R-:W-:Y:S02]  /*11350*/  LEA.HI.X.SX32 R0, R5, R4, 0x1, P1 ;  /* 0x0000000405007211 */ /* 0x000fe400008f0eff */
[----:B------:R-:W-:Y:S01]  /*11360*/  MOV R5, R9 ;  /* 0x0000000900057202 */ /* 0x000fe20000000f00 */
        /* <DEDUP_REMOVED lines=9> */
[----:B------:R-:W2:Y:S03]  /*11400*/  LD.E.128 R32, [R32.64] ;  /* 0x0000000620207980 */ /* 0x000ea6000c101d00 */
[C---:B------:R-:W-:Y:S01]  /*11410*/  IADD3 R3, P1, R5.reuse, R3, RZ ;  /* 0x0000000305037210 */ /* 0x040fe20007f3e0ff */
[----:B---3--:R-:W3:Y:S03]  /*11420*/  LD.E.128 R20, [R20.64+0x80] ;  /* 0x0000800614147980 */ /* 0x008ee6000c101d00 */
[----:B------:R-:W-:Y:S02]  /*11430*/  LEA.HI.X.SX32 R0, R5, R0, 0x1, P1 ;  /* 0x0000000005007211 */ /* 0x000fe400008f0eff */
[----:B------:R-:W-:-:S04]  /*11440*/  LEA R36, P1, R3, R14, 0x1 ;  /* 0x0000000e03247211 */ /* 0x000fc800078208ff */
[----:B------:R-:W-:-:S06]  /*11450*/  LEA.HI.X R37, R3, R15, R0, 0x1, P1 ;  /* 0x0000000f03257211 */ /* 0x000fcc00008f0c00 */
[----:B----4-:R-:W4:Y:S01]  /*11460*/  LD.E.128 R36, [R36.64] ;  /* 0x0000000624247980 */ /* 0x010f22000c101d00 */
[C---:B-----5:R-:W-:Y:S01]  /*11470*/  IMAD.U32 R5, R44.reuse, 0x10000, RZ ;  /* 0x000100002c057824 */ /* 0x060fe200078e00ff */
[----:B------:R-:W-:Y:S01]  /*11480*/  LOP3.LUT R3, R44, 0xffff0000, RZ, 0xc0, !PT ;  /* 0xffff00002c037812 */ /* 0x000fe200078ec0ff */
[C---:B------:R-:W-:Y:S01]  /*11490*/  IMAD.U32 R44, R45.reuse, 0x10000, RZ ;  /* 0x000100002d2c7824 */ /* 0x040fe200078e00ff */
[----:B------:R-:W-:Y:S02]  /*114a0*/  LOP3.LUT R0, R45, 0xffff0000, RZ, 0xc0, !PT ;  /* 0xffff00002d007812 */ /* 0x000fe400078ec0ff */
[C---:B------:R-:W-:Y:S02]  /*114b0*/  SHF.L.U32 R26, R46.reuse, 0x10, RZ ;  /* 0x000000102e1a7819 */ /* 0x040fe400000006ff */
[----:B------:R-:W-:Y:S01]  /*114c0*/  LOP3.LUT R10, R46, 0xffff0000, RZ, 0xc0, !PT ;  /* 0xffff00002e0a7812 */ /* 0x000fe200078ec0ff */
[C---:B------:R-:W-:Y:S01]  /*114d0*/  IMAD.U32 R46, R47.reuse, 0x10000, RZ ;  /* 0x000100002f2e7824 */ /* 0x040fe200078e00ff */
[----:B------:R-:W-:Y:S01]  /*114e0*/  LOP3.LUT R8, R47, 0xffff0000, RZ, 0xc0, !PT ;  /* 0xffff00002f087812 */ /* 0x000fe200078ec0ff */
[C---:B--2---:R-:W-:Y:S01]  /*114f0*/  IMAD.U32 R41, R32.reuse, 0x10000, RZ ;  /* 0x0001000020297824 */ /* 0x044fe200078e00ff */
[----:B------:R-:W-:Y:S01]  /*11500*/  LOP3.LUT R40, R32, 0xffff0000, RZ, 0xc0, !PT ;  /* 0xffff000020287812 */ /* 0x000fe200078ec0ff */
[----:B------:R-:W-:Y:S01]  /*11510*/  IMAD.U32 R42, R34, 0x10000, RZ ;  /* 0x00010000222a7824 */ /* 0x000fe200078e00ff */
[C---:B------:R-:W-:Y:S01]  /*11520*/  SHF.L.U32 R32, R33.reuse, 0x10, RZ ;  /* 0x0000001021207819 */ /* 0x040fe200000006ff */
[----:B-1-3--:R-:W-:Y:S01]  /*11530*/  IMAD.U32 R49, R22, 0x10000, RZ ;  /* 0x0001000016317824 */ /* 0x00afe200078e00ff */
        /* <DEDUP_REMOVED lines=47> */
.L_x_2669:
[----:B------:R-:W-:Y:S05]  /*11830*/  BSYNC B0 ;  /* 0x0000000000007941 */ /* 0x000fea0003800000 */
.L_x_2668:
[----:B-----5:R2:W-:Y:S04]  /*11840*/  STS.128 [R241+0x2800], R44 ;  /* 0x0028002cf1007388 */ /* 0x0205e80000000c00 */
[----:B----4-:R2:W5:Y:S01]  /*11850*/  LD.E.128 R40, [R30.64+0x100] ;  /* 0x000100061e287980 */ /* 0x010562000c101d00 */
        /* <DEDUP_REMOVED lines=19> */
[----:B------:R-:W4:Y:S03]  /*11990*/  LD.E.128 R32, [R32.64] ;  /* 0x0000000620207980 */ /* 0x000f26000c101d00 */
[C---:B------:R-:W-:Y:S01]  /*119a0*/  IADD3 R3, P1, R5.reuse, R3, RZ ;  /* 0x0000000305037210 */ /* 0x040fe20007f3e0ff */
[----:B--2---:R-:W2:Y:S03]  /*119b0*/  LD.E.128 R20, [R20.64+0x100] ;  /* 0x0001000614147980 */ /* 0x004ea6000c101d00 */
[----:B------:R-:W-:Y:S02]  /*119c0*/  LEA.HI.X.SX32 R0, R5, R0, 0x1, P1 ;  /* 0x0000000005007211 */ /* 0x000fe400008f0eff */
[----:B------:R-:W-:-:S04]  /*119d0*/  LEA R36, P1, R3, R14, 0x1 ;  /* 0x0000000e03247211 */ /* 0x000fc800078208ff */
[----:B------:R-:W-:-:S06]  /*119e0*/  LEA.HI.X R37, R3, R15, R0, 0x1, P1 ;  /* 0x0000000f03257211 */ /* 0x000fcc00008f0c00 */
[----:B---3--:R-:W3:Y:S01]  /*119f0*/  LD.E.128 R36, [R36.64] ;  /* 0x0000000624247980 */ /* 0x008ee2000c101d00 */
[C---:B-----5:R-:W-:Y:S01]  /*11a00*/  IMAD.U32 R5, R40.reuse, 0x10000, RZ ;  /* 0x0001000028057824 */ /* 0x060fe200078e00ff */
        /* <DEDUP_REMOVED lines=59> */
.L_x_2671:
[----:B------:R-:W-:Y:S05]  /*11dc0*/  BSYNC B0 ;  /* 0x0000000000007941 */ /* 0x000fea0003800000 */
.L_x_2670:
[----:B-----5:R4:W-:Y:S04]  /*11dd0*/  STS.128 [R241+0x4800], R40 ;  /* 0x00480028f1007388 */ /* 0x0209e80000000c00 */
[----:B------:R4:W5:Y:S01]  /*11de0*/  LD.E.128 R20, [R30.64+0x180] ;  /* 0x000180061e147980 */ /* 0x000962000c101d00 */
[----:B------:R-:W-:Y:S01]  /*11df0*/  IADD3 R0, R24, 0xc0, RZ ;  /* 0x000000c018007810 */ /* 0x000fe20007ffe0ff */
[----:B------:R-:W-:Y:S03]  /*11e00*/  BSSY B0, `(.L_x_2672) ;  /* 0x0000056000007945 */ /* 0x000fe60003800000 */
[----:B------:R-:W-:-:S13]  /*11e10*/  ISETP.GE.AND P0, PT, R0, R7, PT ;  /* 0x000000070000720c */ /* 0x000fda0003f06270 */
[----:B------:R-:W-:Y:S05]  /*11e20*/  @P0 BRA `(.L_x_2673) ;  /* 0x0000053000000947 */ /* 0x000fea0003800000 */
[----:B------:R-:W-:Y:S01]  /*11e30*/  ISETP.GE.AND P0, PT, R0, R9, PT ;  /* 0x000000090000720c */ /* 0x000fe20003f06270 */
[----:B------:R-:W-:Y:S01]  /*11e40*/  IMAD.MOV.U32 R8, RZ, RZ, RZ ;  /* 0x000000ffff087224 */ /* 0x000fe200078e00ff */
[----:B------:R-:W-:Y:S01]  /*11e50*/  IADD3 R5, R27, 0xc0, RZ ;  /* 0x000000c01b057810 */ /* 0x000fe20007ffe0ff */
[----:B------:R-:W-:-:S03]  /*11e60*/  IMAD.MOV.U32 R27, RZ, RZ, R9 ;  /* 0x000000ffff1b7224 */ /* 0x000fc600078e0009 */
[----:B------:R-:W-:-:S04]  /*11e70*/  IADD3 R3, P1, R5, R2, RZ ;  /* 0x0000000205037210 */ /* 0x000fc80007f3e0ff */
[----:B------:R-:W-:-:S03]  /*11e80*/  LEA.HI.X.SX32 R0, R5, R4, 0x1, P1 ;  /* 0x0000000405007211 */ /* 0x000fc600008f0eff */
        /* <DEDUP_REMOVED lines=11> */
[----:B---3--:R-:W3:Y:S03]  /*11f40*/  LD.E.128 R36, [R36.64] ;  /* 0x0000000624247980 */ /* 0x008ee6000c101d00 */
[----:B------:R-:W-:Y:S02]  /*11f50*/  LEA.HI.X.SX32 R0, R5, R0, 0x1, P1 ;  /* 0x0000000005007211 */ /* 0x000fe400008f0eff */
[----:B----4-:R-:W-:-:S04]  /*11f60*/  LEA R40, P1, R3, R14, 0x1 ;  /* 0x0000000e03287211 */ /* 0x010fc800078208ff */
[----:B------:R-:W-:-:S06]  /*11f70*/  LEA.HI.X R41, R3, R15, R0, 0x1, P1 ;  /* 0x0000000f03297211 */ /* 0x000fcc00008f0c00 */
[----:B------:R-:W4:Y:S01]  /*11f80*/  LD.E.128 R40, [R40.64] ;  /* 0x0000000628287980 */ /* 0x000f22000c101d00 */
[C---:B-----5:R-:W-:Y:S01]  /*11f90*/  LOP3.LUT R8, R23.reuse, 0xffff0000, RZ, 0xc0, !PT ;  /* 0xffff000017087812 */ /* 0x060fe200078ec0ff */
[----:B------:R-:W-:Y:S01]  /*11fa0*/  IMAD.U32 R27, R23, 0x10000, RZ ;  /* 0x00010000171b7824 */ /* 0x000fe200078e00ff */
[C---:B------:R-:W-:Y:S01]  /*11fb0*/  LOP3.LUT R3, R20.reuse, 0xffff0000, RZ, 0xc0, !PT ;  /* 0xffff000014037812 */ /* 0x040fe200078ec0ff */
[----:B------:R-:W-:Y:S01]  /*11fc0*/  IMAD.U32 R5, R20, 0x10000, RZ ;  /* 0x0001000014057824 */ /* 0x000fe200078e00ff */
[C---:B------:R-:W-:Y:S02]  /*11fd0*/  SHF.L.U32 R20, R22.reuse, 0x10, RZ ;  /* 0x0000001016147819 */ /* 0x040fe400000006ff */
[----:B------:R-:W-:Y:S02]  /*11fe0*/  LOP3.LUT R10, R22, 0xffff0000, RZ, 0xc0, !PT ;  /* 0xffff0000160a7812 */ /* 0x000fe400078ec0ff */
[C---:B------:R-:W-:Y:S01]  /*11ff0*/  LOP3.LUT R0, R21.reuse, 0xffff0000, RZ, 0xc0, !PT ;  /* 0xffff000015007812 */ /* 0x040fe200078ec0ff */
[----:B------:R-:W-:-:S02]  /*12000*/  IMAD.U32 R21, R21, 0x10000, RZ ;  /* 0x0001000015157824 */ /* 0x000fc400078e00ff */
[C---:B--2---:R-:W-:Y:S01]  /*12010*/  IMAD.U32 R26, R32.reuse, 0x10000, RZ ;  /* 0x00010000201a7824 */ /* 0x044fe200078e00ff */
[----:B------:R-:W-:Y:S01]  /*12020*/  LOP3.LUT R23, R32, 0xffff0000, RZ, 0xc0, !PT ;  /* 0xffff000020177812 */ /* 0x000fe200078ec0ff */
[C---:B------:R-:W-:Y:S01]  /*12030*/  IMAD.U32 R30, R35.reuse, 0x10000, RZ ;  /* 0x00010000231e7824 */ /* 0x040fe200078e00ff */
[----:B------:R-:W-:Y:S01]  /*12040*/  LOP3.LUT R44, R35, 0xffff0000, RZ, 0xc0, !PT ;  /* 0xffff0000232c7812 */ /* 0x000fe200078ec0ff */
[C---:B------:R-:W-:Y:S01]  /*12050*/  IMAD.U32 R32, R34.reuse, 0x10000, RZ ;  /* 0x0001000022207824 */ /* 0x040fe200078e00ff */
[----:B------:R-:W-:Y:S02]  /*12060*/  LOP3.LUT R31, R34, 0xffff0000, RZ, 0xc0, !PT ;  /* 0xffff0000221f7812 */ /* 0x000fe400078ec0ff */
[C---:B------:R-:W-:Y:S02]  /*12070*/  SHF.L.U32 R22, R33.reuse, 0x10, RZ ;  /* 0x0000001021167819 */ /* 0x040fe400000006ff */
[----:B------:R-:W-:Y:S01]  /*12080*/  LOP3.LUT R33, R33, 0xffff0000, RZ, 0xc0, !PT ;  /* 0xffff000021217812 */ /* 0x000fe200078ec0ff */
[----:B---3--:R-:W-:Y:S01]  /*12090*/  IMAD.U32 R35, R37, 0x10000, RZ ;  /* 0x0001000025237824 */ /* 0x008fe200078e00ff */
[----:B------:R-:W-:-:S02]  /*120a0*/  SHF.L.U32 R47, R38, 0x10, RZ ;  /* 0x00000010262f7819 */ /* 0x000fc400000006ff */
[C---:B------:R-:W-:Y:S01]  /*120b0*/  SHF.L.U32 R45, R36.reuse, 0x10, RZ ;  /* 0x00000010242d7819 */ /* 0x040fe200000006ff */
[----:B------:R-:W-:Y:S01]  /*120c0*/  @!P0 FADD.FTZ R35, -R35, -RZ ;  /* 0x800000ff23238221 */ /* 0x000fe20000010100 */
[----:B------:R-:W-:Y:S01]  /*120d0*/  LOP3.LUT R34, R36, 0xffff0000, RZ, 0xc0, !PT ;  /* 0xffff000024227812 */ /* 0x000fe200078ec0ff */
[----:B------:R-:W-:Y:S01]  /*120e0*/  @!P0 FADD.FTZ R47, -R47, -RZ ;  /* 0x800000ff2f2f8221 */ /* 0x000fe20000010100 */
[----:B------:R-:W-:Y:S01]  /*120f0*/  LOP3.LUT R46, R37, 0xffff0000, RZ, 0xc0, !PT ;  /* 0xffff0000252e7812 */ /* 0x000fe200078ec0ff */
[----:B------:R-:W-:Y:S01]  /*12100*/  IMAD.U32 R37, R39, 0x10000, RZ ;  /* 0x0001000027257824 */ /* 0x000fe200078e00ff */
[----:B------:R-:W-:Y:S01]  /*12110*/  LOP3.LUT R36, R38, 0xffff0000, RZ, 0xc0, !PT ;  /* 0xffff000026247812 */ /* 0x000fe200078ec0ff */
[----:B------:R-:W-:Y:S01]  /*12120*/  @!P0 FADD.FTZ R45, -R45, -RZ ;  /* 0x800000ff2d2d8221 */ /* 0x000fe20000010100 */
[----:B------:R-:W-:Y:S01]  /*12130*/  LOP3.LUT R39, R39, 0xffff0000, RZ, 0xc0, !PT ;  /* 0xffff000027277812 */ /* 0x000fe200078ec0ff */
[----:B------:R-:W-:Y:S02]  /*12140*/  @!P0 FADD.FTZ R34, -R34, -RZ ;  /* 0x800000ff22228221 */ /* 0x000fe40000010100 */
[----:B------:R-:W-:Y:S01]  /*12150*/  @!P0 FADD.FTZ R37, -R37, -RZ ;  /* 0x800000ff25258221 */ /* 0x000fe20000010100 */
[----:B----4-:R-:W-:Y:S01]  /*12160*/  SHF.L.U32 R38, R42, 0x10, RZ ;  /* 0x000000102a267819 */ /* 0x010fe200000006ff */
[----:B------:R-:W-:Y:S01]  /*12170*/  FMUL.FTZ R22, R22, R35 ;  /* 0x0000002316167220 */ /* 0x000fe20000410000 */
[----:B------:R-:W-:Y:S01]  /*12180*/  SHF.L.U32 R35, R40, 0x10, RZ ;  /* 0x0000001028237819 */ /* 0x000fe200000006ff */
[----:B------:R-:W-:Y:S01]  /*12190*/  FMUL.FTZ R47, R32, R47 ;  /* 0x0000002f202f7220 */ /* 0x000fe20000410000 */
[----:B------:R-:W-:Y:S01]  /*121a0*/  LOP3.LUT R32, R40, 0xffff0000, RZ, 0xc0, !PT ;  /* 0xffff000028207812 */ /* 0x000fe200078ec0ff */
[----:B------:R-:W-:Y:S01]  /*121b0*/  @!P0 FADD.FTZ R36, -R36, -RZ ;  /* 0x800000ff24248221 */ /* 0x000fe20000010100 */
[----:B------:R-:W-:Y:S01]  /*121c0*/  LOP3.LUT R40, R41, 0xffff0000, RZ, 0xc0, !PT ;  /* 0xffff000029287812 */ /* 0x000fe200078ec0ff */
[----:B------:R-:W-:-:S02]  /*121d0*/  @!P0 FADD.FTZ R46, -R46, -RZ ;  /* 0x800000ff2e2e8221 */ /* 0x000fc40000010100 */
[----:B------:R-:W-:Y:S02]  /*121e0*/  FMUL.FTZ R26, R26, R45 ;  /* 0x0000002d1a1a7220 */ /* 0x000fe40000410000 */
[----:B------:R-:W-:Y:S02]  /*121f0*/  FMUL.FTZ R34, R23, R34 ;  /* 0x0000002217227220 */ /* 0x000fe40000410000 */
[----:B------:R-:W-:Y:S02]  /*12200*/  @!P0 FADD.FTZ R39, -R39, -RZ ;  /* 0x800000ff27278221 */ /* 0x000fe40000010100 */
[----:B------:R-:W-:Y:S01]  /*12210*/  FMUL.FTZ R30, R30, R37 ;  /* 0x000000251e1e7220 */ /* 0x000fe20000410000 */
[----:B------:R-:W-:Y:S01]  /*12220*/  LOP3.LUT R37, R42, 0xffff0000, RZ, 0xc0, !PT ;  /* 0xffff00002a257812 */ /* 0x000fe200078ec0ff */
[----:B------:R-:W-:Y:S01]  /*12230*/  FMUL.FTZ R31, R31, R36 ;  /* 0x000000241f1f7220 */ /* 0x000fe20000410000 */
[----:B------:R-:W-:Y:S01]  /*12240*/  LOP3.LUT R42, R43, 0xffff0000, RZ, 0xc0, !PT ;  /* 0xffff00002b2a7812 */ /* 0x000fe200078ec0ff */
[----:B------:R-:W-:-:S02]  /*12250*/  FMUL.FTZ R33, R33, R46 ;  /* 0x0000002e21217220 */ /* 0x000fc40000410000 */
[----:B------:R-:W-:Y:S02]  /*12260*/  FMUL.FTZ R39, R44, R39 ;  /* 0x000000272c277220 */ /* 0x000fe40000410000 */
[----:B------:R-:W-:Y:S02]  /*12270*/  IMAD.U32 R23, R41, 0x10000, RZ ;  /* 0x0001000029177824 */ /* 0x000fe400078e00ff */
[----:B------:R-:W-:Y:S02]  /*12280*/  IMAD.U32 R36, R43, 0x10000, RZ ;  /* 0x000100002b247824 */ /* 0x000fe400078e00ff */
        /* <DEDUP_REMOVED lines=8> */
[----:B------:R-:W-:Y:S01]  /*12310*/  FFMA.FTZ R27, R27, R36, R30 ;  /* 0x000000241b1b7223 */ /* 0x000fe2000001001e */
[----:B------:R-:W-:Y:S01]  /*12320*/  MOV R20, R32 ;  /* 0x0000002000147202 */ /* 0x000fe20000000f00 */
[----:B------:R-:W-:Y:S01]  /*12330*/  FFMA.FTZ R8, R8, R42, R39 ;  /* 0x0000002a08087223 */ /* 0x000fe20000010027 */
[----:B------:R-:W-:-:S04]  /*12340*/  F2FP.BF16.PACK_AB R21, R0, R21 ;  /* 0x000000150015723e */ /* 0x000fc800000010ff */
[----:B------:R-:W-:Y:S02]  /*12350*/  F2FP.BF16.PACK_AB R23, R8, R27 ;  /* 0x0000001b0817723e */ /* 0x000fe400000010ff */
.L_x_2673:
[----:B------:R-:W-:Y:S05]  /*12360*/  BSYNC B0 ;  /* 0x0000000000007941 */ /* 0x000fea0003800000 */
.L_x_2672:
[----:B-----5:R1:W-:Y:S02]  /*12370*/  STS.128 [R241+0x6800], R20 ;  /* 0x00680014f1007388 */ /* 0x0203e40000000c00 */
.L_x_2665:
[----:B------:R-:W-:Y:S05]  /*12380*/  BSYNC B1 ;  /* 0x0000000000017941 */ /* 0x000fea0003800000 */
.L_x_2664:
[----:B------:R-:W-:Y:S01]  /*12390*/  IADD3 R10, R146, 0x20, RZ ;  /* 0x00000020920a7810 */ /* 0x000fe20007ffe0ff */
[----:B------:R-:W-:Y:S03]  /*123a0*/  BSSY B1, `(.L_x_2674) ;  /* 0x0000167000017945 */ /* 0x000fe60003800000 */
[----:B------:R-:W-:-:S04]  /*123b0*/  ISETP.GE.AND P0, PT, R10, R11, PT ;  /* 0x0000000b0a00720c */ /* 0x000fc80003f06270 */
[----:B------:R-:W-:-:S13]  /*123c0*/  ISETP.LT.OR P0, PT, R55, -0x107, P0 ;  /* 0xfffffef93700780c */ /* 0x000fda0000701670 */
[----:B------:R-:W-:Y:S05]  /*123d0*/  @P0 BRA `(.L_x_2675) ;  /* 0x0000163000000947 */ /* 0x000fea0003800000 */
[----:B---34-:R3:W5:Y:S01]  /*123e0*/  LD.E.128 R40, [R18.64] ;  /* 0x0000000612287980 */ /* 0x018762000c101d00 */
[----:B------:R-:W-:Y:S01]  /*123f0*/  ISETP.GE.AND P0, PT, R24, R7, PT ;  /* 0x000000071800720c */ /* 0x000fe20003f06270 */
[----:B------:R-:W-:-:S12]  /*12400*/  BSSY B0, `(.L_x_2676) ;  /* 0x0000054000007945 */ /* 0x000fd80003800000 */
[----:B------:R-:W-:Y:S05]  /*12410*/  @P0 BRA `(.L_x_2677) ;  /* 0x0000052000000947 */ /* 0x000fea0003800000 */
[----:B------:R-:W-:Y:S01]  /*12420*/  ISETP.GE.AND P0, PT, R24, R9, PT ;  /* 0x000000091800720c */ /* 0x000fe20003f06270 */
[----:B------:R-:W-:Y:S02]  /*12430*/  IMAD.SHL.U32 R5, R9, 0x20, RZ ;  /* 0x0000002009057824 */ /* 0x000fe400078e00ff */
[----:B-1----:R-:W-:-:S03]  /*12440*/  IMAD.MOV.U32 R21, RZ, RZ, RZ ;  /* 0x000000ffff157224 */ /* 0x002fc600078e00ff */
[----:B------:R-:W-:-:S04]  /*12450*/  IADD3 R3, P1, R5, R2, RZ ;  /* 0x0000000205037210 */ /* 0x000fc80007f3e0ff */
[----:B------:R-:W-:Y:S01]  /*12460*/  LEA.HI.X.SX32 R0, R5, R4, 0x1, P1 ;  /* 0x0000000405007211 */ /* 0x000fe200008f0eff */
[--C-:B------:R-:W-:Y:S02]  /*12470*/  IMAD.MOV.U32 R5, RZ, RZ, R9.reuse ;  /* 0x000000ffff057224 */ /* 0x100fe400078e0009 */
[----:B------:R-:W-:Y:S01]  /*12480*/  @P0 IADD3 R21, -R9, RZ, RZ ;  /* 0x000000ff09150210 */ /* 0x000fe20007ffe1ff */
[----:B------:R-:W-:-:S03]  /*12490*/  @P0 IMAD.MOV R5, RZ, RZ, -R9 ;  /* 0x000000ffff050224 */ /* 0x000fc600078e0a09 */
[----:B------:R-:W-:-:S04]  /*124a0*/  IADD3 R23, P1, R21, R3, RZ ;  /* 0x0000000315177210 */ /* 0x000fc80007f3e0ff */
[----:B------:R-:W-:Y:S02]  /*124b0*/  LEA.HI.X.SX32 R21, R21, R0, 0x1, P1 ;  /* 0x0000000015157211 */ /* 0x000fe400008f0eff */
[----:B-----5:R-:W-:-:S04]  /*124c0*/  LEA R32, P1, R23, R12, 0x1 ;  /* 0x0000000c17207211 */ /* 0x020fc800078208ff */
[----:B------:R-:W-:Y:S01]  /*124d0*/  LEA.HI.X R33, R23, R13, R21, 0x1, P1 ;  /* 0x0000000d17217211 */ /* 0x000fe200008f0c15 */
[----:B------:R-:W-:Y:S01]  /*124e0*/  IMAD.WIDE R20, R5, 0x2, R18 ;  /* 0x0000000205147825 */ /* 0x000fe200078e0212 */
[----:B------:R-:W-:-:S03]  /*124f0*/  MOV R5, RZ ;  /* 0x000000ff00057202 */ /* 0x000fc60000000f00 */
[----:B------:R-:W-:Y:S01]  /*12500*/  @P0 IMAD.MOV R5, RZ, RZ, -R9 ;  /* 0x000000ffff050224 */ /* 0x000fe200078e0a09 */
[----:B------:R-:W4:Y:S04]  /*12510*/  LD.E.128 R32, [R32.64] ;  /* 0x0000000620207980 */ /* 0x000f28000c101d00 */
        /* <DEDUP_REMOVED lines=10> */
[C---:B------:R-:W-:Y:S02]  /*125c0*/  LOP3.LUT R8, R43.reuse, 0xffff0000, RZ, 0xc0, !PT ;  /* 0xffff00002b087812 */ /* 0x040fe400078ec0ff */
[----:B------:R-:W-:Y:S02]  /*125d0*/  SHF.L.U32 R42, R43, 0x10, RZ ;  /* 0x000000102b2a7819 */ /* 0x000fe400000006ff */
[----:B------:R-:W-:-:S02]  /*125e0*/  LOP3.LUT R0, R41, 0xffff0000, RZ, 0xc0, !PT ;  /* 0xffff000029007812 */ /* 0x000fc400078ec0ff */
[----:B------:R-:W-:Y:S02]  /*125f0*/  SHF.L.U32 R40, R41, 0x10, RZ ;  /* 0x0000001029287819 */ /* 0x000fe400000006ff */
[C---:B----4-:R-:W-:Y:S01]  /*12600*/  SHF.L.U32 R30, R33.reuse, 0x10, RZ ;  /* 0x00000010211e7819 */ /* 0x050fe200000006ff */
[----:B------:R-:W-:Y:S01]  /*12610*/  IMAD.U32 R43, R34, 0x10000, RZ ;  /* 0x00010000222b7824 */ /* 0x000fe200078e00ff */
[----:B------:R-:W-:Y:S01]  /*12620*/  LOP3.LUT R44, R33, 0xffff0000, RZ, 0xc0, !PT ;  /* 0xffff0000212c7812 */ /* 0x000fe200078ec0ff */
[C---:B------:R-:W-:Y:S01]  /*12630*/  IMAD.U32 R41, R32.reuse, 0x10000, RZ ;  /* 0x0001000020297824 */ /* 0x040fe200078e00ff */
[----:B------:R-:W-:Y:S01]  /*12640*/  LOP3.LUT R31, R32, 0xffff0000, RZ, 0xc0, !PT ;  /* 0xffff0000201f7812 */ /* 0x000fe200078ec0ff */
[----:B--2---:R-:W-:Y:S01]  /*12650*/  IMAD.U32 R46, R20, 0x10000, RZ ;  /* 0x00010000142e7824 */ /* 0x004fe200078e00ff */
        /* <DEDUP_REMOVED lines=17> */
[----:B------:R-:W-:-:S02]  /*12770*/  FMUL.FTZ R20, R20, R31 ;  /* 0x0000001f14147220 */ /* 0x000fc40000410000 */
[----:B------:R-:W-:Y:S01]  /*12780*/  FMUL.FTZ R35, R35, R30 ;  /* 0x0000001e23237220 */ /* 0x000fe20000410000 */
[----:B---3--:R-:W-:Y:S01]  /*12790*/  LOP3.LUT R30, R36, 0xffff0000, RZ, 0xc0, !PT ;  /* 0xffff0000241e7812 */ /* 0x008fe200078ec0ff */
[----:B------:R-:W-:Y:S02]  /*127a0*/  @!P0 FADD.FTZ R43, -R43, -RZ ;  /* 0x800000ff2b2b8221 */ /* 0x000fe40000010100 */
        /* <DEDUP_REMOVED lines=25> */
.L_x_2677:
[----:B------:R-:W-:Y:S05]  /*12940*/  BSYNC B0 ;  /* 0x0000000000007941 */ /* 0x000fea0003800000 */
.L_x_2676:
[----:B-----5:R4:W-:Y:S04]  /*12950*/  STS.128 [R241+0x1000], R40 ;  /* 0x00100028f1007388 */ /* 0x0209e80000000c00 */
[----:B--2---:R4:W5:Y:S01]  /*12960*/  LD.E.128 R44, [R18.64+0x80] ;  /* 0x00008006122c7980 */ /* 0x004962000c101d00 */
[----:B------:R-:W-:Y:S01]  /*12970*/  IADD3 R0, R24, 0x40, RZ ;  /* 0x0000004018007810 */ /* 0x000fe20007ffe0ff */
[----:B------:R-:W-:Y:S03]  /*12980*/  BSSY B0, `(.L_x_2678) ;  /* 0x0000055000007945 */ /* 0x000fe60003800000 */
[----:B------:R-:W-:-:S13]  /*12990*/  ISETP.GE.AND P0, PT, R0, R7, PT ;  /* 0x000000070000720c */ /* 0x000fda0003f06270 */
[----:B------:R-:W-:Y:S05]  /*129a0*/  @P0 BRA `(.L_x_2679) ;  /* 0x0000052000000947 */ /* 0x000fea0003800000 */
[----:B------:R-:W-:Y:S01]  /*129b0*/  ISETP.GE.AND P0, PT, R0, R9, PT ;  /* 0x000000090000720c */ /* 0x000fe20003f06270 */
[----:B-1----:R-:W-:Y:S01]  /*129c0*/  IMAD.MOV.U32 R21, RZ, RZ, RZ ;  /* 0x000000ffff157224 */ /* 0x002fe200078e00ff */
[----:B------:R-:W-:-:S04]  /*129d0*/  LEA R5, R9, 0x40, 0x5 ;  /* 0x0000004009057811 */ /* 0x000fc800078e28ff */
        /* <DEDUP_REMOVED lines=26> */
[----:B------:R-:W-:-:S02]  /*12b80*/  LOP3.LUT R8, R47, 0xffff0000, RZ, 0xc0, !PT ;  /* 0xffff00002f087812 */ /* 0x000fc400078ec0ff */
[C---:B--2---:R-:W-:Y:S01]  /*12b90*/  SHF.L.U32 R30, R33.reuse, 0x10, RZ ;  /* 0x00000010211e7819 */ /* 0x044fe200000006ff */
[----:B------:R-:W-:Y:S01]  /*12ba0*/  IMAD.U32 R41, R34, 0x10000, RZ ;  /* 0x0001000022297824 */ /* 0x000fe200078e00ff */
[----:B------:R-:W-:Y:S01]  /*12bb0*/  LOP3.LUT R42, R33, 0xffff0000, RZ, 0xc0, !PT ;  /* 0xffff0000212a7812 */ /* 0x000fe200078ec0ff */
[C---:B------:R-:W-:Y:S01]  /*12bc0*/  IMAD.U32 R40, R32.reuse, 0x10000, RZ ;  /* 0x0001000020287824 */ /* 0x040fe200078e00ff */
        /* <DEDUP_REMOVED lines=19> */
[----:B------:R-:W-:-:S02]  /*12d00*/  FMUL.FTZ R20, R20, R31 ;  /* 0x0000001f14147220 */ /* 0x000fc40000410000 */
[----:B------:R-:W-:Y:S01]  /*12d10*/  FMUL.FTZ R35, R35, R30 ;  /* 0x0000001e23237220 */ /* 0x000fe20000410000 */
[----:B----4-:R-:W-:Y:S01]  /*12d20*/  LOP3.LUT R30, R36, 0xffff0000, RZ, 0xc0, !PT ;  /* 0xffff0000241e7812 */ /* 0x010fe200078ec0ff */
        /* <DEDUP_REMOVED lines=26> */
.L_x_2679:
[----:B------:R-:W-:Y:S05]  /*12ed0*/  BSYNC B0 ;  /* 0x0000000000007941 */ /* 0x000fea0003800000 */
.L_x_2678:
[----:B-----5:R2:W-:Y:S04]  /*12ee0*/  STS.128 [R241+0x3000], R44 ;  /* 0x0030002cf1007388 */ /* 0x0205e80000000c00 */
[----:B----4-:R2:W5:Y:S01]  /*12ef0*/  LD.E.128 R40, [R18.64+0x100] ;  /* 0x0001000612287980 */ /* 0x010562000c101d00 */
        /* <DEDUP_REMOVED lines=26> */
[----:B-----5:R-:W-:Y:S01]  /*130a0*/  SHF.L.U32 R27, R42, 0x10, RZ ;  /* 0x000000102a1b7819 */ /* 0x020fe200000006ff */
[----:B------:R-:W-:Y:S01]  /*130b0*/  IMAD.U32 R5, R40, 0x10000, RZ ;  /* 0x0001000028057824 */ /* 0x000fe200078e00ff */
[----:B------:R-:W-:Y:S01]  /*130c0*/  LOP3.LUT R26, R42, 0xffff0000, RZ, 0xc0, !PT ;  /* 0xffff00002a1a7812 */ /* 0x000fe200078ec0ff */
[----:B------:R-:W-:Y:S01]  /*130d0*/  IMAD.U32 R42, R43, 0x10000, RZ ;  /* 0x000100002b2a7824 */ /* 0x000fe200078e00ff */
[----:B------:R-:W-:Y:S01]  /*130e0*/  LOP3.LUT R3, R40, 0xffff0000, RZ, 0xc0, !PT ;  /* 0xffff000028037812 */ /* 0x000fe200078ec0ff */
[----:B------:R-:W-:Y:S01]  /*130f0*/  IMAD.U32 R40, R41, 0x10000, RZ ;  /* 0x0001000029287824 */ /* 0x000fe200078e00ff */
[----:B------:R-:W-:Y:S02]  /*13100*/  LOP3.LUT R8, R43, 0xffff0000, RZ, 0xc0, !PT ;  /* 0xffff00002b087812 */ /* 0x000fe400078ec0ff */
[----:B------:R-:W-:Y:S02]  /*13110*/  LOP3.LUT R0, R41, 0xffff0000, RZ, 0xc0, !PT ;  /* 0xffff000029007812 */ /* 0x000fe400078ec0ff */
        /* <DEDUP_REMOVED lines=52> */
.L_x_2681:
[----:B------:R-:W-:Y:S05]  /*13460*/  BSYNC B0 ;  /* 0x0000000000007941 */ /* 0x000fea0003800000 */
.L_x_2680:
[----:B-----5:R4:W-:Y:S04]  /*13470*/  STS.128 [R241+0x5000], R40 ;  /* 0x00500028f1007388 */ /* 0x0209e80000000c00 */
[----:B------:R4:W5:Y:S01]  /*13480*/  LD.E.128 R32, [R18.64+0x180] ;  /* 0x0001800612207980 */ /* 0x000962000c101d00 */
        /* <DEDUP_REMOVED lines=23> */
[----:B----4-:R-:W-:-:S04]  /*13600*/  LEA R40, P1, R3, R14, 0x1 ;  /* 0x0000000e03287211 */ /* 0x010fc800078208ff */
[----:B------:R-:W-:-:S06]  /*13610*/  LEA.HI.X R41, R3, R15, R0, 0x1, P1 ;  /* 0x0000000f03297211 */ /* 0x000fcc00008f0c00 */
[----:B------:R-:W4:Y:S01]  /*13620*/  LD.E.128 R40, [R40.64] ;  /* 0x0000000628287980 */ /* 0x000f22000c101d00 */
        /* <DEDUP_REMOVED lines=11> */
[C---:B---3--:R-:W-:Y:S01]  /*136e0*/  IMAD.U32 R27, R20.reuse, 0x10000, RZ ;  /* 0x00010000141b7824 */ /* 0x048fe200078e00ff */
[----:B------:R-:W-:Y:S01]  /*136f0*/  LOP3.LUT R26, R20, 0xffff0000, RZ, 0xc0, !PT ;  /* 0xffff0000141a7812 */ /* 0x000fe200078ec0ff */
[----:B------:R-:W-:Y:S01]  /*13700*/  IMAD.U32 R30, R22, 0x10000, RZ ;  /* 0x00010000161e7824 */ /* 0x000fe200078e00ff */
[C---:B------:R-:W-:Y:S02]  /*13710*/  SHF.L.U32 R20, R21.reuse, 0x10, RZ ;  /* 0x0000001015147819 */ /* 0x040fe400000006ff */
[----:B------:R-:W-:Y:S02]  /*13720*/  LOP3.LUT R31, R21, 0xffff0000, RZ, 0xc0, !PT ;  /* 0xffff0000151f7812 */ /* 0x000fe400078ec0ff */
[----:B------:R-:W-:-:S02]  /*13730*/  SHF.L.U32 R21, R23, 0x10, RZ ;  /* 0x0000001017157819 */ /* 0x000fc400000006ff */
[----:B------:R-:W-:Y:S02]  /*13740*/  LOP3.LUT R22, R22, 0xffff0000, RZ, 0xc0, !PT ;  /* 0xffff000016167812 */ /* 0x000fe400078ec0ff */
[----:B------:R-:W-:Y:S01]  /*13750*/  LOP3.LUT R23, R23, 0xffff0000, RZ, 0xc0, !PT ;  /* 0xffff000017177812 */ /* 0x000fe200078ec0ff */
[----:B------:R-:W-:Y:S01]  /*13760*/  IMAD.U32 R45, R38, 0x10000, RZ ;  /* 0x00010000262d7824 */ /* 0x000fe200078e00ff */
[----:B------:R-:W-:Y:S02]  /*13770*/  LOP3.LUT R35, R36, 0xffff0000, RZ, 0xc0, !PT ;  /* 0xffff000024237812 */ /* 0x000fe400078ec0ff */
[----:B------:R-:W-:Y:S01]  /*13780*/  LOP3.LUT R37, R38, 0xffff0000, RZ, 0xc0, !PT ;  /* 0xffff000026257812 */ /* 0x000fe200078ec0ff */
[----:B------:R-:W-:Y:S01]  /*13790*/  @!P0 FADD.FTZ R27, -R27, -RZ ;  /* 0x800000ff1b1b8221 */ /* 0x000fe20000010100 */
[C---:B------:R-:W-:Y:S01]  /*137a0*/  SHF.L.U32 R36, R39.reuse, 0x10, RZ ;  /* 0x0000001027247819 */ /* 0x040fe200000006ff */
[----:B------:R-:W-:Y:S01]  /*137b0*/  @!P0 FADD.FTZ R22, -R22, -RZ ;  /* 0x800000ff16168221 */ /* 0x000fe20000010100 */
[----:B------:R-:W-:Y:S01]  /*137c0*/  LOP3.LUT R38, R39, 0xffff0000, RZ, 0xc0, !PT ;  /* 0xffff000027267812 */ /* 0x000fe200078ec0ff */
[----:B------:R-:W-:-:S02]  /*137d0*/  @!P0 FADD.FTZ R21, -R21, -RZ ;  /* 0x800000ff15158221 */ /* 0x000fc40000010100 */
[----:B------:R-:W-:Y:S02]  /*137e0*/  @!P0 FADD.FTZ R23, -R23, -RZ ;  /* 0x800000ff17178221 */ /* 0x000fe40000010100 */
[----:B------:R-:W-:Y:S02]  /*137f0*/  @!P0 FADD.FTZ R26, -R26, -RZ ;  /* 0x800000ff1a1a8221 */ /* 0x000fe40000010100 */
[----:B------:R-:W-:Y:S02]  /*13800*/  @!P0 FADD.FTZ R20, -R20, -RZ ;  /* 0x800000ff14148221 */ /* 0x000fe40000010100 */
[----:B------:R-:W-:Y:S02]  /*13810*/  @!P0 FADD.FTZ R31, -R31, -RZ ;  /* 0x800000ff1f1f8221 */ /* 0x000fe40000010100 */
[----:B------:R-:W-:Y:S02]  /*13820*/  @!P0 FADD.FTZ R30, -R30, -RZ ;  /* 0x800000ff1e1e8221 */ /* 0x000fe40000010100 */
[----:B------:R-:W-:-:S02]  /*13830*/  FMUL.FTZ R44, R44, R27 ;  /* 0x0000001b2c2c7220 */ /* 0x000fc40000410000 */
        /* <DEDUP_REMOVED lines=8> */
[C---:B------:R-:W-:Y:S01]  /*138c0*/  SHF.L.U32 R20, R41.reuse, 0x10, RZ ;  /* 0x0000001029147819 */ /* 0x040fe200000006ff */
        /* <DEDUP_REMOVED lines=17> */
[----:B------:R-:W-:-:S02]  /*139e0*/  F2FP.BF16.PACK_AB R35, R8, R21 ;  /* 0x000000150823723e */ /* 0x000fc400000010ff */
.L_x_2683:
[----:B------:R-:W-:Y:S05]  /*139f0*/  BSYNC B0 ;  /* 0x0000000000007941 */ /* 0x000fea0003800000 */
.L_x_2682:
[----:B-----5:R1:W-:Y:S02]  /*13a00*/  STS.128 [R241+0x7000], R32 ;  /* 0x00700020f1007388 */ /* 0x0203e40000000c00 */
.L_x_2675:
[----:B------:R-:W-:Y:S05]  /*13a10*/  BSYNC B1 ;  /* 0x0000000000017941 */ /* 0x000fea0003800000 */
.L_x_2674:
[----:B--234-:R-:W-:-:S04]  /*13a20*/  IADD3 R18, R146, 0x30, RZ ;  /* 0x0000003092127810 */ /* 0x01cfc80007ffe0ff */
[----:B------:R-:W-:-:S04]  /*13a30*/  ISETP.GE.AND P0, PT, R18, R11, PT ;  /* 0x0000000b1200720c */ /* 0x000fc80003f06270 */
[----:B------:R-:W-:-:S13]  /*13a40*/  ISETP.LT.OR P0, PT, R55, -0x187, P0 ;  /* 0xfffffe793700780c */ /* 0x000fda0000701670 */
[----:B------:R-:W-:Y:S05]  /*13a50*/  @P0 BRA `(.L_x_2645) ;  /* 0x0000193000000947 */ /* 0x000fea0003800000 */
[----:B------:R2:W5:Y:S01]  /*13a60*/  LD.E.128 R40, [R16.64] ;  /* 0x0000000610287980 */ /* 0x000562000c101d00 */
[----:B------:R-:W-:Y:S01]  /*13a70*/  ISETP.GE.AND P0, PT, R24, R7, PT ;  /* 0x000000071800720c */ /* 0x000fe20003f06270 */
[----:B------:R-:W-:-:S12]  /*13a80*/  BSSY B0, `(.L_x_2684) ;  /* 0x0000054000007945 */ /* 0x000fd80003800000 */
[----:B------:R-:W-:Y:S05]  /*13a90*/  @P0 BRA `(.L_x_2685) ;  /* 0x0000052000000947 */ /* 0x000fea0003800000 */
[----:B------:R-:W-:Y:S01]  /*13aa0*/  ISETP.GE.AND P0, PT, R24, R9, PT ;  /* 0x000000091800720c */ /* 0x000fe20003f06270 */
[----:B------:R-:W-:Y:S02]  /*13ab0*/  IMAD R5, R9, 0x30, RZ ;  /* 0x0000003009057824 */ /* 0x000fe400078e02ff */
[----:B------:R-:W-:-:S03]  /*13ac0*/  IMAD.MOV.U32 R11, RZ, RZ, RZ ;  /* 0x000000ffff0b7224 */ /* 0x000fc600078e00ff */
[----:B------:R-:W-:-:S04]  /*13ad0*/  IADD3 R3, P1, R5, R2, RZ ;  /* 0x0000000205037210 */ /* 0x000fc80007f3e0ff */
[----:B------:R-:W-:Y:S02]  /*13ae0*/  LEA.HI.X.SX32 R0, R5, R4, 0x1, P1 ;  /* 0x0000000405007211 */ /* 0x000fe400008f0eff */
[----:B------:R-:W-:Y:S01]  /*13af0*/  MOV R5, R9 ;  /* 0x0000000900057202 */ /* 0x000fe20000000f00 */
[--C-:B------:R-:W-:Y:S02]  /*13b00*/  @P0 IMAD.MOV R11, RZ, RZ, -R9.reuse ;  /* 0x000000ffff0b0224 */ /* 0x100fe400078e0a09 */
[----:B------:R-:W-:-:S03]  /*13b10*/  @P0 IMAD.MOV R5, RZ, RZ, -R9 ;  /* 0x000000ffff050224 */ /* 0x000fc600078e0a09 */
[----:B------:R-:W-:Y:S01]  /*13b20*/  IADD3 R19, P1, R11, R3, RZ ;  /* 0x000000030b137210 */ /* 0x000fe20007f3e0ff */
[----:B-1----:R-:W-:-:S03]  /*13b30*/  IMAD.WIDE R20, R5, 0x2, R16 ;  /* 0x0000000205147825 */ /* 0x002fc600078e0210 */
[----:B------:R-:W-:Y:S02]  /*13b40*/  LEA.HI.X.SX32 R11, R11, R0, 0x1, P1 ;  /* 0x000000000b0b7211 */ /* 0x000fe400008f0eff */
[----:B-----5:R-:W-:Y:S01]  /*13b50*/  LEA R32, P1, R19, R12, 0x1 ;  /* 0x0000000c13207211 */ /* 0x020fe200078208ff */
[----:B------:R-:W-:Y:S01]  /*13b60*/  IMAD.MOV.U32 R5, RZ, RZ, RZ ;  /* 0x000000ffff057224 */ /* 0x000fe200078e00ff */
[----:B------:R-:W-:Y:S01]  /*13b70*/  @P0 IADD3 R5, -R9, RZ, RZ ;  /* 0x000000ff09050210 */ /* 0x000fe20007ffe1ff */
[----:B------:R-:W3:Y:S01]  /*13b80*/  LD.E.128 R20, [R20.64] ;  /* 0x0000000614147980 */ /* 0x000ee2000c101d00 */
[----:B------:R-:W-:Y:S02]  /*13b90*/  LEA.HI.X R33, R19, R13, R11, 0x1, P1 ;  /* 0x0000000d13217211 */ /* 0x000fe400008f0c0b */
[----:B------:R-:W-:-:S04]  /*13ba0*/  IADD3 R3, P1, R5, R3, RZ ;  /* 0x0000000305037210 */ /* 0x000fc80007f3e0ff */
[----:B------:R-:W4:Y:S01]  /*13bb0*/  LD.E.128 R32, [R32.64] ;  /* 0x0000000620207980 */ /* 0x000f22000c101d00 */
[----:B------:R-:W-:Y:S02]  /*13bc0*/  LEA.HI.X.SX32 R0, R5, R0, 0x1, P1 ;  /* 0x0000000005007211 */ /* 0x000fe400008f0eff */
[----:B------:R-:W-:-:S04]  /*13bd0*/  LEA R36, P1, R3, R14, 0x1 ;  /* 0x0000000e03247211 */ /* 0x000fc800078208ff */
[----:B------:R-:W-:-:S06]  /*13be0*/  LEA.HI.X R37, R3, R15, R0, 0x1, P1 ;  /* 0x0000000f03257211 */ /* 0x000fcc00008f0c00 */
[----:B--2---:R-:W2:Y:S01]  /*13bf0*/  LD.E.128 R36, [R36.64] ;  /* 0x0000000624247980 */ /* 0x004ea2000c101d00 */
[C---:B------:R-:W-:Y:S01]  /*13c00*/  IMAD.U32 R5, R40.reuse, 0x10000, RZ ;  /* 0x0001000028057824 */ /* 0x040fe200078e00ff */
[----:B------:R-:W-:Y:S02]  /*13c10*/  LOP3.LUT R3, R40, 0xffff0000, RZ, 0xc0, !PT ;  /* 0xffff000028037812 */ /* 0x000fe400078ec0ff */
[C---:B------:R-:W-:Y:S02]  /*13c20*/  LOP3.LUT R0, R41.reuse, 0xffff0000, RZ, 0xc0, !PT ;  /* 0xffff000029007812 */ /* 0x040fe400078ec0ff */
[----:B------:R-:W-:Y:S01]  /*13c30*/  SHF.L.U32 R40, R41, 0x10, RZ ;  /* 0x0000001029287819 */ /* 0x000fe200000006ff */
[C---:B------:R-:W-:Y:S01]  /*13c40*/  IMAD.U32 R19, R42.reuse, 0x10000, RZ ;  /* 0x000100002a137824 */ /* 0x040fe200078e00ff */
[----:B------:R-:W-:Y:S02]  /*13c50*/  LOP3.LUT R11, R42, 0xffff0000, RZ, 0xc0, !PT ;  /* 0xffff00002a0b7812 */ /* 0x000fe400078ec0ff */
[----:B------:R-:W-:-:S02]  /*13c60*/  LOP3.LUT R8, R43, 0xffff0000, RZ, 0xc0, !PT ;  /* 0xffff00002b087812 */ /* 0x000fc400078ec0ff */
[----:B------:R-:W-:Y:S02]  /*13c70*/  SHF.L.U32 R42, R43, 0x10, RZ ;  /* 0x000000102b2a7819 */ /* 0x000fe400000006ff */
[----:B---3--:R-:W-:Y:S01]  /*13c80*/  LOP3.LUT R46, R21, 0xffff0000, RZ, 0xc0, !PT ;  /* 0xffff0000152e7812 */ /* 0x008fe200078ec0ff */
[----:B------:R-:W-:Y:S02]  /*13c90*/  IMAD.U32 R44, R22, 0x10000, RZ ;  /* 0x00010000162c7824 */ /* 0x000fe400078e00ff */
[C---:B----4-:R-:W-:Y:S01]  /*13ca0*/  IMAD.U32 R30, R32.reuse, 0x10000, RZ ;  /* 0x00010000201e7824 */ /* 0x050fe200078e00ff */
[----:B------:R-:W-:Y:S02]  /*13cb0*/  LOP3.LUT R27, R32, 0xffff0000, RZ, 0xc0, !PT ;  /* 0xffff0000201b7812 */ /* 0x000fe400078ec0ff */
[C---:B------:R-:W-:Y:S02]  /*13cc0*/  SHF.L.U32 R26, R33.reuse, 0x10, RZ ;  /* 0x00000010211a7819 */ /* 0x040fe400000006ff */
[----:B------:R-:W-:Y:S01]  /*13cd0*/  LOP3.LUT R41, R33, 0xffff0000, RZ, 0xc0, !PT ;  /* 0xffff000021297812 */ /* 0x000fe200078ec0ff */
[C---:B------:R-:W-:Y:S01]  /*13ce0*/  IMAD.U32 R33, R34.reuse, 0x10000, RZ ;  /* 0x0001000022217824 */ /* 0x040fe200078e00ff */
[----:B------:R-:W-:-:S02]  /*13cf0*/  LOP3.LUT R32, R34, 0xffff0000, RZ, 0xc0, !PT ;  /* 0xffff000022207812 */ /* 0x000fc400078ec0ff */
[C---:B------:R-:W-:Y:S02]  /*13d00*/  SHF.L.U32 R31, R35.reuse, 0x10, RZ ;  /* 0x00000010231f7819 */ /* 0x040fe400000006ff */
[----:B------:R-:W-:Y:S02]  /*13d10*/  LOP3.LUT R34, R35, 0xffff0000, RZ, 0xc0, !PT ;  /* 0xffff000023227812 */ /* 0x000fe400078ec0ff */
[----:B------:R-:W-:Y:S02]  /*13d20*/  SHF.L.U32 R35, R21, 0x10, RZ ;  /* 0x0000001015237819 */ /* 0x000fe400000006ff */
[----:B------:R-:W-:Y:S01]  /*13d30*/  LOP3.LUT R21, R22, 0xffff0000, RZ, 0xc0, !PT ;  /* 0xffff000016157812 */ /* 0x000fe200078ec0ff */
[----:B------:R-:W-:Y:S01]  /*13d40*/  IMAD.U32 R43, R20, 0x10000, RZ ;  /* 0x00010000142b7824 */ /* 0x000fe200078e00ff */
[C---:B------:R-:W-:Y:S01]  /*13d50*/  SHF.L.U32 R22, R23.reuse, 0x10, RZ ;  /* 0x0000001017167819 */ /* 0x040fe200000006ff */
        /* <DEDUP_REMOVED lines=12> */
[----:B--2---:R-:W-:Y:S01]  /*13e20*/  LOP3.LUT R33, R38, 0xffff0000, RZ, 0xc0, !PT ;  /* 0xffff000026217812 */ /* 0x004fe200078ec0ff */
        /* <DEDUP_REMOVED lines=25> */
.L_x_2685:
[----:B------:R-:W-:Y:S05]  /*13fc0*/  BSYNC B0 ;  /* 0x0000000000007941 */ /* 0x000fea0003800000 */
.L_x_2684:
[----:B-----5:R3:W-:Y:S04]  /*13fd0*/  STS.128 [R241+0x1800], R40 ;  /* 0x00180028f1007388 */ /* 0x0207e80000000c00 */
[----:B------:R3:W5:Y:S01]  /*13fe0*/  LD.E.128 R44, [R16.64+0x80] ;  /* 0x00008006102c7980 */ /* 0x000762000c101d00 */
[----:B------:R-:W-:Y:S01]  /*13ff0*/  IADD3 R0, R24, 0x40, RZ ;  /* 0x0000004018007810 */ /* 0x000fe20007ffe0ff */
[----:B------:R-:W-:Y:S03]  /*14000*/  BSSY B0, `(.L_x_2686) ;  /* 0x0000056000007945 */ /* 0x000fe60003800000 */
[----:B------:R-:W-:-:S13]  /*14010*/  ISETP.GE.AND P0, PT, R0, R7, PT ;  /* 0x000000070000720c */ /* 0x000fda0003f06270 */
[----:B------:R-:W-:Y:S05]  /*14020*/  @P0 BRA `(.L_x_2687) ;  /* 0x0000053000000947 */ /* 0x000fea0003800000 */
[----:B------:R-:W-:Y:S01]  /*14030*/  ISETP.GE.AND P0, PT, R0, R9, PT ;  /* 0x000000090000720c */ /* 0x000fe20003f06270 */
[----:B------:R-:W-:Y:S02]  /*14040*/  IMAD.MOV.U32 R0, RZ, RZ, 0x30 ;  /* 0x00000030ff007424 */ /* 0x000fe400078e00ff */
[----:B------:R-:W-:Y:S02]  /*14050*/  IMAD.MOV.U32 R11, RZ, RZ, RZ ;  /* 0x000000ffff0b7224 */ /* 0x000fe400078e00ff */
[----:B------:R-:W-:-:S05]  /*14060*/  IMAD R5, R9, R0, 0x40 ;  /* 0x0000004009057424 */ /* 0x000fca00078e0200 */
[----:B------:R-:W-:-:S03]  /*14070*/  IADD3 R3, P1, R5, R2, RZ ;  /* 0x0000000205037210 */ /* 0x000fc60007f3e0ff */
[----:B------:R-:W-:Y:S02]  /*14080*/  @P0 IADD3 R11, -R9, RZ, RZ ;  /* 0x000000ff090b0210 */ /* 0x000fe40007ffe1ff */
[----:B------:R-:W-:Y:S01]  /*14090*/  LEA.HI.X.SX32 R0, R5, R4, 0x1, P1 ;  /* 0x0000000405007211 */ /* 0x000fe200008f0eff */
[--C-:B------:R-:W-:Y:S01]  /*140a0*/  IMAD.MOV.U32 R5, RZ, RZ, R9.reuse ;  /* 0x000000ffff057224 */ /* 0x100fe200078e0009 */
[----:B------:R-:W-:Y:S01]  /*140b0*/  IADD3 R19, P1, R11, R3, RZ ;  /* 0x000000030b137210 */ /* 0x000fe20007f3e0ff */
[----:B------:R-:W-:-:S03]  /*140c0*/  @P0 IMAD.MOV R5, RZ, RZ, -R9 ;  /* 0x000000ffff050224 */ /* 0x000fc600078e0a09 */
[----:B------:R-:W-:Y:S01]  /*140d0*/  LEA.HI.X.SX32 R11, R11, R0, 0x1, P1 ;  /* 0x000000000b0b7211 */ /* 0x000fe200008f0eff */
[----:B-1----:R-:W-:Y:S01]  /*140e0*/  IMAD.WIDE R20, R5, 0x2, R16 ;  /* 0x0000000205147825 */ /* 0x002fe200078e0210 */
[C---:B------:R-:W-:Y:S02]  /*140f0*/  LEA R32, P1, R19.reuse, R12, 0x1 ;  /* 0x0000000c13207211 */ /* 0x040fe400078208ff */
[----:B------:R-:W-:Y:S01]  /*14100*/  MOV R5, RZ ;  /* 0x000000ff00057202 */ /* 0x000fe20000000f00 */
[----:B------:R-:W-:Y:S01]  /*14110*/  @P0 IMAD.MOV R5, RZ, RZ, -R9 ;  /* 0x000000ffff050224 */ /* 0x000fe200078e0a09 */
[----:B------:R-:W-:Y:S01]  /*14120*/  LEA.HI.X R33, R19, R13, R11, 0x1, P1 ;  /* 0x0000000d13217211 */ /* 0x000fe200008f0c0b */
[----:B------:R-:W4:Y:S03]  /*14130*/  LD.E.128 R20, [R20.64+0x80] ;  /* 0x0000800614147980 */ /* 0x000f26000c101d00 */
[----:B------:R-:W-:-:S02]  /*14140*/  IADD3 R3, P1, R5, R3, RZ ;  /* 0x0000000305037210 */ /* 0x000fc40007f3e0ff */
[----:B--2---:R-:W2:Y:S02]  /*14150*/  LD.E.128 R32, [R32.64] ;  /* 0x0000000620207980 */ /* 0x004ea4000c101d00 */
        /* <DEDUP_REMOVED lines=8> */
[C---:B------:R-:W-:Y:S02]  /*141e0*/  LOP3.LUT R0, R45.reuse, 0xffff0000, RZ, 0xc0, !PT ;  /* 0xffff00002d007812 */ /* 0x040fe400078ec0ff */
[----:B------:R-:W-:Y:S02]  /*141f0*/  SHF.L.U32 R44, R45, 0x10, RZ ;  /* 0x000000102d2c7819 */ /* 0x000fe400000006ff */
[----:B------:R-:W-:-:S02]  /*14200*/  LOP3.LUT R8, R47, 0xffff0000, RZ, 0xc0, !PT ;  /* 0xffff00002f087812 */ /* 0x000fc400078ec0ff */
[----:B------:R-:W-:Y:S02]  /*14210*/  SHF.L.U32 R46, R47, 0x10, RZ ;  /* 0x000000102f2e7819 */ /* 0x000fe400000006ff */
[----:B----4-:R-:W-:Y:S01]  /*14220*/  LOP3.LUT R43, R21, 0xffff0000, RZ, 0xc0, !PT ;  /* 0xffff0000152b7812 */ /* 0x010fe200078ec0ff */
[----:B------:R-:W-:Y:S02]  /*14230*/  IMAD.U32 R42, R22, 0x10000, RZ ;  /* 0x00010000162a7824 */ /* 0x000fe400078e00ff */
[C---:B--2---:R-:W-:Y:S01]  /*14240*/  IMAD.U32 R30, R32.reuse, 0x10000, RZ ;  /* 0x00010000201e7824 */ /* 0x044fe200078e00ff */
        /* <DEDUP_REMOVED lines=23> */
[----:B---3--:R-:W-:Y:S01]  /*143c0*/  LOP3.LUT R33, R38, 0xffff0000, RZ, 0xc0, !PT ;  /* 0xffff000026217812 */ /* 0x008fe200078ec0ff */
        /* <DEDUP_REMOVED lines=25> */
.L_x_2687:
[----:B------:R-:W-:Y:S05]  /*14560*/  BSYNC B0 ;  /* 0x0000000000007941 */ /* 0x000fea0003800000 */
.L_x_2686:
[----:B-----5:R4:W-:Y:S04]  /*14570*/  STS.128 [R241+0x3800], R44 ;  /* 0x0038002cf1007388 */ /* 0x0209e80000000c00 */
[----:B---3--:R4:W5:Y:S01]  /*14580*/  LD.E.128 R40, [R16.64+0x100] ;  /* 0x0001000610287980 */ /* 0x008962000c101d00 */
        /* <DEDUP_REMOVED lines=20> */
[----:B------:R-:W3:Y:S03]  /*146d0*/  LD.E.128 R20, [R20.64+0x100] ;  /* 0x0001000614147980 */ /* 0x000ee6000c101d00 */
[----:B------:R-:W-:-:S02]  /*146e0*/  IADD3 R3, P1, R5, R3, RZ ;  /* 0x0000000305037210 */ /* 0x000fc40007f3e0ff */
[----:B--2---:R-:W2:Y:S02]  /*146f0*/  LD.E.128 R32, [R32.64] ;  /* 0x0000000620207980 */ /* 0x004ea4000c101d00 */
[----:B------:R-:W-:Y:S02]  /*14700*/  LEA.HI.X.SX32 R0, R5, R0, 0x1, P1 ;  /* 0x0000000005007211 */ /* 0x000fe400008f0eff */
[----:B------:R-:W-:-:S04]  /*14710*/  LEA R36, P1, R3, R14, 0x1 ;  /* 0x0000000e03247211 */ /* 0x000fc800078208ff */
        /* <DEDUP_REMOVED lines=62> */
.L_x_2689:
[----:B------:R-:W-:Y:S05]  /*14b00*/  BSYNC B0 ;  /* 0x0000000000007941 */ /* 0x000fea0003800000 */
.L_x_2688:
[----:B-----5:R3:W-:Y:S04]  /*14b10*/  STS.128 [R241+0x5800], R40 ;  /* 0x00580028f1007388 */ /* 0x0207e80000000c00 */
[----:B-1----:R3:W5:Y:S01]  /*14b20*/  LD.E.128 R20, [R16.64+0x180] ;  /* 0x0001800610147980 */ /* 0x002762000c101d00 */
[----:B------:R-:W-:Y:S01]  /*14b30*/  IADD3 R24, R24, 0xc0, RZ ;  /* 0x000000c018187810 */ /* 0x000fe20007ffe0ff */
[----:B------:R-:W-:Y:S03]  /*14b40*/  BSSY B0, `(.L_x_2690) ;  /* 0x0000056000007945 */ /* 0x000fe60003800000 */
[----:B------:R-:W-:-:S13]  /*14b50*/  ISETP.GE.AND P0, PT, R24, R7, PT ;  /* 0x000000071800720c */ /* 0x000fda0003f06270 */
        /* <DEDUP_REMOVED lines=14> */
[----:B--2---:R-:W2:Y:S03]  /*14c40*/  LD.E.128 R24, [R24.64+0x180] ;  /* 0x0001800618187980 */ /* 0x004ea6000c101d00 */
        /* <DEDUP_REMOVED lines=19> */
[C---:B------:R-:W-:Y:S01]  /*14d80*/  IMAD.U32 R11, R24.reuse, 0x10000, RZ ;  /* 0x00010000180b7824 */ /* 0x040fe200078e00ff */
[----:B------:R-:W-:Y:S02]  /*14d90*/  SHF.L.U32 R8, R25, 0x10, RZ ;  /* 0x0000001019087819 */ /* 0x000fe400000006ff */
[----:B------:R-:W-:Y:S02]  /*14da0*/  SHF.L.U32 R16, R27, 0x10, RZ ;  /* 0x000000101b107819 */ /* 0x000fe400000006ff */
[----:B------:R-:W-:Y:S01]  /*14db0*/  LOP3.LUT R9, R24, 0xffff0000, RZ, 0xc0, !PT ;  /* 0xffff000018097812 */ /* 0x000fe200078ec0ff */
[C---:B---3--:R-:W-:Y:S01]  /*14dc0*/  IMAD.U32 R30, R32.reuse, 0x10000, RZ ;  /* 0x00010000201e7824 */ /* 0x048fe200078e00ff */
        /* <DEDUP_REMOVED lines=15> */
[----:B------:R-:W-:-:S02]  /*14ec0*/  @!P0 FADD.FTZ R33, -R33, -RZ ;  /* 0x800000ff21218221 */ /* 0x000fc40000010100 */
[----:B------:R-:W-:Y:S01]  /*14ed0*/  FMUL.FTZ R21, R8, R21 ;  /* 0x0000001508157220 */ /* 0x000fe20000410000 */
[----:B----4-:R-:W-:Y:S01]  /*14ee0*/  SHF.L.U32 R8, R13, 0x10, RZ ;  /* 0x000000100d087819 */ /* 0x010fe200000006ff */
[----:B------:R-:W-:Y:S02]  /*14ef0*/  @!P0 FADD.FTZ R34, -R34, -RZ ;  /* 0x800000ff22228221 */ /* 0x000fe40000010100 */
[----:B------:R-:W-:Y:S01]  /*14f00*/  FMUL.FTZ R36, R19, R36 ;  /* 0x0000002413247220 */ /* 0x000fe20000410000 */
[----:B------:R-:W-:Y:S01]  /*14f10*/  LOP3.LUT R19, R13, 0xffff0000, RZ, 0xc0, !PT ;  /* 0xffff00000d137812 */ /* 0x000fe200078ec0ff */
[----:B------:R-:W-:Y:S01]  /*14f20*/  FMUL.FTZ R30, R11, R30 ;  /* 0x0000001e0b1e7220 */ /* 0x000fe20000410000 */
[----:B------:R-:W-:Y:S01]  /*14f30*/  LOP3.LUT R11, R12, 0xffff0000, RZ, 0xc0, !PT ;  /* 0xffff00000c0b7812 */ /* 0x000fe200078ec0ff */
        /* <DEDUP_REMOVED lines=22> */
.L_x_2691:
[----:B------:R-:W-:Y:S05]  /*150a0*/  BSYNC B0 ;  /* 0x0000000000007941 */ /* 0x000fea0003800000 */
.L_x_2690:
[----:B-----5:R1:W-:Y:S01]  /*150b0*/  STS.128 [R241+0x7800], R20 ;  /* 0x00780014f1007388 */ /* 0x0203e20000000c00 */
[----:B------:R-:W-:Y:S05]  /*150c0*/  BRA `(.L_x_2645) ;  /* 0x000002c000007947 */ /* 0x000fea0003800000 */
.L_x_2613:
[----:B------:R-:W-:Y:S01]  /*150d0*/  IMAD.IADD R5, R240, 0x1, -R61 ;  /* 0x00000001f0057824 */ /* 0x000fe200078e0a3d */
[C---:B------:R-:W-:Y:S02]  /*150e0*/  IADD3 R6, R146.reuse, 0x10, RZ ;  /* 0x0000001092067810 */ /* 0x040fe40007ffe0ff */
[----:B------:R-:W-:Y:S02]  /*150f0*/  IADD3 R18, R146, 0x30, RZ ;  /* 0x0000003092127810 */ /* 0x000fe40007ffe0ff */
[----:B------:R-:W-:Y:S02]  /*15100*/  ISETP.GE.AND P5, PT, R6, R5, PT ;  /* 0x000000050600720c */ /* 0x000fe40003fa6270 */
[----:B------:R-:W-:-:S02]  /*15110*/  IADD3 R10, R146, 0x20, RZ ;  /* 0x00000020920a7810 */ /* 0x000fc40007ffe0ff */
[-C--:B------:R-:W-:Y:S02]  /*15120*/  ISETP.GE.AND P6, PT, R146, R5.reuse, PT ;  /* 0x000000059200720c */ /* 0x080fe40003fc6270 */
[-C--:B------:R-:W-:Y:S02]  /*15130*/  ISETP.GE.AND P3, PT, R18, R5.reuse, PT ;  /* 0x000000051200720c */ /* 0x080fe40003f66270 */
[----:B------:R-:W-:-:S05]  /*15140*/  ISETP.GE.AND P4, PT, R10, R5, PT ;  /* 0x000000050a00720c */ /* 0x000fca0003f86270 */
[----:B------:R-:W-:-:S04]  /*15150*/  @!P5 IADD3 R5, P1, R3, R148, RZ ;  /* 0x000000940305d210 */ /* 0x000fc80007f3e0ff */
[-C--:B-----5:R-:W-:Y:S01]  /*15160*/  @!P6 LEA R12, P2, R148, R154.reuse, 0x1 ;  /* 0x0000009a940ce211 */ /* 0x0a0fe200078408ff */
[--C-:B------:R-:W-:Y:S01]  /*15170*/  @!P5 IMAD.X R9, R9, 0x1, R151.reuse, P1 ;  /* 0x000000010909d824 */ /* 0x100fe200008e0697 */
[----:B------:R-:W-:Y:S01]  /*15180*/  @!P5 LEA R8, P1, R5, R154, 0x1 ;  /* 0x0000009a0508d211 */ /* 0x000fe200078208ff */
[----:B------:R-:W-:Y:S01]  /*15190*/  @!P3 IMAD.MOV.U32 R14, RZ, RZ, R148 ;  /* 0x000000ffff0eb224 */ /* 0x000fe200078e0094 */
[----:B------:R-:W-:Y:S01]  /*151a0*/  @!P4 LEA R3, P0, R152, R148, 0x5 ;  /* 0x000000949803c211 */ /* 0x000fe200078028ff */
[--C-:B------:R-:W-:Y:S01]  /*151b0*/  @!P3 IMAD.MOV.U32 R15, RZ, RZ, R151.reuse ;  /* 0x000000ffff0fb224 */ /* 0x100fe200078e0097 */
[-C--:B------:R-:W-:Y:S01]  /*151c0*/  @!P6 LEA.HI.X R13, R148, R155.reuse, R151, 0x1, P2 ;  /* 0x0000009b940de211 */ /* 0x080fe200010f0c97 */
[----:B------:R-:W-:Y:S01]  /*151d0*/  @!P3 IMAD R0, R153, 0x30, RZ ;  /* 0x000000309900b824 */ /* 0x000fe200078e02ff */
[----:B------:R-:W-:Y:S01]  /*151e0*/  @!P5 LEA.HI.X R9, R5, R155, R9, 0x1, P1 ;  /* 0x0000009b0509d211 */ /* 0x000fe200008f0c09 */
[C---:B------:R-:W-:Y:S01]  /*151f0*/  @!P3 IMAD.WIDE.U32 R14, R152.reuse, 0x30, R14 ;  /* 0x00000030980eb825 */ /* 0x040fe200078e000e */
[----:B------:R-:W-:Y:S01]  /*15200*/  @!P4 LEA.HI.X R150, R152, R151, R153, 0x5, P0 ;  /* 0x000000979896c211 */ /* 0x000fe200000f2c99 */
[----:B------:R-:W-:Y:S01]  /*15210*/  @!PT LDS RZ, [RZ] ;  /* 0x00000000fffff984 */ /* 0x000fe20000000800 */
[----:B------:R-:W-:Y:S01]  /*15220*/  @!PT LDS RZ, [RZ] ;  /* 0x00000000fffff984 */ /* 0x000fe20000000800 */
[----:B------:R-:W-:Y:S01]  /*15230*/  @!PT LDS RZ, [RZ] ;  /* 0x00000000fffff984 */ /* 0x000fe20000000800 */
[----:B------:R1:W-:Y:S01]  /*15240*/  @!P6 LDGSTS.E.BYPASS.LTC128B.128 [R241], [R12.64] ;  /* 0x000000000cf1efae */ /* 0x0003e2000b901d46 */
[-C--:B------:R-:W-:Y:S01]  /*15250*/  @!P4 LEA R2, P1, R3, R154.reuse, 0x1 ;  /* 0x0000009a0302c211 */ /* 0x080fe200078208ff */
[----:B------:R-:W-:Y:S01]  /*15260*/  @!P3 IMAD.IADD R5, R15, 0x1, R0 ;  /* 0x000000010f05b824 */ /* 0x000fe200078e0200 */
[----:B------:R-:W-:Y:S01]  /*15270*/  @!P3 LEA R4, P0, R14, R154, 0x1 ;  /* 0x0000009a0e04b211 */ /* 0x000fe200078008ff */
[----:B------:R1:W-:Y:S01]  /*15280*/  @!P6 LDGSTS.E.BYPASS.LTC128B.128 [R241+0x2000], [R12.64+0x80] ;  /* 0x020000800cf1efae */ /* 0x0003e2000b901d46 */
[----:B------:R-:W-:-:S02]  /*15290*/  @!P4 LEA.HI.X R3, R3, R155, R150, 0x1, P1 ;  /* 0x0000009b0303c211 */ /* 0x000fc400008f0c96 */
[----:B------:R-:W-:Y:S01]  /*152a0*/  @!P3 LEA.HI.X R5, R14, R155, R5, 0x1, P0 ;  /* 0x0000009b0e05b211 */ /* 0x000fe200000f0c05 */
[----:B------:R1:W-:Y:S04]  /*152b0*/  @!P6 LDGSTS.E.BYPASS.LTC128B.128 [R241+0x4000], [R12.64+0x100] ;  /* 0x040001000cf1efae */ /* 0x0003e8000b901d46 */
[----:B------:R1:W-:Y:S04]  /*152c0*/  @!P6 LDGSTS.E.BYPASS.LTC128B.128 [R241+0x6000], [R12.64+0x180] ;  /* 0x060001800cf1efae */ /* 0x0003e8000b901d46 */
[----:B------:R1:W-:Y:S04]  /*152d0*/  @!P5 LDGSTS.E.BYPASS.LTC128B.128 [R241+0x800], [R8.64] ;  /* 0x0080000008f1dfae */ /* 0x0003e8000b901d46 */
[----:B------:R1:W-:Y:S04]  /*152e0*/  @!P5 LDGSTS.E.BYPASS.LTC128B.128 [R241+0x2800], [R8.64+0x80] ;  /* 0x0280008008f1dfae */ /* 0x0003e8000b901d46 */
        /* <DEDUP_REMOVED lines=9> */
[----:B------:R1:W-:Y:S02]  /*15380*/  @!P3 LDGSTS.E.BYPASS.LTC128B.128 [R241+0x7800], [R4.64+0x180] ;  /* 0x0780018004f1bfae */ /* 0x0003e4000b901d46 */
.L_x_2645:
[----:B------:R-:W-:Y:S05]  /*15390*/  BSYNC B2 ;  /* 0x0000000000027941 */ /* 0x000fea0003800000 */
.L_x_2612:
[----:B------:R-:W-:Y:S01]  /*153a0*/  IADD3 R243, R165, -0x1, RZ ;  /* 0xffffffffa5f37810 */ /* 0x000fe20007ffe0ff */
[----:B----4-:R-:W-:Y:S01]  /*153b0*/  IMAD.SHL.U32 R31, R65, 0x40, RZ ;  /* 0x00000040411f7824 */ /* 0x010fe200078e00ff */
[----:B------:R-:W-:-:S03]  /*153c0*/  SHF.R.S32.HI R0, RZ, 0x4, R69 ;  /* 0x00000004ff007819 */ /* 0x000fc60000011445 */
[----:B------:R-:W-:Y:S01]  /*153d0*/  IMAD.SHL.U32 R92, R243, 0x40, RZ ;  /* 0x00000040f35c7824 */ /* 0x000fe200078e00ff */
[----:B------:R-:W-:Y:S02]  /*153e0*/  LEA.HI R69, R69, R0, RZ, 0x1 ;  /* 0x0000000045457211 */ /* 0x000fe400078f08ff */
[----:B------:R-:W-:Y:S01]  /*153f0*/  LOP3.LUT R31, R31, 0xfffffe00, RZ, 0xc0, !PT ;  /* 0xfffffe001f1f7812 */ /* 0x000fe200078ec0ff */
[----:B-1----:R-:W-:Y:S01]  /*15400*/  IMAD.IADD R3, R53, 0x1, -R92 ;  /* 0x0000000135037824 */ /* 0x002fe200078e0a5c */
[----:B------:R-:W-:-:S03]  /*15410*/  LOP3.LUT R69, R69, 0xfffffffe, RZ, 0xc0, !PT ;  /* 0xfffffffe45457812 */ /* 0x000fc600078ec0ff */
[----:B------:R-:W-:Y:S01]  /*15420*/  IMAD R229, R60, 0x400, R31 ;  /* 0x000004003ce57824 */ /* 0x000fe200078e021f */
[-C--:B------:R-:W-:Y:S01]  /*15430*/  ISETP.GE.AND P4, PT, R6, R3.reuse, PT ;  /* 0x000000030600720c */ /* 0x080fe20003f86270 */
[----:B------:R-:W-:Y:S01]  /*15440*/  IMAD.IADD R69, R0, 0x1, -R69 ;  /* 0x0000000100457824 */ /* 0x000fe200078e0a45 */
[-C--:B------:R-:W-:Y:S02]  /*15450*/  ISETP.GE.AND P6, PT, R10, R3.reuse, PT ;  /* 0x000000030a00720c */ /* 0x080fe40003fc6270 */
[-C--:B------:R-:W-:Y:S02]  /*15460*/  ISETP.GE.AND P1, PT, R146, R3.reuse, PT ;  /* 0x000000039200720c */ /* 0x080fe40003f26270 */
[-C--:B------:R-:W-:Y:S02]  /*15470*/  ISETP.GE.AND P5, PT, R18, R3.reuse, PT ;  /* 0x000000031200720c */ /* 0x080fe40003fa6270 */
[-C--:B------:R-:W-:Y:S02]  /*15480*/  ISETP.GE.AND P3, PT, R6, R3.reuse, PT ;  /* 0x000000030600720c */ /* 0x080fe40003f66270 */
[----:B------:R-:W-:-:S03]  /*15490*/  ISETP.GE.AND P2, PT, R10, R3, PT ;  /* 0x000000030a00720c */ /* 0x000fc60003f46270 */
[----:B------:R-:W-:-:S04]  /*154a0*/  @!P4 LEA R4, P0, R66, R234, 0x1 ;  /* 0x000000ea4204c211 */ /* 0x000fc800078008ff */
[-C--:B------:R-:W-:Y:S01]  /*154b0*/  @!P4 LEA.HI.X R5, R66, R235.reuse, R67, 0x1, P0 ;  /* 0x000000eb4205c211 */ /* 0x080fe200000f0c43 */
[----:B------:R-:W-:Y:S01]  /*154c0*/  @!PT LDS RZ, [RZ] ;  /* 0x00000000fffff984 */ /* 0x000fe20000000800 */
[----:B------:R-:W-:Y:S01]  /*154d0*/  @!PT LDS RZ, [RZ] ;  /* 0x00000000fffff984 */ /* 0x000fe20000000800 */
[----:B------:R-:W-:Y:S01]  /*154e0*/  @!PT LDS RZ, [RZ] ;  /* 0x00000000fffff984 */ /* 0x000fe20000000800 */
[----:B------:R1:W-:Y:S01]  /*154f0*/  @!P1 LDGSTS.E.BYPASS.LTC128B.128 [R241+0x8000], [R234.64] ;  /* 0x08000000eaf19fae */ /* 0x0003e2000b901d46 */
[C---:B------:R-:W-:Y:S01]  /*15500*/  @!P6 LEA R8, P0, R168.reuse, R234, 0x6 ;  /* 0x000000eaa808e211 */ /* 0x040fe200078030ff */
[----:B------:R-:W-:Y:S02]  /*15510*/  @!P5 IMAD R2, R169, 0x60, RZ ;  /* 0x00000060a902d824 */ /* 0x000fe400078e02ff */
[----:B------:R1:W-:Y:S01]  /*15520*/  @!P1 LDGSTS.E.BYPASS.LTC128B.128 [R241+0xa000], [R234.64+0x80] ;  /* 0x0a000080eaf19fae */ /* 0x0003e2000b901d46 */
[C---:B------:R-:W-:Y:S01]  /*15530*/  @!P5 IMAD.WIDE.U32 R6, R168.reuse, 0x60, R234 ;  /* 0x00000060a806d825 */ /* 0x040fe200078e00ea */
[----:B------:R-:W-:Y:S02]  /*15540*/  @!P6 LEA.HI.X R9, R168, R235, R169, 0x6, P0 ;  /* 0x000000eba809e211 */ /* 0x000fe400000f34a9 */
[----:B------:R1:W-:Y:S01]  /*15550*/  @!P1 LDGSTS.E.BYPASS.LTC128B.128 [R241+0xc000], [R234.64+0x100] ;  /* 0x0c000100eaf19fae */ /* 0x0003e2000b901d46 */
[----:B------:R-:W-:-:S02]  /*15560*/  @!P5 IMAD.IADD R11, R2, 0x1, R7 ;  /* 0x00000001020bd824 */ /* 0x000fc400078e0207 */
[----:B------:R-:W-:Y:S01]  /*15570*/  @!P5 IMAD.MOV.U32 R10, RZ, RZ, R6 ;  /* 0x000000ffff0ad224 */ /* 0x000fe200078e0006 */
[----:B------:R1:W-:Y:S01]  /*15580*/  @!P1 LDGSTS.E.BYPASS.LTC128B.128 [R241+0xe000], [R234.64+0x180] ;  /* 0x0e000180eaf19fae */ /* 0x0003e2000b901d46 */
[----:B------:R-:W-:Y:S01]  /*15590*/  IMAD.SHL.U32 R2, R62, 0x40, RZ ;  /* 0x000000403e027824 */ /* 0x000fe200078e00ff */
[-C--:B------:R-:W-:Y:S02]  /*155a0*/  ISETP.GE.AND P1, PT, R18, R3.reuse, PT ;  /* 0x000000031200720c */ /* 0x080fe40003f26270 */
[----:B------:R4:W-:Y:S04]  /*155b0*/  @!P4 LDGSTS.E.BYPASS.LTC128B.128 [R241+0x8800], [R4.64] ;  /* 0x0880000004f1cfae */ /* 0x0009e8000b901d46 */
[----:B------:R4:W-:Y:S04]  /*155c0*/  @!P4 LDGSTS.E.BYPASS.LTC128B.128 [R241+0xa800], [R4.64+0x80] ;  /* 0x0a80008004f1cfae */ /* 0x0009e8000b901d46 */
[----:B------:R4:W-:Y:S03]  /*155d0*/  @!P4 LDGSTS.E.BYPASS.LTC128B.128 [R241+0xc800], [R4.64+0x100] ;  /* 0x0c80010004f1cfae */ /* 0x0009e6000b901d46 */
[----:B------:R-:W-:Y:S01]  /*155e0*/  @!P1 IMAD R0, R171, 0x60, RZ ;  /* 0x00000060ab009824 */ /* 0x000fe200078e02ff */
[----:B------:R4:W-:Y:S01]  /*155f0*/  @!P4 LDGSTS.E.BYPASS.LTC128B.128 [R241+0xe800], [R4.64+0x180] ;  /* 0x0e80018004f1cfae */ /* 0x0009e2000b901d46 */
[C---:B------:R-:W-:Y:S01]  /*15600*/  ISETP.GE.AND P4, PT, R146.reuse, R3, PT ;  /* 0x000000039200720c */ /* 0x040fe20003f86270 */
[----:B------:R-:W-:Y:S01]  /*15610*/  IMAD.SHL.U32 R146, R146, 0x8, RZ ;  /* 0x0000000892927824 */ /* 0x000fe200078e00ff */
[----:B------:R-:W-:Y:S01]  /*15620*/  LOP3.LUT R3, R2, 0x1c0, RZ, 0xc0, !PT ;  /* 0x000001c002037812 */ /* 0x000fe200078ec0ff */
[----:B------:R2:W-:Y:S01]  /*15630*/  @!P6 LDGSTS.E.BYPASS.LTC128B.128 [R241+0x9000], [R8.64] ;  /* 0x0900000008f1efae */ /* 0x0005e2000b901d46 */
[----:B------:R-:W-:-:S02]  /*15640*/  IMAD.SHL.U32 R2, R68, 0x40, RZ ;  /* 0x0000004044027824 */ /* 0x000fc400078e00ff */
[----:B------:R-:W-:Y:S01]  /*15650*/  LOP3.LUT R146, R3, 0x8, R146, 0xf8, !PT ;  /* 0x0000000803927812 */ /* 0x000fe200078ef892 */
[----:B------:R2:W-:Y:S01]  /*15660*/  @!P6 LDGSTS.E.BYPASS.LTC128B.128 [R241+0xb000], [R8.64+0x80] ;  /* 0x0b00008008f1efae */ /* 0x0005e2000b901d46 */
[----:B------:R-:W-:Y:S01]  /*15670*/  SHF.R.U32.HI R3, RZ, 0x3, R3 ;  /* 0x00000003ff037819 */ /* 0x000fe20000011603 */
[----:B------:R-:W-:Y:S01]  /*15680*/  @!P1 IMAD.WIDE.U32 R6, R170, 0x60, R246 ;  /* 0x00000060aa069825 */ /* 0x000fe200078e00f6 */
[----:B------:R-:W-:Y:S01]  /*15690*/  LOP3.LUT R2, R2, 0x1c0, RZ, 0xc0, !PT ;  /* 0x000001c002027812 */ /* 0x000fe200078ec0ff */
[----:B------:R2:W-:Y:S01]  /*156a0*/  @!P6 LDGSTS.E.BYPASS.LTC128B.128 [R241+0xd000], [R8.64+0x100] ;  /* 0x0d00010008f1efae */ /* 0x0005e2000b901d46 */
[----:B------:R-:W-:Y:S01]  /*156b0*/  LOP3.LUT R228, R146, R3, RZ, 0x3c, !PT ;  /* 0x0000000392e47212 */ /* 0x000fe200078e3cff */
[----:B------:R-:W-:Y:S01]  /*156c0*/  @!P1 IMAD.IADD R7, R0, 0x1, R7 ;  /* 0x0000000100079824 */ /* 0x000fe200078e0207 */
[----:B------:R-:W-:Y:S01]  /*156d0*/  SHF.R.U32.HI R3, RZ, 0x3, R2 ;  /* 0x00000003ff037819 */ /* 0x000fe20000011602 */
[----:B------:R2:W-:Y:S02]  /*156e0*/  @!P6 LDGSTS.E.BYPASS.LTC128B.128 [R241+0xf000], [R8.64+0x180] ;  /* 0x0f00018008f1efae */ /* 0x0005e4000b901d46 */
[----:B------:R-:W-:-:S02]  /*156f0*/  IMAD R228, R69, 0x200, R228 ;  /* 0x0000020045e47824 */ /* 0x000fc400078e02e4 */
[----:B------:R3:W-:Y:S01]  /*15700*/  @!P5 LDGSTS.E.BYPASS.LTC128B.128 [R241+0x9800], [R10.64] ;  /* 0x098000000af1dfae */ /* 0x0007e2000b901d46 */
[----:B------:R-:W-:-:S03]  /*15710*/  IMAD.SHL.U32 R69, R69, 0x8, RZ ;  /* 0x0000000845457824 */ /* 0x000fc600078e00ff */
[----:B------:R3:W-:Y:S02]  /*15720*/  @!P5 LDGSTS.E.BYPASS.LTC128B.128 [R241+0xb800], [R10.64+0x80] ;  /* 0x0b8000800af1dfae */ /* 0x0007e4000b901d46 */
[----:B------:R-:W-:Y:S02]  /*15730*/  LOP3.LUT R0, R2, 0x8, R69, 0xf8, !PT ;  /* 0x0000000802007812 */ /* 0x000fe400078ef845 */
[----:B------:R3:W-:Y:S01]  /*15740*/  @!P5 LDGSTS.E.BYPASS.LTC128B.128 [R241+0xd800], [R10.64+0x100] ;  /* 0x0d8001000af1dfae */ /* 0x0007e2000b901d46 */
[C---:B----4-:R-:W-:Y:S02]  /*15750*/  @!P3 LEA R4, P0, R63.reuse, R246, 0x1 ;  /* 0x000000f63f04b211 */ /* 0x050fe400078008ff */
[----:B------:R-:W-:Y:S01]  /*15760*/  LOP3.LUT R0, R0, R3, RZ, 0x3c, !PT ;  /* 0x0000000300007212 */ /* 0x000fe200078e3cff */
[----:B------:R3:W-:Y:S01]  /*15770*/  @!P5 LDGSTS.E.BYPASS.LTC128B.128 [R241+0xf800], [R10.64+0x180] ;  /* 0x0f8001800af1dfae */ /* 0x0007e2000b901d46 */
[----:B------:R-:W-:-:S03]  /*15780*/  @!P3 LEA.HI.X R5, R63, R247, R64, 0x1, P0 ;  /* 0x000000f73f05b211 */ /* 0x000fc600000f0c40 */
[----:B------:R-:W0:Y:S04]  /*15790*/  LDGDEPBAR ;  /* 0x00000000000079af */ /* 0x000e280000000000 */
[----:B------:R-:W4:Y:S01]  /*157a0*/  LD.E R2, [R28.64+0x188] ;  /* 0x000188061c027980 */ /* 0x000f22000c101900 */
[----:B--2---:R-:W-:-:S04]  /*157b0*/  @!P2 LEA R8, P0, R170, R246, 0x6 ;  /* 0x000000f6aa08a211 */ /* 0x004fc800078030ff */
[----:B------:R-:W-:Y:S01]  /*157c0*/  @!P2 LEA.HI.X R9, R170, R247, R171, 0x6, P0 ;  /* 0x000000f7aa09a211 */ /* 0x000fe200000f34ab */
[----:B------:R-:W-:-:S04]  /*157d0*/  DEPBAR.LE SB0, 0x0 ;  /* 0x000080000000791a */ /* 0x000fc80000000000 */
[----:B------:R-:W-:Y:S01]  /*157e0*/  BAR.SYNC.DEFER_BLOCKING 0x0 ;  /* 0x0000000000007b1d */ /* 0x000fe20000010000 */
[----:B------:R-:W-:Y:S02]  /*157f0*/  IMAD.IADD R229, R0, 0x1, R229 ;  /* 0x0000000100e57824 */ /* 0x000fe400078e02e5 */
[----:B------:R-:W-:Y:S02]  /*15800*/  IMAD.SHL.U32 R228, R228, 0x2, RZ ;  /* 0x00000002e4e47824 */ /* 0x000fe400078e00ff */
[----:B------:R-:W-:Y:S01]  /*15810*/  IMAD.SHL.U32 R229, R229, 0x2, RZ ;  /* 0x00000002e5e57824 */ /* 0x000fe200078e00ff */
        /* <DEDUP_REMOVED lines=45> */
[----:B------:R-:W1:Y:S01]  /*15af0*/  LDSM.16.M88.4 R24, [R228+0x8000] ;  /* 0x00800000e418783b */ /* 0x000e620000000200 */
[----:B------:R-:W-:-:S03]  /*15b00*/  R2P PR, R62, 0x6 ;  /* 0x000000063e007804 */ /* 0x000fc60000000000 */
[----:B---3--:R-:W3:Y:S01]  /*15b10*/  LDSM.16.M88.4 R16, [R228+0x8800] ;  /* 0x00880000e410783b */ /* 0x008ee20000000200 */
[----:B------:R-:W-:Y:S01]  /*15b20*/  IADD3 R3, R228, 0x8000, RZ ;  /* 0x00008000e4037810 */ /* 0x000fe20007ffe0ff */
[----:B------:R-:W-:Y:S01]  /*15b30*/  IMAD R227, R54, 0x2, R229 ;  /* 0x0000000236e37824 */ /* 0x000fe200078e02e5 */
[----:B------:R-:W-:Y:S01]  /*15b40*/  IADD3 R226, R228, 0x8020, RZ ;  /* 0x00008020e4e27810 */ /* 0x000fe20007ffe0ff */
[----:B------:R-:W3:Y:S04]  /*15b50*/  LDSM.16.M88.4 R72, [R228+0x9000] ;  /* 0x00900000e448783b */ /* 0x000ee80000000200 */
[----:B------:R-:W-:Y:S02]  /*15b60*/  LDSM.16.M88.4 R40, [R227] ;  /* 0x00000000e328783b */ /* 0x000fe40000000200 */
[----:B------:R-:W-:-:S02]  /*15b70*/  @P1 IADD3 R226, R3, -0x20, RZ ;  /* 0xffffffe003e21810 */ /* 0x000fc40007ffe0ff */
[----:B------:R-:W-:Y:S04]  /*15b80*/  LDSM.16.M88.4 R36, [R228+0x9800] ;  /* 0x00980000e424783b */ /* 0x000fe80000000200 */
[----:B------:R-:W3:Y:S01]  /*15b90*/  LDSM.16.M88.4 R8, [R226] ;  /* 0x00000000e208783b */ /* 0x000ee20000000200 */
[----:B------:R-:W-:-:S03]  /*15ba0*/  IMAD.MOV.U32 R3, RZ, RZ, 0x40 ;  /* 0x00000040ff037424 */ /* 0x000fc600078e00ff */
[----:B------:R-:W4:Y:S02]  /*15bb0*/  LDSM.16.M88.4 R56, [R226+0x800] ;  /* 0x00080000e238783b */ /* 0x000f240000000200 */
[----:B------:R-:W-:Y:S01]  /*15bc0*/  SEL R3, R3, 0xffffffc0, !P2 ;  /* 0xffffffc003037807 */ /* 0x000fe20005000000 */
[----:B------:R-:W-:Y:S01]  /*15bd0*/  IMAD R225, R52, 0x2, R229 ;  /* 0x0000000234e17824 */ /* 0x000fe200078e02e5 */
[----:B------:R-:W4:Y:S03]  /*15be0*/  LDSM.16.M88.4 R48, [R226+0x1000] ;  /* 0x00100000e230783b */ /* 0x000f260000000200 */
[----:B------:R-:W-:Y:S01]  /*15bf0*/  IMAD.IADD R223, R228, 0x1, R3 ;  /* 0x00000001e4df7824 */ /* 0x000fe200078e0203 */
[----:B--2---:R-:W-:Y:S04]  /*15c00*/  LDSM.16.M88.4 R4, [R225] ;  /* 0x00000000e104783b */ /* 0x004fe80000000200 */
[----:B-----5:R-:W2:Y:S01]  /*15c10*/  LDSM.16.M88.4 R12, [R223+0x8000] ;  /* 0x00800000df0c783b */ /* 0x020ea20000000200 */
[C---:B-1----:R-:W-:Y:S03]  /*15c20*/  HMMA.16816.F32.BF16 R32, R64.reuse, R24, RZ ;  /* 0x000000184020723c */ /* 0x042fe600000418ff */
[----:B------:R-:W1:Y:S04]  /*15c30*/  LDSM.16.M88.4 R44, [R226+0x1800] ;  /* 0x00180000e22c783b */ /* 0x000e680000000200 */
[----:B------:R-:W-:Y:S01]  /*15c40*/  LDSM.16.M88.4 R88, [R229+0x2000] ;  /* 0x00200000e558783b */ /* 0x000fe20000000200 */
[C---:B------:R-:W-:Y:S03]  /*15c50*/  HMMA.16816.F32.BF16 R24, R64.reuse, R26, RZ ;  /* 0x0000001a4018723c */ /* 0x040fe600000418ff */
[----:B------:R-:W-:Y:S04]  /*15c60*/  LDSM.16.M88.4 R84, [R228+0xb000] ;  /* 0x00b00000e454783b */ /* 0x000fe80000000200 */
[----:B------:R-:W-:Y:S01]  /*15c70*/  LDSM.16.M88.4 R80, [R228+0xb800] ;  /* 0x00b80000e450783b */ /* 0x000fe20000000200 */
[----:B---3--:R-:W-:Y:S01]  /*15c80*/  HMMA.16816.F32.BF16 R20, R64, R16, RZ ;  /* 0x000000104014723c */ /* 0x008fe200000418ff */
[----:B------:R-:W-:-:S02]  /*15c90*/  LOP3.LUT R0, R0, R31, RZ, 0xfc, !PT ;  /* 0x0000001f00007212 */ /* 0x000fc400078efcff */
[----:B------:R-:W0:Y:S05]  /*15ca0*/  LDGDEPBAR ;  /* 0x00000000000079af */ /* 0x000e2a0000000000 */
[C---:B------:R-:W-:Y:S08]  /*15cb0*/  HMMA.16816.F32.BF16 R16, R64.reuse, R18, RZ ;  /* 0x000000124010723c */ /* 0x040ff000000418ff */
[C---:B------:R-:W-:Y:S08]  /*15cc0*/  HMMA.16816.F32.BF16 R76, R64.reuse, R72, RZ ;  /* 0x00000048404c723c */ /* 0x040ff000000418ff */
[----:B------:R-:W-:Y:S08]  /*15cd0*/  HMMA.16816.F32.BF16 R72, R64, R74, RZ ;  /* 0x0000004a4048723c */ /* 0x000ff000000418ff */
[C---:B------:R-:W-:Y:S08]  /*15ce0*/  HMMA.16816.F32.BF16 R32, R40.reuse, R8, R32 ;  /* 0x000000082820723c */ /* 0x040ff00000041820 */
[----:B------:R-:W-:Y:S01]  /*15cf0*/  HMMA.16816.F32.BF16 R24, R40, R10, R24 ;  /* 0x0000000a2818723c */ /* 0x000fe20000041818 */
[----:B------:R-:W-:Y:S07]  /*15d00*/  LDSM.16.M88.4 R8, [R223+0x9000] ;  /* 0x00900000df08783b */ /* 0x000fee0000000200 */
[C---:B------:R-:W-:Y:S08]  /*15d10*/  HMMA.16816.F32.BF16 R68, R64.reuse, R36, RZ ;  /* 0x000000244044723c */ /* 0x040ff000000418ff */
[----:B------:R-:W-:Y:S01]  /*15d20*/  HMMA.16816.F32.BF16 R64, R64, R38, RZ ;  /* 0x000000264040723c */ /* 0x000fe200000418ff */
[----:B------:R-:W3:Y:S07]  /*15d30*/  LDSM.16.M88.4 R36, [R223+0x8800] ;  /* 0x00880000df24783b */ /* 0x000eee0000000200 */
[C---:B----4-:R-:W-:Y:S08]  /*15d40*/  HMMA.16816.F32.BF16 R20, R40.reuse, R56, R20 ;  /* 0x000000382814723c */ /* 0x050ff00000041814 */
[----:B------:R-:W-:Y:S01]  /*15d50*/  HMMA.16816.F32.BF16 R16, R40, R58, R16 ;  /* 0x0000003a2810723c */ /* 0x000fe20000041810 */
[----:B------:R-:W4:Y:S01]  /*15d60*/  LDSM.16.M88.4 R56, [R223+0x9800] ;  /* 0x00980000df38783b */ /* 0x000f220000000200 */
[----:B------:R-:W-:-:S02]  /*15d70*/  IMAD R224, R52, 0x2, R227 ;  /* 0x0000000234e07824 */ /* 0x000fc400078e02e3 */
[----:B------:R-:W-:-:S04]  /*15d80*/  IMAD.IADD R219, R3, 0x1, R226 ;  /* 0x0000000103db7824 */ /* 0x000fc800078e02e2 */
[C---:B------:R-:W-:Y:S08]  /*15d90*/  HMMA.16816.F32.BF16 R76, R40.reuse, R48, R76 ;  /* 0x00000030284c723c */ /* 0x040ff0000004184c */
[----:B------:R-:W-:Y:S01]  /*15da0*/  HMMA.16816.F32.BF16 R72, R40, R50, R72 ;  /* 0x000000322848723c */ /* 0x000fe20000041848 */
[----:B------:R-:W-:Y:S07]  /*15db0*/  LDSM.16.M88.4 R48, [R219] ;  /* 0x00000000db30783b */ /* 0x000fee0000000200 */
[C---:B--2---:R-:W-:Y:S08]  /*15dc0*/  HMMA.16816.F32.BF16 R32, R4.reuse, R12, R32 ;  /* 0x0000000c0420723c */ /* 0x044ff00000041820 */
[----:B------:R-:W-:Y:S01]  /*15dd0*/  HMMA.16816.F32.BF16 R24, R4, R14, R24 ;  /* 0x0000000e0418723c */ /* 0x000fe20000041818 */
[----:B------:R-:W2:Y:S07]  /*15de0*/  LDSM.16.M88.4 R12, [R224] ;  /* 0x00000000e00c783b */ /* 0x000eae0000000200 */
[C---:B-1----:R-:W-:Y:S08]  /*15df0*/  HMMA.16816.F32.BF16 R68, R40.reuse, R44, R68 ;  /* 0x0000002c2844723c */ /* 0x042ff00000041844 */
[----:B------:R-:W-:Y:S01]  /*15e00*/  HMMA.16816.F32.BF16 R64, R40, R46, R64 ;  /* 0x0000002e2840723c */ /* 0x000fe20000041840 */
[----:B------:R-:W1:Y:S04]  /*15e10*/  LDSM.16.M88.4 R44, [R219+0x800] ;  /* 0x00080000db2c783b */ /* 0x000e680000000200 */
[----:B------:R-:W1:Y:S03]  /*15e20*/  LDSM.16.M88.4 R40, [R219+0x1000] ;  /* 0x00100000db28783b */ /* 0x000e660000000200 */
[C---:B---3--:R-:W-:Y:S08]  /*15e30*/  HMMA.16816.F32.BF16 R20, R4.reuse, R36, R20 ;  /* 0x000000240414723c */ /* 0x048ff00000041814 */
[C---:B------:R-:W-:Y:S01]  /*15e40*/  HMMA.16816.F32.BF16 R16, R4.reuse, R38, R16 ;  /* 0x000000260410723c */ /* 0x040fe20000041810 */
[----:B------:R-:W3:Y:S07]  /*15e50*/  LDSM.16.M88.4 R36, [R219+0x1800] ;  /* 0x00180000db24783b */ /* 0x000eee0000000200 */
[C---:B------:R-:W-:Y:S08]  /*15e60*/  HMMA.16816.F32.BF16 R76, R4.reuse, R8, R76 ;  /* 0x00000008044c723c */ /* 0x040ff0000004184c */
[C---:B------:R-:W-:Y:S01]  /*15e70*/  HMMA.16816.F32.BF16 R72, R4.reuse, R10, R72 ;  /* 0x0000000a0448723c */ /* 0x040fe20000041848 */
[----:B------:R-:W3:Y:S07]  /*15e80*/  LDSM.16.M88.4 R8, [R228+0xa000] ;  /* 0x00a00000e408783b */ /* 0x000eee0000000200 */
[C---:B----4-:R-:W-:Y:S08]  /*15e90*/  HMMA.16816.F32.BF16 R68, R4.reuse, R56, R68 ;  /* 0x000000380444723c */ /* 0x050ff00000041844 */
        /* <DEDUP_REMOVED lines=8> */
[----:B------:R-:W1:Y:S07]  /*15f20*/  LDSM.16.M88.4 R44, [R226+0x2800] ;  /* 0x00280000e22c783b */ /* 0x000e6e0000000200 */
[C---:B------:R-:W-:Y:S08]  /*15f30*/  HMMA.16816.F32.BF16 R76, R12.reuse, R40, R76 ;  /* 0x000000280c4c723c */ /* 0x040ff0000004184c */
[C---:B------:R-:W-:Y:S01]  /*15f40*/  HMMA.16816.F32.BF16 R72, R12.reuse, R42, R72 ;  /* 0x0000002a0c48723c */ /* 0x040fe20000041848 */
[----:B------:R-:W1:Y:S07]  /*15f50*/  LDSM.16.M88.4 R40, [R226+0x3000] ;  /* 0x00300000e228783b */ /* 0x000e6e0000000200 */
[C---:B---3--:R-:W-:Y:S08]  /*15f60*/  HMMA.16816.F32.BF16 R68, R12.reuse, R36, R68 ;  /* 0x000000240c44723c */ /* 0x048ff00000041844 */
[----:B------:R-:W-:Y:S01]  /*15f70*/  HMMA.16816.F32.BF16 R64, R12, R38, R64 ;  /* 0x000000260c40723c */ /* 0x000fe20000041840 */
[----:B------:R-:W3:Y:S04]  /*15f80*/  LDSM.16.M88.4 R36, [R226+0x3800] ;  /* 0x00380000e224783b */ /* 0x000ee80000000200 */
[----:B------:R-:W-:Y:S03]  /*15f90*/  LDSM.16.M88.4 R12, [R225+0x2000] ;  /* 0x00200000e10c783b */ /* 0x000fe60000000200 */
[C---:B------:R-:W-:Y:S08]  /*15fa0*/  HMMA.16816.F32.BF16 R32, R88.reuse, R8, R32 ;  /* 0x000000085820723c */ /* 0x040ff00000041820 */
[C---:B------:R-:W-:Y:S01]  /*15fb0*/  HMMA.16816.F32.BF16 R24, R88.reuse, R10, R24 ;  /* 0x0000000a5818723c */ /* 0x040fe20000041818 */
[----:B------:R-:W1:Y:S07]  /*15fc0*/  LDSM.16.M88.4 R8, [R223+0xa000] ;  /* 0x00a00000df08783b */ /* 0x000e6e0000000200 */
        /* <DEDUP_REMOVED lines=8> */
[----:B------:R-:W-:Y:S07]  /*16050*/  LDSM.16.M88.4 R80, [R219+0x3800] ;  /* 0x00380000db50783b */ /* 0x000fee0000000200 */
[C---:B--2---:R-:W-:Y:S08]  /*16060*/  HMMA.16816.F32.BF16 R32, R56.reuse, R48, R32 ;  /* 0x000000303820723c */ /* 0x044ff00000041820 */
        /* <DEDUP_REMOVED lines=8> */
[C---:B---3--:R-:W-:Y:S08]  /*160f0*/  HMMA.16816.F32.BF16 R68, R56.reuse, R36, R68 ;  /* 0x000000243844723c */ /* 0x048ff00000041844 */
[----:B------:R-:W-:Y:S01]  /*16100*/  HMMA.16816.F32.BF16 R64, R56, R38, R64 ;  /* 0x000000263840723c */ /* 0x000fe20000041840 */
[----:B------:R-:W-:Y:S04]  /*16110*/  LDSM.16.M88.4 R36, [R224+0x2000] ;  /* 0x00200000e024783b */ /* 0x000fe80000000200 */
[----:B------:R-:W-:Y:S03]  /*16120*/  LDSM.16.M88.4 R56, [R229+0x4000] ;  /* 0x00400000e538783b */ /* 0x000fe60000000200 */
[C---:B------:R-:W-:Y:S08]  /*16130*/  HMMA.16816.F32.BF16 R32, R12.reuse, R8, R32 ;  /* 0x000000080c20723c */ /* 0x040ff00000041820 */
        /* <DEDUP_REMOVED lines=32> */
[----:B------:R-:W2:Y:S07]  /*16340*/  LDSM.16.M88.4 R8, [R226+0x5800] ;  /* 0x00580000e208783b */ /* 0x000eae0000000200 */
[C---:B---3--:R-:W-:Y:S08]  /*16350*/  HMMA.16816.F32.BF16 R68, R56.reuse, R4, R68 ;  /* 0x000000043844723c */ /* 0x048ff00000041844 */
[----:B------:R-:W-:Y:S01]  /*16360*/  HMMA.16816.F32.BF16 R64, R56, R6, R64 ;  /* 0x000000063840723c */ /* 0x000fe20000041840 */
[----:B------:R-:W3:Y:S04]  /*16370*/  LDSM.16.M88.4 R4, [R223+0xc000] ;  /* 0x00c00000df04783b */ /* 0x000ee80000000200 */
[----:B------:R-:W-:Y:S03]  /*16380*/  LDSM.16.M88.4 R56, [R228+0xe000] ;  /* 0x00e00000e438783b */ /* 0x000fe60000000200 */
[C---:B------:R-:W-:Y:S08]  /*16390*/  HMMA.16816.F32.BF16 R32, R40.reuse, R36, R32 ;  /* 0x000000242820723c */ /* 0x040ff00000041820 */
        /* <DEDUP_REMOVED lines=17> */
[----:B------:R-:W3:Y:S07]  /*164b0*/  LDSM.16.M88.4 R36, [R219+0x5000] ;  /* 0x00500000db24783b */ /* 0x000eee0000000200 */
[C---:B-1----:R-:W-:Y:S08]  /*164c0*/  HMMA.16816.F32.BF16 R76, R48.reuse, R44, R76 ;  /* 0x0000002c304c723c */ /* 0x042ff0000004184c */
[C---:B------:R-:W-:Y:S01]  /*164d0*/  HMMA.16816.F32.BF16 R72, R48.reuse, R46, R72 ;  /* 0x0000002e3048723c */ /* 0x040fe20000041848 */
[----:B------:R-:W1:Y:S07]  /*164e0*/  LDSM.16.M88.4 R44, [R219+0x5800] ;  /* 0x00580000db2c783b */ /* 0x000e6e0000000200 */
[C---:B----4-:R-:W-:Y:S01]  /*164f0*/  HMMA.16816.F32.BF16 R80, R48.reuse, R12, R68 ;  /* 0x0000000c3050723c */ /* 0x050fe20000041844 */
[----:B------:R-:W4:Y:S07]  /*16500*/  LDSM.16.M88.4 R68, [R229+0x6000] ;  /* 0x00600000e544783b */ /* 0x000f2e0000000200 */
[----:B------:R-:W-:Y:S01]  /*16510*/  HMMA.16816.F32.BF16 R64, R48, R14, R64 ;  /* 0x0000000e3040723c */ /* 0x000fe20000041840 */
[----:B------:R-:W1:Y:S04]  /*16520*/  LDSM.16.M88.4 R12, [R228+0xe800] ;  /* 0x00e80000e40c783b */ /* 0x000e680000000200 */
        /* <DEDUP_REMOVED lines=10> */
[C---:B-1----:R-:W-:Y:S08]  /*165d0*/  HMMA.16816.F32.BF16 R80, R40.reuse, R44, R80 ;  /* 0x0000002c2850723c */ /* 0x042ff00000041850 */
[----:B------:R-:W-:Y:S01]  /*165e0*/  HMMA.16816.F32.BF16 R64, R40, R46, R64 ;  /* 0x0000002e2840723c */ /* 0x000fe20000041840 */
[----:B------:R-:W1:Y:S04]  /*165f0*/  LDSM.16.M88.4 R44, [R226+0x6800] ;  /* 0x00680000e22c783b */ /* 0x000e680000000200 */
[----:B------:R-:W1:Y:S03]  /*16600*/  LDSM.16.M88.4 R40, [R228+0xf800] ;  /* 0x00f80000e428783b */ /* 0x000e660000000200 */
[C---:B----4-:R-:W-:Y:S08]  /*16610*/  HMMA.16816.F32.BF16 R32, R68.reuse, R56, R32 ;  /* 0x000000384420723c */ /* 0x050ff00000041820 */
[C---:B------:R-:W-:Y:S01]  /*16620*/  HMMA.16816.F32.BF16 R24, R68.reuse, R58, R24 ;  /* 0x0000003a4418723c */ /* 0x040fe20000041818 */
[----:B------:R-:W-:Y:S07]  /*16630*/  LDSM.16.M88.4 R56, [R225+0x6000] ;  /* 0x00600000e138783b */ /* 0x000fee0000000200 */
[C---:B------:R-:W-:Y:S08]  /*16640*/  HMMA.16816.F32.BF16 R20, R68.reuse, R12, R20 ;  /* 0x0000000c4414723c */ /* 0x040ff00000041814 */
[C---:B--2---:R-:W-:Y:S08]  /*16650*/  HMMA.16816.F32.BF16 R76, R68.reuse, R8, R76 ;  /* 0x00000008444c723c */ /* 0x044ff0000004184c */
[C---:B------:R-:W-:Y:S01]  /*16660*/  HMMA.16816.F32.BF16 R16, R68.reuse, R14, R16 ;  /* 0x0000000e4410723c */ /* 0x040fe20000041810 */
[----:B------:R-:W-:Y:S07]  /*16670*/  LDSM.16.M88.4 R12, [R223+0xe000] ;  /* 0x00e00000df0c783b */ /* 0x000fee0000000200 */
[----:B------:R-:W-:Y:S01]  /*16680*/  HMMA.16816.F32.BF16 R72, R68, R10, R72 ;  /* 0x0000000a4448723c */ /* 0x000fe20000041848 */
[----:B------:R-:W2:Y:S07]  /*16690*/  LDSM.16.M88.4 R8, [R223+0xe800] ;  /* 0x00e80000df08783b */ /* 0x000eae0000000200 */
[C---:B---3--:R-:W-:Y:S08]  /*166a0*/  HMMA.16816.F32.BF16 R32, R36.reuse, R4, R32 ;  /* 0x000000042420723c */ /* 0x048ff00000041820 */
[C---:B------:R-:W-:Y:S01]  /*166b0*/  HMMA.16816.F32.BF16 R24, R36.reuse, R6, R24 ;  /* 0x000000062418723c */ /* 0x040fe20000041818 */
[----:B------:R-:W3:Y:S07]  /*166c0*/  LDSM.16.M88.4 R4, [R223+0xf000] ;  /* 0x00f00000df04783b */ /* 0x000eee0000000200 */
[----:B-1----:R-:W-:Y:S08]  /*166d0*/  HMMA.16816.F32.BF16 R20, R36, R44, R20 ;  /* 0x0000002c2414723c */ /* 0x002ff00000041814 */
[C---:B------:R-:W-:Y:S08]  /*166e0*/  HMMA.16816.F32.BF16 R80, R68.reuse, R40, R80 ;  /* 0x000000284450723c */ /* 0x040ff00000041850 */
[----:B------:R-:W-:Y:S01]  /*166f0*/  HMMA.16816.F32.BF16 R64, R68, R42, R64 ;  /* 0x0000002a4440723c */ /* 0x000fe20000041840 */
[----:B------:R-:W-:Y:S07]  /*16700*/  LDSM.16.M88.4 R40, [R223+0xf800] ;  /* 0x00f80000df28783b */ /* 0x000fee0000000200 */
[C---:B------:R-:W-:Y:S08]  /*16710*/  HMMA.16816.F32.BF16 R76, R36.reuse, R48, R76 ;  /* 0x00000030244c723c */ /* 0x040ff0000004184c */
[----:B------:R-:W-:Y:S08]  /*16720*/  HMMA.16816.F32.BF16 R16, R36, R46, R16 ;  /* 0x0000002e2410723c */ /* 0x000ff00000041810 */
[----:B--2---:R-:W-:Y:S07]  /*16730*/  HMMA.16816.F32.BF16 R20, R56, R8, R20 ;  /* 0x000000083814723c */ /* 0x004fee0000041814 */
[----:B------:R-:W-:Y:S01]  /*16740*/  SHF.R.S32.HI R8, RZ, 0x1f, R55 ;  /* 0x0000001fff087819 */ /* 0x000fe20000011437 */
[C---:B------:R-:W-:Y:S08]  /*16750*/  HMMA.16816.F32.BF16 R72, R36.reuse, R50, R72 ;  /* 0x000000322448723c */ /* 0x040ff00000041848 */
[C---:B------:R-:W-:Y:S08]  /*16760*/  HMMA.16816.F32.BF16 R80, R36.reuse, R84, R80 ;  /* 0x000000542450723c */ /* 0x040ff00000041850 */
[----:B------:R-:W-:Y:S01]  /*16770*/  HMMA.16816.F32.BF16 R64, R36, R86, R64 ;  /* 0x000000562440723c */ /* 0x000fe20000041840 */
[----:B------:R-:W-:Y:S07]  /*16780*/  LDSM.16.M88.4 R36, [R219+0x6000] ;  /* 0x00600000db24783b */ /* 0x000fee0000000200 */
[C---:B------:R-:W-:Y:S08]  /*16790*/  HMMA.16816.F32.BF16 R32, R56.reuse, R12, R32 ;  /* 0x0000000c3820723c */ /* 0x040ff00000041820 */
[C---:B------:R-:W-:Y:S01]  /*167a0*/  HMMA.16816.F32.BF16 R24, R56.reuse, R14, R24 ;  /* 0x0000000e3818723c */ /* 0x040fe20000041818 */
[----:B------:R-:W1:Y:S07]  /*167b0*/  LDSM.16.M88.4 R12, [R224+0x6000] ;  /* 0x00600000e00c783b */ /* 0x000e6e0000000200 */
[C---:B---3--:R-:W-:Y:S07]  /*167c0*/  HMMA.16816.F32.BF16 R76, R56.reuse, R4, R76 ;  /* 0x00000004384c723c */ /* 0x048fee000004184c */
[----:B------:R-:W-:Y:S01]  /*167d0*/  LEA.HI R4, R8, R55, RZ, 0x5 ;  /* 0x0000003708047211 */ /* 0x000fe200078f28ff */
[----:B------:R-:W-:Y:S01]  /*167e0*/  HMMA.16816.F32.BF16 R16, R56, R10, R16 ;  /* 0x0000000a3810723c */ /* 0x000fe20000041810 */
[----:B------:R-:W2:Y:S02]  /*167f0*/  LDSM.16.M88.4 R8, [R219+0x6800] ;  /* 0x00680000db08783b */ /* 0x000ea40000000200 */
[----:B------:R-:W-:-:S05]  /*16800*/  LOP3.LUT R4, R4, 0xffffffe0, RZ, 0xc0, !PT ;  /* 0xffffffe004047812 */ /* 0x000fca00078ec0ff */
[----:B------:R-:W-:Y:S01]  /*16810*/  IMAD.IADD R4, R55, 0x1, -R4 ;  /* 0x0000000137047824 */ /* 0x000fe200078e0a04 */
[----:B------:R-:W-:Y:S04]  /*16820*/  HMMA.16816.F32.BF16 R72, R56, R6, R72 ;  /* 0x000000063848723c */ /* 0x000fe80000041848 */
[----:B------:R-:W-:-:S04]  /*16830*/  SHF.R.S32.HI R3, RZ, 0x1f, R4 ;  /* 0x0000001fff037819 */ /* 0x000fc80000011404 */
[----:B------:R-:W-:Y:S02]  /*16840*/  LEA.HI R3, R3, R4, RZ, 0x2 ;  /* 0x0000000403037211 */ /* 0x000fe400078f10ff */
[----:B------:R-:W3:Y:S02]  /*16850*/  LDSM.16.M88.4 R4, [R219+0x7000] ;  /* 0x00700000db04783b */ /* 0x000ee40000000200 */
[----:B------:R-:W-:Y:S01]  /*16860*/  SHF.R.S32.HI R3, RZ, 0x2, R3 ;  /* 0x00000002ff037819 */ /* 0x000fe20000011403 */
[----:B-1----:R-:W-:Y:S04]  /*16870*/  HMMA.16816.F32.BF16 R32, R12, R36, R32 ;  /* 0x000000240c20723c */ /* 0x002fe80000041820 */
[----:B------:R-:W-:-:S04]  /*16880*/  IMAD R60, R60, 0x10, R3 ;  /* 0x000000103c3c7824 */ /* 0x000fc800078e0203 */
[----:B------:R-:W-:Y:S01]  /*16890*/  HMMA.16816.F32.BF16 R24, R12, R38, R24 ;  /* 0x000000260c18723c */ /* 0x000fe20000041818 */
[----:B------:R-:W-:-:S07]  /*168a0*/  IADD3 R61, R60, 0x1, R61 ;  /* 0x000000013c3d7810 */ /* 0x000fce0007ffe03d */
[----:B--2---:R-:W-:Y:S01]  /*168b0*/  HMMA.16816.F32.BF16 R36, R12, R8, R20 ;  /* 0x000000080c24723c */ /* 0x004fe20000041814 */
[----:B------:R-:W1:Y:S01]  /*168c0*/  LDSM.16.M88.4 R20, [R219+0x7800] ;  /* 0x00780000db14783b */ /* 0x000e620000000200 */
[----:B------:R-:W-:Y:S01]  /*168d0*/  IMAD.SHL.U32 R3, R55, 0x2, RZ ;  /* 0x0000000237037824 */ /* 0x000fe200078e00ff */
[----:B------:R-:W-:Y:S01]  /*168e0*/  IADD3 R61, R53, R61, -R240 ;  /* 0x0000003d353d7210 */ /* 0x000fe20007ffe8f0 */
[----:B------:R-:W-:-:S04]  /*168f0*/  DEPBAR.LE SB0, 0x0 ;  /* 0x000080000000791a */ /* 0x000fc80000000000 */
[----:B------:R-:W-:Y:S01]  /*16900*/  LOP3.LUT R3, R3, 0x6, RZ, 0xc0, !PT ;  /* 0x0000000603037812 */ /* 0x000fe200078ec0ff */
[----:B------:R-:W-:Y:S01]  /*16910*/  IMAD.IADD R2, R2, 0x1, R61 ;  /* 0x0000000102027824 */ /* 0x000fe200078e023d */
[----:B------:R-:W-:Y:S03]  /*16920*/  HMMA.16816.F32.BF16 R64, R56, R42, R64 ;  /* 0x0000002a3840723c */ /* 0x000fe60000041840 */
[----:B------:R-:W-:Y:S01]  /*16930*/  IMAD.IADD R3, R92, 0x1, R3 ;  /* 0x000000015c037824 */ /* 0x000fe200078e0203 */
[----:B------:R-:W-:-:S04]  /*16940*/  IADD3 R166, R2, 0x8, RZ ;  /* 0x0000000802a67810 */ /* 0x000fc80007ffe0ff */
[----:B------:R-:W-:Y:S01]  /*16950*/  HMMA.16816.F32.BF16 R16, R12, R10, R16 ;  /* 0x0000000a0c10723c */ /* 0x000fe20000041810 */
[C---:B------:R-:W-:Y:S02]  /*16960*/  IADD3 R31, R3.reuse, 0x1, RZ ;  /* 0x00000001031f7810 */ /* 0x040fe40007ffe0ff */
[-C--:B------:R-:W-:Y:S02]  /*16970*/  IMNMX R2, R2, R53.reuse, PT ;  /* 0x0000003502027217 */ /* 0x080fe40003800200 */
[----:B------:R-:W-:Y:S02]  /*16980*/  IMNMX R166, R166, R53, PT ;  /* 0x00000035a6a67217 */ /* 0x000fe40003800200 */
[----:B------:R-:W-:Y:S01]  /*16990*/  IADD3 R9, R3, 0x8, RZ ;  /* 0x0000000803097810 */ /* 0x000fe20007ffe0ff */
[----:B------:R-:W-:Y:S01]  /*169a0*/  HMMA.16816.F32.BF16 R80, R56, R40, R80 ;  /* 0x000000283850723c */ /* 0x000fe20000041850 */
[C---:B------:R-:W-:Y:S02]  /*169b0*/  ISETP.GE.AND P0, PT, R31.reuse, R2, PT ;  /* 0x000000021f00720c */ /* 0x040fe40003f06270 */
[----:B------:R-:W-:-:S02]  /*169c0*/  ISETP.GE.AND P3, PT, R31, R166, PT ;  /* 0x000000a61f00720c */ /* 0x000fc40003f66270 */
[C---:B------:R-:W-:Y:S02]  /*169d0*/  ISETP.GE.AND P4, PT, R9.reuse, R2, PT ;  /* 0x000000020900720c */ /* 0x040fe40003f86270 */
[----:B------:R-:W-:Y:S01]  /*169e0*/  ISETP.GE.AND P6, PT, R9, R166, PT ;  /* 0x000000a60900720c */ /* 0x000fe20003fc6270 */
[----:B---3--:R-:W-:Y:S01]  /*169f0*/  HMMA.16816.F32.BF16 R76, R12, R4, R76 ;  /* 0x000000040c4c723c */ /* 0x008fe2000004184c */
[C---:B------:R-:W-:Y:S02]  /*16a00*/  IADD3 R31, R3.reuse, 0x9, RZ ;  /* 0x00000009031f7810 */ /* 0x040fe40007ffe0ff */
[----:B------:R-:W-:Y:S02]  /*16a10*/  IADD3 R9, R3, 0x10, RZ ;  /* 0x0000001003097810 */ /* 0x000fe40007ffe0ff */
[----:B------:R-:W-:Y:S02]  /*16a20*/  FSEL R33, R33, -INF , !P0 ;  /* 0xff80000021217808 */ /* 0x000fe40004000000 */
[----:B------:R-:W-:-:S02]  /*16a30*/  ISETP.GE.AND P2, PT, R31, R2, PT ;  /* 0x000000021f00720c */ /* 0x000fc40003f46270 */
[----:B------:R-:W-:Y:S02]  /*16a40*/  ISETP.GE.AND P5, PT, R31, R166, PT ;  /* 0x000000a61f00720c */ /* 0x000fe40003fa6270 */
[C---:B------:R-:W-:Y:S02]  /*16a50*/  ISETP.GE.AND P1, PT, R9.reuse, R2, PT ;  /* 0x000000020900720c */ /* 0x040fe40003f26270 */
[----:B------:R-:W-:Y:S01]  /*16a60*/  ISETP.GE.AND P0, PT, R9, R166, PT ;  /* 0x000000a60900720c */ /* 0x000fe20003f06270 */
[----:B------:R-:W-:Y:S01]  /*16a70*/  HMMA.16816.F32.BF16 R72, R12, R6, R72 ;  /* 0x000000060c48723c */ /* 0x000fe20000041848 */
[C---:B------:R-:W-:Y:S02]  /*16a80*/  IADD3 R31, R3.reuse, 0x11, RZ ;  /* 0x00000011031f7810 */ /* 0x040fe40007ffe0ff */
[----:B------:R-:W-:Y:S02]  /*16a90*/  IADD3 R9, R3, 0x18, RZ ;  /* 0x0000001803097810 */ /* 0x000fe40007ffe0ff */
[----:B------:R-:W-:-:S02]  /*16aa0*/  FSEL R35, R35, -INF , !P3 ;  /* 0xff80000023237808 */ /* 0x000fc40005800000 */
[----:B------:R-:W-:Y:S02]  /*16ab0*/  IADD3 R5, R3, 0x19, RZ ;  /* 0x0000001903057810 */ /* 0x000fe40007ffe0ff */
[----:B------:R-:W-:Y:S02]  /*16ac0*/  FSEL R26, R26, -INF , !P6 ;  /* 0xff8000001a1a7808 */ /* 0x000fe40007000000 */
[----:B------:R-:W-:Y:S02]  /*16ad0*/  FSEL R25, R25, -INF , !P2 ;  /* 0xff80000019197808 */ /* 0x000fe40005000000 */
[-C--:B------:R-:W-:Y:S02]  /*16ae0*/  ISETP.GE.AND P3, PT, R31, R2.reuse, PT ;  /* 0x000000021f00720c */ /* 0x080fe40003f66270 */
[C---:B------:R-:W-:Y:S02]  /*16af0*/  ISETP.GE.AND P6, PT, R9.reuse, R2, PT ;  /* 0x000000020900720c */ /* 0x040fe40003fc6270 */
[----:B------:R-:W-:Y:S01]  /*16b00*/  ISETP.GE.AND P2, PT, R9, R166, PT ;  /* 0x000000a60900720c */ /* 0x000fe20003f46270 */
[----:B-1----:R-:W-:Y:S01]  /*16b10*/  HMMA.16816.F32.BF16 R64, R12, R22, R64 ;  /* 0x000000160c40723c */ /* 0x002fe20000041840 */
[----:B------:R-:W-:-:S02]  /*16b20*/  FSEL R11, R24, -INF , !P4 ;  /* 0xff800000180b7808 */ /* 0x000fc40006000000 */
[----:B------:R-:W-:Y:S02]  /*16b30*/  IADD3 R9, R3, 0x20, RZ ;  /* 0x0000002003097810 */ /* 0x000fe40007ffe0ff */
[----:B------:R-:W-:Y:S02]  /*16b40*/  ISETP.GE.AND P4, PT, R31, R166, PT ;  /* 0x000000a61f00720c */ /* 0x000fe40003f86270 */
[----:B------:R-:W-:Y:S02]  /*16b50*/  FSEL R27, R27, -INF , !P5 ;  /* 0xff8000001b1b7808 */ /* 0x000fe40006800000 */
[----:B------:R-:W-:Y:S02]  /*16b60*/  FSEL R4, R36, -INF , !P1 ;  /* 0xff80000024047808 */ /* 0x000fe40004800000 */
[C---:B------:R-:W-:Y:S02]  /*16b70*/  ISETP.GE.AND P5, PT, R5.reuse, R2, PT ;  /* 0x000000020500720c */ /* 0x040fe40003fa6270 */
[----:B------:R-:W-:-:S02]  /*16b80*/  ISETP.GE.AND P1, PT, R5, R166, PT ;  /* 0x000000a60500720c */ /* 0x000fc40003f26270 */
[----:B------:R-:W-:Y:S02]  /*16b90*/  IADD3 R7, R3, 0x21, RZ ;  /* 0x0000002103077810 */ /* 0x000fe40007ffe0ff */
[----:B------:R-:W-:Y:S02]  /*16ba0*/  FSEL R8, R38, -INF , !P0 ;  /* 0xff80000026087808 */ /* 0x000fe40004000000 */
[----:B------:R-:W-:Y:S02]  /*16bb0*/  FSEL R5, R37, -INF , !P3 ;  /* 0xff80000025057808 */ /* 0x000fe40005800000 */
[C---:B------:R-:W-:Y:S02]  /*16bc0*/  ISETP.GE.AND P0, PT, R9.reuse, R2, PT ;  /* 0x000000020900720c */ /* 0x040fe40003f06270 */
[----:B------:R-:W-:Y:S02]  /*16bd0*/  ISETP.GE.AND P3, PT, R9, R166, PT ;  /* 0x000000a60900720c */ /* 0x000fe40003f66270 */
[----:B------:R-:W-:-:S02]  /*16be0*/  FSEL R24, R39, -INF , !P4 ;  /* 0xff80000027187808 */ /* 0x000fc40006000000 */
[----:B------:R-:W-:Y:S02]  /*16bf0*/  FSEL R9, R16, -INF , !P6 ;  /* 0xff80000010097808 */ /* 0x000fe40007000000 */
[C---:B------:R-:W-:Y:S02]  /*16c00*/  ISETP.GE.AND P4, PT, R7.reuse, R2, PT ;  /* 0x000000020700720c */ /* 0x040fe40003f86270 */
[----:B------:R-:W-:Y:S02]  /*16c10*/  ISETP.GE.AND P6, PT, R7, R166, PT ;  /* 0x000000a60700720c */ /* 0x000fe40003fc6270 */
[----:B------:R-:W-:Y:S01]  /*16c20*/  IADD3 R7, R3, 0x28, RZ ;  /* 0x0000002803077810 */ /* 0x000fe20007ffe0ff */
[----:B------:R-:W-:Y:S01]  /*16c30*/  HMMA.16816.F32.BF16 R80, R12, R20, R80 ;  /* 0x000000140c50723c */ /* 0x000fe20000041850 */
[----:B------:R-:W-:Y:S02]  /*16c40*/  FSEL R18, R18, -INF , !P2 ;  /* 0xff80000012127808 */ /* 0x000fe40005000000 */
[----:B------:R-:W-:-:S02]  /*16c50*/  FSEL R10, R17, -INF , !P5 ;  /* 0xff800000110a7808 */ /* 0x000fc40006800000 */
[C---:B------:R-:W-:Y:S02]  /*16c60*/  ISETP.GE.AND P2, PT, R7.reuse, R2, PT ;  /* 0x000000020700720c */ /* 0x040fe40003f46270 */
[----:B------:R-:W-:Y:S02]  /*16c70*/  ISETP.GE.AND P5, PT, R7, R166, PT ;  /* 0x000000a60700720c */ /* 0x000fe40003fa6270 */
[C---:B------:R-:W-:Y:S02]  /*16c80*/  IADD3 R21, R3.reuse, 0x29, RZ ;  /* 0x0000002903157810 */ /* 0x040fe40007ffe0ff */
[----:B------:R-:W-:Y:S02]  /*16c90*/  IADD3 R7, R3, 0x30, RZ ;  /* 0x0000003003077810 */ /* 0x000fe40007ffe0ff */
[----:B------:R-:W-:Y:S02]  /*16ca0*/  FSEL R19, R19, -INF , !P1 ;  /* 0xff80000013137808 */ /* 0x000fe40004800000 */
[----:B------:R-:W-:-:S02]  /*16cb0*/  FSEL R186, R78, -INF , !P3 ;  /* 0xff8000004eba7808 */ /* 0x000fc40005800000 */
[----:B------:R-:W-:Y:S02]  /*16cc0*/  FSEL R185, R77, -INF , !P4 ;  /* 0xff8000004db97808 */ /* 0x000fe40006000000 */
[-C--:B------:R-:W-:Y:S02]  /*16cd0*/  ISETP.GE.AND P1, PT, R21, R2.reuse, PT ;  /* 0x000000021500720c */ /* 0x080fe40003f26270 */
[C---:B------:R-:W-:Y:S02]  /*16ce0*/  ISETP.GE.AND P3, PT, R7.reuse, R2, PT ;  /* 0x000000020700720c */ /* 0x040fe40003f66270 */
[----:B------:R-:W-:Y:S02]  /*16cf0*/  ISETP.GE.AND P4, PT, R7, R166, PT ;  /* 0x000000a60700720c */ /* 0x000fe40003f86270 */
[----:B------:R-:W-:Y:S02]  /*16d00*/  IADD3 R7, R3, 0x38, RZ ;  /* 0x0000003803077810 */ /* 0x000fe40007ffe0ff */
[----:B------:R-:W-:-:S02]  /*16d10*/  FSEL R187, R73, -INF , !P1 ;  /* 0xff80000049bb7808 */ /* 0x000fc40004800000 */
[----:B------:R-:W-:Y:S02]  /*16d20*/  FSEL R182, R76, -INF , !P0 ;  /* 0xff8000004cb67808 */ /* 0x000fe40004000000 */
[-C--:B------:R-:W-:Y:S02]  /*16d30*/  ISETP.GE.AND P1, PT, R7, R166.reuse, PT ;  /* 0x000000a60700720c */ /* 0x080fe40003f26270 */
[----:B------:R-:W-:Y:S02]  /*16d40*/  ISETP.GE.AND P0, PT, R21, R166, PT ;  /* 0x000000a61500720c */ /* 0x000fe40003f06270 */
[----:B------:R-:W-:Y:S02]  /*16d50*/  FSEL R31, R66, -INF , !P1 ;  /* 0xff800000421f7808 */ /* 0x000fe40004800000 */
[----:B------:R-:W-:Y:S02]  /*16d60*/  FSEL R188, R74, -INF , !P5 ;  /* 0xff8000004abc7808 */ /* 0x000fe40006800000 */
[----:B------:R-:W-:-:S02]  /*16d70*/  FSEL R191, R75, -INF , !P0 ;  /* 0xff8000004bbf7808 */ /* 0x000fc40004000000 */
[----:B------:R-:W-:Y:S02]  /*16d80*/  ISETP.GE.AND P1, PT, R165, 0x2, PT ;  /* 0x00000002a500780c */ /* 0x000fe40003f26270 */
[-C--:B------:R-:W-:Y:S02]  /*16d90*/  ISETP.GE.AND P5, PT, R7, R2.reuse, PT ;  /* 0x000000020700720c */ /* 0x080fe40003fa6270 */
[C---:B------:R-:W-:Y:S02]  /*16da0*/  ISETP.GE.AND P0, PT, R3.reuse, R2, PT ;  /* 0x000000020300720c */ /* 0x040fe40003f06270 */
[----:B------:R-:W-:Y:S02]  /*16db0*/  IADD3 R7, R3, 0x39, RZ ;  /* 0x0000003903077810 */ /* 0x000fe40007ffe0ff */
[----:B------:R-:W-:Y:S02]  /*16dc0*/  FSEL R32, R32, -INF , !P0 ;  /* 0xff80000020207808 */ /* 0x000fe40004000000 */
[----:B------:R-:W-:-:S02]  /*16dd0*/  ISETP.GE.AND P0, PT, R7, R166, PT ;  /* 0x000000a60700720c */ /* 0x000fc40003f06270 */
[----:B------:R-:W-:Y:S02]  /*16de0*/  IADD3 R13, R3, 0x31, RZ ;  /* 0x00000031030d7810 */ /* 0x000fe40007ffe0ff */
[----:B------:R-:W-:Y:S02]  /*16df0*/  FSEL R189, R79, -INF , !P6 ;  /* 0xff8000004fbd7808 */ /* 0x000fe40007000000 */
[----:B------:R-:W-:Y:S02]  /*16e00*/  FSEL R184, R72, -INF , !P2 ;  /* 0xff80000048b87808 */ /* 0x000fe40005000000 */
[----:B------:R-:W-:Y:S02]  /*16e10*/  FSEL R197, R80, -INF , !P3 ;  /* 0xff80000050c57808 */ /* 0x000fe40005800000 */
[----:B------:R-:W-:Y:S02]  /*16e20*/  FSEL R192, R82, -INF , !P4 ;  /* 0xff80000052c07808 */ /* 0x000fe40006000000 */
[----:B------:R-:W-:Y:S01]  /*16e30*/  FSEL R30, R67, -INF , !P0 ;  /* 0xff800000431e7808 */ /* 0x000fe20004000000 */
[----:B------:R-:W-:Y:S01]  /*16e40*/  BSSY B1, `(.L_x_2692) ;  /* 0x000007d000017945 */ /* 0x000fe20003800000 */
[----:B------:R-:W-:-:S02]  /*16e50*/  ISETP.GE.AND P6, PT, R13, R2, PT ;  /* 0x000000020d00720c */ /* 0x000fc40003fc6270 */
[-C--:B------:R-:W-:Y:S02]  /*16e60*/  ISETP.GE.AND P2, PT, R13, R166.reuse, PT ;  /* 0x000000a60d00720c */ /* 0x080fe40003f46270 */
[----:B------:R-:W-:Y:S02]  /*16e70*/  ISETP.GE.AND P3, PT, R3, R166, PT ;  /* 0x000000a60300720c */ /* 0x000fe40003f66270 */
[----:B------:R-:W-:Y:S02]  /*16e80*/  ISETP.GE.AND P4, PT, R7, R2, PT ;  /* 0x000000020700720c */ /* 0x000fe40003f86270 */
[----:B------:R-:W-:Y:S02]  /*16e90*/  ISETP.NE.U32.AND P0, PT, R244, RZ, PT ;  /* 0x000000fff400720c */ /* 0x000fe40003f05070 */
[----:B------:R-:W-:Y:S02]  /*16ea0*/  FSEL R34, R34, -INF , !P3 ;  /* 0xff80000022227808 */ /* 0x000fe40005800000 */
[----:B------:R-:W-:-:S02]  /*16eb0*/  FSEL R196, R81, -INF , !P6 ;  /* 0xff80000051c47808 */ /* 0x000fc40007000000 */
[----:B------:R-:W-:Y:S02]  /*16ec0*/  FSEL R190, R83, -INF , !P2 ;  /* 0xff80000053be7808 */ /* 0x000fe40005000000 */
[----:B------:R-:W-:Y:S02]  /*16ed0*/  FSEL R194, R64, -INF , !P5 ;  /* 0xff80000040c27808 */ /* 0x000fe40006800000 */
[----:B------:R-:W-:Y:S02]  /*16ee0*/  FSEL R193, R65, -INF , !P4 ;  /* 0xff80000041c17808 */ /* 0x000fe40006000000 */
[----:B------:R-:W-:Y:S02]  /*16ef0*/  ISETP.NE.AND.EX P0, PT, R245, RZ, PT, P0 ;  /* 0x000000fff500720c */ /* 0x000fe40003f05300 */
        /* <DEDUP_REMOVED lines=14> */
[----:B------:R-:W-:Y:S01]  /*16fe0*/  IADD3 R167, R226, 0x7800, RZ ;  /* 0x00007800e2a77810 */ /* 0x000fe20007ffe0ff */
[----:B------:R-:W-:Y:S06]  /*16ff0*/  BAR.SYNC.DEFER_BLOCKING 0x0 ;  /* 0x0000000000007b1d */ /* 0x000fec0000010000 */
[----:B------:R-:W-:Y:S05]  /*17000*/  @!P1 BRA `(.L_x_2693) ;  /* 0x0000060000009947 */ /* 0x000fea0003800000 */
[----:B------:R-:W-:Y:S01]  /*17010*/  BSSY B0, `(.L_x_2694) ;  /* 0x0000041000007945 */ /* 0x000fe20003800000 */
[----:B------:R-:W-:Y:S05]  /*17020*/  @!P0 BRA `(.L_x_2695) ;  /* 0x000003c000008947 */ /* 0x000fea0003800000 */
[----:B------:R-:W2:Y:S01]  /*17030*/  LD.E R17, [R28.64+0x170] ;  /* 0x000170061c117980 */ /* 0x000ea2000c101900 */
[----:B------:R-:W-:Y:S02]  /*17040*/  IADD3 R14, R92, -0x40, RZ ;  /* 0xffffffc05c0e7810 */ /* 0x000fe40007ffe0ff */
[----:B------:R-:W-:-:S02]  /*17050*/  IABS R7, R92 ;  /* 0x0000005c00077213 */ /* 0x000fc40000000000 */
[-C--:B--2---:R-:W-:Y:S02]  /*17060*/  IABS R12, R17.reuse ;  /* 0x00000011000c7213 */ /* 0x084fe40000000000 */
[-C--:B------:R-:W-:Y:S02]  /*17070*/  IABS R6, R17.reuse ;  /* 0x0000001100067213 */ /* 0x080fe40000000000 */
[----:B------:R-:W1:Y:S01]  /*17080*/  I2F.RP R13, R12 ;  /* 0x0000000c000d7306 */ /* 0x000e620000209400 */
[----:B------:R-:W-:Y:S02]  /*17090*/  LOP3.LUT R92, R92, R17, RZ, 0x3c, !PT ;  /* 0x000000115c5c7212 */ /* 0x000fe400078e3cff */
[----:B------:R-:W-:Y:S02]  /*170a0*/  IMAD.MOV R6, RZ, RZ, -R6 ;  /* 0x000000ffff067224 */ /* 0x000fe400078e0a06 */
[----:B------:R-:W-:-:S03]  /*170b0*/  ISETP.GE.AND P4, PT, R92, RZ, PT ;  /* 0x000000ff5c00720c */ /* 0x000fc60003f86270 */
        /* <DEDUP_REMOVED lines=21> */
[----:B------:R-:W-:Y:S02]  /*17210*/  ISETP.GE.AND P2, PT, R14, RZ, PT ;  /* 0x000000ff0e00720c */ /* 0x000fe40003f46270 */
[----:B------:R-:W-:-:S02]  /*17220*/  @!P3 IADD3 R13, R13, 0x1, RZ ;  /* 0x000000010d0db810 */ /* 0x000fc40007ffe0ff */
[----:B------:R-:W-:Y:S02]  /*17230*/  ISETP.NE.AND P3, PT, R17, RZ, PT ;  /* 0x000000ff1100720c */ /* 0x000fe40003f65270 */
[----:B------:R-:W-:-:S03]  /*17240*/  LOP3.LUT R12, RZ, R17, RZ, 0x33, !PT ;  /* 0x00000011ff0c7212 */ /* 0x000fc600078e33ff */
[----:B------:R-:W-:Y:S02]  /*17250*/  @P6 IADD3 R15, R15, 0x1, RZ ;  /* 0x000000010f0f6810 */ /* 0x000fe40007ffe0ff */
[----:B------:R-:W-:-:S03]  /*17260*/  @P5 IADD3 R13, R13, 0x1, RZ ;  /* 0x000000010d0d5810 */ /* 0x000fc60007ffe0ff */
[----:B------:R-:W-:Y:S02]  /*17270*/  @!P4 IMAD.MOV R15, RZ, RZ, -R15 ;  /* 0x000000ffff0fc224 */ /* 0x000fe400078e0a0f */
[----:B------:R-:W-:-:S03]  /*17280*/  @!P2 IMAD.MOV R13, RZ, RZ, -R13 ;  /* 0x000000ffff0da224 */ /* 0x000fc600078e0a0d */
[C---:B------:R-:W-:Y:S02]  /*17290*/  SEL R7, R12.reuse, R15, !P3 ;  /* 0x0000000f0c077207 */ /* 0x040fe40005800000 */
[----:B------:R-:W-:Y:S01]  /*172a0*/  SEL R12, R12, R13, !P3 ;  /* 0x0000000d0c0c7207 */ /* 0x000fe20005800000 */
[----:B------:R-:W3:Y:S02]  /*172b0*/  LD.E.64 R14, [R28.64+0x38] ;  /* 0x000038061c0e7980 */ /* 0x000ee4000c101b00 */
        /* <DEDUP_REMOVED lines=19> */
.L_x_2695:
[----:B------:R-:W2:Y:S02]  /*173f0*/  LD.E R7, [R28.64+0x38] ;  /* 0x000038061c077980 */ /* 0x000ea4000c101900 */
[----:B--2---:R-:W-:-:S04]  /*17400*/  LEA R7, -R7, RZ, 0x6 ;  /* 0x000000ff07077211 */ /* 0x004fc800078e31ff */
[----:B------:R-:W-:Y:S02]  /*17410*/  SHF.R.S32.HI R12, RZ, 0x1f, R7 ;  /* 0x0000001fff0c7819 */ /* 0x000fe40000011407 */
.L_x_2696:
[----:B------:R-:W-:Y:S05]  /*17420*/  BSYNC B0 ;  /* 0x0000000000007941 */ /* 0x000fea0003800000 */
.L_x_2694:
[C---:B------:R-:W-:Y:S01]  /*17430*/  IMAD.SHL.U32 R3, R168.reuse, 0x20, RZ ;  /* 0x00000020a8037824 */ /* 0x040fe200078e00ff */
[C---:B------:R-:W-:Y:S02]  /*17440*/  LEA R234, P3, R7.reuse, R234, 0x1 ;  /* 0x000000ea07ea7211 */ /* 0x040fe400078608ff */
[----:B------:R-:W-:Y:S02]  /*17450*/  SHF.L.U64.HI R6, R168, 0x5, R169 ;  /* 0x00000005a8067819 */ /* 0x000fe400000102a9 */
[----:B------:R-:W-:Y:S02]  /*17460*/  IADD3 R14, P2, R234, R3, RZ ;  /* 0x00000003ea0e7210 */ /* 0x000fe40007f5e0ff */
[----:B------:R-:W-:Y:S02]  /*17470*/  LEA.HI.X R235, R7, R235, R12, 0x1, P3 ;  /* 0x000000eb07eb7211 */ /* 0x000fe400018f0c0c */
[----:B------:R-:W-:-:S03]  /*17480*/  IADD3 R12, P3, R14, R3, RZ ;  /* 0x000000030e0c7210 */ /* 0x000fc60007f7e0ff */
[--C-:B------:R-:W-:Y:S01]  /*17490*/  IMAD.X R15, R235, 0x1, R6.reuse, P2 ;  /* 0x00000001eb0f7824 */ /* 0x100fe200010e0606 */
[----:B------:R-:W-:Y:S01]  /*174a0*/  @!PT LDS RZ, [RZ] ;  /* 0x00000000fffff984 */ /* 0x000fe20000000800 */
[----:B------:R-:W-:Y:S01]  /*174b0*/  @!PT LDS RZ, [RZ] ;  /* 0x00000000fffff984 */ /* 0x000fe20000000800 */
[----:B------:R-:W-:Y:S01]  /*174c0*/  @!PT LDS RZ, [RZ] ;  /* 0x00000000fffff984 */ /* 0x000fe20000000800 */
[----:B------:R1:W-:Y:S01]  /*174d0*/  LDGSTS.E.BYPASS.LTC128B.128 [R241+0x8000], [R234.64] ;  /* 0x08000000eaf17fae */ /* 0x0003e2000b901d46 */
[----:B------:R-:W-:Y:S02]  /*174e0*/  IADD3 R16, P2, R12, R3, RZ ;  /* 0x000000030c107210 */ /* 0x000fe40007f5e0ff */
[--C-:B------:R-:W-:Y:S01]  /*174f0*/  IMAD.X R13, R15, 0x1, R6.reuse, P3 ;  /* 0x000000010f0d7824 */ /* 0x100fe200018e0606 */
[----:B------:R1:W-:Y:S03]  /*17500*/  LDGSTS.E.BYPASS.LTC128B.128 [R241+0xa000], [R234.64+0x80] ;  /* 0x0a000080eaf17fae */ /* 0x0003e6000b901d46 */
[----:B------:R-:W-:Y:S01]  /*17510*/  IMAD.X R17, R13, 0x1, R6, P2 ;  /* 0x000000010d117824 */ /* 0x000fe200010e0606 */
        /* <DEDUP_REMOVED lines=15> */
.L_x_2693:
[----:B------:R-:W-:Y:S05]  /*17610*/  BSYNC B1 ;  /* 0x0000000000017941 */ /* 0x000fea0003800000 */
.L_x_2692:
[----:B------:R-:W2:Y:S01]  /*17620*/  LD.E R28, [R28.64+0xdc] ;  /* 0x0000dc061c1c7980 */ /* 0x000ea2000c101900 */
[----:B------:R-:W-:-:S02]  /*17630*/  FMNMX.FTZ R6, R32, R33, !PT ;  /* 0x0000002120067209 */ /* 0x000fc40007810000 */
[----:B------:R-:W-:Y:S02]  /*17640*/  FMNMX.FTZ R7, R34, R35, !PT ;  /* 0x0000002322077209 */ /* 0x000fe40007810000 */
[----:B------:R-:W-:Y:S02]  /*17650*/  FMNMX.FTZ R6, R11, R6, !PT ;  /* 0x000000060b067209 */ /* 0x000fe40007810000 */
[----:B-1----:R-:W-:Y:S02]  /*17660*/  FMNMX.FTZ R12, R26, R7, !PT ;  /* 0x000000071a0c7209 */ /* 0x002fe40007810000 */
[----:B------:R-:W-:Y:S02]  /*17670*/  FMNMX.FTZ R3, R25, R6, !PT ;  /* 0x0000000619037209 */ /* 0x000fe40007810000 */
[----:B------:R-:W-:Y:S02]  /*17680*/  SHF.L.U32 R233, R0, 0x1, RZ ;  /* 0x0000000100e97819 */ /* 0x000fe400000006ff */
[----:B------:R-:W-:-:S02]  /*17690*/  FMNMX.FTZ R6, R4, R3, !PT ;  /* 0x0000000304067209 */ /* 0x000fc40007810000 */
[-C--:B------:R-:W-:Y:S01]  /*176a0*/  LEA R232, R54, R233.reuse, 0x1 ;  /* 0x000000e936e87211 */ /* 0x080fe200078e08ff */
[----:B------:R-:W-:Y:S01]  /*176b0*/  LDSM.16.MT88.4 R156, [R233+0x10000] ;  /* 0x01000000e99c783b */ /* 0x000fe20000004200 */
[----:B------:R-:W-:Y:S02]  /*176c0*/  FMNMX.FTZ R6, R5, R6, !PT ;  /* 0x0000000605067209 */ /* 0x000fe40007810000 */
[C---:B------:R-:W-:Y:S01]  /*176d0*/  LEA R231, R52.reuse, R233, 0x1 ;  /* 0x000000e934e77211 */ /* 0x040fe200078e08ff */
[----:B------:R-:W-:Y:S01]  /*176e0*/  LDSM.16.MT88.4 R40, [R232+0x10000] ;  /* 0x01000000e828783b */ /* 0x000fe20000004200 */
[----:B------:R-:W-:Y:S02]  /*176f0*/  FMNMX.FTZ R3, R9, R6, !PT ;  /* 0x0000000609037209 */ /* 0x000fe40007810000 */
[----:B------:R-:W-:Y:S01]  /*17700*/  LEA R230, R52, R232, 0x1 ;  /* 0x000000e834e67211 */ /* 0x000fe200078e08ff */
[----:B------:R-:W-:Y:S01]  /*17710*/  LDSM.16.MT88.4 R48, [R231+0x10000] ;  /* 0x01000000e730783b */ /* 0x000fe20000004200 */
[----:B------:R-:W-:-:S03]  /*17720*/  FMNMX.FTZ R3, R10, R3, !PT ;  /* 0x000000030a037209 */ /* 0x000fc60007810000 */
[----:B------:R-:W-:Y:S01]  /*17730*/  LDSM.16.MT88.4 R56, [R230+0x10000] ;  /* 0x01000000e638783b */ /* 0x000fe20000004200 */
[----:B------:R-:W-:Y:S02]  /*17740*/  FMNMX.FTZ R6, R182, R3, !PT ;  /* 0x00000003b6067209 */ /* 0x000fe40007810000 */
        /* <DEDUP_REMOVED lines=22> */
[----:B------:R-:W-:Y:S03]  /*178b0*/  LDSM.16.MT88.4 R120, [R230+0x14000] ;  /* 0x01400000e678783b */ /* 0x000fe60000004200 */
[----:B------:R-:W-:Y:S01]  /*178c0*/  FMNMX.FTZ R3, R191, R6, !PT ;  /* 0x00000006bf037209 */ /* 0x000fe20007810000 */
[----:B------:R-:W1:Y:S03]  /*178d0*/  SHFL.BFLY PT, R7, R12, 0x2, 0x1f ;  /* 0x0c401f000c077f89 */ /* 0x000e6600000e0000 */
[----:B------:R-:W-:Y:S01]  /*178e0*/  FMNMX.FTZ R3, R192, R3, !PT ;  /* 0x00000003c0037209 */ /* 0x000fe20007810000 */
[----:B------:R-:W-:Y:S03]  /*178f0*/  LDSM.16.MT88.4 R128, [R233+0x16000] ;  /* 0x01600000e980783b */ /* 0x000fe60000004200 */
[----:B------:R-:W-:Y:S01]  /*17900*/  FMNMX.FTZ R6, R190, R3, !PT ;  /* 0x00000003be067209 */ /* 0x000fe20007810000 */
[----:B------:R-:W-:Y:S03]  /*17910*/  LDSM.16.MT88.4 R152, [R232+0x16000] ;  /* 0x01600000e898783b */ /* 0x000fe60000004200 */
[----:B------:R-:W-:Y:S01]  /*17920*/  FMNMX.FTZ R13, R31, R6, !PT ;  /* 0x000000061f0d7209 */ /* 0x000fe20007810000 */
[----:B------:R-:W-:Y:S03]  /*17930*/  LDSM.16.MT88.4 R140, [R231+0x16000] ;  /* 0x01600000e78c783b */ /* 0x000fe60000004200 */
[----:B------:R-:W-:Y:S01]  /*17940*/  FMNMX.FTZ R13, R30, R13, !PT ;  /* 0x0000000d1e0d7209 */ /* 0x000fe20007810000 */
[----:B------:R-:W-:Y:S04]  /*17950*/  LDSM.16.MT88.4 R20, [R233+0x12800] ;  /* 0x01280000e914783b */ /* 0x000fe80000004200 */
        /* <DEDUP_REMOVED lines=21> */
[-CC-:B------:R-:W-:Y:S02]  /*17ab0*/  FFMA.FTZ R183, R26, R28.reuse, -R29.reuse ;  /* 0x0000001c1ab77223 */ /* 0x180fe4000001081d */
[-C--:B------:R-:W-:Y:S01]  /*17ac0*/  FFMA.FTZ R174, R27, R28.reuse, -R29 ;  /* 0x0000001c1bae7223 */ /* 0x080fe2000001081d */
[----:B------:R-:W1:Y:S01]  /*17ad0*/  MUFU.EX2 R178, R178 ;  /* 0x000000b200b27308 */ /* 0x000e620000000800 */
[-CC-:B------:R-:W-:Y:S02]  /*17ae0*/  FFMA.FTZ R177, R4, R28.reuse, -R195.reuse ;  /* 0x0000001c04b17223 */ /* 0x180fe400000108c3 */
[-CC-:B------:R-:W-:Y:S02]  /*17af0*/  FFMA.FTZ R172, R5, R28.reuse, -R195.reuse ;  /* 0x0000001c05ac7223 */ /* 0x180fe400000108c3 */
[----:B------:R-:W2:Y:S01]  /*17b00*/  LDSM.16.MT88.4 R4, [R230+0x16000] ;  /* 0x01600000e604783b */ /* 0x000ea20000004200 */
[-CC-:B------:R-:W-:Y:S02]  /*17b10*/  FFMA.FTZ R35, R9, R28.reuse, -R195.reuse ;  /* 0x0000001c09237223 */ /* 0x180fe400000108c3 */
[----:B------:R-:W-:Y:S01]  /*17b20*/  MUFU.EX2 R176, R176 ;  /* 0x000000b000b07308 */ /* 0x000fe20000000800 */
[----:B------:R-:W-:-:S02]  /*17b30*/  FFMA.FTZ R32, R10, R28, -R195 ;  /* 0x0000001c0a207223 */ /* 0x000fc400000108c3 */
[-CC-:B------:R-:W-:Y:S02]  /*17b40*/  FFMA.FTZ R175, R8, R28.reuse, -R29.reuse ;  /* 0x0000001c08af7223 */ /* 0x180fe4000001081d */
[----:B------:R-:W3:Y:S01]  /*17b50*/  LDSM.16.MT88.4 R8, [R233+0x10800] ;  /* 0x01080000e908783b */ /* 0x000ee20000004200 */
[-CC-:B------:R-:W-:Y:S02]  /*17b60*/  FFMA.FTZ R34, R24, R28.reuse, -R29.reuse ;  /* 0x0000001c18227223 */ /* 0x180fe4000001081d */
[----:B------:R-:W4:Y:S01]  /*17b70*/  MUFU.EX2 R173, R173 ;  /* 0x000000ad00ad7308 */ /* 0x000f220000000800 */
[----:B-1----:R-:W-:Y:S01]  /*17b80*/  F2FP.BF16.PACK_AB R144, R178, R179 ;  /* 0x000000b3b290723e */ /* 0x002fe200000010ff */
[-CC-:B------:R-:W-:Y:S01]  /*17b90*/  FFMA.FTZ R33, R18, R28.reuse, -R29.reuse ;  /* 0x0000001c12217223 */ /* 0x180fe2000001081d */
[----:B------:R-:W-:Y:S01]  /*17ba0*/  LDSM.16.MT88.4 R24, [R230+0x10800] ;  /* 0x01080000e618783b */ /* 0x000fe20000004200 */
[-C--:B------:R-:W-:Y:S02]  /*17bb0*/  FFMA.FTZ R0, R19, R28.reuse, -R29 ;  /* 0x0000001c13007223 */ /* 0x080fe4000001081d */
[-CC-:B------:R-:W-:Y:S01]  /*17bc0*/  FFMA.FTZ R182, R182, R28.reuse, -R195.reuse ;  /* 0x0000001cb6b67223 */ /* 0x180fe200000108c3 */
[----:B------:R-:W1:Y:S01]  /*17bd0*/  LDSM.16.MT88.4 R16, [R232+0x10800] ;  /* 0x01080000e810783b */ /* 0x000e620000004200 */
[----:B------:R-:W-:Y:S01]  /*17be0*/  MUFU.EX2 R181, R181 ;  /* 0x000000b500b57308 */ /* 0x000fe20000000800 */
[----:B------:R-:W-:-:S02]  /*17bf0*/  FFMA.FTZ R185, R185, R28, -R195 ;  /* 0x0000001cb9b97223 */ /* 0x000fc400000108c3 */
[-CC-:B------:R-:W-:Y:S02]  /*17c00*/  FFMA.FTZ R184, R184, R28.reuse, -R195.reuse ;  /* 0x0000001cb8b87223 */ /* 0x180fe400000108c3 */
[-C--:B------:R-:W-:Y:S02]  /*17c10*/  FFMA.FTZ R187, R187, R28.reuse, -R195 ;  /* 0x0000001cbbbb7223 */ /* 0x080fe400000108c3 */
[--C-:B------:R-:W-:Y:S01]  /*17c20*/  FFMA.FTZ R186, R186, R28, -R29.reuse ;  /* 0x0000001cbaba7223 */ /* 0x100fe2000001081d */
[----:B------:R-:W5:Y:S01]  /*17c30*/  MUFU.EX2 R180, R180 ;  /* 0x000000b400b47308 */ /* 0x000f620000000800 */
[----:B----4-:R-:W-:Y:S01]  /*17c40*/  F2FP.BF16.PACK_AB R146, R173, R176 ;  /* 0x000000b0ad92723e */ /* 0x010fe200000010ff */
[-CC-:B------:R-:W-:Y:S02]  /*17c50*/  FFMA.FTZ R189, R189, R28.reuse, -R29.reuse ;  /* 0x0000001cbdbd7223 */ /* 0x180fe4000001081d */
[-CC-:B------:R-:W-:Y:S02]  /*17c60*/  FFMA.FTZ R188, R188, R28.reuse, -R29.reuse ;  /* 0x0000001cbcbc7223 */ /* 0x180fe4000001081d */
[----:B------:R-:W-:-:S02]  /*17c70*/  FFMA.FTZ R191, R191, R28, -R29 ;  /* 0x0000001cbfbf7223 */ /* 0x000fc4000001081d */
[----:B------:R-:W-:Y:S01]  /*17c80*/  MUFU.EX2 R183, R183 ;  /* 0x000000b700b77308 */ /* 0x000fe20000000800 */
[-CC-:B------:R-:W-:Y:S02]  /*17c90*/  FFMA.FTZ R197, R197, R28.reuse, -R195.reuse ;  /* 0x0000001cc5c57223 */ /* 0x180fe400000108c3 */
[-CC-:B------:R-:W-:Y:S02]  /*17ca0*/  FFMA.FTZ R196, R196, R28.reuse, -R195.reuse ;  /* 0x0000001cc4c47223 */ /* 0x180fe400000108c3 */
[-CC-:B------:R-:W-:Y:S02]  /*17cb0*/  FFMA.FTZ R194, R194, R28.reuse, -R195.reuse ;  /* 0x0000001cc2c27223 */ /* 0x180fe400000108c3 */
[-C--:B------:R-:W-:Y:S01]  /*17cc0*/  FFMA.FTZ R193, R193, R28.reuse, -R195 ;  /* 0x0000001cc1c17223 */ /* 0x080fe200000108c3 */
[----:B------:R-:W4:Y:S01]  /*17cd0*/  MUFU.EX2 R174, R174 ;  /* 0x000000ae00ae7308 */ /* 0x000f220000000800 */
[----:B-----5:R-:W-:Y:S01]  /*17ce0*/  F2FP.BF16.PACK_AB R145, R180, R181 ;  /* 0x000000b5b491723e */ /* 0x020fe200000010ff */
[----:B------:R-:W-:-:S02]  /*17cf0*/  FFMA.FTZ R195, R190, R28, -R29 ;  /* 0x0000001cbec37223 */ /* 0x000fc4000001081d */
[-CC-:B------:R-:W-:Y:S02]  /*17d00*/  FFMA.FTZ R192, R192, R28.reuse, -R29.reuse ;  /* 0x0000001cc0c07223 */ /* 0x180fe4000001081d */
[-CC-:B------:R-:W-:Y:S02]  /*17d10*/  FFMA.FTZ R190, R31, R28.reuse, -R29.reuse ;  /* 0x0000001c1fbe7223 */ /* 0x180fe4000001081d */
[----:B------:R-:W-:Y:S01]  /*17d20*/  MUFU.EX2 R177, R177 ;  /* 0x000000b100b17308 */ /* 0x000fe20000000800 */
[----:B------:R-:W-:Y:S02]  /*17d30*/  FFMA.FTZ R249, R30, R28, -R29 ;  /* 0x0000001c1ef97223 */ /* 0x000fe4000001081d */
[----:B------:R-:W-:Y:S01]  /*17d40*/  LDSM.16.MT88.4 R28, [R231+0x11800] ;  /* 0x01180000e71c783b */ /* 0x000fe20000004200 */
[----:B------:R-:W-:Y:S02]  /*17d50*/  FADD.FTZ R179, R179, R178 ;  /* 0x000000b2b3b37221 */ /* 0x000fe40000010000 */
[----:B------:R-:W-:Y:S01]  /*17d60*/  FADD.FTZ R180, R181, R180 ;  /* 0x000000b4b5b47221 */ /* 0x000fe20000010000 */
[----:B----4-:R-:W-:Y:S01]  /*17d70*/  F2FP.BF16.PACK_AB R147, R174, R183 ;  /* 0x000000b7ae93723e */ /* 0x010fe200000010ff */
[----:B------:R-:W4:Y:S01]  /*17d80*/  MUFU.EX2 R172, R172 ;  /* 0x000000ac00ac7308 */ /* 0x000f220000000800 */
[----:B------:R-:W-:-:S02]  /*17d90*/  FADD.FTZ R176, R176, R179 ;  /* 0x000000b3b0b07221 */ /* 0x000fc40000010000 */
[----:B------:R-:W-:Y:S02]  /*17da0*/  FADD.FTZ R183, R183, R180 ;  /* 0x000000b4b7b77221 */ /* 0x000fe40000010000 */
[----:B------:R-:W-:Y:S01]  /*17db0*/  FADD.FTZ R176, R173, R176 ;  /* 0x000000b0adb07221 */ /* 0x000fe20000010000 */
[C---:B------:R-:W-:Y:S01]  /*17dc0*/  HMMA.16816.F32.BF16 R160, R144.reuse, R156, RZ ;  /* 0x0000009c90a0723c */ /* 0x040fe200000418ff */
[----:B------:R-:W-:Y:S01]  /*17dd0*/  FADD.FTZ R174, R174, R183 ;  /* 0x000000b7aeae7221 */ /* 0x000fe20000010000 */
        /* <DEDUP_REMOVED lines=166> */
[----:B------:R-:W-:Y:S07]  /*18840*/  LDSM.16.MT88.4 R24, [R230+0x11800] ;  /* 0x01180000e618783b */ /* 0x000fee0000004200 */
[C---:B----4-:R-:W-:Y:S08]  /*18850*/  HMMA.16816.F32.BF16 R136, R4.reuse, R20, R136 ;  /* 0x000000140488723c */ /* 0x050ff00000041888 */
[C---:B------:R-:W-:Y:S01]  /*18860*/  HMMA.16816.F32.BF16 R140, R4.reuse, R22, R140 ;  /* 0x00000016048c723c */ /* 0x040fe2000004188c */
[----:B------:R-:W-:Y:S07]  /*18870*/  LDSM.16.MT88.4 R20, [R232+0x13800] ;  /* 0x01380000e814783b */ /* 0x000fee0000004200 */
[C---:B--2---:R-:W-:Y:S08]  /*18880*/  HMMA.16816.F32.BF16 R148, R4.reuse, R12, R148 ;  /* 0x0000000c0494723c */ /* 0x044ff00000041894 */
[----:B------:R-:W-:Y:S01]  /*18890*/  HMMA.16816.F32.BF16 R144, R4, R14, R144 ;  /* 0x0000000e0490723c */ /* 0x000fe20000041890 */
[----:B------:R-:W2:Y:S06]  /*188a0*/  LDSM.16.MT88.4 R12, [R233+0x13800] ;  /* 0x01380000e90c783b */ /* 0x000eac0000004200 */
        /* <DEDUP_REMOVED lines=12> */
[----:B------:R-:W-:-:S03]  /*18970*/  FADD.FTZ R249, R249, R190 ;  /* 0x000000bef9f97221 */ /* 0x000fc60000010000 */
[----:B------:R-:W-:Y:S02]  /*18980*/  STL [R1], R204 ;  /* 0x000000cc01007387 */ /* 0x000fe40000100800 */
[C---:B------:R-:W-:Y:S02]  /*18990*/  HMMA.16816.F32.BF16 R40, R4.reuse, R10, R40 ;  /* 0x0000000a0428723c */ /* 0x040fe40000041828 */
[----:B------:R-:W1:Y:S06]  /*189a0*/  LDSM.16.MT88.4 R8, [R230+0x13800] ;  /* 0x01380000e608783b */ /* 0x000e6c0000004200 */
        /* <DEDUP_REMOVED lines=28> */
[C---:B------:R-:W-:Y:S08]  /*18b70*/  HMMA.16816.F32.BF16 R96, R4.reuse, R30, R96 ;  /* 0x0000001e0460723c */ /* 0x040ff00000041860 */
[C---:B-----5:R-:W-:Y:S08]  /*18b80*/  HMMA.16816.F32.BF16 R108, R4.reuse, R24, R108 ;  /* 0x00000018046c723c */ /* 0x060ff0000004186c */
[C---:B------:R-:W-:Y:S08]  /*18b90*/  HMMA.16816.F32.BF16 R112, R4.reuse, R26, R112 ;  /* 0x0000001a0470723c */ /* 0x040ff00000041870 */
[C---:B------:R-:W-:Y:S08]  /*18ba0*/  HMMA.16816.F32.BF16 R116, R4.reuse, R20, R116 ;  /* 0x000000140474723c */ /* 0x040ff00000041874 */
[C---:B------:R-:W-:Y:S08]  /*18bb0*/  HMMA.16816.F32.BF16 R120, R4.reuse, R22, R120 ;  /* 0x000000160478723c */ /* 0x040ff00000041878 */
[C---:B---3--:R-:W-:Y:S08]  /*18bc0*/  HMMA.16816.F32.BF16 R132, R4.reuse, R16, R132 ;  /* 0x000000100484723c */ /* 0x048ff00000041884 */
        /* <DEDUP_REMOVED lines=51> */
[----:B------:R-:W-:-:S02]  /*18f00*/  ISETP.NE.AND P2, PT, R11, RZ, PT ;  /* 0x000000ff0b00720c */ /* 0x000fc40003f45270 */
[----:B------:R-:W-:-:S05]  /*18f10*/  LOP3.LUT R7, RZ, R11, RZ, 0x33, !PT ;  /* 0x0000000bff077212 */ /* 0x000fca00078e33ff */
[----:B------:R-:W-:Y:S02]  /*18f20*/  @P5 IADD3 R8, R8, 0x1, RZ ;  /* 0x0000000108085810 */ /* 0x000fe40007ffe0ff */
[----:B------:R-:W-:-:S03]  /*18f30*/  @P6 IADD3 R9, R9, 0x1, RZ ;  /* 0x0000000109096810 */ /* 0x000fc60007ffe0ff */
[----:B------:R-:W-:Y:S01]  /*18f40*/  @!P1 IMAD.MOV R8, RZ, RZ, -R8 ;  /* 0x000000ffff089224 */ /* 0x000fe200078e0a08 */
[----:B------:R-:W-:-:S04]  /*18f50*/  @!P3 IADD3 R9, -R9, RZ, RZ ;  /* 0x000000ff0909b210 */ /* 0x000fc80007ffe1ff */
[C---:B------:R-:W-:Y:S02]  /*18f60*/  SEL R4, R7.reuse, R8, !P2 ;  /* 0x0000000807047207 */ /* 0x040fe40005000000 */
[----:B------:R-:W-:Y:S02]  /*18f70*/  SEL R7, R7, R9, !P2 ;  /* 0x0000000907077207 */ /* 0x000fe40005000000 */
[----:B------:R-:W3:Y:S01]  /*18f80*/  LD.E.64 R8, [R200.64+0x40] ;  /* 0x00004004c8087980 */ /* 0x000ee2000c101b00 */
        /* <DEDUP_REMOVED lines=18> */
.L_x_2699:
[----:B------:R-:W-:Y:S02]  /*190b0*/  ULDC.64 UR4, c[0x0][0x118] ;  /* 0x0000460000047ab9 */ /* 0x000fe40000000a00 */
[----:B------:R-:W2:Y:S02]  /*190c0*/  LD.E R6, [R200.64+0x40] ;  /* 0x00004004c8067980 */ /* 0x000ea4000c101900 */
[----:B--2---:R-:W-:-:S04]  /*190d0*/  LEA R6, -R6, RZ, 0x6 ;  /* 0x000000ff06067211 */ /* 0x004fc800078e31ff */
[----:B------:R-:W-:Y:S02]  /*190e0*/  SHF.R.S32.HI R5, RZ, 0x1f, R6 ;  /* 0x0000001fff057819 */ /* 0x000fe40000011406 */
.L_x_2700:
[----:B------:R-:W-:Y:S05]  /*190f0*/  BSYNC B0 ;  /* 0x0000000000007941 */ /* 0x000fea0003800000 */
.L_x_2698:
[----:B------:R-:W-:Y:S01]  /*19100*/  IMAD.SHL.U32 R0, R170, 0x20, RZ ;  /* 0x00000020aa007824 */ /* 0x000fe200078e00ff */
[----:B------:R-:W-:Y:S01]  /*19110*/  LEA R246, P2, R6, R246, 0x1 ;  /* 0x000000f606f67211 */ /* 0x000fe200078408ff */
[----:B------:R-:W-:Y:S01]  /*19120*/  ULDC.64 UR4, c[0x0][0x118] ;  /* 0x0000460000047ab9 */ /* 0x000fe20000000a00 */
[----:B------:R-:W-:Y:S01]  /*19130*/  SHF.L.U64.HI R4, R170, 0x5, R171 ;  /* 0x00000005aa047819 */ /* 0x000fe200000102ab */
[----:B------:R-:W-:Y:S01]  /*19140*/  BSSY B1, `(.L_x_2701) ;  /* 0x00001a7000017945 */ /* 0x000fe20003800000 */
[----:B------:R-:W-:Y:S02]  /*19150*/  IADD3 R8, P1, R0, R246, RZ ;  /* 0x000000f600087210 */ /* 0x000fe40007f3e0ff */
[----:B------:R-:W-:Y:S02]  /*19160*/  LEA.HI.X R247, R6, R247, R5, 0x1, P2 ;  /* 0x000000f706f77211 */ /* 0x000fe400010f0c05 */
[----:B------:R-:W-:-:S03]  /*19170*/  IADD3 R10, P2, R0, R8, RZ ;  /* 0x00000008000a7210 */ /* 0x000fc60007f5e0ff */
[----:B------:R-:W-:Y:S01]  /*19180*/  IMAD.X R9, R4, 0x1, R247, P1 ;  /* 0x0000000104097824 */ /* 0x000fe200008e06f7 */
[----:B------:R-:W-:Y:S01]  /*19190*/  @!PT LDS RZ, [RZ] ;  /* 0x00000000fffff984 */ /* 0x000fe20000000800 */
[----:B------:R-:W-:Y:S01]  /*191a0*/  @!PT LDS RZ, [RZ] ;  /* 0x00000000fffff984 */ /* 0x000fe20000000800 */
[----:B------:R-:W-:Y:S01]  /*191b0*/  @!PT LDS RZ, [RZ] ;  /* 0x00000000fffff984 */ /* 0x000fe20000000800 */
[----:B------:R1:W-:Y:S01]  /*191c0*/  LDGSTS.E.BYPASS.LTC128B.128 [R241+0x10000], [R246.64] ;  /* 0x10000000f6f17fae */ /* 0x0003e2000b901d44 */
[----:B------:R-:W-:Y:S02]  /*191d0*/  IADD3 R28, P1, R0, R10, RZ ;  /* 0x0000000a001c7210 */ /* 0x000fe40007f3e0ff */
[C---:B------:R-:W-:Y:S01]  /*191e0*/  IMAD.X R11, R4.reuse, 0x1, R9, P2 ;  /* 0x00000001040b7824 */ /* 0x040fe200010e0609 */
[----:B------:R1:W-:Y:S03]  /*191f0*/  LDGSTS.E.BYPASS.LTC128B.128 [R241+0x12000], [R246.64+0x80] ;  /* 0x12000080f6f17fae */ /* 0x0003e6000b901d44 */
[----:B------:R-:W-:Y:S01]  /*19200*/  IMAD.X R29, R4, 0x1, R11, P1 ;  /* 0x00000001041d7824 */ /* 0x000fe200008e060b */
[----:B------:R1:W-:Y:S01]  /*19210*/  LDGSTS.E.BYPASS.LTC128B.128 [R241+0x14000], [R246.64+0x100] ;  /* 0x14000100f6f17fae */ /* 0x0003e2000b901d44 */
[----:B------:R-:W-:-:S03]  /*19220*/  ISETP.GE.AND P1, PT, R165, 0x3, PT ;  /* 0x00000003a500780c */ /* 0x000fc60003f26270 */
        /* <DEDUP_REMOVED lines=15> */
[----:B------:R-:W4:Y:S04]  /*19320*/  LDSM.16.M88.4 R176, [R228+0x8800] ;  /* 0x00880000e4b0783b */ /* 0x000f280000000200 */
[----:B------:R-:W5:Y:S04]  /*19330*/  LDSM.16.M88.4 R32, [R228+0x9000] ;  /* 0x00900000e420783b */ /* 0x000f680000000200 */
[----:B------:R-:W3:Y:S04]  /*19340*/  LDSM.16.M88.4 R184, [R228+0x9800] ;  /* 0x00980000e4b8783b */ /* 0x000ee80000000200 */
[----:B------:R-:W-:Y:S04]  /*19350*/  LDSM.16.M88.4 R20, [R227] ;  /* 0x00000000e314783b */ /* 0x000fe80000000200 */
[----:B------:R-:W1:Y:S04]  /*19360*/  LDSM.16.M88.4 R16, [R226] ;  /* 0x00000000e210783b */ /* 0x000e680000000200 */
[----:B------:R-:W1:Y:S04]  /*19370*/  LDSM.16.M88.4 R12, [R222] ;  /* 0x00000000de0c783b */ /* 0x000e680000000200 */
[----:B------:R-:W1:Y:S04]  /*19380*/  LDSM.16.M88.4 R192, [R221] ;  /* 0x00000000ddc0783b */ /* 0x000e680000000200 */
[----:B------:R-:W1:Y:S04]  /*19390*/  LDSM.16.M88.4 R188, [R220] ;  /* 0x00000000dcbc783b */ /* 0x000e680000000200 */
[----:B------:R-:W-:Y:S01]  /*193a0*/  LDSM.16.M88.4 R196, [R223+0x9000] ;  /* 0x00900000dfc4783b */ /* 0x000fe20000000200 */
[C---:B--2---:R-:W-:Y:S03]  /*193b0*/  HMMA.16816.F32.BF16 R8, R24.reuse, R4, RZ ;  /* 0x000000041808723c */ /* 0x044fe600000418ff */
[----:B------:R-:W2:Y:S04]  /*193c0*/  S2R R0, SR_TID.X ;  /* 0x0000000000007919 */ /* 0x000ea80000002100 */
[----:B------:R-:W0:Y:S01]  /*193d0*/  LDGDEPBAR ;  /* 0x00000000000079af */ /* 0x000e220000000000 */
[C---:B----4-:R-:W-:Y:S08]  /*193e0*/  HMMA.16816.F32.BF16 R180, R24.reuse, R176, RZ ;  /* 0x000000b018b4723c */ /* 0x050ff000000418ff */
[C---:B------:R-:W-:Y:S08]  /*193f0*/  HMMA.16816.F32.BF16 R4, R24.reuse, R6, RZ ;  /* 0x000000061804723c */ /* 0x040ff000000418ff */
[----:B------:R-:W-:Y:S01]  /*19400*/  HMMA.16816.F32.BF16 R176, R24, R178, RZ ;  /* 0x000000b218b0723c */ /* 0x000fe200000418ff */
[----:B--2---:R-:W-:-:S05]  /*19410*/  IMAD.SHL.U32 R0, R0, 0x2, RZ ;  /* 0x0000000200007824 */ /* 0x004fca00078e00ff */
[----:B------:R-:W-:Y:S02]  /*19420*/  LOP3.LUT R0, R0, 0x6, RZ, 0xc0, !PT ;  /* 0x0000000600007812 */ /* 0x000fe400078ec0ff */
[----:B-----5:R-:W-:Y:S03]  /*19430*/  HMMA.16816.F32.BF16 R172, R24, R32, RZ ;  /* 0x0000002018ac723c */ /* 0x020fe600000418ff */
[----:B------:R-:W-:-:S05]  /*19440*/  IMAD R205, R243, 0x40, R0 ;  /* 0x00000040f3cd7824 */ /* 0x000fca00078e0200 */
[----:B------:R-:W-:Y:S01]  /*19450*/  HMMA.16816.F32.BF16 R32, R24, R34, RZ ;  /* 0x000000221820723c */ /* 0x000fe200000418ff */
[----:B------:R-:W-:-:S04]  /*19460*/  IADD3 R165, R205, 0x8, RZ ;  /* 0x00000008cda57810 */ /* 0x000fc80007ffe0ff */
[C---:B------:R-:W-:Y:S02]  /*19470*/  ISETP.GE.AND P4, PT, R165.reuse, R2, PT ;  /* 0x00000002a500720c */ /* 0x040fe40003f86270 */
[----:B------:R-:W-:Y:S01]  /*19480*/  ISETP.GE.AND P6, PT, R165, R166, PT ;  /* 0x000000a6a500720c */ /* 0x000fe20003fc6270 */
[C---:B---3--:R-:W-:Y:S08]  /*19490*/  HMMA.16816.F32.BF16 R28, R24.reuse, R184, RZ ;  /* 0x000000b8181c723c */ /* 0x048ff000000418ff */
        /* <DEDUP_REMOVED lines=13> */
[----:B------:R-:W3:Y:S04]  /*19570*/  LDSM.16.M88.4 R188, [R223+0x9800] ;  /* 0x00980000dfbc783b */ /* 0x000ee80000000200 */
        /* <DEDUP_REMOVED lines=22> */
[----:B------:R-:W3:Y:S07]  /*196e0*/  LDSM.16.M88.4 R20, [R228+0xb800] ;  /* 0x00b80000e414783b */ /* 0x000eee0000000200 */
[C---:B----4-:R-:W-:Y:S08]  /*196f0*/  HMMA.16816.F32.BF16 R28, R192.reuse, R196, R28 ;  /* 0x000000c4c01c723c */ /* 0x050ff0000004181c */
[----:B------:R-:W-:Y:S01]  /*19700*/  HMMA.16816.F32.BF16 R24, R192, R198, R24 ;  /* 0x000000c6c018723c */ /* 0x000fe20000041818 */
[----:B------:R-:W-:Y:S04]  /*19710*/  LDSM.16.M88.4 R192, [R218] ;  /* 0x00000000dac0783b */ /* 0x000fe80000000200 */
[----:B------:R-:W-:Y:S03]  /*19720*/  LDSM.16.M88.4 R196, [R223+0xa000] ;  /* 0x00a00000dfc4783b */ /* 0x000fe60000000200 */
[C---:B-1----:R-:W-:Y:S08]  /*19730*/  HMMA.16816.F32.BF16 R8, R16.reuse, R188, R8 ;  /* 0x000000bc1008723c */ /* 0x042ff00000041808 */
[C---:B--2---:R-:W-:Y:S08]  /*19740*/  HMMA.16816.F32.BF16 R172, R16.reuse, R12, R172 ;  /* 0x0000000c10ac723c */ /* 0x044ff000000418ac */
[C---:B------:R-:W-:Y:S01]  /*19750*/  HMMA.16816.F32.BF16 R32, R16.reuse, R14, R32 ;  /* 0x0000000e1020723c */ /* 0x040fe20000041820 */
[----:B------:R-:W1:Y:S07]  /*19760*/  LDSM.16.M88.4 R12, [R227+0x2000] ;  /* 0x00200000e30c783b */ /* 0x000e6e0000000200 */
[C---:B------:R-:W-:Y:S01]  /*19770*/  HMMA.16816.F32.BF16 R4, R16.reuse, R190, R4 ;  /* 0x000000be1004723c */ /* 0x040fe20000041804 */
[----:B------:R-:W2:Y:S07]  /*19780*/  LDSM.16.M88.4 R188, [R217] ;  /* 0x00000000d9bc783b */ /* 0x000eae0000000200 */
[C---:B------:R-:W-:Y:S08]  /*19790*/  HMMA.16816.F32.BF16 R180, R16.reuse, R184, R180 ;  /* 0x000000b810b4723c */ /* 0x040ff000000418b4 */
[C---:B------:R-:W-:Y:S01]  /*197a0*/  HMMA.16816.F32.BF16 R176, R16.reuse, R186, R176 ;  /* 0x000000ba10b0723c */ /* 0x040fe200000418b0 */
[----:B------:R-:W4:Y:S07]  /*197b0*/  LDSM.16.M88.4 R184, [R216] ;  /* 0x00000000d8b8783b */ /* 0x000f2e0000000200 */
[C---:B---3--:R-:W-:Y:S08]  /*197c0*/  HMMA.16816.F32.BF16 R28, R16.reuse, R20, R28 ;  /* 0x00000014101c723c */ /* 0x048ff0000004181c */
[----:B------:R-:W-:Y:S01]  /*197d0*/  HMMA.16816.F32.BF16 R24, R16, R22, R24 ;  /* 0x000000161018723c */ /* 0x000fe20000041818 */
[----:B------:R-:W3:Y:S04]  /*197e0*/  LDSM.16.M88.4 R16, [R215] ;  /* 0x00000000d710783b */ /* 0x000ee80000000200 */
[----:B------:R-:W5:Y:S03]  /*197f0*/  LDSM.16.M88.4 R20, [R225+0x2000] ;  /* 0x00200000e114783b */ /* 0x000f660000000200 */
        /* <DEDUP_REMOVED lines=10> */
[----:B------:R-:W-:Y:S01]  /*198a0*/  HMMA.16816.F32.BF16 R24, R12, R18, R24 ;  /* 0x000000120c18723c */ /* 0x000fe20000041818 */
[----:B------:R-:W-:Y:S04]  /*198b0*/  LDSM.16.M88.4 R16, [R224+0x2000] ;  /* 0x00200000e010783b */ /* 0x000fe80000000200 */
[----:B------:R-:W3:Y:S03]  /*198c0*/  LDSM.16.M88.4 R12, [R219+0x2000] ;  /* 0x00200000db0c783b */ /* 0x000ee60000000200 */
[C---:B-----5:R-:W-:Y:S08]  /*198d0*/  HMMA.16816.F32.BF16 R8, R20.reuse, R196, R8 ;  /* 0x000000c41408723c */ /* 0x060ff00000041808 */
        /* <DEDUP_REMOVED lines=24> */
[----:B------:R-:W4:Y:S03]  /*19a60*/  LDSM.16.M88.4 R16, [R214] ;  /* 0x00000000d610783b */ /* 0x000f260000000200 */
[C---:B---3--:R-:W-:Y:S08]  /*19a70*/  HMMA.16816.F32.BF16 R8, R184.reuse, R12, R8 ;  /* 0x0000000cb808723c */ /* 0x048ff00000041808 */
        /* <DEDUP_REMOVED lines=12> */
[C---:B----4-:R-:W-:Y:S08]  /*19b40*/  HMMA.16816.F32.BF16 R8, R20.reuse, R16, R8 ;  /* 0x000000101408723c */ /* 0x050ff00000041808 */
[C---:B------:R-:W-:Y:S01]  /*19b50*/  HMMA.16816.F32.BF16 R4, R20.reuse, R18, R4 ;  /* 0x000000121404723c */ /* 0x040fe20000041804 */
[----:B------:R-:W4:Y:S07]  /*19b60*/  LDSM.16.M88.4 R16, [R223+0xc000] ;  /* 0x00c00000df10783b */ /* 0x000f2e0000000200 */
[C---:B---3--:R-:W-:Y:S08]  /*19b70*/  HMMA.16816.F32.BF16 R180, R20.reuse, R12, R180 ;  /* 0x0000000c14b4723c */ /* 0x048ff000000418b4 */
[C---:B------:R-:W-:Y:S01]  /*19b80*/  HMMA.16816.F32.BF16 R176, R20.reuse, R14, R176 ;  /* 0x0000000e14b0723c */ /* 0x040fe200000418b0 */
[----:B------:R-:W3:Y:S07]  /*19b90*/  LDSM.16.M88.4 R12, [R223+0xc800] ;  /* 0x00c80000df0c783b */ /* 0x000eee0000000200 */
[C---:B-1----:R-:W-:Y:S08]  /*19ba0*/  HMMA.16816.F32.BF16 R172, R20.reuse, R192, R172 ;  /* 0x000000c014ac723c */ /* 0x042ff000000418ac */
[C---:B------:R-:W-:Y:S01]  /*19bb0*/  HMMA.16816.F32.BF16 R32, R20.reuse, R194, R32 ;  /* 0x000000c21420723c */ /* 0x040fe20000041820 */
[----:B------:R-:W-:Y:S07]  /*19bc0*/  LDSM.16.M88.4 R192, [R224+0x4000] ;  /* 0x00400000e0c0783b */ /* 0x000fee0000000200 */
[C---:B--2---:R-:W-:Y:S08]  /*19bd0*/  HMMA.16816.F32.BF16 R28, R20.reuse, R188, R28 ;  /* 0x000000bc141c723c */ /* 0x044ff0000004181c */
[----:B------:R-:W-:Y:S01]  /*19be0*/  HMMA.16816.F32.BF16 R24, R20, R190, R24 ;  /* 0x000000be1418723c */ /* 0x000fe20000041818 */
[----:B------:R-:W1:Y:S04]  /*19bf0*/  LDSM.16.M88.4 R188, [R223+0xd800] ;  /* 0x00d80000dfbc783b */ /* 0x000e680000000200 */
[----:B------:R-:W-:Y:S03]  /*19c00*/  LDSM.16.M88.4 R20, [R219+0x4000] ;  /* 0x00400000db14783b */ /* 0x000fe60000000200 */
        /* <DEDUP_REMOVED lines=14> */
[C---:B---3--:R-:W-:Y:S08]  /*19cf0*/  HMMA.16816.F32.BF16 R180, R192.reuse, R12, R180 ;  /* 0x0000000cc0b4723c */ /* 0x048ff000000418b4 */
[C---:B------:R-:W-:Y:S01]  /*19d00*/  HMMA.16816.F32.BF16 R176, R192.reuse, R14, R176 ;  /* 0x0000000ec0b0723c */ /* 0x040fe200000418b0 */
[----:B------:R-:W1:Y:S07]  /*19d10*/  LDSM.16.M88.4 R12, [R229+0x6000] ;  /* 0x00600000e50c783b */ /* 0x000e6e0000000200 */
        /* <DEDUP_REMOVED lines=27> */
[----:B------:R-:W-:Y:S07]  /*19ed0*/  LDSM.16.M88.4 R188, [R223+0xf000] ;  /* 0x00f00000dfbc783b */ /* 0x000fee0000000200 */
[C---:B----4-:R-:W-:Y:S08]  /*19ee0*/  HMMA.16816.F32.BF16 R172, R16.reuse, R184, R172 ;  /* 0x000000b810ac723c */ /* 0x050ff000000418ac */
[C---:B------:R-:W-:Y:S01]  /*19ef0*/  HMMA.16816.F32.BF16 R32, R16.reuse, R186, R32 ;  /* 0x000000ba1020723c */ /* 0x040fe20000041820 */
[----:B------:R-:W2:Y:S07]  /*19f00*/  LDSM.16.M88.4 R184, [R223+0xf800] ;  /* 0x00f80000dfb8783b */ /* 0x000eae0000000200 */
[C---:B---3--:R-:W-:Y:S08]  /*19f10*/  HMMA.16816.F32.BF16 R28, R16.reuse, R20, R28 ;  /* 0x00000014101c723c */ /* 0x048ff0000004181c */
[----:B------:R-:W-:Y:S01]  /*19f20*/  HMMA.16816.F32.BF16 R24, R16, R22, R24 ;  /* 0x000000161018723c */ /* 0x000fe20000041818 */
[----:B------:R-:W-:Y:S04]  /*19f30*/  LDSM.16.M88.4 R20, [R224+0x6000] ;  /* 0x00600000e014783b */ /* 0x000fe80000000200 */
[----:B------:R-:W3:Y:S03]  /*19f40*/  LDSM.16.M88.4 R16, [R219+0x6000] ;  /* 0x00600000db10783b */ /* 0x000ee60000000200 */
[C---:B-----5:R-:W-:Y:S08]  /*19f50*/  HMMA.16816.F32.BF16 R8, R196.reuse, R12, R8 ;  /* 0x0000000cc408723c */ /* 0x060ff00000041808 */
[C---:B------:R-:W-:Y:S01]  /*19f60*/  HMMA.16816.F32.BF16 R4, R196.reuse, R14, R4 ;  /* 0x0000000ec404723c */ /* 0x040fe20000041804 */
[----:B------:R-:W4:Y:S07]  /*19f70*/  LDSM.16.M88.4 R12, [R219+0x6800] ;  /* 0x00680000db0c783b */ /* 0x000f2e0000000200 */
[C---:B-1----:R-:W-:Y:S08]  /*19f80*/  HMMA.16816.F32.BF16 R180, R196.reuse, R192, R180 ;  /* 0x000000c0c4b4723c */ /* 0x042ff000000418b4 */
[C---:B------:R-:W-:Y:S08]  /*19f90*/  HMMA.16816.F32.BF16 R176, R196.reuse, R194, R176 ;  /* 0x000000c2c4b0723c */ /* 0x040ff000000418b0 */
[----:B--2---:R-:W-:Y:S08]  /*19fa0*/  HMMA.16816.F32.BF16 R28, R196, R184, R28 ;  /* 0x000000b8c41c723c */ /* 0x004ff0000004181c */
[C---:B---3--:R-:W-:Y:S08]  /*19fb0*/  HMMA.16816.F32.BF16 R8, R20.reuse, R16, R8 ;  /* 0x000000101408723c */ /* 0x048ff00000041808 */
[----:B------:R-:W-:Y:S01]  /*19fc0*/  HMMA.16816.F32.BF16 R4, R20, R18, R4 ;  /* 0x000000121404723c */ /* 0x000fe20000041804 */
[----:B------:R-:W1:Y:S07]  /*19fd0*/  LDSM.16.M88.4 R16, [R219+0x7000] ;  /* 0x00700000db10783b */ /* 0x000e6e0000000200 */
[----:B------:R-:W-:Y:S01]  /*19fe0*/  HMMA.16816.F32.BF16 R24, R196, R186, R24 ;  /* 0x000000bac418723c */ /* 0x000fe20000041818 */
[----:B------:R-:W2:Y:S01]  /*19ff0*/  LDSM.16.M88.4 R184, [R219+0x7800] ;  /* 0x00780000dbb8783b */ /* 0x000ea20000000200 */
[----:B------:R-:W-:-:S06]  /*1a000*/  DEPBAR.LE SB0, 0x0 ;  /* 0x000080000000791a */ /* 0x000fcc0000000000 */
[----:B------:R-:W-:Y:S08]  /*1a010*/  HMMA.16816.F32.BF16 R172, R196, R188, R172 ;  /* 0x000000bcc4ac723c */ /* 0x000ff000000418ac */
[----:B----4-:R-:W-:Y:S01]  /*1a020*/  HMMA.16816.F32.BF16 R180, R20, R12, R180 ;  /* 0x0000000c14b4723c */ /* 0x010fe200000418b4 */
[----:B------:R-:W-:Y:S02]  /*1a030*/  FSEL R4, R4, -INF , !P4 ;  /* 0xff80000004047808 */ /* 0x000fe40006000000 */
[----:B------:R-:W-:-:S04]  /*1a040*/  FSEL R6, R6, -INF , !P6 ;  /* 0xff80000006067808 */ /* 0x000fc80007000000 */
[----:B------:R-:W-:Y:S01]  /*1a050*/  IADD3 R13, R205, 0x1, RZ ;  /* 0x00000001cd0d7810 */ /* 0x000fe20007ffe0ff */
[----:B------:R-:W-:Y:S01]  /*1a060*/  HMMA.16816.F32.BF16 R32, R196, R190, R32 ;  /* 0x000000bec420723c */ /* 0x000fe20000041820 */
[----:B------:R-:W-:Y:S02]  /*1a070*/  BAR.SYNC.DEFER_BLOCKING 0x0 ;  /* 0x0000000000007b1d */ /* 0x000fe40000010000 */
[C---:B------:R-:W-:Y:S02]  /*1a080*/  ISETP.GE.AND P5, PT, R13.reuse, R2, PT ;  /* 0x000000020d00720c */ /* 0x040fe40003fa6270 */
[----:B------:R-:W-:Y:S02]  /*1a090*/  ISETP.GE.AND P2, PT, R13, R166, PT ;  /* 0x000000a60d00720c */ /* 0x000fe40003f46270 */
[----:B------:R-:W-:Y:S01]  /*1a0a0*/  IADD3 R13, R205, 0x9, RZ ;  /* 0x00000009cd0d7810 */ /* 0x000fe20007ffe0ff */
[----:B------:R-:W-:Y:S01]  /*1a0b0*/  HMMA.16816.F32.BF16 R176, R20, R14, R176 ;  /* 0x0000000e14b0723c */ /* 0x000fe200000418b0 */
[----:B------:R-:W-:-:S02]  /*1a0c0*/  FSEL R9, R9, -INF , !P5 ;  /* 0xff80000009097808 */ /* 0x000fc40006800000 */
[C---:B------:R-:W-:Y:S02]  /*1a0d0*/  ISETP.GE.AND P3, PT, R13.reuse, R2, PT ;  /* 0x000000020d00720c */ /* 0x040fe40003f66270 */
[----:B------:R-:W-:Y:S02]  /*1a0e0*/  ISETP.GE.AND P5, PT, R13, R166, PT ;  /* 0x000000a60d00720c */ /* 0x000fe40003fa6270 */
[C---:B------:R-:W-:Y:S01]  /*1a0f0*/  IADD3 R13, R205.reuse, 0x10, RZ ;  /* 0x00000010cd0d7810 */ /* 0x040fe20007ffe0ff */
[----:B-1----:R-:W-:Y:S01]  /*1a100*/  HMMA.16816.F32.BF16 R172, R20, R16, R172 ;  /* 0x0000001014ac723c */ /* 0x002fe200000418ac */
[----:B------:R-:W-:Y:S02]  /*1a110*/  IADD3 R15, R205, 0x11, RZ ;  /* 0x00000011cd0f7810 */ /* 0x000fe40007ffe0ff */
[----:B------:R-:W-:Y:S02]  /*1a120*/  FSEL R11, R11, -INF , !P2 ;  /* 0xff8000000b0b7808 */ /* 0x000fe40005000000 */
[----:B------:R-:W-:-:S02]  /*1a130*/  FSEL R5, R5, -INF , !P3 ;  /* 0xff80000005057808 */ /* 0x000fc40005800000 */
[C---:B------:R-:W-:Y:S01]  /*1a140*/  ISETP.GE.AND P2, PT, R13.reuse, R2, PT ;  /* 0x000000020d00720c */ /* 0x040fe20003f46270 */
[C---:B------:R-:W-:Y:S01]  /*1a150*/  HMMA.16816.F32.BF16 R32, R20.reuse, R18, R32 ;  /* 0x000000121420723c */ /* 0x040fe20000041820 */
[----:B------:R-:W-:Y:S02]  /*1a160*/  ISETP.GE.AND P4, PT, R13, R166, PT ;  /* 0x000000a60d00720c */ /* 0x000fe40003f86270 */
[C---:B------:R-:W-:Y:S02]  /*1a170*/  ISETP.GE.AND P6, PT, R15.reuse, R2, PT ;  /* 0x000000020f00720c */ /* 0x040fe40003fc6270 */
[----:B------:R-:W-:Y:S02]  /*1a180*/  ISETP.GE.AND P3, PT, R15, R166, PT ;  /* 0x000000a60f00720c */ /* 0x000fe40003f66270 */
[C---:B------:R-:W-:Y:S01]  /*1a190*/  IADD3 R13, R205.reuse, 0x18, RZ ;  /* 0x00000018cd0d7810 */ /* 0x040fe20007ffe0ff */
[----:B--2---:R-:W-:Y:S01]  /*1a1a0*/  HMMA.16816.F32.BF16 R24, R20, R186, R24 ;  /* 0x000000ba1418723c */ /* 0x004fe20000041818 */
[----:B------:R-:W-:-:S02]  /*1a1b0*/  IADD3 R15, R205, 0x19, RZ ;  /* 0x00000019cd0f7810 */ /* 0x000fc40007ffe0ff */
[----:B------:R-:W-:Y:S02]  /*1a1c0*/  FSEL R7, R7, -INF , !P5 ;  /* 0xff80000007077808 */ /* 0x000fe40006800000 */
[----:B------:R-:W-:Y:S02]  /*1a1d0*/  FSEL R203, R180, -INF , !P2 ;  /* 0xff800000b4cb7808 */ /* 0x000fe40005000000 */
[----:B------:R-:W-:Y:S02]  /*1a1e0*/  FSEL R198, R182, -INF , !P4 ;  /* 0xff800000b6c67808 */ /* 0x000fe40006000000 */
[----:B------:R-:W-:Y:S02]  /*1a1f0*/  FSEL R202, R181, -INF , !P6 ;  /* 0xff800000b5ca7808 */ /* 0x000fe40007000000 */
[C---:B------:R-:W-:Y:S02]  /*1a200*/  ISETP.GE.AND P5, PT, R13.reuse, R2, PT ;  /* 0x000000020d00720c */ /* 0x040fe40003fa6270 */
[----:B------:R-:W-:-:S02]  /*1a210*/  ISETP.GE.AND P2, PT, R13, R166, PT ;  /* 0x000000a60d00720c */ /* 0x000fc40003f46270 */
[C---:B------:R-:W-:Y:S02]  /*1a220*/  ISETP.GE.AND P4, PT, R15.reuse, R2, PT ;  /* 0x000000020f00720c */ /* 0x040fe40003f86270 */
[----:B------:R-:W-:Y:S02]  /*1a230*/  ISETP.GE.AND P6, PT, R15, R166, PT ;  /* 0x000000a60f00720c */ /* 0x000fe40003fc6270 */
[----:B------:R-:W-:Y:S02]  /*1a240*/  FSEL R182, R176, -INF , !P5 ;  /* 0xff800000b0b67808 */ /* 0x000fe40006800000 */
[----:B------:R-:W-:Y:S02]  /*1a250*/  FSEL R197, R178, -INF , !P2 ;  /* 0xff800000b2c57808 */ /* 0x000fe40005000000 */
[----:B------:R-:W-:Y:S02]  /*1a260*/  FSEL R199, R177, -INF , !P4 ;  /* 0xff800000b1c77808 */ /* 0x000fe40006000000 */
[----:B------:R-:W-:-:S02]  /*1a270*/  FSEL R191, R179, -INF , !P6 ;  /* 0xff800000b3bf7808 */ /* 0x000fc40007000000 */
[----:B------:R-:W-:Y:S01]  /*1a280*/  HMMA.16816.F32.BF16 R176, R20, R184, R28 ;  /* 0x000000b814b0723c */ /* 0x000fe2000004181c */
[----:B------:R-:W-:Y:S02]  /*1a290*/  IADD3 R13, R205, 0x20, RZ ;  /* 0x00000020cd0d7810 */ /* 0x000fe40007ffe0ff */
[----:B------:R-:W-:Y:S02]  /*1a2a0*/  FSEL R189, R183, -INF , !P3 ;  /* 0xff800000b7bd7808 */ /* 0x000fe40005800000 */
[C---:B------:R-:W-:Y:S02]  /*1a2b0*/  ISETP.GE.AND P3, PT, R13.reuse, R2, PT ;  /* 0x000000020d00720c */ /* 0x040fe40003f66270 */
[----:B------:R-:W-:Y:S02]  /*1a2c0*/  ISETP.GE.AND P5, PT, R13, R166, PT ;  /* 0x000000a60d00720c */ /* 0x000fe40003fa6270 */
[C---:B------:R-:W-:Y:S02]  /*1a2d0*/  IADD3 R15, R205.reuse, 0x21, RZ ;  /* 0x00000021cd0f7810 */ /* 0x040fe40007ffe0ff */
[----:B------:R-:W-:-:S02]  /*1a2e0*/  IADD3 R13, R205, 0x28, RZ ;  /* 0x00000028cd0d7810 */ /* 0x000fc40007ffe0ff */
[----:B------:R-:W-:Y:S02]  /*1a2f0*/  FSEL R193, R172, -INF , !P3 ;  /* 0xff800000acc17808 */ /* 0x000fe40005800000 */
[-C--:B------:R-:W-:Y:S02]  /*1a300*/  ISETP.GE.AND P2, PT, R15, R2.reuse, PT ;  /* 0x000000020f00720c */ /* 0x080fe40003f46270 */
[C---:B------:R-:W-:Y:S02]  /*1a310*/  ISETP.GE.AND P6, PT, R13.reuse, R2, PT ;  /* 0x000000020d00720c */ /* 0x040fe40003fc6270 */
[-C--:B------:R-:W-:Y:S02]  /*1a320*/  ISETP.GE.AND P3, PT, R13, R166.reuse, PT ;  /* 0x000000a60d00720c */ /* 0x080fe40003f66270 */
[----:B------:R-:W-:Y:S02]  /*1a330*/  IADD3 R13, R205, 0x29, RZ ;  /* 0x00000029cd0d7810 */ /* 0x000fe40007ffe0ff */
[----:B------:R-:W-:-:S02]  /*1a340*/  ISETP.GE.AND P4, PT, R15, R166, PT ;  /* 0x000000a60f00720c */ /* 0x000fc40003f86270 */
[----:B------:R-:W-:Y:S02]  /*1a350*/  IADD3 R15, R205, 0x30, RZ ;  /* 0x00000030cd0f7810 */ /* 0x000fe40007ffe0ff */
[----:B------:R-:W-:Y:S02]  /*1a360*/  FSEL R190, R174, -INF , !P5 ;  /* 0xff800000aebe7808 */ /* 0x000fe40006800000 */
[----:B------:R-:W-:Y:S02]  /*1a370*/  FSEL R195, R173, -INF , !P2 ;  /* 0xff800000adc37808 */ /* 0x000fe40005000000 */
[C---:B------:R-:W-:Y:S02]  /*1a380*/  ISETP.GE.AND P5, PT, R13.reuse, R2, PT ;  /* 0x000000020d00720c */ /* 0x040fe40003fa6270 */
[----:B------:R-:W-:Y:S02]  /*1a390*/  ISETP.GE.AND P2, PT, R13, R166, PT ;  /* 0x000000a60d00720c */ /* 0x000fe40003f46270 */
[----:B------:R-:W-:-:S02]  /*1a3a0*/  FSEL R31, R175, -INF , !P4 ;  /* 0xff800000af1f7808 */ /* 0x000fc40006000000 */
[----:B------:R-:W-:Y:S02]  /*1a3b0*/  IADD3 R13, R205, 0x31, RZ ;  /* 0x00000031cd0d7810 */ /* 0x000fe40007ffe0ff */
[----:B------:R-:W-:Y:S02]  /*1a3c0*/  ISETP.GE.AND P4, PT, R15, R2, PT ;  /* 0x000000020f00720c */ /* 0x000fe40003f86270 */
[----:B------:R-:W-:Y:S02]  /*1a3d0*/  FSEL R194, R32, -INF , !P6 ;  /* 0xff80000020c27808 */ /* 0x000fe40007000000 */
[----:B------:R-:W-:Y:S02]  /*1a3e0*/  FSEL R192, R34, -INF , !P3 ;  /* 0xff80000022c07808 */ /* 0x000fe40005800000 */
[----:B------:R-:W-:Y:S02]  /*1a3f0*/  FSEL R196, R33, -INF , !P5 ;  /* 0xff80000021c47808 */ /* 0x000fe40006800000 */
[----:B------:R-:W-:-:S02]  /*1a400*/  ISETP.GE.AND P6, PT, R15, R166, PT ;  /* 0x000000a60f00720c */ /* 0x000fc40003fc6270 */
[C---:B------:R-:W-:Y:S02]  /*1a410*/  ISETP.GE.AND P3, PT, R13.reuse, R2, PT ;  /* 0x000000020d00720c */ /* 0x040fe40003f66270 */
[----:B------:R-:W-:Y:S02]  /*1a420*/  ISETP.GE.AND P5, PT, R13, R166, PT ;  /* 0x000000a60d00720c */ /* 0x000fe40003fa6270 */
[----:B------:R-:W-:Y:S02]  /*1a430*/  FSEL R188, R35, -INF , !P2 ;  /* 0xff80000023bc7808 */ /* 0x000fe40005000000 */
[C---:B------:R-:W-:Y:S02]  /*1a440*/  IADD3 R13, R205.reuse, 0x38, RZ ;  /* 0x00000038cd0d7810 */ /* 0x040fe40007ffe0ff */
[----:B------:R-:W-:Y:S02]  /*1a450*/  FSEL R30, R176, -INF , !P4 ;  /* 0xff800000b01e7808 */ /* 0x000fe40006000000 */
[----:B------:R-:W-:-:S02]  /*1a460*/  ISETP.GE.AND P2, PT, R205, R2, PT ;  /* 0x00000002cd00720c */ /* 0x000fc40003f46270 */
[C---:B------:R-:W-:Y:S02]  /*1a470*/  ISETP.GE.AND P4, PT, R205.reuse, R166, PT ;  /* 0x000000a6cd00720c */ /* 0x040fe40003f86270 */
[----:B------:R-:W-:Y:S02]  /*1a480*/  IADD3 R205, R205, 0x39, RZ ;  /* 0x00000039cdcd7810 */ /* 0x000fe40007ffe0ff */
[----:B------:R-:W-:Y:S02]  /*1a490*/  FSEL R180, R178, -INF , !P6 ;  /* 0xff800000b2b47808 */ /* 0x000fe40007000000 */
[----:B------:R-:W-:Y:S02]  /*1a4a0*/  FSEL R29, R177, -INF , !P3 ;  /* 0xff800000b11d7808 */ /* 0x000fe40005800000 */
[C---:B------:R-:W-:Y:S02]  /*1a4b0*/  ISETP.GE.AND P6, PT, R13.reuse, R2, PT ;  /* 0x000000020d00720c */ /* 0x040fe40003fc6270 */
[----:B------:R-:W-:-:S02]  /*1a4c0*/  ISETP.GE.AND P3, PT, R13, R166, PT ;  /* 0x000000a60d00720c */ /* 0x000fc40003f66270 */
[----:B------:R-:W-:Y:S02]  /*1a4d0*/  FSEL R179, R179, -INF , !P5 ;  /* 0xff800000b3b37808 */ /* 0x000fe40006800000 */
[----:B------:R-:W-:Y:S02]  /*1a4e0*/  FSEL R13, R8, -INF , !P2 ;  /* 0xff800000080d7808 */ /* 0x000fe40005000000 */
[C---:B------:R-:W-:Y:S02]  /*1a4f0*/  ISETP.GE.AND P5, PT, R205.reuse, R2, PT ;  /* 0x00000002cd00720c */ /* 0x040fe40003fa6270 */
[----:B------:R-:W-:Y:S02]  /*1a500*/  ISETP.GE.AND P2, PT, R205, R166, PT ;  /* 0x000000a6cd00720c */ /* 0x000fe40003f46270 */
[----:B------:R-:W-:Y:S02]  /*1a510*/  FSEL R10, R10, -INF , !P4 ;  /* 0xff8000000a0a7808 */ /* 0x000fe40006000000 */
[----:B------:R-:W-:-:S02]  /*1a520*/  FSEL R28, R24, -INF , !P6 ;  /* 0xff800000181c7808 */ /* 0x000fc40007000000 */
[----:B------:R-:W-:Y:S02]  /*1a530*/  FSEL R176, R26, -INF , !P3 ;  /* 0xff8000001ab07808 */ /* 0x000fe40005800000 */
[----:B------:R-:W-:Y:S02]  /*1a540*/  FSEL R181, R25, -INF , !P5 ;  /* 0xff80000019b57808 */ /* 0x000fe40006800000 */
[----:B------:R-:W-:Y:S01]  /*1a550*/  FSEL R174, R27, -INF , !P2 ;  /* 0xff8000001bae7808 */ /* 0x000fe20005000000 */
[----:B------:R-:W-:Y:S05]  /*1a560*/  @!P1 BRA `(.L_x_2702) ;  /* 0x0000064000009947 */ /* 0x000fea0003800000 */
[----:B------:R-:W-:Y:S01]  /*1a570*/  BSSY B0, `(.L_x_2703) ;  /* 0x0000044000007945 */ /* 0x000fe20003800000 */
[----:B------:R-:W-:Y:S05]  /*1a580*/  @!P0 BRA `(.L_x_2704) ;  /* 0x000003e000008947 */ /* 0x000fea0003800000 */
[----:B------:R-:W-:Y:S02]  /*1a590*/  ULDC.64 UR4, c[0x0][0x118] ;  /* 0x0000460000047ab9 */ /* 0x000fe40000000a00 */
[----:B------:R-:W2:Y:S01]  /*1a5a0*/  LD.E R19, [R200.64+0x170] ;  /* 0x00017004c8137980 */ /* 0x000ea2000c101900 */
[----:B------:R-:W-:-:S05]  /*1a5b0*/  IMAD.SHL.U32 R0, R243, 0x40, RZ ;  /* 0x00000040f3007824 */ /* 0x000fca00078e00ff */
[C---:B------:R-:W-:Y:S02]  /*1a5c0*/  IADD3 R16, R0.reuse, -0x40, RZ ;  /* 0xffffffc000107810 */ /* 0x040fe40007ffe0ff */
[----:B------:R-:W-:Y:S02]  /*1a5d0*/  IABS R8, R0 ;  /* 0x0000000000087213 */ /* 0x000fe40000000000 */
[----:B------:R-:W-:Y:S02]  /*1a5e0*/  IABS R2, R16 ;  /* 0x0000001000027213 */ /* 0x000fe40000000000 */
[-C--:B--2---:R-:W-:Y:S02]  /*1a5f0*/  IABS R12, R19.reuse ;  /* 0x00000013000c7213 */ /* 0x084fe40000000000 */
[-C--:B------:R-:W-:Y:S02]  /*1a600*/  IABS R15, R19.reuse ;  /* 0x00000013000f7213 */ /* 0x080fe40000000000 */
[----:B------:R-:W1:Y:S01]  /*1a610*/  I2F.RP R14, R12 ;  /* 0x0000000c000e7306 */ /* 0x000e620000209400 */
[----:B------:R-:W-:-:S02]  /*1a620*/  LOP3.LUT R0, R0, R19, RZ, 0x3c, !PT ;  /* 0x0000001300007212 */ /* 0x000fc400078e3cff */
[----:B------:R-:W-:Y:S01]  /*1a630*/  IMAD.MOV R15, RZ, RZ, -R15 ;  /* 0x000000ffff0f7224 */ /* 0x000fe200078e0a0f */
[----:B------:R-:W-:Y:S02]  /*1a640*/  LOP3.LUT R16, R16, R19, RZ, 0x3c, !PT ;  /* 0x0000001310107212 */ /* 0x000fe400078e3cff */
        /* <DEDUP_REMOVED lines=8> */
[----:B------:R-:W-:Y:S02]  /*1a6d0*/  IMAD.HI.U32 R21, R23, R21, R22 ;  /* 0x0000001517157227 */ /* 0x000fe400078e0016 */
[----:B------:R-:W2:Y:S04]  /*1a6e0*/  LD.E.64 R22, [R200.64+0x20] ;  /* 0x00002004c8167980 */ /* 0x000ea8000c101b00 */
        /* <DEDUP_REMOVED lines=10> */
[----:B------:R-:W-:Y:S01]  /*1a790*/  ISETP.GE.U32.AND P4, PT, R15, R12, PT ;  /* 0x0000000c0f00720c */ /* 0x000fe20003f86070 */
[----:B------:R-:W3:Y:S01]  /*1a7a0*/  LD.E.64 R20, [R200.64+0x38] ;  /* 0x00003804c8147980 */ /* 0x000ee2000c101b00 */
[----:B------:R-:W-:Y:S02]  /*1a7b0*/  @!P1 IADD3 R14, R14, 0x1, RZ ;  /* 0x000000010e0e9810 */ /* 0x000fe40007ffe0ff */
[----:B------:R-:W-:-:S02]  /*1a7c0*/  ISETP.NE.AND P1, PT, R19, RZ, PT ;  /* 0x000000ff1300720c */ /* 0x000fc40003f25270 */
[----:B------:R-:W-:-:S05]  /*1a7d0*/  LOP3.LUT R15, RZ, R19, RZ, 0x33, !PT ;  /* 0x00000013ff0f7212 */ /* 0x000fca00078e33ff */
        /* <DEDUP_REMOVED lines=15> */
[----:B------:R-:W-:-:S04]  /*1a8d0*/  IMAD R2, R20, R17, R2 ;  /* 0x0000001114027224 */ /* 0x000fc800078e0202 */
[----:B------:R-:W-:Y:S02]  /*1a8e0*/  IMAD.IADD R19, R19, 0x1, R2 ;  /* 0x0000000113137824 */ /* 0x000fe400078e0202 */
[----:B----4-:R-:W-:-:S04]  /*1a8f0*/  IMAD.IADD R15, R0, 0x1, -R15 ;  /* 0x00000001000f7824 */ /* 0x010fc800078e0a0f */
[----:B--2---:R-:W-:Y:S01]  /*1a900*/  IMAD R17, R23, R15, RZ ;  /* 0x0000000f17117224 */ /* 0x004fe200078e02ff */
[----:B------:R-:W-:Y:S01]  /*1a910*/  SHF.R.S32.HI R0, RZ, 0x1f, R15 ;  /* 0x0000001fff007819 */ /* 0x000fe2000001140f */
[----:B------:R-:W-:-:S04]  /*1a920*/  IMAD.WIDE.U32 R18, R15, R22, R18 ;  /* 0x000000160f127225 */ /* 0x000fc800078e0012 */
[----:B------:R-:W-:Y:S02]  /*1a930*/  IMAD R0, R22, R0, R17 ;  /* 0x0000000016007224 */ /* 0x000fe400078e0211 */
[----:B------:R-:W-:-:S03]  /*1a940*/  IMAD.MOV.U32 R8, RZ, RZ, R18 ;  /* 0x000000ffff087224 */ /* 0x000fc600078e0012 */
[----:B------:R-:W-:Y:S01]  /*1a950*/  IADD3 R2, R19, R0, RZ ;  /* 0x0000000013027210 */ /* 0x000fe20007ffe0ff */
[----:B------:R-:W-:Y:S05]  /*1a960*/  BRA `(.L_x_2705) ;  /* 0x0000004000007947 */ /* 0x000fea0003800000 */
.L_x_2704:
[----:B------:R-:W-:Y:S02]  /*1a970*/  ULDC.64 UR4, c[0x0][0x118] ;  /* 0x0000460000047ab9 */ /* 0x000fe40000000a00 */
[----:B------:R-:W2:Y:S02]  /*1a980*/  LD.E R8, [R200.64+0x38] ;  /* 0x00003804c8087980 */ /* 0x000ea4000c101900 */
[----:B--2---:R-:W-:-:S04]  /*1a990*/  LEA R8, -R8, RZ, 0x6 ;  /* 0x000000ff08087211 */ /* 0x004fc800078e31ff */
[----:B------:R-:W-:Y:S02]  /*1a9a0*/  SHF.R.S32.HI R2, RZ, 0x1f, R8 ;  /* 0x0000001fff027819 */ /* 0x000fe40000011408 */
.L_x_2705:
[----:B------:R-:W-:Y:S05]  /*1a9b0*/  BSYNC B0 ;  /* 0x0000000000007941 */ /* 0x000fea0003800000 */
.L_x_2703:
[----:B------:R-:W-:Y:S01]  /*1a9c0*/  IMAD.SHL.U32 R15, R168, 0x20, RZ ;  /* 0x00000020a80f7824 */ /* 0x000fe200078e00ff */
[----:B------:R-:W-:Y:S01]  /*1a9d0*/  LEA R234, P1, R8, R234, 0x1 ;  /* 0x000000ea08ea7211 */ /* 0x000fe200078208ff */
[----:B------:R-:W-:Y:S01]  /*1a9e0*/  ULDC.64 UR4, c[0x0][0x118] ;  /* 0x0000460000047ab9 */ /* 0x000fe20000000a00 */
        /* <DEDUP_REMOVED lines=28> */
.L_x_2702:
[----:B------:R-:W-:Y:S05]  /*1abb0*/  BSYNC B1 ;  /* 0x0000000000017941 */ /* 0x000fea0003800000 */
.L_x_2701:
[----:B------:R-:W-:Y:S01]  /*1abc0*/  ULDC.64 UR4, c[0x0][0x118] ;  /* 0x0000460000047ab9 */ /* 0x000fe20000000a00 */
[----:B------:R-:W-:Y:S01]  /*1abd0*/  FMNMX.FTZ R0, R164, R13, !PT ;  /* 0x0000000da4007209 */ /* 0x000fe20007810000 */
[----:B------:R-:W2:Y:S03]  /*1abe0*/  LD.E R178, [R200.64+0xdc] ;  /* 0x0000dc04c8b27980 */ /* 0x000ea6000c101900 */
[----:B-1----:R-:W-:Y:S01]  /*1abf0*/  FMNMX.FTZ R15, R9, R0, !PT ;  /* 0x00000000090f7209 */ /* 0x002fe20007810000 */
[----:B------:R-:W-:Y:S03]  /*1ac00*/  LDSM.16.MT88.4 R20, [R230+0x16000] ;  /* 0x01600000e614783b */ /* 0x000fe60000004200 */
[----:B------:R-:W-:Y:S01]  /*1ac10*/  FMNMX.FTZ R0, R4, R15, !PT ;  /* 0x0000000f04007209 */ /* 0x000fe20007810000 */
[----:B------:R-:W-:Y:S03]  /*1ac20*/  LDSM.16.MT88.4 R24, [R230+0x10800] ;  /* 0x01080000e618783b */ /* 0x000fe60000004200 */
        /* <DEDUP_REMOVED lines=44> */
[-C--:B------:R-:W-:Y:S02]  /*1aef0*/  FFMA.FTZ R35, R9, R178.reuse, -R183 ;  /* 0x000000b209237223 */ /* 0x080fe400000108b7 */
[-CC-:B------:R-:W-:Y:S02]  /*1af00*/  FFMA.FTZ R32, R10, R178.reuse, -R177.reuse ;  /* 0x000000b20a207223 */ /* 0x180fe400000108b1 */
[-C--:B------:R-:W-:Y:S02]  /*1af10*/  FFMA.FTZ R2, R11, R178.reuse, -R177 ;  /* 0x000000b20b027223 */ /* 0x080fe400000108b1 */
[----:B------:R-:W1:Y:S01]  /*1af20*/  LDSM.16.MT88.4 R8, [R231+0x10000] ;  /* 0x01000000e708783b */ /* 0x000e620000004200 */
[-CC-:B------:R-:W-:Y:S01]  /*1af30*/  FFMA.FTZ R34, R4, R178.reuse, -R183.reuse ;  /* 0x000000b204227223 */ /* 0x180fe200000108b7 */
[----:B------:R-:W-:Y:S01]  /*1af40*/  FSEL R4, R165, RZ, P0 ;  /* 0x000000ffa5047208 */ /* 0x000fe20000000000 */
[-CC-:B------:R-:W-:Y:S01]  /*1af50*/  FFMA.FTZ R33, R5, R178.reuse, -R183.reuse ;  /* 0x000000b205217223 */ /* 0x180fe200000108b7 */
[----:B------:R-:W-:Y:S01]  /*1af60*/  FSEL R5, R172, RZ, P1 ;  /* 0x000000ffac057208 */ /* 0x000fe20000800000 */
[----:B------:R-:W-:Y:S01]  /*1af70*/  FFMA.FTZ R166, R13, R178, -R183 ;  /* 0x000000b20da67223 */ /* 0x000fe200000108b7 */
[----:B------:R-:W-:Y:S01]  /*1af80*/  MUFU.EX2 R35, R35 ;  /* 0x0000002300237308 */ /* 0x000fe20000000800 */
[----:B------:R-:W-:Y:S01]  /*1af90*/  FADD.FTZ R3, R3, -R4 ;  /* 0x8000000403037221 */ /* 0x000fe20000010000 */
[----:B------:R-:W2:Y:S01]  /*1afa0*/  LDSM.16.MT88.4 R12, [R232+0x10000] ;  /* 0x01000000e80c783b */ /* 0x000ea20000004200 */
[----:B------:R-:W-:-:S02]  /*1afb0*/  FADD.FTZ R5, R164, -R5 ;  /* 0x80000005a4057221 */ /* 0x000fc40000010000 */
[-CC-:B------:R-:W-:Y:S02]  /*1afc0*/  FFMA.FTZ R0, R6, R178.reuse, -R177.reuse ;  /* 0x000000b206007223 */ /* 0x180fe400000108b1 */
[-C--:B------:R-:W-:Y:S01]  /*1afd0*/  FFMA.FTZ R173, R7, R178.reuse, -R177 ;  /* 0x000000b207ad7223 */ /* 0x080fe200000108b1 */
[----:B------:R-:W3:Y:S01]  /*1afe0*/  MUFU.EX2 R166, R166 ;  /* 0x000000a600a67308 */ /* 0x000ee20000000800 */
[C---:B------:R-:W-:Y:S02]  /*1aff0*/  FMUL.FTZ R175, R178.reuse, R5 ;  /* 0x00000005b2af7220 */ /* 0x040fe40000410000 */
[----:B------:R-:W-:Y:S02]  /*1b000*/  FMUL.FTZ R3, R178, R3 ;  /* 0x00000003b2037220 */ /* 0x000fe40000410000 */
[-CC-:B------:R-:W-:Y:S02]  /*1b010*/  FFMA.FTZ R164, R203, R178.reuse, -R183.reuse ;  /* 0x000000b2cba47223 */ /* 0x180fe400000108b7 */
[-CC-:B------:R-:W-:Y:S01]  /*1b020*/  FFMA.FTZ R185, R202, R178.reuse, -R183.reuse ;  /* 0x000000b2cab97223 */ /* 0x180fe200000108b7 */
[----:B------:R-:W-:Y:S01]  /*1b030*/  MUFU.EX2 R34, R34 ;  /* 0x0000002200227308 */ /* 0x000fe20000000800 */
[----:B------:R-:W-:-:S02]  /*1b040*/  FFMA.FTZ R182, R182, R178, -R183 ;  /* 0x000000b2b6b67223 */ /* 0x000fc400000108b7 */
[-C--:B------:R-:W-:Y:S02]  /*1b050*/  FFMA.FTZ R187, R199, R178.reuse, -R183 ;  /* 0x000000b2c7bb7223 */ /* 0x080fe400000108b7 */
[-CC-:B------:R-:W-:Y:S02]  /*1b060*/  FFMA.FTZ R184, R198, R178.reuse, -R177.reuse ;  /* 0x000000b2c6b87223 */ /* 0x180fe400000108b1 */
[--C-:B------:R-:W-:Y:S01]  /*1b070*/  FFMA.FTZ R189, R189, R178, -R177.reuse ;  /* 0x000000b2bdbd7223 */ /* 0x100fe200000108b1 */
[----:B------:R-:W4:Y:S01]  /*1b080*/  MUFU.EX2 R33, R33 ;  /* 0x0000002100217308 */ /* 0x000f220000000800 */
[----:B---3--:R-:W-:Y:S01]  /*1b090*/  F2FP.BF16.PACK_AB R4, R35, R166 ;  /* 0x000000a62304723e */ /* 0x008fe200000010ff */
[-CC-:B------:R-:W-:Y:S02]  /*1b0a0*/  FFMA.FTZ R186, R197, R178.reuse, -R177.reuse ;  /* 0x000000b2c5ba7223 */ /* 0x180fe400000108b1 */
[-C--:B------:R-:W-:Y:S02]  /*1b0b0*/  FFMA.FTZ R191, R191, R178.reuse, -R177 ;  /* 0x000000b2bfbf7223 */ /* 0x080fe400000108b1 */
[----:B------:R-:W-:-:S02]  /*1b0c0*/  FFMA.FTZ R198, R195, R178, -R183 ;  /* 0x000000b2c3c67223 */ /* 0x000fc400000108b7 */
[----:B------:R-:W-:Y:S01]  /*1b0d0*/  MUFU.EX2 R32, R32 ;  /* 0x0000002000207308 */ /* 0x000fe20000000800 */
[-CC-:B------:R-:W-:Y:S02]  /*1b0e0*/  FFMA.FTZ R193, R193, R178.reuse, -R183.reuse ;  /* 0x000000b2c1c17223 */ /* 0x180fe400000108b7 */
[-CC-:B------:R-:W-:Y:S02]  /*1b0f0*/  FFMA.FTZ R194, R194, R178.reuse, -R183.reuse ;  /* 0x000000b2c2c27223 */ /* 0x180fe400000108b7 */
[-C--:B------:R-:W-:Y:S02]  /*1b100*/  FFMA.FTZ R195, R196, R178.reuse, -R183 ;  /* 0x000000b2c4c37223 */ /* 0x080fe400000108b7 */
[--C-:B------:R-:W-:Y:S01]  /*1b110*/  FFMA.FTZ R190, R190, R178, -R177.reuse ;  /* 0x000000b2bebe7223 */ /* 0x100fe200000108b1 */
[----:B------:R-:W3:Y:S01]  /*1b120*/  MUFU.EX2 R2, R2 ;  /* 0x0000000200027308 */ /* 0x000ee20000000800 */
[----:B----4-:R-:W-:Y:S01]  /*1b130*/  F2FP.BF16.PACK_AB R6, R33, R34 ;  /* 0x000000222106723e */ /* 0x010fe200000010ff */
[----:B------:R-:W-:-:S02]  /*1b140*/  FFMA.FTZ R197, R31, R178, -R177 ;  /* 0x000000b21fc57223 */ /* 0x000fc400000108b1 */
[-CC-:B------:R-:W-:Y:S02]  /*1b150*/  FFMA.FTZ R192, R192, R178.reuse, -R177.reuse ;  /* 0x000000b2c0c07223 */ /* 0x180fe400000108b1 */
[-C--:B------:R-:W-:Y:S02]  /*1b160*/  FFMA.FTZ R199, R188, R178.reuse, -R177 ;  /* 0x000000b2bcc77223 */ /* 0x080fe400000108b1 */
[----:B------:R-:W-:Y:S01]  /*1b170*/  MUFU.EX2 R0, R0 ;  /* 0x0000000000007308 */ /* 0x000fe20000000800 */
[-CC-:B------:R-:W-:Y:S02]  /*1b180*/  FFMA.FTZ R188, R30, R178.reuse, -R183.reuse ;  /* 0x000000b21ebc7223 */ /* 0x180fe400000108b7 */
[-CC-:B------:R-:W-:Y:S02]  /*1b190*/  FFMA.FTZ R201, R29, R178.reuse, -R183.reuse ;  /* 0x000000b21dc97223 */ /* 0x180fe400000108b7 */
[----:B------:R-:W-:Y:S02]  /*1b1a0*/  FFMA.FTZ R196, R28, R178, -R183 ;  /* 0x000000b21cc47223 */ /* 0x000fe400000108b7 */
[----:B------:R-:W-:Y:S01]  /*1b1b0*/  LDSM.16.MT88.4 R28, [R231+0x17000] ;  /* 0x01700000e71c783b */ /* 0x000fe20000004200 */
[----:B------:R-:W4:Y:S01]  /*1b1c0*/  MUFU.EX2 R173, R173 ;  /* 0x000000ad00ad7308 */ /* 0x000f220000000800 */
[----:B---3--:R-:W-:Y:S01]  /*1b1d0*/  F2FP.BF16.PACK_AB R5, R2, R32 ;  /* 0x000000200205723e */ /* 0x008fe200000010ff */
[----:B------:R-:W-:-:S02]  /*1b1e0*/  FFMA.FTZ R180, R180, R178, -R177 ;  /* 0x000000b2b4b47223 */ /* 0x000fc400000108b1 */
[-CC-:B------:R-:W-:Y:S02]  /*1b1f0*/  FFMA.FTZ R179, R179, R178.reuse, -R177.reuse ;  /* 0x000000b2b3b37223 */ /* 0x180fe400000108b1 */
[-C--:B------:R-:W-:Y:S02]  /*1b200*/  FFMA.FTZ R176, R176, R178.reuse, -R177 ;  /* 0x000000b2b0b07223 */ /* 0x080fe400000108b1 */
[----:B------:R-:W3:Y:S01]  /*1b210*/  MUFU.EX2 R175, R175 ;  /* 0x000000af00af7308 */ /* 0x000ee20000000800 */
[-C--:B------:R-:W-:Y:S02]  /*1b220*/  FFMA.FTZ R181, R181, R178.reuse, -R183 ;  /* 0x000000b2b5b57223 */ /* 0x080fe400000108b7 */
[----:B------:R-:W-:-:S05]  /*1b230*/  FFMA.FTZ R177, R174, R178, -R177 ;  /* 0x000000b2aeb17223 */ /* 0x000fca00000108b1 */
        /* <DEDUP_REMOVED lines=26> */
[C---:B------:R-:W-:Y:S01]  /*1b3e0*/  HMMA.16816.F32.BF16 R160, R4.reuse, R16, R160 ;  /* 0x0000001004a0723c */ /* 0x040fe200000418a0 */
[----:B------:R-:W-:Y:S02]  /*1b3f0*/  FMUL.FTZ R37, R37, R175 ;  /* 0x000000af25257220 */ /* 0x000fe40000410000 */
[-C--:B------:R-:W-:Y:S01]  /*1b400*/  FMUL.FTZ R38, R38, R3.reuse ;  /* 0x0000000326267220 */ /* 0x080fe20000410000 */
[----:B------:R-:W-:Y:S01]  /*1b410*/  MUFU.EX2 R184, R184 ;  /* 0x000000b800b87308 */ /* 0x000fe20000000800 */
[----:B------:R-:W-:Y:S02]  /*1b420*/  FMUL.FTZ R39, R39, R3 ;  /* 0x0000000327277220 */ /* 0x000fe40000410000 */
[-C--:B------:R-:W-:Y:S01]  /*1b430*/  FMUL.FTZ R40, R40, R175.reuse ;  /* 0x000000af28287220 */ /* 0x080fe20000410000 */
[----:B------:R-:W-:Y:S01]  /*1b440*/  HMMA.16816.F32.BF16 R156, R4, R18, R156 ;  /* 0x00000012049c723c */ /* 0x000fe2000004189c */
[----:B------:R-:W4:Y:S01]  /*1b450*/  LDSM.16.MT88.4 R16, [R230+0x10000] ;  /* 0x01000000e610783b */ /* 0x000f220000004200 */
[----:B------:R-:W-:-:S02]  /*1b460*/  FMUL.FTZ R41, R41, R175 ;  /* 0x000000af29297220 */ /* 0x000fc40000410000 */
[-C--:B------:R-:W-:Y:S01]  /*1b470*/  FMUL.FTZ R42, R42, R3.reuse ;  /* 0x000000032a2a7220 */ /* 0x080fe20000410000 */
[----:B------:R-:W5:Y:S01]  /*1b480*/  MUFU.EX2 R189, R189 ;  /* 0x000000bd00bd7308 */ /* 0x000f620000000800 */
[----:B------:R-:W-:Y:S02]  /*1b490*/  FMUL.FTZ R43, R43, R3 ;  /* 0x000000032b2b7220 */ /* 0x000fe40000410000 */
[C---:B--2---:R-:W-:Y:S01]  /*1b4a0*/  HMMA.16816.F32.BF16 R36, R4.reuse, R12, R36 ;  /* 0x0000000c0424723c */ /* 0x044fe20000041824 */
[-C--:B------:R-:W-:Y:S02]  /*1b4b0*/  FMUL.FTZ R68, R68, R175.reuse ;  /* 0x000000af44447220 */ /* 0x080fe40000410000 */
[----:B------:R-:W-:Y:S02]  /*1b4c0*/  FMUL.FTZ R69, R69, R175 ;  /* 0x000000af45457220 */ /* 0x000fe40000410000 */
[-C--:B------:R-:W-:Y:S01]  /*1b4d0*/  FMUL.FTZ R70, R70, R3.reuse ;  /* 0x0000000346467220 */ /* 0x080fe20000410000 */
[----:B------:R-:W-:Y:S01]  /*1b4e0*/  MUFU.EX2 R186, R186 ;  /* 0x000000ba00ba7308 */ /* 0x000fe20000000800 */
[----:B------:R-:W-:Y:S01]  /*1b4f0*/  FMUL.FTZ R71, R71, R3 ;  /* 0x0000000347477220 */ /* 0x000fe20000410000 */
[----:B------:R-:W-:Y:S01]  /*1b500*/  HMMA.16816.F32.BF16 R40, R4, R14, R40 ;  /* 0x0000000e0428723c */ /* 0x000fe20000041828 */
[----:B------:R-:W2:Y:S01]  /*1b510*/  LDSM.16.MT88.4 R12, [R233+0x12000] ;  /* 0x01200000e90c783b */ /* 0x000ea20000004200 */
[----:B------:R-:W-:-:S02]  /*1b520*/  FMUL.FTZ R72, R72, R175 ;  /* 0x000000af48487220 */ /* 0x000fc40000410000 */
[----:B------:R-:W-:Y:S02]  /*1b530*/  FMUL.FTZ R73, R73, R175 ;  /* 0x000000af49497220 */ /* 0x000fe40000410000 */
[-C--:B------:R-:W-:Y:S01]  /*1b540*/  FMUL.FTZ R74, R74, R3.reuse ;  /* 0x000000034a4a7220 */ /* 0x080fe20000410000 */
[----:B------:R-:W2:Y:S01]  /*1b550*/  MUFU.EX2 R191, R191 ;  /* 0x000000bf00bf7308 */ /* 0x000ea20000000800 */
[----:B------:R-:W-:Y:S01]  /*1b560*/  FMUL.FTZ R75, R75, R3 ;  /* 0x000000034b4b7220 */ /* 0x000fe20000410000 */
[C---:B-1----:R-:W-:Y:S01]  /*1b570*/  HMMA.16816.F32.BF16 R68, R4.reuse, R8, R68 ;  /* 0x000000080444723c */ /* 0x042fe20000041844 */
[-C--:B------:R-:W-:Y:S02]  /*1b580*/  FMUL.FTZ R52, R52, R175.reuse ;  /* 0x000000af34347220 */ /* 0x080fe40000410000 */
[----:B------:R-:W-:Y:S02]  /*1b590*/  FMUL.FTZ R53, R53, R175 ;  /* 0x000000af35357220 */ /* 0x000fe40000410000 */
[-C--:B------:R-:W-:Y:S01]  /*1b5a0*/  FMUL.FTZ R54, R54, R3.reuse ;  /* 0x0000000336367220 */ /* 0x080fe20000410000 */
[----:B------:R-:W1:Y:S01]  /*1b5b0*/  MUFU.EX2 R193, R193 ;  /* 0x000000c100c17308 */ /* 0x000e620000000800 */
[----:B------:R-:W-:Y:S01]  /*1b5c0*/  FMUL.FTZ R55, R55, R3 ;  /* 0x0000000337377220 */ /* 0x000fe20000410000 */
[----:B------:R-:W-:Y:S01]  /*1b5d0*/  HMMA.16816.F32.BF16 R72, R4, R10, R72 ;  /* 0x0000000a0448723c */ /* 0x000fe20000041848 */
[-C--:B------:R-:W-:Y:S01]  /*1b5e0*/  FMUL.FTZ R56, R56, R175.reuse ;  /* 0x000000af38387220 */ /* 0x080fe20000410000 */
[----:B------:R-:W1:Y:S01]  /*1b5f0*/  LDSM.16.MT88.4 R8, [R233+0x14000] ;  /* 0x01400000e908783b */ /* 0x000e620000004200 */
[----:B------:R-:W-:-:S02]  /*1b600*/  FMUL.FTZ R57, R57, R175 ;  /* 0x000000af39397220 */ /* 0x000fc40000410000 */
[-C--:B------:R-:W-:Y:S01]  /*1b610*/  FMUL.FTZ R58, R58, R3.reuse ;  /* 0x000000033a3a7220 */ /* 0x080fe20000410000 */
[----:B------:R-:W1:Y:S01]  /*1b620*/  MUFU.EX2 R198, R198 ;  /* 0x000000c600c67308 */ /* 0x000e620000000800 */
[----:B------:R-:W-:Y:S01]  /*1b630*/  FMUL.FTZ R59, R59, R3 ;  /* 0x000000033b3b7220 */ /* 0x000fe20000410000 */
[C---:B----4-:R-:W-:Y:S01]  /*1b640*/  HMMA.16816.F32.BF16 R52, R4.reuse, R16, R52 ;  /* 0x000000100434723c */ /* 0x050fe20000041834 */
[-C--:B------:R-:W-:Y:S02]  /*1b650*/  FMUL.FTZ R60, R60, R175.reuse ;  /* 0x000000af3c3c7220 */ /* 0x080fe40000410000 */
[----:B------:R-:W-:Y:S02]  /*1b660*/  FMUL.FTZ R61, R61, R175 ;  /* 0x000000af3d3d7220 */ /* 0x000fe40000410000 */
[-C--:B------:R-:W-:Y:S01]  /*1b670*/  FMUL.FTZ R62, R62, R3.reuse ;  /* 0x000000033e3e7220 */ /* 0x080fe20000410000 */
[----:B------:R-:W-:Y:S01]  /*1b680*/  MUFU.EX2 R194, R194 ;  /* 0x000000c200c27308 */ /* 0x000fe20000000800 */
[----:B------:R-:W-:Y:S01]  /*1b690*/  FMUL.FTZ R63, R63, R3 ;  /* 0x000000033f3f7220 */ /* 0x000fe20000410000 */
[----:B------:R-:W-:Y:S01]  /*1b6a0*/  HMMA.16816.F32.BF16 R56, R4, R18, R56 ;  /* 0x000000120438723c */ /* 0x000fe20000041838 */
[----:B------:R-:W4:Y:S01]  /*1b6b0*/  LDSM.16.MT88.4 R16, [R231+0x12000] ;  /* 0x01200000e710783b */ /* 0x000f220000004200 */
[----:B------:R-:W-:-:S02]  /*1b6c0*/  FMUL.FTZ R64, R64, R175 ;  /* 0x000000af40407220 */ /* 0x000fc40000410000 */
[----:B------:R-:W-:Y:S02]  /*1b6d0*/  FMUL.FTZ R65, R65, R175 ;  /* 0x000000af41417220 */ /* 0x000fe40000410000 */
[-C--:B------:R-:W-:Y:S01]  /*1b6e0*/  FMUL.FTZ R66, R66, R3.reuse ;  /* 0x0000000342427220 */ /* 0x080fe20000410000 */
[----:B------:R-:W-:Y:S01]  /*1b6f0*/  MUFU.EX2 R195, R195 ;  /* 0x000000c300c37308 */ /* 0x000fe20000000800 */
[----:B------:R-:W-:Y:S01]  /*1b700*/  FMUL.FTZ R67, R67, R3 ;  /* 0x0000000343437220 */ /* 0x000fe20000410000 */
        /* <DEDUP_REMOVED lines=17> */
[----:B------:R-:W-:Y:S01]  /*1b820*/  MUFU.EX2 R192, R192 ;  /* 0x000000c000c07308 */ /* 0x000fe20000000800 */
        /* <DEDUP_REMOVED lines=19> */
[----:B------:R-:W1:Y:S01]  /*1b960*/  MUFU.EX2 R201, R201 ;  /* 0x000000c900c97308 */ /* 0x000e620000000800 */
        /* <DEDUP_REMOVED lines=12> */
[----:B------:R-:W-:Y:S01]  /*1ba30*/  MUFU.EX2 R181, R181 ;  /* 0x000000b500b57308 */ /* 0x000fe20000000800 */
        /* <DEDUP_REMOVED lines=27> */
[----:B--2---:R-:W-:Y:S01]  /*1bbf0*/  HMMA.16816.F32.BF16 R108, R4, R12, R108 ;  /* 0x0000000c046c723c */ /* 0x004fe2000004186c */
[-C--:B------:R-:W-:Y:S02]  /*1bc00*/  FMUL.FTZ R136, R136, R175.reuse ;  /* 0x000000af88887220 */ /* 0x080fe40000410000 */
[----:B------:R-:W-:Y:S02]  /*1bc10*/  FMUL.FTZ R137, R137, R175 ;  /* 0x000000af89897220 */ /* 0x000fe40000410000 */
[----:B------:R-:W-:-:S02]  /*1bc20*/  FMUL.FTZ R138, R138, R3 ;  /* 0x000000038a8a7220 */ /* 0x000fc40000410000 */
[----:B------:R-:W-:Y:S01]  /*1bc30*/  FMUL.FTZ R139, R139, R3 ;  /* 0x000000038b8b7220 */ /* 0x000fe20000410000 */
[C---:B------:R-:W-:Y:S01]  /*1bc40*/  HMMA.16816.F32.BF16 R112, R4.reuse, R14, R112 ;  /* 0x0000000e0470723c */ /* 0x040fe20000041870 */
[----:B------:R-:W2:Y:S01]  /*1bc50*/  LDSM.16.MT88.4 R12, [R232+0x16000] ;  /* 0x01600000e80c783b */ /* 0x000ea20000004200 */
[-C--:B------:R-:W-:Y:S02]  /*1bc60*/  FMUL.FTZ R140, R140, R175.reuse ;  /* 0x000000af8c8c7220 */ /* 0x080fe40000410000 */
[----:B------:R-:W-:Y:S02]  /*1bc70*/  FMUL.FTZ R141, R141, R175 ;  /* 0x000000af8d8d7220 */ /* 0x000fe40000410000 */
[-C--:B------:R-:W-:Y:S02]  /*1bc80*/  FMUL.FTZ R142, R142, R3.reuse ;  /* 0x000000038e8e7220 */ /* 0x080fe40000410000 */
[----:B------:R-:W-:Y:S01]  /*1bc90*/  FMUL.FTZ R143, R143, R3 ;  /* 0x000000038f8f7220 */ /* 0x000fe20000410000 */
[----:B-1----:R-:W-:Y:S01]  /*1bca0*/  HMMA.16816.F32.BF16 R136, R4, R8, R136 ;  /* 0x000000080488723c */ /* 0x002fe20000041888 */
[----:B------:R-:W-:-:S02]  /*1bcb0*/  FMUL.FTZ R124, R124, R175 ;  /* 0x000000af7c7c7220 */ /* 0x000fc40000410000 */
[----:B------:R-:W-:Y:S02]  /*1bcc0*/  FMUL.FTZ R125, R125, R175 ;  /* 0x000000af7d7d7220 */ /* 0x000fe40000410000 */
[-C--:B------:R-:W-:Y:S02]  /*1bcd0*/  FMUL.FTZ R126, R126, R3.reuse ;  /* 0x000000037e7e7220 */ /* 0x080fe40000410000 */
[----:B------:R-:W-:Y:S01]  /*1bce0*/  FMUL.FTZ R127, R127, R3 ;  /* 0x000000037f7f7220 */ /* 0x000fe20000410000 */
[----:B------:R-:W-:Y:S01]  /*1bcf0*/  HMMA.16816.F32.BF16 R140, R4, R10, R140 ;  /* 0x0000000a048c723c */ /* 0x000fe2000004188c */
[-C--:B------:R-:W-:Y:S01]  /*1bd00*/  FMUL.FTZ R128, R128, R175.reuse ;  /* 0x000000af80807220 */ /* 0x080fe20000410000 */
[----:B------:R-:W1:Y:S01]  /*1bd10*/  LDSM.16.MT88.4 R8, [R231+0x10800] ;  /* 0x01080000e708783b */ /* 0x000e620000004200 */
[----:B------:R-:W-:Y:S02]  /*1bd20*/  FMUL.FTZ R129, R129, R175 ;  /* 0x000000af81817220 */ /* 0x000fe40000410000 */
[----:B------:R-:W-:-:S02]  /*1bd30*/  FMUL.FTZ R130, R130, R3 ;  /* 0x0000000382827220 */ /* 0x000fc40000410000 */
[----:B------:R-:W-:Y:S01]  /*1bd40*/  FMUL.FTZ R131, R131, R3 ;  /* 0x0000000383837220 */ /* 0x000fe20000410000 */
[C---:B----4-:R-:W-:Y:S01]  /*1bd50*/  HMMA.16816.F32.BF16 R124, R4.reuse, R16, R124 ;  /* 0x00000010047c723c */ /* 0x050fe2000004187c */
[-C--:B------:R-:W-:Y:S02]  /*1bd60*/  FMUL.FTZ R132, R132, R175.reuse ;  /* 0x000000af84847220 */ /* 0x080fe40000410000 */
[----:B------:R-:W-:Y:S02]  /*1bd70*/  FMUL.FTZ R133, R133, R175 ;  /* 0x000000af85857220 */ /* 0x000fe40000410000 */
[-C--:B------:R-:W-:Y:S02]  /*1bd80*/  FMUL.FTZ R134, R134, R3.reuse ;  /* 0x0000000386867220 */ /* 0x080fe40000410000 */
[----:B------:R-:W-:Y:S01]  /*1bd90*/  FMUL.FTZ R135, R135, R3 ;  /* 0x0000000387877220 */ /* 0x000fe20000410000 */
[----:B------:R-:W-:Y:S01]  /*1bda0*/  HMMA.16816.F32.BF16 R128, R4, R18, R128 ;  /* 0x000000120480723c */ /* 0x000fe20000041880 */
[----:B------:R-:W4:Y:S01]  /*1bdb0*/  LDSM.16.MT88.4 R16, [R233+0x10800] ;  /* 0x01080000e910783b */ /* 0x000f220000004200 */
[----:B------:R-:W-:-:S02]  /*1bdc0*/  FMUL.FTZ R152, R152, R175 ;  /* 0x000000af98987220 */ /* 0x000fc40000410000 */
[----:B------:R-:W-:Y:S02]  /*1bdd0*/  FMUL.FTZ R153, R153, R175 ;  /* 0x000000af99997220 */ /* 0x000fe40000410000 */
[-C--:B------:R-:W-:Y:S02]  /*1bde0*/  FMUL.FTZ R154, R154, R3.reuse ;  /* 0x000000039a9a7220 */ /* 0x080fe40000410000 */
[----:B------:R-:W-:Y:S01]  /*1bdf0*/  FMUL.FTZ R155, R155, R3 ;  /* 0x000000039b9b7220 */ /* 0x000fe20000410000 */
[----:B--2---:R-:W-:Y:S01]  /*1be00*/  HMMA.16816.F32.BF16 R132, R4, R12, R132 ;  /* 0x0000000c0484723c */ /* 0x004fe20000041884 */
[-C--:B------:R-:W-:Y:S02]  /*1be10*/  FMUL.FTZ R148, R148, R175.reuse ;  /* 0x000000af94947220 */ /* 0x080fe40000410000 */
[----:B------:R-:W-:Y:S02]  /*1be20*/  FMUL.FTZ R149, R149, R175 ;  /* 0x000000af95957220 */ /* 0x000fe40000410000 */
[----:B------:R-:W-:-:S02]  /*1be30*/  FMUL.FTZ R150, R150, R3 ;  /* 0x0000000396967220 */ /* 0x000fc40000410000 */
[----:B------:R-:W-:Y:S01]  /*1be40*/  FMUL.FTZ R151, R151, R3 ;  /* 0x0000000397977220 */ /* 0x000fe20000410000 */
[C---:B------:R-:W-:Y:S01]  /*1be50*/  HMMA.16816.F32.BF16 R152, R4.reuse, R14, R152 ;  /* 0x0000000e0498723c */ /* 0x040fe20000041898 */
[-C--:B------:R-:W-:Y:S01]  /*1be60*/  FMUL.FTZ R144, R144, R175.reuse ;  /* 0x000000af90907220 */ /* 0x080fe20000410000 */
[----:B------:R-:W2:Y:S01]  /*1be70*/  LDSM.16.MT88.4 R12, [R232+0x10800] ;  /* 0x01080000e80c783b */ /* 0x000ea20000004200 */
[----:B------:R-:W-:Y:S02]  /*1be80*/  FMUL.FTZ R145, R145, R175 ;  /* 0x000000af91917220 */ /* 0x000fe40000410000 */
[-C--:B------:R-:W-:Y:S02]  /*1be90*/  FMUL.FTZ R146, R146, R3.reuse ;  /* 0x0000000392927220 */ /* 0x080fe40000410000 */
[----:B------:R-:W-:Y:S01]  /*1bea0*/  FMUL.FTZ R147, R147, R3 ;  /* 0x0000000393937220 */ /* 0x000fe20000410000 */
[----:B------:R-:W-:Y:S01]  /*1beb0*/  HMMA.16816.F32.BF16 R148, R4, R20, R148 ;  /* 0x000000140494723c */ /* 0x000fe20000041894 */
[----:B------:R-:W-:-:S02]  /*1bec0*/  FFMA.FTZ R166, R204, R175, R166 ;  /* 0x000000afcca67223 */ /* 0x000fc400000100a6 */
[----:B------:R-:W-:Y:S02]  /*1bed0*/  FFMA.FTZ R3, R249, R3, R32 ;  /* 0x00000003f9037223 */ /* 0x000fe40000010020 */
[----:B------:R-:W-:Y:S02]  /*1bee0*/  FADD.FTZ R35, R35, R166 ;  /* 0x000000a623237221 */ /* 0x000fe40000010000 */
[----:B------:R-:W-:Y:S01]  /*1bef0*/  FADD.FTZ R3, R2, R3 ;  /* 0x0000000302037221 */ /* 0x000fe20000010000 */
[----:B------:R-:W-:Y:S01]  /*1bf00*/  HMMA.16816.F32.BF16 R144, R4, R22, R144 ;  /* 0x000000160490723c */ /* 0x000fe20000041890 */
[----:B------:R-:W2:Y:S01]  /*1bf10*/  LDSM.16.MT88.4 R20, [R233+0x12800] ;  /* 0x01280000e914783b */ /* 0x000ea20000004200 */
[----:B------:R-:W-:Y:S02]  /*1bf20*/  FADD.FTZ R34, R34, R35 ;  /* 0x0000002322227221 */ /* 0x000fe40000010000 */
[----:B------:R-:W-:Y:S02]  /*1bf30*/  FADD.FTZ R0, R0, R3 ;  /* 0x0000000300007221 */ /* 0x000fe40000010000 */
[----:B------:R-:W-:Y:S01]  /*1bf40*/  FADD.FTZ R33, R33, R34 ;  /* 0x0000002221217221 */ /* 0x000fe20000010000 */
[----:B---3--:R-:W-:Y:S01]  /*1bf50*/  F2FP.BF16.PACK_AB R4, R185, R164 ;  /* 0x000000a4b904723e */ /* 0x008fe200000010ff */
[----:B------:R-:W-:Y:S01]  /*1bf60*/  FADD.FTZ R173, R173, R0 ;  /* 0x00000000adad7221 */ /* 0x000fe20000010000 */
[----:B-----5:R-:W-:Y:S01]  /*1bf70*/  F2FP.BF16.PACK_AB R5, R189, R184 ;  /* 0x000000b8bd05723e */ /* 0x020fe200000010ff */
        /* <DEDUP_REMOVED lines=8> */
[C---:B-1----:R-:W-:Y:S01]  /*1c000*/  HMMA.16816.F32.BF16 R44, R4.reuse, R8, R44 ;  /* 0x00000008042c723c */ /* 0x042fe2000004182c */
[----:B------:R-:W-:Y:S02]  /*1c010*/  FADD.FTZ R186, R186, R189 ;  /* 0x000000bdbaba7221 */ /* 0x000fe40000010000 */
[----:B------:R-:W-:Y:S02]  /*1c020*/  FADD.FTZ R0, R187, R0 ;  /* 0x00000000bb007221 */ /* 0x000fe40000010000 */
[----:B------:R-:W-:Y:S02]  /*1c030*/  FADD.FTZ R191, R191, R186 ;  /* 0x000000babfbf7221 */ /* 0x000fe40000010000 */
[----:B------:R-:W-:Y:S01]  /*1c040*/  FADD.FTZ R3, R193, R0 ;  /* 0x00000000c1037221 */ /* 0x000fe20000010000 */
[----:B------:R-:W-:Y:S01]  /*1c050*/  HMMA.16816.F32.BF16 R48, R4, R10, R48 ;  /* 0x0000000a0430723c */ /* 0x000fe20000041830 */
[----:B------:R-:W1:Y:S02]  /*1c060*/  LDSM.16.MT88.4 R8, [R231+0x12800] ;  /* 0x01280000e708783b */ /* 0x000e640000004200 */
[----:B------:R-:W-:-:S05]  /*1c070*/  FADD.FTZ R3, R198, R3 ;  /* 0x00000003c6037221 */ /* 0x000fca0000010000 */
[C---:B----4-:R-:W-:Y:S08]  /*1c080*/  HMMA.16816.F32.BF16 R160, R4.reuse, R16, R160 ;  /* 0x0000001004a0723c */ /* 0x050ff000000418a0 */
        /* <DEDUP_REMOVED lines=20> */
[C---:B----4-:R-:W-:Y:S08]  /*1c1d0*/  HMMA.16816.F32.BF16 R92, R4.reuse, R24, R92 ;  /* 0x00000018045c723c */ /* 0x050ff0000004185c */
[C---:B------:R-:W-:Y:S01]  /*1c1e0*/  HMMA.16816.F32.BF16 R96, R4.reuse, R26, R96 ;  /* 0x0000001a0460723c */ /* 0x040fe20000041860 */
[----:B------:R-:W-:Y:S07]  /*1c1f0*/  LDSM.16.MT88.4 R24, [R231+0x16800] ;  /* 0x01680000e718783b */ /* 0x000fee0000004200 */
[C---:B-----5:R-:W-:Y:S08]  /*1c200*/  HMMA.16816.F32.BF16 R100, R4.reuse, R20, R100 ;  /* 0x000000140464723c */ /* 0x060ff00000041864 */
        /* <DEDUP_REMOVED lines=17> */
[C---:B-1----:R-:W-:Y:S08]  /*1c320*/  HMMA.16816.F32.BF16 R148, R4.reuse, R8, R148 ;  /* 0x000000080494723c */ /* 0x042ff00000041894 */
[----:B------:R-:W-:Y:S01]  /*1c330*/  HMMA.16816.F32.BF16 R144, R4, R10, R144 ;  /* 0x0000000a0490723c */ /* 0x000fe20000041890 */
[----:B------:R-:W1:Y:S06]  /*1c340*/  LDSM.16.MT88.4 R8, [R230+0x11000] ;  /* 0x01100000e608783b */ /* 0x000e6c0000004200 */
[----:B------:R-:W-:-:S02]  /*1c350*/  F2FP.BF16.PACK_AB R4, R198, R193 ;  /* 0x000000c1c604723e */ /* 0x000fc400000010ff */
[----:B------:R-:W-:Y:S01]  /*1c360*/  F2FP.BF16.PACK_AB R5, R197, R190 ;  /* 0x000000bec505723e */ /* 0x000fe200000010ff */
[----:B------:R-:W-:Y:S01]  /*1c370*/  FADD.FTZ R190, R190, R191 ;  /* 0x000000bfbebe7221 */ /* 0x000fe20000010000 */
[----:B------:R-:W-:Y:S01]  /*1c380*/  F2FP.BF16.PACK_AB R6, R195, R194 ;  /* 0x000000c2c306723e */ /* 0x000fe200000010ff */
[----:B------:R-:W-:Y:S01]  /*1c390*/  FADD.FTZ R194, R194, R3 ;  /* 0x00000003c2c27221 */ /* 0x000fe20000010000 */
[----:B------:R-:W-:Y:S01]  /*1c3a0*/  F2FP.BF16.PACK_AB R7, R199, R192 ;  /* 0x000000c0c707723e */ /* 0x000fe200000010ff */
[----:B------:R-:W-:Y:S01]  /*1c3b0*/  FADD.FTZ R197, R197, R190 ;  /* 0x000000bec5c57221 */ /* 0x000fe20000010000 */
[----:B------:R-:W-:Y:S01]  /*1c3c0*/  MOV R3, R165 ;  /* 0x000000a500037202 */ /* 0x000fe20000000f00 */
[----:B------:R-:W-:Y:S02]  /*1c3d0*/  FADD.FTZ R195, R195, R194 ;  /* 0x000000c2c3c37221 */ /* 0x000fe40000010000 */
[----:B------:R-:W-:Y:S02]  /*1c3e0*/  FADD.FTZ R192, R192, R197 ;  /* 0x000000c5c0c07221 */ /* 0x000fe40000010000 */
[----:B---3--:R-:W-:Y:S02]  /*1c3f0*/  HMMA.16816.F32.BF16 R36, R4, R16, R36 ;  /* 0x000000100424723c */ /* 0x008fe40000041824 */
[----:B------:R-:W-:-:S06]  /*1c400*/  FADD.FTZ R199, R199, R192 ;  /* 0x000000c0c7c77221 */ /* 0x000fcc0000010000 */
        /* <DEDUP_REMOVED lines=41> */
[C---:B------:R-:W-:Y:S08]  /*1c6a0*/  HMMA.16816.F32.BF16 R136, R4.reuse, R28, R136 ;  /* 0x0000001c0488723c */ /* 0x040ff00000041888 */
[C---:B------:R-:W-:Y:S01]  /*1c6b0*/  HMMA.16816.F32.BF16 R140, R4.reuse, R30, R140 ;  /* 0x0000001e048c723c */ /* 0x040fe2000004188c */
[----:B------:R-:W-:Y:S07]  /*1c6c0*/  LDSM.16.MT88.4 R28, [R231+0x15800] ;  /* 0x01580000e71c783b */ /* 0x000fee0000004200 */
[C---:B-----5:R-:W-:Y:S08]  /*1c6d0*/  HMMA.16816.F32.BF16 R148, R4.reuse, R24, R148 ;  /* 0x000000180494723c */ /* 0x060ff00000041894 */
        /* <DEDUP_REMOVED lines=26> */
[----:B------:R-:W4:Y:S07]  /*1c880*/  LDSM.16.MT88.4 R12, [R233+0x15800] ;  /* 0x01580000e90c783b */ /* 0x000f2e0000004200 */
        /* <DEDUP_REMOVED lines=12> */
[C---:B----4-:R-:W-:Y:S08]  /*1c950*/  HMMA.16816.F32.BF16 R92, R4.reuse, R12, R92 ;  /* 0x0000000c045c723c */ /* 0x050ff0000004185c */
[C---:B------:R-:W-:Y:S01]  /*1c960*/  HMMA.16816.F32.BF16 R96, R4.reuse, R14, R96 ;  /* 0x0000000e0460723c */ /* 0x040fe20000041860 */
[----:B------:R-:W4:Y:S07]  /*1c970*/  LDSM.16.MT88.4 R12, [R231+0x17800] ;  /* 0x01780000e70c783b */ /* 0x000f2e0000004200 */
[C---:B---3--:R-:W-:Y:S08]  /*1c980*/  HMMA.16816.F32.BF16 R124, R4.reuse, R16, R124 ;  /* 0x00000010047c723c */ /* 0x048ff0000004187c */
[C---:B------:R-:W-:Y:S01]  /*1c990*/  HMMA.16816.F32.BF16 R128, R4.reuse, R18, R128 ;  /* 0x000000120480723c */ /* 0x040fe20000041880 */
[----:B------:R-:W3:Y:S07]  /*1c9a0*/  LDSM.16.MT88.4 R16, [R230+0x17800] ;  /* 0x01780000e610783b */ /* 0x000eee0000004200 */
[C---:B-----5:R-:W-:Y:S08]  /*1c9b0*/  HMMA.16816.F32.BF16 R100, R4.reuse, R24, R100 ;  /* 0x000000180464723c */ /* 0x060ff00000041864 */
[C---:B------:R-:W-:Y:S08]  /*1c9c0*/  HMMA.16816.F32.BF16 R104, R4.reuse, R26, R104 ;  /* 0x0000001a0468723c */ /* 0x040ff00000041868 */
[C---:B------:R-:W-:Y:S08]  /*1c9d0*/  HMMA.16816.F32.BF16 R108, R4.reuse, R28, R108 ;  /* 0x0000001c046c723c */ /* 0x040ff0000004186c */
[C---:B------:R-:W-:Y:S08]  /*1c9e0*/  HMMA.16816.F32.BF16 R112, R4.reuse, R30, R112 ;  /* 0x0000001e0470723c */ /* 0x040ff00000041870 */
[C---:B--2---:R-:W-:Y:S08]  /*1c9f0*/  HMMA.16816.F32.BF16 R116, R4.reuse, R20, R116 ;  /* 0x000000140474723c */ /* 0x044ff00000041874 */
[C---:B------:R-:W-:Y:S08]  /*1ca00*/  HMMA.16816.F32.BF16 R120, R4.reuse, R22, R120 ;  /* 0x000000160478723c */ /* 0x040ff00000041878 */
[C---:B-1----:R-:W-:Y:S08]  /*1ca10*/  HMMA.16816.F32.BF16 R132, R4.reuse, R8, R132 ;  /* 0x000000080484723c */ /* 0x042ff00000041884 */
[C---:B------:R-:W-:Y:S08]  /*1ca20*/  HMMA.16816.F32.BF16 R152, R4.reuse, R10, R152 ;  /* 0x0000000a0498723c */ /* 0x040ff00000041898 */
[C---:B----4-:R-:W-:Y:S08]  /*1ca30*/  HMMA.16816.F32.BF16 R136, R4.reuse, R12, R136 ;  /* 0x0000000c0488723c */ /* 0x050ff00000041888 */
[C---:B------:R-:W-:Y:S08]  /*1ca40*/  HMMA.16816.F32.BF16 R140, R4.reuse, R14, R140 ;  /* 0x0000000e048c723c */ /* 0x040ff0000004188c */
[C---:B---3--:R-:W-:Y:S08]  /*1ca50*/  HMMA.16816.F32.BF16 R148, R4.reuse, R16, R148 ;  /* 0x000000100494723c */ /* 0x048ff00000041894 */
[----:B------:R-:W-:Y:S08]  /*1ca60*/  HMMA.16816.F32.BF16 R144, R4, R18, R144 ;  /* 0x000000120490723c */ /* 0x000ff00000041890 */
.L_x_2697:
[----:B------:R-:W-:-:S13]  /*1ca70*/  ISETP.GE.AND P0, PT, R243, 0x1, PT ;  /* 0x00000001f300780c */ /* 0x000fda0003f06270 */
[----:B------:R-:W-:Y:S05]  /*1ca80*/  @!P0 BRA `(.L_x_2706) ;  /* 0x000039f000008947 */ /* 0x000fea0003800000 */
[C---:B------:R-:W-:Y:S01]  /*1ca90*/  SHF.L.U64.HI R248, R170.reuse, 0x5, R171 ;  /* 0x00000005aaf87819 */ /* 0x040fe200000102ab */
[----:B------:R-:W-:Y:S01]  /*1caa0*/  IMAD.SHL.U32 R251, R170, 0x20, RZ ;  /* 0x00000020aafb7824 */ /* 0x000fe200078e00ff */
[C---:B------:R-:W-:Y:S01]  /*1cab0*/  SHF.L.U64.HI R250, R168.reuse, 0x5, R169 ;  /* 0x00000005a8fa7819 */ /* 0x040fe200000102a9 */
[----:B------:R-:W-:Y:S01]  /*1cac0*/  IMAD.SHL.U32 R252, R168, 0x20, RZ ;  /* 0x00000020a8fc7824 */ /* 0x000fe200078e00ff */
[----:B------:R-:W-:Y:S01]  /*1cad0*/  MOV R0, R3 ;  /* 0x0000000300007202 */ /* 0x000fe20000000f00 */
[----:B------:R-:W-:Y:S02]  /*1cae0*/  IMAD.MOV.U32 R165, RZ, RZ, R164 ;  /* 0x000000ffffa57224 */ /* 0x000fe400078e00a4 */
.L_x_2715:
        /* <DEDUP_REMOVED lines=25> */
[----:B------:R-:W-:Y:S02]  /*1cc80*/  ISETP.GE.AND P2, PT, R12, RZ, PT ;  /* 0x000000ff0c00720c */ /* 0x000fe40003f46270 */
[----:B------:R-:W2:Y:S01]  /*1cc90*/  LD.E.64 R12, [R2.64+0x40] ;  /* 0x00004004020c7980 */ /* 0x000ea2000c101b00 */
[--C-:B-1----:R-:W-:Y:S02]  /*1cca0*/  IMAD.MOV R5, RZ, RZ, -R15.reuse ;  /* 0x000000ffff057224 */ /* 0x102fe400078e0a0f */
[----:B------:R-:W-:Y:S02]  /*1ccb0*/  IMAD.MOV.U32 R14, RZ, RZ, RZ ;  /* 0x000000ffff0e7224 */ /* 0x000fe400078e00ff */
[----:B------:R-:W-:Y:S01]  /*1ccc0*/  IMAD R10, R5, R8, RZ ;  /* 0x00000008050a7224 */ /* 0x000fe200078e02ff */
[----:B------:R-:W-:Y:S02]  /*1ccd0*/  IABS R5, R4 ;  /* 0x0000000400057213 */ /* 0x000fe40000000000 */
[----:B------:R-:W-:Y:S01]  /*1cce0*/  LOP3.LUT R4, R4, R11, RZ, 0x3c, !PT ;  /* 0x0000000b04047212 */ /* 0x000fe200078e3cff */
[----:B------:R-:W-:Y:S02]  /*1ccf0*/  IMAD.HI.U32 R10, R15, R10, R14 ;  /* 0x0000000a0f0a7227 */ /* 0x000fe400078e000e */
[----:B------:R-:W3:Y:S01]  /*1cd00*/  LD.E.64 R14, [R2.64+0x28] ;  /* 0x00002804020e7980 */ /* 0x000ee2000c101b00 */
        /* <DEDUP_REMOVED lines=41> */
.L_x_2708:
[----:B------:R-:W-:Y:S02]  /*1cfa0*/  ULDC.64 UR4, c[0x0][0x118] ;  /* 0x0000460000047ab9 */ /* 0x000fe40000000a00 */
[----:B------:R-:W2:Y:S02]  /*1cfb0*/  LD.E R8, [R2.64+0x40] ;  /* 0x0000400402087980 */ /* 0x000ea4000c101900 */
[----:B--2---:R-:W-:Y:S04]  /*1cfc0*/  LEA R8, -R8, RZ, 0x6 ;  /* 0x000000ff08087211 */ /* 0x004fe800078e31ff */
[----:B------:R-:W-:Y:S02]  /*1cfd0*/  SHF.R.S32.HI R7, RZ, 0x1f, R8 ;  /* 0x0000001fff077819 */ /* 0x000fe40000011408 */
.L_x_2709:
[----:B------:R-:W-:Y:S05]  /*1cfe0*/  BSYNC B0 ;  /* 0x0000000000007941 */ /* 0x000fea0003800000 */
.L_x_2707:
[C---:B------:R-:W-:Y:S01]  /*1cff0*/  LEA R246, P0, R8.reuse, R246, 0x1 ;  /* 0x000000f608f67211 */ /* 0x040fe200078008ff */
[----:B------:R-:W-:Y:S01]  /*1d000*/  ULDC.64 UR4, c[0x0][0x118] ;  /* 0x0000460000047ab9 */ /* 0x000fe20000000a00 */
[----:B------:R-:W-:Y:S02]  /*1d010*/  BSSY B1, `(.L_x_2710) ;  /* 0x0000158000017945 */ /* 0x000fe40003800000 */
[----:B------:R-:W-:Y:S02]  /*1d020*/  LEA.HI.X R247, R8, R247, R7, 0x1, P0 ;  /* 0x000000f708f77211 */ /* 0x000fe400000f0c07 */
[C---:B------:R-:W-:Y:S03]  /*1d030*/  IADD3 R12, P0, R251.reuse, R246, RZ ;  /* 0x000000f6fb0c7210 */ /* 0x040fe60007f1e0ff */
[----:B------:R-:W-:Y:S01]  /*1d040*/  @!PT LDS RZ, [RZ] ;  /* 0x00000000fffff984 */ /* 0x000fe20000000800 */
[----:B------:R-:W-:Y:S01]  /*1d050*/  @!PT LDS RZ, [RZ] ;  /* 0x00000000fffff984 */ /* 0x000fe20000000800 */
[----:B------:R-:W-:Y:S01]  /*1d060*/  @!PT LDS RZ, [RZ] ;  /* 0x00000000fffff984 */ /* 0x000fe20000000800 */
[----:B------:R1:W-:Y:S02]  /*1d070*/  LDGSTS.E.BYPASS.LTC128B.128 [R241+0x10000], [R246.64] ;  /* 0x10000000f6f17fae */ /* 0x0003e4000b901d44 */
[C---:B------:R-:W-:Y:S01]  /*1d080*/  IMAD.X R13, R248.reuse, 0x1, R247, P0 ;  /* 0x00000001f80d7824 */ /* 0x040fe200000e06f7 */
[C---:B------:R-:W-:Y:S01]  /*1d090*/  IADD3 R6, P0, R251.reuse, R12, RZ ;  /* 0x0000000cfb067210 */ /* 0x040fe20007f1e0ff */
[----:B------:R1:W-:Y:S04]  /*1d0a0*/  LDGSTS.E.BYPASS.LTC128B.128 [R241+0x12000], [R246.64+0x80] ;  /* 0x12000080f6f17fae */ /* 0x0003e8000b901d44 */
[----:B------:R1:W-:Y:S01]  /*1d0b0*/  LDGSTS.E.BYPASS.LTC128B.128 [R241+0x14000], [R246.64+0x100] ;  /* 0x14000100f6f17fae */ /* 0x0003e2000b901d44 */
[C---:B------:R-:W-:Y:S01]  /*1d0c0*/  IMAD.X R7, R248.reuse, 0x1, R13, P0 ;  /* 0x00000001f8077824 */ /* 0x040fe200000e060d */
[----:B------:R-:W-:Y:S02]  /*1d0d0*/  IADD3 R4, P0, R251, R6, RZ ;  /* 0x00000006fb047210 */ /* 0x000fe40007f1e0ff */
[----:B------:R1:W-:Y:S03]  /*1d0e0*/  LDGSTS.E.BYPASS.LTC128B.128 [R241+0x16000], [R246.64+0x180] ;  /* 0x16000180f6f17fae */ /* 0x0003e6000b901d44 */
[----:B------:R-:W-:Y:S01]  /*1d0f0*/  IMAD.X R5, R248, 0x1, R7, P0 ;  /* 0x00000001f8057824 */ /* 0x000fe200000e0607 */
[----:B------:R2:W-:Y:S01]  /*1d100*/  LDGSTS.E.BYPASS.LTC128B.128 [R241+0x10800], [R12.64] ;  /* 0x108000000cf17fae */ /* 0x0005e2000b901d44 */
[----:B------:R-:W-:Y:S03]  /*1d110*/  ISETP.GE.AND P0, PT, R243, 0x2, PT ;  /* 0x00000002f300780c */ /* 0x000fe60003f06270 */
        /* <DEDUP_REMOVED lines=12> */
[----:B------:R-:W3:Y:S04]  /*1d1e0*/  LDSM.16.M88.4 R8, [R228+0x8000] ;  /* 0x00800000e408783b */ /* 0x000ee80000000200 */
[----:B------:R-:W2:Y:S04]  /*1d1f0*/  LDSM.16.M88.4 R16, [R228+0x8800] ;  /* 0x00880000e410783b */ /* 0x000ea80000000200 */
        /* <DEDUP_REMOVED lines=8> */
[C---:B---3--:R-:W-:Y:S03]  /*1d280*/  HMMA.16816.F32.BF16 R4, R32.reuse, R8, RZ ;  /* 0x000000082004723c */ /* 0x048fe600000418ff */
[----:B------:R-:W-:Y:S04]  /*1d290*/  LDSM.16.M88.4 R192, [R225] ;  /* 0x00000000e1c0783b */ /* 0x000fe80000000200 */
[----:B------:R-:W3:Y:S01]  /*1d2a0*/  LDSM.16.M88.4 R196, [R223+0x8000] ;  /* 0x00800000dfc4783b */ /* 0x000ee20000000200 */
[C---:B------:R-:W-:Y:S03]  /*1d2b0*/  HMMA.16816.F32.BF16 R8, R32.reuse, R10, RZ ;  /* 0x0000000a2008723c */ /* 0x040fe600000418ff */
[----:B------:R-:W1:Y:S04]  /*1d2c0*/  LDSM.16.M88.4 R200, [R223+0x8800] ;  /* 0x00880000dfc8783b */ /* 0x000e680000000200 */
[----:B------:R-:W-:Y:S01]  /*1d2d0*/  LDSM.16.M88.4 R204, [R223+0x9800] ;  /* 0x00980000dfcc783b */ /* 0x000fe20000000200 */
[C---:B--2---:R-:W-:Y:S08]  /*1d2e0*/  HMMA.16816.F32.BF16 R12, R32.reuse, R16, RZ ;  /* 0x00000010200c723c */ /* 0x044ff000000418ff */
[C---:B------:R-:W-:Y:S08]  /*1d2f0*/  HMMA.16816.F32.BF16 R16, R32.reuse, R18, RZ ;  /* 0x000000122010723c */ /* 0x040ff000000418ff */
[C---:B----4-:R-:W-:Y:S08]  /*1d300*/  HMMA.16816.F32.BF16 R20, R32.reuse, R24, RZ ;  /* 0x000000182014723c */ /* 0x050ff000000418ff */
[C---:B------:R-:W-:Y:S08]  /*1d310*/  HMMA.16816.F32.BF16 R24, R32.reuse, R26, RZ ;  /* 0x0000001a2018723c */ /* 0x040ff000000418ff */
[C---:B-----5:R-:W-:Y:S08]  /*1d320*/  HMMA.16816.F32.BF16 R28, R32.reuse, R168, RZ ;  /* 0x000000a8201c723c */ /* 0x060ff000000418ff */
[----:B------:R-:W-:Y:S01]  /*1d330*/  HMMA.16816.F32.BF16 R32, R32, R170, RZ ;  /* 0x000000aa2020723c */ /* 0x000fe200000418ff */
[----:B------:R-:W2:Y:S07]  /*1d340*/  LDSM.16.M88.4 R168, [R223+0x9000] ;  /* 0x00900000dfa8783b */ /* 0x000eae0000000200 */
        /* <DEDUP_REMOVED lines=8> */
[----:B------:R-:W4:Y:S07]  /*1d3d0*/  LDSM.16.M88.4 R184, [R219+0x800] ;  /* 0x00080000dbb8783b */ /* 0x000f2e0000000200 */
[C---:B------:R-:W-:Y:S08]  /*1d3e0*/  HMMA.16816.F32.BF16 R28, R172.reuse, R188, R28 ;  /* 0x000000bcac1c723c */ /* 0x040ff0000004181c */
[----:B------:R-:W-:Y:S01]  /*1d3f0*/  HMMA.16816.F32.BF16 R32, R172, R190, R32 ;  /* 0x000000beac20723c */ /* 0x000fe20000041820 */
[----:B------:R-:W5:Y:S04]  /*1d400*/  LDSM.16.M88.4 R172, [R219+0x1000] ;  /* 0x00100000dbac783b */ /* 0x000f680000000200 */
[----:B------:R-:W1:Y:S03]  /*1d410*/  LDSM.16.M88.4 R188, [R219+0x1800] ;  /* 0x00180000dbbc783b */ /* 0x000e660000000200 */
[C---:B---3--:R-:W-:Y:S08]  /*1d420*/  HMMA.16816.F32.BF16 R4, R192.reuse, R196, R4 ;  /* 0x000000c4c004723c */ /* 0x048ff00000041804 */
        /* <DEDUP_REMOVED lines=10> */
[----:B------:R-:W3:Y:S04]  /*1d4d0*/  LDSM.16.M88.4 R192, [R228+0xb000] ;  /* 0x00b00000e4c0783b */ /* 0x000ee80000000200 */
[----:B------:R-:W2:Y:S03]  /*1d4e0*/  LDSM.16.M88.4 R204, [R228+0xb800] ;  /* 0x00b80000e4cc783b */ /* 0x000ea60000000200 */
[C---:B-1----:R-:W-:Y:S08]  /*1d4f0*/  HMMA.16816.F32.BF16 R4, R176.reuse, R180, R4 ;  /* 0x000000b4b004723c */ /* 0x042ff00000041804 */
[C---:B------:R-:W-:Y:S01]  /*1d500*/  HMMA.16816.F32.BF16 R8, R176.reuse, R182, R8 ;  /* 0x000000b6b008723c */ /* 0x040fe20000041808 */
[----:B------:R-:W-:Y:S07]  /*1d510*/  LDSM.16.M88.4 R180, [R218] ;  /* 0x00000000dab4783b */ /* 0x000fee0000000200 */
[C---:B----4-:R-:W-:Y:S08]  /*1d520*/  HMMA.16816.F32.BF16 R12, R176.reuse, R184, R12 ;  /* 0x000000b8b00c723c */ /* 0x050ff0000004180c */
[C---:B------:R-:W-:Y:S01]  /*1d530*/  HMMA.16816.F32.BF16 R16, R176.reuse, R186, R16 ;  /* 0x000000bab010723c */ /* 0x040fe20000041810 */
[----:B------:R-:W-:Y:S07]  /*1d540*/  LDSM.16.M88.4 R184, [R217] ;  /* 0x00000000d9b8783b */ /* 0x000fee0000000200 */
[C---:B-----5:R-:W-:Y:S08]  /*1d550*/  HMMA.16816.F32.BF16 R20, R176.reuse, R172, R20 ;  /* 0x000000acb014723c */ /* 0x060ff00000041814 */
[C---:B------:R-:W-:Y:S01]  /*1d560*/  HMMA.16816.F32.BF16 R24, R176.reuse, R174, R24 ;  /* 0x000000aeb018723c */ /* 0x040fe20000041818 */
[----:B------:R-:W1:Y:S07]  /*1d570*/  LDSM.16.M88.4 R172, [R227+0x2000] ;  /* 0x00200000e3ac783b */ /* 0x000e6e0000000200 */
[C---:B------:R-:W-:Y:S08]  /*1d580*/  HMMA.16816.F32.BF16 R28, R176.reuse, R188, R28 ;  /* 0x000000bcb01c723c */ /* 0x040ff0000004181c */
[----:B------:R-:W-:Y:S01]  /*1d590*/  HMMA.16816.F32.BF16 R32, R176, R190, R32 ;  /* 0x000000beb020723c */ /* 0x000fe20000041820 */
[----:B------:R-:W4:Y:S04]  /*1d5a0*/  LDSM.16.M88.4 R176, [R216] ;  /* 0x00000000d8b0783b */ /* 0x000f280000000200 */
[----:B------:R-:W5:Y:S03]  /*1d5b0*/  LDSM.16.M88.4 R188, [R215] ;  /* 0x00000000d7bc783b */ /* 0x000f660000000200 */
        /* <DEDUP_REMOVED lines=22> */
[C---:B-----5:R-:W-:Y:S08]  /*1d720*/  HMMA.16816.F32.BF16 R28, R172.reuse, R188, R28 ;  /* 0x000000bcac1c723c */ /* 0x060ff0000004181c */
        /* <DEDUP_REMOVED lines=19> */
[C---:B------:R-:W-:Y:S08]  /*1d860*/  HMMA.16816.F32.BF16 R12, R176.reuse, R184, R12 ;  /* 0x000000b8b00c723c */ /* 0x040ff0000004180c */
[C---:B------:R-:W-:Y:S01]  /*1d870*/  HMMA.16816.F32.BF16 R16, R176.reuse, R186, R16 ;  /* 0x000000bab010723c */ /* 0x040fe20000041810 */
[----:B------:R-:W-:Y:S07]  /*1d880*/  LDSM.16.M88.4 R184, [R213] ;  /* 0x00000000d5b8783b */ /* 0x000fee0000000200 */
[C---:B----4-:R-:W-:Y:S08]  /*1d890*/  HMMA.16816.F32.BF16 R20, R176.reuse, R172, R20 ;  /* 0x000000acb014723c */ /* 0x050ff00000041814 */
[C---:B------:R-:W-:Y:S01]  /*1d8a0*/  HMMA.16816.F32.BF16 R24, R176.reuse, R174, R24 ;  /* 0x000000aeb018723c */ /* 0x040fe20000041818 */
[----:B------:R-:W1:Y:S07]  /*1d8b0*/  LDSM.16.M88.4 R172, [R227+0x4000] ;  /* 0x00400000e3ac783b */ /* 0x000e6e0000000200 */
[C---:B-----5:R-:W-:Y:S08]  /*1d8c0*/  HMMA.16816.F32.BF16 R28, R176.reuse, R188, R28 ;  /* 0x000000bcb01c723c */ /* 0x060ff0000004181c */
        /* <DEDUP_REMOVED lines=91> */
[C---:B-1----:R-:W-:Y:S08]  /*1de80*/  HMMA.16816.F32.BF16 R4, R176.reuse, R180, R4 ;  /* 0x000000b4b004723c */ /* 0x042ff00000041804 */
[C---:B------:R-:W-:Y:S08]  /*1de90*/  HMMA.16816.F32.BF16 R8, R176.reuse, R182, R8 ;  /* 0x000000b6b008723c */ /* 0x040ff00000041808 */
[C---:B------:R-:W-:Y:S08]  /*1dea0*/  HMMA.16816.F32.BF16 R12, R176.reuse, R184, R12 ;  /* 0x000000b8b00c723c */ /* 0x040ff0000004180c */
[C---:B------:R-:W-:Y:S08]  /*1deb0*/  HMMA.16816.F32.BF16 R16, R176.reuse, R186, R16 ;  /* 0x000000bab010723c */ /* 0x040ff00000041810 */
[C---:B----4-:R-:W-:Y:S08]  /*1dec0*/  HMMA.16816.F32.BF16 R20, R176.reuse, R172, R20 ;  /* 0x000000acb014723c */ /* 0x050ff00000041814 */
[C---:B------:R-:W-:Y:S08]  /*1ded0*/  HMMA.16816.F32.BF16 R24, R176.reuse, R174, R24 ;  /* 0x000000aeb018723c */ /* 0x040ff00000041818 */
[C---:B-----5:R-:W-:Y:S08]  /*1dee0*/  HMMA.16816.F32.BF16 R28, R176.reuse, R188, R28 ;  /* 0x000000bcb01c723c */ /* 0x060ff0000004181c */
[----:B------:R-:W-:Y:S01]  /*1def0*/  HMMA.16816.F32.BF16 R32, R176, R190, R32 ;  /* 0x000000beb020723c */ /* 0x000fe20000041820 */
[----:B------:R-:W-:Y:S07]  /*1df00*/  @!UPT UIADD3 URZ, URZ, URZ, URZ ;  /* 0x0000003f3f3ff290 */ /* 0x000fee000fffe03f */
        /* <DEDUP_REMOVED lines=10> */
[----:B------:R-:W-:Y:S01]  /*1dfb0*/  IADD3 R174, R174, -0x40, RZ ;  /* 0xffffffc0aeae7810 */ /* 0x000fe20007ffe0ff */
[----:B------:R-:W3:Y:S01]  /*1dfc0*/  LD.E.64 R178, [R2.64+0x20] ;  /* 0x0000200402b27980 */ /* 0x000ee2000c101b00 */
[-C--:B--2---:R-:W-:Y:S02]  /*1dfd0*/  IABS R171, R173.reuse ;  /* 0x000000ad00ab7213 */ /* 0x084fe40000000000 */
[-C--:B------:R-:W-:Y:S02]  /*1dfe0*/  IABS R169, R173.reuse ;  /* 0x000000ad00a97213 */ /* 0x080fe40000000000 */
[----:B------:R-:W1:Y:S03]  /*1dff0*/  I2F.RP R168, R171 ;  /* 0x000000ab00a87306 */ /* 0x000e660000209400 */
[----:B------:R-:W-:Y:S07]  /*1e000*/  IMAD.MOV R169, RZ, RZ, -R169 ;  /* 0x000000ffffa97224 */ /* 0x000fee00078e0aa9 */
[----:B-1----:R-:W1:Y:S02]  /*1e010*/  MUFU.RCP R164, R168 ;  /* 0x000000a800a47308 */ /* 0x002e640000001000 */
[----:B-1----:R-:W-:Y:S02]  /*1e020*/  IADD3 R176, R164, 0xffffffe, RZ ;  /* 0x0ffffffea4b07810 */ /* 0x002fe40007ffe0ff */
[----:B------:R-:W-:Y:S06]  /*1e030*/  IABS R164, R170 ;  /* 0x000000aa00a47213 */ /* 0x000fec0000000000 */
[----:B------:R-:W1:Y:S01]  /*1e040*/  F2I.FTZ.U32.TRUNC.NTZ R177, R176 ;  /* 0x000000b000b17305 */ /* 0x000e62000021f000 */
[----:B------:R-:W-:Y:S04]  /*1e050*/  LOP3.LUT R170, R170, R173, RZ, 0x3c, !PT ;  /* 0x000000adaaaa7212 */ /* 0x000fe800078e3cff */
        /* <DEDUP_REMOVED lines=49> */
.L_x_2713:
[----:B------:R-:W-:Y:S02]  /*1e370*/  ULDC.64 UR4, c[0x0][0x118] ;  /* 0x0000460000047ab9 */ /* 0x000fe40000000a00 */
[----:B------:R-:W2:Y:S02]  /*1e380*/  LD.E R172, [R2.64+0x38] ;  /* 0x0000380402ac7980 */ /* 0x000ea4000c101900 */
[----:B--2---:R-:W-:Y:S04]  /*1e390*/  LEA R172, -R172, RZ, 0x6 ;  /* 0x000000ffacac7211 */ /* 0x004fe800078e31ff */
[----:B------:R-:W-:Y:S02]  /*1e3a0*/  SHF.R.S32.HI R171, RZ, 0x1f, R172 ;  /* 0x0000001fffab7819 */ /* 0x000fe400000114ac */
.L_x_2714:
[----:B------:R-:W-:Y:S05]  /*1e3b0*/  BSYNC B0 ;  /* 0x0000000000007941 */ /* 0x000fea0003800000 */
.L_x_2712:
[C---:B------:R-:W-:Y:S01]  /*1e3c0*/  LEA R234, P0, R172.reuse, R234, 0x1 ;  /* 0x000000eaacea7211 */ /* 0x040fe200078008ff */
[----:B------:R-:W-:Y:S03]  /*1e3d0*/  ULDC.64 UR4, c[0x0][0x118] ;  /* 0x0000460000047ab9 */ /* 0x000fe60000000a00 */
[----:B------:R-:W-:Y:S02]  /*1e3e0*/  LEA.HI.X R235, R172, R235, R171, 0x1, P0 ;  /* 0x000000ebaceb7211 */ /* 0x000fe400000f0cab */
[----:B------:R-:W-:Y:S03]  /*1e3f0*/  IADD3 R172, P0, R252, R234, RZ ;  /* 0x000000eafcac7210 */ /* 0x000fe60007f1e0ff */
[----:B------:R-:W-:Y:S01]  /*1e400*/  @!PT LDS RZ, [RZ] ;  /* 0x00000000fffff984 */ /* 0x000fe20000000800 */
[----:B------:R-:W-:Y:S01]  /*1e410*/  @!PT LDS RZ, [RZ] ;  /* 0x00000000fffff984 */ /* 0x000fe20000000800 */
[----:B------:R-:W-:Y:S01]  /*1e420*/  @!PT LDS RZ, [RZ] ;  /* 0x00000000fffff984 */ /* 0x000fe20000000800 */
[----:B------:R1:W-:Y:S02]  /*1e430*/  LDGSTS.E.BYPASS.LTC128B.128 [R241+0x8000], [R234.64] ;  /* 0x08000000eaf17fae */ /* 0x0003e4000b901d44 */
[----:B------:R-:W-:Y:S01]  /*1e440*/  IMAD.X R173, R250, 0x1, R235, P0 ;  /* 0x00000001faad7824 */ /* 0x000fe200000e06eb */
[----:B------:R-:W-:Y:S01]  /*1e450*/  IADD3 R170, P0, R252, R172, RZ ;  /* 0x000000acfcaa7210 */ /* 0x000fe20007f1e0ff */
[----:B------:R1:W-:Y:S04]  /*1e460*/  LDGSTS.E.BYPASS.LTC128B.128 [R241+0xa000], [R234.64+0x80] ;  /* 0x0a000080eaf17fae */ /* 0x0003e8000b901d44 */
[----:B------:R1:W-:Y:S01]  /*1e470*/  LDGSTS.E.BYPASS.LTC128B.128 [R241+0xc000], [R234.64+0x100] ;  /* 0x0c000100eaf17fae */ /* 0x0003e2000b901d44 */
[----:B------:R-:W-:Y:S01]  /*1e480*/  IMAD.X R171, R250, 0x1, R173, P0 ;  /* 0x00000001faab7824 */ /* 0x000fe200000e06ad */
[----:B------:R-:W-:Y:S02]  /*1e490*/  IADD3 R168, P0, R252, R170, RZ ;  /* 0x000000aafca87210 */ /* 0x000fe40007f1e0ff */
[----:B------:R1:W-:Y:S03]  /*1e4a0*/  LDGSTS.E.BYPASS.LTC128B.128 [R241+0xe000], [R234.64+0x180] ;  /* 0x0e000180eaf17fae */ /* 0x0003e6000b901d44 */
[----:B------:R-:W-:Y:S01]  /*1e4b0*/  IMAD.X R169, R250, 0x1, R171, P0 ;  /* 0x00000001faa97824 */ /* 0x000fe200000e06ab */
        /* <DEDUP_REMOVED lines=13> */
.L_x_2711:
[----:B------:R-:W-:Y:S05]  /*1e590*/  BSYNC B1 ;  /* 0x0000000000017941 */ /* 0x000fea0003800000 */
.L_x_2710:
[----:B------:R-:W-:Y:S01]  /*1e5a0*/  ULDC.64 UR4, c[0x0][0x118] ;  /* 0x0000460000047ab9 */ /* 0x000fe20000000a00 */
[----:B------:R-:W-:Y:S01]  /*1e5b0*/  FMNMX.FTZ R164, R4, R165, !PT ;  /* 0x000000a504a47209 */ /* 0x000fe20007810000 */
[----:B------:R2:W3:Y:S01]  /*1e5c0*/  LD.E R166, [R2.64+0xdc] ;  /* 0x0000dc0402a67980 */ /* 0x0004e2000c101900 */
[----:B-1----:R-:W-:Y:S02]  /*1e5d0*/  FMNMX.FTZ R168, R6, R0, !PT ;  /* 0x0000000006a87209 */ /* 0x002fe40007810000 */
        /* <DEDUP_REMOVED lines=10> */
[----:B------:R-:W4:Y:S01]  /*1e680*/  LDL.LU R206, [R1] ;  /* 0x0000000001ce7983 */ /* 0x000f220000300800 */
[----:B------:R-:W-:Y:S03]  /*1e690*/  FMNMX.FTZ R164, R14, R171, !PT ;  /* 0x000000ab0ea47209 */ /* 0x000fe60007810000 */
[----:B------:R-:W-:Y:S01]  /*1e6a0*/  LDSM.16.MT88.4 R180, [R233+0x14800] ;  /* 0x01480000e9b4783b */ /* 0x000fe20000004200 */
[----:B--2---:R-:W-:Y:S02]  /*1e6b0*/  FMNMX.FTZ R2, R16, R169, !PT ;  /* 0x000000a910027209 */ /* 0x004fe40007810000 */
        /* <DEDUP_REMOVED lines=30> */
[----:B--2---:R-:W-:Y:S02]  /*1e8a0*/  FMNMX.FTZ R3, R168, R3, !PT ;  /* 0x00000003a8037209 */ /* 0x004fe40007810000 */
[----:B------:R-:W1:Y:S01]  /*1e8b0*/  LDSM.16.MT88.4 R168, [R233+0x10000] ;  /* 0x01000000e9a8783b */ /* 0x000e620000004200 */
[C---:B---3--:R-:W-:Y:S02]  /*1e8c0*/  FMUL.FTZ R199, R166.reuse, R164 ;  /* 0x000000a4a6c77220 */ /* 0x048fe40000410000 */
[C---:B------:R-:W-:Y:S02]  /*1e8d0*/  FMUL.FTZ R197, R166.reuse, R3 ;  /* 0x00000003a6c57220 */ /* 0x040fe40000410000 */
[----:B------:R-:W-:Y:S01]  /*1e8e0*/  FMUL.FTZ R2, R166, R165 ;  /* 0x000000a5a6027220 */ /* 0x000fe20000410000 */
[----:B------:R-:W-:Y:S01]  /*1e8f0*/  FSEL R199, R199, RZ, P0 ;  /* 0x000000ffc7c77208 */ /* 0x000fe20000000000 */
[C---:B------:R-:W-:Y:S01]  /*1e900*/  FADD.FTZ R165, -R3.reuse, R0 ;  /* 0x0000000003a57221 */ /* 0x040fe20000010100 */
[----:B------:R-:W-:Y:S03]  /*1e910*/  FSETP.NEU.FTZ.AND P0, PT, R3, -INF , PT ;  /* 0xff8000000300780b */ /* 0x000fe60003f1d000 */
[-CC-:B------:R-:W-:Y:S01]  /*1e920*/  FFMA.FTZ R191, R4, R166.reuse, -R199.reuse ;  /* 0x000000a604bf7223 */ /* 0x180fe200000108c7 */
[----:B------:R-:W-:Y:S01]  /*1e930*/  FSEL R197, R197, RZ, P0 ;  /* 0x000000ffc5c57208 */ /* 0x000fe20000000000 */
[-CC-:B------:R-:W-:Y:S01]  /*1e940*/  FFMA.FTZ R190, R8, R166.reuse, -R199.reuse ;  /* 0x000000a608be7223 */ /* 0x180fe200000108c7 */
[----:B------:R-:W2:Y:S01]  /*1e950*/  MUFU.EX2 R2, R2 ;  /* 0x0000000200027308 */ /* 0x000ea20000000800 */
[-C--:B------:R-:W-:Y:S01]  /*1e960*/  FFMA.FTZ R193, R9, R166.reuse, -R199 ;  /* 0x000000a609c17223 */ /* 0x080fe200000108c7 */
[----:B------:R-:W-:Y:S01]  /*1e970*/  ISETP.GT.AND P0, PT, R243, 0x1, PT ;  /* 0x00000001f300780c */ /* 0x000fe20003f04270 */
[-CC-:B------:R-:W-:Y:S02]  /*1e980*/  FFMA.FTZ R188, R6, R166.reuse, -R197.reuse ;  /* 0x000000a606bc7223 */ /* 0x180fe400000108c5 */
[-CC-:B------:R-:W-:Y:S02]  /*1e990*/  FFMA.FTZ R189, R7, R166.reuse, -R197.reuse ;  /* 0x000000a607bd7223 */ /* 0x180fe400000108c5 */
[-CC-:B------:R-:W-:Y:S02]  /*1e9a0*/  FFMA.FTZ R192, R10, R166.reuse, -R197.reuse ;  /* 0x000000a60ac07223 */ /* 0x180fe400000108c5 */
[-C--:B------:R-:W-:Y:S01]  /*1e9b0*/  FFMA.FTZ R195, R11, R166.reuse, -R197 ;  /* 0x000000a60bc37223 */ /* 0x080fe200000108c5 */
[----:B------:R-:W-:Y:S01]  /*1e9c0*/  MUFU.EX2 R191, R191 ;  /* 0x000000bf00bf7308 */ /* 0x000fe20000000800 */
[----:B------:R-:W-:Y:S02]  /*1e9d0*/  FMUL.FTZ R0, R166, R165 ;  /* 0x000000a5a6007220 */ /* 0x000fe40000410000 */
[-CC-:B------:R-:W-:Y:S02]  /*1e9e0*/  FFMA.FTZ R165, R5, R166.reuse, -R199.reuse ;  /* 0x000000a605a57223 */ /* 0x180fe400000108c7 */
[-C--:B------:R-:W-:Y:S02]  /*1e9f0*/  FFMA.FTZ R202, R32, R166.reuse, -R199 ;  /* 0x000000a620ca7223 */ /* 0x080fe400000108c7 */
[-C--:B------:R-:W-:Y:S02]  /*1ea00*/  FFMA.FTZ R204, R34, R166.reuse, -R197 ;  /* 0x000000a622cc7223 */ /* 0x080fe400000108c5 */
[-CC-:B------:R-:W-:Y:S01]  /*1ea10*/  FFMA.FTZ R194, R12, R166.reuse, -R199.reuse ;  /* 0x000000a60cc27223 */ /* 0x180fe200000108c7 */
[----:B------:R-:W3:Y:S01]  /*1ea20*/  MUFU.EX2 R0, R0 ;  /* 0x0000000000007308 */ /* 0x000ee20000000800 */
[-C--:B------:R-:W-:Y:S02]  /*1ea30*/  FFMA.FTZ R201, R13, R166.reuse, -R199 ;  /* 0x000000a60dc97223 */ /* 0x080fe400000108c7 */
[--C-:B------:R-:W-:Y:S02]  /*1ea40*/  FFMA.FTZ R196, R14, R166, -R197.reuse ;  /* 0x000000a60ec47223 */ /* 0x100fe400000108c5 */
        /* <DEDUP_REMOVED lines=17> */
[----:B------:R-:W5:Y:S01]  /*1eb60*/  LDSM.16.MT88.4 R156, [R230+0x10000] ;  /* 0x01000000e69c783b */ /* 0x000f620000004200 */
[----:B--2---:R-:W-:Y:S01]  /*1eb70*/  F2FP.BF16.PACK_AB R160, R165, R191 ;  /* 0x000000bfa5a0723e */ /* 0x004fe200000010ff */
[C---:B------:R-:W-:Y:S02]  /*1eb80*/  FMUL.FTZ R38, R0.reuse, R38 ;  /* 0x0000002600267220 */ /* 0x040fe40000410000 */
[C---:B------:R-:W-:Y:S02]  /*1eb90*/  FMUL.FTZ R39, R0.reuse, R39 ;  /* 0x0000002700277220 */ /* 0x040fe40000410000 */
[C---:B------:R-:W-:Y:S01]  /*1eba0*/  FMUL.FTZ R42, R0.reuse, R42 ;  /* 0x0000002a002a7220 */ /* 0x040fe20000410000 */
[----:B------:R-:W-:Y:S01]  /*1ebb0*/  MUFU.EX2 R190, R190 ;  /* 0x000000be00be7308 */ /* 0x000fe20000000800 */
[C---:B------:R-:W-:Y:S02]  /*1ebc0*/  FMUL.FTZ R43, R0.reuse, R43 ;  /* 0x0000002b002b7220 */ /* 0x040fe40000410000 */
[C---:B------:R-:W-:Y:S02]  /*1ebd0*/  FMUL.FTZ R46, R0.reuse, R46 ;  /* 0x0000002e002e7220 */ /* 0x040fe40000410000 */
[----:B------:R-:W-:Y:S02]  /*1ebe0*/  FMUL.FTZ R47, R0, R47 ;  /* 0x0000002f002f7220 */ /* 0x000fe40000410000 */
[C---:B------:R-:W-:Y:S02]  /*1ebf0*/  FMUL.FTZ R12, R2.reuse, R152 ;  /* 0x00000098020c7220 */ /* 0x040fe40000410000 */
[----:B------:R-:W-:Y:S01]  /*1ec00*/  FMUL.FTZ R13, R2, R153 ;  /* 0x00000099020d7220 */ /* 0x000fe20000410000 */
[----:B------:R-:W2:Y:S01]  /*1ec10*/  MUFU.EX2 R193, R193 ;  /* 0x000000c100c17308 */ /* 0x000ea20000000800 */
        /* <DEDUP_REMOVED lines=43> */
[----:B------:R-:W-:Y:S01]  /*1eed0*/  MUFU.EX2 R204, R204 ;  /* 0x000000cc00cc7308 */ /* 0x000fe20000000800 */
        /* <DEDUP_REMOVED lines=72> */
[C---:B------:R-:W-:Y:S04]  /*1f360*/  FMUL.FTZ R120, R2.reuse, R120 ;  /* 0x0000007802787220 */ /* 0x040fe80000410000 */
[----:B------:R-:W-:Y:S01]  /*1f370*/  FMUL.FTZ R121, R2, R121 ;  /* 0x0000007902797220 */ /* 0x000fe20000410000 */
        /* <DEDUP_REMOVED lines=13> */
[C---:B------:R-:W-:Y:S02]  /*1f450*/  FMUL.FTZ R131, R0.reuse, R131 ;  /* 0x0000008300837220 */ /* 0x040fe40000410000 */
[----:B------:R-:W-:Y:S02]  /*1f460*/  FFMA.FTZ R203, R15, R166, -R197 ;  /* 0x000000a60fcb7223 */ /* 0x000fe400000108c5 */
[----:B------:R-:W-:Y:S02]  /*1f470*/  FMUL.FTZ R15, R0, R155 ;  /* 0x0000009b000f7220 */ /* 0x000fe40000410000 */
[----:B------:R-:W5:Y:S01]  /*1f480*/  LDSM.16.MT88.4 R152, [R230+0x16000] ;  /* 0x01600000e698783b */ /* 0x000f620000004200 */
[C---:B------:R-:W-:Y:S01]  /*1f490*/  HMMA.16816.F32.BF16 R128, R160.reuse, R158, R128 ;  /* 0x0000009ea080723c */ /* 0x040fe20000041880 */
[----:B------:R-:W2:Y:S02]  /*1f4a0*/  MUFU.EX2 R203, R203 ;  /* 0x000000cb00cb7308 */ /* 0x000ea40000000800 */
[C---:B------:R-:W-:Y:S02]  /*1f4b0*/  FMUL.FTZ R132, R2.reuse, R132 ;  /* 0x0000008402847220 */ /* 0x040fe40000410000 */
[----:B------:R-:W-:Y:S02]  /*1f4c0*/  FMUL.FTZ R133, R2, R133 ;  /* 0x0000008502857220 */ /* 0x000fe40000410000 */
[C---:B------:R-:W-:Y:S01]  /*1f4d0*/  FMUL.FTZ R134, R0.reuse, R134 ;  /* 0x0000008600867220 */ /* 0x040fe20000410000 */
[----:B------:R-:W2:Y:S01]  /*1f4e0*/  LDSM.16.MT88.4 R156, [R233+0x10800] ;  /* 0x01080000e99c783b */ /* 0x000ea20000004200 */
[----:B------:R-:W-:Y:S03]  /*1f4f0*/  FMUL.FTZ R135, R0, R135 ;  /* 0x0000008700877220 */ /* 0x000fe60000410000 */
[C---:B------:R-:W-:Y:S02]  /*1f500*/  FMUL.FTZ R136, R2.reuse, R136 ;  /* 0x0000008802887220 */ /* 0x040fe40000410000 */
[----:B------:R-:W-:Y:S02]  /*1f510*/  FMUL.FTZ R137, R2, R137 ;  /* 0x0000008902897220 */ /* 0x000fe40000410000 */
        /* <DEDUP_REMOVED lines=9> */
[C---:B---3--:R-:W-:Y:S04]  /*1f5b0*/  HMMA.16816.F32.BF16 R136, R160.reuse, R172, R136 ;  /* 0x000000aca088723c */ /* 0x048fe80000041888 */
[----:B------:R-:W-:Y:S02]  /*1f5c0*/  FFMA.FTZ R207, R19, R166, -R197 ;  /* 0x000000a613cf7223 */ /* 0x000fe400000108c5 */
[C---:B------:R-:W-:Y:S01]  /*1f5d0*/  FMUL.FTZ R140, R2.reuse, R140 ;  /* 0x0000008c028c7220 */ /* 0x040fe20000410000 */
[----:B------:R-:W3:Y:S01]  /*1f5e0*/  MUFU.EX2 R205, R205 ;  /* 0x000000cd00cd7308 */ /* 0x000ee20000000800 */
[----:B------:R-:W-:Y:S04]  /*1f5f0*/  FMUL.FTZ R141, R2, R141 ;  /* 0x0000008d028d7220 */ /* 0x000fe80000410000 */
[C---:B------:R-:W-:Y:S02]  /*1f600*/  FMUL.FTZ R142, R0.reuse, R142 ;  /* 0x0000008e008e7220 */ /* 0x040fe40000410000 */
[----:B------:R-:W-:Y:S02]  /*1f610*/  FMUL.FTZ R143, R0, R143 ;  /* 0x0000008f008f7220 */ /* 0x000fe40000410000 */
[C---:B------:R-:W-:Y:S01]  /*1f620*/  FMUL.FTZ R16, R2.reuse, R148 ;  /* 0x0000009402107220 */ /* 0x040fe20000410000 */
[----:B------:R-:W-:Y:S01]  /*1f630*/  MUFU.EX2 R200, R200 ;  /* 0x000000c800c87308 */ /* 0x000fe20000000800 */
[----:B--2---:R-:W-:Y:S01]  /*1f640*/  F2FP.BF16.PACK_AB R148, R201, R194 ;  /* 0x000000c2c994723e */ /* 0x004fe200000010ff */
[----:B------:R-:W-:Y:S01]  /*1f650*/  FMUL.FTZ R17, R2, R149 ;  /* 0x0000009502117220 */ /* 0x000fe20000410000 */
[----:B------:R-:W-:Y:S01]  /*1f660*/  F2FP.BF16.PACK_AB R149, R203, R196 ;  /* 0x000000c4cb95723e */ /* 0x000fe200000010ff */
[C---:B------:R-:W-:Y:S01]  /*1f670*/  HMMA.16816.F32.BF16 R140, R160.reuse, R174, R140 ;  /* 0x000000aea08c723c */ /* 0x040fe2000004188c */
[----:B------:R-:W2:Y:S02]  /*1f680*/  LDSM.16.MT88.4 R172, [R231+0x10800] ;  /* 0x01080000e7ac783b */ /* 0x000ea40000004200 */
[C---:B------:R-:W-:Y:S02]  /*1f690*/  FMUL.FTZ R18, R0.reuse, R150 ;  /* 0x0000009600127220 */ /* 0x040fe40000410000 */
[----:B------:R-:W-:Y:S01]  /*1f6a0*/  FMUL.FTZ R19, R0, R151 ;  /* 0x0000009700137220 */ /* 0x000fe20000410000 */
[----:B------:R-:W1:Y:S01]  /*1f6b0*/  MUFU.EX2 R207, R207 ;  /* 0x000000cf00cf7308 */ /* 0x000e620000000800 */
[C---:B------:R-:W-:Y:S02]  /*1f6c0*/  FMUL.FTZ R144, R2.reuse, R144 ;  /* 0x0000009002907220 */ /* 0x040fe40000410000 */
[----:B------:R-:W-:Y:S03]  /*1f6d0*/  FMUL.FTZ R145, R2, R145 ;  /* 0x0000009102917220 */ /* 0x000fe60000410000 */
[C---:B-----5:R-:W-:Y:S03]  /*1f6e0*/  HMMA.16816.F32.BF16 R16, R160.reuse, R152, R16 ;  /* 0x00000098a010723c */ /* 0x060fe60000041810 */
[C---:B------:R-:W-:Y:S01]  /*1f6f0*/  FMUL.FTZ R146, R0.reuse, R146 ;  /* 0x0000009200927220 */ /* 0x040fe20000410000 */
[----:B---3--:R-:W-:Y:S01]  /*1f700*/  F2FP.BF16.PACK_AB R150, R205, R198 ;  /* 0x000000c6cd96723e */ /* 0x008fe200000010ff */
[----:B------:R-:W-:Y:S02]  /*1f710*/  FMUL.FTZ R147, R0, R147 ;  /* 0x0000009300937220 */ /* 0x000fe40000410000 */
[----:B----4-:R-:W-:Y:S02]  /*1f720*/  FFMA.FTZ R191, R2, R206, R191 ;  /* 0x000000ce02bf7223 */ /* 0x010fe400000100bf */
[----:B------:R-:W-:Y:S03]  /*1f730*/  FFMA.FTZ R188, R0, R249, R188 ;  /* 0x000000f900bc7223 */ /* 0x000fe600000100bc */
[----:B------:R-:W-:Y:S01]  /*1f740*/  HMMA.16816.F32.BF16 R144, R160, R154, R144 ;  /* 0x0000009aa090723c */ /* 0x000fe20000041890 */
[----:B------:R-:W3:Y:S02]  /*1f750*/  LDSM.16.MT88.4 R152, [R230+0x10800] ;  /* 0x01080000e698783b */ /* 0x000ee40000004200 */
[----:B------:R-:W-:Y:S01]  /*1f760*/  FADD.FTZ R191, R165, R191 ;  /* 0x000000bfa5bf7221 */ /* 0x000fe20000010000 */
[----:B------:R-:W-:Y:S01]  /*1f770*/  IADD3 R0, R243, -0x1, RZ ;  /* 0xfffffffff3007810 */ /* 0x000fe20007ffe0ff */
[----:B------:R-:W-:Y:S01]  /*1f780*/  FADD.FTZ R189, R189, R188 ;  /* 0x000000bcbdbd7221 */ /* 0x000fe20000010000 */
[----:B-1----:R-:W-:Y:S01]  /*1f790*/  F2FP.BF16.PACK_AB R151, R207, R200 ;  /* 0x000000c8cf97723e */ /* 0x002fe200000010ff */
[----:B------:R-:W-:Y:S01]  /*1f7a0*/  FADD.FTZ R190, R190, R191 ;  /* 0x000000bfbebe7221 */ /* 0x000fe20000010000 */
[----:B------:R-:W-:Y:S01]  /*1f7b0*/  MOV R243, R0 ;  /* 0x0000000000f37202 */ /* 0x000fe20000000f00 */
[----:B------:R-:W1:Y:S03]  /*1f7c0*/  LDSM.16.MT88.4 R160, [R233+0x12800] ;  /* 0x01280000e9a0783b */ /* 0x000e660000004200 */
[----:B------:R-:W-:Y:S01]  /*1f7d0*/  FADD.FTZ R193, R193, R190 ;  /* 0x000000bec1c17221 */ /* 0x000fe20000010000 */
[C---:B------:R-:W-:Y:S05]  /*1f7e0*/  HMMA.16816.F32.BF16 R4, R148.reuse, R156, R4 ;  /* 0x0000009c9404723c */ /* 0x040fea0000041804 */
[----:B------:R-:W-:Y:S01]  /*1f7f0*/  FADD.FTZ R194, R194, R193 ;  /* 0x000000c1c2c27221 */ /* 0x000fe20000010000 */
[----:B------:R-:W-:Y:S01]  /*1f800*/  MOV R0, R3 ;  /* 0x0000000300007202 */ /* 0x000fe20000000f00 */
[----:B------:R-:W-:Y:S01]  /*1f810*/  FADD.FTZ R192, R192, R189 ;  /* 0x000000bdc0c07221 */ /* 0x000fe20000010000 */
[C---:B------:R-:W-:Y:S01]  /*1f820*/  HMMA.16816.F32.BF16 R8, R148.reuse, R158, R8 ;  /* 0x0000009e9408723c */ /* 0x040fe20000041808 */
[----:B------:R-:W4:Y:S03]  /*1f830*/  LDSM.16.MT88.4 R156, [R232+0x12800] ;  /* 0x01280000e89c783b */ /* 0x000f260000004200 */
[----:B------:R-:W-:Y:S01]  /*1f840*/  FADD.FTZ R201, R201, R194 ;  /* 0x000000c2c9c97221 */ /* 0x000fe20000010000 */
[----:B------:R-:W-:Y:S01]  /*1f850*/  MOV R165, R164 ;  /* 0x000000a400a57202 */ /* 0x000fe20000000f00 */
[----:B------:R-:W-:Y:S02]  /*1f860*/  FADD.FTZ R195, R195, R192 ;  /* 0x000000c0c3c37221 */ /* 0x000fe40000010000 */
[C---:B------:R-:W-:Y:S04]  /*1f870*/  HMMA.16816.F32.BF16 R36, R148.reuse, R168, R36 ;  /* 0x000000a89424723c */ /* 0x040fe80000041824 */
[----:B------:R-:W-:Y:S02]  /*1f880*/  FADD.FTZ R198, R198, R201 ;  /* 0x000000c9c6c67221 */ /* 0x000fe40000010000 */
[----:B------:R-:W-:Y:S02]  /*1f890*/  FADD.FTZ R196, R196, R195 ;  /* 0x000000c3c4c47221 */ /* 0x000fe40000010000 */
[C---:B------:R-:W-:Y:S01]  /*1f8a0*/  HMMA.16816.F32.BF16 R40, R148.reuse, R170, R40 ;  /* 0x000000aa9428723c */ /* 0x040fe20000041828 */
[----:B------:R-:W5:Y:S03]  /*1f8b0*/  LDSM.16.MT88.4 R168, [R230+0x12800] ;  /* 0x01280000e6a8783b */ /* 0x000f660000004200 */
[----:B------:R-:W-:Y:S02]  /*1f8c0*/  FADD.FTZ R205, R205, R198 ;  /* 0x000000c6cdcd7221 */ /* 0x000fe40000010000 */
[----:B------:R-:W-:Y:S02]  /*1f8d0*/  FADD.FTZ R203, R203, R196 ;  /* 0x000000c4cbcb7221 */ /* 0x000fe40000010000 */
[C---:B--2---:R-:W-:Y:S04]  /*1f8e0*/  HMMA.16816.F32.BF16 R44, R148.reuse, R172, R44 ;  /* 0x000000ac942c723c */ /* 0x044fe8000004182c */
[----:B------:R-:W-:Y:S04]  /*1f8f0*/  FADD.FTZ R200, R200, R203 ;  /* 0x000000cbc8c87221 */ /* 0x000fe80000010000 */
        /* <DEDUP_REMOVED lines=8> */
[----:B------:R-:W-:Y:S07]  /*1f980*/  LDSM.16.MT88.4 R160, [R232+0x16800] ;  /* 0x01680000e8a0783b */ /* 0x000fee0000004200 */
[C---:B----4-:R-:W-:Y:S08]  /*1f990*/  HMMA.16816.F32.BF16 R68, R148.reuse, R156, R68 ;  /* 0x0000009c9444723c */ /* 0x050ff00000041844 */
[C---:B------:R-:W-:Y:S01]  /*1f9a0*/  HMMA.16816.F32.BF16 R72, R148.reuse, R158, R72 ;  /* 0x0000009e9448723c */ /* 0x040fe20000041848 */
[----:B------:R-:W1:Y:S07]  /*1f9b0*/  LDSM.16.MT88.4 R156, [R233+0x16800] ;  /* 0x01680000e99c783b */ /* 0x000e6e0000004200 */
[C---:B------:R-:W-:Y:S08]  /*1f9c0*/  HMMA.16816.F32.BF16 R76, R148.reuse, R176, R76 ;  /* 0x000000b0944c723c */ /* 0x040ff0000004184c */
[C---:B------:R-:W-:Y:S01]  /*1f9d0*/  HMMA.16816.F32.BF16 R80, R148.reuse, R178, R80 ;  /* 0x000000b29450723c */ /* 0x040fe20000041850 */
[----:B------:R-:W-:Y:S07]  /*1f9e0*/  LDSM.16.MT88.4 R176, [R230+0x13000] ;  /* 0x01300000e6b0783b */ /* 0x000fee0000004200 */
[C---:B-----5:R-:W-:Y:S08]  /*1f9f0*/  HMMA.16816.F32.BF16 R84, R148.reuse, R168, R84 ;  /* 0x000000a89454723c */ /* 0x060ff00000041854 */
[C---:B------:R-:W-:Y:S01]  /*1fa00*/  HMMA.16816.F32.BF16 R88, R148.reuse, R170, R88 ;  /* 0x000000aa9458723c */ /* 0x040fe20000041858 */
[----:B------:R-:W4:Y:S07]  /*1fa10*/  LDSM.16.MT88.4 R168, [R231+0x16800] ;  /* 0x01680000e7a8783b */ /* 0x000f2e0000004200 */
        /* <DEDUP_REMOVED lines=8> */
[----:B------:R-:W5:Y:S01]  /*1faa0*/  LDSM.16.MT88.4 R20, [R230+0x16800] ;  /* 0x01680000e614783b */ /* 0x000f620000004200 */
[-CC-:B------:R-:W-:Y:S01]  /*1fab0*/  FFMA.FTZ R184, R24, R166.reuse, -R199.reuse ;  /* 0x000000a618b87223 */ /* 0x180fe200000108c7 */
[C---:B------:R-:W-:Y:S01]  /*1fac0*/  HMMA.16816.F32.BF16 R104, R148.reuse, R186, R104 ;  /* 0x000000ba9468723c */ /* 0x040fe20000041868 */
[----:B------:R-:W1:Y:S03]  /*1fad0*/  MUFU.EX2 R181, R181 ;  /* 0x000000b500b57308 */ /* 0x000e660000000800 */
[-C--:B------:R-:W-:Y:S03]  /*1fae0*/  FFMA.FTZ R185, R25, R166.reuse, -R199 ;  /* 0x000000a619b97223 */ /* 0x080fe600000108c7 */
[-CC-:B------:R-:W-:Y:S01]  /*1faf0*/  FFMA.FTZ R186, R26, R166.reuse, -R197.reuse ;  /* 0x000000a61aba7223 */ /* 0x180fe200000108c5 */
[C---:B--2---:R-:W-:Y:S03]  /*1fb00*/  HMMA.16816.F32.BF16 R108, R148.reuse, R172, R108 ;  /* 0x000000ac946c723c */ /* 0x044fe6000004186c */
[----:B------:R-:W-:Y:S01]  /*1fb10*/  MUFU.EX2 R182, R182 ;  /* 0x000000b600b67308 */ /* 0x000fe20000000800 */
[----:B------:R-:W-:Y:S02]  /*1fb20*/  FFMA.FTZ R187, R27, R166, -R197 ;  /* 0x000000a61bbb7223 */ /* 0x000fe400000108c5 */
[----:B------:R-:W-:Y:S02]  /*1fb30*/  LDSM.16.MT88.4 R24, [R230+0x11000] ;  /* 0x01100000e618783b */ /* 0x000fe40000004200 */
[C---:B------:R-:W-:Y:S05]  /*1fb40*/  HMMA.16816.F32.BF16 R112, R148.reuse, R174, R112 ;  /* 0x000000ae9470723c */ /* 0x040fea0000041870 */
[----:B------:R-:W2:Y:S01]  /*1fb50*/  MUFU.EX2 R183, R183 ;  /* 0x000000b700b77308 */ /* 0x000ea20000000800 */
[----:B------:R-:W-:Y:S02]  /*1fb60*/  LDSM.16.MT88.4 R172, [R233+0x13000] ;  /* 0x01300000e9ac783b */ /* 0x000fe40000004200 */
[C---:B---3--:R-:W-:Y:S07]  /*1fb70*/  HMMA.16816.F32.BF16 R116, R148.reuse, R152, R116 ;  /* 0x000000989474723c */ /* 0x048fee0000041874 */
[----:B------:R-:W-:Y:S01]  /*1fb80*/  MUFU.EX2 R184, R184 ;  /* 0x000000b800b87308 */ /* 0x000fe20000000800 */
[C---:B------:R-:W-:Y:S01]  /*1fb90*/  HMMA.16816.F32.BF16 R120, R148.reuse, R154, R120 ;  /* 0x0000009a9478723c */ /* 0x040fe20000041878 */
[----:B------:R-:W3:Y:S07]  /*1fba0*/  LDSM.16.MT88.4 R152, [R233+0x11000] ;  /* 0x01100000e998783b */ /* 0x000eee0000004200 */
[C---:B-1----:R-:W-:Y:S01]  /*1fbb0*/  HMMA.16816.F32.BF16 R124, R148.reuse, R156, R124 ;  /* 0x0000009c947c723c */ /* 0x042fe2000004187c */
[----:B------:R-:W1:Y:S07]  /*1fbc0*/  MUFU.EX2 R185, R185 ;  /* 0x000000b900b97308 */ /* 0x000e6e0000000800 */
[C---:B------:R-:W-:Y:S01]  /*1fbd0*/  HMMA.16816.F32.BF16 R128, R148.reuse, R158, R128 ;  /* 0x0000009e9480723c */ /* 0x040fe20000041880 */
[----:B------:R-:W1:Y:S02]  /*1fbe0*/  LDSM.16.MT88.4 R156, [R232+0x11000] ;  /* 0x01100000e89c783b */ /* 0x000e640000004200 */
[----:B------:R-:W-:Y:S05]  /*1fbf0*/  MUFU.EX2 R186, R186 ;  /* 0x000000ba00ba7308 */ /* 0x000fea0000000800 */
[C---:B------:R-:W-:Y:S05]  /*1fc00*/  HMMA.16816.F32.BF16 R132, R148.reuse, R160, R132 ;  /* 0x000000a09484723c */ /* 0x040fea0000041884 */
[----:B------:R-:W1:Y:S03]  /*1fc10*/  MUFU.EX2 R187, R187 ;  /* 0x000000bb00bb7308 */ /* 0x000e660000000800 */
[C---:B------:R-:W-:Y:S01]  /*1fc20*/  HMMA.16816.F32.BF16 R12, R148.reuse, R162, R12 ;  /* 0x000000a2940c723c */ /* 0x040fe2000004180c */
[----:B------:R-:W3:Y:S07]  /*1fc30*/  LDSM.16.MT88.4 R160, [R231+0x11000] ;  /* 0x01100000e7a0783b */ /* 0x000eee0000004200 */
[C---:B----4-:R-:W-:Y:S08]  /*1fc40*/  HMMA.16816.F32.BF16 R136, R148.reuse, R168, R136 ;  /* 0x000000a89488723c */ /* 0x050ff00000041888 */
[C---:B------:R-:W-:Y:S01]  /*1fc50*/  HMMA.16816.F32.BF16 R140, R148.reuse, R170, R140 ;  /* 0x000000aa948c723c */ /* 0x040fe2000004188c */
[----:B------:R-:W4:Y:S07]  /*1fc60*/  LDSM.16.MT88.4 R168, [R232+0x13000] ;  /* 0x01300000e8a8783b */ /* 0x000f2e0000004200 */
[C---:B-----5:R-:W-:Y:S07]  /*1fc70*/  HMMA.16816.F32.BF16 R16, R148.reuse, R20, R16 ;  /* 0x000000149410723c */ /* 0x060fee0000041810 */
[----:B------:R-:W-:Y:S01]  /*1fc80*/  F2FP.BF16.PACK_AB R20, R181, R180 ;  /* 0x000000b4b514723e */ /* 0x000fe200000010ff */
[----:B------:R-:W-:Y:S01]  /*1fc90*/  HMMA.16816.F32.BF16 R144, R148, R22, R144 ;  /* 0x000000169490723c */ /* 0x000fe20000041890 */
[----:B------:R-:W5:Y:S03]  /*1fca0*/  LDSM.16.MT88.4 R148, [R231+0x13000] ;  /* 0x01300000e794783b */ /* 0x000f660000004200 */
[----:B--2---:R-:W-:Y:S01]  /*1fcb0*/  F2FP.BF16.PACK_AB R21, R183, R182 ;  /* 0x000000b6b715723e */ /* 0x004fe200000010ff */
[----:B------:R-:W-:Y:S02]  /*1fcc0*/  FADD.FTZ R180, R180, R205 ;  /* 0x000000cdb4b47221 */ /* 0x000fe40000010000 */
[----:B-1----:R-:W-:Y:S01]  /*1fcd0*/  F2FP.BF16.PACK_AB R22, R185, R184 ;  /* 0x000000b8b916723e */ /* 0x002fe200000010ff */
[----:B------:R-:W-:Y:S01]  /*1fce0*/  FADD.FTZ R182, R182, R207 ;  /* 0x000000cfb6b67221 */ /* 0x000fe20000010000 */
[----:B------:R-:W-:Y:S03]  /*1fcf0*/  F2FP.BF16.PACK_AB R23, R187, R186 ;  /* 0x000000babb17723e */ /* 0x000fe600000010ff */
[----:B------:R-:W-:Y:S02]  /*1fd00*/  FADD.FTZ R181, R181, R180 ;  /* 0x000000b4b5b57221 */ /* 0x000fe40000010000 */
[----:B------:R-:W-:Y:S02]  /*1fd10*/  FADD.FTZ R183, R183, R182 ;  /* 0x000000b6b7b77221 */ /* 0x000fe40000010000 */
[C---:B---3--:R-:W-:Y:S05]  /*1fd20*/  HMMA.16816.F32.BF16 R4, R20.reuse, R152, R4 ;  /* 0x000000981404723c */ /* 0x048fea0000041804 */
        /* <DEDUP_REMOVED lines=23> */
[----:B------:R-:W3:Y:S07]  /*1fea0*/  LDSM.16.MT88.4 R148, [R231+0x15000] ;  /* 0x01500000e794783b */ /* 0x000eee0000004200 */
[C---:B------:R-:W-:Y:S07]  /*1feb0*/  HMMA.16816.F32.BF16 R84, R20.reuse, R176, R84 ;  /* 0x000000b01454723c */ /* 0x040fee0000041854 */
[-CC-:B------:R-:W-:Y:S01]  /*1fec0*/  FFMA.FTZ R176, R28, R166.reuse, -R199.reuse ;  /* 0x000000a61cb07223 */ /* 0x180fe200000108c7 */
[C---:B------:R-:W-:Y:S04]  /*1fed0*/  HMMA.16816.F32.BF16 R88, R20.reuse, R178, R88 ;  /* 0x000000b21458723c */ /* 0x040fe80000041858 */
[-CC-:B------:R-:W-:Y:S01]  /*1fee0*/  FFMA.FTZ R177, R29, R166.reuse, -R199.reuse ;  /* 0x000000a61db17223 */ /* 0x180fe200000108c7 */
[----:B------:R-:W-:Y:S01]  /*1fef0*/  MUFU.EX2 R176, R176 ;  /* 0x000000b000b07308 */ /* 0x000fe20000000800 */
[-C--:B------:R-:W-:Y:S02]  /*1ff00*/  FFMA.FTZ R199, R33, R166.reuse, -R199 ;  /* 0x000000a621c77223 */ /* 0x080fe400000108c7 */
[C---:B-1----:R-:W-:Y:S04]  /*1ff10*/  HMMA.16816.F32.BF16 R92, R20.reuse, R152, R92 ;  /* 0x00000098145c723c */ /* 0x042fe8000004185c */
[-CC-:B------:R-:W-:Y:S02]  /*1ff20*/  FFMA.FTZ R178, R30, R166.reuse, -R197.reuse ;  /* 0x000000a61eb27223 */ /* 0x180fe400000108c5 */
[-CC-:B------:R-:W-:Y:S01]  /*1ff30*/  FFMA.FTZ R179, R31, R166.reuse, -R197.reuse ;  /* 0x000000a61fb37223 */ /* 0x180fe200000108c5 */
[----:B------:R-:W-:Y:S01]  /*1ff40*/  MUFU.EX2 R199, R199 ;  /* 0x000000c700c77308 */ /* 0x000fe20000000800 */
[C---:B------:R-:W-:Y:S01]  /*1ff50*/  HMMA.16816.F32.BF16 R96, R20.reuse, R154, R96 ;  /* 0x0000009a1460723c */ /* 0x040fe20000041860 */
[----:B------:R-:W1:Y:S03]  /*1ff60*/  LDSM.16.MT88.4 R28, [R233+0x17000] ;  /* 0x01700000e91c783b */ /* 0x000e660000004200 */
[----:B------:R-:W-:Y:S04]  /*1ff70*/  FFMA.FTZ R197, R35, R166, -R197 ;  /* 0x000000a623c57223 */ /* 0x000fe800000108c5 */
[C---:B--2---:R-:W-:Y:S01]  /*1ff80*/  HMMA.16816.F32.BF16 R100, R20.reuse, R24, R100 ;  /* 0x000000181464723c */ /* 0x044fe20000041864 */
[----:B------:R-:W2:Y:S01]  /*1ff90*/  LDSM.16.MT88.4 R152, [R232+0x17000] ;  /* 0x01700000e898783b */ /* 0x000ea20000004200 */
[----:B------:R-:W4:Y:S06]  /*1ffa0*/  MUFU.EX2 R177, R177 ;  /* 0x000000b100b17308 */ /* 0x000f2c0000000800 */
[C---:B------:R-:W-:Y:S01]  /*1ffb0*/  HMMA.16816.F32.BF16 R104, R20.reuse, R26, R104 ;  /* 0x0000001a1468723c */ /* 0x040fe20000041868 */
[----:B------:R-:W5:Y:S03]  /*1ffc0*/  LDSM.16.MT88.4 R24, [R230+0x17000] ;  /* 0x01700000e618783b */ /* 0x000f660000004200 */
[----:B------:R-:W-:Y:S04]  /*1ffd0*/  MUFU.EX2 R178, R178 ;  /* 0x000000b200b27308 */ /* 0x000fe80000000800 */
[C---:B---3--:R-:W-:Y:S01]  /*1ffe0*/  HMMA.16816.F32.BF16 R108, R20.reuse, R148, R108 ;  /* 0x00000094146c723c */ /* 0x048fe2000004186c */
[----:B------:R-:W-:Y:S05]  /*1fff0*/  LDSM.16.MT88.4 R32, [R231+0x11800] ;  /* 0x01180000e720783b */ /* 0x000fea0000004200 */
[----:B------:R-:W3:Y:S02]  /*20000*/  MUFU.EX2 R179, R179 ;  /* 0x000000b300b37308 */ /* 0x000ee40000000800 */
[C---:B------:R-:W-:Y:S01]  /*20010*/  HMMA.16816.F32.BF16 R112, R20.reuse, R150, R112 ;  /* 0x000000961470723c */ /* 0x040fe20000041870 */
[----:B------:R-:W3:Y:S07]  /*20020*/  LDSM.16.MT88.4 R148, [R233+0x11800] ;  /* 0x01180000e994783b */ /* 0x000eee0000004200 */
[C---:B------:R-:W-:Y:S01]  /*20030*/  HMMA.16816.F32.BF16 R116, R20.reuse, R156, R116 ;  /* 0x0000009c1474723c */ /* 0x040fe20000041874 */
[----:B------:R-:W2:Y:S07]  /*20040*/  MUFU.EX2 R197, R197 ;  /* 0x000000c500c57308 */ /* 0x000eae0000000800 */
[C---:B------:R-:W-:Y:S08]  /*20050*/  HMMA.16816.F32.BF16 R120, R20.reuse, R158, R120 ;  /* 0x0000009e1478723c */ /* 0x040ff00000041878 */
[C---:B-1----:R-:W-:Y:S08]  /*20060*/  HMMA.16816.F32.BF16 R124, R20.reuse, R28, R124 ;  /* 0x0000001c147c723c */ /* 0x042ff0000004187c */
[C---:B------:R-:W-:Y:S01]  /*20070*/  HMMA.16816.F32.BF16 R128, R20.reuse, R30, R128 ;  /* 0x0000001e1480723c */ /* 0x040fe20000041880 */
[----:B------:R-:W1:Y:S07]  /*20080*/  LDSM.16.MT88.4 R28, [R230+0x11800] ;  /* 0x01180000e61c783b */ /* 0x000e6e0000004200 */
[C---:B--2---:R-:W-:Y:S08]  /*20090*/  HMMA.16816.F32.BF16 R132, R20.reuse, R152, R132 ;  /* 0x000000981484723c */ /* 0x044ff00000041884 */
[C---:B------:R-:W-:Y:S01]  /*200a0*/  HMMA.16816.F32.BF16 R12, R20.reuse, R154, R12 ;  /* 0x0000009a140c723c */ /* 0x040fe2000004180c */
[----:B------:R-:W-:Y:S07]  /*200b0*/  LDSM.16.MT88.4 R152, [R233+0x15800] ;  /* 0x01580000e998783b */ /* 0x000fee0000004200 */
[C---:B------:R-:W-:Y:S08]  /*200c0*/  HMMA.16816.F32.BF16 R136, R20.reuse, R160, R136 ;  /* 0x000000a01488723c */ /* 0x040ff00000041888 */
[C---:B------:R-:W-:Y:S08]  /*200d0*/  HMMA.16816.F32.BF16 R140, R20.reuse, R162, R140 ;  /* 0x000000a2148c723c */ /* 0x040ff0000004188c */
[C---:B-----5:R-:W-:Y:S08]  /*200e0*/  HMMA.16816.F32.BF16 R16, R20.reuse, R24, R16 ;  /* 0x000000181410723c */ /* 0x060ff00000041810 */
[----:B------:R-:W-:Y:S01]  /*200f0*/  HMMA.16816.F32.BF16 R144, R20, R26, R144 ;  /* 0x0000001a1490723c */ /* 0x000fe20000041890 */
[----:B------:R-:W2:Y:S06]  /*20100*/  LDSM.16.MT88.4 R24, [R233+0x13800] ;  /* 0x01380000e918783b */ /* 0x000eac0000004200 */
[----:B----4-:R-:W-:Y:S01]  /*20110*/  F2FP.BF16.PACK_AB R20, R177, R176 ;  /* 0x000000b0b114723e */ /* 0x010fe200000010ff */
[----:B------:R-:W-:Y:S01]  /*20120*/  FADD.FTZ R176, R176, R185 ;  /* 0x000000b9b0b07221 */ /* 0x000fe20000010000 */
[----:B---3--:R-:W-:Y:S03]  /*20130*/  F2FP.BF16.PACK_AB R21, R179, R178 ;  /* 0x000000b2b315723e */ /* 0x008fe600000010ff */
[----:B------:R-:W-:Y:S01]  /*20140*/  F2FP.BF16.PACK_AB R22, R199, R202 ;  /* 0x000000cac716723e */ /* 0x000fe200000010ff */
[----:B------:R-:W-:Y:S01]  /*20150*/  FADD.FTZ R177, R177, R176 ;  /* 0x000000b0b1b17221 */ /* 0x000fe20000010000 */
[----:B------:R-:W-:Y:S01]  /*20160*/  F2FP.BF16.PACK_AB R23, R197, R204 ;  /* 0x000000ccc517723e */ /* 0x000fe200000010ff */
[----:B------:R-:W-:Y:S02]  /*20170*/  FADD.FTZ R178, R178, R187 ;  /* 0x000000bbb2b27221 */ /* 0x000fe40000010000 */
[----:B------:R-:W-:Y:S02]  /*20180*/  FADD.FTZ R202, R202, R177 ;  /* 0x000000b1caca7221 */ /* 0x000fe40000010000 */
[----:B------:R-:W-:Y:S02]  /*20190*/  FADD.FTZ R179, R179, R178 ;  /* 0x000000b2b3b37221 */ /* 0x000fe40000010000 */
[C---:B------:R-:W-:Y:S01]  /*201a0*/  HMMA.16816.F32.BF16 R160, R20.reuse, R148, R4 ;  /* 0x0000009414a0723c */ /* 0x040fe20000041804 */
[----:B------:R-:W3:Y:S02]  /*201b0*/  LDSM.16.MT88.4 R4, [R232+0x13800] ;  /* 0x01380000e804783b */ /* 0x000ee40000004200 */
[----:B------:R-:W-:Y:S02]  /*201c0*/  FADD.FTZ R2, R199, R202 ;  /* 0x000000cac7027221 */ /* 0x000fe40000010000 */
[----:B------:R-:W-:Y:S03]  /*201d0*/  FADD.FTZ R204, R204, R179 ;  /* 0x000000b3cccc7221 */ /* 0x000fe60000010000 */
[C---:B------:R-:W-:Y:S01]  /*201e0*/  HMMA.16816.F32.BF16 R156, R20.reuse, R150, R8 ;  /* 0x00000096149c723c */ /* 0x040fe20000041808 */
[----:B------:R-:W4:Y:S03]  /*201f0*/  LDSM.16.MT88.4 R8, [R231+0x13800] ;  /* 0x01380000e708783b */ /* 0x000f260000004200 */
[----:B------:R-:W-:Y:S04]  /*20200*/  FADD.FTZ R249, R197, R204 ;  /* 0x000000ccc5f97221 */ /* 0x000fe80000010000 */
[C---:B------:R-:W-:Y:S01]  /*20210*/  HMMA.16816.F32.BF16 R36, R20.reuse, R168, R36 ;  /* 0x000000a81424723c */ /* 0x040fe20000041824 */
[----:B------:R-:W5:Y:S07]  /*20220*/  LDSM.16.MT88.4 R148, [R230+0x13800] ;  /* 0x01380000e694783b */ /* 0x000f6e0000004200 */
[C---:B------:R-:W-:Y:S01]  /*20230*/  HMMA.16816.F32.BF16 R40, R20.reuse, R170, R40 ;  /* 0x000000aa1428723c */ /* 0x040fe20000041828 */
[----:B------:R-:W-:Y:S07]  /*20240*/  LDSM.16.MT88.4 R168, [R230+0x15800] ;  /* 0x01580000e6a8783b */ /* 0x000fee0000004200 */
[C---:B------:R-:W-:Y:S01]  /*20250*/  HMMA.16816.F32.BF16 R44, R20.reuse, R32, R44 ;  /* 0x00000020142c723c */ /* 0x040fe2000004182c */
[----:B------:R-:W-:Y:S07]  /*20260*/  STL [R1], R2 ;  /* 0x0000000201007387 */ /* 0x000fee0000100800 */
        /* <DEDUP_REMOVED lines=31> */
[----:B------:R-:W-:Y:S01]  /*20460*/  HMMA.16816.F32.BF16 R144, R20, R10, R144 ;  /* 0x0000000a1490723c */ /* 0x000fe20000041890 */
[----:B------:R-:W-:-:S07]  /*20470*/  @P0 BRA `(.L_x_2715) ;  /* 0xffffc67000000947 */ /* 0x000fce000383ffff */
.L_x_2706:
        /* <DEDUP_REMOVED lines=12> */
.L_x_2729:
        /* <DEDUP_REMOVED lines=8> */
.L_x_2730:
        /* <DEDUP_REMOVED lines=300> */
[----:B------:R-:W1:Y:S01]  /*21880*/  LD.E.64 R80, [R8.64+0x88] ;  /* 0x0000880408507980 */ /* 0x000e62000c101b00 */
[----:B---3--:R-:W3:Y:S01]  /*21890*/  @P4 MUFU.LG2 R17, R11 ;  /* 0x0000000b00114308 */ /* 0x008ee20000000c00 */
        /* <DEDUP_REMOVED lines=28> */
.L_x_2719:
[----:B------:R-:W-:Y:S02]  /*21a60*/  ULDC.64 UR4, c[0x0][0x118] ;  /* 0x0000460000047ab9 */ /* 0x000fe40000000a00 */
[----:B------:R-:W2:Y:S04]  /*21a70*/  LD.E R2, [R8.64+0x60] ;  /* 0x0000600408027980 */ /* 0x000ea8000c101900 */
[----:B------:R-:W3:Y:S01]  /*21a80*/  LD.E R242, [R8.64+0xb4] ;  /* 0x0000b40408f27980 */ /* 0x000ee2000c101900 */
[----:B--2---:R-:W-:-:S04]  /*21a90*/  IMAD R3, R2, R238, R237 ;  /* 0x000000ee02037224 */ /* 0x004fc800078e02ed */
[----:B---3--:R-:W-:Y:S02]  /*21aa0*/  IMAD R242, R242, R3, RZ ;  /* 0x00000003f2f27224 */ /* 0x008fe400078e02ff */
.L_x_2720:
[----:B------:R-:W-:Y:S05]  /*21ab0*/  BSYNC B0 ;  /* 0x0000000000007941 */ /* 0x000fea0003800000 */
.L_x_2718:
[----:B------:R-:W-:Y:S02]  /*21ac0*/  ULDC.64 UR4, c[0x0][0x118] ;  /* 0x0000460000047ab9 */ /* 0x000fe40000000a00 */
[----:B------:R1:W5:Y:S04]  /*21ad0*/  LD.E.64 R82, [R8.64+0x70] ;  /* 0x0000700408527980 */ /* 0x000368000c101b00 */
[----:B------:R1:W5:Y:S01]  /*21ae0*/  LD.E.64 R84, [R8.64+0xa0] ;  /* 0x0000a00408547980 */ /* 0x000362000c101b00 */
[----:B------:R-:W-:Y:S01]  /*21af0*/  WARPSYNC 0xffffffff ;  /* 0xffffffff00007948 */ /* 0x000fe20003800000 */
[----:B------:R-:W-:Y:S01]  /*21b00*/  SHF.R.S32.HI R11, RZ, 0x1f, R12 ;  /* 0x0000001fff0b7819 */ /* 0x000fe2000001140c */
[----:B------:R-:W-:Y:S01]  /*21b10*/  BSSY B0, `(.L_x_2721) ;  /* 0x000002f000007945 */ /* 0x000fe20003800000 */
[----:B------:R-:W-:Y:S06]  /*21b20*/  BAR.SYNC.DEFER_BLOCKING 0x0 ;  /* 0x0000000000007b1d */ /* 0x000fec0000010000 */
[----:B------:R-:W2:Y:S01]  /*21b30*/  S2R R2, SR_TID.X ;  /* 0x0000000000027919 */ /* 0x000ea20000002100 */
[----:B-1----:R-:W-:-:S02]  /*21b40*/  LOP3.LUT R9, R10, 0xffffffe0, RZ, 0xc0, !PT ;  /* 0xffffffe00a097812 */ /* 0x002fc400078ec0ff */
[----:B------:R-:W-:Y:S01]  /*21b50*/  LEA.HI R10, R11, R12, RZ, 0x2 ;  /* 0x0000000c0b0a7211 */ /* 0x000fe200078f10ff */
[----:B------:R1:W3:Y:S02]  /*21b60*/  LDS.128 R72, [R241] ;  /* 0x00000000f1487984 */ /* 0x0002e40000000c00 */
[----:B------:R-:W-:Y:S01]  /*21b70*/  IMAD.IADD R9, R4, 0x1, -R9 ;  /* 0x0000000104097824 */ /* 0x000fe200078e0a09 */
[----:B------:R-:W-:Y:S01]  /*21b80*/  LOP3.LUT R11, R10, 0xffffffc, RZ, 0xc0, !PT ;  /* 0x0ffffffc0a0b7812 */ /* 0x000fe200078ec0ff */
[----:B------:R1:W4:Y:S01]  /*21b90*/  LDS.128 R68, [R241+0x800] ;  /* 0x00080000f1447984 */ /* 0x0003220000000c00 */
[----:B--2---:R-:W-:-:S03]  /*21ba0*/  SHF.R.S32.HI R3, RZ, 0x1f, R2 ;  /* 0x0000001fff037819 */ /* 0x004fc60000011402 */
[----:B------:R1:W2:Y:S01]  /*21bb0*/  LDS.128 R64, [R241+0x1000] ;  /* 0x00100000f1407984 */ /* 0x0002a20000000c00 */
[----:B------:R-:W-:Y:S02]  /*21bc0*/  LOP3.LUT P0, RZ, R9, 0x3, RZ, 0xc0, !PT ;  /* 0x0000000309ff7812 */ /* 0x000fe4000780c0ff */
[----:B------:R-:W-:Y:S01]  /*21bd0*/  LEA.HI R3, R3, R2, RZ, 0x5 ;  /* 0x0000000203037211 */ /* 0x000fe200078f28ff */
[----:B------:R1:W1:Y:S03]  /*21be0*/  LDS.128 R60, [R241+0x1800] ;  /* 0x00180000f13c7984 */ /* 0x0002660000000c00 */
[----:B------:R-:W-:Y:S01]  /*21bf0*/  LOP3.LUT R3, R3, 0xffffffe0, RZ, 0xc0, !PT ;  /* 0xffffffe003037812 */ /* 0x000fe200078ec0ff */
[----:B------:R1:W1:Y:S04]  /*21c00*/  LDS.128 R56, [R241+0x2000] ;  /* 0x00200000f1387984 */ /* 0x0002680000000c00 */
[----:B------:R1:W1:Y:S01]  /*21c10*/  LDS.128 R52, [R241+0x2800] ;  /* 0x00280000f1347984 */ /* 0x0002620000000c00 */
[----:B------:R-:W-:-:S03]  /*21c20*/  IMAD.IADD R3, R2, 0x1, -R3 ;  /* 0x0000000102037824 */ /* 0x000fc600078e0a03 */
[----:B------:R1:W1:Y:S02]  /*21c30*/  LDS.128 R48, [R241+0x3000] ;  /* 0x00300000f1307984 */ /* 0x0002640000000c00 */
[----:B------:R-:W-:Y:S02]  /*21c40*/  SHF.R.S32.HI R8, RZ, 0x1f, R3 ;  /* 0x0000001fff087819 */ /* 0x000fe40000011403 */
[----:B------:R1:W1:Y:S02]  /*21c50*/  LDS.128 R44, [R241+0x3800] ;  /* 0x00380000f12c7984 */ /* 0x0002640000000c00 */
[----:B------:R-:W-:Y:S01]  /*21c60*/  LEA.HI R8, R8, R3, RZ, 0x2 ;  /* 0x0000000308087211 */ /* 0x000fe200078f10ff */
[----:B------:R-:W-:Y:S01]  /*21c70*/  IMAD.IADD R3, R12, 0x1, -R11 ;  /* 0x000000010c037824 */ /* 0x000fe200078e0a0b */
[----:B------:R1:W1:Y:S02]  /*21c80*/  LDS.128 R40, [R241+0x4000] ;  /* 0x00400000f1287984 */ /* 0x0002640000000c00 */
[----:B------:R-:W-:-:S02]  /*21c90*/  SHF.R.S32.HI R8, RZ, 0x2, R8 ;  /* 0x00000002ff087819 */ /* 0x000fc40000011408 */
[----:B------:R1:W1:Y:S03]  /*21ca0*/  LDS.128 R36, [R241+0x4800] ;  /* 0x00480000f1247984 */ /* 0x0002660000000c00 */
[----:B------:R-:W-:Y:S01]  /*21cb0*/  IMAD R3, R3, 0x10, R8 ;  /* 0x0000001003037824 */ /* 0x000fe200078e0208 */
        /* <DEDUP_REMOVED lines=20> */
.L_x_2722:
[----:B--234-:R-:W-:Y:S05]  /*21e00*/  BSYNC B0 ;  /* 0x0000000000007941 */ /* 0x01cfea0003800000 */
.L_x_2721:
[----:B------:R-:W-:Y:S01]  /*21e10*/  LEA.HI R3, R5, R4, RZ, 0x3 ;  /* 0x0000000405037211 */ /* 0x000fe200078f18ff */
[----:B------:R-:W-:Y:S01]  /*21e20*/  IMAD.SHL.U32 R239, R239, 0x40, RZ ;  /* 0x00000040efef7824 */ /* 0x000fe200078e00ff */
[----:B------:R-:W-:Y:S02]  /*21e30*/  BSSY B0, `(.L_x_2723) ;  /* 0x0000023000007945 */ /* 0x000fe40003800000 */
[----:B------:R-:W-:Y:S01]  /*21e40*/  LOP3.LUT R3, R3, 0xfffffff8, RZ, 0xc0, !PT ;  /* 0xfffffff803037812 */ /* 0x000fe200078ec0ff */
[----:B------:R-:W-:-:S04]  /*21e50*/  IMAD R5, R81, R239, RZ ;  /* 0x000000ef51057224 */ /* 0x000fc800078e02ff */
[----:B------:R-:W-:Y:S01]  /*21e60*/  IMAD.IADD R3, R4, 0x1, -R3 ;  /* 0x0000000104037824 */ /* 0x000fe200078e0a03 */
[----:B------:R-:W-:-:S03]  /*21e70*/  SHF.R.S32.HI R4, RZ, 0x1f, R239 ;  /* 0x0000001fff047819 */ /* 0x000fc600000114ef */
[----:B------:R-:W-:Y:S01]  /*21e80*/  IMAD.SHL.U32 R8, R3, 0x8, RZ ;  /* 0x0000000803087824 */ /* 0x000fe200078e00ff */
[----:B------:R-:W-:Y:S01]  /*21e90*/  SHF.R.S32.HI R3, RZ, 0x1f, R2 ;  /* 0x0000001fff037819 */ /* 0x000fe20000011402 */
[----:B------:R-:W-:-:S03]  /*21ea0*/  IMAD R5, R80, R4, R5 ;  /* 0x0000000450057224 */ /* 0x000fc600078e0205 */
[----:B------:R-:W-:Y:S02]  /*21eb0*/  SHF.R.S32.HI R9, RZ, 0x1f, R8 ;  /* 0x0000001fff097819 */ /* 0x000fe40000011408 */
[----:B------:R-:W-:-:S03]  /*21ec0*/  LEA.HI R3, R3, R2, RZ, 0x3 ;  /* 0x0000000203037211 */ /* 0x000fc600078f18ff */
[----:B------:R-:W-:Y:S01]  /*21ed0*/  IMAD.WIDE.U32 R8, R80, R239, R8 ;  /* 0x000000ef50087225 */ /* 0x000fe200078e0008 */
[----:B------:R-:W-:-:S03]  /*21ee0*/  SHF.R.S32.HI R3, RZ, 0x3, R3 ;  /* 0x00000003ff037819 */ /* 0x000fc60000011403 */
[----:B------:R-:W-:Y:S01]  /*21ef0*/  IMAD.IADD R239, R240, 0x1, -R239 ;  /* 0x00000001f0ef7824 */ /* 0x000fe200078e0aef */
[----:B------:R-:W-:-:S04]  /*21f00*/  IADD3 R6, P0, R6, R8, RZ ;  /* 0x0000000806067210 */ /* 0x000fc80007f1e0ff */
[----:B------:R-:W-:Y:S01]  /*21f10*/  IADD3.X R7, R0, R9, R5, P0, !PT ;  /* 0x0000000900077210 */ /* 0x000fe200007fe405 */
[----:B------:R-:W-:Y:S01]  /*21f20*/  IMAD R5, R15, R237, RZ ;  /* 0x000000ed0f057224 */ /* 0x000fe200078e02ff */
[----:B------:R-:W-:Y:S02]  /*21f30*/  ISETP.GE.AND P0, PT, R3, R239, PT ;  /* 0x000000ef0300720c */ /* 0x000fe40003f06270 */
[----:B------:R-:W-:-:S05]  /*21f40*/  SHF.R.S32.HI R0, RZ, 0x1f, R237 ;  /* 0x0000001fff007819 */ /* 0x000fca00000114ed */
[C---:B------:R-:W-:Y:S01]  /*21f50*/  IMAD R0, R14.reuse, R0, R5 ;  /* 0x000000000e007224 */ /* 0x040fe200078e0205 */
[----:B------:R-:W-:Y:S01]  /*21f60*/  SHF.R.S32.HI R5, RZ, 0x1f, R3 ;  /* 0x0000001fff057819 */ /* 0x000fe20000011403 */
[----:B------:R-:W-:-:S04]  /*21f70*/  IMAD.WIDE.U32 R14, R14, R237, R6 ;  /* 0x000000ed0e0e7225 */ /* 0x000fc800078e0006 */
[----:B------:R-:W-:Y:S01]  /*21f80*/  IMAD.IADD R11, R15, 0x1, R0 ;  /* 0x000000010f0b7824 */ /* 0x000fe200078e0200 */
[----:B------:R-:W-:Y:S05]  /*21f90*/  @P0 BRA `(.L_x_2724) ;  /* 0x000000c000000947 */ /* 0x000fea0003800000 */
[----:B------:R-:W-:Y:S01]  /*21fa0*/  MOV R10, R14 ;  /* 0x0000000e000a7202 */ /* 0x000fe20000000f00 */
[----:B------:R-:W-:Y:S01]  /*21fb0*/  IMAD R0, R81, R3, RZ ;  /* 0x0000000351007224 */ /* 0x000fe200078e02ff */
[----:B------:R-:W-:-:S03]  /*21fc0*/  ULDC.64 UR4, c[0x0][0x118] ;  /* 0x0000460000047ab9 */ /* 0x000fc60000000a00 */
[----:B------:R-:W-:-:S04]  /*21fd0*/  IMAD.WIDE.U32 R6, R3, R80, R10 ;  /* 0x0000005003067225 */ /* 0x000fc800078e000a */
[----:B------:R-:W-:Y:S01]  /*21fe0*/  IMAD R0, R80, R5, R0 ;  /* 0x0000000550007224 */ /* 0x000fe200078e0200 */
[----:B-----5:R-:W-:-:S04]  /*21ff0*/  LEA R8, P0, R6, R82, 0x1 ;  /* 0x0000005206087211 */ /* 0x020fc800078008ff */
[----:B------:R-:W-:-:S04]  /*22000*/  IADD3 R7, R7, R0, RZ ;  /* 0x0000000007077210 */ /* 0x000fc80007ffe0ff */
[----:B------:R-:W-:-:S05]  /*22010*/  LEA.HI.X R9, R6, R83, R7, 0x1, P0 ;  /* 0x0000005306097211 */ /* 0x000fca00000f0c07 */
[----:B------:R2:W-:Y:S04]  /*22020*/  ST.E.128 [R8.64], R72 ;  /* 0x0000004808007985 */ /* 0x0005e8000c101d04 */
[----:B-1----:R2:W-:Y:S04]  /*22030*/  ST.E.128 [R8.64+0x80], R56 ;  /* 0x0000803808007985 */ /* 0x0025e8000c101d04 */
[----:B------:R2:W-:Y:S04]  /*22040*/  ST.E.128 [R8.64+0x100], R40 ;  /* 0x0001002808007985 */ /* 0x0005e8000c101d04 */
[----:B------:R2:W-:Y:S02]  /*22050*/  ST.E.128 [R8.64+0x180], R24 ;  /* 0x0001801808007985 */ /* 0x0005e4000c101d04 */
.L_x_2724:
[----:B------:R-:W-:Y:S05]  /*22060*/  BSYNC B0 ;  /* 0x0000000000007941 */ /* 0x000fea0003800000 */
.L_x_2723:
[----:B------:R-:W-:Y:S01]  /*22070*/  IADD3 R0, R3, 0x10, RZ ;  /* 0x0000001003007810 */ /* 0x000fe20007ffe0ff */
[----:B------:R-:W-:Y:S03]  /*22080*/  BSSY B0, `(.L_x_2725) ;  /* 0x0000012000007945 */ /* 0x000fe60003800000 */
[----:B------:R-:W-:-:S13]  /*22090*/  ISETP.GE.AND P0, PT, R0, R239, PT ;  /* 0x000000ef0000720c */ /* 0x000fda0003f06270 */
[----:B------:R-:W-:Y:S05]  /*220a0*/  @P0 BRA `(.L_x_2726) ;  /* 0x000000f000000947 */ /* 0x000fea0003800000 */
[----:B--2---:R-:W-:Y:S01]  /*220b0*/  IADD3 R9, P0, R3, 0x10, RZ ;  /* 0x0000001003097810 */ /* 0x004fe20007f1e0ff */
[----:B------:R-:W-:Y:S01]  /*220c0*/  IMAD.MOV.U32 R12, RZ, RZ, R14 ;  /* 0x000000ffff0c7224 */ /* 0x000fe200078e000e */
[----:B------:R-:W-:Y:S01]  /*220d0*/  MOV R13, R11 ;  /* 0x0000000b000d7202 */ /* 0x000fe20000000f00 */
[----:B------:R-:W-:Y:S02]  /*220e0*/  ULDC.64 UR4, c[0x0][0x118] ;  /* 0x0000460000047ab9 */ /* 0x000fe40000000a00 */
[----:B------:R-:W-:Y:S02]  /*220f0*/  IMAD.X R7, RZ, RZ, R5, P0 ;  /* 0x000000ffff077224 */ /* 0x000fe400000e0605 */
[----:B------:R-:W-:-:S04]  /*22100*/  IMAD.WIDE.U32 R12, R80, R9, R12 ;  /* 0x00000009500c7225 */ /* 0x000fc800078e000c */
[----:B------:R-:W-:Y:S01]  /*22110*/  IMAD R7, R7, R80, RZ ;  /* 0x0000005007077224 */ /* 0x000fe200078e02ff */
[----:B-----5:R-:W-:-:S03]  /*22120*/  LEA R6, P0, R12, R82, 0x1 ;  /* 0x000000520c067211 */ /* 0x020fc600078008ff */
[----:B------:R-:W-:-:S05]  /*22130*/  IMAD R7, R81, R9, R7 ;  /* 0x0000000951077224 */ /* 0x000fca00078e0207 */
[----:B------:R-:W-:-:S04]  /*22140*/  IADD3 R7, R13, R7, RZ ;  /* 0x000000070d077210 */ /* 0x000fc80007ffe0ff */
[----:B------:R-:W-:-:S05]  /*22150*/  LEA.HI.X R7, R12, R83, R7, 0x1, P0 ;  /* 0x000000530c077211 */ /* 0x000fca00000f0c07 */
[----:B------:R2:W-:Y:S04]  /*22160*/  ST.E.128 [R6.64], R68 ;  /* 0x0000004406007985 */ /* 0x0005e8000c101d04 */
[----:B-1----:R2:W-:Y:S04]  /*22170*/  ST.E.128 [R6.64+0x80], R52 ;  /* 0x0000803406007985 */ /* 0x0025e8000c101d04 */
[----:B------:R2:W-:Y:S04]  /*22180*/  ST.E.128 [R6.64+0x100], R36 ;  /* 0x0001002406007985 */ /* 0x0005e8000c101d04 */
[----:B------:R2:W-:Y:S02]  /*22190*/  ST.E.128 [R6.64+0x180], R20 ;  /* 0x0001801406007985 */ /* 0x0005e4000c101d04 */
.L_x_2726:
[----:B------:R-:W-:Y:S05]  /*221a0*/  BSYNC B0 ;  /* 0x0000000000007941 */ /* 0x000fea0003800000 */
.L_x_2725:
        /* <DEDUP_REMOVED lines=19> */
.L_x_2728:
[----:B------:R-:W-:Y:S05]  /*222e0*/  BSYNC B0 ;  /* 0x0000000000007941 */ /* 0x000fea0003800000 */
.L_x_2727:
[----:B------:R-:W-:Y:S01]  /*222f0*/  IADD3 R0, R3, 0x30, RZ ;  /* 0x0000003003007810 */ /* 0x000fe20007ffe0ff */
[----:B------:R-:W-:-:S03]  /*22300*/  IMAD.MOV.U32 R237, RZ, RZ, 0x0 ;  /* 0x00000000ffed7424 */ /* 0x000fc600078e00ff */
[----:B------:R-:W-:-:S13]  /*22310*/  ISETP.GE.AND P0, PT, R0, R239, PT ;  /* 0x000000ef0000720c */ /* 0x000fda0003f06270 */
[----:B------:R-:W-:Y:S05]  /*22320*/  @P0 RET.REL.NODEC R236 `(_ZN5flash24flash_fwd_splitkv_kernelI23Flash_fwd_kernel_traitsILi256ELi64ELi64ELi4ELb0ELb0EN7cutlass10bfloat16_tE19Flash_kernel_traitsILi256ELi64ELi64ELi4ES3_EELb1ELb0ELb0ELb0ELb1ELb0ELb0ELb1EEEvNS_16Flash_fwd_paramsE) ;  /* 0xfffddcd0ec000950 */ /* 0x000fea0003c3ffff */
[----:B------:R-:W-:Y:S01]  /*22330*/  IADD3 R3, P0, R3, 0x30, RZ ;  /* 0x0000003003037810 */ /* 0x000fe20007f1e0ff */
[----:B--2---:R-:W-:Y:S01]  /*22340*/  IMAD.MOV.U32 R7, RZ, RZ, R11 ;  /* 0x000000ffff077224 */ /* 0x004fe200078e000b */
[----:B------:R-:W-:Y:S01]  /*22350*/  MOV R6, R14 ;  /* 0x0000000e00067202 */ /* 0x000fe20000000f00 */
[----:B------:R-:W-:Y:S01]  /*22360*/  IMAD.MOV.U32 R237, RZ, RZ, 0x0 ;  /* 0x00000000ffed7424 */ /* 0x000fe200078e00ff */
[----:B------:R-:W-:Y:S01]  /*22370*/  IADD3.X R5, RZ, R5, RZ, P0, !PT ;  /* 0x00000005ff057210 */ /* 0x000fe200007fe4ff */
[----:B------:R-:W-:Y:S02]  /*22380*/  ULDC.64 UR4, c[0x0][0x118] ;  /* 0x0000460000047ab9 */ /* 0x000fe40000000a00 */
[----:B------:R-:W-:-:S04]  /*22390*/  IMAD.WIDE.U32 R6, R80, R3, R6 ;  /* 0x0000000350067225 */ /* 0x000fc800078e0006 */
[----:B------:R-:W-:Y:S01]  /*223a0*/  IMAD R5, R5, R80, RZ ;  /* 0x0000005005057224 */ /* 0x000fe200078e02ff */
[----:B-----5:R-:W-:-:S03]  /*223b0*/  LEA R2, P0, R6, R82, 0x1 ;  /* 0x0000005206027211 */ /* 0x020fc600078008ff */
[----:B------:R-:W-:-:S05]  /*223c0*/  IMAD R5, R81, R3, R5 ;  /* 0x0000000351057224 */ /* 0x000fca00078e0205 */
[----:B------:R-:W-:-:S04]  /*223d0*/  IADD3 R5, R7, R5, RZ ;  /* 0x0000000507057210 */ /* 0x000fc80007ffe0ff */
[----:B------:R-:W-:-:S05]  /*223e0*/  LEA.HI.X R3, R6, R83, R5, 0x1, P0 ;  /* 0x0000005306037211 */ /* 0x000fca00000f0c05 */
[----:B-1----:R1:W-:Y:S04]  /*223f0*/  ST.E.128 [R2.64], R60 ;  /* 0x0000003c02007985 */ /* 0x0023e8000c101d04 */
[----:B------:R1:W-:Y:S04]  /*22400*/  ST.E.128 [R2.64+0x80], R44 ;  /* 0x0000802c02007985 */ /* 0x0003e8000c101d04 */
[----:B------:R1:W-:Y:S04]  /*22410*/  ST.E.128 [R2.64+0x100], R28 ;  /* 0x0001001c02007985 */ /* 0x0003e8000c101d04 */
[----:B------:R1:W-:Y:S01]  /*22420*/  ST.E.128 [R2.64+0x180], R76 ;  /* 0x0001804c02007985 */ /* 0x0003e2000c101d04 */
[----:B------:R-:W-:Y:S05]  /*22430*/  RET.REL.NODEC R236 `(_ZN5flash24flash_fwd_splitkv_kernelI23Flash_fwd_kernel_traitsILi256ELi64ELi64ELi4ELb0ELb0EN7cutlass10bfloat16_tE19Flash_kernel_traitsILi256ELi64ELi64ELi4ES3_EELb1ELb0ELb0ELb0ELb1ELb0ELb0ELb1EEEvNS_16Flash_fwd_paramsE) ;  /* 0xfffddbc0ec007950 */ /* 0x000fea0003c3ffff */
.L_x_2716:
[----:B------:R2:W5:Y:S01]  /*22440*/  LDL R7, [R1] ;  /* 0x0000000001077983 */ /* 0x0005620000100800 */
[----:B------:R-:W-:-:S02]  /*22450*/  MOV R6, 0x2 ;  /* 0x0000000200067802 */ /* 0x000fc40000000f00 */
[----:B------:R-:W-:Y:S02]  /*22460*/  MOV R4, 0x22480 ;  /* 0x0002248000047802 */ /* 0x000fe40000000f00 */
[----:B-12--5:R-:W-:Y:S05]  /*22470*/  CALL.REL.NOINC `($__internal_18_$__cuda_sm70_shflsync_bfly_p) ;  /* 0x000000f000007944 */ /* 0x026fea0003c00000 */
[----:B-12---:R-:W-:Y:S05]  /*22480*/  BRA `(.L_x_2729) ;  /* 0xffffe0b000007947 */ /* 0x006fea000383ffff */
.L_x_2717:
[----:B------:R-:W-:Y:S02]  /*22490*/  MOV R6, 0x1 ;  /* 0x0000000100067802 */ /* 0x000fe40000000f00 */
[----:B------:R-:W-:Y:S02]  /*224a0*/  MOV R4, 0x224c0 ;  /* 0x000224c000047802 */ /* 0x000fe40000000f00 */
[----:B-1---5:R-:W-:Y:S05]  /*224b0*/  CALL.REL.NOINC `($__internal_18_$__cuda_sm70_shflsync_bfly_p) ;  /* 0x000000b000007944 */ /* 0x022fea0003c00000 */
[----:B--2---:R-:W-:Y:S01]  /*224c0*/  FADD.FTZ R11, R7, R6 ;  /* 0x00000006070b7221 */ /* 0x004fe20000010000 */
[----:B-1----:R-:W-:Y:S02]  /*224d0*/  MOV R7, R249 ;  /* 0x000000f900077202 */ /* 0x002fe40000000f00 */
[----:B------:R-:W-:Y:S02]  /*224e0*/  MOV R6, 0x2 ;  /* 0x0000000200067802 */ /* 0x000fe40000000f00 */
[----:B------:R-:W-:Y:S02]  /*224f0*/  MOV R4, 0x22510 ;  /* 0x0002251000047802 */ /* 0x000fe40000000f00 */
[----:B------:R-:W-:Y:S05]  /*22500*/  CALL.REL.NOINC `($__internal_18_$__cuda_sm70_shflsync_bfly_p) ;  /* 0x0000006000007944 */ /* 0x000fea0003c00000 */
[----:B--2---:R-:W-:Y:S01]  /*22510*/  FADD.FTZ R10, R249, R6 ;  /* 0x00000006f90a7221 */ /* 0x004fe20000010000 */
[----:B------:R-:W-:Y:S02]  /*22520*/  MOV R6, 0x1 ;  /* 0x0000000100067802 */ /* 0x000fe40000000f00 */
[----:B------:R-:W-:-:S02]  /*22530*/  MOV R4, 0x22560 ;  /* 0x0002256000047802 */ /* 0x000fc40000000f00 */
[----:B-1----:R-:W-:Y:S02]  /*22540*/  MOV R7, R10 ;  /* 0x0000000a00077202 */ /* 0x002fe40000000f00 */
[----:B------:R-:W-:Y:S05]  /*22550*/  CALL.REL.NOINC `($__internal_18_$__cuda_sm70_shflsync_bfly_p) ;  /* 0x0000001000007944 */ /* 0x000fea0003c00000 */
[----:B-12---:R-:W-:Y:S05]  /*22560*/  BRA `(.L_x_2730) ;  /* 0xffffe05000007947 */ /* 0x006fea000383ffff */
        .weak           $__internal_18_$__cuda_sm70_shflsync_bfly_p
        .type           $__internal_18_$__cuda_sm70_shflsync_bfly_p,@function
        .size           $__internal_18_$__cuda_sm70_shflsync_bfly_p,(.L_x_4883 - $__internal_18_$__cuda_sm70_shflsync_bfly_p)
$__internal_18_$__cuda_sm70_shflsync_bfly_p:
[----:B------:R-:W-:Y:S01]  /*22570*/  MOV R12, R4 ;  /* 0x00000004000c7202 */ /* 0x000fe20000000f00 */
[----:B------:R-:W-:Y:S04]  /*22580*/  WARPSYNC R0 ;  /* 0x0000000000007348 */ /* 0x000fe80003800000 */
[----:B------:R-:W-:Y:S01]  /*22590*/  MOV R13, 0x0 ;  /* 0x00000000000d7802 */ /* 0x000fe20000000f00 */
[----:B------:R1:W2:Y:S03]  /*225a0*/  SHFL.BFLY PT, R6, R7, R6, R5 ;  /* 0x0c00000607067389 */ /* 0x0002a600000e0005 */
[----:B------:R-:W-:Y:S05]  /*225b0*/  RET.REL.NODEC R12 `(_ZN5flash24flash_fwd_splitkv_kernelI23Flash_fwd_kernel_traitsILi256ELi64ELi64ELi4ELb0ELb0EN7cutlass10bfloat16_tE19Flash_kernel_traitsILi256ELi64ELi64ELi4ES3_EELb1ELb0ELb0ELb0ELb1ELb0ELb0ELb1EEEvNS_16Flash_fwd_paramsE) ;  /* 0xfffdda400c007950 */ /* 0x000fea0003c3ffff */
.L_x_2731:
        /* <DEDUP_REMOVED lines=12> */
.L_x_4883:


//--------------------- .text._ZN5flash24flash_fwd_splitkv_kernelI23Flash_fwd_kernel_traitsILi256ELi64ELi64ELi4ELb0ELb0EN7cutlass10bfloat16_tE19Flash_kernel_traitsILi256ELi64ELi64ELi4ES3_EELb1ELb0ELb0ELb0ELb1ELb1ELb0ELb1EEEvNS_16Flash_fwd_paramsE --------------------------
	.section	.text._ZN5flash24flash_fwd_splitkv_kernelI23Flash_fwd_kernel_traitsILi256ELi64ELi64ELi4ELb0ELb0EN7cutlass10bfloat16_tE19Flash_kernel_traitsILi256ELi64ELi64ELi4ES3_EELb1ELb0ELb0ELb0ELb1ELb1ELb0ELb1EEEvNS_16Flash_fwd_paramsE,"ax",@progbits
	.sectioninfo	@"SHI_REGISTERS=255"
	.align	128
        .global         _ZN5flash24flash_fwd_splitkv_kernelI23Flash_fwd_kernel_traitsILi256ELi64ELi64ELi4ELb0ELb0EN7cutlass10bfloat16_tE19Flash_kernel_traitsILi256ELi64ELi64ELi4ES3_EELb1ELb0ELb0ELb0ELb1ELb1ELb0ELb1EEEvNS_16Flash_fwd_paramsE
        .type           _ZN5flash24flash_fwd_splitkv_kernelI23Flash_fwd_kernel_traitsILi256ELi64ELi64ELi4ELb0ELb0EN7cutlass10bfloat16_tE19Flash_kernel_traitsILi256ELi64ELi64ELi4ES3_EELb1ELb0ELb0ELb0ELb1ELb1ELb0ELb1EEEvNS_16Flash_fwd_paramsE,@function
        .size           _ZN5flash24flash_fwd_splitkv_kernelI23Flash_fwd_kernel_traitsILi256ELi64ELi64ELi4ELb0ELb0EN7cutlass10bfloat16_tE19Flash_kernel_traitsILi256ELi64ELi64ELi4ES3_EELb1ELb0ELb0ELb0ELb1ELb1ELb0ELb1EEEvNS_16Flash_fwd_paramsE,(.L_x_4885 - _ZN5flash24flash_fwd_splitkv_kernelI23Flash_fwd_kernel_traitsILi256ELi64ELi64ELi4ELb0ELb0EN7cutlass10bfloat16_tE19Flash_kernel_traitsILi256ELi64ELi64ELi4ES3_EELb1ELb0ELb0ELb0ELb1ELb1ELb0ELb1EEEvNS_16Flash_fwd_paramsE)
        .other          _ZN5flash24flash_fwd_splitkv_kernelI23Flash_fwd_kernel_traitsILi256ELi64ELi64ELi4ELb0ELb0EN7cutlass10bfloat16_tE19Flash_kernel_traitsILi256ELi64ELi64ELi4ES3_EELb1ELb0ELb0ELb0ELb1ELb1ELb0ELb1EEEvNS_16Flash_fwd_paramsE,@"STO_CUDA_ENTRY STV_DEFAULT"
_ZN5flash24flash_fwd_splitkv_kernelI23Flash_fwd_kernel_traitsILi256ELi64ELi64ELi4ELb0ELb0EN7cutlass10bfloat16_tE19Flash_kernel_traitsILi256ELi64ELi64ELi4ES3_EELb1ELb0ELb0ELb0ELb1ELb1ELb0ELb1EEEvNS_16Flash_fwd_paramsE:
.text._ZN5flash24flash_fwd_splitkv_kernelI23Flash_fwd_kernel_traitsILi256ELi64ELi64ELi4ELb0ELb0EN7cutlass10bfloat16_tE19Flash_kernel_traitsILi256ELi64ELi64ELi4ES3_EELb1ELb0ELb0ELb0ELb1ELb1ELb0ELb1EEEvNS_16Flash_fwd_paramsE:
        /* <DEDUP_REMOVED lines=10> */
[----:B-123--:R-:W-:Y:S05]  /*00a0*/  CALL.REL.NOINC `($_ZN5flash24flash_fwd_splitkv_kernelI23Flash_fwd_kernel_traitsILi256ELi64ELi64ELi4ELb0ELb0EN7cutlass10bfloat16_tE19Flash_kernel_traitsILi256ELi64ELi64ELi4ES3_EELb1ELb0ELb0ELb0ELb1ELb1ELb0ELb1EEEvNS_16Flash_fwd_paramsE$_ZN5flash30compute_attn_1rowblock_splitkvI23Flash_fwd_kernel_traitsILi256ELi64ELi64ELi4ELb0ELb0EN7cutlass10bfloat16_tE19Flash_kernel_traitsILi256ELi64ELi64ELi4ES3_EELb1ELb0ELb0ELb0ELb1ELb1ELb0ELb1ENS_16Flash_fwd_paramsEEEvRKT8_iiiii) ;  /* 0x0000002000007944 */ /* 0x00efea0003c00000 */
[----:B------:R-:W-:Y:S05]  /*00b0*/  BSYNC B3 ;  /* 0x0000000000037941 */ /* 0x000fea0003800000 */
.L_x_2732:
[----:B------:R-:W-:Y:S05]  /*00c0*/  EXIT ;  /* 0x000000000000794d */ /* 0x000fea0003800000 */
        .type           $_ZN5flash24flash_fwd_splitkv_kernelI23Flash_fwd_kernel_traitsILi256ELi64ELi64ELi4ELb0ELb0EN7cutlass10bfloat16_tE19Flash_kernel_traitsILi256ELi64ELi64ELi4ES3_EELb1ELb0ELb0ELb0ELb1ELb1ELb0ELb1EEEvNS_16Flash_fwd_paramsE$_ZN5flash30compute_attn_1rowblock_splitkvI23Flash_fwd_kernel_traitsILi256ELi64ELi64ELi4ELb0ELb0EN7cutlass10bfloat16_tE19Flash_kernel_traitsILi256ELi64ELi64ELi4ES3_EELb1ELb0ELb0ELb0ELb1ELb1ELb0ELb1ENS_16Flash_fwd_paramsEEEvRKT8_iiiii,@function
        .size           $_ZN5flash24flash_fwd_splitkv_kernelI23Flash_fwd_kernel_traitsILi256ELi64ELi64ELi4ELb0ELb0EN7cutlass10bfloat16_tE19Flash_kernel_traitsILi256ELi64ELi64ELi4ES3_EELb1ELb0ELb0ELb0ELb1ELb1ELb0ELb1EEEvNS_16Flash_fwd_paramsE$_ZN5flash30compute_attn_1rowblock_splitkvI23Flash_fwd_kernel_traitsILi256ELi64ELi64ELi4ELb0ELb0EN7cutlass10bfloat16_tE19Flash_kernel_traitsILi256ELi64ELi64ELi4ES3_EELb1ELb0ELb0ELb0ELb1ELb1ELb0ELb1ENS_16Flash_fwd_paramsEEEvRKT8_iiiii,($__internal_19_$__cuda_sm70_shflsync_bfly_p - $_ZN5flash24flash_fwd_splitkv_kernelI23Flash_fwd_kernel_traitsILi256ELi64ELi64ELi4ELb0ELb0EN7cutlass10bfloat16_tE19Flash_kernel_traitsILi256ELi64ELi64ELi4ES3_EELb1ELb0ELb0ELb0ELb1ELb1ELb0ELb1EEEvNS_16Flash_fwd_paramsE$_ZN5flash30compute_attn_1rowblock_splitkvI23Flash_fwd_kernel_traitsILi256ELi64ELi64ELi4ELb0ELb0EN7cutlass10bfloat16_tE19Flash_kernel_traitsILi256ELi64ELi64ELi4ES3_EELb1ELb0ELb0ELb0ELb1ELb1ELb0ELb1ENS_16Flash_fwd_paramsEEEvRKT8_iiiii)
$_ZN5flash24flash_fwd_splitkv_kernelI23Flash_fwd_kernel_traitsILi256ELi64ELi64ELi4ELb0ELb0EN7cutlass10bfloat16_tE19Flash_kernel_traitsILi256ELi64ELi64ELi4ES3_EELb1ELb0ELb0ELb0ELb1ELb1ELb0ELb1EEEvNS_16Flash_fwd_paramsE$_ZN5flash30compute_attn_1rowblock_splitkvI23Flash_fwd_kernel_traitsILi256ELi64ELi64ELi4ELb0ELb0EN7cutlass10bfloat16_tE19Flash_kernel_traitsILi256ELi64ELi64ELi4ES3_EELb1ELb0ELb0ELb0ELb1ELb1ELb0ELb1ENS_16Flash_fwd_paramsEEEvRKT8_iiiii:
        /* <DEDUP_REMOVED lines=21> */
.L_x_2734:
[----:B------:R-:W-:Y:S05]  /*0220*/  BSYNC B0 ;  /* 0x0000000000007941 */ /* 0x000fea0003800000 */
.L_x_2733:
        /* <DEDUP_REMOVED lines=17> */
.L_x_2736:
[----:B------:R3:W5:Y:S02]  /*0340*/  LD.E R3, [R28.64+0xb8] ;  /* 0x0000b8061c037980 */ /* 0x000764000c101900 */
.L_x_2737:
[----:B------:R-:W-:Y:S05]  /*0350*/  BSYNC B0 ;  /* 0x0000000000007941 */ /* 0x000fea0003800000 */
.L_x_2735:
        /* <DEDUP_REMOVED lines=10> */
.L_x_2739:
[----:B------:R-:W3:Y:S01]  /*0400*/  LD.E.64 R2, [R28.64+0x108] ;  /* 0x000108061c027980 */ /* 0x000ee2000c101b00 */
[----:B------:R-:W-:Y:S01]  /*0410*/  BSSY B0, `(.L_x_2741) ;  /* 0x0000006000007945 */ /* 0x000fe20003800000 */
[----:B---3--:R-:W-:-:S04]  /*0420*/  ISETP.NE.U32.AND P1, PT, R2, RZ, PT ;  /* 0x000000ff0200720c */ /* 0x008fc80003f25070 */
[----:B------:R-:W-:Y:S01]  /*0430*/  ISETP.NE.AND.EX P1, PT, R3, RZ, PT, P1 ;  /* 0x000000ff0300720c */ /* 0x000fe20003f25310 */
[----:B------:R-:W-:-:S12]  /*0440*/  IMAD.MOV.U32 R3, RZ, RZ, RZ ;  /* 0x000000ffff037224 */ /* 0x000fd800078e00ff */
[----:B------:R-:W-:Y:S05]  /*0450*/  @!P1 BRA `(.L_x_2742) ;  /* 0x0000001000009947 */ /* 0x000fea0003800000 */
[----:B------:R3:W5:Y:S02]  /*0460*/  LD.E R3, [R28.64+0xbc] ;  /* 0x0000bc061c037980 */ /* 0x000764000c101900 */
.L_x_2742:
[----:B------:R-:W-:Y:S05]  /*0470*/  BSYNC B0 ;  /* 0x0000000000007941 */ /* 0x000fea0003800000 */
.L_x_2741:
[----:B-----5:R-:W-:Y:S02]  /*0480*/  IADD3 R52, R70, R3, RZ ;  /* 0x0000000346347210 */ /* 0x020fe40007ffe0ff */
.L_x_2740:
[----:B------:R-:W-:Y:S05]  /*0490*/  BSYNC B1 ;  /* 0x0000000000017941 */ /* 0x000fea0003800000 */
.L_x_2738:
[----:B------:R-:W-:Y:S01]  /*04a0*/  IMAD.SHL.U32 R61, R241, 0x40, RZ ;  /* 0x00000040f13d7824 */ /* 0x000fe200078e00ff */
[----:B------:R-:W-:Y:S01]  /*04b0*/  MOV R2, R238 ;  /* 0x000000ee00027202 */ /* 0x000fe20000000f00 */
[----:B------:R-:W-:-:S03]  /*04c0*/  IMAD.MOV.U32 R3, RZ, RZ, 0x0 ;  /* 0x00000000ff037424 */ /* 0x000fc600078e00ff */
[----:B------:R-:W-:-:S13]  /*04d0*/  ISETP.GT.AND P1, PT, R242, R61, PT ;  /* 0x0000003df200720c */ /* 0x000fda0003f24270 */
[----:B------:R-:W-:Y:S05]  /*04e0*/  @!P1 RET.REL.NODEC R2 `(_ZN5flash24flash_fwd_splitkv_kernelI23Flash_fwd_kernel_traitsILi256ELi64ELi64ELi4ELb0ELb0EN7cutlass10bfloat16_tE19Flash_kernel_traitsILi256ELi64ELi64ELi4ES3_EELb1ELb0ELb0ELb0ELb1ELb1ELb0ELb1EEEvNS_16Flash_fwd_paramsE) ;  /* 0xfffffb1002009950 */ /* 0x000fea0003c3ffff */
        /* <DEDUP_REMOVED lines=72> */
.L_x_2745:
[----:B-1----:R-:W-:Y:S05]  /*0970*/  BSYNC B0 ;  /* 0x0000000000007941 */ /* 0x002fea0003800000 */
.L_x_2744:
        /* <DEDUP_REMOVED lines=18> */
.L_x_2747:
[----:B------:R-:W-:Y:S05]  /*0aa0*/  BSYNC B0 ;  /* 0x0000000000007941 */ /* 0x000fea0003800000 */
.L_x_2746:
        /* <DEDUP_REMOVED lines=18> */
.L_x_2749:
[----:B------:R-:W-:Y:S05]  /*0bd0*/  BSYNC B0 ;  /* 0x0000000000007941 */ /* 0x000fea0003800000 */
.L_x_2748:
        /* <DEDUP_REMOVED lines=17> */
.L_x_2751:
[----:B------:R-:W-:Y:S05]  /*0cf0*/  BSYNC B0 ;  /* 0x0000000000007941 */ /* 0x000fea0003800000 */
.L_x_2750:
        /* <DEDUP_REMOVED lines=16> */
[----:B------:R-:W-:Y:S05]  /*0e00*/  @P4 RET.REL.NODEC R238 `(_ZN5flash24flash_fwd_splitkv_kernelI23Flash_fwd_kernel_traitsILi256ELi64ELi64ELi4ELb0ELb0EN7cutlass10bfloat16_tE19Flash_kernel_traitsILi256ELi64ELi64ELi4ES3_EELb1ELb0ELb0ELb0ELb1ELb1ELb0ELb1EEEvNS_16Flash_fwd_paramsE) ;  /* 0xfffff1f0ee004950 */ /* 0x000fea0003c3ffff */
[----:B-1----:R-:W-:Y:S02]  /*0e10*/  MOV R5, 0x7f800000 ;  /* 0x7f80000000057802 */ /* 0x002fe40000000f00 */
[----:B------:R-:W-:-:S03]  /*0e20*/  MOV R239, 0x0 ;  /* 0x0000000000ef7802 */ /* 0x000fc60000000f00 */
[----:B------:R1:W-:Y:S01]  /*0e30*/  ST.E [R2.64+0xc0], R5 ;  /* 0x0000c00502007985 */ /* 0x0003e2000c101906 */
[----:B------:R-:W-:Y:S05]  /*0e40*/  RET.REL.NODEC R238 `(_ZN5flash24flash_fwd_splitkv_kernelI23Flash_fwd_kernel_traitsILi256ELi64ELi64ELi4ELb0ELb0EN7cutlass10bfloat16_tE19Flash_kernel_traitsILi256ELi64ELi64ELi4ES3_EELb1ELb0ELb0ELb0ELb1ELb1ELb0ELb1EEEvNS_16Flash_fwd_paramsE) ;  /* 0xfffff1b0ee007950 */ /* 0x000fea0003c3ffff */
.L_x_2743:
        /* <DEDUP_REMOVED lines=25> */
[----:B--2---:R-:W2:Y:S04]  /*0fe0*/  LD.E.64 R18, [R28.64+0x20] ;  /* 0x000020061c127980 */ /* 0x004ea8000c101b00 */
        /* <DEDUP_REMOVED lines=8> */
[----:B------:R-:W3:Y:S01]  /*1070*/  F2I.FTZ.U32.TRUNC.NTZ R11, R10 ;  /* 0x0000000a000b7305 */ /* 0x000ee2000021f000 */
[----:B------:R-:W-:Y:S01]  /*1080*/  IABS R0, R2 ;  /* 0x0000000200007213 */ /* 0x000fe20000000000 */
[----:B---3--:R-:W-:Y:S02]  /*1090*/  IMAD.MOV R3, RZ, RZ, -R11 ;  /* 0x000000ffff037224 */ /* 0x008fe400078e0a0b */
[----:B------:R-:W-:Y:S02]  /*10a0*/  IMAD.MOV.U32 R10, RZ, RZ, RZ ;  /* 0x000000ffff0a7224 */ /* 0x000fe400078e00ff */
[----:B-----5:R-:W-:Y:S01]  /*10b0*/  IMAD R8, R3, R4, RZ ;  /* 0x0000000403087224 */ /* 0x020fe200078e02ff */
[----:B------:R-:W-:-:S03]  /*10c0*/  IABS R3, R5 ;  /* 0x0000000500037213 */ /* 0x000fc60000000000 */
[----:B------:R-:W-:Y:S01]  /*10d0*/  IMAD.HI.U32 R8, R11, R8, R10 ;  /* 0x000000080b087227 */ /* 0x000fe200078e000a */
[----:B------:R-:W-:Y:S01]  /*10e0*/  IADD3 R0, RZ, -R0, RZ ;  /* 0x80000000ff007210 */ /* 0x000fe20007ffe0ff */
[----:B------:R-:W3:Y:S04]  /*10f0*/  LD.E.64 R10, [R28.64+0x28] ;  /* 0x000028061c0a7980 */ /* 0x000ee8000c101b00 */
[----:B------:R-:W-:-:S04]  /*1100*/  IMAD.HI.U32 R9, R8, R3, RZ ;  /* 0x0000000308097227 */ /* 0x000fc800078e00ff */
[----:B------:R-:W-:-:S05]  /*1110*/  IMAD R3, R9, R0, R3 ;  /* 0x0000000009037224 */ /* 0x000fca00078e0203 */
[----:B------:R-:W-:Y:S02]  /*1120*/  ISETP.GT.U32.AND P2, PT, R4, R3, PT ;  /* 0x000000030400720c */ /* 0x000fe40003f44070 */
[----:B------:R-:W-:-:S11]  /*1130*/  LOP3.LUT R0, R5, R2, RZ, 0x3c, !PT ;  /* 0x0000000205007212 */ /* 0x000fd600078e3cff */
[----:B------:R-:W-:-:S05]  /*1140*/  @!P2 IMAD.IADD R3, R3, 0x1, -R4 ;  /* 0x000000010303a824 */ /* 0x000fca00078e0a04 */
[----:B------:R-:W-:Y:S02]  /*1150*/  ISETP.GE.U32.AND P3, PT, R3, R4, PT ;  /* 0x000000040300720c */ /* 0x000fe40003f66070 */
[----:B------:R-:W-:Y:S02]  /*1160*/  ISETP.GE.AND P1, PT, R0, RZ, PT ;  /* 0x000000ff0000720c */ /* 0x000fe40003f26270 */
[----:B------:R-:W-:Y:S02]  /*1170*/  @!P2 IADD3 R9, R9, 0x1, RZ ;  /* 0x000000010909a810 */ /* 0x000fe40007ffe0ff */
[----:B------:R-:W-:-:S07]  /*1180*/  ISETP.NE.AND P2, PT, R2, RZ, PT ;  /* 0x000000ff0200720c */ /* 0x000fce0003f45270 */
[----:B------:R-:W-:-:S05]  /*1190*/  @P3 IADD3 R9, R9, 0x1, RZ ;  /* 0x0000000109093810 */ /* 0x000fca0007ffe0ff */
[----:B------:R-:W-:Y:S01]  /*11a0*/  @!P1 IMAD.MOV R9, RZ, RZ, -R9 ;  /* 0x000000ffff099224 */ /* 0x000fe200078e0a09 */
[----:B------:R-:W-:-:S05]  /*11b0*/  @!P2 LOP3.LUT R9, RZ, R2, RZ, 0x33, !PT ;  /* 0x00000002ff09a212 */ /* 0x000fca00078e33ff */
[----:B------:R-:W-:-:S05]  /*11c0*/  IMAD.WIDE R20, R9, 0x4, R246 ;  /* 0x0000000409147825 */ /* 0x000fca00078e02f6 */
[----:B------:R1:W3:Y:S01]  /*11d0*/  LD.E R3, [R20.64] ;  /* 0x0000000614037980 */ /* 0x0002e2000c101900 */
[----:B----4-:R-:W-:-:S04]  /*11e0*/  IABS R8, R6 ;  /* 0x0000000600087213 */ /* 0x010fc80000000000 */
[----:B------:R-:W4:Y:S08]  /*11f0*/  I2F.RP R14, R8 ;  /* 0x00000008000e7306 */ /* 0x000f300000209400 */
[----:B----4-:R-:W4:Y:S02]  /*1200*/  MUFU.RCP R4, R14 ;  /* 0x0000000e00047308 */ /* 0x010f240000001000 */
[----:B----4-:R-:W-:-:S06]  /*1210*/  IADD3 R4, R4, 0xffffffe, RZ ;  /* 0x0ffffffe04047810 */ /* 0x010fcc0007ffe0ff */
[----:B-1----:R-:W1:Y:S01]  /*1220*/  F2I.FTZ.U32.TRUNC.NTZ R21, R4 ;  /* 0x0000000400157305 */ /* 0x002e62000021f000 */
[----:B------:R-:W-:Y:S01]  /*1230*/  IMAD.MOV.U32 R20, RZ, RZ, RZ ;  /* 0x000000ffff147224 */ /* 0x000fe200078e00ff */
[----:B------:R-:W-:Y:S02]  /*1240*/  IABS R7, R6 ;  /* 0x0000000600077213 */ /* 0x000fe40000000000 */
[----:B-1----:R-:W-:-:S05]  /*1250*/  IADD3 R0, RZ, -R21, RZ ;  /* 0x80000015ff007210 */ /* 0x002fca0007ffe0ff */
        /* <DEDUP_REMOVED lines=16> */
[----:B--2---:R-:W-:Y:S01]  /*1360*/  IMAD R8, R167, R2, RZ ;  /* 0x00000002a7087224 */ /* 0x004fe200078e02ff */
[----:B------:R-:W-:-:S04]  /*1370*/  SHF.R.S32.HI R9, RZ, 0x1f, R2 ;  /* 0x0000001fff097819 */ /* 0x000fc80000011402 */
[----:B------:R-:W-:Y:S02]  /*1380*/  @!P1 IMAD.MOV R4, RZ, RZ, -R4 ;  /* 0x000000ffff049224 */ /* 0x000fe400078e0a04 */
[----:B------:R-:W-:Y:S01]  /*1390*/  IMAD R8, R166, R9, R8 ;  /* 0x00000009a6087224 */ /* 0x000fe200078e0208 */
[----:B------:R-:W-:-:S05]  /*13a0*/  @!P2 LOP3.LUT R4, RZ, R6, RZ, 0x33, !PT ;  /* 0x00000006ff04a212 */ /* 0x000fca00078e33ff */
[----:B------:R-:W-:Y:S01]  /*13b0*/  IMAD R6, R13, R4, RZ ;  /* 0x000000040d067224 */ /* 0x000fe200078e02ff */
[----:B---3--:R-:W-:Y:S01]  /*13c0*/  SHF.R.S32.HI R0, RZ, 0x1f, R3 ;  /* 0x0000001fff007819 */ /* 0x008fe20000011403 */
[-C--:B------:R-:W-:Y:S02]  /*13d0*/  IMAD R7, R19, R3.reuse, RZ ;  /* 0x0000000313077224 */ /* 0x080fe400078e02ff */
[----:B------:R-:W-:-:S04]  /*13e0*/  IMAD.WIDE.U32 R14, R18, R3, RZ ;  /* 0x00000003120e7225 */ /* 0x000fc800078e00ff */
[----:B------:R-:W-:-:S05]  /*13f0*/  IMAD R7, R18, R0, R7 ;  /* 0x0000000012077224 */ /* 0x000fca00078e0207 */
[----:B------:R-:W-:Y:S01]  /*1400*/  IADD3 R15, R15, R7, RZ ;  /* 0x000000070f0f7210 */ /* 0x000fe20007ffe0ff */
[----:B------:R-:W-:-:S04]  /*1410*/  IMAD R7, R11, R3, RZ ;  /* 0x000000030b077224 */ /* 0x000fc800078e02ff */
[----:B------:R-:W-:Y:S01]  /*1420*/  IMAD.WIDE.U32 R14, R2, R166, R14 ;  /* 0x000000a6020e7225 */ /* 0x000fe200078e000e */
[----:B------:R-:W-:-:S04]  /*1430*/  SHF.R.S32.HI R11, RZ, 0x1f, R4 ;  /* 0x0000001fff0b7819 */ /* 0x000fc80000011404 */
[----:B------:R-:W-:Y:S01]  /*1440*/  IADD3 R15, R15, R8, RZ ;  /* 0x000000080f0f7210 */ /* 0x000fe20007ffe0ff */
[----:B------:R-:W-:-:S04]  /*1450*/  IMAD.WIDE.U32 R18, R10, R3, RZ ;  /* 0x000000030a127225 */ /* 0x000fc800078e00ff */
[----:B------:R-:W-:Y:S02]  /*1460*/  IMAD R7, R10, R0, R7 ;  /* 0x000000000a077224 */ /* 0x000fe400078e0207 */
[----:B------:R-:W-:Y:S02]  /*1470*/  IMAD R0, R12, R11, R6 ;  /* 0x0000000b0c007224 */ /* 0x000fe400078e0206 */
[----:B------:R-:W-:Y:S01]  /*1480*/  IMAD.WIDE.U32 R14, R4, R12, R14 ;  /* 0x0000000c040e7225 */ /* 0x000fe200078e000e */
[----:B------:R-:W-:-:S03]  /*1490*/  IADD3 R13, R19, R7, RZ ;  /* 0x00000007130d7210 */ /* 0x000fc60007ffe0ff */
[----:B------:R-:W-:Y:S01]  /*14a0*/  IMAD.IADD R7, R15, 0x1, R0 ;  /* 0x000000010f077824 */ /* 0x000fe200078e0200 */
[----:B------:R-:W-:Y:S01]  /*14b0*/  MOV R0, R14 ;  /* 0x0000000e00007202 */ /* 0x000fe20000000f00 */
[----:B------:R-:W-:Y:S01]  /*14c0*/  IMAD.MOV.U32 R6, RZ, RZ, R18 ;  /* 0x000000ffff067224 */ /* 0x000fe200078e0012 */
[----:B------:R-:W-:Y:S05]  /*14d0*/  BRA `(.L_x_2754) ;  /* 0x000004f000007947 */ /* 0x000fea0003800000 */
.L_x_2753:
        /* <DEDUP_REMOVED lines=22> */
[----:B------:R-:W-:Y:S01]  /*1640*/  @!P4 SHF.R.S32.HI R6, RZ, 0x1f, R12 ;  /* 0x0000001fff06c819 */ /* 0x000fe2000001140c */
[----:B----4-:R-:W-:-:S03]  /*1650*/  @!P4 IMAD R5, R167, R12, RZ ;  /* 0x0000000ca705c224 */ /* 0x010fc600078e02ff */
[----:B------:R-:W-:Y:S01]  /*1660*/  ISETP.GT.U32.AND P1, PT, R3, R0, PT ;  /* 0x000000000300720c */ /* 0x000fe20003f24070 */
[----:B------:R-:W-:Y:S02]  /*1670*/  @!P4 IMAD R5, R6, R166, R5 ;  /* 0x000000a60605c224 */ /* 0x000fe400078e0205 */
[----:B------:R-:W-:Y:S01]  /*1680*/  @!P4 IMAD.WIDE.U32 R22, R166, R12, RZ ;  /* 0x0000000ca616c225 */ /* 0x000fe200078e00ff */
[----:B-----5:R-:W-:-:S03]  /*1690*/  @!P4 SHF.R.S32.HI R6, RZ, 0x1f, R8 ;  /* 0x0000001fff06c819 */ /* 0x020fc60000011408 */
[----:B------:R-:W-:Y:S01]  /*16a0*/  @P4 IMAD.IADD R7, R12, 0x1, R13 ;  /* 0x000000010c074824 */ /* 0x000fe200078e020d */
[----:B------:R-:W-:Y:S01]  /*16b0*/  @!P4 IADD3 R23, R23, R5, RZ ;  /* 0x000000051717c210 */ /* 0x000fe20007ffe0ff */
[----:B--2---:R-:W-:-:S04]  /*16c0*/  @!P4 IMAD R5, R21, R8, RZ ;  /* 0x000000081505c224 */ /* 0x004fc800078e02ff */
[----:B------:R-:W-:Y:S01]  /*16d0*/  @!P1 IADD3 R0, R0, -R3, RZ ;  /* 0x8000000300009210 */ /* 0x000fe20007ffe0ff */
[-C--:B------:R-:W-:Y:S02]  /*16e0*/  @P4 IMAD R11, R167, R7.reuse, RZ ;  /* 0x00000007a70b4224 */ /* 0x080fe400078e02ff */
[----:B------:R-:W-:Y:S01]  /*16f0*/  @P4 IMAD.WIDE.U32 R24, R166, R7, RZ ;  /* 0x00000007a6184225 */ /* 0x000fe200078e00ff */
[----:B------:R-:W-:-:S03]  /*1700*/  ISETP.GE.U32.AND P3, PT, R0, R3, PT ;  /* 0x000000030000720c */ /* 0x000fc60003f66070 */
[C---:B------:R-:W-:Y:S02]  /*1710*/  @!P4 IMAD R5, R20.reuse, R6, R5 ;  /* 0x000000061405c224 */ /* 0x040fe400078e0205 */
[----:B------:R-:W-:Y:S01]  /*1720*/  @!P4 IMAD.WIDE.U32 R20, R20, R8, R22 ;  /* 0x000000081414c225 */ /* 0x000fe200078e0016 */
[----:B------:R-:W-:-:S03]  /*1730*/  @P4 MOV R10, R24 ;  /* 0x00000018000a4202 */ /* 0x000fc60000000f00 */
[----:B------:R-:W-:Y:S01]  /*1740*/  @P4 IMAD.IADD R11, R25, 0x1, R11 ;  /* 0x00000001190b4824 */ /* 0x000fe200078e020b */
[----:B------:R-:W-:Y:S01]  /*1750*/  LOP3.LUT R0, R239, R4, RZ, 0x3c, !PT ;  /* 0x00000004ef007212 */ /* 0x000fe200078e3cff */
[----:B------:R-:W-:Y:S01]  /*1760*/  @!P4 IMAD.IADD R11, R21, 0x1, R5 ;  /* 0x00000001150bc824 */ /* 0x000fe200078e0205 */
[----:B------:R-:W-:Y:S02]  /*1770*/  LEA R5, R165, 0xffffffc0, 0x6 ;  /* 0xffffffc0a5057811 */ /* 0x000fe400078e30ff */
[----:B------:R-:W-:Y:S01]  /*1780*/  @!P4 MOV R10, R20 ;  /* 0x00000014000ac202 */ /* 0x000fe20000000f00 */
[----:B------:R-:W-:Y:S01]  /*1790*/  @!P4 IMAD R6, R169, R12, RZ ;  /* 0x0000000ca906c224 */ /* 0x000fe200078e02ff */
[----:B------:R-:W-:Y:S01]  /*17a0*/  @!P4 SHF.R.S32.HI R3, RZ, 0x1f, R12 ;  /* 0x0000001fff03c819 */ /* 0x000fe2000001140c */
[----:B------:R-:W-:Y:S01]  /*17b0*/  IMAD R7, R167, R5, RZ ;  /* 0x00000005a7077224 */ /* 0x000fe200078e02ff */
[----:B------:R-:W-:Y:S02]  /*17c0*/  SHF.R.S32.HI R9, RZ, 0x1f, R5 ;  /* 0x0000001fff097819 */ /* 0x000fe40000011405 */
[----:B------:R-:W-:-:S02]  /*17d0*/  ISETP.GE.AND P2, PT, R0, RZ, PT ;  /* 0x000000ff0000720c */ /* 0x000fc40003f46270 */
[----:B------:R-:W-:Y:S01]  /*17e0*/  @!P1 IADD3 R2, R2, 0x1, RZ ;  /* 0x0000000102029810 */ /* 0x000fe20007ffe0ff */
[----:B------:R-:W-:Y:S01]  /*17f0*/  IMAD.WIDE.U32 R20, R166, R5, R10 ;  /* 0x00000005a6147225 */ /* 0x000fe200078e000a */
[----:B------:R-:W-:Y:S02]  /*1800*/  ISETP.NE.AND P1, PT, R4, RZ, PT ;  /* 0x000000ff0400720c */ /* 0x000fe40003f25270 */
[----:B------:R-:W-:Y:S01]  /*1810*/  @P3 IADD3 R2, R2, 0x1, RZ ;  /* 0x0000000102023810 */ /* 0x000fe20007ffe0ff */
[----:B------:R-:W-:Y:S02]  /*1820*/  @!P4 IMAD R3, R3, R168, R6 ;  /* 0x000000a80303c224 */ /* 0x000fe400078e0206 */
[----:B------:R-:W-:-:S04]  /*1830*/  @!P4 IMAD.WIDE.U32 R10, R168, R12, RZ ;  /* 0x0000000ca80ac225 */ /* 0x000fc800078e00ff */
[----:B------:R-:W-:Y:S02]  /*1840*/  IMAD R7, R9, R166, R7 ;  /* 0x000000a609077224 */ /* 0x000fe400078e0207 */
[----:B------:R-:W-:Y:S01]  /*1850*/  @!P4 IMAD.IADD R11, R11, 0x1, R3 ;  /* 0x000000010b0bc824 */ /* 0x000fe200078e0203 */
[----:B------:R-:W-:Y:S02]  /*1860*/  MOV R3, R2 ;  /* 0x0000000200037202 */ /* 0x000fe40000000f00 */
[----:B------:R-:W-:Y:S01]  /*1870*/  IADD3 R21, R21, R7, RZ ;  /* 0x0000000715157210 */ /* 0x000fe20007ffe0ff */
[----:B------:R-:W-:Y:S01]  /*1880*/  @!P4 IMAD R0, R19, R8, RZ ;  /* 0x000000081300c224 */ /* 0x000fe200078e02ff */
[----:B------:R-:W-:Y:S01]  /*1890*/  @!P4 SHF.R.S32.HI R7, RZ, 0x1f, R8 ;  /* 0x0000001fff07c819 */ /* 0x000fe20000011408 */
[----:B------:R-:W-:Y:S01]  /*18a0*/  @!P2 IMAD.MOV R3, RZ, RZ, -R3 ;  /* 0x000000ffff03a224 */ /* 0x000fe200078e0a03 */
[----:B------:R-:W-:Y:S02]  /*18b0*/  @!P1 LOP3.LUT R3, RZ, R4, RZ, 0x33, !PT ;  /* 0x00000004ff039212 */ /* 0x000fe400078e33ff */
[----:B------:R-:W-:Y:S01]  /*18c0*/  @P4 IADD3 R12, R12, R13, RZ ;  /* 0x0000000d0c0c4210 */ /* 0x000fe20007ffe0ff */
[----:B------:R-:W-:-:S02]  /*18d0*/  @!P4 IMAD R0, R18, R7, R0 ;  /* 0x000000071200c224 */ /* 0x000fc400078e0200 */
[----:B------:R-:W-:Y:S01]  /*18e0*/  @!P4 IMAD.WIDE.U32 R18, R18, R8, R10 ;  /* 0x000000081212c225 */ /* 0x000fe200078e000a */
[----:B------:R-:W-:-:S03]  /*18f0*/  SHF.R.S32.HI R11, RZ, 0x1f, R3 ;  /* 0x0000001fff0b7819 */ /* 0x000fc60000011403 */
[----:B------:R-:W-:Y:S02]  /*1900*/  IMAD R2, R15, R3, RZ ;  /* 0x000000030f027224 */ /* 0x000fe400078e02ff */
        /* <DEDUP_REMOVED lines=12> */
.L_x_2754:
[----:B-1----:R-:W-:Y:S05]  /*19d0*/  BSYNC B0 ;  /* 0x0000000000007941 */ /* 0x002fea0003800000 */
.L_x_2752:
        /* <DEDUP_REMOVED lines=10> */
[----:B------:R-:W-:Y:S02]  /*1a80*/  LOP3.LUT R23, R146, 0xfffffff8, RZ, 0xc0, !PT ;  /* 0xfffffff892177812 */ /* 0x000fe400078ec0ff */
[----:B------:R-:W-:-:S03]  /*1a90*/  SHF.R.S32.HI R146, RZ, 0x3, R146 ;  /* 0x00000003ff927819 */ /* 0x000fc60000011492 */
[----:B------:R-:W-:Y:S02]  /*1aa0*/  IMAD.IADD R62, R54, 0x1, -R23 ;  /* 0x00000001363e7824 */ /* 0x000fe400078e0a17 */
[----:B------:R-:W-:Y:S02]  /*1ab0*/  IMAD R22, R9, R168, RZ ;  /* 0x000000a809167224 */ /* 0x000fe400078e02ff */
[----:B------:R-:W-:Y:S02]  /*1ac0*/  IMAD.SHL.U32 R24, R62, 0x8, RZ ;  /* 0x000000083e187824 */ /* 0x000fe400078e00ff */
[----:B------:R-:W-:Y:S01]  /*1ad0*/  IMAD.SHL.U32 R9, R146, 0x40, RZ ;  /* 0x0000004092097824 */ /* 0x000fe200078e00ff */
[----:B------:R-:W-:Y:S02]  /*1ae0*/  LEA.HI R69, R3, R54, RZ, 0x4 ;  /* 0x0000003603457211 */ /* 0x000fe400078f20ff */
[----:B------:R-:W-:Y:S02]  /*1af0*/  IADD3 R30, P2, R24, R6, RZ ;  /* 0x00000006181e7210 */ /* 0x000fe40007f5e0ff */
[----:B------:R-:W-:-:S02]  /*1b00*/  SHF.R.S32.HI R25, RZ, 0x1f, R24 ;  /* 0x0000001fff197819 */ /* 0x000fc40000011418 */
[----:B------:R-:W-:Y:S01]  /*1b10*/  LOP3.LUT R9, R9, 0x1c0, RZ, 0xc0, !PT ;  /* 0x000001c009097812 */ /* 0x000fe200078ec0ff */
[----:B------:R-:W-:Y:S01]  /*1b20*/  IMAD R6, R17, R4, RZ ;  /* 0x0000000411067224 */ /* 0x000fe200078e02ff */
[----:B------:R-:W-:Y:S01]  /*1b30*/  LOP3.LUT R17, R69, 0xfffffff0, RZ, 0xc0, !PT ;  /* 0xfffffff045117812 */ /* 0x000fe200078ec0ff */
[----:B------:R-:W-:Y:S01]  /*1b40*/  IMAD.X R31, R25, 0x1, R13, P2 ;  /* 0x00000001191f7824 */ /* 0x000fe200010e060d */
[----:B------:R-:W-:Y:S02]  /*1b50*/  LOP3.LUT R142, R9, 0x38, R24, 0xf8, !PT ;  /* 0x00000038098e7812 */ /* 0x000fe400078ef818 */
[----:B------:R-:W-:Y:S02]  /*1b60*/  SHF.R.U32.HI R13, RZ, 0x3, R9 ;  /* 0x00000003ff0d7819 */ /* 0x000fe40000011609 */
[----:B------:R-:W-:Y:S01]  /*1b70*/  LEA.HI R9, R3, R54, RZ, 0x6 ;  /* 0x0000003603097211 */ /* 0x000fe200078f30ff */
[----:B------:R-:W-:Y:S01]  /*1b80*/  IMAD.IADD R17, R54, 0x1, -R17 ;  /* 0x0000000136117824 */ /* 0x000fe200078e0a11 */
[----:B------:R-:W-:Y:S01]  /*1b90*/  LOP3.LUT R142, R142, R13, RZ, 0x3c, !PT ;  /* 0x0000000d8e8e7212 */ /* 0x000fe200078e3cff */
[C---:B------:R-:W-:Y:S01]  /*1ba0*/  IMAD R22, R2.reuse, R169, R22 ;  /* 0x000000a902167224 */ /* 0x040fe200078e0216 */
[----:B------:R-:W-:Y:S01]  /*1bb0*/  SHF.L.U32 R9, R9, 0x3, RZ ;  /* 0x0000000309097819 */ /* 0x000fe200000006ff */
[----:B------:R-:W-:Y:S01]  /*1bc0*/  IMAD.WIDE.U32 R30, R2, R168, R30 ;  /* 0x000000a8021e7225 */ /* 0x000fe200078e001e */
[----:B------:R-:W-:-:S02]  /*1bd0*/  SHF.R.S32.HI R71, RZ, 0x1f, R240 ;  /* 0x0000001fff477819 */ /* 0x000fc400000114f0 */
[----:B------:R-:W-:Y:S02]  /*1be0*/  LOP3.LUT R142, R142, 0xfffffe00, R9, 0xf8, !PT ;  /* 0xfffffe008e8e7812 */ /* 0x000fe400078ef809 */
[----:B------:R-:W-:Y:S01]  /*1bf0*/  SHF.R.S32.HI R10, RZ, 0x1f, R17 ;  /* 0x0000001fff0a7819 */ /* 0x000fe20000011411 */
[----:B------:R-:W-:Y:S02]  /*1c00*/  IMAD.IADD R23, R31, 0x1, R22 ;  /* 0x000000011f177824 */ /* 0x000fe400078e0216 */
[----:B------:R-:W-:Y:S01]  /*1c10*/  IMAD.MOV.U32 R22, RZ, RZ, R30 ;  /* 0x000000ffff167224 */ /* 0x000fe200078e001e */
[----:B------:R-:W-:Y:S01]  /*1c20*/  LEA.HI R65, R10, R17, RZ, 0x3 ;  /* 0x000000110a417211 */ /* 0x000fe200078f18ff */
[-C--:B------:R-:W-:Y:S02]  /*1c30*/  IMAD R6, R11, R16.reuse, R6 ;  /* 0x000000100b067224 */ /* 0x080fe400078e0206 */
[----:B------:R-:W-:Y:S01]  /*1c40*/  IMAD.WIDE.U32 R22, R4, R16, R22 ;  /* 0x0000001004167225 */ /* 0x000fe200078e0016 */
[----:B------:R-:W-:-:S02]  /*1c50*/  LOP3.LUT R68, R65, 0xfffffff8, RZ, 0xc0, !PT ;  /* 0xfffffff841447812 */ /* 0x000fc400078ec0ff */
[----:B------:R-:W-:Y:S02]  /*1c60*/  SHF.R.S32.HI R147, RZ, 0x1f, R146 ;  /* 0x0000001fff937819 */ /* 0x000fe40000011492 */
[----:B------:R-:W-:Y:S01]  /*1c70*/  IADD3 R68, R17, -R68, RZ ;  /* 0x8000004411447210 */ /* 0x000fe20007ffe0ff */
[----:B------:R-:W-:Y:S02]  /*1c80*/  IMAD.IADD R23, R23, 0x1, R6 ;  /* 0x0000000117177824 */ /* 0x000fe400078e0206 */
        /* <DEDUP_REMOVED lines=12> */
[----:B------:R-:W-:Y:S02]  /*1d50*/  @P1 IMAD R13, R153, R244, RZ ;  /* 0x000000f4990d1224 */ /* 0x000fe400078e02ff */
[----:B---3--:R-:W-:-:S04]  /*1d60*/  @!P1 IMAD R2, R27, R240, RZ ;  /* 0x000000f01b029224 */ /* 0x008fc800078e02ff */
[C---:B------:R-:W-:Y:S02]  /*1d70*/  @!P1 IMAD R2, R26.reuse, R71, R2 ;  /* 0x000000471a029224 */ /* 0x040fe400078e0202 */
[----:B------:R-:W-:Y:S01]  /*1d80*/  @!P1 IMAD.WIDE.U32 R26, R26, R240, RZ ;  /* 0x000000f01a1a9225 */ /* 0x000fe200078e00ff */
[----:B------:R-:W-:-:S03]  /*1d90*/  @P1 IADD3 R13, R9, R13, RZ ;  /* 0x0000000d090d1210 */ /* 0x000fc60007ffe0ff */
[----:B------:R-:W-:Y:S02]  /*1da0*/  @!P1 IMAD.MOV.U32 R8, RZ, RZ, R26 ;  /* 0x000000ffff089224 */ /* 0x000fe400078e001a */
[----:B------:R-:W-:Y:S01]  /*1db0*/  @!P1 IMAD.IADD R13, R27, 0x1, R2 ;  /* 0x000000011b0d9824 */ /* 0x000fe200078e0202 */
[----:B------:R-:W-:-:S05]  /*1dc0*/  IADD3 R16, P1, R24, R0, RZ ;  /* 0x0000000018107210 */ /* 0x000fca0007f3e0ff */
[----:B------:R-:W-:Y:S02]  /*1dd0*/  IMAD.X R17, R25, 0x1, R7, P1 ;  /* 0x0000000119117824 */ /* 0x000fe400008e0607 */
[----:B------:R-:W-:Y:S01]  /*1de0*/  IMAD R7, R169, R146, RZ ;  /* 0x00000092a9077224 */ /* 0x000fe200078e02ff */
[----:B------:R-:W-:Y:S01]  /*1df0*/  SHF.R.S32.HI R2, RZ, 0x1f, R239 ;  /* 0x0000001fff027819 */ /* 0x000fe200000114ef */
[----:B------:R-:W-:Y:S02]  /*1e00*/  IMAD R9, R21, R239, RZ ;  /* 0x000000ef15097224 */ /* 0x000fe400078e02ff */
[----:B------:R-:W-:Y:S01]  /*1e10*/  IMAD R0, R147, R168, R7 ;  /* 0x000000a893007224 */ /* 0x000fe200078e0207 */
[----:B------:R-:W-:Y:S01]  /*1e20*/  SHF.R.S32.HI R7, RZ, 0x1f, R70 ;  /* 0x0000001fff077819 */ /* 0x000fe20000011446 */
[----:B------:R-:W-:Y:S01]  /*1e30*/  IMAD R2, R20, R2, R9 ;  /* 0x0000000214027224 */ /* 0x000fe200078e0209 */
[----:B------:R-:W-:Y:S01]  /*1e40*/  IADD3 R26, P2, R24, R8, RZ ;  /* 0x00000008181a7210 */ /* 0x000fe20007f5e0ff */
[----:B------:R-:W-:Y:S01]  /*1e50*/  IMAD.WIDE.U32 R16, R146, R166, R16 ;  /* 0x000000a692107225 */ /* 0x000fe200078e0010 */
[----:B------:R-:W-:-:S03]  /*1e60*/  LEA.HI R82, R7, R70, RZ, 0x6 ;  /* 0x0000004607527211 */ /* 0x000fc600078f30ff */
[----:B------:R-:W-:Y:S01]  /*1e70*/  IMAD.WIDE.U32 R8, R146, R168, R22 ;  /* 0x000000a892087225 */ /* 0x000fe200078e0016 */
[----:B------:R-:W-:Y:S02]  /*1e80*/  SHF.R.S32.HI R82, RZ, 0x6, R82 ;  /* 0x00000006ff527819 */ /* 0x000fe40000011452 */
[----:B------:R-:W-:Y:S01]  /*1e90*/  IADD3 R235, R17, R235, RZ ;  /* 0x000000eb11eb7210 */ /* 0x000fe20007ffe0ff */
[----:B------:R-:W-:Y:S01]  /*1ea0*/  IMAD.X R27, R25, 0x1, R13, P2 ;  /* 0x00000001191b7824 */ /* 0x000fe200010e060d */
[----:B----4-:R-:W-:Y:S01]  /*1eb0*/  LEA R236, P2, R16, R18, 0x1 ;  /* 0x0000001210ec7211 */ /* 0x010fe200078408ff */
[----:B------:R-:W-:Y:S01]  /*1ec0*/  IMAD.IADD R0, R9, 0x1, R0 ;  /* 0x0000000109007824 */ /* 0x000fe200078e0200 */
[----:B------:R-:W-:Y:S02]  /*1ed0*/  LEA R248, P1, R8, R14, 0x1 ;  /* 0x0000000e08f87211 */ /* 0x000fe400078208ff */
[----:B------:R-:W-:Y:S02]  /*1ee0*/  IMNMX R82, RZ, R82, !PT ;  /* 0x00000052ff527217 */ /* 0x000fe40007800200 */
[----:B------:R-:W-:-:S02]  /*1ef0*/  LEA.HI.X R235, R16, R19, R235, 0x1, P2 ;  /* 0x0000001310eb7211 */ /* 0x000fc400010f0ceb */
[----:B------:R-:W-:Y:S02]  /*1f00*/  LEA.HI.X R249, R8, R15, R0, 0x1, P1 ;  /* 0x0000000f08f97211 */ /* 0x000fe400008f0c00 */
[----:B------:R-:W-:Y:S02]  /*1f10*/  R2P PR, R68, 0x6 ;  /* 0x0000000644007804 */ /* 0x000fe40000000000 */
[----:B------:R-:W-:Y:S01]  /*1f20*/  ISETP.GT.AND P3, PT, R165, R82, PT ;  /* 0x00000052a500720c */ /* 0x000fe20003f64270 */
[----:B------:R-:W-:-:S04]  /*1f30*/  IMAD.WIDE.U32 R148, R239, R20, R26 ;  /* 0x00000014ef947225 */ /* 0x000fc800078e001a */
[----:B------:R-:W-:-:S04]  /*1f40*/  IMAD.WIDE R20, R241, 0x40, R146 ;  /* 0x00000040f1147825 */ /* 0x000fc800078e0292 */
[----:B------:R-:W-:Y:S02]  /*1f50*/  IMAD.IADD R149, R149, 0x1, R2 ;  /* 0x0000000195957824 */ /* 0x000fe400078e0202 */
        /* <DEDUP_REMOVED lines=8> */
[----:B-1----:R-:W2:Y:S04]  /*1fe0*/  LD.E.64 R26, [R28.64+0x120] ;  /* 0x000120061c1a7980 */ /* 0x002ea8000c101b00 */
        /* <DEDUP_REMOVED lines=158> */
.L_x_2811:
        /* <DEDUP_REMOVED lines=251> */
.L_x_2760:
[----:B------:R-:W-:Y:S05]  /*3980*/  BSYNC B0 ;  /* 0x0000000000007941 */ /* 0x000fea0003800000 */
.L_x_2759:
        /* <DEDUP_REMOVED lines=192> */
.L_x_2762:
[----:B------:R-:W-:Y:S05]  /*4590*/  BSYNC B0 ;  /* 0x0000000000007941 */ /* 0x000fea0003800000 */
.L_x_2761:
        /* <DEDUP_REMOVED lines=195> */
.L_x_2764:
[----:B------:R-:W-:Y:S05]  /*51d0*/  BSYNC B0 ;  /* 0x0000000000007941 */ /* 0x000fea0003800000 */
.L_x_2763:
        /* <DEDUP_REMOVED lines=197> */
.L_x_2766:
[----:B------:R-:W-:Y:S05]  /*5e30*/  BSYNC B0 ;  /* 0x0000000000007941 */ /* 0x000fea0003800000 */
.L_x_2765:
[----:B------:R-:W2:Y:S02]  /*5e40*/  LD.E R3, [R28.64+0xd0] ;  /* 0x0000d0061c037980 */ /* 0x000ea4000c101900 */
[----:B--2---:R-:W-:Y:S05]  /*5e50*/  IMAD.U32 R3, R3, -0x20, RZ ;  /* 0xffffffe003037824 */ /* 0x004fea00078e00ff */
[C---:B------:R-:W-:Y:S02]  /*5e60*/  LEA R26, P1, R3.reuse, R26, 0x1 ;  /* 0x0000001a031a7211 */ /* 0x040fe400078208ff */
[C---:B------:R-:W-:Y:S02]  /*5e70*/  LEA R56, P0, R3.reuse, R56, 0x1 ;  /* 0x0000003803387211 */ /* 0x040fe400078008ff */
[C---:B------:R-:W-:Y:S02]  /*5e80*/  LEA.HI.X.SX32 R27, R3.reuse, R27, 0x1, P1 ;  /* 0x0000001b031b7211 */ /* 0x040fe400008f0eff */
[----:B------:R-:W-:Y:S01]  /*5e90*/  LEA.HI.X.SX32 R57, R3, R57, 0x1, P0 ;  /* 0x0000003903397211 */ /* 0x000fe200000f0eff */
[----:B------:R-:W-:-:S05]  /*5ea0*/  BRA `(.L_x_2767) ;  /* 0x00005e6000007947 */ /* 0x000fca0003800000 */
.L_x_2758:
        /* <DEDUP_REMOVED lines=85> */
.L_x_2771:
[----:B------:R-:W-:Y:S05]  /*6400*/  BSYNC B0 ;  /* 0x0000000000007941 */ /* 0x000fea0003800000 */
.L_x_2770:
        /* <DEDUP_REMOVED lines=84> */
.L_x_2773:
[----:B------:R-:W-:Y:S05]  /*6950*/  BSYNC B0 ;  /* 0x0000000000007941 */ /* 0x000fea0003800000 */
.L_x_2772:
        /* <DEDUP_REMOVED lines=83> */
.L_x_2775:
[----:B------:R-:W-:Y:S05]  /*6e90*/  BSYNC B0 ;  /* 0x0000000000007941 */ /* 0x000fea0003800000 */
.L_x_2774:
        /* <DEDUP_REMOVED lines=84> */
.L_x_2777:
[----:B------:R-:W-:Y:S05]  /*73e0*/  BSYNC B0 ;  /* 0x0000000000007941 */ /* 0x000fea0003800000 */
.L_x_2776:
[----:B-----5:R3:W-:Y:S02]  /*73f0*/  ST.E.128 [R160.64+0x180], R8 ;  /* 0x00018008a0007985 */ /* 0x0207e4000c101d06 */
.L_x_2769:
[----:B------:R-:W-:Y:S05]  /*7400*/  BSYNC B1 ;  /* 0x0000000000017941 */ /* 0x000fea0003800000 */
.L_x_2768:
        /* <DEDUP_REMOVED lines=90> */
.L_x_2781:
[----:B------:R-:W-:Y:S05]  /*79b0*/  BSYNC B0 ;  /* 0x0000000000007941 */ /* 0x000fea0003800000 */
.L_x_2780:
        /* <DEDUP_REMOVED lines=92> */
.L_x_2783:
[----:B------:R-:W-:Y:S05]  /*7f80*/  BSYNC B0 ;  /* 0x0000000000007941 */ /* 0x000fea0003800000 */
.L_x_2782:
        /* <DEDUP_REMOVED lines=89> */
.L_x_2785:
[----:B------:R-:W-:Y:S05]  /*8520*/  BSYNC B0 ;  /* 0x0000000000007941 */ /* 0x000fea0003800000 */
.L_x_2784:
        /* <DEDUP_REMOVED lines=90> */
.L_x_2787:
[----:B------:R-:W-:Y:S05]  /*8ad0*/  BSYNC B0 ;  /* 0x0000000000007941 */ /* 0x000fea0003800000 */
.L_x_2786:
[----:B-----5:R3:W-:Y:S02]  /*8ae0*/  ST.E.128 [R42.64+0x180], R8 ;  /* 0x000180082a007985 */ /* 0x0207e4000c101d06 */
.L_x_2779:
[----:B------:R-:W-:Y:S05]  /*8af0*/  BSYNC B1 ;  /* 0x0000000000017941 */ /* 0x000fea0003800000 */
.L_x_2778:
        /* <DEDUP_REMOVED lines=93> */
.L_x_2791:
[----:B------:R-:W-:Y:S05]  /*90d0*/  BSYNC B0 ;  /* 0x0000000000007941 */ /* 0x000fea0003800000 */
.L_x_2790:
        /* <DEDUP_REMOVED lines=92> */
.L_x_2793:
[----:B------:R-:W-:Y:S05]  /*96a0*/  BSYNC B0 ;  /* 0x0000000000007941 */ /* 0x000fea0003800000 */
.L_x_2792:
        /* <DEDUP_REMOVED lines=89> */
.L_x_2795:
[----:B------:R-:W-:Y:S05]  /*9c40*/  BSYNC B0 ;  /* 0x0000000000007941 */ /* 0x000fea0003800000 */
.L_x_2794:
        /* <DEDUP_REMOVED lines=90> */
.L_x_2797:
[----:B------:R-:W-:Y:S05]  /*a1f0*/  BSYNC B0 ;  /* 0x0000000000007941 */ /* 0x000fea0003800000 */
.L_x_2796:
[----:B-----5:R4:W-:Y:S02]  /*a200*/  ST.E.128 [R42.64+0x180], R8 ;  /* 0x000180082a007985 */ /* 0x0209e4000c101d06 */
.L_x_2789:
[----:B------:R-:W-:Y:S05]  /*a210*/  BSYNC B1 ;  /* 0x0000000000017941 */ /* 0x000fea0003800000 */
.L_x_2788:
        /* <DEDUP_REMOVED lines=94> */
.L_x_2801:
[----:B------:R-:W-:Y:S05]  /*a800*/  BSYNC B0 ;  /* 0x0000000000007941 */ /* 0x000fea0003800000 */
.L_x_2800:
        /* <DEDUP_REMOVED lines=93> */
.L_x_2803:
[----:B------:R-:W-:Y:S05]  /*ade0*/  BSYNC B0 ;  /* 0x0000000000007941 */ /* 0x000fea0003800000 */
.L_x_2802:
        /* <DEDUP_REMOVED lines=89> */
.L_x_2805:
[----:B------:R-:W-:Y:S05]  /*b380*/  BSYNC B0 ;  /* 0x0000000000007941 */ /* 0x000fea0003800000 */
.L_x_2804:
        /* <DEDUP_REMOVED lines=90> */
.L_x_2807:
[----:B------:R-:W-:Y:S05]  /*b930*/  BSYNC B0 ;  /* 0x0000000000007941 */ /* 0x000fea0003800000 */
.L_x_2806:
[----:B-----5:R4:W-:Y:S02]  /*b940*/  ST.E.128 [R58.64+0x180], R8 ;  /* 0x000180083a007985 */ /* 0x0209e4000c101d06 */
.L_x_2799:
[----:B------:R-:W-:Y:S05]  /*b950*/  BSYNC B1 ;  /* 0x0000000000017941 */ /* 0x000fea0003800000 */
.L_x_2798:
[----:B------:R-:W5:Y:S02]  /*b960*/  LD.E R3, [R28.64+0xd0] ;  /* 0x0000d0061c037980 */ /* 0x000f64000c101900 */
[----:B-----5:R-:W-:Y:S05]  /*b970*/  IMAD.U32 R3, R3, -0x20, RZ ;  /* 0xffffffe003037824 */ /* 0x020fea00078e00ff */
[C---:B------:R-:W-:Y:S02]  /*b980*/  LEA R116, P1, R3.reuse, R116, 0x1 ;  /* 0x0000007403747211 */ /* 0x040fe400078208ff */
[C---:B------:R-:W-:Y:S02]  /*b990*/  LEA R114, P0, R3.reuse, R114, 0x1 ;  /* 0x0000007203727211 */ /* 0x040fe400078008ff */
[C---:B------:R-:W-:Y:S02]  /*b9a0*/  LEA.HI.X.SX32 R117, R3.reuse, R117, 0x1, P1 ;  /* 0x0000007503757211 */ /* 0x040fe400008f0eff */
[----:B------:R-:W-:Y:S01]  /*b9b0*/  LEA.HI.X.SX32 R115, R3, R115, 0x1, P0 ;  /* 0x0000007303737211 */ /* 0x000fe200000f0eff */
[----:B------:R-:W-:-:S05]  /*b9c0*/  BRA `(.L_x_2767) ;  /* 0x0000034000007947 */ /* 0x000fca0003800000 */
.L_x_2757:
        /* <DEDUP_REMOVED lines=52> */
.L_x_2767:
[----:B------:R-:W-:Y:S05]  /*bd10*/  BSYNC B2 ;  /* 0x0000000000027941 */ /* 0x000fea0003800000 */
.L_x_2756:
        /* <DEDUP_REMOVED lines=88> */
.L_x_2809:
        /* <DEDUP_REMOVED lines=8> */
.L_x_2810:
[----:B------:R-:W-:Y:S05]  /*c320*/  BSYNC B0 ;  /* 0x0000000000007941 */ /* 0x000fea0003800000 */
.L_x_2808:
[----:B------:R-:W-:Y:S04]  /*c330*/  IADD3 R17, R17, -0x1, RZ ;  /* 0xffffffff11117810 */ /* 0x000fe80007ffe0ff */
[----:B------:R-:W-:Y:S11]  /*c340*/  ISETP.GT.AND P0, PT, R17, R82, PT ;  /* 0x000000521100720c */ /* 0x000ff60003f04270 */
[----:B------:R-:W-:Y:S02]  /*c350*/  @!UPT UIADD3 URZ, URZ, URZ, URZ ;  /* 0x0000003f3f3ff290 */ /* 0x000fe4000fffe03f */
[----:B------:R-:W-:-:S05]  /*c360*/  @P0 BRA `(.L_x_2811) ;  /* 0xffff666000000947 */ /* 0x000fca000383ffff */
.L_x_2755:
[----:B-1----:R-:W-:Y:S01]  /*c370*/  WARPSYNC 0xffffffff ;  /* 0xffffffff00007948 */ /* 0x002fe20003800000 */
        /* <DEDUP_REMOVED lines=39> */
[----:B--2---:R-:W-:Y:S01]  /*c5f0*/  LEA R16, P1, R150, R154, 0x1 ;  /* 0x0000009a96107211 */ /* 0x004fe200078208ff */
        /* <DEDUP_REMOVED lines=61> */
.L_x_2818:
[----:B------:R-:W-:Y:S05]  /*c9d0*/  BSYNC B0 ;  /* 0x0000000000007941 */ /* 0x000fea0003800000 */
.L_x_2817:
        /* <DEDUP_REMOVED lines=46> */
.L_x_2820:
[----:B------:R-:W-:Y:S05]  /*ccc0*/  BSYNC B0 ;  /* 0x0000000000007941 */ /* 0x000fea0003800000 */
.L_x_2819:
        /* <DEDUP_REMOVED lines=44> */
.L_x_2822:
[----:B------:R-:W-:Y:S05]  /*cf90*/  BSYNC B0 ;  /* 0x0000000000007941 */ /* 0x000fea0003800000 */
.L_x_2821:
        /* <DEDUP_REMOVED lines=46> */
.L_x_2824:
[----:B------:R-:W-:Y:S05]  /*d280*/  BSYNC B0 ;  /* 0x0000000000007941 */ /* 0x000fea0003800000 */
.L_x_2823:
[----:B-----5:R3:W-:Y:S02]  /*d290*/  STS.128 [R243+0x6000], R20 ;  /* 0x00600014f3007388 */ /* 0x0207e40000000c00 */
.L_x_2816:
[----:B------:R-:W-:Y:S05]  /*d2a0*/  BSYNC B1 ;  /* 0x0000000000017941 */ /* 0x000fea0003800000 */
.L_x_2815:
        /* <DEDUP_REMOVED lines=56> */
.L_x_2828:
[----:B------:R-:W-:Y:S05]  /*d630*/  BSYNC B0 ;  /* 0x0000000000007941 */ /* 0x000fea0003800000 */
.L_x_2827:
        /* <DEDUP_REMOVED lines=44> */
.L_x_2830:
[----:B------:R-:W-:Y:S05]  /*d900*/  BSYNC B0 ;  /* 0x0000000000007941 */ /* 0x000fea0003800000 */
.L_x_2829:
        /* <DEDUP_REMOVED lines=45> */
.L_x_2832:
[----:B------:R-:W-:Y:S05]  /*dbe0*/  BSYNC B0 ;  /* 0x0000000000007941 */ /* 0x000fea0003800000 */
.L_x_2831:
        /* <DEDUP_REMOVED lines=44> */
.L_x_2834:
[----:B------:R-:W-:Y:S05]  /*deb0*/  BSYNC B0 ;  /* 0x0000000000007941 */ /* 0x000fea0003800000 */
.L_x_2833:
[----:B-----5:R2:W-:Y:S02]  /*dec0*/  STS.128 [R243+0x6800], R32 ;  /* 0x00680020f3007388 */ /* 0x0205e40000000c00 */
.L_x_2826:
[----:B------:R-:W-:Y:S05]  /*ded0*/  BSYNC B1 ;  /* 0x0000000000017941 */ /* 0x000fea0003800000 */
.L_x_2825:
        /* <DEDUP_REMOVED lines=56> */
.L_x_2838:
[----:B---3--:R-:W-:Y:S05]  /*e260*/  BSYNC B0 ;  /* 0x0000000000007941 */ /* 0x008fea0003800000 */
.L_x_2837:
        /* <DEDUP_REMOVED lines=44> */
.L_x_2840:
[----:B------:R-:W-:Y:S05]  /*e530*/  BSYNC B0 ;  /* 0x0000000000007941 */ /* 0x000fea0003800000 */
.L_x_2839:
        /* <DEDUP_REMOVED lines=44> */
.L_x_2842:
[----:B------:R-:W-:Y:S05]  /*e800*/  BSYNC B0 ;  /* 0x0000000000007941 */ /* 0x000fea0003800000 */
.L_x_2841:
        /* <DEDUP_REMOVED lines=44> */
.L_x_2844:
[----:B------:R-:W-:Y:S05]  /*ead0*/  BSYNC B0 ;  /* 0x0000000000007941 */ /* 0x000fea0003800000 */
.L_x_2843:
[----:B-----5:R2:W-:Y:S02]  /*eae0*/  STS.128 [R243+0x7000], R32 ;  /* 0x00700020f3007388 */ /* 0x0205e40000000c00 */
.L_x_2836:
[----:B------:R-:W-:Y:S05]  /*eaf0*/  BSYNC B1 ;  /* 0x0000000000017941 */ /* 0x000fea0003800000 */
.L_x_2835:
        /* <DEDUP_REMOVED lines=55> */
.L_x_2847:
[----:B---3--:R-:W-:Y:S05]  /*ee70*/  BSYNC B0 ;  /* 0x0000000000007941 */ /* 0x008fea0003800000 */
.L_x_2846:
        /* <DEDUP_REMOVED lines=44> */
.L_x_2849:
[----:B------:R-:W-:Y:S05]  /*f140*/  BSYNC B0 ;  /* 0x0000000000007941 */ /* 0x000fea0003800000 */
.L_x_2848:
        /* <DEDUP_REMOVED lines=44> */
.L_x_2851:
[----:B------:R-:W-:Y:S05]  /*f410*/  BSYNC B0 ;  /* 0x0000000000007941 */ /* 0x000fea0003800000 */
.L_x_2850:
        /* <DEDUP_REMOVED lines=44> */
.L_x_2853:
[----:B------:R-:W-:Y:S05]  /*f6e0*/  BSYNC B0 ;  /* 0x0000000000007941 */ /* 0x000fea0003800000 */
.L_x_2852:
[----:B-----5:R3:W-:Y:S01]  /*f6f0*/  STS.128 [R243+0x7800], R20 ;  /* 0x00780014f3007388 */ /* 0x0207e20000000c00 */
[----:B------:R-:W-:Y:S05]  /*f700*/  BRA `(.L_x_2845) ;  /* 0x00005c3000007947 */ /* 0x000fea0003800000 */
.L_x_2814:
        /* <DEDUP_REMOVED lines=85> */
.L_x_2857:
[----:B------:R-:W-:Y:S05]  /*fc60*/  BSYNC B0 ;  /* 0x0000000000007941 */ /* 0x000fea0003800000 */
.L_x_2856:
        /* <DEDUP_REMOVED lines=85> */
.L_x_2859:
[----:B------:R-:W-:Y:S05]  /*101c0*/  BSYNC B0 ;  /* 0x0000000000007941 */ /* 0x000fea0003800000 */
.L_x_2858:
        /* <DEDUP_REMOVED lines=85> */
.L_x_2861:
[----:B------:R-:W-:Y:S05]  /*10720*/  BSYNC B0 ;  /* 0x0000000000007941 */ /* 0x000fea0003800000 */
.L_x_2860:
        /* <DEDUP_REMOVED lines=85> */
.L_x_2863:
[----:B------:R-:W-:Y:S05]  /*10c80*/  BSYNC B0 ;  /* 0x0000000000007941 */ /* 0x000fea0003800000 */
.L_x_2862:
[----:B-----5:R3:W-:Y:S02]  /*10c90*/  STS.128 [R243+0x6000], R40 ;  /* 0x00600028f3007388 */ /* 0x0207e40000000c00 */
.L_x_2855:
[----:B------:R-:W-:Y:S05]  /*10ca0*/  BSYNC B1 ;  /* 0x0000000000017941 */ /* 0x000fea0003800000 */
.L_x_2854:
        /* <DEDUP_REMOVED lines=90> */
.L_x_2867:
[----:B------:R-:W-:Y:S05]  /*11250*/  BSYNC B0 ;  /* 0x0000000000007941 */ /* 0x000fea0003800000 */
.L_x_2866:
        /* <DEDUP_REMOVED lines=88> */
.L_x_2869:
[----:B------:R-:W-:Y:S05]  /*117e0*/  BSYNC B0 ;  /* 0x0000000000007941 */ /* 0x000fea0003800000 */
.L_x_2868:
        /* <DEDUP_REMOVED lines=88> */
.L_x_2871:
[----:B------:R-:W-:Y:S05]  /*11d70*/  BSYNC B0 ;  /* 0x0000000000007941 */ /* 0x000fea0003800000 */
.L_x_2870:
        /* <DEDUP_REMOVED lines=89> */
.L_x_2873:
[----:B------:R-:W-:Y:S05]  /*12310*/  BSYNC B0 ;  /* 0x0000000000007941 */ /* 0x000fea0003800000 */
.L_x_2872:
[----:B-----5:R1:W-:Y:S02]  /*12320*/  STS.128 [R243+0x6800], R20 ;  /* 0x00680014f3007388 */ /* 0x0203e40000000c00 */
.L_x_2865:
[----:B------:R-:W-:Y:S05]  /*12330*/  BSYNC B1 ;  /* 0x0000000000017941 */ /* 0x000fea0003800000 */
.L_x_2864:
        /* <DEDUP_REMOVED lines=91> */
.L_x_2877:
[----:B------:R-:W-:Y:S05]  /*128f0*/  BSYNC B0 ;  /* 0x0000000000007941 */ /* 0x000fea0003800000 */
.L_x_2876:
        /* <DEDUP_REMOVED lines=88> */
.L_x_2879:
[----:B------:R-:W-:Y:S05]  /*12e80*/  BSYNC B0 ;  /* 0x0000000000007941 */ /* 0x000fea0003800000 */
.L_x_2878:
        /* <DEDUP_REMOVED lines=88> */
.L_x_2881:
[----:B------:R-:W-:Y:S05]  /*13410*/  BSYNC B0 ;  /* 0x0000000000007941 */ /* 0x000fea0003800000 */
.L_x_2880:
        /* <DEDUP_REMOVED lines=88> */
.L_x_2883:
[----:B------:R-:W-:Y:S05]  /*139a0*/  BSYNC B0 ;  /* 0x0000000000007941 */ /* 0x000fea0003800000 */
.L_x_2882:
[----:B-----5:R1:W-:Y:S02]  /*139b0*/  STS.128 [R243+0x7000], R32 ;  /* 0x00700020f3007388 */ /* 0x0203e40000000c00 */
.L_x_2875:
[----:B------:R-:W-:Y:S05]  /*139c0*/  BSYNC B1 ;  /* 0x0000000000017941 */ /* 0x000fea0003800000 */
.L_x_2874:
        /* <DEDUP_REMOVED lines=90> */
.L_x_2885:
[----:B------:R-:W-:Y:S05]  /*13f70*/  BSYNC B0 ;  /* 0x0000000000007941 */ /* 0x000fea0003800000 */
.L_x_2884:
        /* <DEDUP_REMOVED lines=89> */
.L_x_2887:
[----:B------:R-:W-:Y:S05]  /*14510*/  BSYNC B0 ;  /* 0x0000000000007941 */ /* 0x000fea0003800000 */
.L_x_2886:
        /* <DEDUP_REMOVED lines=89> */
.L_x_2889:
[----:B------:R-:W-:Y:S05]  /*14ab0*/  BSYNC B0 ;  /* 0x0000000000007941 */ /* 0x000fea0003800000 */
.L_x_2888:
        /* <DEDUP_REMOVED lines=89> */
.L_x_2891:
[----:B------:R-:W-:Y:S05]  /*15050*/  BSYNC B0 ;  /* 0x0000000000007941 */ /* 0x000fea0003800000 */
.L_x_2890:
[----:B-----5:R1:W-:Y:S01]  /*15060*/  STS.128 [R243+0x7800], R20 ;  /* 0x00780014f3007388 */ /* 0x0203e20000000c00 */
[----:B------:R-:W-:Y:S05]  /*15070*/  BRA `(.L_x_2845) ;  /* 0x000002c000007947 */ /* 0x000fea0003800000 */
.L_x_2813:
        /* <DEDUP_REMOVED lines=44> */
.L_x_2845:
[----:B------:R-:W-:Y:S05]  /*15340*/  BSYNC B2 ;  /* 0x0000000000027941 */ /* 0x000fea0003800000 */
.L_x_2812:
[----:B------:R-:W-:Y:S02]  /*15350*/  IADD3 R245, R165, -0x1, RZ ;  /* 0xffffffffa5f57810 */ /* 0x000fe40007ffe0ff */
[----:B------:R-:W-:-:S03]  /*15360*/  SHF.R.S32.HI R0, RZ, 0x4, R69 ;  /* 0x00000004ff007819 */ /* 0x000fc60000011445 */
[----:B-1----:R-:W-:Y:S01]  /*15370*/  IMAD.SHL.U32 R3, R245, 0x40, RZ ;  /* 0x00000040f5037824 */ /* 0x002fe200078e00ff */
[----:B------:R-:W-:-:S03]  /*15380*/  LEA.HI R69, R69, R0, RZ, 0x1 ;  /* 0x0000000045457211 */ /* 0x000fc600078f08ff */
[----:B------:R-:W-:Y:S01]  /*15390*/  IMAD.IADD R5, R52, 0x1, -R3 ;  /* 0x0000000134057824 */ /* 0x000fe200078e0a03 */
[----:B------:R-:W-:-:S04]  /*153a0*/  LOP3.LUT R69, R69, 0xfffffffe, RZ, 0xc0, !PT ;  /* 0xfffffffe45457812 */ /* 0x000fc800078ec0ff */
[-C--:B------:R-:W-:Y:S01]  /*153b0*/  ISETP.GE.AND P1, PT, R146, R5.reuse, PT ;  /* 0x000000059200720c */ /* 0x080fe20003f26270 */
[----:B------:R-:W-:Y:S01]  /*153c0*/  IMAD.IADD R69, R0, 0x1, -R69 ;  /* 0x0000000100457824 */ /* 0x000fe200078e0a45 */
[-C--:B------:R-:W-:Y:S02]  /*153d0*/  ISETP.GE.AND P4, PT, R6, R5.reuse, PT ;  /* 0x000000050600720c */ /* 0x080fe40003f86270 */
[-C--:B------:R-:W-:Y:S02]  /*153e0*/  ISETP.GE.AND P5, PT, R18, R5.reuse, PT ;  /* 0x000000051200720c */ /* 0x080fe40003fa6270 */
[-C--:B------:R-:W-:Y:S02]  /*153f0*/  ISETP.GE.AND P6, PT, R10, R5.reuse, PT ;  /* 0x000000050a00720c */ /* 0x080fe40003fc6270 */
[-C--:B------:R-:W-:Y:S02]  /*15400*/  ISETP.GE.AND P3, PT, R6, R5.reuse, PT ;  /* 0x000000050600720c */ /* 0x080fe40003f66270 */
[----:B------:R-:W-:-:S03]  /*15410*/  ISETP.GE.AND P2, PT, R10, R5, PT ;  /* 0x000000050a00720c */ /* 0x000fc60003f46270 */
[----:B------:R-:W-:Y:S02]  /*15420*/  @!P1 IMAD.MOV.U32 R234, RZ, RZ, R236 ;  /* 0x000000ffffea9224 */ /* 0x000fe400078e00ec */
[CC--:B------:R-:W-:Y:S02]  /*15430*/  @!P4 LEA R6, P0, R66.reuse, R236.reuse, 0x1 ;  /* 0x000000ec4206c211 */ /* 0x0c0fe400078008ff */
[----:B------:R-:W-:Y:S01]  /*15440*/  @!P5 IMAD R2, R167, 0x60, RZ ;  /* 0x00000060a702d824 */ /* 0x000fe200078e02ff */
[----:B------:R-:W-:Y:S01]  /*15450*/  @!PT LDS RZ, [RZ] ;  /* 0x00000000fffff984 */ /* 0x000fe20000000800 */
[----:B------:R-:W-:Y:S01]  /*15460*/  @!PT LDS RZ, [RZ] ;  /* 0x00000000fffff984 */ /* 0x000fe20000000800 */
[----:B------:R-:W-:Y:S01]  /*15470*/  @!PT LDS RZ, [RZ] ;  /* 0x00000000fffff984 */ /* 0x000fe20000000800 */
[----:B------:R1:W-:Y:S01]  /*15480*/  @!P1 LDGSTS.E.BYPASS.LTC128B.128 [R243+0x8000], [R234.64] ;  /* 0x08000000eaf39fae */ /* 0x0003e2000b901d46 */
[-C--:B------:R-:W-:Y:S02]  /*15490*/  @!P4 LEA.HI.X R7, R66, R235.reuse, R67, 0x1, P0 ;  /* 0x000000eb4207c211 */ /* 0x080fe400000f0c43 */
[C---:B------:R-:W-:Y:S01]  /*154a0*/  @!P6 LEA R10, P0, R166.reuse, R236, 0x6 ;  /* 0x000000eca60ae211 */ /* 0x040fe200078030ff */
[----:B------:R1:W-:Y:S03]  /*154b0*/  @!P1 LDGSTS.E.BYPASS.LTC128B.128 [R243+0xa000], [R234.64+0x80] ;  /* 0x0a000080eaf39fae */ /* 0x0003e6000b901d46 */
[----:B------:R-:W-:Y:S01]  /*154c0*/  @!P6 LEA.HI.X R11, R166, R235, R167, 0x6, P0 ;  /* 0x000000eba60be211 */ /* 0x000fe200000f34a7 */
[----:B------:R1:W-:Y:S04]  /*154d0*/  @!P1 LDGSTS.E.BYPASS.LTC128B.128 [R243+0xc000], [R234.64+0x100] ;  /* 0x0c000100eaf39fae */ /* 0x0003e8000b901d46 */
[----:B------:R1:W-:Y:S01]  /*154e0*/  @!P1 LDGSTS.E.BYPASS.LTC128B.128 [R243+0xe000], [R234.64+0x180] ;  /* 0x0e000180eaf39fae */ /* 0x0003e2000b901d46 */
[----:B------:R-:W-:-:S03]  /*154f0*/  ISETP.GE.AND P1, PT, R18, R5, PT ;  /* 0x000000051200720c */ /* 0x000fc60003f26270 */
[----:B------:R2:W-:Y:S04]  /*15500*/  @!P4 LDGSTS.E.BYPASS.LTC128B.128 [R243+0x8800], [R6.64] ;  /* 0x0880000006f3cfae */ /* 0x0005e8000b901d46 */
[----:B------:R2:W-:Y:S04]  /*15510*/  @!P4 LDGSTS.E.BYPASS.LTC128B.128 [R243+0xa800], [R6.64+0x80] ;  /* 0x0a80008006f3cfae */ /* 0x0005e8000b901d46 */
[----:B------:R2:W-:Y:S02]  /*15520*/  @!P4 LDGSTS.E.BYPASS.LTC128B.128 [R243+0xc800], [R6.64+0x100] ;  /* 0x0c80010006f3cfae */ /* 0x0005e4000b901d46 */
[----:B------:R-:W-:-:S02]  /*15530*/  @!P1 IMAD R0, R169, 0x60, RZ ;  /* 0x00000060a9009824 */ /* 0x000fc400078e02ff */
[----:B------:R2:W-:Y:S01]  /*15540*/  @!P4 LDGSTS.E.BYPASS.LTC128B.128 [R243+0xe800], [R6.64+0x180] ;  /* 0x0e80018006f3cfae */ /* 0x0005e2000b901d46 */
[C---:B------:R-:W-:Y:S01]  /*15550*/  ISETP.GE.AND P4, PT, R146.reuse, R5, PT ;  /* 0x000000059200720c */ /* 0x040fe20003f86270 */
[----:B------:R-:W-:Y:S02]  /*15560*/  IMAD.SHL.U32 R146, R146, 0x8, RZ ;  /* 0x0000000892927824 */ /* 0x000fe400078e00ff */
[----:B------:R3:W-:Y:S04]  /*15570*/  @!P6 LDGSTS.E.BYPASS.LTC128B.128 [R243+0x9000], [R10.64] ;  /* 0x090000000af3efae */ /* 0x0007e8000b901d46 */
[----:B------:R3:W-:Y:S01]  /*15580*/  @!P6 LDGSTS.E.BYPASS.LTC128B.128 [R243+0xb000], [R10.64+0x80] ;  /* 0x0b0000800af3efae */ /* 0x0007e2000b901d46 */
[----:B-1----:R-:W-:-:S03]  /*15590*/  @!P5 IMAD.MOV.U32 R234, RZ, RZ, R236 ;  /* 0x000000ffffead224 */ /* 0x002fc600078e00ec */
[----:B------:R3:W-:Y:S01]  /*155a0*/  @!P6 LDGSTS.E.BYPASS.LTC128B.128 [R243+0xd000], [R10.64+0x100] ;  /* 0x0d0001000af3efae */ /* 0x0007e2000b901d46 */
[----:B------:R-:W-:-:S03]  /*155b0*/  @!P5 IMAD.WIDE.U32 R8, R166, 0x60, R234 ;  /* 0x00000060a608d825 */ /* 0x000fc600078e00ea */
[----:B------:R3:W-:Y:S01]  /*155c0*/  @!P6 LDGSTS.E.BYPASS.LTC128B.128 [R243+0xf000], [R10.64+0x180] ;  /* 0x0f0001800af3efae */ /* 0x0007e2000b901d46 */
[----:B----45:R-:W-:Y:S02]  /*155d0*/  @!P5 IMAD.IADD R13, R2, 0x1, R9 ;  /* 0x00000001020dd824 */ /* 0x030fe400078e0209 */
[----:B------:R-:W-:Y:S02]  /*155e0*/  IMAD.SHL.U32 R2, R62, 0x40, RZ ;  /* 0x000000403e027824 */ /* 0x000fe400078e00ff */
[----:B------:R-:W-:Y:S02]  /*155f0*/  @!P5 IMAD.MOV.U32 R12, RZ, RZ, R8 ;  /* 0x000000ffff0cd224 */ /* 0x000fe400078e0008 */
[----:B------:R-:W-:Y:S01]  /*15600*/  @!P1 IMAD.WIDE.U32 R8, R168, 0x60, R248 ;  /* 0x00000060a8089825 */ /* 0x000fe200078e00f8 */
[----:B------:R-:W-:Y:S02]  /*15610*/  LOP3.LUT R5, R2, 0x1c0, RZ, 0xc0, !PT ;  /* 0x000001c002057812 */ /* 0x000fe400078ec0ff */
[----:B------:R1:W-:Y:S01]  /*15620*/  @!P5 LDGSTS.E.BYPASS.LTC128B.128 [R243+0x9800], [R12.64] ;  /* 0x098000000cf3dfae */ /* 0x0003e2000b901d46 */
[----:B------:R-:W-:Y:S01]  /*15630*/  IMAD.SHL.U32 R2, R68, 0x40, RZ ;  /* 0x0000004044027824 */ /* 0x000fe200078e00ff */
[----:B------:R-:W-:Y:S01]  /*15640*/  LOP3.LUT R4, R5, 0x8, R146, 0xf8, !PT ;  /* 0x0000000805047812 */ /* 0x000fe200078ef892 */
[----:B------:R-:W-:Y:S01]  /*15650*/  @!P1 IMAD.IADD R9, R0, 0x1, R9 ;  /* 0x0000000100099824 */ /* 0x000fe200078e0209 */
[----:B------:R1:W-:Y:S01]  /*15660*/  @!P5 LDGSTS.E.BYPASS.LTC128B.128 [R243+0xb800], [R12.64+0x80] ;  /* 0x0b8000800cf3dfae */ /* 0x0003e2000b901d46 */
[----:B------:R-:W-:-:S02]  /*15670*/  SHF.R.U32.HI R5, RZ, 0x3, R5 ;  /* 0x00000003ff057819 */ /* 0x000fc40000011605 */
[----:B------:R-:W-:Y:S01]  /*15680*/  LOP3.LUT R2, R2, 0x1c0, RZ, 0xc0, !PT ;  /* 0x000001c002027812 */ /* 0x000fe200078ec0ff */
[----:B------:R1:W-:Y:S01]  /*15690*/  @!P5 LDGSTS.E.BYPASS.LTC128B.128 [R243+0xd800], [R12.64+0x100] ;  /* 0x0d8001000cf3dfae */ /* 0x0003e2000b901d46 */
[----:B------:R-:W-:Y:S02]  /*156a0*/  LOP3.LUT R4, R4, R5, RZ, 0x3c, !PT ;  /* 0x0000000504047212 */ /* 0x000fe400078e3cff */
[-C--:B--2---:R-:W-:Y:S01]  /*156b0*/  @!P3 LEA R6, P0, R63, R248.reuse, 0x1 ;  /* 0x000000f83f06b211 */ /* 0x084fe200078008ff */
[----:B------:R1:W-:Y:S02]  /*156c0*/  @!P5 LDGSTS.E.BYPASS.LTC128B.128 [R243+0xf800], [R12.64+0x180] ;  /* 0x0f8001800cf3dfae */ /* 0x0003e4000b901d46 */
[----:B------:R-:W-:Y:S01]  /*156d0*/  IMAD R229, R69, 0x200, R4 ;  /* 0x0000020045e57824 */ /* 0x000fe200078e0204 */
[----:B------:R-:W-:Y:S01]  /*156e0*/  @!P3 LEA.HI.X R7, R63, R249, R64, 0x1, P0 ;  /* 0x000000f93f07b211 */ /* 0x000fe200000f0c40 */
[----:B------:R-:W0:Y:S01]  /*156f0*/  LDGDEPBAR ;  /* 0x00000000000079af */ /* 0x000e220000000000 */
[----:B------:R-:W-:Y:S01]  /*15700*/  IMAD.SHL.U32 R69, R69, 0x8, RZ ;  /* 0x0000000845457824 */ /* 0x000fe200078e00ff */
[----:B------:R-:W-:Y:S01]  /*15710*/  @!P2 LEA R4, P0, R168, R248, 0x6 ;  /* 0x000000f8a804a211 */ /* 0x000fe200078030ff */
[----:B------:R-:W-:-:S03]  /*15720*/  IMAD.SHL.U32 R63, R65, 0x40, RZ ;  /* 0x00000040413f7824 */ /* 0x000fc600078e00ff */
[----:B------:R-:W-:Y:S02]  /*15730*/  LOP3.LUT R31, R2, 0x8, R69, 0xf8, !PT ;  /* 0x00000008021f7812 */ /* 0x000fe400078ef845 */
[----:B------:R-:W-:Y:S02]  /*15740*/  SHF.R.U32.HI R2, RZ, 0x3, R2 ;  /* 0x00000003ff027819 */ /* 0x000fe40000011602 */
[----:B------:R-:W-:Y:S02]  /*15750*/  LOP3.LUT R63, R63, 0xfffffe00, RZ, 0xc0, !PT ;  /* 0xfffffe003f3f7812 */ /* 0x000fe400078ec0ff */
[----:B------:R-:W-:Y:S02]  /*15760*/  LOP3.LUT R31, R31, R2, RZ, 0x3c, !PT ;  /* 0x000000021f1f7212 */ /* 0x000fe400078e3cff */
[----:B------:R-:W2:Y:S01]  /*15770*/  LD.E R2, [R28.64+0x188] ;  /* 0x000188061c027980 */ /* 0x000ea2000c101900 */
[----:B------:R-:W-:Y:S01]  /*15780*/  @!P2 LEA.HI.X R5, R168, R249, R169, 0x6, P0 ;  /* 0x000000f9a805a211 */ /* 0x000fe200000f34a9 */
[----:B------:R-:W-:Y:S01]  /*15790*/  IMAD R230, R60, 0x400, R63 ;  /* 0x000004003ce67824 */ /* 0x000fe200078e023f */
        /* <DEDUP_REMOVED lines=49> */
[----:B-1----:R-:W-:Y:S04]  /*15ab0*/  LDSM.16.M88.4 R4, [R230] ;  /* 0x00000000e604783b */ /* 0x002fe80000000200 */
[----:B---3--:R-:W1:Y:S04]  /*15ac0*/  LDSM.16.M88.4 R16, [R229+0x8000] ;  /* 0x00800000e510783b */ /* 0x008e680000000200 */
[----:B------:R-:W3:Y:S01]  /*15ad0*/  LDSM.16.M88.4 R36, [R229+0x8800] ;  /* 0x00880000e524783b */ /* 0x000ee20000000200 */
[----:B------:R-:W-:-:S02]  /*15ae0*/  R2P PR, R62, 0x6 ;  /* 0x000000063e007804 */ /* 0x000fc40000000000 */
[C---:B------:R-:W-:Y:S01]  /*15af0*/  IADD3 R0, R229.reuse, 0x8000, RZ ;  /* 0x00008000e5007810 */ /* 0x040fe20007ffe0ff */
[----:B------:R-:W3:Y:S01]  /*15b00*/  LDSM.16.M88.4 R56, [R229+0x9000] ;  /* 0x00900000e538783b */ /* 0x000ee20000000200 */
[----:B------:R-:W-:Y:S01]  /*15b10*/  IADD3 R227, R229, 0x8020, RZ ;  /* 0x00008020e5e37810 */ /* 0x000fe20007ffe0ff */
[--C-:B------:R-:W-:Y:S02]  /*15b20*/  IMAD R228, R55, 0x2, R230.reuse ;  /* 0x0000000237e47824 */ /* 0x100fe400078e02e6 */
[----:B------:R-:W4:Y:S01]  /*15b30*/  LDSM.16.M88.4 R44, [R229+0x9800] ;  /* 0x00980000e52c783b */ /* 0x000f220000000200 */
[----:B------:R-:W-:-:S03]  /*15b40*/  IMAD R226, R53, 0x2, R230 ;  /* 0x0000000235e27824 */ /* 0x000fc600078e02e6 */
[----:B------:R-:W2:Y:S02]  /*15b50*/  LD.E R30, [R28.64+0x18c] ;  /* 0x00018c061c1e7980 */ /* 0x000ea4000c101900 */
[----:B------:R-:W-:Y:S02]  /*15b60*/  @P1 IADD3 R227, R0, -0x20, RZ ;  /* 0xffffffe000e31810 */ /* 0x000fe40007ffe0ff */
[----:B------:R-:W-:Y:S04]  /*15b70*/  LDSM.16.M88.4 R8, [R228] ;  /* 0x00000000e408783b */ /* 0x000fe80000000200 */
[----:B------:R-:W4:Y:S04]  /*15b80*/  LDSM.16.M88.4 R40, [R227] ;  /* 0x00000000e328783b */ /* 0x000f280000000200 */
[----:B------:R-:W4:Y:S01]  /*15b90*/  LDSM.16.M88.4 R20, [R227+0x800] ;  /* 0x00080000e314783b */ /* 0x000f220000000200 */
[----:B------:R-:W-:-:S03]  /*15ba0*/  IMAD.MOV.U32 R0, RZ, RZ, 0x40 ;  /* 0x00000040ff007424 */ /* 0x000fc600078e00ff */
[----:B------:R-:W4:Y:S04]  /*15bb0*/  LDSM.16.M88.4 R32, [R227+0x1000] ;  /* 0x00100000e320783b */ /* 0x000f280000000200 */
[----:B------:R-:W4:Y:S01]  /*15bc0*/  LDSM.16.M88.4 R80, [R227+0x1800] ;  /* 0x00180000e350783b */ /* 0x000f220000000200 */
[C---:B-1----:R-:W-:Y:S03]  /*15bd0*/  HMMA.16816.F32.BF16 R12, R4.reuse, R16, RZ ;  /* 0x00000010040c723c */ /* 0x042fe600000418ff */
[----:B------:R-:W-:Y:S04]  /*15be0*/  LDSM.16.M88.4 R76, [R226] ;  /* 0x00000000e24c783b */ /* 0x000fe80000000200 */
[----:B------:R-:W0:Y:S01]  /*15bf0*/  LDGDEPBAR ;  /* 0x00000000000079af */ /* 0x000e220000000000 */
[C---:B---3--:R-:W-:Y:S08]  /*15c00*/  HMMA.16816.F32.BF16 R24, R4.reuse, R36, RZ ;  /* 0x000000240418723c */ /* 0x048ff000000418ff */
[C---:B------:R-:W-:Y:S01]  /*15c10*/  HMMA.16816.F32.BF16 R64, R4.reuse, R56, RZ ;  /* 0x000000380440723c */ /* 0x040fe200000418ff */
[----:B------:R-:W-:Y:S01]  /*15c20*/  IMAD R225, R53, 0x2, R228 ;  /* 0x0000000235e17824 */ /* 0x000fe200078e02e4 */
[----:B------:R-:W-:Y:S01]  /*15c30*/  SEL R0, R0, 0xffffffc0, !P2 ;  /* 0xffffffc000007807 */ /* 0x000fe20005000000 */
[----:B------:R-:W-:Y:S04]  /*15c40*/  LDSM.16.M88.4 R88, [R227+0x3000] ;  /* 0x00300000e358783b */ /* 0x000fe80000000200 */
[----:B------:R-:W-:Y:S01]  /*15c50*/  LDSM.16.M88.4 R92, [R227+0x6800] ;  /* 0x00680000e35c783b */ /* 0x000fe20000000200 */
[C---:B------:R-:W-:Y:S08]  /*15c60*/  HMMA.16816.F32.BF16 R16, R4.reuse, R18, RZ ;  /* 0x000000120410723c */ /* 0x040ff000000418ff */
[C---:B------:R-:W-:Y:S01]  /*15c70*/  HMMA.16816.F32.BF16 R36, R4.reuse, R38, RZ ;  /* 0x000000260424723c */ /* 0x040fe200000418ff */
[----:B------:R-:W-:Y:S01]  /*15c80*/  IMAD.IADD R224, R229, 0x1, R0 ;  /* 0x00000001e5e07824 */ /* 0x000fe200078e0200 */
[----:B------:R-:W-:Y:S04]  /*15c90*/  LDSM.16.M88.4 R72, [R225] ;  /* 0x00000000e148783b */ /* 0x000fe80000000200 */
[----:B------:R-:W-:Y:S02]  /*15ca0*/  LDSM.16.M88.4 R68, [R224+0x8000] ;  /* 0x00800000e044783b */ /* 0x000fe40000000200 */
[C---:B------:R-:W-:Y:S08]  /*15cb0*/  HMMA.16816.F32.BF16 R56, R4.reuse, R58, RZ ;  /* 0x0000003a0438723c */ /* 0x040ff000000418ff */
[C---:B----4-:R-:W-:Y:S08]  /*15cc0*/  HMMA.16816.F32.BF16 R48, R4.reuse, R44, RZ ;  /* 0x0000002c0430723c */ /* 0x050ff000000418ff */
[----:B------:R-:W-:Y:S01]  /*15cd0*/  HMMA.16816.F32.BF16 R4, R4, R46, RZ ;  /* 0x0000002e0404723c */ /* 0x000fe200000418ff */
[----:B------:R-:W1:Y:S07]  /*15ce0*/  LDSM.16.M88.4 R44, [R224+0x8800] ;  /* 0x00880000e02c783b */ /* 0x000e6e0000000200 */
[C---:B------:R-:W-:Y:S08]  /*15cf0*/  HMMA.16816.F32.BF16 R12, R8.reuse, R40, R12 ;  /* 0x00000028080c723c */ /* 0x040ff0000004180c */
[C---:B------:R-:W-:Y:S01]  /*15d00*/  HMMA.16816.F32.BF16 R16, R8.reuse, R42, R16 ;  /* 0x0000002a0810723c */ /* 0x040fe20000041810 */
[----:B------:R-:W3:Y:S07]  /*15d10*/  LDSM.16.M88.4 R40, [R224+0x9000] ;  /* 0x00900000e028783b */ /* 0x000eee0000000200 */
[C---:B------:R-:W-:Y:S08]  /*15d20*/  HMMA.16816.F32.BF16 R24, R8.reuse, R20, R24 ;  /* 0x000000140818723c */ /* 0x040ff00000041818 */
[----:B------:R-:W-:Y:S01]  /*15d30*/  HMMA.16816.F32.BF16 R36, R8, R22, R36 ;  /* 0x000000160824723c */ /* 0x000fe20000041824 */
[----:B------:R-:W4:Y:S01]  /*15d40*/  LDSM.16.M88.4 R20, [R224+0x9800] ;  /* 0x00980000e014783b */ /* 0x000f220000000200 */
[----:B------:R-:W-:-:S05]  /*15d50*/  IMAD.IADD R220, R0, 0x1, R227 ;  /* 0x0000000100dc7824 */ /* 0x000fca00078e02e3 */
[----:B------:R-:W-:Y:S01]  /*15d60*/  LDSM.16.M88.4 R84, [R220+0x1000] ;  /* 0x00100000dc54783b */ /* 0x000fe20000000200 */
[C---:B------:R-:W-:Y:S08]  /*15d70*/  HMMA.16816.F32.BF16 R64, R8.reuse, R32, R64 ;  /* 0x000000200840723c */ /* 0x040ff00000041840 */
[C---:B------:R-:W-:Y:S01]  /*15d80*/  HMMA.16816.F32.BF16 R56, R8.reuse, R34, R56 ;  /* 0x000000220838723c */ /* 0x040fe20000041838 */
[----:B------:R-:W-:Y:S07]  /*15d90*/  LDSM.16.M88.4 R32, [R220] ;  /* 0x00000000dc20783b */ /* 0x000fee0000000200 */
[C---:B------:R-:W-:Y:S08]  /*15da0*/  HMMA.16816.F32.BF16 R48, R8.reuse, R80, R48 ;  /* 0x000000500830723c */ /* 0x040ff00000041830 */
[----:B------:R-:W-:Y:S01]  /*15db0*/  HMMA.16816.F32.BF16 R4, R8, R82, R4 ;  /* 0x000000520804723c */ /* 0x000fe20000041804 */
[----:B------:R-:W4:Y:S04]  /*15dc0*/  LDSM.16.M88.4 R8, [R220+0x800] ;  /* 0x00080000dc08783b */ /* 0x000f280000000200 */
[----:B------:R-:W4:Y:S03]  /*15dd0*/  LDSM.16.M88.4 R80, [R220+0x1800] ;  /* 0x00180000dc50783b */ /* 0x000f260000000200 */
        /* <DEDUP_REMOVED lines=8> */
[----:B------:R-:W-:Y:S07]  /*15e60*/  LDSM.16.M88.4 R40, [R229+0xb000] ;  /* 0x00b00000e528783b */ /* 0x000fee0000000200 */
[C---:B----4-:R-:W-:Y:S08]  /*15e70*/  HMMA.16816.F32.BF16 R48, R76.reuse, R20, R48 ;  /* 0x000000144c30723c */ /* 0x050ff00000041830 */
[----:B------:R-:W-:Y:S01]  /*15e80*/  HMMA.16816.F32.BF16 R76, R76, R22, R4 ;  /* 0x000000164c4c723c */ /* 0x000fe20000041804 */
[----:B------:R-:W-:Y:S04]  /*15e90*/  LDSM.16.M88.4 R20, [R230+0x2000] ;  /* 0x00200000e614783b */ /* 0x000fe80000000200 */
[----:B------:R-:W1:Y:S03]  /*15ea0*/  LDSM.16.M88.4 R4, [R229+0xa800] ;  /* 0x00a80000e504783b */ /* 0x000e660000000200 */
[C---:B------:R-:W-:Y:S08]  /*15eb0*/  HMMA.16816.F32.BF16 R24, R72.reuse, R8, R24 ;  /* 0x000000084818723c */ /* 0x040ff00000041818 */
[C---:B------:R-:W-:Y:S01]  /*15ec0*/  HMMA.16816.F32.BF16 R36, R72.reuse, R10, R36 ;  /* 0x0000000a4824723c */ /* 0x040fe20000041824 */
[----:B------:R-:W-:Y:S07]  /*15ed0*/  LDSM.16.M88.4 R8, [R227+0x2000] ;  /* 0x00200000e308783b */ /* 0x000fee0000000200 */
[C---:B------:R-:W-:Y:S08]  /*15ee0*/  HMMA.16816.F32.BF16 R12, R72.reuse, R32, R12 ;  /* 0x00000020480c723c */ /* 0x040ff0000004180c */
[C---:B------:R-:W-:Y:S01]  /*15ef0*/  HMMA.16816.F32.BF16 R16, R72.reuse, R34, R16 ;  /* 0x000000224810723c */ /* 0x040fe20000041810 */
[----:B------:R-:W3:Y:S07]  /*15f00*/  LDSM.16.M88.4 R32, [R229+0xb800] ;  /* 0x00b80000e520783b */ /* 0x000eee0000000200 */
[C---:B------:R-:W-:Y:S08]  /*15f10*/  HMMA.16816.F32.BF16 R64, R72.reuse, R84, R64 ;  /* 0x000000544840723c */ /* 0x040ff00000041840 */
[C---:B------:R-:W-:Y:S01]  /*15f20*/  HMMA.16816.F32.BF16 R56, R72.reuse, R86, R56 ;  /* 0x000000564838723c */ /* 0x040fe20000041838 */
[----:B------:R-:W-:Y:S07]  /*15f30*/  LDSM.16.M88.4 R84, [R224+0xb800] ;  /* 0x00b80000e054783b */ /* 0x000fee0000000200 */
        /* <DEDUP_REMOVED lines=12> */
[----:B------:R-:W4:Y:S07]  /*16000*/  LDSM.16.M88.4 R40, [R224+0xa000] ;  /* 0x00a00000e028783b */ /* 0x000f2e0000000200 */
[C---:B---3--:R-:W-:Y:S08]  /*16010*/  HMMA.16816.F32.BF16 R48, R20.reuse, R32, R48 ;  /* 0x000000201430723c */ /* 0x048ff00000041830 */
[----:B------:R-:W-:Y:S01]  /*16020*/  HMMA.16816.F32.BF16 R76, R20, R34, R76 ;  /* 0x00000022144c723c */ /* 0x000fe2000004184c */
[----:B------:R-:W3:Y:S04]  /*16030*/  LDSM.16.M88.4 R20, [R224+0xa800] ;  /* 0x00a80000e014783b */ /* 0x000ee80000000200 */
[----:B------:R-:W-:Y:S03]  /*16040*/  LDSM.16.M88.4 R32, [R225+0x2000] ;  /* 0x00200000e120783b */ /* 0x000fe60000000200 */
[C---:B------:R-:W-:Y:S08]  /*16050*/  HMMA.16816.F32.BF16 R12, R68.reuse, R8, R12 ;  /* 0x00000008440c723c */ /* 0x040ff0000004180c */
[C---:B------:R-:W-:Y:S01]  /*16060*/  HMMA.16816.F32.BF16 R16, R68.reuse, R10, R16 ;  /* 0x0000000a4410723c */ /* 0x040fe20000041810 */
[----:B------:R-:W2:Y:S07]  /*16070*/  LDSM.16.M88.4 R8, [R224+0xb000] ;  /* 0x00b00000e008783b */ /* 0x000eae0000000200 */
[C---:B-1----:R-:W-:Y:S08]  /*16080*/  HMMA.16816.F32.BF16 R24, R68.reuse, R4, R24 ;  /* 0x000000044418723c */ /* 0x042ff00000041818 */
[C---:B------:R-:W-:Y:S01]  /*16090*/  HMMA.16816.F32.BF16 R36, R68.reuse, R6, R36 ;  /* 0x000000064424723c */ /* 0x040fe20000041824 */
[----:B------:R-:W1:Y:S07]  /*160a0*/  LDSM.16.M88.4 R4, [R220+0x2000] ;  /* 0x00200000dc04783b */ /* 0x000e6e0000000200 */
[C---:B------:R-:W-:Y:S08]  /*160b0*/  HMMA.16816.F32.BF16 R64, R68.reuse, R88, R64 ;  /* 0x000000584440723c */ /* 0x040ff00000041840 */
[----:B------:R-:W-:Y:S01]  /*160c0*/  HMMA.16816.F32.BF16 R56, R68, R90, R56 ;  /* 0x0000005a4438723c */ /* 0x000fe20000041838 */
[----:B------:R-:W-:Y:S07]  /*160d0*/  LDSM.16.M88.4 R88, [R227+0x5800] ;  /* 0x00580000e358783b */ /* 0x000fee0000000200 */
[C---:B----4-:R-:W-:Y:S08]  /*160e0*/  HMMA.16816.F32.BF16 R16, R80.reuse, R42, R16 ;  /* 0x0000002a5010723c */ /* 0x050ff00000041810 */
        /* <DEDUP_REMOVED lines=8> */
[----:B------:R-:W3:Y:S07]  /*16170*/  LDSM.16.M88.4 R20, [R229+0xc000] ;  /* 0x00c00000e514783b */ /* 0x000eee0000000200 */
[C---:B--2---:R-:W-:Y:S08]  /*16180*/  HMMA.16816.F32.BF16 R64, R80.reuse, R8, R64 ;  /* 0x000000085040723c */ /* 0x044ff00000041840 */
        /* <DEDUP_REMOVED lines=8> */
[----:B------:R-:W-:Y:S03]  /*16210*/  LDSM.16.M88.4 R80, [R229+0xd800] ;  /* 0x00d80000e550783b */ /* 0x000fe60000000200 */
[C---:B------:R-:W-:Y:S08]  /*16220*/  HMMA.16816.F32.BF16 R24, R32.reuse, R44, R24 ;  /* 0x0000002c2018723c */ /* 0x040ff00000041818 */
[----:B------:R-:W-:Y:S01]  /*16230*/  HMMA.16816.F32.BF16 R36, R32, R46, R36 ;  /* 0x0000002e2024723c */ /* 0x000fe20000041824 */
[----:B------:R-:W1:Y:S07]  /*16240*/  LDSM.16.M88.4 R44, [R228+0x4000] ;  /* 0x00400000e42c783b */ /* 0x000e6e0000000200 */
[C---:B---3--:R-:W-:Y:S08]  /*16250*/  HMMA.16816.F32.BF16 R16, R40.reuse, R22, R16 ;  /* 0x000000162810723c */ /* 0x048ff00000041810 */
[----:B------:R-:W-:Y:S01]  /*16260*/  HMMA.16816.F32.BF16 R12, R40, R20, R12 ;  /* 0x00000014280c723c */ /* 0x000fe2000004180c */
        /* <DEDUP_REMOVED lines=8> */
[C---:B--2---:R-:W-:Y:S08]  /*162f0*/  HMMA.16816.F32.BF16 R24, R40.reuse, R8, R24 ;  /* 0x000000082818723c */ /* 0x044ff00000041818 */
[----:B------:R-:W-:Y:S01]  /*16300*/  HMMA.16816.F32.BF16 R36, R40, R10, R36 ;  /* 0x0000000a2824723c */ /* 0x000fe20000041824 */
[----:B------:R-:W2:Y:S07]  /*16310*/  LDSM.16.M88.4 R8, [R226+0x4000] ;  /* 0x00400000e208783b */ /* 0x000eae0000000200 */
[C---:B-1----:R-:W-:Y:S08]  /*16320*/  HMMA.16816.F32.BF16 R16, R44.reuse, R86, R16 ;  /* 0x000000562c10723c */ /* 0x042ff00000041810 */
[----:B------:R-:W-:Y:S01]  /*16330*/  HMMA.16816.F32.BF16 R12, R44, R84, R12 ;  /* 0x000000542c0c723c */ /* 0x000fe2000004180c */
[----:B------:R-:W-:Y:S07]  /*16340*/  LDSM.16.M88.4 R84, [R229+0xe000] ;  /* 0x00e00000e554783b */ /* 0x000fee0000000200 */
[C---:B------:R-:W-:Y:S08]  /*16350*/  HMMA.16816.F32.BF16 R64, R40.reuse, R4, R64 ;  /* 0x000000042840723c */ /* 0x040ff00000041840 */
[C---:B------:R-:W-:Y:S01]  /*16360*/  HMMA.16816.F32.BF16 R56, R40.reuse, R6, R56 ;  /* 0x000000062838723c */ /* 0x040fe20000041838 */
[----:B------:R-:W1:Y:S07]  /*16370*/  LDSM.16.M88.4 R4, [R224+0xc800] ;  /* 0x00c80000e004783b */ /* 0x000e6e0000000200 */
[C---:B------:R-:W-:Y:S08]  /*16380*/  HMMA.16816.F32.BF16 R48, R40.reuse, R80, R48 ;  /* 0x000000502830723c */ /* 0x040ff00000041830 */
[----:B------:R-:W-:Y:S01]  /*16390*/  HMMA.16816.F32.BF16 R76, R40, R82, R76 ;  /* 0x00000052284c723c */ /* 0x000fe2000004184c */
[----:B------:R-:W-:Y:S04]  /*163a0*/  LDSM.16.M88.4 R80, [R225+0x4000] ;  /* 0x00400000e150783b */ /* 0x000fe80000000200 */
[----:B------:R-:W4:Y:S03]  /*163b0*/  LDSM.16.M88.4 R40, [R220+0x4000] ;  /* 0x00400000dc28783b */ /* 0x000f260000000200 */
[C---:B---3--:R-:W-:Y:S08]  /*163c0*/  HMMA.16816.F32.BF16 R24, R44.reuse, R72, R24 ;  /* 0x000000482c18723c */ /* 0x048ff00000041818 */
[----:B------:R-:W-:Y:S01]  /*163d0*/  HMMA.16816.F32.BF16 R36, R44, R74, R36 ;  /* 0x0000004a2c24723c */ /* 0x000fe20000041824 */
[----:B------:R-:W3:Y:S07]  /*163e0*/  LDSM.16.M88.4 R72, [R230+0x6000] ;  /* 0x00600000e648783b */ /* 0x000eee0000000200 */
        /* <DEDUP_REMOVED lines=8> */
[----:B------:R-:W1:Y:S07]  /*16470*/  LDSM.16.M88.4 R4, [R220+0x4800] ;  /* 0x00480000dc04783b */ /* 0x000e6e0000000200 */
[C---:B----4-:R-:W-:Y:S08]  /*16480*/  HMMA.16816.F32.BF16 R16, R80.reuse, R42, R16 ;  /* 0x0000002a5010723c */ /* 0x050ff00000041810 */
        /* <DEDUP_REMOVED lines=8> */
[----:B------:R-:W4:Y:S07]  /*16510*/  LDSM.16.M88.4 R32, [R227+0x6000] ;  /* 0x00600000e320783b */ /* 0x000f2e0000000200 */
[C---:B---3--:R-:W-:Y:S08]  /*16520*/  HMMA.16816.F32.BF16 R16, R72.reuse, R86, R16 ;  /* 0x000000564810723c */ /* 0x048ff00000041810 */
[----:B------:R-:W-:Y:S01]  /*16530*/  HMMA.16816.F32.BF16 R12, R72, R84, R12 ;  /* 0x00000054480c723c */ /* 0x000fe2000004180c */
[----:B------:R-:W-:Y:S07]  /*16540*/  LDSM.16.M88.4 R84, [R220+0x5800] ;  /* 0x00580000dc54783b */ /* 0x000fee0000000200 */
[C---:B--2---:R-:W-:Y:S08]  /*16550*/  HMMA.16816.F32.BF16 R48, R8.reuse, R20, R48 ;  /* 0x000000140830723c */ /* 0x044ff00000041830 */
[----:B------:R-:W-:Y:S01]  /*16560*/  HMMA.16816.F32.BF16 R76, R8, R22, R76 ;  /* 0x00000016084c723c */ /* 0x000fe2000004184c */
[----:B------:R-:W-:Y:S04]  /*16570*/  LDSM.16.M88.4 R8, [R226+0x6000] ;  /* 0x00600000e208783b */ /* 0x000fe80000000200 */
[----:B------:R-:W2:Y:S03]  /*16580*/  LDSM.16.M88.4 R20, [R224+0xe000] ;  /* 0x00e00000e014783b */ /* 0x000ea60000000200 */
[----:B-1----:R-:W-:Y:S08]  /*16590*/  HMMA.16816.F32.BF16 R24, R80, R4, R24 ;  /* 0x000000045018723c */ /* 0x002ff00000041818 */
[C---:B----4-:R-:W-:Y:S08]  /*165a0*/  HMMA.16816.F32.BF16 R16, R44.reuse, R34, R16 ;  /* 0x000000222c10723c */ /* 0x050ff00000041810 */
[----:B------:R-:W-:Y:S01]  /*165b0*/  HMMA.16816.F32.BF16 R12, R44, R32, R12 ;  /* 0x000000202c0c723c */ /* 0x000fe2000004180c */
[----:B------:R-:W-:Y:S07]  /*165c0*/  LDSM.16.M88.4 R32, [R224+0xe800] ;  /* 0x00e80000e020783b */ /* 0x000fee0000000200 */
[C---:B------:R-:W-:Y:S01]  /*165d0*/  HMMA.16816.F32.BF16 R36, R80.reuse, R6, R36 ;  /* 0x000000065024723c */ /* 0x040fe20000041824 */
[----:B------:R-:W1:Y:S07]  /*165e0*/  LDSM.16.M88.4 R4, [R225+0x6000] ;  /* 0x00600000e104783b */ /* 0x000e6e0000000200 */
[C---:B------:R-:W-:Y:S08]  /*165f0*/  HMMA.16816.F32.BF16 R64, R80.reuse, R68, R64 ;  /* 0x000000445040723c */ /* 0x040ff00000041840 */
[----:B------:R-:W-:Y:S01]  /*16600*/  HMMA.16816.F32.BF16 R56, R80, R70, R56 ;  /* 0x000000465038723c */ /* 0x000fe20000041838 */
[----:B------:R-:W3:Y:S07]  /*16610*/  LDSM.16.M88.4 R68, [R229+0xf000] ;  /* 0x00f00000e544783b */ /* 0x000eee0000000200 */
[----:B------:R-:W-:Y:S08]  /*16620*/  HMMA.16816.F32.BF16 R24, R72, R40, R24 ;  /* 0x000000284818723c */ /* 0x000ff00000041818 */
[C---:B--2---:R-:W-:Y:S08]  /*16630*/  HMMA.16816.F32.BF16 R16, R8.reuse, R22, R16 ;  /* 0x000000160810723c */ /* 0x044ff00000041810 */
[----:B------:R-:W-:Y:S01]  /*16640*/  HMMA.16816.F32.BF16 R12, R8, R20, R12 ;  /* 0x00000014080c723c */ /* 0x000fe2000004180c */
[----:B------:R-:W-:Y:S07]  /*16650*/  LDSM.16.M88.4 R20, [R220+0x6800] ;  /* 0x00680000dc14783b */ /* 0x000fee0000000200 */
[----:B------:R-:W-:Y:S01]  /*16660*/  HMMA.16816.F32.BF16 R36, R72, R42, R36 ;  /* 0x0000002a4824723c */ /* 0x000fe20000041824 */
[----:B------:R-:W2:Y:S07]  /*16670*/  LDSM.16.M88.4 R40, [R227+0x7000] ;  /* 0x00700000e328783b */ /* 0x000eae0000000200 */
[----:B------:R-:W-:Y:S08]  /*16680*/  HMMA.16816.F32.BF16 R24, R44, R92, R24 ;  /* 0x0000005c2c18723c */ /* 0x000ff00000041818 */
[C---:B-1----:R-:W-:Y:S08]  /*16690*/  HMMA.16816.F32.BF16 R16, R4.reuse, R90, R16 ;  /* 0x0000005a0410723c */ /* 0x042ff00000041810 */
[----:B------:R-:W-:Y:S01]  /*166a0*/  HMMA.16816.F32.BF16 R12, R4, R88, R12 ;  /* 0x00000058040c723c */ /* 0x000fe2000004180c */
[----:B------:R-:W1:Y:S07]  /*166b0*/  LDSM.16.M88.4 R88, [R229+0xf800] ;  /* 0x00f80000e558783b */ /* 0x000e6e0000000200 */
[----:B---3--:R-:W-:Y:S08]  /*166c0*/  HMMA.16816.F32.BF16 R64, R72, R68, R64 ;  /* 0x000000444840723c */ /* 0x008ff00000041840 */
[----:B------:R-:W-:Y:S08]  /*166d0*/  HMMA.16816.F32.BF16 R36, R44, R94, R36 ;  /* 0x0000005e2c24723c */ /* 0x000ff00000041824 */
[----:B------:R-:W-:Y:S01]  /*166e0*/  HMMA.16816.F32.BF16 R24, R8, R32, R24 ;  /* 0x000000200818723c */ /* 0x000fe20000041818 */
[----:B------:R-:W-:-:S02]  /*166f0*/  FMUL.FTZ R17, R17, R30 ;  /* 0x0000001e11117220 */ /* 0x000fc40000410000 */
[----:B------:R-:W-:-:S05]  /*16700*/  FMUL.FTZ R62, R12, R30 ;  /* 0x0000001e0c3e7220 */ /* 0x000fca0000410000 */
[----:B------:R-:W-:Y:S01]  /*16710*/  HMMA.16816.F32.BF16 R48, R80, R84, R48 ;  /* 0x000000545030723c */ /* 0x000fe20000041830 */
[-C--:B------:R-:W-:Y:S02]  /*16720*/  FMUL.FTZ R12, R13, R30.reuse ;  /* 0x0000001e0d0c7220 */ /* 0x080fe40000410000 */
[-C--:B------:R-:W-:Y:S02]  /*16730*/  FMUL.FTZ R13, R15, R30.reuse ;  /* 0x0000001e0f0d7220 */ /* 0x080fe40000410000 */
[-C--:B------:R-:W-:Y:S02]  /*16740*/  FMUL.FTZ R15, R16, R30.reuse ;  /* 0x0000001e100f7220 */ /* 0x080fe40000410000 */
[-C--:B------:R-:W-:Y:S01]  /*16750*/  FMUL.FTZ R68, R19, R30.reuse ;  /* 0x0000001e13447220 */ /* 0x080fe20000410000 */
[----:B--2---:R-:W-:Y:S01]  /*16760*/  HMMA.16816.F32.BF16 R64, R44, R40, R64 ;  /* 0x000000282c40723c */ /* 0x004fe20000041840 */
[----:B------:R2:W-:Y:S06]  /*16770*/  MUFU.TANH R40, R17 ;  /* 0x0000001100287308 */ /* 0x0005ec0000002400 */
[----:B------:R-:W-:Y:S01]  /*16780*/  FMUL.FTZ R41, R18, R30 ;  /* 0x0000001e12297220 */ /* 0x000fe20000410000 */
[----:B------:R-:W-:Y:S01]  /*16790*/  HMMA.16816.F32.BF16 R76, R80, R86, R76 ;  /* 0x00000056504c723c */ /* 0x000fe2000004184c */
[----:B------:R-:W3:Y:S07]  /*167a0*/  LDSM.16.M88.4 R80, [R224+0xf000] ;  /* 0x00f00000e050783b */ /* 0x000eee0000000200 */
[----:B------:R-:W-:Y:S01]  /*167b0*/  HMMA.16816.F32.BF16 R36, R8, R34, R36 ;  /* 0x000000220824723c */ /* 0x000fe20000041824 */
[----:B--2---:R-:W2:Y:S04]  /*167c0*/  LDSM.16.M88.4 R16, [R227+0x7800] ;  /* 0x00780000e310783b */ /* 0x004ea80000000200 */
[----:B------:R-:W4:Y:S03]  /*167d0*/  LDSM.16.M88.4 R32, [R220+0x7000] ;  /* 0x00700000dc20783b */ /* 0x000f260000000200 */
[----:B------:R-:W-:Y:S07]  /*167e0*/  HMMA.16816.F32.BF16 R24, R4, R20, R24 ;  /* 0x000000140418723c */ /* 0x000fee0000041818 */
[----:B------:R-:W-:Y:S01]  /*167f0*/  SHF.R.S32.HI R21, RZ, 0x1f, R54 ;  /* 0x0000001fff157819 */ /* 0x000fe20000011436 */
[----:B-1----:R-:W-:Y:S03]  /*16800*/  HMMA.16816.F32.BF16 R48, R72, R88, R48 ;  /* 0x000000584830723c */ /* 0x002fe60000041830 */
[----:B------:R-:W-:-:S04]  /*16810*/  LEA.HI R21, R21, R54, RZ, 0x5 ;  /* 0x0000003615157211 */ /* 0x000fc800078f28ff */
[----:B------:R-:W-:Y:S01]  /*16820*/  LOP3.LUT R21, R21, 0xffffffe0, RZ, 0xc0, !PT ;  /* 0xffffffe015157812 */ /* 0x000fe200078ec0ff */
[----:B------:R-:W-:Y:S04]  /*16830*/  HMMA.16816.F32.BF16 R56, R72, R70, R56 ;  /* 0x000000464838723c */ /* 0x000fe80000041838 */
[----:B------:R-:W-:-:S04]  /*16840*/  IMAD.IADD R0, R54, 0x1, -R21 ;  /* 0x0000000136007824 */ /* 0x000fc800078e0a15 */
[----:B------:R-:W-:Y:S01]  /*16850*/  HMMA.16816.F32.BF16 R36, R4, R22, R36 ;  /* 0x000000160424723c */ /* 0x000fe20000041824 */
[----:B------:R-:W1:Y:S07]  /*16860*/  LDSM.16.M88.4 R20, [R224+0xf800] ;  /* 0x00f80000e014783b */ /* 0x000e6e0000000200 */
[----:B------:R-:W-:Y:S08]  /*16870*/  HMMA.16816.F32.BF16 R76, R72, R90, R76 ;  /* 0x0000005a484c723c */ /* 0x000ff0000004184c */
[----:B---3--:R-:W-:Y:S08]  /*16880*/  HMMA.16816.F32.BF16 R64, R8, R80, R64 ;  /* 0x000000500840723c */ /* 0x008ff00000041840 */
[C---:B--2---:R-:W-:Y:S08]  /*16890*/  HMMA.16816.F32.BF16 R48, R44.reuse, R16, R48 ;  /* 0x000000102c30723c */ /* 0x044ff00000041830 */
[C---:B------:R-:W-:Y:S08]  /*168a0*/  HMMA.16816.F32.BF16 R56, R44.reuse, R42, R56 ;  /* 0x0000002a2c38723c */ /* 0x040ff00000041838 */
[----:B------:R-:W-:Y:S01]  /*168b0*/  HMMA.16816.F32.BF16 R76, R44, R18, R76 ;  /* 0x000000122c4c723c */ /* 0x000fe2000004184c */
[----:B------:R-:W2:Y:S07]  /*168c0*/  LDSM.16.M88.4 R16, [R220+0x7800] ;  /* 0x00780000dc10783b */ /* 0x000eae0000000200 */
[----:B----4-:R-:W-:Y:S08]  /*168d0*/  HMMA.16816.F32.BF16 R64, R4, R32, R64 ;  /* 0x000000200440723c */ /* 0x010ff00000041840 */
[----:B-1----:R-:W-:Y:S01]  /*168e0*/  HMMA.16816.F32.BF16 R48, R8, R20, R48 ;  /* 0x000000140830723c */ /* 0x002fe20000041830 */
[-C--:B------:R-:W-:Y:S01]  /*168f0*/  FMUL.FTZ R32, R37, R30.reuse ;  /* 0x0000001e25207220 */ /* 0x080fe20000410000 */
[----:B------:R-:W-:Y:S01]  /*16900*/  SHF.R.S32.HI R37, RZ, 0x1f, R0 ;  /* 0x0000001fff257819 */ /* 0x000fe20000011400 */
[----:B------:R-:W-:Y:S01]  /*16910*/  IMAD.SHL.U32 R54, R54, 0x2, RZ ;  /* 0x0000000236367824 */ /* 0x000fe200078e00ff */
[----:B------:R-:W1:Y:S01]  /*16920*/  MUFU.TANH R12, R12 ;  /* 0x0000000c000c7308 */ /* 0x000e620000002400 */
[----:B------:R-:W-:-:S03]  /*16930*/  FMUL.FTZ R24, R24, R30 ;  /* 0x0000001e18187220 */ /* 0x000fc60000410000 */
[----:B------:R-:W-:Y:S01]  /*16940*/  HMMA.16816.F32.BF16 R56, R8, R82, R56 ;  /* 0x000000520838723c */ /* 0x000fe20000041838 */
[----:B------:R-:W-:-:S03]  /*16950*/  LEA.HI R37, R37, R0, RZ, 0x2 ;  /* 0x0000000025257211 */ /* 0x000fc600078f10ff */
[----:B------:R-:W3:Y:S01]  /*16960*/  MUFU.TANH R13, R13 ;  /* 0x0000000d000d7308 */ /* 0x000ee20000002400 */
[----:B------:R-:W-:Y:S01]  /*16970*/  SHF.R.S32.HI R37, RZ, 0x2, R37 ;  /* 0x00000002ff257819 */ /* 0x000fe20000011425 */
[----:B------:R-:W-:Y:S01]  /*16980*/  FMUL.FTZ R26, R26, R30 ;  /* 0x0000001e1a1a7220 */ /* 0x000fe20000410000 */
[----:B------:R-:W-:-:S04]  /*16990*/  DEPBAR.LE SB0, 0x0 ;  /* 0x000080000000791a */ /* 0x000fc80000000000 */
[----:B------:R-:W-:Y:S01]  /*169a0*/  HMMA.16816.F32.BF16 R76, R8, R22, R76 ;  /* 0x00000016084c723c */ /* 0x000fe2000004184c */
[----:B------:R-:W-:Y:S02]  /*169b0*/  IMAD R60, R60, 0x10, R37 ;  /* 0x000000103c3c7824 */ /* 0x000fe400078e0225 */
[----:B------:R-:W-:-:S03]  /*169c0*/  FMUL.FTZ R37, R39, R30 ;  /* 0x0000001e27257220 */ /* 0x000fc60000410000 */
[----:B------:R-:W-:Y:S02]  /*169d0*/  IADD3 R61, R60, 0x1, R61 ;  /* 0x000000013c3d7810 */ /* 0x000fe40007ffe03d */
[----:B--2---:R-:W-:Y:S02]  /*169e0*/  HMMA.16816.F32.BF16 R48, R4, R16, R48 ;  /* 0x000000100430723c */ /* 0x004fe40000041830 */
[----:B------:R-:W-:Y:S02]  /*169f0*/  IADD3 R39, R52, R61, -R242 ;  /* 0x0000003d34277210 */ /* 0x000fe40007ffe8f2 */
[----:B------:R-:W-:-:S04]  /*16a00*/  LOP3.LUT R54, R54, 0x6, RZ, 0xc0, !PT ;  /* 0x0000000636367812 */ /* 0x000fc800078ec0ff */
[----:B------:R-:W-:Y:S01]  /*16a10*/  HMMA.16816.F32.BF16 R56, R4, R34, R56 ;  /* 0x000000220438723c */ /* 0x000fe20000041838 */
[----:B------:R-:W-:Y:S01]  /*16a20*/  IMAD.IADD R39, R2, 0x1, R39 ;  /* 0x0000000102277824 */ /* 0x000fe200078e0227 */
[----:B------:R-:W2:Y:S01]  /*16a30*/  MUFU.TANH R15, R15 ;  /* 0x0000000f000f7308 */ /* 0x000ea20000002400 */
[----:B------:R-:W-:Y:S01]  /*16a40*/  LOP3.LUT R0, R31, R63, RZ, 0xfc, !PT ;  /* 0x0000003f1f007212 */ /* 0x000fe200078efcff */
[----:B------:R-:W-:-:S03]  /*16a50*/  IMAD.IADD R31, R3, 0x1, R54 ;  /* 0x00000001031f7824 */ /* 0x000fc600078e0236 */
[----:B------:R-:W-:Y:S01]  /*16a60*/  IADD3 R35, R39, 0x8, RZ ;  /* 0x0000000827237810 */ /* 0x000fe20007ffe0ff */
[----:B------:R-:W-:Y:S01]  /*16a70*/  HMMA.16816.F32.BF16 R76, R4, R18, R76 ;  /* 0x00000012044c723c */ /* 0x000fe2000004184c */
[-C--:B------:R-:W-:Y:S01]  /*16a80*/  FMUL.FTZ R25, R25, R30.reuse ;  /* 0x0000001e19197220 */ /* 0x080fe20000410000 */
[----:B------:R-:W4:Y:S01]  /*16a90*/  MUFU.TANH R68, R68 ;  /* 0x0000004400447308 */ /* 0x000f220000002400 */
[----:B------:R-:W-:Y:S01]  /*16aa0*/  FMUL.FTZ R27, R27, R30 ;  /* 0x0000001e1b1b7220 */ /* 0x000fe20000410000 */
[-C--:B------:R-:W-:Y:S02]  /*16ab0*/  IMNMX R170, R35, R52.reuse, PT ;  /* 0x0000003423aa7217 */ /* 0x080fe40003800200 */
[----:B------:R-:W-:Y:S02]  /*16ac0*/  IMNMX R2, R39, R52, PT ;  /* 0x0000003427027217 */ /* 0x000fe40003800200 */
[C---:B------:R-:W-:Y:S02]  /*16ad0*/  IADD3 R35, R31.reuse, 0x1, RZ ;  /* 0x000000011f237810 */ /* 0x040fe40007ffe0ff */
[----:B------:R-:W1:Y:S01]  /*16ae0*/  MUFU.TANH R24, R24 ;  /* 0x0000001800187308 */ /* 0x000e620000002400 */
[----:B------:R-:W-:Y:S01]  /*16af0*/  IADD3 R21, R31, 0x8, RZ ;  /* 0x000000081f157810 */ /* 0x000fe20007ffe0ff */
[----:B------:R-:W-:Y:S01]  /*16b00*/  FMUL.FTZ R42, R36, R30 ;  /* 0x0000001e242a7220 */ /* 0x000fe20000410000 */
[----:B------:R-:W-:Y:S01]  /*16b10*/  ISETP.GE.AND P6, PT, R35, R2, PT ;  /* 0x000000022300720c */ /* 0x000fe20003fc6270 */
[----:B------:R-:W-:Y:S01]  /*16b20*/  FMUL.FTZ R36, R38, R30 ;  /* 0x0000001e26247220 */ /* 0x000fe20000410000 */
[----:B------:R-:W-:-:S03]  /*16b30*/  ISETP.GE.AND P5, PT, R21, R2, PT ;  /* 0x000000021500720c */ /* 0x000fc60003fa6270 */
[----:B------:R-:W2:Y:S01]  /*16b40*/  MUFU.TANH R41, R41 ;  /* 0x0000002900297308 */ /* 0x000ea20000002400 */
[----:B------:R-:W-:Y:S01]  /*16b50*/  ISETP.GE.AND P2, PT, R21, R170, PT ;  /* 0x000000aa1500720c */ /* 0x000fe20003f46270 */
[-C--:B------:R-:W-:Y:S01]  /*16b60*/  FMUL.FTZ R64, R64, R30.reuse ;  /* 0x0000001e40407220 */ /* 0x080fe20000410000 */
[----:B------:R-:W-:Y:S01]  /*16b70*/  IADD3 R21, R31, 0x10, RZ ;  /* 0x000000101f157810 */ /* 0x000fe20007ffe0ff */
[----:B------:R-:W-:Y:S01]  /*16b80*/  FMUL.FTZ R65, R65, R30 ;  /* 0x0000001e41417220 */ /* 0x000fe20000410000 */
[----:B------:R-:W-:Y:S01]  /*16b90*/  ISETP.GE.AND P4, PT, R35, R170, PT ;  /* 0x000000aa2300720c */ /* 0x000fe20003f86270 */
[-C--:B------:R-:W-:Y:S02]  /*16ba0*/  FMUL.FTZ R66, R66, R30.reuse ;  /* 0x0000001e42427220 */ /* 0x080fe40000410000 */
[----:B------:R-:W2:Y:S01]  /*16bb0*/  MUFU.TANH R26, R26 ;  /* 0x0000001a001a7308 */ /* 0x000ea20000002400 */
[C---:B------:R-:W-:Y:S02]  /*16bc0*/  IADD3 R35, R31.reuse, 0x9, RZ ;  /* 0x000000091f237810 */ /* 0x040fe40007ffe0ff */
[----:B------:R-:W-:Y:S01]  /*16bd0*/  IADD3 R9, R31, 0x11, RZ ;  /* 0x000000111f097810 */ /* 0x000fe20007ffe0ff */
[----:B------:R-:W-:Y:S01]  /*16be0*/  FMUL.FTZ R48, R48, R30 ;  /* 0x0000001e30307220 */ /* 0x000fe20000410000 */
[----:B-1----:R-:W-:-:S03]  /*16bf0*/  FSEL R22, R12, -INF , !P6 ;  /* 0xff8000000c167808 */ /* 0x002fc60007000000 */
[----:B------:R-:W1:Y:S01]  /*16c00*/  MUFU.TANH R25, R25 ;  /* 0x0000001900197308 */ /* 0x000e620000002400 */
[----:B------:R-:W-:Y:S01]  /*16c10*/  ISETP.GE.AND P3, PT, R21, R2, PT ;  /* 0x000000021500720c */ /* 0x000fe20003f66270 */
[----:B------:R-:W-:Y:S01]  /*16c20*/  FMUL.FTZ R67, R67, R30 ;  /* 0x0000001e43437220 */ /* 0x000fe20000410000 */
[----:B------:R-:W-:-:S05]  /*16c30*/  ISETP.GE.AND P6, PT, R21, R170, PT ;  /* 0x000000aa1500720c */ /* 0x000fca0003fc6270 */
[----:B------:R-:W1:Y:S01]  /*16c40*/  MUFU.TANH R27, R27 ;  /* 0x0000001b001b7308 */ /* 0x000e620000002400 */
[-C--:B------:R-:W-:Y:S01]  /*16c50*/  FMUL.FTZ R56, R56, R30.reuse ;  /* 0x0000001e38387220 */ /* 0x080fe20000410000 */
[----:B---3--:R-:W-:Y:S01]  /*16c60*/  FSEL R20, R13, -INF , !P4 ;  /* 0xff8000000d147808 */ /* 0x008fe20006000000 */
[----:B------:R-:W-:Y:S01]  /*16c70*/  FMUL.FTZ R57, R57, R30 ;  /* 0x0000001e39397220 */ /* 0x000fe20000410000 */
[----:B--2---:R-:W-:-:S04]  /*16c80*/  FSEL R21, R15, -INF , !P5 ;  /* 0xff8000000f157808 */ /* 0x004fc80006800000 */
[----:B------:R-:W2:Y:S01]  /*16c90*/  MUFU.TANH R33, R42 ;  /* 0x0000002a00217308 */ /* 0x000ea20000002400 */
[----:B------:R-:W-:Y:S01]  /*16ca0*/  ISETP.GE.AND P1, PT, R35, R170, PT ;  /* 0x000000aa2300720c */ /* 0x000fe20003f26270 */
[----:B------:R-:W-:Y:S01]  /*16cb0*/  FMUL.FTZ R58, R58, R30 ;  /* 0x0000001e3a3a7220 */ /* 0x000fe20000410000 */
[----:B------:R-:W-:Y:S01]  /*16cc0*/  ISETP.GE.AND P4, PT, R9, R2, PT ;  /* 0x000000020900720c */ /* 0x000fe20003f86270 */
[----:B------:R-:W-:Y:S01]  /*16cd0*/  FMUL.FTZ R59, R59, R30 ;  /* 0x0000001e3b3b7220 */ /* 0x000fe20000410000 */
[----:B------:R-:W-:-:S03]  /*16ce0*/  ISETP.GE.AND P5, PT, R9, R170, PT ;  /* 0x000000aa0900720c */ /* 0x000fc60003fa6270 */
[----:B------:R-:W3:Y:S01]  /*16cf0*/  MUFU.TANH R36, R36 ;  /* 0x0000002400247308 */ /* 0x000ee20000002400 */
[----:B------:R-:W-:-:S07]  /*16d00*/  IADD3 R9, R31, 0x19, RZ ;  /* 0x000000191f097810 */ /* 0x000fce0007ffe0ff */
[----:B------:R-:W1:Y:S01]  /*16d10*/  MUFU.TANH R37, R37 ;  /* 0x0000002500257308 */ /* 0x000e620000002400 */
[----:B------:R-:W-:-:S07]  /*16d20*/  ISETP.GE.AND P0, PT, R35, R2, PT ;  /* 0x000000022300720c */ /* 0x000fce0003f06270 */
[----:B------:R-:W1:Y:S01]  /*16d30*/  MUFU.TANH R182, R64 ;  /* 0x0000004000b67308 */ /* 0x000e620000002400 */
[----:B------:R-:W-:Y:S02]  /*16d40*/  IADD3 R11, R31, 0x18, RZ ;  /* 0x000000181f0b7810 */ /* 0x000fe40007ffe0ff */
[----:B----4-:R-:W-:-:S05]  /*16d50*/  FSEL R68, R68, -INF , !P1 ;  /* 0xff80000044447808 */ /* 0x010fca0004800000 */
[----:B------:R-:W4:Y:S01]  /*16d60*/  MUFU.TANH R32, R32 ;  /* 0x0000002000207308 */ /* 0x000f220000002400 */
[----:B------:R-:W-:-:S07]  /*16d70*/  FSEL R16, R24, -INF , !P3 ;  /* 0xff80000018107808 */ /* 0x000fce0005800000 */
[----:B------:R-:W-:Y:S01]  /*16d80*/  MUFU.TANH R183, R65 ;  /* 0x0000004100b77308 */ /* 0x000fe20000002400 */
[----:B------:R-:W-:-:S07]  /*16d90*/  ISETP.GE.AND P1, PT, R9, R2, PT ;  /* 0x000000020900720c */ /* 0x000fce0003f26270 */
[----:B------:R-:W1:Y:S01]  /*16da0*/  MUFU.TANH R186, R66 ;  /* 0x0000004200ba7308 */ /* 0x000e620000002400 */
[----:B------:R-:W-:Y:S02]  /*16db0*/  ISETP.GE.AND P3, PT, R9, R170, PT ;  /* 0x000000aa0900720c */ /* 0x000fe40003f66270 */
[----:B------:R-:W-:-:S05]  /*16dc0*/  IADD3 R9, R31, 0x20, RZ ;  /* 0x000000201f097810 */ /* 0x000fca0007ffe0ff */
[----:B------:R-:W1:Y:S01]  /*16dd0*/  MUFU.TANH R187, R67 ;  /* 0x0000004300bb7308 */ /* 0x000e620000002400 */
[----:B------:R-:W-:Y:S02]  /*16de0*/  FSEL R41, R41, -INF , !P2 ;  /* 0xff80000029297808 */ /* 0x000fe40005000000 */
[----:B------:R-:W-:-:S05]  /*16df0*/  IADD3 R15, R31, 0x21, RZ ;  /* 0x000000211f0f7810 */ /* 0x000fca0007ffe0ff */
[----:B------:R-:W1:Y:S01]  /*16e00*/  MUFU.TANH R184, R56 ;  /* 0x0000003800b87308 */ /* 0x000e620000002400 */
[----:B------:R-:W-:Y:S01]  /*16e10*/  ISETP.GE.AND P2, PT, R11, R2, PT ;  /* 0x000000020b00720c */ /* 0x000fe20003f46270 */
[----:B------:R-:W-:Y:S01]  /*16e20*/  FMUL.FTZ R76, R76, R30 ;  /* 0x0000001e4c4c7220 */ /* 0x000fe20000410000 */
[----:B------:R-:W-:-:S05]  /*16e30*/  FSEL R40, R40, -INF , !P0 ;  /* 0xff80000028287808 */ /* 0x000fca0004000000 */
[----:B------:R-:W-:Y:S01]  /*16e40*/  MUFU.TANH R185, R57 ;  /* 0x0000003900b97308 */ /* 0x000fe20000002400 */
[----:B------:R-:W-:Y:S02]  /*16e50*/  ISETP.GE.AND P0, PT, R11, R170, PT ;  /* 0x000000aa0b00720c */ /* 0x000fe40003f06270 */
[----:B------:R-:W-:-:S05]  /*16e60*/  FSEL R8, R26, -INF , !P6 ;  /* 0xff8000001a087808 */ /* 0x000fca0007000000 */
[----:B------:R-:W2:Y:S01]  /*16e70*/  MUFU.TANH R188, R58 ;  /* 0x0000003a00bc7308 */ /* 0x000ea20000002400 */
[----:B------:R-:W-:-:S07]  /*16e80*/  ISETP.GE.AND P6, PT, R9, R2, PT ;  /* 0x000000020900720c */ /* 0x000fce0003fc6270 */
[----:B------:R-:W2:Y:S01]  /*16e90*/  MUFU.TANH R189, R59 ;  /* 0x0000003b00bd7308 */ /* 0x000ea20000002400 */
[----:B-1----:R-:W-:-:S07]  /*16ea0*/  FSEL R11, R25, -INF , !P4 ;  /* 0xff800000190b7808 */ /* 0x002fce0006000000 */
[----:B------:R-:W1:Y:S01]  /*16eb0*/  MUFU.TANH R48, R48 ;  /* 0x0000003000307308 */ /* 0x000e620000002400 */
[----:B------:R-:W-:Y:S02]  /*16ec0*/  FSEL R13, R27, -INF , !P5 ;  /* 0xff8000001b0d7808 */ /* 0x000fe40006800000 */
[----:B------:R-:W-:Y:S02]  /*16ed0*/  ISETP.GE.AND P4, PT, R9, R170, PT ;  /* 0x000000aa0900720c */ /* 0x000fe40003f86270 */
[----:B------:R-:W-:Y:S02]  /*16ee0*/  ISETP.GE.AND P5, PT, R15, R2, PT ;  /* 0x000000020f00720c */ /* 0x000fe40003fa6270 */
[C---:B------:R-:W-:Y:S02]  /*16ef0*/  IADD3 R17, R31.reuse, 0x28, RZ ;  /* 0x000000281f117810 */ /* 0x040fe40007ffe0ff */
[----:B------:R-:W-:Y:S01]  /*16f00*/  IADD3 R7, R31, 0x29, RZ ;  /* 0x000000291f077810 */ /* 0x000fe20007ffe0ff */
[----:B------:R-:W1:Y:S01]  /*16f10*/  MUFU.TANH R192, R76 ;  /* 0x0000004c00c07308 */ /* 0x000e620000002400 */
[----:B--2---:R-:W-:-:S02]  /*16f20*/  FSEL R9, R33, -INF , !P2 ;  /* 0xff80000021097808 */ /* 0x004fc40005000000 */
[----:B------:R-:W-:Y:S02]  /*16f30*/  IADD3 R5, R31, 0x30, RZ ;  /* 0x000000301f057810 */ /* 0x000fe40007ffe0ff */
[----:B------:R-:W-:Y:S02]  /*16f40*/  ISETP.GE.AND P2, PT, R15, R170, PT ;  /* 0x000000aa0f00720c */ /* 0x000fe40003f46270 */
[----:B---3--:R-:W-:Y:S02]  /*16f50*/  FSEL R15, R36, -INF , !P0 ;  /* 0xff800000240f7808 */ /* 0x008fe40004000000 */
[----:B------:R-:W-:Y:S02]  /*16f60*/  FSEL R12, R37, -INF , !P3 ;  /* 0xff800000250c7808 */ /* 0x000fe40005800000 */
[----:B------:R-:W-:Y:S02]  /*16f70*/  FSEL R182, R182, -INF , !P6 ;  /* 0xff800000b6b67808 */ /* 0x000fe40007000000 */
[----:B------:R-:W-:-:S02]  /*16f80*/  ISETP.GE.AND P0, PT, R17, R2, PT ;  /* 0x000000021100720c */ /* 0x000fc40003f06270 */
[----:B----4-:R-:W-:Y:S02]  /*16f90*/  FSEL R10, R32, -INF , !P1 ;  /* 0xff800000200a7808 */ /* 0x010fe40004800000 */
[C---:B------:R-:W-:Y:S02]  /*16fa0*/  ISETP.GE.AND P3, PT, R7.reuse, R2, PT ;  /* 0x000000020700720c */ /* 0x040fe40003f66270 */
[-C--:B------:R-:W-:Y:S02]  /*16fb0*/  ISETP.GE.AND P6, PT, R7, R170.reuse, PT ;  /* 0x000000aa0700720c */ /* 0x080fe40003fc6270 */
[----:B------:R-:W-:Y:S02]  /*16fc0*/  FSEL R186, R186, -INF , !P4 ;  /* 0xff800000baba7808 */ /* 0x000fe40006000000 */
[----:B------:R-:W-:Y:S02]  /*16fd0*/  FSEL R183, R183, -INF , !P5 ;  /* 0xff800000b7b77808 */ /* 0x000fe40006800000 */
[----:B------:R-:W-:-:S02]  /*16fe0*/  ISETP.GE.AND P1, PT, R17, R170, PT ;  /* 0x000000aa1100720c */ /* 0x000fc40003f26270 */
[C---:B------:R-:W-:Y:S02]  /*16ff0*/  ISETP.GE.AND P4, PT, R5.reuse, R2, PT ;  /* 0x000000020500720c */ /* 0x040fe40003f86270 */
[----:B------:R-:W-:Y:S02]  /*17000*/  ISETP.GE.AND P5, PT, R5, R170, PT ;  /* 0x000000aa0500720c */ /* 0x000fe40003fa6270 */
[C---:B------:R-:W-:Y:S02]  /*17010*/  IADD3 R7, R31.reuse, 0x31, RZ ;  /* 0x000000311f077810 */ /* 0x040fe40007ffe0ff */
[----:B------:R-:W-:Y:S01]  /*17020*/  IADD3 R5, R31, 0x38, RZ ;  /* 0x000000381f057810 */ /* 0x000fe20007ffe0ff */
[-C--:B------:R-:W-:Y:S01]  /*17030*/  FMUL.FTZ R49, R49, R30.reuse ;  /* 0x0000001e31317220 */ /* 0x080fe20000410000 */
[----:B------:R-:W-:Y:S01]  /*17040*/  FSEL R187, R187, -INF , !P2 ;  /* 0xff800000bbbb7808 */ /* 0x000fe20005000000 */
[-C--:B------:R-:W-:Y:S01]  /*17050*/  FMUL.FTZ R50, R50, R30.reuse ;  /* 0x0000001e32327220 */ /* 0x080fe20000410000 */
[----:B------:R-:W-:Y:S01]  /*17060*/  FSEL R184, R184, -INF , !P0 ;  /* 0xff800000b8b87808 */ /* 0x000fe20004000000 */
[----:B------:R-:W-:Y:S01]  /*17070*/  FMUL.FTZ R51, R51, R30 ;  /* 0x0000001e33337220 */ /* 0x000fe20000410000 */
[----:B------:R-:W-:-:S02]  /*17080*/  ISETP.GE.AND P2, PT, R7, R2, PT ;  /* 0x000000020700720c */ /* 0x000fc40003f46270 */
[----:B------:R-:W-:Y:S02]  /*17090*/  ISETP.GE.AND P0, PT, R7, R170, PT ;  /* 0x000000aa0700720c */ /* 0x000fe40003f06270 */
[----:B------:R-:W-:Y:S02]  /*170a0*/  FSEL R188, R188, -INF , !P1 ;  /* 0xff800000bcbc7808 */ /* 0x000fe40004800000 */
[----:B------:R-:W-:Y:S02]  /*170b0*/  FSEL R185, R185, -INF , !P3 ;  /* 0xff800000b9b97808 */ /* 0x000fe40005800000 */
[----:B------:R-:W-:Y:S02]  /*170c0*/  FSEL R189, R189, -INF , !P6 ;  /* 0xff800000bdbd7808 */ /* 0x000fe40007000000 */
[----:B-1----:R-:W-:Y:S01]  /*170d0*/  FSEL R196, R48, -INF , !P4 ;  /* 0xff80000030c47808 */ /* 0x002fe20006000000 */
[----:B------:R-:W-:Y:S01]  /*170e0*/  FMUL.FTZ R77, R77, R30 ;  /* 0x0000001e4d4d7220 */ /* 0x000fe20000410000 */
[----:B------:R-:W-:-:S02]  /*170f0*/  ISETP.GE.AND P1, PT, R5, R2, PT ;  /* 0x000000020500720c */ /* 0x000fc40003f26270 */
[----:B------:R-:W-:Y:S01]  /*17100*/  ISETP.GE.AND P3, PT, R5, R170, PT ;  /* 0x000000aa0500720c */ /* 0x000fe20003f66270 */
[----:B------:R-:W-:Y:S01]  /*17110*/  FMUL.FTZ R5, R14, R30 ;  /* 0x0000001e0e057220 */ /* 0x000fe20000410000 */
[C---:B------:R-:W-:Y:S02]  /*17120*/  IADD3 R7, R31.reuse, 0x39, RZ ;  /* 0x000000391f077810 */ /* 0x040fe40007ffe0ff */
[C---:B------:R-:W-:Y:S02]  /*17130*/  ISETP.GE.AND P6, PT, R31.reuse, R2, PT ;  /* 0x000000021f00720c */ /* 0x040fe40003fc6270 */
[----:B------:R-:W-:Y:S01]  /*17140*/  ISETP.GE.AND P4, PT, R31, R170, PT ;  /* 0x000000aa1f00720c */ /* 0x000fe20003f86270 */
[-C--:B------:R-:W-:Y:S01]  /*17150*/  FMUL.FTZ R31, R78, R30.reuse ;  /* 0x0000001e4e1f7220 */ /* 0x080fe20000410000 */
[----:B------:R-:W-:Y:S01]  /*17160*/  MUFU.TANH R194, R49 ;  /* 0x0000003100c27308 */ /* 0x000fe20000002400 */
[----:B------:R-:W-:Y:S01]  /*17170*/  FMUL.FTZ R30, R79, R30 ;  /* 0x0000001e4f1e7220 */ /* 0x000fe20000410000 */
[----:B------:R-:W-:-:S06]  /*17180*/  FSEL R192, R192, -INF , !P1 ;  /* 0xff800000c0c07808 */ /* 0x000fcc0004800000 */
[----:B------:R-:W1:Y:S01]  /*17190*/  MUFU.TANH R191, R50 ;  /* 0x0000003200bf7308 */ /* 0x000e620000002400 */
[----:B------:R-:W-:-:S07]  /*171a0*/  ISETP.GE.AND P1, PT, R165, 0x2, PT ;  /* 0x00000002a500780c */ /* 0x000fce0003f26270 */
[----:B------:R-:W2:Y:S08]  /*171b0*/  MUFU.TANH R190, R51 ;  /* 0x0000003300be7308 */ /* 0x000eb00000002400 */
[----:B------:R-:W-:Y:S08]  /*171c0*/  MUFU.TANH R62, R62 ;  /* 0x0000003e003e7308 */ /* 0x000ff00000002400 */
[----:B------:R-:W-:Y:S08]  /*171d0*/  MUFU.TANH R5, R5 ;  /* 0x0000000500057308 */ /* 0x000ff00000002400 */
[----:B------:R-:W-:Y:S08]  /*171e0*/  MUFU.TANH R193, R77 ;  /* 0x0000004d00c17308 */ /* 0x000ff00000002400 */
[----:B------:R-:W3:Y:S08]  /*171f0*/  MUFU.TANH R31, R31 ;  /* 0x0000001f001f7308 */ /* 0x000ef00000002400 */
[----:B------:R-:W4:Y:S01]  /*17200*/  MUFU.TANH R30, R30 ;  /* 0x0000001e001e7308 */ /* 0x000f220000002400 */
[----:B-1----:R-:W-:-:S02]  /*17210*/  FSEL R191, R191, -INF , !P5 ;  /* 0xff800000bfbf7808 */ /* 0x002fc40006800000 */
[----:B------:R-:W-:Y:S02]  /*17220*/  FSEL R194, R194, -INF , !P2 ;  /* 0xff800000c2c27808 */ /* 0x000fe40005000000 */
[----:B--2---:R-:W-:Y:S01]  /*17230*/  FSEL R190, R190, -INF , !P0 ;  /* 0xff800000bebe7808 */ /* 0x004fe20004000000 */
[----:B------:R-:W-:Y:S01]  /*17240*/  BSSY B1, `(.L_x_2892) ;  /* 0x000007c000017945 */ /* 0x000fe20003800000 */
[C---:B------:R-:W-:Y:S02]  /*17250*/  ISETP.GE.AND P5, PT, R7.reuse, R2, PT ;  /* 0x000000020700720c */ /* 0x040fe40003fa6270 */
[----:B------:R-:W-:Y:S02]  /*17260*/  ISETP.GE.AND P2, PT, R7, R170, PT ;  /* 0x000000aa0700720c */ /* 0x000fe40003f46270 */
[----:B------:R-:W-:Y:S02]  /*17270*/  ISETP.NE.U32.AND P0, PT, R246, RZ, PT ;  /* 0x000000fff600720c */ /* 0x000fe40003f05070 */
[----:B------:R-:W-:-:S02]  /*17280*/  IADD3 R223, R227, 0x800, RZ ;  /* 0x00000800e3df7810 */ /* 0x000fc40007ffe0ff */
[----:B------:R-:W-:Y:S02]  /*17290*/  ISETP.NE.AND.EX P0, PT, R247, RZ, PT, P0 ;  /* 0x000000fff700720c */ /* 0x000fe40003f05300 */
        /* <DEDUP_REMOVED lines=13> */
[----:B------:R-:W-:Y:S02]  /*17370*/  IADD3 R208, R227, 0x7800, RZ ;  /* 0x00007800e3d07810 */ /* 0x000fe40007ffe0ff */
[----:B---3--:R-:W-:Y:S02]  /*17380*/  FSEL R31, R31, -INF , !P3 ;  /* 0xff8000001f1f7808 */ /* 0x008fe40005800000 */
[----:B------:R-:W-:Y:S02]  /*17390*/  FSEL R7, R62, -INF , !P6 ;  /* 0xff8000003e077808 */ /* 0x000fe40007000000 */
[----:B------:R-:W-:-:S02]  /*173a0*/  FSEL R5, R5, -INF , !P4 ;  /* 0xff80000005057808 */ /* 0x000fc40006000000 */
[----:B------:R-:W-:Y:S02]  /*173b0*/  FSEL R193, R193, -INF , !P5 ;  /* 0xff800000c1c17808 */ /* 0x000fe40006800000 */
[----:B----4-:R-:W-:Y:S01]  /*173c0*/  FSEL R30, R30, -INF , !P2 ;  /* 0xff8000001e1e7808 */ /* 0x010fe20005000000 */
[----:B------:R-:W-:Y:S06]  /*173d0*/  BAR.SYNC.DEFER_BLOCKING 0x0 ;  /* 0x0000000000007b1d */ /* 0x000fec0000010000 */
[----:B------:R-:W-:Y:S05]  /*173e0*/  @!P1 BRA `(.L_x_2893) ;  /* 0x0000061000009947 */ /* 0x000fea0003800000 */
[----:B------:R-:W-:Y:S01]  /*173f0*/  BSSY B0, `(.L_x_2894) ;  /* 0x0000041000007945 */ /* 0x000fe20003800000 */
        /* <DEDUP_REMOVED lines=12> */
[----:B------:R-:W-:Y:S01]  /*174c0*/  LOP3.LUT R3, RZ, R24, RZ, 0x33, !PT ;  /* 0x00000018ff037212 */ /* 0x000fe200078e33ff */
        /* <DEDUP_REMOVED lines=21> */
[----:B------:R-:W-:-:S05]  /*17620*/  ISETP.NE.AND P3, PT, R24, RZ, PT ;  /* 0x000000ff1800720c */ /* 0x000fca0003f65270 */
        /* <DEDUP_REMOVED lines=26> */
.L_x_2895:
[----:B------:R-:W2:Y:S02]  /*177d0*/  LD.E R14, [R28.64+0x38] ;  /* 0x000038061c0e7980 */ /* 0x000ea4000c101900 */
[----:B--2---:R-:W-:-:S04]  /*177e0*/  LEA R14, -R14, RZ, 0x6 ;  /* 0x000000ff0e0e7211 */ /* 0x004fc800078e31ff */
[----:B------:R-:W-:Y:S02]  /*177f0*/  SHF.R.S32.HI R6, RZ, 0x1f, R14 ;  /* 0x0000001fff067819 */ /* 0x000fe4000001140e */
.L_x_2896:
[----:B------:R-:W-:Y:S05]  /*17800*/  BSYNC B0 ;  /* 0x0000000000007941 */ /* 0x000fea0003800000 */
.L_x_2894:
[----:B------:R-:W-:Y:S01]  /*17810*/  IMAD.SHL.U32 R3, R166, 0x20, RZ ;  /* 0x00000020a6037824 */ /* 0x000fe200078e00ff */
[----:B------:R-:W-:Y:S02]  /*17820*/  LEA R236, P3, R14, R236, 0x1 ;  /* 0x000000ec0eec7211 */ /* 0x000fe400078608ff */
[----:B------:R-:W-:Y:S02]  /*17830*/  SHF.L.U64.HI R4, R166, 0x5, R167 ;  /* 0x00000005a6047819 */ /* 0x000fe400000102a7 */
[----:B------:R-:W-:Y:S01]  /*17840*/  IADD3 R18, P2, R236, R3, RZ ;  /* 0x00000003ec127210 */ /* 0x000fe20007f5e0ff */
[----:B------:R-:W-:Y:S01]  /*17850*/  IMAD.MOV.U32 R234, RZ, RZ, R236 ;  /* 0x000000ffffea7224 */ /* 0x000fe200078e00ec */
        /* <DEDUP_REMOVED lines=26> */
.L_x_2893:
[----:B------:R-:W-:Y:S05]  /*17a00*/  BSYNC B1 ;  /* 0x0000000000017941 */ /* 0x000fea0003800000 */
.L_x_2892:
[----:B------:R-:W2:Y:S01]  /*17a10*/  LD.E R28, [R28.64+0xdc] ;  /* 0x0000dc061c1c7980 */ /* 0x000ea2000c101900 */
[----:B------:R-:W-:-:S02]  /*17a20*/  FMNMX.FTZ R4, R7, R22, !PT ;  /* 0x0000001607047209 */ /* 0x000fc40007810000 */
[----:B-1----:R-:W-:Y:S02]  /*17a30*/  SHF.L.U32 R234, R0, 0x1, RZ ;  /* 0x0000000100ea7819 */ /* 0x002fe400000006ff */
[----:B------:R-:W-:Y:S02]  /*17a40*/  FMNMX.FTZ R3, R21, R4, !PT ;  /* 0x0000000415037209 */ /* 0x000fe40007810000 */
[-C--:B------:R-:W-:Y:S01]  /*17a50*/  LEA R233, R55, R234.reuse, 0x1 ;  /* 0x000000ea37e97211 */ /* 0x080fe200078e08ff */
[----:B------:R-:W-:Y:S01]  /*17a60*/  LDSM.16.MT88.4 R156, [R234+0x10000] ;  /* 0x01000000ea9c783b */ /* 0x000fe20000004200 */
[----:B------:R-:W-:Y:S02]  /*17a70*/  FMNMX.FTZ R3, R40, R3, !PT ;  /* 0x0000000328037209 */ /* 0x000fe40007810000 */
[----:B------:R-:W-:Y:S01]  /*17a80*/  LEA R232, R53, R234, 0x1 ;  /* 0x000000ea35e87211 */ /* 0x000fe200078e08ff */
[----:B------:R-:W-:Y:S01]  /*17a90*/  LDSM.16.MT88.4 R148, [R233+0x10000] ;  /* 0x01000000e994783b */ /* 0x000fe20000004200 */
[----:B------:R-:W-:-:S02]  /*17aa0*/  FMNMX.FTZ R4, R16, R3, !PT ;  /* 0x0000000310047209 */ /* 0x000fc40007810000 */
        /* <DEDUP_REMOVED lines=33> */
[----:B------:R-:W-:Y:S03]  /*17cc0*/  LDSM.16.MT88.4 R120, [R232+0x16000] ;  /* 0x01600000e878783b */ /* 0x000fe60000004200 */
[----:B------:R-:W-:Y:S01]  /*17cd0*/  FMNMX.FTZ R4, R189, R4, !PT ;  /* 0x00000004bd047209 */ /* 0x000fe20007810000 */
[----:B------:R-:W1:Y:S03]  /*17ce0*/  SHFL.BFLY PT, R17, R6, 0x2, 0x1f ;  /* 0x0c401f0006117f89 */ /* 0x000e6600000e0000 */
[----:B------:R-:W-:Y:S01]  /*17cf0*/  FMNMX.FTZ R3, R191, R4, !PT ;  /* 0x00000004bf037209 */ /* 0x000fe20007810000 */
[----:B------:R-:W-:Y:S03]  /*17d00*/  LDSM.16.MT88.4 R24, [R231+0x10800] ;  /* 0x01080000e718783b */ /* 0x000fe60000004200 */
        /* <DEDUP_REMOVED lines=22> */
[-CC-:B------:R-:W-:Y:S01]  /*17e70*/  FFMA.FTZ R178, R20, R28.reuse, -R29.reuse ;  /* 0x0000001c14b27223 */ /* 0x180fe2000001081d */
[----:B------:R-:W-:Y:S01]  /*17e80*/  LDSM.16.MT88.4 R4, [R231+0x16000] ;  /* 0x01600000e704783b */ /* 0x000fe20000004200 */
[----:B------:R-:W-:-:S02]  /*17e90*/  FFMA.FTZ R180, R41, R28, -R29 ;  /* 0x0000001c29b47223 */ /* 0x000fc4000001081d */
[-C--:B------:R-:W-:Y:S01]  /*17ea0*/  FFMA.FTZ R173, R68, R28.reuse, -R29 ;  /* 0x0000001c44ad7223 */ /* 0x080fe2000001081d */
[----:B------:R-:W1:Y:S01]  /*17eb0*/  LDSM.16.MT88.4 R40, [R234+0x12000] ;  /* 0x01200000ea28783b */ /* 0x000e620000004200 */
[----:B------:R-:W2:Y:S01]  /*17ec0*/  MUFU.EX2 R176, R176 ;  /* 0x000000b000b07308 */ /* 0x000ea20000000800 */
[-CC-:B------:R-:W-:Y:S02]  /*17ed0*/  FFMA.FTZ R171, R11, R28.reuse, -R195.reuse ;  /* 0x0000001c0bab7223 */ /* 0x180fe400000108c3 */
[-CC-:B------:R-:W-:Y:S01]  /*17ee0*/  FFMA.FTZ R35, R9, R28.reuse, -R195.reuse ;  /* 0x0000001c09237223 */ /* 0x180fe200000108c3 */
[----:B------:R-:W-:Y:S01]  /*17ef0*/  LDSM.16.MT88.4 R20, [R234+0x12800] ;  /* 0x01280000ea14783b */ /* 0x000fe20000004200 */
[-C--:B------:R-:W-:Y:S02]  /*17f00*/  FFMA.FTZ R32, R10, R28.reuse, -R195 ;  /* 0x0000001c0a207223 */ /* 0x080fe400000108c3 */
[-C--:B------:R-:W-:Y:S01]  /*17f10*/  FFMA.FTZ R175, R8, R28.reuse, -R29 ;  /* 0x0000001c08af7223 */ /* 0x080fe2000001081d */
[----:B------:R-:W-:Y:S01]  /*17f20*/  MUFU.EX2 R177, R177 ;  /* 0x000000b100b17308 */ /* 0x000fe20000000800 */
[----:B------:R-:W3:Y:S01]  /*17f30*/  LDSM.16.MT88.4 R8, [R234+0x10800] ;  /* 0x01080000ea08783b */ /* 0x000ee20000004200 */
[----:B------:R-:W-:-:S02]  /*17f40*/  FFMA.FTZ R174, R16, R28, -R195 ;  /* 0x0000001c10ae7223 */ /* 0x000fc400000108c3 */
[-CC-:B------:R-:W-:Y:S01]  /*17f50*/  FFMA.FTZ R34, R13, R28.reuse, -R29.reuse ;  /* 0x0000001c0d227223 */ /* 0x180fe2000001081d */
[----:B------:R-:W-:Y:S01]  /*17f60*/  LDSM.16.MT88.4 R16, [R233+0x10800] ;  /* 0x01080000e910783b */ /* 0x000fe20000004200 */
[-CC-:B------:R-:W-:Y:S02]  /*17f70*/  FFMA.FTZ R33, R15, R28.reuse, -R29.reuse ;  /* 0x0000001c0f217223 */ /* 0x180fe4000001081d */
[----:B------:R-:W4:Y:S01]  /*17f80*/  MUFU.EX2 R172, R172 ;  /* 0x000000ac00ac7308 */ /* 0x000f220000000800 */
[----:B--2---:R-:W-:Y:S01]  /*17f90*/  F2FP.BF16.PACK_AB R128, R176, R179 ;  /* 0x000000b3b080723e */ /* 0x004fe200000010ff */
[-C--:B------:R-:W-:Y:S02]  /*17fa0*/  FFMA.FTZ R0, R12, R28.reuse, -R29 ;  /* 0x0000001c0c007223 */ /* 0x080fe4000001081d */
[----:B------:R-:W2:Y:S01]  /*17fb0*/  LDSM.16.MT88.4 R12, [R232+0x10800] ;  /* 0x01080000e80c783b */ /* 0x000ea20000004200 */
[-CC-:B------:R-:W-:Y:S02]  /*17fc0*/  FFMA.FTZ R182, R182, R28.reuse, -R195.reuse ;  /* 0x0000001cb6b67223 */ /* 0x180fe400000108c3 */
[-CC-:B------:R-:W-:Y:S01]  /*17fd0*/  FFMA.FTZ R183, R183, R28.reuse, -R195.reuse ;  /* 0x0000001cb7b77223 */ /* 0x180fe200000108c3 */
[----:B------:R-:W-:Y:S01]  /*17fe0*/  MUFU.EX2 R181, R181 ;  /* 0x000000b500b57308 */ /* 0x000fe20000000800 */
[----:B------:R-:W-:-:S02]  /*17ff0*/  FFMA.FTZ R184, R184, R28, -R195 ;  /* 0x0000001cb8b87223 */ /* 0x000fc400000108c3 */
[-C--:B------:R-:W-:Y:S02]  /*18000*/  FFMA.FTZ R185, R185, R28.reuse, -R195 ;  /* 0x0000001cb9b97223 */ /* 0x080fe400000108c3 */
[-CC-:B------:R-:W-:Y:S02]  /*18010*/  FFMA.FTZ R186, R186, R28.reuse, -R29.reuse ;  /* 0x0000001cbaba7223 */ /* 0x180fe4000001081d */
[-CC-:B------:R-:W-:Y:S01]  /*18020*/  FFMA.FTZ R187, R187, R28.reuse, -R29.reuse ;  /* 0x0000001cbbbb7223 */ /* 0x180fe2000001081d */
[----:B------:R-:W5:Y:S01]  /*18030*/  MUFU.EX2 R178, R178 ;  /* 0x000000b200b27308 */ /* 0x000f620000000800 */
[----:B----4-:R-:W-:Y:S01]  /*18040*/  F2FP.BF16.PACK_AB R130, R172, R177 ;  /* 0x000000b1ac82723e */ /* 0x010fe200000010ff */
[-CC-:B------:R-:W-:Y:S02]  /*18050*/  FFMA.FTZ R188, R188, R28.reuse, -R29.reuse ;  /* 0x0000001cbcbc7223 */ /* 0x180fe4000001081d */
[-C--:B------:R-:W-:Y:S02]  /*18060*/  FFMA.FTZ R189, R189, R28.reuse, -R29 ;  /* 0x0000001cbdbd7223 */ /* 0x080fe4000001081d */
[----:B------:R-:W-:-:S02]  /*18070*/  FFMA.FTZ R197, R194, R28, -R195 ;  /* 0x0000001cc2c57223 */ /* 0x000fc400000108c3 */
[----:B------:R-:W-:Y:S01]  /*18080*/  MUFU.EX2 R180, R180 ;  /* 0x000000b400b47308 */ /* 0x000fe20000000800 */
[-CC-:B------:R-:W-:Y:S02]  /*18090*/  FFMA.FTZ R196, R196, R28.reuse, -R195.reuse ;  /* 0x0000001cc4c47223 */ /* 0x180fe400000108c3 */
[-CC-:B------:R-:W-:Y:S02]  /*180a0*/  FFMA.FTZ R192, R192, R28.reuse, -R195.reuse ;  /* 0x0000001cc0c07223 */ /* 0x180fe400000108c3 */
[-C--:B------:R-:W-:Y:S02]  /*180b0*/  FFMA.FTZ R193, R193, R28.reuse, -R195 ;  /* 0x0000001cc1c17223 */ /* 0x080fe400000108c3 */
[-CC-:B------:R-:W-:Y:S01]  /*180c0*/  FFMA.FTZ R191, R191, R28.reuse, -R29.reuse ;  /* 0x0000001cbfbf7223 */ /* 0x180fe2000001081d */
[----:B------:R-:W4:Y:S01]  /*180d0*/  MUFU.EX2 R173, R173 ;  /* 0x000000ad00ad7308 */ /* 0x000f220000000800 */
[----:B-----5:R-:W-:Y:S01]  /*180e0*/  F2FP.BF16.PACK_AB R129, R178, R181 ;  /* 0x000000b5b281723e */ /* 0x020fe200000010ff */
[----:B------:R-:W-:-:S02]  /*180f0*/  FFMA.FTZ R190, R190, R28, -R29 ;  /* 0x0000001cbebe7223 */ /* 0x000fc4000001081d */
[-CC-:B------:R-:W-:Y:S02]  /*18100*/  FFMA.FTZ R194, R31, R28.reuse, -R29.reuse ;  /* 0x0000001c1fc27223 */ /* 0x180fe4000001081d */
[----:B------:R-:W-:Y:S02]  /*18110*/  FFMA.FTZ R251, R30, R28, -R29 ;  /* 0x0000001c1efb7223 */ /* 0x000fe4000001081d */
[----:B------:R-:W-:Y:S01]  /*18120*/  MUFU.EX2 R174, R174 ;  /* 0x000000ae00ae7308 */ /* 0x000fe20000000800 */
[----:B------:R-:W-:Y:S01]  /*18130*/  LDSM.16.MT88.4 R28, [R232+0x11800] ;  /* 0x01180000e81c783b */ /* 0x000fe20000004200 */
[----:B------:R-:W-:Y:S02]  /*18140*/  FADD.FTZ R176, R179, R176 ;  /* 0x000000b0b3b07221 */ /* 0x000fe40000010000 */
[----:B------:R-:W-:Y:S02]  /*18150*/  FADD.FTZ R181, R181, R178 ;  /* 0x000000b2b5b57221 */ /* 0x000fe40000010000 */
[----:B------:R-:W-:Y:S01]  /*18160*/  FADD.FTZ R177, R177, R176 ;  /* 0x000000b0b1b17221 */ /* 0x000fe20000010000 */
[----:B----4-:R-:W-:Y:S01]  /*18170*/  F2FP.BF16.PACK_AB R131, R173, R180 ;  /* 0x000000b4ad83723e */ /* 0x010fe200000010ff */
[----:B------:R-:W4:Y:S02]  /*18180*/  MUFU.EX2 R171, R171 ;  /* 0x000000ab00ab7308 */ /* 0x000f240000000800 */
[----:B------:R-:W-:-:S02]  /*18190*/  FADD.FTZ R177, R172, R177 ;  /* 0x000000b1acb17221 */ /* 0x000fc40000010000 */
        /* <DEDUP_REMOVED lines=12> */
[C---:B-1----:R-:W-:Y:S03]  /*18260*/  HMMA.16816.F32.BF16 R36, R128.reuse, R40, RZ ;  /* 0x000000288024723c */ /* 0x042fe600000418ff */
        /* <DEDUP_REMOVED lines=8> */
[----:B------:R-:W-:Y:S05]  /*182f0*/  MUFU.EX2 R185, R185 ;  /* 0x000000b900b97308 */ /* 0x000fea0000000800 */
        /* <DEDUP_REMOVED lines=167> */
[----:B------:R-:W-:Y:S02]  /*18d70*/  STL [R1+0x8], R202 ;  /* 0x000008ca01007387 */ /* 0x000fe40000100800 */
        /* <DEDUP_REMOVED lines=114> */
.L_x_2899:
[----:B------:R-:W-:Y:S02]  /*194a0*/  ULDC.64 UR4, c[0x0][0x118] ;  /* 0x0000460000047ab9 */ /* 0x000fe40000000a00 */
[----:B------:R-:W2:Y:S02]  /*194b0*/  LD.E R6, [R200.64+0x40] ;  /* 0x00004004c8067980 */ /* 0x000ea4000c101900 */
[----:B--2---:R-:W-:-:S04]  /*194c0*/  LEA R6, -R6, RZ, 0x6 ;  /* 0x000000ff06067211 */ /* 0x004fc800078e31ff */
[----:B------:R-:W-:Y:S02]  /*194d0*/  SHF.R.S32.HI R5, RZ, 0x1f, R6 ;  /* 0x0000001fff057819 */ /* 0x000fe40000011406 */
.L_x_2900:
[----:B------:R-:W-:Y:S05]  /*194e0*/  BSYNC B0 ;  /* 0x0000000000007941 */ /* 0x000fea0003800000 */
.L_x_2898:
[----:B------:R-:W-:Y:S01]  /*194f0*/  IMAD.SHL.U32 R0, R168, 0x20, RZ ;  /* 0x00000020a8007824 */ /* 0x000fe200078e00ff */
[----:B------:R-:W-:Y:S01]  /*19500*/  LEA R248, P2, R6, R248, 0x1 ;  /* 0x000000f806f87211 */ /* 0x000fe200078408ff */
[----:B------:R-:W-:Y:S01]  /*19510*/  ULDC.64 UR4, c[0x0][0x118] ;  /* 0x0000460000047ab9 */ /* 0x000fe20000000a00 */
[----:B------:R-:W-:Y:S02]  /*19520*/  SHF.L.U64.HI R4, R168, 0x5, R169 ;  /* 0x00000005a8047819 */ /* 0x000fe400000102a9 */
        /* <DEDUP_REMOVED lines=28> */
[----:B------:R-:W3:Y:S04]  /*196f0*/  LDSM.16.M88.4 R12, [R229+0x8800] ;  /* 0x00880000e50c783b */ /* 0x000ee80000000200 */
[----:B------:R-:W2:Y:S04]  /*19700*/  LDSM.16.M88.4 R4, [R229+0x9000] ;  /* 0x00900000e504783b */ /* 0x000ea80000000200 */
[----:B------:R-:W5:Y:S04]  /*19710*/  LDSM.16.M88.4 R192, [R229+0x9800] ;  /* 0x00980000e5c0783b */ /* 0x000f680000000200 */
[----:B------:R-:W-:Y:S04]  /*19720*/  LDSM.16.M88.4 R172, [R228] ;  /* 0x00000000e4ac783b */ /* 0x000fe80000000200 */
[----:B------:R-:W1:Y:S04]  /*19730*/  LDSM.16.M88.4 R32, [R227] ;  /* 0x00000000e320783b */ /* 0x000e680000000200 */
[----:B------:R-:W1:Y:S04]  /*19740*/  LDSM.16.M88.4 R28, [R223] ;  /* 0x00000000df1c783b */ /* 0x000e680000000200 */
[----:B------:R-:W1:Y:S04]  /*19750*/  LDSM.16.M88.4 R180, [R222] ;  /* 0x00000000deb4783b */ /* 0x000e680000000200 */
[----:B------:R-:W1:Y:S04]  /*19760*/  LDSM.16.M88.4 R176, [R221] ;  /* 0x00000000ddb0783b */ /* 0x000e680000000200 */
[----:B------:R-:W-:Y:S01]  /*19770*/  LDSM.16.M88.4 R196, [R224+0xa000] ;  /* 0x00a00000e0c4783b */ /* 0x000fe20000000200 */
[----:B----4-:R-:W-:Y:S03]  /*19780*/  HMMA.16816.F32.BF16 R24, R184, R20, RZ ;  /* 0x00000014b818723c */ /* 0x010fe600000418ff */
[----:B------:R-:W4:Y:S01]  /*19790*/  LD.E R0, [R200.64+0x18c] ;  /* 0x00018c04c8007980 */ /* 0x000f22000c101900 */
[----:B------:R-:W-:-:S03]  /*197a0*/  ISETP.GE.AND P1, PT, R165, 0x3, PT ;  /* 0x00000003a500780c */ /* 0x000fc60003f26270 */
[----:B------:R-:W0:Y:S01]  /*197b0*/  LDGDEPBAR ;  /* 0x00000000000079af */ /* 0x000e220000000000 */
[C---:B---3--:R-:W-:Y:S08]  /*197c0*/  HMMA.16816.F32.BF16 R16, R184.reuse, R12, RZ ;  /* 0x0000000cb810723c */ /* 0x048ff000000418ff */
[C---:B--2---:R-:W-:Y:S08]  /*197d0*/  HMMA.16816.F32.BF16 R8, R184.reuse, R4, RZ ;  /* 0x00000004b808723c */ /* 0x044ff000000418ff */
[C---:B------:R-:W-:Y:S08]  /*197e0*/  HMMA.16816.F32.BF16 R20, R184.reuse, R22, RZ ;  /* 0x00000016b814723c */ /* 0x040ff000000418ff */
[C---:B------:R-:W-:Y:S08]  /*197f0*/  HMMA.16816.F32.BF16 R12, R184.reuse, R14, RZ ;  /* 0x0000000eb80c723c */ /* 0x040ff000000418ff */
[C---:B------:R-:W-:Y:S08]  /*19800*/  HMMA.16816.F32.BF16 R4, R184.reuse, R6, RZ ;  /* 0x00000006b804723c */ /* 0x040ff000000418ff */
[C---:B-----5:R-:W-:Y:S08]  /*19810*/  HMMA.16816.F32.BF16 R188, R184.reuse, R192, RZ ;  /* 0x000000c0b8bc723c */ /* 0x060ff000000418ff */
[----:B------:R-:W-:Y:S01]  /*19820*/  HMMA.16816.F32.BF16 R184, R184, R194, RZ ;  /* 0x000000c2b8b8723c */ /* 0x000fe200000418ff */
[----:B------:R-:W-:Y:S07]  /*19830*/  LDSM.16.M88.4 R192, [R224+0x8800] ;  /* 0x00880000e0c0783b */ /* 0x000fee0000000200 */
[C---:B-1----:R-:W-:Y:S08]  /*19840*/  HMMA.16816.F32.BF16 R24, R172.reuse, R32, R24 ;  /* 0x00000020ac18723c */ /* 0x042ff00000041818 */
[C---:B------:R-:W-:Y:S01]  /*19850*/  HMMA.16816.F32.BF16 R20, R172.reuse, R34, R20 ;  /* 0x00000022ac14723c */ /* 0x040fe20000041814 */
[----:B------:R-:W1:Y:S07]  /*19860*/  LDSM.16.M88.4 R32, [R226] ;  /* 0x00000000e220783b */ /* 0x000e6e0000000200 */
[C---:B------:R-:W-:Y:S08]  /*19870*/  HMMA.16816.F32.BF16 R16, R172.reuse, R28, R16 ;  /* 0x0000001cac10723c */ /* 0x040ff00000041810 */
[C---:B------:R-:W-:Y:S01]  /*19880*/  HMMA.16816.F32.BF16 R12, R172.reuse, R30, R12 ;  /* 0x0000001eac0c723c */ /* 0x040fe2000004180c */
[----:B------:R-:W2:Y:S07]  /*19890*/  LDSM.16.M88.4 R28, [R224+0x8000] ;  /* 0x00800000e01c783b */ /* 0x000eae0000000200 */
[C---:B------:R-:W-:Y:S08]  /*198a0*/  HMMA.16816.F32.BF16 R8, R172.reuse, R180, R8 ;  /* 0x000000b4ac08723c */ /* 0x040ff00000041808 */
[C---:B------:R-:W-:Y:S01]  /*198b0*/  HMMA.16816.F32.BF16 R4, R172.reuse, R182, R4 ;  /* 0x000000b6ac04723c */ /* 0x040fe20000041804 */
[----:B------:R-:W3:Y:S07]  /*198c0*/  LDSM.16.M88.4 R180, [R224+0x9000] ;  /* 0x00900000e0b4783b */ /* 0x000eee0000000200 */
[C---:B------:R-:W-:Y:S08]  /*198d0*/  HMMA.16816.F32.BF16 R188, R172.reuse, R176, R188 ;  /* 0x000000b0acbc723c */ /* 0x040ff000000418bc */
[----:B------:R-:W-:Y:S01]  /*198e0*/  HMMA.16816.F32.BF16 R184, R172, R178, R184 ;  /* 0x000000b2acb8723c */ /* 0x000fe200000418b8 */
[----:B------:R-:W5:Y:S04]  /*198f0*/  LDSM.16.M88.4 R176, [R224+0x9800] ;  /* 0x00980000e0b0783b */ /* 0x000f680000000200 */
[----:B------:R-:W-:Y:S03]  /*19900*/  LDSM.16.M88.4 R172, [R225] ;  /* 0x00000000e1ac783b */ /* 0x000fe60000000200 */
[C---:B-1----:R-:W-:Y:S08]  /*19910*/  HMMA.16816.F32.BF16 R16, R32.reuse, R192, R16 ;  /* 0x000000c02010723c */ /* 0x042ff00000041810 */
[C---:B--2---:R-:W-:Y:S08]  /*19920*/  HMMA.16816.F32.BF16 R24, R32.reuse, R28, R24 ;  /* 0x0000001c2018723c */ /* 0x044ff00000041818 */
        /* <DEDUP_REMOVED lines=8> */
[----:B------:R-:W-:Y:S01]  /*199b0*/  HMMA.16816.F32.BF16 R12, R32, R194, R12 ;  /* 0x000000c2200c723c */ /* 0x000fe2000004180c */
[----:B------:R-:W5:Y:S04]  /*199c0*/  LDSM.16.M88.4 R192, [R220+0x800] ;  /* 0x00080000dcc0783b */ /* 0x000f680000000200 */
        /* <DEDUP_REMOVED lines=10> */
[C---:B-----5:R-:W-:Y:S08]  /*19a70*/  HMMA.16816.F32.BF16 R16, R172.reuse, R192, R16 ;  /* 0x000000c0ac10723c */ /* 0x060ff00000041810 */
        /* <DEDUP_REMOVED lines=8> */
[----:B------:R-:W2:Y:S07]  /*19b00*/  LDSM.16.M88.4 R180, [R218] ;  /* 0x00000000dab4783b */ /* 0x000eae0000000200 */
[C---:B---3--:R-:W-:Y:S08]  /*19b10*/  HMMA.16816.F32.BF16 R8, R32.reuse, R176, R8 ;  /* 0x000000b02008723c */ /* 0x048ff00000041808 */
[C---:B------:R-:W-:Y:S01]  /*19b20*/  HMMA.16816.F32.BF16 R4, R32.reuse, R178, R4 ;  /* 0x000000b22004723c */ /* 0x040fe20000041804 */
[----:B------:R-:W3:Y:S07]  /*19b30*/  LDSM.16.M88.4 R176, [R217] ;  /* 0x00000000d9b0783b */ /* 0x000eee0000000200 */
[C---:B-----5:R-:W-:Y:S08]  /*19b40*/  HMMA.16816.F32.BF16 R188, R32.reuse, R172, R188 ;  /* 0x000000ac20bc723c */ /* 0x060ff000000418bc */
[----:B------:R-:W-:Y:S01]  /*19b50*/  HMMA.16816.F32.BF16 R184, R32, R174, R184 ;  /* 0x000000ae20b8723c */ /* 0x000fe200000418b8 */
[----:B------:R-:W5:Y:S04]  /*19b60*/  LDSM.16.M88.4 R32, [R216] ;  /* 0x00000000d820783b */ /* 0x000f680000000200 */
[----:B------:R-:W4:Y:S03]  /*19b70*/  LDSM.16.M88.4 R172, [R226+0x2000] ;  /* 0x00200000e2ac783b */ /* 0x000f260000000200 */
[C---:B-1----:R-:W-:Y:S08]  /*19b80*/  HMMA.16816.F32.BF16 R24, R28.reuse, R192, R24 ;  /* 0x000000c01c18723c */ /* 0x042ff00000041818 */
[C---:B--2---:R-:W-:Y:S08]  /*19b90*/  HMMA.16816.F32.BF16 R16, R28.reuse, R180, R16 ;  /* 0x000000b41c10723c */ /* 0x044ff00000041810 */
[C---:B------:R-:W-:Y:S01]  /*19ba0*/  HMMA.16816.F32.BF16 R12, R28.reuse, R182, R12 ;  /* 0x000000b61c0c723c */ /* 0x040fe2000004180c */
[----:B------:R-:W1:Y:S07]  /*19bb0*/  LDSM.16.M88.4 R180, [R224+0xb000] ;  /* 0x00b00000e0b4783b */ /* 0x000e6e0000000200 */
[C---:B------:R-:W-:Y:S01]  /*19bc0*/  HMMA.16816.F32.BF16 R20, R28.reuse, R194, R20 ;  /* 0x000000c21c14723c */ /* 0x040fe20000041814 */
[----:B------:R-:W2:Y:S07]  /*19bd0*/  LDSM.16.M88.4 R192, [R224+0xa800] ;  /* 0x00a80000e0c0783b */ /* 0x000eae0000000200 */
[C---:B---3--:R-:W-:Y:S08]  /*19be0*/  HMMA.16816.F32.BF16 R8, R28.reuse, R176, R8 ;  /* 0x000000b01c08723c */ /* 0x048ff00000041808 */
[C---:B------:R-:W-:Y:S01]  /*19bf0*/  HMMA.16816.F32.BF16 R4, R28.reuse, R178, R4 ;  /* 0x000000b21c04723c */ /* 0x040fe20000041804 */
[----:B------:R-:W3:Y:S07]  /*19c00*/  LDSM.16.M88.4 R176, [R224+0xb800] ;  /* 0x00b80000e0b0783b */ /* 0x000eee0000000200 */
[C---:B-----5:R-:W-:Y:S08]  /*19c10*/  HMMA.16816.F32.BF16 R188, R28.reuse, R32, R188 ;  /* 0x000000201cbc723c */ /* 0x060ff000000418bc */
[----:B------:R-:W-:Y:S01]  /*19c20*/  HMMA.16816.F32.BF16 R184, R28, R34, R184 ;  /* 0x000000221cb8723c */ /* 0x000fe200000418b8 */
[----:B------:R-:W-:Y:S04]  /*19c30*/  LDSM.16.M88.4 R32, [R225+0x2000] ;  /* 0x00200000e120783b */ /* 0x000fe80000000200 */
[----:B------:R-:W5:Y:S03]  /*19c40*/  LDSM.16.M88.4 R28, [R220+0x2000] ;  /* 0x00200000dc1c783b */ /* 0x000f660000000200 */
[C---:B----4-:R-:W-:Y:S08]  /*19c50*/  HMMA.16816.F32.BF16 R24, R172.reuse, R196, R24 ;  /* 0x000000c4ac18723c */ /* 0x050ff00000041818 */
        /* <DEDUP_REMOVED lines=27> */
[----:B------:R-:W4:Y:S07]  /*19e10*/  LDSM.16.M88.4 R28, [R214] ;  /* 0x00000000d61c783b */ /* 0x000f2e0000000200 */
[C---:B------:R-:W-:Y:S08]  /*19e20*/  HMMA.16816.F32.BF16 R16, R176.reuse, R196, R16 ;  /* 0x000000c4b010723c */ /* 0x040ff00000041810 */
[C---:B------:R-:W-:Y:S01]  /*19e30*/  HMMA.16816.F32.BF16 R12, R176.reuse, R198, R12 ;  /* 0x000000c6b00c723c */ /* 0x040fe2000004180c */
[----:B------:R-:W5:Y:S07]  /*19e40*/  LDSM.16.M88.4 R196, [R213] ;  /* 0x00000000d5c4783b */ /* 0x000f6e0000000200 */
[C---:B-1----:R-:W-:Y:S08]  /*19e50*/  HMMA.16816.F32.BF16 R188, R176.reuse, R180, R188 ;  /* 0x000000b4b0bc723c */ /* 0x042ff000000418bc */
[C---:B------:R-:W-:Y:S01]  /*19e60*/  HMMA.16816.F32.BF16 R184, R176.reuse, R182, R184 ;  /* 0x000000b6b0b8723c */ /* 0x040fe200000418b8 */
[----:B------:R-:W1:Y:S07]  /*19e70*/  LDSM.16.M88.4 R180, [R212] ;  /* 0x00000000d4b4783b */ /* 0x000e6e0000000200 */
        /* <DEDUP_REMOVED lines=13> */
[C---:B-1----:R-:W-:Y:S08]  /*19f50*/  HMMA.16816.F32.BF16 R188, R172.reuse, R180, R188 ;  /* 0x000000b4acbc723c */ /* 0x042ff000000418bc */
[----:B------:R-:W-:Y:S01]  /*19f60*/  HMMA.16816.F32.BF16 R184, R172, R182, R184 ;  /* 0x000000b6acb8723c */ /* 0x000fe200000418b8 */
[----:B------:R-:W1:Y:S04]  /*19f70*/  LDSM.16.M88.4 R180, [R224+0xd800] ;  /* 0x00d80000e0b4783b */ /* 0x000e680000000200 */
[----:B------:R-:W4:Y:S03]  /*19f80*/  LDSM.16.M88.4 R172, [R220+0x4000] ;  /* 0x00400000dcac783b */ /* 0x000f260000000200 */
        /* <DEDUP_REMOVED lines=8> */
[----:B------:R-:W5:Y:S07]  /*1a010*/  LDSM.16.M88.4 R192, [R220+0x5800] ;  /* 0x00580000dcc0783b */ /* 0x000f6e0000000200 */
[C---:B-1----:R-:W-:Y:S08]  /*1a020*/  HMMA.16816.F32.BF16 R188, R176.reuse, R180, R188 ;  /* 0x000000b4b0bc723c */ /* 0x042ff000000418bc */
[----:B------:R-:W-:Y:S01]  /*1a030*/  HMMA.16816.F32.BF16 R184, R176, R182, R184 ;  /* 0x000000b6b0b8723c */ /* 0x000fe200000418b8 */
[----:B------:R-:W-:Y:S04]  /*1a040*/  LDSM.16.M88.4 R180, [R230+0x6000] ;  /* 0x00600000e6b4783b */ /* 0x000fe80000000200 */
[----:B------:R-:W1:Y:S03]  /*1a050*/  LDSM.16.M88.4 R176, [R229+0xe000] ;  /* 0x00e00000e5b0783b */ /* 0x000e660000000200 */
[C---:B----4-:R-:W-:Y:S08]  /*1a060*/  HMMA.16816.F32.BF16 R24, R196.reuse, R172, R24 ;  /* 0x000000acc418723c */ /* 0x050ff00000041818 */
[C---:B------:R-:W-:Y:S01]  /*1a070*/  HMMA.16816.F32.BF16 R20, R196.reuse, R174, R20 ;  /* 0x000000aec414723c */ /* 0x040fe20000041814 */
[----:B------:R-:W4:Y:S07]  /*1a080*/  LDSM.16.M88.4 R172, [R229+0xe800] ;  /* 0x00e80000e5ac783b */ /* 0x000f2e0000000200 */
        /* <DEDUP_REMOVED lines=8> */
[----:B------:R-:W-:Y:S04]  /*1a110*/  LDSM.16.M88.4 R192, [R209] ;  /* 0x00000000d1c0783b */ /* 0x000fe80000000200 */
[----:B------:R-:W-:Y:S03]  /*1a120*/  LDSM.16.M88.4 R196, [R220+0x6800] ;  /* 0x00680000dcc4783b */ /* 0x000fe60000000200 */
[C---:B-1----:R-:W-:Y:S08]  /*1a130*/  HMMA.16816.F32.BF16 R24, R180.reuse, R176, R24 ;  /* 0x000000b0b418723c */ /* 0x042ff00000041818 */
[C---:B------:R-:W-:Y:S01]  /*1a140*/  HMMA.16816.F32.BF16 R20, R180.reuse, R178, R20 ;  /* 0x000000b2b414723c */ /* 0x040fe20000041814 */
[----:B------:R-:W-:Y:S07]  /*1a150*/  LDSM.16.M88.4 R176, [R228+0x6000] ;  /* 0x00600000e4b0783b */ /* 0x000fee0000000200 */
[C---:B----4-:R-:W-:Y:S08]  /*1a160*/  HMMA.16816.F32.BF16 R16, R180.reuse, R172, R16 ;  /* 0x000000acb410723c */ /* 0x050ff00000041810 */
        /* <DEDUP_REMOVED lines=8> */
[----:B------:R-:W3:Y:S03]  /*1a1f0*/  LDSM.16.M88.4 R28, [R224+0xe000] ;  /* 0x00e00000e01c783b */ /* 0x000ee60000000200 */
[C---:B-1----:R-:W-:Y:S08]  /*1a200*/  HMMA.16816.F32.BF16 R24, R176.reuse, R172, R24 ;  /* 0x000000acb018723c */ /* 0x042ff00000041818 */
[C---:B------:R-:W-:Y:S08]  /*1a210*/  HMMA.16816.F32.BF16 R20, R176.reuse, R174, R20 ;  /* 0x000000aeb014723c */ /* 0x040ff00000041814 */
[C---:B--2---:R-:W-:Y:S08]  /*1a220*/  HMMA.16816.F32.BF16 R16, R176.reuse, R32, R16 ;  /* 0x00000020b010723c */ /* 0x044ff00000041810 */
[C---:B------:R-:W-:Y:S01]  /*1a230*/  HMMA.16816.F32.BF16 R12, R176.reuse, R34, R12 ;  /* 0x00000022b00c723c */ /* 0x040fe2000004180c */
[----:B------:R-:W-:Y:S07]  /*1a240*/  LDSM.16.M88.4 R32, [R225+0x6000] ;  /* 0x00600000e120783b */ /* 0x000fee0000000200 */
[C---:B------:R-:W-:Y:S01]  /*1a250*/  HMMA.16816.F32.BF16 R172, R176.reuse, R192, R8 ;  /* 0x000000c0b0ac723c */ /* 0x040fe20000041808 */
[----:B------:R-:W1:Y:S07]  /*1a260*/  LDSM.16.M88.4 R8, [R220+0x6000] ;  /* 0x00600000dc08783b */ /* 0x000e6e0000000200 */
[----:B------:R-:W-:Y:S01]  /*1a270*/  HMMA.16816.F32.BF16 R4, R176, R194, R4 ;  /* 0x000000c2b004723c */ /* 0x000fe20000041804 */
[----:B------:R-:W2:Y:S07]  /*1a280*/  LDSM.16.M88.4 R192, [R224+0xe800] ;  /* 0x00e80000e0c0783b */ /* 0x000eae0000000200 */
[C---:B---3--:R-:W-:Y:S08]  /*1a290*/  HMMA.16816.F32.BF16 R24, R180.reuse, R28, R24 ;  /* 0x0000001cb418723c */ /* 0x048ff00000041818 */
[----:B------:R-:W-:Y:S01]  /*1a2a0*/  HMMA.16816.F32.BF16 R20, R180, R30, R20 ;  /* 0x0000001eb414723c */ /* 0x000fe20000041814 */
[----:B------:R-:W3:Y:S11]  /*1a2b0*/  LDSM.16.M88.4 R28, [R224+0xf000] ;  /* 0x00f00000e01c783b */ /* 0x000ef60000000200 */
[----:B------:R-:W-:Y:S04]  /*1a2c0*/  @!UPT UIADD3 URZ, URZ, URZ, URZ ;  /* 0x0000003f3f3ff290 */ /* 0x000fe8000fffe03f */
[C---:B-1----:R-:W-:Y:S08]  /*1a2d0*/  HMMA.16816.F32.BF16 R24, R32.reuse, R8, R24 ;  /* 0x000000082018723c */ /* 0x042ff00000041818 */
[----:B------:R-:W-:Y:S01]  /*1a2e0*/  HMMA.16816.F32.BF16 R20, R32, R10, R20 ;  /* 0x0000000a2014723c */ /* 0x000fe20000041814 */
[----:B------:R-:W1:Y:S07]  /*1a2f0*/  LDSM.16.M88.4 R8, [R208] ;  /* 0x00000000d008783b */ /* 0x000e6e0000000200 */
[C---:B--2---:R-:W-:Y:S08]  /*1a300*/  HMMA.16816.F32.BF16 R16, R180.reuse, R192, R16 ;  /* 0x000000c0b410723c */ /* 0x044ff00000041810 */
[C---:B---3--:R-:W-:Y:S08]  /*1a310*/  HMMA.16816.F32.BF16 R172, R180.reuse, R28, R172 ;  /* 0x0000001cb4ac723c */ /* 0x048ff000000418ac */
[----:B------:R-:W-:Y:S01]  /*1a320*/  HMMA.16816.F32.BF16 R4, R180, R30, R4 ;  /* 0x0000001eb404723c */ /* 0x000fe20000041804 */
[----:B------:R-:W2:Y:S01]  /*1a330*/  LDSM.16.M88.4 R28, [R220+0x7000] ;  /* 0x00700000dc1c783b */ /* 0x000ea20000000200 */
[----:B------:R-:W-:-:S02]  /*1a340*/  FMUL.FTZ R20, R20, R0 ;  /* 0x0000000014147220 */ /* 0x000fc40000410000 */
[-C--:B------:R-:W-:Y:S02]  /*1a350*/  FMUL.FTZ R21, R21, R0.reuse ;  /* 0x0000000015157220 */ /* 0x080fe40000410000 */
[-C--:B------:R-:W-:Y:S02]  /*1a360*/  FMUL.FTZ R171, R24, R0.reuse ;  /* 0x0000000018ab7220 */ /* 0x080fe40000410000 */
[-C--:B------:R-:W-:Y:S01]  /*1a370*/  FMUL.FTZ R24, R25, R0.reuse ;  /* 0x0000000019187220 */ /* 0x080fe20000410000 */
[----:B------:R-:W-:Y:S01]  /*1a380*/  HMMA.16816.F32.BF16 R16, R32, R196, R16 ;  /* 0x000000c42010723c */ /* 0x000fe20000041810 */
[-C--:B------:R-:W-:Y:S02]  /*1a390*/  FMUL.FTZ R25, R27, R0.reuse ;  /* 0x000000001b197220 */ /* 0x080fe40000410000 */
[----:B------:R-:W-:Y:S01]  /*1a3a0*/  MUFU.TANH R27, R21 ;  /* 0x00000015001b7308 */ /* 0x000fe20000002400 */
[-C--:B------:R-:W-:Y:S02]  /*1a3b0*/  FMUL.FTZ R192, R22, R0.reuse ;  /* 0x0000000016c07220 */ /* 0x080fe40000410000 */
[----:B------:R-:W-:-:S02]  /*1a3c0*/  FMUL.FTZ R193, R23, R0 ;  /* 0x0000000017c17220 */ /* 0x000fc40000410000 */
[----:B------:R-:W-:-:S03]  /*1a3d0*/  FMUL.FTZ R196, R26, R0 ;  /* 0x000000001ac47220 */ /* 0x000fc60000410000 */
[----:B------:R3:W-:Y:S01]  /*1a3e0*/  MUFU.TANH R26, R20 ;  /* 0x00000014001a7308 */ /* 0x0007e20000002400 */
[----:B------:R-:W-:Y:S01]  /*1a3f0*/  HMMA.16816.F32.BF16 R12, R180, R194, R12 ;  /* 0x000000c2b40c723c */ /* 0x000fe2000004180c */
[----:B---3--:R-:W3:Y:S07]  /*1a400*/  LDSM.16.M88.4 R20, [R224+0xf800] ;  /* 0x00f80000e014783b */ /* 0x008eee0000000200 */
[C---:B-1----:R-:W-:Y:S08]  /*1a410*/  HMMA.16816.F32.BF16 R188, R176.reuse, R8, R188 ;  /* 0x00000008b0bc723c */ /* 0x042ff000000418bc */
[----:B------:R-:W-:Y:S01]  /*1a420*/  HMMA.16816.F32.BF16 R184, R176, R10, R184 ;  /* 0x0000000ab0b8723c */ /* 0x000fe200000418b8 */
[----:B------:R-:W1:Y:S07]  /*1a430*/  LDSM.16.M88.4 R8, [R220+0x7800] ;  /* 0x00780000dc08783b */ /* 0x000e6e0000000200 */
[C---:B--2---:R-:W-:Y:S01]  /*1a440*/  HMMA.16816.F32.BF16 R172, R32.reuse, R28, R172 ;  /* 0x0000001c20ac723c */ /* 0x044fe200000418ac */
[----:B------:R-:W2:Y:S07]  /*1a450*/  S2R R29, SR_TID.X ;  /* 0x00000000001d7919 */ /* 0x000eae0000002100 */
[C---:B------:R-:W-:Y:S08]  /*1a460*/  HMMA.16816.F32.BF16 R4, R32.reuse, R30, R4 ;  /* 0x0000001e2004723c */ /* 0x040ff00000041804 */
[----:B------:R-:W-:Y:S08]  /*1a470*/  HMMA.16816.F32.BF16 R12, R32, R198, R12 ;  /* 0x000000c6200c723c */ /* 0x000ff0000004180c */
[C---:B---3--:R-:W-:Y:S08]  /*1a480*/  HMMA.16816.F32.BF16 R188, R180.reuse, R20, R188 ;  /* 0x00000014b4bc723c */ /* 0x048ff000000418bc */
[----:B------:R-:W-:Y:S01]  /*1a490*/  HMMA.16816.F32.BF16 R184, R180, R22, R184 ;  /* 0x00000016b4b8723c */ /* 0x000fe200000418b8 */
[----:B--2---:R-:W-:Y:S01]  /*1a4a0*/  IMAD.SHL.U32 R20, R29, 0x2, RZ ;  /* 0x000000021d147824 */ /* 0x004fe200078e00ff */
[----:B------:R-:W2:Y:S01]  /*1a4b0*/  MUFU.TANH R24, R24 ;  /* 0x0000001800187308 */ /* 0x000ea20000002400 */
[----:B------:R-:W-:Y:S01]  /*1a4c0*/  FMUL.FTZ R28, R18, R0 ;  /* 0x00000000121c7220 */ /* 0x000fe20000410000 */
[----:B------:R-:W-:-:S04]  /*1a4d0*/  DEPBAR.LE SB0, 0x0 ;  /* 0x000080000000791a */ /* 0x000fc80000000000 */
[----:B------:R-:W-:Y:S01]  /*1a4e0*/  LOP3.LUT R20, R20, 0x6, RZ, 0xc0, !PT ;  /* 0x0000000614147812 */ /* 0x000fe200078ec0ff */
[-C--:B------:R-:W-:Y:S01]  /*1a4f0*/  FMUL.FTZ R18, R12, R0.reuse ;  /* 0x000000000c127220 */ /* 0x080fe20000410000 */
[----:B------:R-:W3:Y:S01]  /*1a500*/  MUFU.TANH R25, R25 ;  /* 0x0000001900197308 */ /* 0x000ee20000002400 */
[-C--:B------:R-:W-:Y:S02]  /*1a510*/  FMUL.FTZ R16, R16, R0.reuse ;  /* 0x0000000010107220 */ /* 0x080fe40000410000 */
[-C--:B------:R-:W-:Y:S02]  /*1a520*/  FMUL.FTZ R12, R13, R0.reuse ;  /* 0x000000000d0c7220 */ /* 0x080fe40000410000 */
[-C--:B------:R-:W-:Y:S01]  /*1a530*/  FMUL.FTZ R13, R15, R0.reuse ;  /* 0x000000000f0d7220 */ /* 0x080fe20000410000 */
[C---:B-1----:R-:W-:Y:S01]  /*1a540*/  HMMA.16816.F32.BF16 R188, R32.reuse, R8, R188 ;  /* 0x0000000820bc723c */ /* 0x042fe200000418bc */
[----:B------:R-:W-:Y:S02]  /*1a550*/  IMAD R15, R245, 0x40, R20 ;  /* 0x00000040f50f7824 */ /* 0x000fe400078e0214 */
[-C--:B------:R-:W-:Y:S01]  /*1a560*/  FMUL.FTZ R19, R19, R0.reuse ;  /* 0x0000000013137220 */ /* 0x080fe20000410000 */
[----:B------:R-:W-:Y:S01]  /*1a570*/  MUFU.TANH R192, R192 ;  /* 0x000000c000c07308 */ /* 0x000fe20000002400 */
[-C--:B------:R-:W-:Y:S01]  /*1a580*/  FMUL.FTZ R17, R17, R0.reuse ;  /* 0x0000000011117220 */ /* 0x080fe20000410000 */
[C---:B------:R-:W-:Y:S01]  /*1a590*/  IADD3 R21, R15.reuse, 0x1, RZ ;  /* 0x000000010f157810 */ /* 0x040fe20007ffe0ff */
[----:B------:R-:W-:Y:S01]  /*1a5a0*/  FMUL.FTZ R172, R172, R0 ;  /* 0x00000000acac7220 */ /* 0x000fe20000410000 */
[----:B------:R-:W-:Y:S01]  /*1a5b0*/  HMMA.16816.F32.BF16 R184, R32, R10, R184 ;  /* 0x0000000a20b8723c */ /* 0x000fe200000418b8 */
[----:B------:R-:W-:-:S03]  /*1a5c0*/  IADD3 R9, R15, 0x8, RZ ;  /* 0x000000080f097810 */ /* 0x000fc60007ffe0ff */
[----:B------:R-:W-:Y:S01]  /*1a5d0*/  MUFU.TANH R193, R193 ;  /* 0x000000c100c17308 */ /* 0x000fe20000002400 */
[----:B------:R-:W-:Y:S01]  /*1a5e0*/  ISETP.GE.AND P5, PT, R21, R2, PT ;  /* 0x000000021500720c */ /* 0x000fe20003fa6270 */
[----:B------:R-:W-:-:S06]  /*1a5f0*/  FMUL.FTZ R165, R5, R0 ;  /* 0x0000000005a57220 */ /* 0x000fcc0000410000 */
[----:B------:R-:W1:Y:S01]  /*1a600*/  MUFU.TANH R16, R16 ;  /* 0x0000001000107308 */ /* 0x000e620000002400 */
[-C--:B------:R-:W-:Y:S01]  /*1a610*/  FMUL.FTZ R14, R14, R0.reuse ;  /* 0x000000000e0e7220 */ /* 0x080fe20000410000 */
[----:B------:R-:W-:Y:S01]  /*1a620*/  IADD3 R5, R15, 0x9, RZ ;  /* 0x000000090f057810 */ /* 0x000fe20007ffe0ff */
[----:B------:R-:W-:Y:S01]  /*1a630*/  FMUL.FTZ R173, R173, R0 ;  /* 0x00000000adad7220 */ /* 0x000fe20000410000 */
[----:B------:R-:W-:-:S04]  /*1a640*/  ISETP.GE.AND P6, PT, R21, R170, PT ;  /* 0x000000aa1500720c */ /* 0x000fc80003fc6270 */
[----:B------:R-:W4:Y:S01]  /*1a650*/  MUFU.TANH R19, R19 ;  /* 0x0000001300137308 */ /* 0x000f220000002400 */
[C---:B------:R-:W-:Y:S02]  /*1a660*/  ISETP.GE.AND P4, PT, R9.reuse, R2, PT ;  /* 0x000000020900720c */ /* 0x040fe40003f86270 */
[----:B------:R-:W-:Y:S02]  /*1a670*/  ISETP.GE.AND P2, PT, R9, R170, PT ;  /* 0x000000aa0900720c */ /* 0x000fe40003f46270 */
[----:B------:R-:W-:-:S03]  /*1a680*/  IADD3 R9, R15, 0x10, RZ ;  /* 0x000000100f097810 */ /* 0x000fc60007ffe0ff */
[----:B------:R-:W-:Y:S01]  /*1a690*/  MUFU.TANH R17, R17 ;  /* 0x0000001100117308 */ /* 0x000fe20000002400 */
[----:B--2---:R-:W-:Y:S01]  /*1a6a0*/  FSEL R8, R24, -INF , !P5 ;  /* 0xff80000018087808 */ /* 0x004fe20006800000 */
[----:B------:R-:W-:Y:S01]  /*1a6b0*/  FMUL.FTZ R31, R174, R0 ;  /* 0x00000000ae1f7220 */ /* 0x000fe20000410000 */
[----:B------:R-:W-:-:S05]  /*1a6c0*/  ISETP.GE.AND P3, PT, R5, R2, PT ;  /* 0x000000020500720c */ /* 0x000fca0003f66270 */
[----:B------:R-:W2:Y:S01]  /*1a6d0*/  MUFU.TANH R28, R28 ;  /* 0x0000001c001c7308 */ /* 0x000ea20000002400 */
[----:B------:R-:W-:Y:S01]  /*1a6e0*/  ISETP.GE.AND P5, PT, R5, R170, PT ;  /* 0x000000aa0500720c */ /* 0x000fe20003fa6270 */
[----:B------:R-:W-:Y:S01]  /*1a6f0*/  FMUL.FTZ R4, R4, R0 ;  /* 0x0000000004047220 */ /* 0x000fe20000410000 */
[----:B---3--:R-:W-:-:S05]  /*1a700*/  FSEL R5, R25, -INF , !P6 ;  /* 0xff80000019057808 */ /* 0x008fca0007000000 */
[----:B------:R-:W3:Y:S01]  /*1a710*/  MUFU.TANH R18, R18 ;  /* 0x0000001200127308 */ /* 0x000ee20000002400 */
[----:B------:R-:W-:Y:S02]  /*1a720*/  ISETP.GE.AND P6, PT, R9, R2, PT ;  /* 0x000000020900720c */ /* 0x000fe40003fc6270 */
[----:B------:R-:W-:-:S05]  /*1a730*/  IADD3 R23, R15, 0x11, RZ ;  /* 0x000000110f177810 */ /* 0x000fca0007ffe0ff */
[----:B------:R5:W2:Y:S01]  /*1a740*/  MUFU.TANH R195, R172 ;  /* 0x000000ac00c37308 */ /* 0x000aa20000002400 */
[----:B------:R-:W-:Y:S01]  /*1a750*/  IADD3 R21, R15, 0x18, RZ ;  /* 0x000000180f157810 */ /* 0x000fe20007ffe0ff */
[----:B------:R-:W-:Y:S01]  /*1a760*/  FMUL.FTZ R29, R175, R0 ;  /* 0x00000000af1d7220 */ /* 0x000fe20000410000 */
[----:B-1----:R-:W-:-:S05]  /*1a770*/  FSEL R22, R16, -INF , !P6 ;  /* 0xff80000010167808 */ /* 0x002fca0007000000 */
[----:B------:R1:W-:Y:S01]  /*1a780*/  MUFU.TANH R194, R173 ;  /* 0x000000ad00c27308 */ /* 0x0003e20000002400 */
[----:B-----5:R-:W-:-:S07]  /*1a790*/  FMUL.FTZ R172, R6, R0 ;  /* 0x0000000006ac7220 */ /* 0x020fce0000410000 */
[----:B------:R-:W-:Y:S01]  /*1a7a0*/  MUFU.TANH R12, R12 ;  /* 0x0000000c000c7308 */ /* 0x000fe20000002400 */
[----:B------:R-:W-:Y:S01]  /*1a7b0*/  FSEL R6, R192, -INF , !P2 ;  /* 0xff800000c0067808 */ /* 0x000fe20005000000 */
[----:B-1----:R-:W-:-:S06]  /*1a7c0*/  FMUL.FTZ R173, R7, R0 ;  /* 0x0000000007ad7220 */ /* 0x002fcc0000410000 */
[----:B------:R-:W1:Y:S01]  /*1a7d0*/  MUFU.TANH R14, R14 ;  /* 0x0000000e000e7308 */ /* 0x000e620000002400 */
[----:B------:R-:W-:Y:S02]  /*1a7e0*/  FSEL R7, R26, -INF , !P4 ;  /* 0xff8000001a077808 */ /* 0x000fe40006000000 */
[----:B------:R-:W-:Y:S02]  /*1a7f0*/  ISETP.GE.AND P4, PT, R9, R170, PT ;  /* 0x000000aa0900720c */ /* 0x000fe40003f86270 */
[----:B------:R-:W-:-:S03]  /*1a800*/  FSEL R9, R27, -INF , !P3 ;  /* 0xff8000001b097808 */ /* 0x000fc60005800000 */
[----:B------:R-:W5:Y:S01]  /*1a810*/  MUFU.TANH R172, R172 ;  /* 0x000000ac00ac7308 */ /* 0x000f620000002400 */
[C---:B------:R-:W-:Y:S02]  /*1a820*/  ISETP.GE.AND P3, PT, R23.reuse, R170, PT ;  /* 0x000000aa1700720c */ /* 0x040fe40003f66270 */
[----:B------:R-:W-:Y:S02]  /*1a830*/  ISETP.GE.AND P2, PT, R23, R2, PT ;  /* 0x000000021700720c */ /* 0x000fe40003f46270 */
[----:B------:R-:W-:-:S03]  /*1a840*/  ISETP.GE.AND P6, PT, R21, R170, PT ;  /* 0x000000aa1500720c */ /* 0x000fc60003fc6270 */
[----:B------:R1:W-:Y:S01]  /*1a850*/  MUFU.TANH R30, R4 ;  /* 0x00000004001e7308 */ /* 0x0003e20000002400 */
[----:B------:R-:W-:Y:S01]  /*1a860*/  IADD3 R11, R15, 0x20, RZ ;  /* 0x000000200f0b7810 */ /* 0x000fe20007ffe0ff */
[-C--:B------:R-:W-:Y:S01]  /*1a870*/  FMUL.FTZ R174, R188, R0.reuse ;  /* 0x00000000bcae7220 */ /* 0x080fe20000410000 */
[----:B----4-:R-:W-:Y:S01]  /*1a880*/  FSEL R26, R19, -INF , !P3 ;  /* 0xff800000131a7808 */ /* 0x010fe20005800000 */
[----:B------:R-:W-:-:S04]  /*1a890*/  FMUL.FTZ R179, R190, R0 ;  /* 0x00000000beb37220 */ /* 0x000fc80000410000 */
[----:B------:R-:W4:Y:S01]  /*1a8a0*/  MUFU.TANH R13, R13 ;  /* 0x0000000d000d7308 */ /* 0x000f220000002400 */
[----:B--2---:R-:W-:Y:S02]  /*1a8b0*/  FSEL R27, R28, -INF , !P4 ;  /* 0xff8000001c1b7808 */ /* 0x004fe40006000000 */
[----:B------:R-:W-:Y:S02]  /*1a8c0*/  FSEL R23, R17, -INF , !P2 ;  /* 0xff80000011177808 */ /* 0x000fe40005000000 */
[----:B-1----:R-:W-:-:S03]  /*1a8d0*/  FSEL R4, R193, -INF , !P5 ;  /* 0xff800000c1047808 */ /* 0x002fc60006800000 */
[----:B------:R-:W1:Y:S01]  /*1a8e0*/  MUFU.TANH R31, R31 ;  /* 0x0000001f001f7308 */ /* 0x000e620000002400 */
[-C--:B------:R-:W-:Y:S02]  /*1a8f0*/  ISETP.GE.AND P5, PT, R21, R2.reuse, PT ;  /* 0x000000021500720c */ /* 0x080fe40003fa6270 */
[----:B------:R-:W-:Y:S02]  /*1a900*/  IADD3 R21, R15, 0x19, RZ ;  /* 0x000000190f157810 */ /* 0x000fe40007ffe0ff */
[-C--:B------:R-:W-:Y:S02]  /*1a910*/  ISETP.GE.AND P3, PT, R11, R2.reuse, PT ;  /* 0x000000020b00720c */ /* 0x080fe40003f66270 */
[C---:B------:R-:W-:Y:S01]  /*1a920*/  ISETP.GE.AND P4, PT, R21.reuse, R2, PT ;  /* 0x000000021500720c */ /* 0x040fe20003f86270 */
[----:B------:R-:W2:Y:S01]  /*1a930*/  MUFU.TANH R29, R29 ;  /* 0x0000001d001d7308 */ /* 0x000ea20000002400 */
[----:B------:R-:W-:Y:S02]  /*1a940*/  ISETP.GE.AND P2, PT, R21, R170, PT ;  /* 0x000000aa1500720c */ /* 0x000fe40003f46270 */
[----:B------:R-:W-:-:S02]  /*1a950*/  IADD3 R17, R15, 0x28, RZ ;  /* 0x000000280f117810 */ /* 0x000fc40007ffe0ff */
[----:B---3--:R-:W-:-:S03]  /*1a960*/  FSEL R21, R18, -INF , !P5 ;  /* 0xff80000012157808 */ /* 0x008fc60006800000 */
[----:B------:R-:W3:Y:S01]  /*1a970*/  MUFU.TANH R165, R165 ;  /* 0x000000a500a57308 */ /* 0x000ee20000002400 */
[----:B------:R-:W-:Y:S01]  /*1a980*/  ISETP.GE.AND P5, PT, R11, R170, PT ;  /* 0x000000aa0b00720c */ /* 0x000fe20003fa6270 */
[-C--:B------:R-:W-:Y:S01]  /*1a990*/  FMUL.FTZ R10, R189, R0.reuse ;  /* 0x00000000bd0a7220 */ /* 0x080fe20000410000 */
[----:B------:R-:W-:Y:S01]  /*1a9a0*/  IADD3 R11, R15, 0x21, RZ ;  /* 0x000000210f0b7810 */ /* 0x000fe20007ffe0ff */
[-C--:B------:R-:W-:Y:S01]  /*1a9b0*/  FMUL.FTZ R178, R191, R0.reuse ;  /* 0x00000000bfb27220 */ /* 0x080fe20000410000 */
[----:B------:R-:W-:Y:S01]  /*1a9c0*/  FSEL R195, R195, -INF , !P3 ;  /* 0xff800000c3c37808 */ /* 0x000fe20005800000 */
[----:B------:R-:W-:Y:S01]  /*1a9d0*/  FMUL.FTZ R28, R184, R0 ;  /* 0x00000000b81c7220 */ /* 0x000fe20000410000 */
[----:B------:R-:W-:Y:S01]  /*1a9e0*/  ISETP.GE.AND P3, PT, R17, R170, PT ;  /* 0x000000aa1100720c */ /* 0x000fe20003f66270 */
[----:B------:R-:W1:Y:S01]  /*1a9f0*/  MUFU.TANH R173, R173 ;  /* 0x000000ad00ad7308 */ /* 0x000e620000002400 */
[----:B------:R-:W-:Y:S02]  /*1aa00*/  FSEL R25, R14, -INF , !P6 ;  /* 0xff8000000e197808 */ /* 0x000fe40007000000 */
[----:B------:R-:W-:-:S02]  /*1aa10*/  FSEL R20, R12, -INF , !P4 ;  /* 0xff8000000c147808 */ /* 0x000fc40006000000 */
[----:B------:R-:W-:-:S03]  /*1aa20*/  ISETP.GE.AND P6, PT, R11, R2, PT ;  /* 0x000000020b00720c */ /* 0x000fc60003fc6270 */
[----:B------:R-:W2:Y:S01]  /*1aa30*/  MUFU.TANH R174, R174 ;  /* 0x000000ae00ae7308 */ /* 0x000ea20000002400 */
[----:B------:R-:W-:Y:S01]  /*1aa40*/  ISETP.GE.AND P4, PT, R11, R170, PT ;  /* 0x000000aa0b00720c */ /* 0x000fe20003f86270 */
[----:B------:R-:W-:Y:S01]  /*1aa50*/  FMUL.FTZ R181, R185, R0 ;  /* 0x00000000b9b57220 */ /* 0x000fe20000410000 */
[----:B------:R-:W-:Y:S02]  /*1aa60*/  IADD3 R11, R15, 0x29, RZ ;  /* 0x000000290f0b7810 */ /* 0x000fe40007ffe0ff */
[----:B-----5:R-:W-:-:S03]  /*1aa70*/  FSEL R188, R172, -INF , !P3 ;  /* 0xff800000acbc7808 */ /* 0x020fc60005800000 */
[----:B------:R-:W5:Y:S01]  /*1aa80*/  MUFU.TANH R179, R179 ;  /* 0x000000b300b37308 */ /* 0x000f620000002400 */
[-C--:B------:R-:W-:Y:S01]  /*1aa90*/  FMUL.FTZ R172, R187, R0.reuse ;  /* 0x00000000bbac7220 */ /* 0x080fe20000410000 */
[----:B----4-:R-:W-:Y:S01]  /*1aaa0*/  FSEL R24, R13, -INF , !P2 ;  /* 0xff8000000d187808 */ /* 0x010fe20005000000 */
[----:B------:R-:W-:Y:S01]  /*1aab0*/  FMUL.FTZ R12, R186, R0 ;  /* 0x00000000ba0c7220 */ /* 0x000fe20000410000 */
[----:B-1----:R-:W-:Y:S02]  /*1aac0*/  FSEL R192, R31, -INF , !P5 ;  /* 0xff8000001fc07808 */ /* 0x002fe40006800000 */
[----:B------:R-:W-:Y:S02]  /*1aad0*/  FSEL R194, R194, -INF , !P6 ;  /* 0xff800000c2c27808 */ /* 0x000fe40007000000 */
[----:B------:R-:W1:Y:S01]  /*1aae0*/  MUFU.TANH R10, R10 ;  /* 0x0000000a000a7308 */ /* 0x000e620000002400 */
[-C--:B------:R-:W-:Y:S02]  /*1aaf0*/  ISETP.GE.AND P2, PT, R17, R2.reuse, PT ;  /* 0x000000021100720c */ /* 0x080fe40003f46270 */
[----:B------:R-:W-:-:S02]  /*1ab00*/  ISETP.GE.AND P5, PT, R11, R2, PT ;  /* 0x000000020b00720c */ /* 0x000fc40003fa6270 */
[----:B------:R-:W-:-:S03]  /*1ab10*/  ISETP.GE.AND P6, PT, R11, R170, PT ;  /* 0x000000aa0b00720c */ /* 0x000fc60003fc6270 */
[----:B------:R-:W4:Y:S01]  /*1ab20*/  MUFU.TANH R178, R178 ;  /* 0x000000b200b27308 */ /* 0x000f220000002400 */
[C---:B------:R-:W-:Y:S02]  /*1ab30*/  IADD3 R13, R15.reuse, 0x30, RZ ;  /* 0x000000300f0d7810 */ /* 0x040fe40007ffe0ff */
[----:B------:R-:W-:-:S05]  /*1ab40*/  IADD3 R11, R15, 0x31, RZ ;  /* 0x000000310f0b7810 */ /* 0x000fca0007ffe0ff */
[----:B------:R-:W1:Y:S01]  /*1ab50*/  MUFU.TANH R28, R28 ;  /* 0x0000001c001c7308 */ /* 0x000e620000002400 */
[----:B--2---:R-:W-:Y:S02]  /*1ab60*/  FSEL R190, R29, -INF , !P4 ;  /* 0xff8000001dbe7808 */ /* 0x004fe40006000000 */
[----:B------:R-:W-:Y:S02]  /*1ab70*/  FSEL R193, R30, -INF , !P2 ;  /* 0xff8000001ec17808 */ /* 0x000fe40005000000 */
[----:B---3--:R-:W-:-:S03]  /*1ab80*/  FSEL R186, R165, -INF , !P5 ;  /* 0xff800000a5ba7808 */ /* 0x008fc60006800000 */
[----:B------:R-:W-:Y:S01]  /*1ab90*/  MUFU.TANH R171, R171 ;  /* 0x000000ab00ab7308 */ /* 0x000fe20000002400 */
[C---:B------:R-:W-:Y:S02]  /*1aba0*/  ISETP.GE.AND P4, PT, R13.reuse, R2, PT ;  /* 0x000000020d00720c */ /* 0x040fe40003f86270 */
[----:B------:R-:W-:Y:S02]  /*1abb0*/  ISETP.GE.AND P2, PT, R13, R170, PT ;  /* 0x000000aa0d00720c */ /* 0x000fe40003f46270 */
[----:B------:R-:W-:-:S03]  /*1abc0*/  ISETP.GE.AND P3, PT, R11, R2, PT ;  /* 0x000000020b00720c */ /* 0x000fc60003f66270 */
[----:B------:R-:W-:Y:S01]  /*1abd0*/  MUFU.TANH R196, R196 ;  /* 0x000000c400c47308 */ /* 0x000fe20000002400 */
[----:B------:R-:W-:Y:S02]  /*1abe0*/  ISETP.GE.AND P5, PT, R11, R170, PT ;  /* 0x000000aa0b00720c */ /* 0x000fe40003fa6270 */
[----:B------:R-:W-:-:S05]  /*1abf0*/  IADD3 R11, R15, 0x38, RZ ;  /* 0x000000380f0b7810 */ /* 0x000fca0007ffe0ff */
[----:B------:R-:W-:Y:S01]  /*1ac00*/  MUFU.TANH R181, R181 ;  /* 0x000000b500b57308 */ /* 0x000fe20000002400 */
[----:B------:R-:W-:-:S07]  /*1ac10*/  FSEL R31, R173, -INF , !P6 ;  /* 0xff800000ad1f7808 */ /* 0x000fce0007000000 */
[----:B------:R-:W2:Y:S01]  /*1ac20*/  MUFU.TANH R0, R12 ;  /* 0x0000000c00007308 */ /* 0x000ea20000002400 */
[----:B------:R-:W-:-:S07]  /*1ac30*/  FSEL R30, R174, -INF , !P4 ;  /* 0xff800000ae1e7808 */ /* 0x000fce0006000000 */
[----:B------:R-:W3:Y:S01]  /*1ac40*/  MUFU.TANH R172, R172 ;  /* 0x000000ac00ac7308 */ /* 0x000ee20000002400 */
[----:B-----5:R-:W-:Y:S01]  /*1ac50*/  FSEL R179, R179, -INF , !P2 ;  /* 0xff800000b3b37808 */ /* 0x020fe20005000000 */
[----:B------:R-:W-:Y:S01]  /*1ac60*/  BAR.SYNC.DEFER_BLOCKING 0x0 ;  /* 0x0000000000007b1d */ /* 0x000fe20000010000 */
[C---:B------:R-:W-:Y:S02]  /*1ac70*/  ISETP.GE.AND P6, PT, R15.reuse, R2, PT ;  /* 0x000000020f00720c */ /* 0x040fe40003fc6270 */
[----:B------:R-:W-:Y:S02]  /*1ac80*/  ISETP.GE.AND P4, PT, R15, R170, PT ;  /* 0x000000aa0f00720c */ /* 0x000fe40003f86270 */
[----:B------:R-:W-:Y:S02]  /*1ac90*/  ISETP.GE.AND P2, PT, R11, R2, PT ;  /* 0x000000020b00720c */ /* 0x000fe40003f46270 */
[----:B------:R-:W-:Y:S02]  /*1aca0*/  IADD3 R15, R15, 0x39, RZ ;  /* 0x000000390f0f7810 */ /* 0x000fe40007ffe0ff */
[----:B-1----:R-:W-:-:S02]  /*1acb0*/  FSEL R29, R10, -INF , !P3 ;  /* 0xff8000000a1d7808 */ /* 0x002fc40005800000 */
[----:B----4-:R-:W-:Y:S02]  /*1acc0*/  FSEL R178, R178, -INF , !P5 ;  /* 0xff800000b2b27808 */ /* 0x010fe40006800000 */
[----:B------:R-:W-:Y:S01]  /*1acd0*/  FSEL R28, R28, -INF , !P2 ;  /* 0xff8000001c1c7808 */ /* 0x000fe20005000000 */
[----:B------:R-:W-:Y:S01]  /*1ace0*/  BSSY B1, `(.L_x_2901) ;  /* 0x000006f000017945 */ /* 0x000fe20003800000 */
[----:B------:R-:W-:Y:S02]  /*1acf0*/  ISETP.GE.AND P3, PT, R11, R170, PT ;  /* 0x000000aa0b00720c */ /* 0x000fe40003f66270 */
[C---:B------:R-:W-:Y:S02]  /*1ad00*/  ISETP.GE.AND P5, PT, R15.reuse, R2, PT ;  /* 0x000000020f00720c */ /* 0x040fe40003fa6270 */
[----:B------:R-:W-:Y:S02]  /*1ad10*/  ISETP.GE.AND P2, PT, R15, R170, PT ;  /* 0x000000aa0f00720c */ /* 0x000fe40003f46270 */
[----:B--2---:R-:W-:-:S02]  /*1ad20*/  FSEL R174, R0, -INF , !P3 ;  /* 0xff80000000ae7808 */ /* 0x004fc40005800000 */
[----:B------:R-:W-:Y:S02]  /*1ad30*/  FSEL R11, R171, -INF , !P6 ;  /* 0xff800000ab0b7808 */ /* 0x000fe40007000000 */
[----:B------:R-:W-:Y:S02]  /*1ad40*/  FSEL R181, R181, -INF , !P5 ;  /* 0xff800000b5b57808 */ /* 0x000fe40006800000 */
[----:B------:R-:W-:Y:S02]  /*1ad50*/  FSEL R196, R196, -INF , !P4 ;  /* 0xff800000c4c47808 */ /* 0x000fe40006000000 */
[----:B---3--:R-:W-:Y:S01]  /*1ad60*/  FSEL R172, R172, -INF , !P2 ;  /* 0xff800000acac7808 */ /* 0x008fe20005000000 */
        /* <DEDUP_REMOVED lines=65> */
.L_x_2904:
[----:B------:R-:W-:Y:S02]  /*1b180*/  ULDC.64 UR4, c[0x0][0x118] ;  /* 0x0000460000047ab9 */ /* 0x000fe40000000a00 */
[----:B------:R-:W2:Y:S02]  /*1b190*/  LD.E R10, [R200.64+0x38] ;  /* 0x00003804c80a7980 */ /* 0x000ea4000c101900 */
[----:B--2---:R-:W-:-:S04]  /*1b1a0*/  LEA R10, -R10, RZ, 0x6 ;  /* 0x000000ff0a0a7211 */ /* 0x004fc800078e31ff */
[----:B------:R-:W-:Y:S02]  /*1b1b0*/  SHF.R.S32.HI R2, RZ, 0x1f, R10 ;  /* 0x0000001fff027819 */ /* 0x000fe4000001140a */
.L_x_2905:
[----:B------:R-:W-:Y:S05]  /*1b1c0*/  BSYNC B0 ;  /* 0x0000000000007941 */ /* 0x000fea0003800000 */
.L_x_2903:
[----:B------:R-:W-:Y:S01]  /*1b1d0*/  LEA R236, P1, R10, R236, 0x1 ;  /* 0x000000ec0aec7211 */ /* 0x000fe200078208ff */
[C---:B------:R-:W-:Y:S01]  /*1b1e0*/  IMAD.SHL.U32 R13, R166.reuse, 0x20, RZ ;  /* 0x00000020a60d7824 */ /* 0x040fe200078e00ff */
[----:B------:R-:W-:Y:S01]  /*1b1f0*/  SHF.L.U64.HI R0, R166, 0x5, R167 ;  /* 0x00000005a6007819 */ /* 0x000fe200000102a7 */
[----:B------:R-:W-:Y:S01]  /*1b200*/  ULDC.64 UR4, c[0x0][0x118] ;  /* 0x0000460000047ab9 */ /* 0x000fe20000000a00 */
[----:B------:R-:W-:Y:S02]  /*1b210*/  LEA.HI.X R235, R10, R235, R2, 0x1, P1 ;  /* 0x000000eb0aeb7211 */ /* 0x000fe400008f0c02 */
[----:B------:R-:W-:-:S03]  /*1b220*/  IADD3 R14, P0, R236, R13, RZ ;  /* 0x0000000dec0e7210 */ /* 0x000fc60007f1e0ff */
[----:B------:R-:W-:Y:S01]  /*1b230*/  IMAD.MOV.U32 R237, RZ, RZ, R235 ;  /* 0x000000ffffed7224 */ /* 0x000fe200078e00eb */
[----:B------:R-:W-:Y:S01]  /*1b240*/  IADD3 R12, P1, R14, R13, RZ ;  /* 0x0000000d0e0c7210 */ /* 0x000fe20007f3e0ff */
[----:B------:R-:W-:-:S03]  /*1b250*/  IMAD.X R15, R235, 0x1, R0, P0 ;  /* 0x00000001eb0f7824 */ /* 0x000fc600000e0600 */
[----:B------:R-:W-:Y:S01]  /*1b260*/  @!PT LDS RZ, [RZ] ;  /* 0x00000000fffff984 */ /* 0x000fe20000000800 */
[----:B------:R-:W-:Y:S01]  /*1b270*/  @!PT LDS RZ, [RZ] ;  /* 0x00000000fffff984 */ /* 0x000fe20000000800 */
[----:B------:R-:W-:Y:S01]  /*1b280*/  @!PT LDS RZ, [RZ] ;  /* 0x00000000fffff984 */ /* 0x000fe20000000800 */
[----:B------:R1:W-:Y:S01]  /*1b290*/  LDGSTS.E.BYPASS.LTC128B.128 [R243+0x8000], [R236.64] ;  /* 0x08000000ecf37fae */ /* 0x0003e2000b901d44 */
[----:B------:R-:W-:Y:S01]  /*1b2a0*/  IADD3 R16, P0, R12, R13, RZ ;  /* 0x0000000d0c107210 */ /* 0x000fe20007f1e0ff */
[--C-:B------:R-:W-:Y:S02]  /*1b2b0*/  IMAD.X R13, R15, 0x1, R0.reuse, P1 ;  /* 0x000000010f0d7824 */ /* 0x100fe400008e0600 */
[----:B------:R1:W-:Y:S02]  /*1b2c0*/  LDGSTS.E.BYPASS.LTC128B.128 [R243+0xa000], [R236.64+0x80] ;  /* 0x0a000080ecf37fae */ /* 0x0003e4000b901d44 */
[----:B------:R-:W-:Y:S02]  /*1b2d0*/  IMAD.X R17, R13, 0x1, R0, P0 ;  /* 0x000000010d117824 */ /* 0x000fe400000e0600 */
        /* <DEDUP_REMOVED lines=15> */
.L_x_2902:
[----:B------:R-:W-:Y:S05]  /*1b3d0*/  BSYNC B1 ;  /* 0x0000000000017941 */ /* 0x000fea0003800000 */
.L_x_2901:
[----:B------:R-:W-:Y:S01]  /*1b3e0*/  ULDC.64 UR4, c[0x0][0x118] ;  /* 0x0000460000047ab9 */ /* 0x000fe20000000a00 */
[----:B-1----:R-:W-:Y:S01]  /*1b3f0*/  FMNMX.FTZ R13, R164, R11, !PT ;  /* 0x0000000ba40d7209 */ /* 0x002fe20007810000 */
[----:B------:R-:W2:Y:S01]  /*1b400*/  LD.E R176, [R200.64+0xdc] ;  /* 0x0000dc04c8b07980 */ /* 0x000ea2000c101900 */
[----:B------:R-:W-:-:S02]  /*1b410*/  FMNMX.FTZ R2, R3, R196, !PT ;  /* 0x000000c403027209 */ /* 0x000fc40007810000 */
[----:B------:R-:W-:Y:S01]  /*1b420*/  FMNMX.FTZ R0, R8, R13, !PT ;  /* 0x0000000d08007209 */ /* 0x000fe20007810000 */
[----:B------:R-:W-:Y:S03]  /*1b430*/  LDSM.16.MT88.4 R16, [R234+0x10000] ;  /* 0x01000000ea10783b */ /* 0x000fe60000004200 */
        /* <DEDUP_REMOVED lines=45> */
[-CC-:B------:R-:W-:Y:S02]  /*1b710*/  FFMA.FTZ R35, R8, R176.reuse, -R183.reuse ;  /* 0x000000b008237223 */ /* 0x180fe400000108b7 */
[-C--:B------:R-:W-:Y:S02]  /*1b720*/  FFMA.FTZ R33, R9, R176.reuse, -R183 ;  /* 0x000000b009217223 */ /* 0x080fe400000108b7 */
[----:B------:R-:W1:Y:S01]  /*1b730*/  LDSM.16.MT88.4 R8, [R232+0x10000] ;  /* 0x01000000e808783b */ /* 0x000e620000004200 */
[-CC-:B------:R-:W-:Y:S01]  /*1b740*/  FFMA.FTZ R2, R5, R176.reuse, -R177.reuse ;  /* 0x000000b005027223 */ /* 0x180fe200000108b1 */
[----:B------:R-:W-:Y:S01]  /*1b750*/  FSEL R5, R171, RZ, P1 ;  /* 0x000000ffab057208 */ /* 0x000fe20000800000 */
[-C--:B------:R-:W-:Y:S01]  /*1b760*/  FFMA.FTZ R173, R4, R176.reuse, -R177 ;  /* 0x000000b004ad7223 */ /* 0x080fe200000108b1 */
[----:B------:R-:W-:Y:S01]  /*1b770*/  FSEL R4, R165, RZ, P0 ;  /* 0x000000ffa5047208 */ /* 0x000fe20000000000 */
[----:B------:R-:W-:Y:S01]  /*1b780*/  FFMA.FTZ R34, R7, R176, -R183 ;  /* 0x000000b007227223 */ /* 0x000fe200000108b7 */
[----:B------:R-:W-:Y:S01]  /*1b790*/  MUFU.EX2 R170, R170 ;  /* 0x000000aa00aa7308 */ /* 0x000fe20000000800 */
[----:B------:R-:W-:-:S02]  /*1b7a0*/  FADD.FTZ R5, R164, -R5 ;  /* 0x80000005a4057221 */ /* 0x000fc40000010000 */
[----:B------:R-:W-:Y:S02]  /*1b7b0*/  FADD.FTZ R3, R3, -R4 ;  /* 0x8000000403037221 */ /* 0x000fe40000010000 */
[-CC-:B------:R-:W-:Y:S02]  /*1b7c0*/  FFMA.FTZ R32, R196, R176.reuse, -R177.reuse ;  /* 0x000000b0c4207223 */ /* 0x180fe400000108b1 */
[-C--:B------:R-:W-:Y:S01]  /*1b7d0*/  FFMA.FTZ R0, R6, R176.reuse, -R177 ;  /* 0x000000b006007223 */ /* 0x080fe200000108b1 */
[----:B------:R-:W2:Y:S01]  /*1b7e0*/  MUFU.EX2 R35, R35 ;  /* 0x0000002300237308 */ /* 0x000ea20000000800 */
[C---:B------:R-:W-:Y:S02]  /*1b7f0*/  FMUL.FTZ R175, R176.reuse, R5 ;  /* 0x00000005b0af7220 */ /* 0x040fe40000410000 */
[----:B------:R-:W-:Y:S02]  /*1b800*/  FMUL.FTZ R3, R176, R3 ;  /* 0x00000003b0037220 */ /* 0x000fe40000410000 */
[----:B------:R-:W-:-:S02]  /*1b810*/  FFMA.FTZ R164, R22, R176, -R183 ;  /* 0x000000b016a47223 */ /* 0x000fc400000108b7 */
[-CC-:B------:R-:W-:Y:S01]  /*1b820*/  FFMA.FTZ R185, R23, R176.reuse, -R183.reuse ;  /* 0x000000b017b97223 */ /* 0x180fe200000108b7 */
[----:B------:R-:W-:Y:S01]  /*1b830*/  MUFU.EX2 R34, R34 ;  /* 0x0000002200227308 */ /* 0x000fe20000000800 */
[-CC-:B------:R-:W-:Y:S02]  /*1b840*/  FFMA.FTZ R180, R21, R176.reuse, -R183.reuse ;  /* 0x000000b015b47223 */ /* 0x180fe400000108b7 */
[-C--:B------:R-:W-:Y:S02]  /*1b850*/  FFMA.FTZ R187, R20, R176.reuse, -R183 ;  /* 0x000000b014bb7223 */ /* 0x080fe400000108b7 */
[----:B------:R-:W-:Y:S01]  /*1b860*/  LDSM.16.MT88.4 R20, [R231+0x16000] ;  /* 0x01600000e714783b */ /* 0x000fe20000004200 */
[--C-:B------:R-:W-:Y:S02]  /*1b870*/  FFMA.FTZ R182, R27, R176, -R177.reuse ;  /* 0x000000b01bb67223 */ /* 0x100fe400000108b1 */
[----:B------:R-:W3:Y:S01]  /*1b880*/  MUFU.EX2 R33, R33 ;  /* 0x0000002100217308 */ /* 0x000ee20000000800 */
[----:B--2---:R-:W-:Y:S01]  /*1b890*/  F2FP.BF16.PACK_AB R4, R35, R170 ;  /* 0x000000aa2304723e */ /* 0x004fe200000010ff */
[----:B------:R-:W-:-:S02]  /*1b8a0*/  FFMA.FTZ R189, R26, R176, -R177 ;  /* 0x000000b01abd7223 */ /* 0x000fc400000108b1 */
[-CC-:B------:R-:W-:Y:S02]  /*1b8b0*/  FFMA.FTZ R184, R25, R176.reuse, -R177.reuse ;  /* 0x000000b019b87223 */ /* 0x180fe400000108b1 */
[-C--:B------:R-:W-:Y:S02]  /*1b8c0*/  FFMA.FTZ R191, R24, R176.reuse, -R177 ;  /* 0x000000b018bf7223 */ /* 0x080fe400000108b1 */
[----:B------:R-:W-:Y:S01]  /*1b8d0*/  MUFU.EX2 R32, R32 ;  /* 0x0000002000207308 */ /* 0x000fe20000000800 */
[----:B------:R-:W-:Y:S01]  /*1b8e0*/  LDSM.16.MT88.4 R24, [R231+0x10800] ;  /* 0x01080000e718783b */ /* 0x000fe20000004200 */
[-CC-:B------:R-:W-:Y:S02]  /*1b8f0*/  FFMA.FTZ R195, R195, R176.reuse, -R183.reuse ;  /* 0x000000b0c3c37223 */ /* 0x180fe400000108b7 */
[-CC-:B------:R-:W-:Y:S02]  /*1b900*/  FFMA.FTZ R194, R194, R176.reuse, -R183.reuse ;  /* 0x000000b0c2c27223 */ /* 0x180fe400000108b7 */
[----:B------:R-:W-:-:S02]  /*1b910*/  FFMA.FTZ R193, R193, R176, -R183 ;  /* 0x000000b0c1c17223 */ /* 0x000fc400000108b7 */
[----:B------:R-:W2:Y:S01]  /*1b920*/  MUFU.EX2 R2, R2 ;  /* 0x0000000200027308 */ /* 0x000ea20000000800 */
[----:B---3--:R-:W-:Y:S01]  /*1b930*/  F2FP.BF16.PACK_AB R6, R33, R34 ;  /* 0x000000222106723e */ /* 0x008fe200000010ff */
[-C--:B------:R-:W-:Y:S02]  /*1b940*/  FFMA.FTZ R186, R186, R176.reuse, -R183 ;  /* 0x000000b0baba7223 */ /* 0x080fe400000108b7 */
[-CC-:B------:R-:W-:Y:S02]  /*1b950*/  FFMA.FTZ R192, R192, R176.reuse, -R177.reuse ;  /* 0x000000b0c0c07223 */ /* 0x180fe400000108b1 */
[-CC-:B------:R-:W-:Y:S02]  /*1b960*/  FFMA.FTZ R197, R190, R176.reuse, -R177.reuse ;  /* 0x000000b0bec57223 */ /* 0x180fe400000108b1 */
[----:B------:R-:W-:Y:S01]  /*1b970*/  MUFU.EX2 R0, R0 ;  /* 0x0000000000007308 */ /* 0x000fe20000000800 */
[-CC-:B------:R-:W-:Y:S02]  /*1b980*/  FFMA.FTZ R188, R188, R176.reuse, -R177.reuse ;  /* 0x000000b0bcbc7223 */ /* 0x180fe400000108b1 */
[----:B------:R-:W-:-:S02]  /*1b990*/  FFMA.FTZ R199, R31, R176, -R177 ;  /* 0x000000b01fc77223 */ /* 0x000fc400000108b1 */
[-CC-:B------:R-:W-:Y:S02]  /*1b9a0*/  FFMA.FTZ R190, R30, R176.reuse, -R183.reuse ;  /* 0x000000b01ebe7223 */ /* 0x180fe400000108b7 */
[--C-:B------:R-:W-:Y:S01]  /*1b9b0*/  FFMA.FTZ R201, R29, R176, -R183.reuse ;  /* 0x000000b01dc97223 */ /* 0x100fe200000108b7 */
[----:B------:R-:W3:Y:S01]  /*1b9c0*/  MUFU.EX2 R173, R173 ;  /* 0x000000ad00ad7308 */ /* 0x000ee20000000800 */
[----:B--2---:R-:W-:Y:S01]  /*1b9d0*/  F2FP.BF16.PACK_AB R5, R2, R32 ;  /* 0x000000200205723e */ /* 0x004fe200000010ff */
[-C--:B------:R-:W-:Y:S02]  /*1b9e0*/  FFMA.FTZ R196, R28, R176.reuse, -R183 ;  /* 0x000000b01cc47223 */ /* 0x080fe400000108b7 */
[----:B------:R-:W-:Y:S01]  /*1b9f0*/  LDSM.16.MT88.4 R28, [R232+0x17000] ;  /* 0x01700000e81c783b */ /* 0x000fe20000004200 */
[-CC-:B------:R-:W-:Y:S02]  /*1ba00*/  FFMA.FTZ R179, R179, R176.reuse, -R177.reuse ;  /* 0x000000b0b3b37223 */ /* 0x180fe400000108b1 */
[-CC-:B------:R-:W-:Y:S01]  /*1ba10*/  FFMA.FTZ R178, R178, R176.reuse, -R177.reuse ;  /* 0x000000b0b2b27223 */ /* 0x180fe200000108b1 */
[----:B------:R-:W2:Y:S01]  /*1ba20*/  MUFU.EX2 R175, R175 ;  /* 0x000000af00af7308 */ /* 0x000ea20000000800 */
[----:B------:R-:W-:-:S02]  /*1ba30*/  FFMA.FTZ R174, R174, R176, -R177 ;  /* 0x000000b0aeae7223 */ /* 0x000fc400000108b1 */
[-C--:B------:R-:W-:Y:S02]  /*1ba40*/  FFMA.FTZ R181, R181, R176.reuse, -R183 ;  /* 0x000000b0b5b57223 */ /* 0x080fe400000108b7 */
[----:B------:R-:W-:-:S03]  /*1ba50*/  FFMA.FTZ R177, R172, R176, -R177 ;  /* 0x000000b0acb17223 */ /* 0x000fc600000108b1 */
        /* <DEDUP_REMOVED lines=36> */
[----:B------:R-:W4:Y:S01]  /*1bca0*/  MUFU.EX2 R189, R189 ;  /* 0x000000bd00bd7308 */ /* 0x000f220000000800 */
[----:B------:R-:W-:Y:S02]  /*1bcb0*/  FMUL.FTZ R151, R151, R3 ;  /* 0x0000000397977220 */ /* 0x000fe40000410000 */
[C---:B------:R-:W-:Y:S01]  /*1bcc0*/  HMMA.16816.F32.BF16 R152, R4.reuse, R12, R152 ;  /* 0x0000000c0498723c */ /* 0x040fe20000041898 */
[-C--:B------:R-:W-:Y:S02]  /*1bcd0*/  FMUL.FTZ R44, R44, R175.reuse ;  /* 0x000000af2c2c7220 */ /* 0x080fe40000410000 */
[----:B------:R-:W-:Y:S02]  /*1bce0*/  FMUL.FTZ R45, R45, R175 ;  /* 0x000000af2d2d7220 */ /* 0x000fe40000410000 */
[-C--:B------:R-:W-:Y:S01]  /*1bcf0*/  FMUL.FTZ R46, R46, R3.reuse ;  /* 0x000000032e2e7220 */ /* 0x080fe20000410000 */
[----:B------:R-:W-:Y:S01]  /*1bd00*/  MUFU.EX2 R184, R184 ;  /* 0x000000b800b87308 */ /* 0x000fe20000000800 */
[----:B------:R-:W-:Y:S01]  /*1bd10*/  FMUL.FTZ R47, R47, R3 ;  /* 0x000000032f2f7220 */ /* 0x000fe20000410000 */
[----:B------:R-:W-:Y:S01]  /*1bd20*/  HMMA.16816.F32.BF16 R148, R4, R14, R148 ;  /* 0x0000000e0494723c */ /* 0x000fe20000041894 */
[----:B------:R-:W5:Y:S01]  /*1bd30*/  LDSM.16.MT88.4 R12, [R234+0x12000] ;  /* 0x01200000ea0c783b */ /* 0x000f620000004200 */
        /* <DEDUP_REMOVED lines=18> */
[C---:B---3--:R-:W-:Y:S01]  /*1be60*/  HMMA.16816.F32.BF16 R136, R4.reuse, R16, R136 ;  /* 0x000000100488723c */ /* 0x048fe20000041888 */
[-C--:B------:R-:W-:Y:S02]  /*1be70*/  FMUL.FTZ R36, R36, R175.reuse ;  /* 0x000000af24247220 */ /* 0x080fe40000410000 */
[----:B------:R-:W-:Y:S02]  /*1be80*/  FMUL.FTZ R37, R37, R175 ;  /* 0x000000af25257220 */ /* 0x000fe40000410000 */
[-C--:B------:R-:W-:Y:S01]  /*1be90*/  FMUL.FTZ R38, R38, R3.reuse ;  /* 0x0000000326267220 */ /* 0x080fe20000410000 */
[----:B------:R-:W-:Y:S01]  /*1bea0*/  MUFU.EX2 R193, R193 ;  /* 0x000000c100c17308 */ /* 0x000fe20000000800 */
[----:B------:R-:W-:Y:S01]  /*1beb0*/  FMUL.FTZ R39, R39, R3 ;  /* 0x0000000327277220 */ /* 0x000fe20000410000 */
[----:B------:R-:W-:Y:S01]  /*1bec0*/  HMMA.16816.F32.BF16 R132, R4, R18, R132 ;  /* 0x000000120484723c */ /* 0x000fe20000041884 */
[----:B------:R-:W3:Y:S01]  /*1bed0*/  LDSM.16.MT88.4 R16, [R232+0x12000] ;  /* 0x01200000e810783b */ /* 0x000ee20000004200 */
[----:B------:R-:W-:-:S02]  /*1bee0*/  FMUL.FTZ R40, R40, R175 ;  /* 0x000000af28287220 */ /* 0x000fc40000410000 */
[----:B------:R-:W-:Y:S02]  /*1bef0*/  FMUL.FTZ R41, R41, R175 ;  /* 0x000000af29297220 */ /* 0x000fe40000410000 */
[-C--:B------:R-:W-:Y:S01]  /*1bf00*/  FMUL.FTZ R42, R42, R3.reuse ;  /* 0x000000032a2a7220 */ /* 0x080fe20000410000 */
[----:B------:R-:W-:Y:S01]  /*1bf10*/  MUFU.EX2 R186, R186 ;  /* 0x000000ba00ba7308 */ /* 0x000fe20000000800 */
[----:B------:R-:W-:Y:S01]  /*1bf20*/  FMUL.FTZ R43, R43, R3 ;  /* 0x000000032b2b7220 */ /* 0x000fe20000410000 */
[C---:B-----5:R-:W-:Y:S01]  /*1bf30*/  HMMA.16816.F32.BF16 R36, R4.reuse, R12, R36 ;  /* 0x0000000c0424723c */ /* 0x060fe20000041824 */
        /* <DEDUP_REMOVED lines=36> */
[----:B------:R-:W1:Y:S01]  /*1c180*/  MUFU.EX2 R201, R201 ;  /* 0x000000c900c97308 */ /* 0x000e620000000800 */
        /* <DEDUP_REMOVED lines=40> */
[----:B-----5:R-:W-:Y:S01]  /*1c410*/  HMMA.16816.F32.BF16 R84, R4, R12, R84 ;  /* 0x0000000c0454723c */ /* 0x020fe20000041854 */
[-C--:B------:R-:W-:Y:S02]  /*1c420*/  FMUL.FTZ R116, R116, R175.reuse ;  /* 0x000000af74747220 */ /* 0x080fe40000410000 */
[----:B------:R-:W-:Y:S02]  /*1c430*/  FMUL.FTZ R117, R117, R175 ;  /* 0x000000af75757220 */ /* 0x000fe40000410000 */
[----:B------:R-:W-:-:S02]  /*1c440*/  FMUL.FTZ R118, R118, R3 ;  /* 0x0000000376767220 */ /* 0x000fc40000410000 */
[----:B------:R-:W-:Y:S01]  /*1c450*/  FMUL.FTZ R119, R119, R3 ;  /* 0x0000000377777220 */ /* 0x000fe20000410000 */
[C---:B------:R-:W-:Y:S01]  /*1c460*/  HMMA.16816.F32.BF16 R88, R4.reuse, R14, R88 ;  /* 0x0000000e0458723c */ /* 0x040fe20000041858 */
[----:B------:R-:W5:Y:S01]  /*1c470*/  LDSM.16.MT88.4 R12, [R233+0x16000] ;  /* 0x01600000e90c783b */ /* 0x000f620000004200 */
        /* <DEDUP_REMOVED lines=15> */
[C---:B---3--:R-:W-:Y:S01]  /*1c570*/  HMMA.16816.F32.BF16 R100, R4.reuse, R16, R100 ;  /* 0x000000100464723c */ /* 0x048fe20000041864 */
[-C--:B------:R-:W-:Y:S02]  /*1c580*/  FMUL.FTZ R108, R108, R175.reuse ;  /* 0x000000af6c6c7220 */ /* 0x080fe40000410000 */
[----:B------:R-:W-:Y:S02]  /*1c590*/  FMUL.FTZ R109, R109, R175 ;  /* 0x000000af6d6d7220 */ /* 0x000fe40000410000 */
[-C--:B------:R-:W-:Y:S02]  /*1c5a0*/  FMUL.FTZ R110, R110, R3.reuse ;  /* 0x000000036e6e7220 */ /* 0x080fe40000410000 */
[----:B------:R-:W-:Y:S01]  /*1c5b0*/  FMUL.FTZ R111, R111, R3 ;  /* 0x000000036f6f7220 */ /* 0x000fe20000410000 */
[----:B------:R-:W-:Y:S01]  /*1c5c0*/  HMMA.16816.F32.BF16 R104, R4, R18, R104 ;  /* 0x000000120468723c */ /* 0x000fe20000041868 */
[----:B------:R-:W3:Y:S01]  /*1c5d0*/  LDSM.16.MT88.4 R16, [R234+0x10800] ;  /* 0x01080000ea10783b */ /* 0x000ee20000004200 */
[----:B------:R-:W-:-:S02]  /*1c5e0*/  FMUL.FTZ R112, R112, R175 ;  /* 0x000000af70707220 */ /* 0x000fc40000410000 */
[----:B------:R-:W-:Y:S02]  /*1c5f0*/  FMUL.FTZ R113, R113, R175 ;  /* 0x000000af71717220 */ /* 0x000fe40000410000 */
[-C--:B------:R-:W-:Y:S02]  /*1c600*/  FMUL.FTZ R114, R114, R3.reuse ;  /* 0x0000000372727220 */ /* 0x080fe40000410000 */
[----:B------:R-:W-:Y:S01]  /*1c610*/  FMUL.FTZ R115, R115, R3 ;  /* 0x0000000373737220 */ /* 0x000fe20000410000 */
[----:B-----5:R-:W-:Y:S01]  /*1c620*/  HMMA.16816.F32.BF16 R108, R4, R12, R108 ;  /* 0x0000000c046c723c */ /* 0x020fe2000004186c */
[-C--:B------:R-:W-:Y:S02]  /*1c630*/  FMUL.FTZ R124, R124, R175.reuse ;  /* 0x000000af7c7c7220 */ /* 0x080fe40000410000 */
[----:B------:R-:W-:Y:S02]  /*1c640*/  FMUL.FTZ R125, R125, R175 ;  /* 0x000000af7d7d7220 */ /* 0x000fe40000410000 */
[----:B------:R-:W-:-:S02]  /*1c650*/  FMUL.FTZ R126, R126, R3 ;  /* 0x000000037e7e7220 */ /* 0x000fc40000410000 */
[----:B------:R-:W-:Y:S01]  /*1c660*/  FMUL.FTZ R127, R127, R3 ;  /* 0x000000037f7f7220 */ /* 0x000fe20000410000 */
[C---:B------:R-:W-:Y:S01]  /*1c670*/  HMMA.16816.F32.BF16 R112, R4.reuse, R14, R112 ;  /* 0x0000000e0470723c */ /* 0x040fe20000041870 */
[-C--:B------:R-:W-:Y:S01]  /*1c680*/  FMUL.FTZ R128, R128, R175.reuse ;  /* 0x000000af80807220 */ /* 0x080fe20000410000 */
[----:B------:R-:W5:Y:S01]  /*1c690*/  LDSM.16.MT88.4 R12, [R233+0x10800] ;  /* 0x01080000e90c783b */ /* 0x000f620000004200 */
        /* <DEDUP_REMOVED lines=9> */
[----:B------:R-:W5:Y:S01]  /*1c730*/  LDSM.16.MT88.4 R20, [R234+0x12800] ;  /* 0x01280000ea14783b */ /* 0x000f620000004200 */
[----:B------:R-:W-:Y:S02]  /*1c740*/  FADD.FTZ R34, R34, R35 ;  /* 0x0000002322227221 */ /* 0x000fe40000010000 */
[----:B------:R-:W-:Y:S02]  /*1c750*/  FADD.FTZ R0, R0, R3 ;  /* 0x0000000300007221 */ /* 0x000fe40000010000 */
[----:B------:R-:W-:Y:S01]  /*1c760*/  FADD.FTZ R33, R33, R34 ;  /* 0x0000002221217221 */ /* 0x000fe20000010000 */
[----:B--2---:R-:W-:Y:S01]  /*1c770*/  F2FP.BF16.PACK_AB R4, R185, R164 ;  /* 0x000000a4b904723e */ /* 0x004fe200000010ff */
        /* <DEDUP_REMOVED lines=12> */
[----:B------:R-:W-:Y:S02]  /*1c840*/  FADD.FTZ R0, R187, R0 ;  /* 0x00000000bb007221 */ /* 0x000fe40000010000 */
[----:B------:R-:W-:-:S03]  /*1c850*/  FADD.FTZ R191, R191, R184 ;  /* 0x000000b8bfbf7221 */ /* 0x000fc60000010000 */
[C---:B------:R-:W-:Y:S01]  /*1c860*/  HMMA.16816.F32.BF16 R140, R4.reuse, R10, R140 ;  /* 0x0000000a048c723c */ /* 0x040fe2000004188c */
[----:B------:R-:W1:Y:S07]  /*1c870*/  LDSM.16.MT88.4 R8, [R232+0x12800] ;  /* 0x01280000e808783b */ /* 0x000e6e0000004200 */
[C---:B---3--:R-:W-:Y:S08]  /*1c880*/  HMMA.16816.F32.BF16 R160, R4.reuse, R16, R160 ;  /* 0x0000001004a0723c */ /* 0x048ff000000418a0 */
        /* <DEDUP_REMOVED lines=115> */
[----:B--2---:R-:W-:Y:S01]  /*1cfc0*/  HMMA.16816.F32.BF16 R160, R4, R16, R160 ;  /* 0x0000001004a0723c */ /* 0x004fe200000418a0 */
[----:B------:R-:W-:Y:S02]  /*1cfd0*/  FADD.FTZ R0, R181, R196 ;  /* 0x000000c4b5007221 */ /* 0x000fe40000010000 */
[----:B------:R-:W-:-:S03]  /*1cfe0*/  FADD.FTZ R251, R177, R174 ;  /* 0x000000aeb1fb7221 */ /* 0x000fc60000010000 */
[----:B------:R-:W-:Y:S02]  /*1cff0*/  STL [R1+0x8], R0 ;  /* 0x0000080001007387 */ /* 0x000fe40000100800 */
[C---:B------:R-:W-:Y:S02]  /*1d000*/  HMMA.16816.F32.BF16 R156, R4.reuse, R18, R156 ;  /* 0x00000012049c723c */ /* 0x040fe4000004189c */
[----:B------:R-:W2:Y:S06]  /*1d010*/  LDSM.16.MT88.4 R16, [R233+0x13800] ;  /* 0x01380000e910783b */ /* 0x000eac0000004200 */
        /* <DEDUP_REMOVED lines=35> */
[C---:B----4-:R-:W-:Y:S08]  /*1d250*/  HMMA.16816.F32.BF16 R116, R4.reuse, R12, R116 ;  /* 0x0000000c0474723c */ /* 0x050ff00000041874 */
[C---:B------:R-:W-:Y:S08]  /*1d260*/  HMMA.16816.F32.BF16 R120, R4.reuse, R14, R120 ;  /* 0x0000000e0478723c */ /* 0x040ff00000041878 */
[C---:B--2---:R-:W-:Y:S08]  /*1d270*/  HMMA.16816.F32.BF16 R124, R4.reuse, R16, R124 ;  /* 0x00000010047c723c */ /* 0x044ff0000004187c */
[----:B------:R-:W-:Y:S08]  /*1d280*/  HMMA.16816.F32.BF16 R128, R4, R18, R128 ;  /* 0x000000120480723c */ /* 0x000ff00000041880 */
.L_x_2897:
[----:B------:R-:W-:-:S13]  /*1d290*/  ISETP.GE.AND P0, PT, R245, 0x1, PT ;  /* 0x00000001f500780c */ /* 0x000fda0003f06270 */
[----:B------:R-:W-:Y:S05]  /*1d2a0*/  @!P0 BRA `(.L_x_2906) ;  /* 0x00003fb000008947 */ /* 0x000fea0003800000 */
[C---:B------:R-:W-:Y:S01]  /*1d2b0*/  SHF.L.U64.HI R4, R166.reuse, 0x5, R167 ;  /* 0x00000005a6047819 */ /* 0x040fe200000102a7 */
[----:B------:R-:W-:Y:S01]  /*1d2c0*/  IMAD.SHL.U32 R2, R166, 0x20, RZ ;  /* 0x00000020a6027824 */ /* 0x000fe200078e00ff */
[C---:B------:R-:W-:Y:S01]  /*1d2d0*/  SHF.L.U64.HI R250, R168.reuse, 0x5, R169 ;  /* 0x00000005a8fa7819 */ /* 0x040fe200000102a9 */
[----:B------:R-:W-:Y:S01]  /*1d2e0*/  IMAD.SHL.U32 R252, R168, 0x20, RZ ;  /* 0x00000020a8fc7824 */ /* 0x000fe200078e00ff */
[----:B------:R-:W-:Y:S01]  /*1d2f0*/  MOV R0, R3 ;  /* 0x0000000300007202 */ /* 0x000fe20000000f00 */
[----:B------:R1:W-:Y:S01]  /*1d300*/  STL [R1], R4 ;  /* 0x0000000401007387 */ /* 0x0003e20000100800 */
[----:B------:R-:W-:-:S03]  /*1d310*/  IMAD.MOV.U32 R165, RZ, RZ, R164 ;  /* 0x000000ffffa57224 */ /* 0x000fc600078e00a4 */
[----:B------:R1:W-:Y:S04]  /*1d320*/  STL [R1+0x4], R2 ;  /* 0x0000040201007387 */ /* 0x0003e80000100800 */
.L_x_2915:
        /* <DEDUP_REMOVED lines=75> */
.L_x_2908:
[----:B------:R-:W-:Y:S02]  /*1d7e0*/  ULDC.64 UR4, c[0x0][0x118] ;  /* 0x0000460000047ab9 */ /* 0x000fe40000000a00 */
[----:B------:R-:W2:Y:S02]  /*1d7f0*/  LD.E R8, [R2.64+0x40] ;  /* 0x0000400402087980 */ /* 0x000ea4000c101900 */
[----:B--2---:R-:W-:Y:S04]  /*1d800*/  LEA R8, -R8, RZ, 0x6 ;  /* 0x000000ff08087211 */ /* 0x004fe800078e31ff */
[----:B------:R-:W-:Y:S02]  /*1d810*/  SHF.R.S32.HI R7, RZ, 0x1f, R8 ;  /* 0x0000001fff077819 */ /* 0x000fe40000011408 */
.L_x_2909:
[----:B------:R-:W-:Y:S05]  /*1d820*/  BSYNC B0 ;  /* 0x0000000000007941 */ /* 0x000fea0003800000 */
.L_x_2907:
[C---:B------:R-:W-:Y:S01]  /*1d830*/  LEA R248, P0, R8.reuse, R248, 0x1 ;  /* 0x000000f808f87211 */ /* 0x040fe200078008ff */
[----:B------:R-:W-:Y:S01]  /*1d840*/  ULDC.64 UR4, c[0x0][0x118] ;  /* 0x0000460000047ab9 */ /* 0x000fe20000000a00 */
[----:B------:R-:W-:Y:S02]  /*1d850*/  BSSY B1, `(.L_x_2910) ;  /* 0x000019b000017945 */ /* 0x000fe40003800000 */
[----:B------:R-:W-:Y:S02]  /*1d860*/  LEA.HI.X R249, R8, R249, R7, 0x1, P0 ;  /* 0x000000f908f97211 */ /* 0x000fe400000f0c07 */
[----:B------:R-:W-:Y:S03]  /*1d870*/  IADD3 R12, P0, R252, R248, RZ ;  /* 0x000000f8fc0c7210 */ /* 0x000fe60007f1e0ff */
[----:B------:R-:W-:Y:S01]  /*1d880*/  @!PT LDS RZ, [RZ] ;  /* 0x00000000fffff984 */ /* 0x000fe20000000800 */
[----:B------:R-:W-:Y:S01]  /*1d890*/  @!PT LDS RZ, [RZ] ;  /* 0x00000000fffff984 */ /* 0x000fe20000000800 */
[----:B------:R-:W-:Y:S01]  /*1d8a0*/  @!PT LDS RZ, [RZ] ;  /* 0x00000000fffff984 */ /* 0x000fe20000000800 */
[----:B------:R1:W-:Y:S01]  /*1d8b0*/  LDGSTS.E.BYPASS.LTC128B.128 [R243+0x10000], [R248.64] ;  /* 0x10000000f8f37fae */ /* 0x0003e2000b901d44 */
[----:B------:R-:W-:Y:S02]  /*1d8c0*/  IADD3.X R13, R250, R249, RZ, P0, !PT ;  /* 0x000000f9fa0d7210 */ /* 0x000fe400007fe4ff */
[----:B------:R-:W-:Y:S02]  /*1d8d0*/  IADD3 R6, P0, R252, R12, RZ ;  /* 0x0000000cfc067210 */ /* 0x000fe40007f1e0ff */
[----:B------:R1:W-:Y:S02]  /*1d8e0*/  LDGSTS.E.BYPASS.LTC128B.128 [R243+0x12000], [R248.64+0x80] ;  /* 0x12000080f8f37fae */ /* 0x0003e4000b901d44 */
[----:B------:R-:W-:Y:S02]  /*1d8f0*/  IADD3.X R7, R250, R13, RZ, P0, !PT ;  /* 0x0000000dfa077210 */ /* 0x000fe400007fe4ff */
[----:B------:R-:W-:Y:S01]  /*1d900*/  IADD3 R4, P0, R252, R6, RZ ;  /* 0x00000006fc047210 */ /* 0x000fe20007f1e0ff */
[----:B------:R1:W-:Y:S03]  /*1d910*/  LDGSTS.E.BYPASS.LTC128B.128 [R243+0x14000], [R248.64+0x100] ;  /* 0x14000100f8f37fae */ /* 0x0003e6000b901d44 */
[----:B------:R-:W-:Y:S02]  /*1d920*/  IADD3.X R5, R250, R7, RZ, P0, !PT ;  /* 0x00000007fa057210 */ /* 0x000fe400007fe4ff */
[----:B------:R1:W-:Y:S01]  /*1d930*/  LDGSTS.E.BYPASS.LTC128B.128 [R243+0x16000], [R248.64+0x180] ;  /* 0x16000180f8f37fae */ /* 0x0003e2000b901d44 */
[----:B------:R-:W-:Y:S04]  /*1d940*/  ISETP.GE.AND P0, PT, R245, 0x2, PT ;  /* 0x00000002f500780c */ /* 0x000fe80003f06270 */
[----:B------:R2:W-:Y:S05]  /*1d950*/  LDGSTS.E.BYPASS.LTC128B.128 [R243+0x10800], [R12.64] ;  /* 0x108000000cf37fae */ /* 0x0005ea000b901d44 */
[----:B------:R2:W-:Y:S05]  /*1d960*/  LDGSTS.E.BYPASS.LTC128B.128 [R243+0x12800], [R12.64+0x80] ;  /* 0x128000800cf37fae */ /* 0x0005ea000b901d44 */
[----:B------:R2:W-:Y:S05]  /*1d970*/  LDGSTS.E.BYPASS.LTC128B.128 [R243+0x14800], [R12.64+0x100] ;  /* 0x148001000cf37fae */ /* 0x0005ea000b901d44 */
[----:B------:R2:W-:Y:S05]  /*1d980*/  LDGSTS.E.BYPASS.LTC128B.128 [R243+0x16800], [R12.64+0x180] ;  /* 0x168001800cf37fae */ /* 0x0005ea000b901d44 */
        /* <DEDUP_REMOVED lines=8> */
[----:B------:R-:W-:Y:S05]  /*1da10*/  LDSM.16.M88.4 R32, [R230] ;  /* 0x00000000e620783b */ /* 0x000fea0000000200 */
[----:B------:R-:W3:Y:S05]  /*1da20*/  LDSM.16.M88.4 R8, [R229+0x8000] ;  /* 0x00800000e508783b */ /* 0x000eea0000000200 */
[----:B------:R-:W2:Y:S05]  /*1da30*/  LDSM.16.M88.4 R16, [R229+0x8800] ;  /* 0x00880000e510783b */ /* 0x000eaa0000000200 */
[----:B------:R-:W4:Y:S05]  /*1da40*/  LDSM.16.M88.4 R24, [R229+0x9000] ;  /* 0x00900000e518783b */ /* 0x000f2a0000000200 */
[----:B------:R-:W0:Y:S05]  /*1da50*/  LDGDEPBAR ;  /* 0x00000000000079af */ /* 0x000e2a0000000000 */
[----:B------:R-:W5:Y:S05]  /*1da60*/  LDSM.16.M88.4 R168, [R229+0x9800] ;  /* 0x00980000e5a8783b */ /* 0x000f6a0000000200 */
[----:B------:R-:W-:Y:S05]  /*1da70*/  LDSM.16.M88.4 R172, [R228] ;  /* 0x00000000e4ac783b */ /* 0x000fea0000000200 */
[----:B------:R-:W1:Y:S05]  /*1da80*/  LDSM.16.M88.4 R176, [R227] ;  /* 0x00000000e3b0783b */ /* 0x000e6a0000000200 */
        /* <DEDUP_REMOVED lines=8> */
[----:B------:R-:W1:Y:S02]  /*1db10*/  LDSM.16.M88.4 R200, [R224+0x8800] ;  /* 0x00880000e0c8783b */ /* 0x000e640000000200 */
[C---:B------:R-:W-:Y:S03]  /*1db20*/  HMMA.16816.F32.BF16 R16, R32.reuse, R18, RZ ;  /* 0x000000122010723c */ /* 0x040fe600000418ff */
[----:B------:R-:W-:Y:S05]  /*1db30*/  LDSM.16.M88.4 R204, [R224+0x9800] ;  /* 0x00980000e0cc783b */ /* 0x000fea0000000200 */
[C---:B----4-:R-:W-:Y:S01]  /*1db40*/  HMMA.16816.F32.BF16 R20, R32.reuse, R24, RZ ;  /* 0x000000182014723c */ /* 0x050fe200000418ff */
[----:B------:R-:W4:Y:S07]  /*1db50*/  LD.E R164, [R2.64+0x18c] ;  /* 0x00018c0402a47980 */ /* 0x000f2e000c101900 */
[C---:B------:R-:W-:Y:S08]  /*1db60*/  HMMA.16816.F32.BF16 R24, R32.reuse, R26, RZ ;  /* 0x0000001a2018723c */ /* 0x040ff000000418ff */
[C---:B-----5:R-:W-:Y:S08]  /*1db70*/  HMMA.16816.F32.BF16 R28, R32.reuse, R168, RZ ;  /* 0x000000a8201c723c */ /* 0x060ff000000418ff */
[----:B------:R-:W-:Y:S01]  /*1db80*/  HMMA.16816.F32.BF16 R32, R32, R170, RZ ;  /* 0x000000aa2020723c */ /* 0x000fe200000418ff */
[----:B------:R-:W5:Y:S07]  /*1db90*/  LDSM.16.M88.4 R168, [R224+0x9000] ;  /* 0x00900000e0a8783b */ /* 0x000f6e0000000200 */
[C---:B-1----:R-:W-:Y:S08]  /*1dba0*/  HMMA.16816.F32.BF16 R4, R172.reuse, R176, R4 ;  /* 0x000000b0ac04723c */ /* 0x042ff00000041804 */
[C---:B------:R-:W-:Y:S01]  /*1dbb0*/  HMMA.16816.F32.BF16 R8, R172.reuse, R178, R8 ;  /* 0x000000b2ac08723c */ /* 0x040fe20000041808 */
[----:B------:R-:W-:Y:S07]  /*1dbc0*/  LDSM.16.M88.4 R176, [R225] ;  /* 0x00000000e1b0783b */ /* 0x000fee0000000200 */
[C---:B------:R-:W-:Y:S08]  /*1dbd0*/  HMMA.16816.F32.BF16 R12, R172.reuse, R180, R12 ;  /* 0x000000b4ac0c723c */ /* 0x040ff0000004180c */
[C---:B------:R-:W-:Y:S01]  /*1dbe0*/  HMMA.16816.F32.BF16 R16, R172.reuse, R182, R16 ;  /* 0x000000b6ac10723c */ /* 0x040fe20000041810 */
[----:B------:R-:W1:Y:S07]  /*1dbf0*/  LDSM.16.M88.4 R180, [R220] ;  /* 0x00000000dcb4783b */ /* 0x000e6e0000000200 */
[C---:B---3--:R-:W-:Y:S08]  /*1dc00*/  HMMA.16816.F32.BF16 R20, R172.reuse, R184, R20 ;  /* 0x000000b8ac14723c */ /* 0x048ff00000041814 */
[C---:B------:R-:W-:Y:S01]  /*1dc10*/  HMMA.16816.F32.BF16 R24, R172.reuse, R186, R24 ;  /* 0x000000baac18723c */ /* 0x040fe20000041818 */
[----:B------:R-:W3:Y:S07]  /*1dc20*/  LDSM.16.M88.4 R184, [R220+0x800] ;  /* 0x00080000dcb8783b */ /* 0x000eee0000000200 */
[C---:B------:R-:W-:Y:S08]  /*1dc30*/  HMMA.16816.F32.BF16 R28, R172.reuse, R188, R28 ;  /* 0x000000bcac1c723c */ /* 0x040ff0000004181c */
[----:B------:R-:W-:Y:S01]  /*1dc40*/  HMMA.16816.F32.BF16 R32, R172, R190, R32 ;  /* 0x000000beac20723c */ /* 0x000fe20000041820 */
[----:B------:R-:W1:Y:S05]  /*1dc50*/  LDSM.16.M88.4 R172, [R220+0x1000] ;  /* 0x00100000dcac783b */ /* 0x000e6a0000000200 */
[----:B------:R-:W1:Y:S02]  /*1dc60*/  LDSM.16.M88.4 R188, [R220+0x1800] ;  /* 0x00180000dcbc783b */ /* 0x000e640000000200 */
[C---:B--2---:R-:W-:Y:S08]  /*1dc70*/  HMMA.16816.F32.BF16 R4, R192.reuse, R196, R4 ;  /* 0x000000c4c004723c */ /* 0x044ff00000041804 */
[C---:B------:R-:W-:Y:S01]  /*1dc80*/  HMMA.16816.F32.BF16 R8, R192.reuse, R198, R8 ;  /* 0x000000c6c008723c */ /* 0x040fe20000041808 */
[----:B------:R-:W-:Y:S07]  /*1dc90*/  LDSM.16.M88.4 R196, [R229+0xa000] ;  /* 0x00a00000e5c4783b */ /* 0x000fee0000000200 */
[C---:B------:R-:W-:Y:S08]  /*1dca0*/  HMMA.16816.F32.BF16 R12, R192.reuse, R200, R12 ;  /* 0x000000c8c00c723c */ /* 0x040ff0000004180c */
[C---:B------:R-:W-:Y:S01]  /*1dcb0*/  HMMA.16816.F32.BF16 R16, R192.reuse, R202, R16 ;  /* 0x000000cac010723c */ /* 0x040fe20000041810 */
[----:B------:R-:W-:Y:S07]  /*1dcc0*/  LDSM.16.M88.4 R200, [R229+0xa800] ;  /* 0x00a80000e5c8783b */ /* 0x000fee0000000200 */
[C---:B-----5:R-:W-:Y:S08]  /*1dcd0*/  HMMA.16816.F32.BF16 R20, R192.reuse, R168, R20 ;  /* 0x000000a8c014723c */ /* 0x060ff00000041814 */
[C---:B------:R-:W-:Y:S01]  /*1dce0*/  HMMA.16816.F32.BF16 R24, R192.reuse, R170, R24 ;  /* 0x000000aac018723c */ /* 0x040fe20000041818 */
[----:B------:R-:W2:Y:S07]  /*1dcf0*/  LDSM.16.M88.4 R168, [R230+0x2000] ;  /* 0x00200000e6a8783b */ /* 0x000eae0000000200 */
[C---:B------:R-:W-:Y:S08]  /*1dd00*/  HMMA.16816.F32.BF16 R28, R192.reuse, R204, R28 ;  /* 0x000000ccc01c723c */ /* 0x040ff0000004181c */
[----:B------:R-:W-:Y:S01]  /*1dd10*/  HMMA.16816.F32.BF16 R32, R192, R206, R32 ;  /* 0x000000cec020723c */ /* 0x000fe20000041820 */
[----:B------:R-:W5:Y:S05]  /*1dd20*/  LDSM.16.M88.4 R192, [R229+0xb000] ;  /* 0x00b00000e5c0783b */ /* 0x000f6a0000000200 */
[----:B------:R-:W2:Y:S02]  /*1dd30*/  LDSM.16.M88.4 R204, [R229+0xb800] ;  /* 0x00b80000e5cc783b */ /* 0x000ea40000000200 */
[C---:B-1----:R-:W-:Y:S08]  /*1dd40*/  HMMA.16816.F32.BF16 R4, R176.reuse, R180, R4 ;  /* 0x000000b4b004723c */ /* 0x042ff00000041804 */
[C---:B------:R-:W-:Y:S01]  /*1dd50*/  HMMA.16816.F32.BF16 R8, R176.reuse, R182, R8 ;  /* 0x000000b6b008723c */ /* 0x040fe20000041808 */
[----:B------:R-:W-:Y:S07]  /*1dd60*/  LDSM.16.M88.4 R180, [R219] ;  /* 0x00000000dbb4783b */ /* 0x000fee0000000200 */
[C---:B---3--:R-:W-:Y:S08]  /*1dd70*/  HMMA.16816.F32.BF16 R12, R176.reuse, R184, R12 ;  /* 0x000000b8b00c723c */ /* 0x048ff0000004180c */
[C---:B------:R-:W-:Y:S01]  /*1dd80*/  HMMA.16816.F32.BF16 R16, R176.reuse, R186, R16 ;  /* 0x000000bab010723c */ /* 0x040fe20000041810 */
[----:B------:R-:W-:Y:S07]  /*1dd90*/  LDSM.16.M88.4 R184, [R218] ;  /* 0x00000000dab8783b */ /* 0x000fee0000000200 */
[C---:B------:R-:W-:Y:S08]  /*1dda0*/  HMMA.16816.F32.BF16 R20, R176.reuse, R172, R20 ;  /* 0x000000acb014723c */ /* 0x040ff00000041814 */
[C---:B------:R-:W-:Y:S01]  /*1ddb0*/  HMMA.16816.F32.BF16 R24, R176.reuse, R174, R24 ;  /* 0x000000aeb018723c */ /* 0x040fe20000041818 */
[----:B------:R-:W1:Y:S07]  /*1ddc0*/  LDSM.16.M88.4 R172, [R228+0x2000] ;  /* 0x00200000e4ac783b */ /* 0x000e6e0000000200 */
[C---:B------:R-:W-:Y:S08]  /*1ddd0*/  HMMA.16816.F32.BF16 R28, R176.reuse, R188, R28 ;  /* 0x000000bcb01c723c */ /* 0x040ff0000004181c */
[----:B------:R-:W-:Y:S01]  /*1dde0*/  HMMA.16816.F32.BF16 R32, R176, R190, R32 ;  /* 0x000000beb020723c */ /* 0x000fe20000041820 */
[----:B------:R-:W3:Y:S05]  /*1ddf0*/  LDSM.16.M88.4 R176, [R217] ;  /* 0x00000000d9b0783b */ /* 0x000eea0000000200 */
[----:B------:R-:W1:Y:S02]  /*1de00*/  LDSM.16.M88.4 R188, [R216] ;  /* 0x00000000d8bc783b */ /* 0x000e640000000200 */
        /* <DEDUP_REMOVED lines=24> */
[----:B------:R-:W3:Y:S05]  /*1df90*/  LDSM.16.M88.4 R172, [R220+0x3000] ;  /* 0x00300000dcac783b */ /* 0x000eea0000000200 */
        /* <DEDUP_REMOVED lines=17> */
[C---:B------:R-:W-:Y:S08]  /*1e0b0*/  HMMA.16816.F32.BF16 R12, R176.reuse, R184, R12 ;  /* 0x000000b8b00c723c */ /* 0x040ff0000004180c */
[C---:B------:R-:W-:Y:S01]  /*1e0c0*/  HMMA.16816.F32.BF16 R16, R176.reuse, R186, R16 ;  /* 0x000000bab010723c */ /* 0x040fe20000041810 */
[----:B------:R-:W-:Y:S07]  /*1e0d0*/  LDSM.16.M88.4 R184, [R214] ;  /* 0x00000000d6b8783b */ /* 0x000fee0000000200 */
[C---:B---3--:R-:W-:Y:S08]  /*1e0e0*/  HMMA.16816.F32.BF16 R20, R176.reuse, R172, R20 ;  /* 0x000000acb014723c */ /* 0x048ff00000041814 */
        /* <DEDUP_REMOVED lines=44> */
[----:B------:R-:W-:Y:S02]  /*1e3b0*/  LDSM.16.M88.4 R204, [R210] ;  /* 0x00000000d2cc783b */ /* 0x000fe40000000200 */
[C---:B-1----:R-:W-:Y:S08]  /*1e3c0*/  HMMA.16816.F32.BF16 R4, R176.reuse, R180, R4 ;  /* 0x000000b4b004723c */ /* 0x042ff00000041804 */
[C---:B------:R-:W-:Y:S01]  /*1e3d0*/  HMMA.16816.F32.BF16 R8, R176.reuse, R182, R8 ;  /* 0x000000b6b008723c */ /* 0x040fe20000041808 */
[----:B------:R-:W-:Y:S07]  /*1e3e0*/  LDSM.16.M88.4 R180, [R228+0x6000] ;  /* 0x00600000e4b4783b */ /* 0x000fee0000000200 */
        /* <DEDUP_REMOVED lines=15> */
[----:B------:R-:W2:Y:S07]  /*1e4e0*/  LDSM.16.M88.4 R200, [R224+0xe000] ;  /* 0x00e00000e0c8783b */ /* 0x000eae0000000200 */
[C---:B-----5:R-:W-:Y:S08]  /*1e4f0*/  HMMA.16816.F32.BF16 R20, R168.reuse, R192, R20 ;  /* 0x000000c0a814723c */ /* 0x060ff00000041814 */
[C---:B------:R-:W-:Y:S01]  /*1e500*/  HMMA.16816.F32.BF16 R24, R168.reuse, R194, R24 ;  /* 0x000000c2a818723c */ /* 0x040fe20000041818 */
[----:B------:R-:W-:Y:S07]  /*1e510*/  LDSM.16.M88.4 R192, [R225+0x6000] ;  /* 0x00600000e1c0783b */ /* 0x000fee0000000200 */
[C---:B-1----:R-:W-:Y:S08]  /*1e520*/  HMMA.16816.F32.BF16 R28, R168.reuse, R172, R28 ;  /* 0x000000aca81c723c */ /* 0x042ff0000004181c */
[----:B------:R-:W-:Y:S01]  /*1e530*/  HMMA.16816.F32.BF16 R32, R168, R174, R32 ;  /* 0x000000aea820723c */ /* 0x000fe20000041820 */
[----:B------:R-:W1:Y:S05]  /*1e540*/  LDSM.16.M88.4 R168, [R224+0xe800] ;  /* 0x00e80000e0a8783b */ /* 0x000e6a0000000200 */
[----:B------:R-:W5:Y:S02]  /*1e550*/  LDSM.16.M88.4 R172, [R224+0xf000] ;  /* 0x00f00000e0ac783b */ /* 0x000f640000000200 */
[C---:B------:R-:W-:Y:S08]  /*1e560*/  HMMA.16816.F32.BF16 R4, R180.reuse, R184, R4 ;  /* 0x000000b8b404723c */ /* 0x040ff00000041804 */
[C---:B------:R-:W-:Y:S01]  /*1e570*/  HMMA.16816.F32.BF16 R8, R180.reuse, R186, R8 ;  /* 0x000000bab408723c */ /* 0x040fe20000041808 */
[----:B------:R-:W1:Y:S07]  /*1e580*/  LDSM.16.M88.4 R184, [R224+0xf800] ;  /* 0x00f80000e0b8783b */ /* 0x000e6e0000000200 */
[C---:B------:R-:W-:Y:S08]  /*1e590*/  HMMA.16816.F32.BF16 R12, R180.reuse, R204, R12 ;  /* 0x000000ccb40c723c */ /* 0x040ff0000004180c */
[C---:B------:R-:W-:Y:S01]  /*1e5a0*/  HMMA.16816.F32.BF16 R16, R180.reuse, R206, R16 ;  /* 0x000000ceb410723c */ /* 0x040fe20000041810 */
[----:B------:R-:W1:Y:S07]  /*1e5b0*/  LDSM.16.M88.4 R204, [R220+0x6000] ;  /* 0x00600000dccc783b */ /* 0x000e6e0000000200 */
[C---:B---3--:R-:W-:Y:S08]  /*1e5c0*/  HMMA.16816.F32.BF16 R20, R180.reuse, R176, R20 ;  /* 0x000000b0b414723c */ /* 0x048ff00000041814 */
[C---:B------:R-:W-:Y:S08]  /*1e5d0*/  HMMA.16816.F32.BF16 R24, R180.reuse, R178, R24 ;  /* 0x000000b2b418723c */ /* 0x040ff00000041818 */
[C---:B------:R-:W-:Y:S08]  /*1e5e0*/  HMMA.16816.F32.BF16 R28, R180.reuse, R188, R28 ;  /* 0x000000bcb41c723c */ /* 0x040ff0000004181c */
[----:B------:R-:W-:Y:S08]  /*1e5f0*/  HMMA.16816.F32.BF16 R32, R180, R190, R32 ;  /* 0x000000beb420723c */ /* 0x000ff00000041820 */
[C---:B--2---:R-:W-:Y:S08]  /*1e600*/  HMMA.16816.F32.BF16 R4, R196.reuse, R200, R4 ;  /* 0x000000c8c404723c */ /* 0x044ff00000041804 */
[C---:B------:R-:W-:Y:S08]  /*1e610*/  HMMA.16816.F32.BF16 R8, R196.reuse, R202, R8 ;  /* 0x000000cac408723c */ /* 0x040ff00000041808 */
[C---:B-1----:R-:W-:Y:S08]  /*1e620*/  HMMA.16816.F32.BF16 R12, R196.reuse, R168, R12 ;  /* 0x000000a8c40c723c */ /* 0x042ff0000004180c */
[C---:B------:R-:W-:Y:S01]  /*1e630*/  HMMA.16816.F32.BF16 R16, R196.reuse, R170, R16 ;  /* 0x000000aac410723c */ /* 0x040fe20000041810 */
[----:B------:R-:W1:Y:S07]  /*1e640*/  LDSM.16.M88.4 R168, [R220+0x6800] ;  /* 0x00680000dca8783b */ /* 0x000e6e0000000200 */
[C---:B-----5:R-:W-:Y:S08]  /*1e650*/  HMMA.16816.F32.BF16 R20, R196.reuse, R172, R20 ;  /* 0x000000acc414723c */ /* 0x060ff00000041814 */
[C---:B------:R-:W-:Y:S08]  /*1e660*/  HMMA.16816.F32.BF16 R24, R196.reuse, R174, R24 ;  /* 0x000000aec418723c */ /* 0x040ff00000041818 */
[C---:B------:R-:W-:Y:S08]  /*1e670*/  HMMA.16816.F32.BF16 R28, R196.reuse, R184, R28 ;  /* 0x000000b8c41c723c */ /* 0x040ff0000004181c */
[----:B------:R-:W-:Y:S08]  /*1e680*/  HMMA.16816.F32.BF16 R32, R196, R186, R32 ;  /* 0x000000bac420723c */ /* 0x000ff00000041820 */
[C---:B------:R-:W-:Y:S08]  /*1e690*/  HMMA.16816.F32.BF16 R4, R192.reuse, R204, R4 ;  /* 0x000000ccc004723c */ /* 0x040ff00000041804 */
[C---:B------:R-:W-:Y:S08]  /*1e6a0*/  HMMA.16816.F32.BF16 R8, R192.reuse, R206, R8 ;  /* 0x000000cec008723c */ /* 0x040ff00000041808 */
[C---:B-1----:R-:W-:Y:S08]  /*1e6b0*/  HMMA.16816.F32.BF16 R12, R192.reuse, R168, R12 ;  /* 0x000000a8c00c723c */ /* 0x042ff0000004180c */
[-C--:B----4-:R-:W-:Y:S01]  /*1e6c0*/  FMUL.FTZ R200, R4, R164.reuse ;  /* 0x000000a404c87220 */ /* 0x090fe20000410000 */
        /* <DEDUP_REMOVED lines=39> */
[-C--:B------:R-:W-:Y:S01]  /*1e940*/  FMUL.FTZ R27, R27, R164.reuse ;  /* 0x000000a41b1b7220 */ /* 0x080fe20000410000 */
[C---:B---3--:R-:W-:Y:S06]  /*1e950*/  HMMA.16816.F32.BF16 R28, R192.reuse, R8, R28 ;  /* 0x00000008c01c723c */ /* 0x048fec000004181c */
[----:B------:R3:W1:Y:S02]  /*1e960*/  MUFU.TANH R197, R14 ;  /* 0x0000000e00c57308 */ /* 0x0006640000002400 */
[----:B------:R-:W-:Y:S08]  /*1e970*/  HMMA.16816.F32.BF16 R32, R192, R10, R32 ;  /* 0x0000000ac020723c */ /* 0x000ff00000041820 */
[----:B------:R3:W1:Y:S08]  /*1e980*/  MUFU.TANH R198, R15 ;  /* 0x0000000f00c67308 */ /* 0x0006700000002400 */
        /* <DEDUP_REMOVED lines=39> */
[-C--:B--2---:R-:W-:Y:S04]  /*1ec00*/  IABS R7, R12.reuse ;  /* 0x0000000c00077213 */ /* 0x084fe80000000000 */
[----:B------:R-:W2:Y:S10]  /*1ec10*/  I2F.RP R5, R7 ;  /* 0x0000000700057306 */ /* 0x000eb40000209400 */
[----:B--2---:R-:W2:Y:S02]  /*1ec20*/  MUFU.RCP R4, R5 ;  /* 0x0000000500047308 */ /* 0x004ea40000001000 */
[----:B--23--:R-:W-:Y:S02]  /*1ec30*/  IADD3 R14, R4, 0xffffffe, RZ ;  /* 0x0ffffffe040e7810 */ /* 0x00cfe40007ffe0ff */
[----:B------:R-:W-:Y:S06]  /*1ec40*/  IABS R4, R9 ;  /* 0x0000000900047213 */ /* 0x000fec0000000000 */
[----:B------:R-:W2:Y:S01]  /*1ec50*/  F2I.FTZ.U32.TRUNC.NTZ R15, R14 ;  /* 0x0000000e000f7305 */ /* 0x000ea2000021f000 */
[-C--:B------:R-:W-:Y:S02]  /*1ec60*/  IABS R5, R12.reuse ;  /* 0x0000000c00057213 */ /* 0x080fe40000000000 */
[-C--:B------:R-:W-:Y:S03]  /*1ec70*/  LOP3.LUT R9, R9, R12.reuse, RZ, 0x3c, !PT ;  /* 0x0000000c09097212 */ /* 0x080fe600078e3cff */
[----:B------:R-:W-:Y:S01]  /*1ec80*/  IMAD.MOV R5, RZ, RZ, -R5 ;  /* 0x000000ffff057224 */ /* 0x000fe200078e0a05 */
[----:B------:R-:W-:Y:S01]  /*1ec90*/  ISETP.GE.AND P0, PT, R9, RZ, PT ;  /* 0x000000ff0900720c */ /* 0x000fe20003f06270 */
[--C-:B--2---:R-:W-:Y:S02]  /*1eca0*/  IMAD.MOV R6, RZ, RZ, -R15.reuse ;  /* 0x000000ffff067224 */ /* 0x104fe400078e0a0f */
[----:B------:R-:W-:Y:S02]  /*1ecb0*/  IMAD.MOV.U32 R14, RZ, RZ, RZ ;  /* 0x000000ffff0e7224 */ /* 0x000fe400078e00ff */
[----:B-1----:R-:W-:Y:S01]  /*1ecc0*/  IMAD R13, R6, R7, RZ ;  /* 0x00000007060d7224 */ /* 0x002fe200078e02ff */
        /* <DEDUP_REMOVED lines=25> */
[-C--:B------:R-:W-:Y:S01]  /*1ee60*/  LEA R18, P1, R9, R246.reuse, 0x2 ;  /* 0x000000f609127211 */ /* 0x080fe200078210ff */
[----:B------:R-:W3:Y:S01]  /*1ee70*/  LD.E.64 R10, [R2.64+0x38] ;  /* 0x00003804020a7980 */ /* 0x000ee2000c101b00 */
[----:B------:R-:W-:Y:S02]  /*1ee80*/  LEA R16, P0, R7, R246, 0x2 ;  /* 0x000000f607107211 */ /* 0x000fe400078010ff */
[-C--:B------:R-:W-:Y:S02]  /*1ee90*/  LEA.HI.X.SX32 R19, R9, R247.reuse, 0x2, P1 ;  /* 0x000000f709137211 */ /* 0x080fe400008f16ff */
[C---:B------:R-:W-:Y:S01]  /*1eea0*/  LEA.HI.X.SX32 R17, R7.reuse, R247, 0x2, P0 ;  /* 0x000000f707117211 */ /* 0x040fe200000f16ff */
[----:B------:R-:W-:Y:S02]  /*1eeb0*/  IMAD.IADD R7, R7, 0x1, -R9 ;  /* 0x0000000107077824 */ /* 0x000fe400078e0a09 */
[----:B------:R-:W4:Y:S02]  /*1eec0*/  LD.E R4, [R18.64] ;  /* 0x0000000412047980 */ /* 0x000f24000c101900 */
[----:B------:R-:W-:Y:S02]  /*1eed0*/  IMAD R12, R12, R7, -0x40 ;  /* 0xffffffc00c0c7424 */ /* 0x000fe400078e0207 */
[----:B------:R-:W4:Y:S03]  /*1eee0*/  LD.E R5, [R16.64] ;  /* 0x0000000410057980 */ /* 0x000f26000c101900 */
[----:B------:R-:W-:Y:S01]  /*1eef0*/  SHF.R.S32.HI R7, RZ, 0x1f, R12 ;  /* 0x0000001fff077819 */ /* 0x000fe2000001140c */
        /* <DEDUP_REMOVED lines=11> */
.L_x_2913:
[----:B------:R-:W-:Y:S02]  /*1efb0*/  ULDC.64 UR4, c[0x0][0x118] ;  /* 0x0000460000047ab9 */ /* 0x000fe40000000a00 */
[----:B------:R-:W2:Y:S02]  /*1efc0*/  LD.E R12, [R2.64+0x38] ;  /* 0x00003804020c7980 */ /* 0x000ea4000c101900 */
[----:B--2---:R-:W-:Y:S04]  /*1efd0*/  LEA R12, -R12, RZ, 0x6 ;  /* 0x000000ff0c0c7211 */ /* 0x004fe800078e31ff */
[----:B------:R-:W-:Y:S02]  /*1efe0*/  SHF.R.S32.HI R7, RZ, 0x1f, R12 ;  /* 0x0000001fff077819 */ /* 0x000fe4000001140c */
.L_x_2914:
[----:B------:R-:W-:Y:S05]  /*1eff0*/  BSYNC B0 ;  /* 0x0000000000007941 */ /* 0x000fea0003800000 */
.L_x_2912:
[----:B------:R-:W2:Y:S01]  /*1f000*/  LDL R4, [R1+0x4] ;  /* 0x0000040001047983 */ /* 0x000ea20000100800 */
[C---:B------:R-:W-:Y:S01]  /*1f010*/  LEA R236, P0, R12.reuse, R236, 0x1 ;  /* 0x000000ec0cec7211 */ /* 0x040fe200078008ff */
[----:B------:R-:W-:Y:S02]  /*1f020*/  ULDC.64 UR4, c[0x0][0x118] ;  /* 0x0000460000047ab9 */ /* 0x000fe40000000a00 */
[----:B------:R-:W4:Y:S01]  /*1f030*/  LDL R10, [R1] ;  /* 0x00000000010a7983 */ /* 0x000f220000100800 */
[----:B------:R-:W-:Y:S05]  /*1f040*/  LEA.HI.X R235, R12, R235, R7, 0x1, P0 ;  /* 0x000000eb0ceb7211 */ /* 0x000fea00000f0c07 */
[--C-:B------:R-:W-:Y:S05]  /*1f050*/  IMAD.MOV.U32 R237, RZ, RZ, R235.reuse ;  /* 0x000000ffffed7224 */ /* 0x100fea00078e00eb */
[----:B------:R-:W-:Y:S01]  /*1f060*/  @!PT LDS RZ, [RZ] ;  /* 0x00000000fffff984 */ /* 0x000fe20000000800 */
[----:B------:R-:W-:Y:S01]  /*1f070*/  @!PT LDS RZ, [RZ] ;  /* 0x00000000fffff984 */ /* 0x000fe20000000800 */
[----:B------:R-:W-:Y:S01]  /*1f080*/  @!PT LDS RZ, [RZ] ;  /* 0x00000000fffff984 */ /* 0x000fe20000000800 */
[----:B------:R3:W-:Y:S04]  /*1f090*/  LDGSTS.E.BYPASS.LTC128B.128 [R243+0x8000], [R236.64] ;  /* 0x08000000ecf37fae */ /* 0x0007e8000b901d44 */
[----:B------:R3:W-:Y:S04]  /*1f0a0*/  LDGSTS.E.BYPASS.LTC128B.128 [R243+0xa000], [R236.64+0x80] ;  /* 0x0a000080ecf37fae */ /* 0x0007e8000b901d44 */
[----:B------:R3:W-:Y:S04]  /*1f0b0*/  LDGSTS.E.BYPASS.LTC128B.128 [R243+0xc000], [R236.64+0x100] ;  /* 0x0c000100ecf37fae */ /* 0x0007e8000b901d44 */
[----:B------:R3:W-:Y:S01]  /*1f0c0*/  LDGSTS.E.BYPASS.LTC128B.128 [R243+0xe000], [R236.64+0x180] ;  /* 0x0e000180ecf37fae */ /* 0x0007e2000b901d44 */
[----:B--2---:R-:W-:Y:S05]  /*1f0d0*/  IADD3 R8, P0, R4, R236, RZ ;  /* 0x000000ec04087210 */ /* 0x004fea0007f1e0ff */
[----:B----4-:R-:W-:Y:S01]  /*1f0e0*/  IMAD.X R9, R10, 0x1, R235, P0 ;  /* 0x000000010a097824 */ /* 0x010fe200000e06eb */
[----:B------:R-:W-:Y:S04]  /*1f0f0*/  IADD3 R6, P0, R4, R8, RZ ;  /* 0x0000000804067210 */ /* 0x000fe80007f1e0ff */
[----:B------:R3:W-:Y:S01]  /*1f100*/  LDGSTS.E.BYPASS.LTC128B.128 [R243+0x8800], [R8.64] ;  /* 0x0880000008f37fae */ /* 0x0007e2000b901d44 */
[----:B------:R-:W-:Y:S01]  /*1f110*/  IMAD.X R7, R10, 0x1, R9, P0 ;  /* 0x000000010a077824 */ /* 0x000fe200000e0609 */
[----:B------:R-:W-:Y:S02]  /*1f120*/  IADD3 R4, P0, R4, R6, RZ ;  /* 0x0000000604047210 */ /* 0x000fe40007f1e0ff */
        /* <DEDUP_REMOVED lines=13> */
.L_x_2911:
[----:B--2-4-:R-:W-:Y:S05]  /*1f200*/  BSYNC B1 ;  /* 0x0000000000017941 */ /* 0x014fea0003800000 */
.L_x_2910:
[----:B------:R-:W-:Y:S01]  /*1f210*/  ULDC.64 UR4, c[0x0][0x118] ;  /* 0x0000460000047ab9 */ /* 0x000fe20000000a00 */
[----:B-1-3--:R-:W-:Y:S01]  /*1f220*/  FMNMX.FTZ R7, R200, R165, !PT ;  /* 0x000000a5c8077209 */ /* 0x00afe20007810000 */
[----:B------:R1:W2:Y:S01]  /*1f230*/  LD.E R167, [R2.64+0xdc] ;  /* 0x0000dc0402a77980 */ /* 0x0002a2000c101900 */
        /* <DEDUP_REMOVED lines=59> */
[-C--:B------:R-:W-:Y:S02]  /*1f5f0*/  FFMA.FTZ R191, R204, R167.reuse, -R178 ;  /* 0x000000a7ccbf7223 */ /* 0x080fe400000108b2 */
[-CC-:B------:R-:W-:Y:S01]  /*1f600*/  FFMA.FTZ R188, R202, R167.reuse, -R170.reuse ;  /* 0x000000a7cabc7223 */ /* 0x180fe200000108aa */
[----:B------:R-:W2:Y:S01]  /*1f610*/  MUFU.EX2 R0, R0 ;  /* 0x0000000000007308 */ /* 0x000ea20000000800 */
[-C--:B------:R-:W-:Y:S02]  /*1f620*/  FFMA.FTZ R165, R201, R167.reuse, -R170 ;  /* 0x000000a7c9a57223 */ /* 0x080fe400000108aa */
[-C--:B------:R-:W-:Y:S02]  /*1f630*/  FFMA.FTZ R200, R175, R167.reuse, -R178 ;  /* 0x000000a7afc87223 */ /* 0x080fe400000108b2 */
[-CC-:B------:R-:W-:Y:S02]  /*1f640*/  FFMA.FTZ R201, R173, R167.reuse, -R170.reuse ;  /* 0x000000a7adc97223 */ /* 0x180fe400000108aa */
[-C--:B------:R-:W-:Y:S02]  /*1f650*/  FFMA.FTZ R202, R172, R167.reuse, -R170 ;  /* 0x000000a7acca7223 */ /* 0x080fe400000108aa */
[-CC-:B------:R-:W-:Y:S01]  /*1f660*/  FFMA.FTZ R179, R179, R167.reuse, -R178.reuse ;  /* 0x000000a7b3b37223 */ /* 0x180fe200000108b2 */
        /* <DEDUP_REMOVED lines=71> */
[C---:B------:R-:W-:Y:S04]  /*1fae0*/  HMMA.16816.F32.BF16 R8, R160.reuse, R14, R8 ;  /* 0x0000000ea008723c */ /* 0x040fe80000041808 */
[C---:B------:R-:W-:Y:S02]  /*1faf0*/  FMUL.FTZ R13, R2.reuse, R153 ;  /* 0x00000099020d7220 */ /* 0x040fe40000410000 */
[----:B------:R-:W-:Y:S02]  /*1fb00*/  FMUL.FTZ R64, R2, R64 ;  /* 0x0000004002407220 */ /* 0x000fe40000410000 */
[C---:B------:R-:W-:Y:S04]  /*1fb10*/  FMUL.FTZ R14, R0.reuse, R154 ;  /* 0x0000009a000e7220 */ /* 0x040fe80000410000 */
[----:B------:R-:W-:Y:S02]  /*1fb20*/  FMUL.FTZ R15, R0, R155 ;  /* 0x0000009b000f7220 */ /* 0x000fe40000410000 */
[----:B------:R-:W1:Y:S01]  /*1fb30*/  LDSM.16.MT88.4 R152, [R231+0x10000] ;  /* 0x01000000e798783b */ /* 0x000e620000004200 */
        /* <DEDUP_REMOVED lines=11> */
[----:B------:R-:W2:Y:S01]  /*1fbf0*/  LDSM.16.MT88.4 R144, [R234+0x12000] ;  /* 0x01200000ea90783b */ /* 0x000ea20000004200 */
[C---:B------:R-:W-:Y:S02]  /*1fc00*/  FMUL.FTZ R70, R0.reuse, R70 ;  /* 0x0000004600467220 */ /* 0x040fe40000410000 */
[----:B------:R-:W-:Y:S02]  /*1fc10*/  FMUL.FTZ R71, R0, R71 ;  /* 0x0000004700477220 */ /* 0x000fe40000410000 */
[C---:B------:R-:W-:Y:S03]  /*1fc20*/  HMMA.16816.F32.BF16 R20, R160.reuse, R28, R20 ;  /* 0x0000001ca014723c */ /* 0x040fe60000041814 */
[C---:B------:R-:W-:Y:S02]  /*1fc30*/  FMUL.FTZ R72, R2.reuse, R72 ;  /* 0x0000004802487220 */ /* 0x040fe40000410000 */
[C---:B------:R-:W-:Y:S02]  /*1fc40*/  FMUL.FTZ R73, R2.reuse, R73 ;  /* 0x0000004902497220 */ /* 0x040fe40000410000 */
[C---:B------:R-:W-:Y:S01]  /*1fc50*/  FMUL.FTZ R28, R2.reuse, R136 ;  /* 0x00000088021c7220 */ /* 0x040fe20000410000 */
[C---:B------:R-:W-:Y:S04]  /*1fc60*/  HMMA.16816.F32.BF16 R24, R160.reuse, R30, R24 ;  /* 0x0000001ea018723c */ /* 0x040fe80000041818 */
[----:B------:R-:W-:Y:S02]  /*1fc70*/  FMUL.FTZ R29, R2, R137 ;  /* 0x00000089021d7220 */ /* 0x000fe40000410000 */
[C---:B------:R-:W-:Y:S02]  /*1fc80*/  FMUL.FTZ R74, R0.reuse, R74 ;  /* 0x0000004a004a7220 */ /* 0x040fe40000410000 */
[C---:B------:R-:W-:Y:S04]  /*1fc90*/  FMUL.FTZ R30, R0.reuse, R138 ;  /* 0x0000008a001e7220 */ /* 0x040fe80000410000 */
[C---:B------:R-:W-:Y:S02]  /*1fca0*/  FMUL.FTZ R31, R0.reuse, R139 ;  /* 0x0000008b001f7220 */ /* 0x040fe40000410000 */
[----:B------:R-:W3:Y:S01]  /*1fcb0*/  LDSM.16.MT88.4 R136, [R233+0x12000] ;  /* 0x01200000e988783b */ /* 0x000ee20000004200 */
        /* <DEDUP_REMOVED lines=10> */
[C---:B--2---:R-:W-:Y:S04]  /*1fd60*/  HMMA.16816.F32.BF16 R36, R160.reuse, R144, R36 ;  /* 0x00000090a024723c */ /* 0x044fe80000041824 */
[C---:B------:R-:W-:Y:S02]  /*1fd70*/  FMUL.FTZ R82, R0.reuse, R82 ;  /* 0x0000005200527220 */ /* 0x040fe40000410000 */
[----:B------:R-:W-:Y:S02]  /*1fd80*/  FMUL.FTZ R83, R0, R83 ;  /* 0x0000005300537220 */ /* 0x000fe40000410000 */
[C---:B------:R-:W-:Y:S01]  /*1fd90*/  HMMA.16816.F32.BF16 R40, R160.reuse, R146, R40 ;  /* 0x00000092a028723c */ /* 0x040fe20000041828 */
[----:B------:R-:W-:Y:S03]  /*1fda0*/  LDSM.16.MT88.4 R144, [R232+0x10800] ;  /* 0x01080000e890783b */ /* 0x000fe60000004200 */
        /* <DEDUP_REMOVED lines=58> */
[-CC-:B------:R-:W-:Y:S02]  /*20150*/  FFMA.FTZ R195, R199, R167.reuse, -R178.reuse ;  /* 0x000000a7c7c37223 */ /* 0x180fe400000108b2 */
[-CC-:B------:R-:W-:Y:S02]  /*20160*/  FFMA.FTZ R199, R174, R167.reuse, -R178.reuse ;  /* 0x000000a7aec77223 */ /* 0x180fe400000108b2 */
[C---:B------:R-:W-:Y:S01]  /*20170*/  HMMA.16816.F32.BF16 R104, R160.reuse, R134, R104 ;  /* 0x00000086a068723c */ /* 0x040fe20000041868 */
[----:B------:R-:W2:Y:S01]  /*20180*/  LDSM.16.MT88.4 R132, [R231+0x16000] ;  /* 0x01600000e784783b */ /* 0x000ea20000004200 */
[----:B------:R-:W-:Y:S02]  /*20190*/  MUFU.EX2 R195, R195 ;  /* 0x000000c300c37308 */ /* 0x000fe40000000800 */
[-C--:B------:R-:W-:Y:S02]  /*201a0*/  FFMA.FTZ R196, R196, R167.reuse, -R178 ;  /* 0x000000a7c4c47223 */ /* 0x080fe400000108b2 */
[-CC-:B------:R-:W-:Y:S02]  /*201b0*/  FFMA.FTZ R197, R197, R167.reuse, -R170.reuse ;  /* 0x000000a7c5c57223 */ /* 0x180fe400000108aa */
[C---:B---3--:R-:W-:Y:S01]  /*201c0*/  HMMA.16816.F32.BF16 R108, R160.reuse, R140, R108 ;  /* 0x0000008ca06c723c */ /* 0x048fe2000004186c */
[----:B------:R-:W-:Y:S03]  /*201d0*/  LDSM.16.MT88.4 R172, [R233+0x14800] ;  /* 0x01480000e9ac783b */ /* 0x000fe60000004200 */
[----:B------:R-:W-:Y:S01]  /*201e0*/  FFMA.FTZ R198, R198, R167, -R170 ;  /* 0x000000a7c6c67223 */ /* 0x000fe200000108aa */
[----:B------:R-:W3:Y:S01]  /*201f0*/  MUFU.EX2 R196, R196 ;  /* 0x000000c400c47308 */ /* 0x000ee20000000800 */
[C---:B------:R-:W-:Y:S02]  /*20200*/  FMUL.FTZ R120, R2.reuse, R120 ;  /* 0x0000007802787220 */ /* 0x040fe40000410000 */
[C---:B------:R-:W-:Y:S01]  /*20210*/  HMMA.16816.F32.BF16 R112, R160.reuse, R142, R112 ;  /* 0x0000008ea070723c */ /* 0x040fe20000041870 */
[----:B------:R-:W4:Y:S03]  /*20220*/  LDSM.16.MT88.4 R140, [R234+0x10800] ;  /* 0x01080000ea8c783b */ /* 0x000f260000004200 */
[----:B------:R-:W-:Y:S02]  /*20230*/  FMUL.FTZ R121, R2, R121 ;  /* 0x0000007902797220 */ /* 0x000fe40000410000 */
[C---:B------:R-:W-:Y:S01]  /*20240*/  FMUL.FTZ R122, R0.reuse, R122 ;  /* 0x0000007a007a7220 */ /* 0x040fe20000410000 */
[----:B------:R-:W-:Y:S01]  /*20250*/  MUFU.EX2 R197, R197 ;  /* 0x000000c500c57308 */ /* 0x000fe20000000800 */
[----:B------:R-:W-:Y:S01]  /*20260*/  FMUL.FTZ R123, R0, R123 ;  /* 0x0000007b007b7220 */ /* 0x000fe20000410000 */
[C---:B-1----:R-:W-:Y:S03]  /*20270*/  HMMA.16816.F32.BF16 R116, R160.reuse, R136, R116 ;  /* 0x00000088a074723c */ /* 0x042fe60000041874 */
[C---:B------:R-:W-:Y:S02]  /*20280*/  FMUL.FTZ R124, R2.reuse, R124 ;  /* 0x0000007c027c7220 */ /* 0x040fe40000410000 */
[----:B------:R-:W-:Y:S02]  /*20290*/  FMUL.FTZ R125, R2, R125 ;  /* 0x0000007d027d7220 */ /* 0x000fe40000410000 */
[C---:B------:R-:W-:Y:S01]  /*202a0*/  FMUL.FTZ R126, R0.reuse, R126 ;  /* 0x0000007e007e7220 */ /* 0x040fe20000410000 */
[C---:B------:R-:W-:Y:S01]  /*202b0*/  HMMA.16816.F32.BF16 R120, R160.reuse, R138, R120 ;  /* 0x0000008aa078723c */ /* 0x040fe20000041878 */
[----:B------:R-:W1:Y:S01]  /*202c0*/  MUFU.EX2 R198, R198 ;  /* 0x000000c600c67308 */ /* 0x000e620000000800 */
[----:B------:R-:W5:Y:S02]  /*202d0*/  LDSM.16.MT88.4 R136, [R233+0x10800] ;  /* 0x01080000e988783b */ /* 0x000f640000004200 */
[----:B------:R-:W-:Y:S02]  /*202e0*/  FMUL.FTZ R127, R0, R127 ;  /* 0x0000007f007f7220 */ /* 0x000fe40000410000 */
[C---:B------:R-:W-:Y:S02]  /*202f0*/  FMUL.FTZ R128, R2.reuse, R128 ;  /* 0x0000008002807220 */ /* 0x040fe40000410000 */
[----:B------:R-:W-:Y:S03]  /*20300*/  FMUL.FTZ R129, R2, R129 ;  /* 0x0000008102817220 */ /* 0x000fe60000410000 */
[C---:B--2---:R-:W-:Y:S01]  /*20310*/  HMMA.16816.F32.BF16 R124, R160.reuse, R132, R124 ;  /* 0x00000084a07c723c */ /* 0x044fe2000004187c */
[----:B------:R-:W2:Y:S02]  /*20320*/  MUFU.EX2 R199, R199 ;  /* 0x000000c700c77308 */ /* 0x000ea40000000800 */
[C---:B------:R-:W-:Y:S02]  /*20330*/  FMUL.FTZ R130, R0.reuse, R130 ;  /* 0x0000008200827220 */ /* 0x040fe40000410000 */
[----:B------:R-:W-:Y:S02]  /*20340*/  FMUL.FTZ R131, R0, R131 ;  /* 0x0000008300837220 */ /* 0x000fe40000410000 */
[----:B---3--:R-:W-:Y:S01]  /*20350*/  F2FP.BF16.PACK_AB R132, R196, R195 ;  /* 0x000000c3c484723e */ /* 0x008fe200000010ff */
[--C-:B------:R-:W-:Y:S04]  /*20360*/  FFMA.FTZ R204, R187, R167, -R178.reuse ;  /* 0x000000a7bbcc7223 */ /* 0x100fe800000108b2 */
[----:B------:R-:W-:Y:S01]  /*20370*/  HMMA.16816.F32.BF16 R128, R160, R134, R128 ;  /* 0x00000086a080723c */ /* 0x000fe20000041880 */
[----:B------:R-:W-:Y:S01]  /*20380*/  LDSM.16.MT88.4 R160, [R234+0x14800] ;  /* 0x01480000eaa0783b */ /* 0x000fe20000004200 */
[----:B------:R-:W-:Y:S01]  /*20390*/  MUFU.EX2 R204, R204 ;  /* 0x000000cc00cc7308 */ /* 0x000fe20000000800 */
[----:B-1----:R-:W-:Y:S01]  /*203a0*/  F2FP.BF16.PACK_AB R133, R198, R197 ;  /* 0x000000c5c685723e */ /* 0x002fe200000010ff */
[-C--:B------:R-:W-:Y:S02]  /*203b0*/  FFMA.FTZ R203, R203, R167.reuse, -R178 ;  /* 0x000000a7cbcb7223 */ /* 0x080fe400000108b2 */
[--C-:B------:R-:W-:Y:S01]  /*203c0*/  FFMA.FTZ R205, R186, R167, -R170.reuse ;  /* 0x000000a7bacd7223 */ /* 0x100fe200000108aa */
[----:B------:R-:W-:Y:S01]  /*203d0*/  F2FP.BF16.PACK_AB R135, R202, R201 ;  /* 0x000000c9ca87723e */ /* 0x000fe200000010ff */
[-C--:B------:R-:W-:Y:S04]  /*203e0*/  FFMA.FTZ R206, R184, R167.reuse, -R170 ;  /* 0x000000a7b8ce7223 */ /* 0x080fe800000108aa */
[-CC-:B------:R-:W-:Y:S01]  /*203f0*/  FFMA.FTZ R207, R185, R167.reuse, -R178.reuse ;  /* 0x000000a7b9cf7223 */ /* 0x180fe200000108b2 */
[----:B--2---:R-:W-:Y:S01]  /*20400*/  F2FP.BF16.PACK_AB R134, R199, R200 ;  /* 0x000000c8c786723e */ /* 0x004fe200000010ff */
[-C--:B------:R-:W-:Y:S01]  /*20410*/  FFMA.FTZ R237, R183, R167.reuse, -R178 ;  /* 0x000000a7b7ed7223 */ /* 0x080fe200000108b2 */
[----:B------:R-:W-:Y:S01]  /*20420*/  MUFU.EX2 R203, R203 ;  /* 0x000000cb00cb7308 */ /* 0x000fe20000000800 */
[-CC-:B------:R-:W-:Y:S02]  /*20430*/  FFMA.FTZ R182, R182, R167.reuse, -R170.reuse ;  /* 0x000000a7b6b67223 */ /* 0x180fe400000108aa */
[-CC-:B------:R-:W-:Y:S02]  /*20440*/  FFMA.FTZ R181, R181, R167.reuse, -R170.reuse ;  /* 0x000000a7b5b57223 */ /* 0x180fe400000108aa */
[C---:B----4-:R-:W-:Y:S05]  /*20450*/  HMMA.16816.F32.BF16 R4, R132.reuse, R140, R4 ;  /* 0x0000008c8404723c */ /* 0x050fea0000041804 */
[----:B------:R-:W-:Y:S01]  /*20460*/  MUFU.EX2 R187, R182 ;  /* 0x000000b600bb7308 */ /* 0x000fe20000000800 */
[-C--:B------:R-:W-:Y:S02]  /*20470*/  FFMA.FTZ R171, R171, R167.reuse, -R170 ;  /* 0x000000a7abab7223 */ /* 0x080fe400000108aa */
[C---:B------:R-:W-:Y:S01]  /*20480*/  HMMA.16816.F32.BF16 R8, R132.reuse, R142, R8 ;  /* 0x0000008e8408723c */ /* 0x040fe20000041808 */
[----:B------:R-:W1:Y:S03]  /*20490*/  LDSM.16.MT88.4 R140, [R233+0x12800] ;  /* 0x01280000e98c783b */ /* 0x000e660000004200 */
[-CC-:B------:R-:W-:Y:S02]  /*204a0*/  FFMA.FTZ R169, R169, R167.reuse, -R178.reuse ;  /* 0x000000a7a9a97223 */ /* 0x180fe400000108b2 */
[-C--:B------:R-:W-:Y:S01]  /*204b0*/  FFMA.FTZ R178, R176, R167.reuse, -R178 ;  /* 0x000000a7b0b27223 */ /* 0x080fe200000108b2 */
[----:B------:R-:W-:Y:S01]  /*204c0*/  MUFU.EX2 R182, R179 ;  /* 0x000000b300b67308 */ /* 0x000fe20000000800 */
[C---:B-----5:R-:W-:Y:S04]  /*204d0*/  HMMA.16816.F32.BF16 R12, R132.reuse, R136, R12 ;  /* 0x00000088840c723c */ /* 0x060fe8000004180c */
[-CC-:B------:R-:W-:Y:S02]  /*204e0*/  FFMA.FTZ R168, R168, R167.reuse, -R170.reuse ;  /* 0x000000a7a8a87223 */ /* 0x180fe400000108aa */
[----:B------:R-:W-:Y:S02]  /*204f0*/  FFMA.FTZ R170, R166, R167, -R170 ;  /* 0x000000a7a6aa7223 */ /* 0x000fe400000108aa */
[C---:B------:R-:W-:Y:S01]  /*20500*/  HMMA.16816.F32.BF16 R16, R132.reuse, R138, R16 ;  /* 0x0000008a8410723c */ /* 0x040fe20000041810 */
[----:B------:R-:W2:Y:S01]  /*20510*/  LDSM.16.MT88.4 R136, [R231+0x12800] ;  /* 0x01280000e788783b */ /* 0x000ea20000004200 */
[----:B------:R-:W-:Y:S02]  /*20520*/  MUFU.EX2 R184, R171 ;  /* 0x000000ab00b87308 */ /* 0x000fe40000000800 */
[----:B------:R-:W-:Y:S04]  /*20530*/  FFMA.FTZ R190, R0, R251, R190 ;  /* 0x000000fb00be7223 */ /* 0x000fe800000100be */
[C---:B------:R-:W-:Y:S04]  /*20540*/  HMMA.16816.F32.BF16 R20, R132.reuse, R144, R20 ;  /* 0x000000908414723c */ /* 0x040fe80000041814 */
[----:B------:R-:W-:Y:S01]  /*20550*/  MUFU.EX2 R185, R169 ;  /* 0x000000a900b97308 */ /* 0x000fe20000000800 */
[----:B------:R-:W-:Y:S03]  /*20560*/  FADD.FTZ R189, R189, R190 ;  /* 0x000000bebdbd7221 */ /* 0x000fe60000010000 */
[C---:B------:R-:W-:Y:S01]  /*20570*/  HMMA.16816.F32.BF16 R24, R132.reuse, R146, R24 ;  /* 0x000000928418723c */ /* 0x040fe20000041818 */
[----:B------:R-:W3:Y:S03]  /*20580*/  LDSM.16.MT88.4 R144, [R232+0x14800] ;  /* 0x01480000e890783b */ /* 0x000ee60000004200 */
[----:B------:R-:W-:Y:S02]  /*20590*/  FADD.FTZ R0, R188, R189 ;  /* 0x000000bdbc007221 */ /* 0x000fe40000010000 */
[----:B------:R-:W-:Y:S02]  /*205a0*/  MUFU.EX2 R183, R168 ;  /* 0x000000a800b77308 */ /* 0x000fe40000000800 */
[C---:B------:R-:W-:Y:S04]  /*205b0*/  HMMA.16816.F32.BF16 R28, R132.reuse, R148, R28 ;  /* 0x00000094841c723c */ /* 0x040fe8000004181c */
[----:B------:R-:W-:Y:S01]  /*205c0*/  FADD.FTZ R0, R165, R0 ;  /* 0x00000000a5007221 */ /* 0x000fe20000010000 */
[----:B------:R-:W-:Y:S03]  /*205d0*/  MOV R165, R164 ;  /* 0x000000a400a57202 */ /* 0x000fe60000000f00 */
        /* <DEDUP_REMOVED lines=8> */
[----:B------:R-:W-:Y:S03]  /*20660*/  LDSM.16.MT88.4 R152, [R232+0x11000] ;  /* 0x01100000e898783b */ /* 0x000fe60000004200 */
[----:B------:R-:W-:Y:S02]  /*20670*/  FADD.FTZ R201, R201, R198 ;  /* 0x000000c6c9c97221 */ /* 0x000fe40000010000 */
[----:B------:R-:W-:Y:S02]  /*20680*/  MUFU.EX2 R205, R205 ;  /* 0x000000cd00cd7308 */ /* 0x000fe40000000800 */
[C---:B-1----:R-:W-:Y:S04]  /*20690*/  HMMA.16816.F32.BF16 R44, R132.reuse, R140, R44 ;  /* 0x0000008c842c723c */ /* 0x042fe8000004182c */
[----:B------:R-:W-:Y:S04]  /*206a0*/  FADD.FTZ R202, R202, R201 ;  /* 0x000000c9caca7221 */ /* 0x000fe80000010000 */
[C---:B------:R-:W-:Y:S01]  /*206b0*/  HMMA.16816.F32.BF16 R48, R132.reuse, R142, R48 ;  /* 0x0000008e8430723c */ /* 0x040fe20000041830 */
[----:B------:R-:W1:Y:S01]  /*206c0*/  LDSM.16.MT88.4 R140, [R234+0x16800] ;  /* 0x01680000ea8c783b */ /* 0x000e620000004200 */
[----:B------:R-:W1:Y:S02]  /*206d0*/  MUFU.EX2 R206, R206 ;  /* 0x000000ce00ce7308 */ /* 0x000e640000000800 */
[----:B-----5:R-:W-:Y:S04]  /*206e0*/  MOV R167, R181 ;  /* 0x000000b500a77202 */ /* 0x020fe80000000f00 */
[C---:B------:R-:W-:Y:S04]  /*206f0*/  HMMA.16816.F32.BF16 R52, R132.reuse, R156, R52 ;  /* 0x0000009c8434723c */ /* 0x040fe80000041834 */
[----:B------:R-:W-:Y:S04]  /*20700*/  MUFU.EX2 R207, R207 ;  /* 0x000000cf00cf7308 */ /* 0x000fe80000000800 */
[C---:B------:R-:W-:Y:S01]  /*20710*/  HMMA.16816.F32.BF16 R56, R132.reuse, R158, R56 ;  /* 0x0000009e8438723c */ /* 0x040fe20000041838 */
[----:B------:R-:W-:Y:S05]  /*20720*/  LDSM.16.MT88.4 R156, [R231+0x11000] ;  /* 0x01100000e79c783b */ /* 0x000fea0000004200 */
[----:B------:R-:W5:Y:S02]  /*20730*/  MUFU.EX2 R237, R237 ;  /* 0x000000ed00ed7308 */ /* 0x000f640000000800 */
[C---:B--2---:R-:W-:Y:S08]  /*20740*/  HMMA.16816.F32.BF16 R60, R132.reuse, R136, R60 ;  /* 0x00000088843c723c */ /* 0x044ff0000004183c */
[C---:B------:R-:W-:Y:S01]  /*20750*/  HMMA.16816.F32.BF16 R64, R132.reuse, R138, R64 ;  /* 0x0000008a8440723c */ /* 0x040fe20000041840 */
[----:B------:R-:W2:Y:S01]  /*20760*/  LDSM.16.MT88.4 R136, [R233+0x16800] ;  /* 0x01680000e988783b */ /* 0x000ea20000004200 */
[----:B------:R-:W1:Y:S06]  /*20770*/  MUFU.EX2 R166, R170 ;  /* 0x000000aa00a67308 */ /* 0x000e6c0000000800 */
[C---:B------:R-:W-:Y:S08]  /*20780*/  HMMA.16816.F32.BF16 R68, R132.reuse, R160, R68 ;  /* 0x000000a08444723c */ /* 0x040ff00000041844 */
[C---:B------:R-:W-:Y:S01]  /*20790*/  HMMA.16816.F32.BF16 R72, R132.reuse, R162, R72 ;  /* 0x000000a28448723c */ /* 0x040fe20000041848 */
[----:B------:R-:W-:Y:S07]  /*207a0*/  LDSM.16.MT88.4 R160, [R234+0x13000] ;  /* 0x01300000eaa0783b */ /* 0x000fee0000004200 */
[C---:B------:R-:W-:Y:S08]  /*207b0*/  HMMA.16816.F32.BF16 R76, R132.reuse, R172, R76 ;  /* 0x000000ac844c723c */ /* 0x040ff0000004184c */
[C---:B------:R-:W-:Y:S01]  /*207c0*/  HMMA.16816.F32.BF16 R80, R132.reuse, R174, R80 ;  /* 0x000000ae8450723c */ /* 0x040fe20000041850 */
[----:B------:R-:W-:Y:S07]  /*207d0*/  LDSM.16.MT88.4 R172, [R231+0x13000] ;  /* 0x01300000e7ac783b */ /* 0x000fee0000004200 */
        /* <DEDUP_REMOVED lines=15> */
[C---:B-1----:R-:W-:Y:S08]  /*208d0*/  HMMA.16816.F32.BF16 R124, R132.reuse, R140, R124 ;  /* 0x0000008c847c723c */ /* 0x042ff0000004187c */
[----:B------:R-:W-:Y:S01]  /*208e0*/  HMMA.16816.F32.BF16 R128, R132, R142, R128 ;  /* 0x0000008e8480723c */ /* 0x000fe20000041880 */
[----:B------:R-:W1:Y:S06]  /*208f0*/  LDSM.16.MT88.4 R140, [R232+0x13000] ;  /* 0x01300000e88c783b */ /* 0x000e6c0000004200 */
[----:B------:R-:W-:Y:S02]  /*20900*/  F2FP.BF16.PACK_AB R132, R203, R204 ;  /* 0x000000cccb84723e */ /* 0x000fe400000010ff */
[----:B------:R-:W-:Y:S03]  /*20910*/  F2FP.BF16.PACK_AB R133, R206, R205 ;  /* 0x000000cdce85723e */ /* 0x000fe600000010ff */
[----:B-----5:R-:W-:Y:S01]  /*20920*/  F2FP.BF16.PACK_AB R134, R237, R207 ;  /* 0x000000cfed86723e */ /* 0x020fe200000010ff */
[----:B------:R-:W-:Y:S01]  /*20930*/  FADD.FTZ R205, R205, R202 ;  /* 0x000000cacdcd7221 */ /* 0x000fe20000010000 */
[-C--:B------:R-:W-:Y:S03]  /*20940*/  F2FP.BF16.PACK_AB R135, R186, R187.reuse ;  /* 0x000000bbba87723e */ /* 0x080fe600000010ff */
[----:B------:R-:W-:Y:S04]  /*20950*/  FADD.FTZ R206, R206, R205 ;  /* 0x000000cdcece7221 */ /* 0x000fe80000010000 */
        /* <DEDUP_REMOVED lines=12> */
[C---:B------:R-:W-:Y:S07]  /*20a20*/  HMMA.16816.F32.BF16 R36, R132.reuse, R160, R36 ;  /* 0x000000a08424723c */ /* 0x040fee0000041824 */
[----:B------:R-:W-:Y:S01]  /*20a30*/  MOV R161, R186 ;  /* 0x000000ba00a17202 */ /* 0x000fe20000000f00 */
[C---:B------:R-:W-:Y:S01]  /*20a40*/  HMMA.16816.F32.BF16 R40, R132.reuse, R162, R40 ;  /* 0x000000a28428723c */ /* 0x040fe20000041828 */
[----:B------:R-:W4:Y:S03]  /*20a50*/  MUFU.EX2 R186, R180 ;  /* 0x000000b400ba7308 */ /* 0x000f260000000800 */
[----:B------:R-:W-:Y:S04]  /*20a60*/  MOV R160, R187 ;  /* 0x000000bb00a07202 */ /* 0x000fe80000000f00 */
[C---:B---3--:R-:W-:Y:S03]  /*20a70*/  HMMA.16816.F32.BF16 R44, R132.reuse, R144, R44 ;  /* 0x00000090842c723c */ /* 0x048fe6000004182c */
[----:B------:R3:W5:Y:S05]  /*20a80*/  MUFU.EX2 R187, R177 ;  /* 0x000000b100bb7308 */ /* 0x00076a0000000800 */
[C---:B------:R-:W-:Y:S01]  /*20a90*/  HMMA.16816.F32.BF16 R48, R132.reuse, R146, R48 ;  /* 0x000000928430723c */ /* 0x040fe20000041830 */
[----:B------:R-:W4:Y:S07]  /*20aa0*/  LDSM.16.MT88.4 R144, [R233+0x15000] ;  /* 0x01500000e990783b */ /* 0x000f2e0000004200 */
[C---:B-1----:R-:W-:Y:S08]  /*20ab0*/  HMMA.16816.F32.BF16 R52, R132.reuse, R140, R52 ;  /* 0x0000008c8434723c */ /* 0x042ff00000041834 */
[C---:B------:R-:W-:Y:S01]  /*20ac0*/  HMMA.16816.F32.BF16 R56, R132.reuse, R142, R56 ;  /* 0x0000008e8438723c */ /* 0x040fe20000041838 */
[----:B------:R-:W1:Y:S07]  /*20ad0*/  LDSM.16.MT88.4 R140, [R232+0x15000] ;  /* 0x01500000e88c783b */ /* 0x000e6e0000004200 */
[C---:B------:R-:W-:Y:S01]  /*20ae0*/  HMMA.16816.F32.BF16 R60, R132.reuse, R172, R60 ;  /* 0x000000ac843c723c */ /* 0x040fe2000004183c */
[----:B---3--:R-:W-:Y:S07]  /*20af0*/  LDSM.16.MT88.4 R176, [R232+0x11800] ;  /* 0x01180000e8b0783b */ /* 0x008fee0000004200 */
[C---:B------:R-:W-:Y:S01]  /*20b00*/  HMMA.16816.F32.BF16 R64, R132.reuse, R174, R64 ;  /* 0x000000ae8440723c */ /* 0x040fe20000041840 */
[----:B------:R-:W-:Y:S07]  /*20b10*/  LDSM.16.MT88.4 R172, [R233+0x11800] ;  /* 0x01180000e9ac783b */ /* 0x000fee0000004200 */
[C---:B--2---:R-:W-:Y:S08]  /*20b20*/  HMMA.16816.F32.BF16 R68, R132.reuse, R136, R68 ;  /* 0x000000888444723c */ /* 0x044ff00000041844 */
        /* <DEDUP_REMOVED lines=8> */
[C---:B------:R-:W-:Y:S07]  /*20bb0*/  HMMA.16816.F32.BF16 R92, R132.reuse, R148, R92 ;  /* 0x00000094845c723c */ /* 0x040fee000004185c */
[----:B------:R-:W-:Y:S01]  /*20bc0*/  MOV R148, R160 ;  /* 0x000000a000947202 */ /* 0x000fe20000000f00 */
[C---:B------:R-:W-:Y:S04]  /*20bd0*/  HMMA.16816.F32.BF16 R96, R132.reuse, R150, R96 ;  /* 0x000000968460723c */ /* 0x040fe80000041860 */
[----:B------:R-:W-:Y:S04]  /*20be0*/  MOV R149, R161 ;  /* 0x000000a100957202 */ /* 0x000fe80000000f00 */
[C---:B--2---:R-:W-:Y:S07]  /*20bf0*/  HMMA.16816.F32.BF16 R100, R132.reuse, R136, R100 ;  /* 0x000000888464723c */ /* 0x044fee0000041864 */
[----:B------:R-:W-:Y:S01]  /*20c00*/  MOV R136, R182 ;  /* 0x000000b600887202 */ /* 0x000fe20000000f00 */
[C---:B------:R-:W-:Y:S04]  /*20c10*/  HMMA.16816.F32.BF16 R104, R132.reuse, R138, R104 ;  /* 0x0000008a8468723c */ /* 0x040fe80000041868 */
[----:B------:R-:W-:Y:S02]  /*20c20*/  MOV R137, R183 ;  /* 0x000000b700897202 */ /* 0x000fe40000000f00 */
[----:B------:R-:W2:Y:S02]  /*20c30*/  LDSM.16.MT88.4 R180, [R231+0x11800] ;  /* 0x01180000e7b4783b */ /* 0x000ea40000004200 */
[C---:B------:R-:W-:Y:S04]  /*20c40*/  HMMA.16816.F32.BF16 R108, R132.reuse, R152, R108 ;  /* 0x00000098846c723c */ /* 0x040fe8000004186c */
[----:B------:R-:W-:Y:S04]  /*20c50*/  F2FP.BF16.PACK_AB R171, R166, R137 ;  /* 0x00000089a6ab723e */ /* 0x000fe800000010ff */
[C---:B------:R-:W-:Y:S08]  /*20c60*/  HMMA.16816.F32.BF16 R112, R132.reuse, R154, R112 ;  /* 0x0000009a8470723c */ /* 0x040ff00000041870 */
[C---:B------:R-:W-:Y:S08]  /*20c70*/  HMMA.16816.F32.BF16 R116, R132.reuse, R156, R116 ;  /* 0x0000009c8474723c */ /* 0x040ff00000041874 */
[C---:B------:R-:W-:Y:S08]  /*20c80*/  HMMA.16816.F32.BF16 R120, R132.reuse, R158, R120 ;  /* 0x0000009e8478723c */ /* 0x040ff00000041878 */
[C---:B---3--:R-:W-:Y:S08]  /*20c90*/  HMMA.16816.F32.BF16 R124, R132.reuse, R144, R124 ;  /* 0x00000090847c723c */ /* 0x048ff0000004187c */
[----:B------:R-:W-:Y:S07]  /*20ca0*/  HMMA.16816.F32.BF16 R128, R132, R146, R128 ;  /* 0x000000928480723c */ /* 0x000fee0000041880 */
[----:B------:R-:W-:Y:S02]  /*20cb0*/  MOV R132, R185 ;  /* 0x000000b900847202 */ /* 0x000fe40000000f00 */
[----:B------:R-:W-:Y:S03]  /*20cc0*/  MOV R133, R184 ;  /* 0x000000b800857202 */ /* 0x000fe60000000f00 */
[----:B------:R-:W-:Y:S02]  /*20cd0*/  MOV R134, R186 ;  /* 0x000000ba00867202 */ /* 0x000fe40000000f00 */
[----:B-----5:R-:W-:Y:S02]  /*20ce0*/  MOV R135, R187 ;  /* 0x000000bb00877202 */ /* 0x020fe40000000f00 */
[----:B------:R-:W-:Y:S01]  /*20cf0*/  F2FP.BF16.PACK_AB R168, R134, R136 ;  /* 0x0000008886a8723e */ /* 0x000fe200000010ff */
[----:B------:R-:W3:Y:S01]  /*20d00*/  LDSM.16.MT88.4 R184, [R234+0x13800] ;  /* 0x01380000eab8783b */ /* 0x000ee20000004200 */
[----:B------:R-:W-:Y:S02]  /*20d10*/  F2FP.BF16.PACK_AB R169, R133, R135 ;  /* 0x0000008785a9723e */ /* 0x000fe400000010ff */
[----:B------:R-:W-:Y:S07]  /*20d20*/  F2FP.BF16.PACK_AB R170, R167, R132 ;  /* 0x00000084a7aa723e */ /* 0x000fee00000010ff */
[C---:B-1----:R-:W-:Y:S01]  /*20d30*/  HMMA.16816.F32.BF16 R160, R168.reuse, R140, R4 ;  /* 0x0000008ca8a0723c */ /* 0x042fe20000041804 */
[----:B------:R-:W1:Y:S07]  /*20d40*/  LDSM.16.MT88.4 R4, [R233+0x13800] ;  /* 0x01380000e904783b */ /* 0x000e6e0000004200 */
[C---:B------:R-:W-:Y:S01]  /*20d50*/  HMMA.16816.F32.BF16 R156, R168.reuse, R142, R8 ;  /* 0x0000008ea89c723c */ /* 0x040fe20000041808 */
[----:B------:R-:W4:Y:S07]  /*20d60*/  LDSM.16.MT88.4 R8, [R232+0x13800] ;  /* 0x01380000e808783b */ /* 0x000f2e0000004200 */
[C---:B------:R-:W-:Y:S01]  /*20d70*/  HMMA.16816.F32.BF16 R152, R168.reuse, R172, R12 ;  /* 0x000000aca898723c */ /* 0x040fe2000004180c */
[----:B------:R-:W5:Y:S06]  /*20d80*/  LDSM.16.MT88.4 R12, [R231+0x13800] ;  /* 0x01380000e70c783b */ /* 0x000f6c0000004200 */
[----:B------:R-:W-:Y:S02]  /*20d90*/  MOV R172, R148 ;  /* 0x0000009400ac7202 */ /* 0x000fe40000000f00 */
[----:B------:R-:W-:Y:S02]  /*20da0*/  MOV R173, R149 ;  /* 0x0000009500ad7202 */ /* 0x000fe40000000f00 */
[C---:B------:R-:W-:Y:S01]  /*20db0*/  HMMA.16816.F32.BF16 R148, R168.reuse, R174, R16 ;  /* 0x000000aea894723c */ /* 0x040fe20000041810 */
[----:B------:R-:W1:Y:S06]  /*20dc0*/  LDSM.16.MT88.4 R16, [R234+0x15800] ;  /* 0x01580000ea10783b */ /* 0x000e6c0000004200 */
[----:B------:R-:W-:Y:S01]  /*20dd0*/  MOV R174, R136 ;  /* 0x0000008800ae7202 */ /* 0x000fe20000000f00 */
[C---:B------:R-:W-:Y:S01]  /*20de0*/  HMMA.16816.F32.BF16 R144, R168.reuse, R176, R20 ;  /* 0x000000b0a890723c */ /* 0x040fe20000041814 */
[----:B------:R-:W1:Y:S03]  /*20df0*/  LDSM.16.MT88.4 R20, [R233+0x15800] ;  /* 0x01580000e914783b */ /* 0x000e660000004200 */
[----:B------:R-:W-:Y:S03]  /*20e00*/  MOV R175, R137 ;  /* 0x0000008900af7202 */ /* 0x000fe60000000f00 */
[----:B------:R-:W-:Y:S01]  /*20e10*/  MOV R176, R132 ;  /* 0x0000008400b07202 */ /* 0x000fe20000000f00 */
[C---:B------:R-:W-:Y:S01]  /*20e20*/  HMMA.16816.F32.BF16 R140, R168.reuse, R178, R24 ;  /* 0x000000b2a88c723c */ /* 0x040fe20000041818 */
[----:B------:R-:W1:Y:S03]  /*20e30*/  LDSM.16.MT88.4 R24, [R232+0x15800] ;  /* 0x01580000e818783b */ /* 0x000e660000004200 */
[----:B------:R-:W-:Y:S03]  /*20e40*/  MOV R177, R175 ;  /* 0x000000af00b17202 */ /* 0x000fe60000000f00 */
[----:B------:R-:W-:Y:S01]  /*20e50*/  MOV R179, R133 ;  /* 0x0000008500b37202 */ /* 0x000fe20000000f00 */
[C---:B--2---:R-:W-:Y:S01]  /*20e60*/  HMMA.16816.F32.BF16 R136, R168.reuse, R180, R28 ;  /* 0x000000b4a888723c */ /* 0x044fe2000004181c */
[----:B------:R-:W2:Y:S03]  /*20e70*/  LDSM.16.MT88.4 R28, [R231+0x15800] ;  /* 0x01580000e71c783b */ /* 0x000ea60000004200 */
[----:B------:R-:W-:Y:S03]  /*20e80*/  MOV R178, R134 ;  /* 0x0000008600b27202 */ /* 0x000fe60000000f00 */
[----:B------:R-:W-:Y:S02]  /*20e90*/  MOV R181, R135 ;  /* 0x0000008700b57202 */ /* 0x000fe40000000f00 */
[C---:B------:R-:W-:Y:S01]  /*20ea0*/  HMMA.16816.F32.BF16 R132, R168.reuse, R182, R32 ;  /* 0x000000b6a884723c */ /* 0x040fe20000041820 */
[----:B------:R-:W2:Y:S02]  /*20eb0*/  LDSM.16.MT88.4 R32, [R234+0x17800] ;  /* 0x01780000ea20783b */ /* 0x000ea40000004200 */
[----:B------:R-:W-:Y:S04]  /*20ec0*/  MOV R180, R174 ;  /* 0x000000ae00b47202 */ /* 0x000fe80000000f00 */
[----:B------:R-:W-:Y:S01]  /*20ed0*/  MOV R182, R172 ;  /* 0x000000ac00b67202 */ /* 0x000fe20000000f00 */
[C---:B---3--:R-:W-:Y:S01]  /*20ee0*/  HMMA.16816.F32.BF16 R36, R168.reuse, R184, R36 ;  /* 0x000000b8a824723c */ /* 0x048fe20000041824 */
[----:B------:R-:W3:Y:S03]  /*20ef0*/  LDL.LU R185, [R1+0x8] ;  /* 0x0000080001b97983 */ /* 0x000ee60000300800 */
[----:B------:R-:W-:Y:S01]  /*20f00*/  MOV R183, R173 ;  /* 0x000000ad00b77202 */ /* 0x000fe20000000f00 */
[----:B------:R-:W-:Y:S01]  /*20f10*/  FADD.FTZ R206, R182, R206 ;  /* 0x000000ceb6ce7221 */ /* 0x000fe20000010000 */
[----:B------:R-:W2:Y:S02]  /*20f20*/  LDSM.16.MT88.4 R172, [R233+0x17800] ;  /* 0x01780000e9ac783b */ /* 0x000ea40000004200 */
[C---:B------:R-:W-:Y:S08]  /*20f30*/  HMMA.16816.F32.BF16 R40, R168.reuse, R186, R40 ;  /* 0x000000baa828723c */ /* 0x040ff00000041828 */
[C---:B-1----:R-:W-:Y:S08]  /*20f40*/  HMMA.16816.F32.BF16 R44, R168.reuse, R4, R44 ;  /* 0x00000004a82c723c */ /* 0x042ff0000004182c */
[C---:B------:R-:W-:Y:S01]  /*20f50*/  HMMA.16816.F32.BF16 R48, R168.reuse, R6, R48 ;  /* 0x00000006a830723c */ /* 0x040fe20000041830 */
[----:B------:R-:W1:Y:S07]  /*20f60*/  LDSM.16.MT88.4 R4, [R232+0x17800] ;  /* 0x01780000e804783b */ /* 0x000e6e0000004200 */
        /* <DEDUP_REMOVED lines=17> */
[C---:B-1----:R-:W-:Y:S08]  /*21080*/  HMMA.16816.F32.BF16 R116, R168.reuse, R4, R116 ;  /* 0x00000004a874723c */ /* 0x042ff00000041874 */
[C---:B------:R-:W-:Y:S08]  /*21090*/  HMMA.16816.F32.BF16 R120, R168.reuse, R6, R120 ;  /* 0x00000006a878723c */ /* 0x040ff00000041878 */
        /* <DEDUP_REMOVED lines=13> */
[----:B------:R-:W-:Y:S02]  /*21170*/  FADD.FTZ R2, R237, R0 ;  /* 0x00000000ed027221 */ /* 0x000fe40000010000 */
[----:B------:R-:W-:Y:S02]  /*21180*/  FADD.FTZ R0, R183, R206 ;  /* 0x000000ceb7007221 */ /* 0x000fe40000010000 */
[----:B------:R-:W-:Y:S02]  /*21190*/  FADD.FTZ R2, R180, R2 ;  /* 0x00000002b4027221 */ /* 0x000fe40000010000 */
[----:B------:R-:W-:Y:S02]  /*211a0*/  FADD.FTZ R0, R181, R0 ;  /* 0x00000000b5007221 */ /* 0x000fe40000010000 */
[----:B------:R-:W-:Y:S02]  /*211b0*/  FADD.FTZ R2, R178, R2 ;  /* 0x00000002b2027221 */ /* 0x000fe40000010000 */
[----:B------:R-:W-:Y:S02]  /*211c0*/  FADD.FTZ R0, R179, R0 ;  /* 0x00000000b3007221 */ /* 0x000fe40000010000 */
[----:B------:R-:W-:Y:S02]  /*211d0*/  FADD.FTZ R2, R176, R2 ;  /* 0x00000002b0027221 */ /* 0x000fe40000010000 */
[----:B------:R-:W-:Y:S01]  /*211e0*/  FADD.FTZ R251, R177, R0 ;  /* 0x00000000b1fb7221 */ /* 0x000fe20000010000 */
[----:B------:R-:W-:Y:S01]  /*211f0*/  IADD3 R0, R245, -0x1, RZ ;  /* 0xfffffffff5007810 */ /* 0x000fe20007ffe0ff */
[----:B------:R-:W-:Y:S02]  /*21200*/  FADD.FTZ R2, R167, R2 ;  /* 0x00000002a7027221 */ /* 0x000fe40000010000 */
[----:B------:R-:W-:Y:S01]  /*21210*/  FADD.FTZ R251, R166, R251 ;  /* 0x000000fba6fb7221 */ /* 0x000fe20000010000 */
[----:B------:R-:W-:Y:S02]  /*21220*/  MOV R245, R0 ;  /* 0x0000000000f57202 */ /* 0x000fe40000000f00 */
[----:B------:R1:W-:Y:S01]  /*21230*/  STL [R1+0x8], R2 ;  /* 0x0000080201007387 */ /* 0x0003e20000100800 */
[----:B------:R-:W-:Y:S01]  /*21240*/  MOV R0, R3 ;  /* 0x0000000300007202 */ /* 0x000fe20000000f00 */
[----:B------:R-:W-:-:S05]  /*21250*/  @P0 BRA `(.L_x_2915) ;  /* 0xffffc0d000000947 */ /* 0x000fca000383ffff */
.L_x_2906:
        /* <DEDUP_REMOVED lines=10> */
[----:B------:R-:W2:Y:S04]  /*21300*/  LDL R4, [R1+0x8] ;  /* 0x0000080001047983 */ /* 0x000ea80000100800 */
[----:B--2---:R2:W3:Y:S02]  /*21310*/  SHFL.BFLY PT, R6, R4, 0x2, 0x1f ;  /* 0x0c401f0004067f89 */ /* 0x0044e400000e0000 */
.L_x_2929:
[----:B--2---:R-:W2:Y:S02]  /*21320*/  LDL.LU R4, [R1+0x8] ;  /* 0x0000080001047983 */ /* 0x004ea40000300800 */
[----:B--23--:R-:W-:Y:S01]  /*21330*/  FADD.FTZ R7, R6, R4 ;  /* 0x0000000406077221 */ /* 0x00cfe20000010000 */
[----:B------:R-:W-:Y:S05]  /*21340*/  BRA.DIV ~URZ, `(.L_x_2917) ;  /* 0x00001f227f007947 */ /* 0x000fea000b800000 */
[----:B------:R-:W2:Y:S04]  /*21350*/  SHFL.BFLY PT, R10, R251, 0x2, 0x1f ;  /* 0x0c401f00fb0a7f89 */ /* 0x000ea800000e0000 */
[----:B------:R-:W3:Y:S01]  /*21360*/  SHFL.BFLY PT, R0, R7, 0x1, 0x1f ;  /* 0x0c201f0007007f89 */ /* 0x000ee200000e0000 */
[----:B--2---:R-:W-:-:S02]  /*21370*/  FADD.FTZ R10, R10, R251 ;  /* 0x000000fb0a0a7221 */ /* 0x004fc40000010000 */
[----:B---3--:R-:W-:-:S03]  /*21380*/  FADD.FTZ R11, R7, R0 ;  /* 0x00000000070b7221 */ /* 0x008fc60000010000 */
[----:B------:R2:W3:Y:S04]  /*21390*/  SHFL.BFLY PT, R6, R10, 0x1, 0x1f ;  /* 0x0c201f000a067f89 */ /* 0x0004e800000e0000 */
.L_x_2930:
        /* <DEDUP_REMOVED lines=330> */
.L_x_2919:
[----:B------:R-:W-:Y:S02]  /*22840*/  ULDC.64 UR4, c[0x0][0x118] ;  /* 0x0000460000047ab9 */ /* 0x000fe40000000a00 */
[----:B------:R-:W2:Y:S04]  /*22850*/  LD.E R2, [R8.64+0x60] ;  /* 0x0000600408027980 */ /* 0x000ea8000c101900 */
[----:B------:R-:W3:Y:S01]  /*22860*/  LD.E R244, [R8.64+0xb4] ;  /* 0x0000b40408f47980 */ /* 0x000ee2000c101900 */
[----:B--2---:R-:W-:-:S04]  /*22870*/  IMAD R3, R2, R240, R239 ;  /* 0x000000f002037224 */ /* 0x004fc800078e02ef */
[----:B---3--:R-:W-:Y:S02]  /*22880*/  IMAD R244, R244, R3, RZ ;  /* 0x00000003f4f47224 */ /* 0x008fe400078e02ff */
.L_x_2920:
[----:B------:R-:W-:Y:S05]  /*22890*/  BSYNC B0 ;  /* 0x0000000000007941 */ /* 0x000fea0003800000 */
.L_x_2918:
        /* <DEDUP_REMOVED lines=52> */
.L_x_2922:
[----:B--234-:R-:W-:Y:S05]  /*22be0*/  BSYNC B0 ;  /* 0x0000000000007941 */ /* 0x01cfea0003800000 */
.L_x_2921:
        /* <DEDUP_REMOVED lines=37> */
.L_x_2924:
[----:B------:R-:W-:Y:S05]  /*22e40*/  BSYNC B0 ;  /* 0x0000000000007941 */ /* 0x000fea0003800000 */
.L_x_2923:
        /* <DEDUP_REMOVED lines=19> */
.L_x_2926:
[----:B------:R-:W-:Y:S05]  /*22f80*/  BSYNC B0 ;  /* 0x0000000000007941 */ /* 0x000fea0003800000 */
.L_x_2925:
        /* <DEDUP_REMOVED lines=19> */
.L_x_2928:
[----:B------:R-:W-:Y:S05]  /*230c0*/  BSYNC B0 ;  /* 0x0000000000007941 */ /* 0x000fea0003800000 */
.L_x_2927:
[----:B------:R-:W-:Y:S01]  /*230d0*/  IADD3 R0, R3, 0x30, RZ ;  /* 0x0000003003007810 */ /* 0x000fe20007ffe0ff */
[----:B------:R-:W-:-:S03]  /*230e0*/  IMAD.MOV.U32 R239, RZ, RZ, 0x0 ;  /* 0x00000000ffef7424 */ /* 0x000fc600078e00ff */
[----:B------:R-:W-:-:S13]  /*230f0*/  ISETP.GE.AND P0, PT, R0, R241, PT ;  /* 0x000000f10000720c */ /* 0x000fda0003f06270 */
[----:B------:R-:W-:Y:S05]  /*23100*/  @P0 RET.REL.NODEC R238 `(_ZN5flash24flash_fwd_splitkv_kernelI23Flash_fwd_kernel_traitsILi256ELi64ELi64ELi4ELb0ELb0EN7cutlass10bfloat16_tE19Flash_kernel_traitsILi256ELi64ELi64ELi4ES3_EELb1ELb0ELb0ELb0ELb1ELb1ELb0ELb1EEEvNS_16Flash_fwd_paramsE) ;  /* 0xfffdcef0ee000950 */ /* 0x000fea0003c3ffff */
        /* <DEDUP_REMOVED lines=16> */
[----:B------:R-:W-:Y:S05]  /*23210*/  RET.REL.NODEC R238 `(_ZN5flash24flash_fwd_splitkv_kernelI23Flash_fwd_kernel_traitsILi256ELi64ELi64ELi4ELb0ELb0EN7cutlass10bfloat16_tE19Flash_kernel_traitsILi256ELi64ELi64ELi4ES3_EELb1ELb0ELb0ELb0ELb1ELb1ELb0ELb1EEEvNS_16Flash_fwd_paramsE) ;  /* 0xfffdcde0ee007950 */ /* 0x000fea0003c3ffff */
.L_x_2916:
[----:B------:R2:W5:Y:S01]  /*23220*/  LDL R7, [R1+0x8] ;  /* 0x0000080001077983 */ /* 0x0005620000100800 */
[----:B------:R-:W-:-:S02]  /*23230*/  MOV R6, 0x2 ;  /* 0x0000000200067802 */ /* 0x000fc40000000f00 */
[----:B------:R-:W-:Y:S02]  /*23240*/  MOV R4, 0x23260 ;  /* 0x0002326000047802 */ /* 0x000fe40000000f00 */
[----:B-12--5:R-:W-:Y:S05]  /*23250*/  CALL.REL.NOINC `($__internal_19_$__cuda_sm70_shflsync_bfly_p) ;  /* 0x000000f000007944 */ /* 0x026fea0003c00000 */
[----:B-12---:R-:W-:Y:S05]  /*23260*/  BRA `(.L_x_2929) ;  /* 0xffffe0b000007947 */ /* 0x006fea000383ffff */
.L_x_2917:
[----:B------:R-:W-:Y:S02]  /*23270*/  MOV R6, 0x1 ;  /* 0x0000000100067802 */ /* 0x000fe40000000f00 */
[----:B------:R-:W-:Y:S02]  /*23280*/  MOV R4, 0x232a0 ;  /* 0x000232a000047802 */ /* 0x000fe40000000f00 */
[----:B-1---5:R-:W-:Y:S05]  /*23290*/  CALL.REL.NOINC `($__internal_19_$__cuda_sm70_shflsync_bfly_p) ;  /* 0x000000b000007944 */ /* 0x022fea0003c00000 */
[----:B--2---:R-:W-:Y:S01]  /*232a0*/  FADD.FTZ R11, R7, R6 ;  /* 0x00000006070b7221 */ /* 0x004fe20000010000 */
[----:B-1----:R-:W-:Y:S02]  /*232b0*/  MOV R7, R251 ;  /* 0x000000fb00077202 */ /* 0x002fe40000000f00 */
[----:B------:R-:W-:Y:S02]  /*232c0*/  MOV R6, 0x2 ;  /* 0x0000000200067802 */ /* 0x000fe40000000f00 */
[----:B------:R-:W-:Y:S02]  /*232d0*/  MOV R4, 0x232f0 ;  /* 0x000232f000047802 */ /* 0x000fe40000000f00 */
[----:B------:R-:W-:Y:S05]  /*232e0*/  CALL.REL.NOINC `($__internal_19_$__cuda_sm70_shflsync_bfly_p) ;  /* 0x0000006000007944 */ /* 0x000fea0003c00000 */
[----:B--2---:R-:W-:Y:S01]  /*232f0*/  FADD.FTZ R10, R251, R6 ;  /* 0x00000006fb0a7221 */ /* 0x004fe20000010000 */
[----:B------:R-:W-:Y:S02]  /*23300*/  MOV R6, 0x1 ;  /* 0x0000000100067802 */ /* 0x000fe40000000f00 */
[----:B------:R-:W-:-:S02]  /*23310*/  MOV R4, 0x23340 ;  /* 0x0002334000047802 */ /* 0x000fc40000000f00 */
[----:B-1----:R-:W-:Y:S02]  /*23320*/  MOV R7, R10 ;  /* 0x0000000a00077202 */ /* 0x002fe40000000f00 */
[----:B------:R-:W-:Y:S05]  /*23330*/  CALL.REL.NOINC `($__internal_19_$__cuda_sm70_shflsync_bfly_p) ;  /* 0x0000001000007944 */ /* 0x000fea0003c00000 */
[----:B-12---:R-:W-:Y:S05]  /*23340*/  BRA `(.L_x_2930) ;  /* 0xffffe05000007947 */ /* 0x006fea000383ffff */
        .weak           $__internal_19_$__cuda_sm70_shflsync_bfly_p
        .type           $__internal_19_$__cuda_sm70_shflsync_bfly_p,@function
        .size           $__internal_19_$__cuda_sm70_shflsync_bfly_p,(.L_x_4885 - $__internal_19_$__cuda_sm70_shflsync_bfly_p)
$__internal_19_$__cuda_sm70_shflsync_bfly_p:
[----:B------:R-:W-:Y:S01]  /*23350*/  MOV R12, R4 ;  /* 0x00000004000c7202 */ /* 0x000fe20000000f00 */
[----:B------:R-:W-:Y:S04]  /*23360*/  WARPSYNC R0 ;  /* 0x0000000000007348 */ /* 0x000fe80003800000 */
[----:B------:R-:W-:Y:S01]  /*23370*/  MOV R13, 0x0 ;  /* 0x00000000000d7802 */ /* 0x000fe20000000f00 */
[----:B------:R1:W2:Y:S03]  /*23380*/  SHFL.BFLY PT, R6, R7, R6, R5 ;  /* 0x0c00000607067389 */ /* 0x0002a600000e0005 */
[----:B------:R-:W-:Y:S05]  /*23390*/  RET.REL.NODEC R12 `(_ZN5flash24flash_fwd_splitkv_kernelI23Flash_fwd_kernel_traitsILi256ELi64ELi64ELi4ELb0ELb0EN7cutlass10bfloat16_tE19Flash_kernel_traitsILi256ELi64ELi64ELi4ES3_EELb1ELb0ELb0ELb0ELb1ELb1ELb0ELb1EEEvNS_16Flash_fwd_paramsE) ;  /* 0xfffdcc600c007950 */ /* 0x000fea0003c3ffff */
.L_x_2931:
        /* <DEDUP_REMOVED lines=14> */
.L_x_4885:


//--------------------- .text._ZN5flash24flash_fwd_splitkv_kernelI23Flash_fwd_kernel_traitsILi256ELi64ELi64ELi4ELb0ELb0EN7cutlass10bfloat16_tE19Flash_kernel_traitsILi256ELi64ELi64ELi4ES3_EELb1ELb0ELb1ELb0ELb0ELb0ELb0ELb1EEEvNS_16Flash_fwd_paramsE --------------------------
	.section	.text._ZN5flash24flash_fwd_splitkv_kernelI23Flash_fwd_kernel_traitsILi256ELi64ELi64ELi4ELb0ELb0EN7cutlass10bfloat16_tE19Flash_kernel_traitsILi256ELi64ELi64ELi4ES3_EELb1ELb0ELb1ELb0ELb0ELb0ELb0ELb1EEEvNS_16Flash_fwd_paramsE,"ax",@progbits
	.sectioninfo	@"SHI_REGISTERS=254"
	.align	128
        .global         _ZN5flash24flash_fwd_splitkv_kernelI23Flash_fwd_kernel_traitsILi256ELi64ELi64ELi4ELb0ELb0EN7cutlass10bfloat16_tE19Flash_kernel_traitsILi256ELi64ELi64ELi4ES3_EELb1ELb0ELb1ELb0ELb0ELb0ELb0ELb1EEEvNS_16Flash_fwd_paramsE
        .type           _ZN5flash24flash_fwd_splitkv_kernelI23Flash_fwd_kernel_traitsILi256ELi64ELi64ELi4ELb0ELb0EN7cutlass10bfloat16_tE19Flash_kernel_traitsILi256ELi64ELi64ELi4ES3_EELb1ELb0ELb1ELb0ELb0ELb0ELb0ELb1EEEvNS_16Flash_fwd_paramsE,@function
        .size           _ZN5flash24flash_fwd_splitkv_kernelI23Flash_fwd_kernel_traitsILi256ELi64ELi64ELi4ELb0ELb0EN7cutlass10bfloat16_tE19Flash_kernel_traitsILi256ELi64ELi64ELi4ES3_EELb1ELb0ELb1ELb0ELb0ELb0ELb0ELb1EEEvNS_16Flash_fwd_paramsE,(.L_x_4887 - _ZN5flash24flash_fwd_splitkv_kernelI23Flash_fwd_kernel_traitsILi256ELi64ELi64ELi4ELb0ELb0EN7cutlass10bfloat16_tE19Flash_kernel_traitsILi256ELi64ELi64ELi4ES3_EELb1ELb0ELb1ELb0ELb0ELb0ELb0ELb1EEEvNS_16Flash_fwd_paramsE)
        .other          _ZN5flash24flash_fwd_splitkv_kernelI23Flash_fwd_kernel_traitsILi256ELi64ELi64ELi4ELb0ELb0EN7cutlass10bfloat16_tE19Flash_kernel_traitsILi256ELi64ELi64ELi4ES3_EELb1ELb0ELb1ELb0ELb0ELb0ELb0ELb1EEEvNS_16Flash_fwd_paramsE,@"STO_CUDA_ENTRY STV_DEFAULT"
_ZN5flash24flash_fwd_splitkv_kernelI23Flash_fwd_kernel_traitsILi256ELi64ELi64ELi4ELb0ELb0EN7cutlass10bfloat16_tE19Flash_kernel_traitsILi256ELi64ELi64ELi4ES3_EELb1ELb0ELb1ELb0ELb0ELb0ELb0ELb1EEEvNS_16Flash_fwd_paramsE:
.text._ZN5flash24flash_fwd_splitkv_kernelI23Flash_fwd_kernel_traitsILi256ELi64ELi64ELi4ELb0ELb0EN7cutlass10bfloat16_tE19Flash_kernel_traitsILi256ELi64ELi64ELi4ES3_EELb1ELb0ELb1ELb0ELb0ELb0ELb0ELb1EEEvNS_16Flash_fwd_paramsE:
[----:B------:R-:W-:Y:S02]  /*0000*/  MOV R1, c[0x0][0x28] ;  /* 0x00000a0000017a02 */ /* 0x000fe40000000f00 */
[----:B------:R-:W1:Y:S01]  /*0010*/  S2R R240, SR_CTAID.X ;  /* 0x0000000000f07919 */ /* 0x000e620000002500 */
[----:B------:R-:W-:Y:S01]  /*0020*/  ULDC.64 UR4, c[0x0][0x40] ;  /* 0x0000100000047ab9 */ /* 0x000fe20000000a00 */
[----:B------:R-:W-:Y:S01]  /*0030*/  BSSY B4, `(.L_x_2932) ;  /* 0x0000007000047945 */ /* 0x000fe20003800000 */
[----:B------:R-:W-:Y:S01]  /*0040*/  UIADD3 UR4, UP0, UR4, 0x160, URZ ;  /* 0x0000016004047890 */ /* 0x000fe2000ff1e03f */
[----:B------:R-:W2:Y:S01]  /*0050*/  S2R R239, SR_CTAID.Y ;  /* 0x0000000000ef7919 */ /* 0x000ea20000002600 */
[----:B------:R-:W-:Y:S02]  /*0060*/  MOV R237, 0xa0 ;  /* 0x000000a000ed7802 */ /* 0x000fe40000000f00 */
[----:B------:R-:W-:Y:S01]  /*0070*/  UIADD3.X UR5, URZ, UR5, URZ, UP0, !UPT ;  /* 0x000000053f057290 */ /* 0x000fe200087fe43f */
[----:B------:R-:W3:Y:S06]  /*0080*/  S2R R238, SR_CTAID.Z ;  /* 0x0000000000ee7919 */ /* 0x000eec0000002700 */
[----:B-123--:R-:W-:Y:S05]  /*0090*/  CALL.REL.NOINC `($_ZN5flash24flash_fwd_splitkv_kernelI23Flash_fwd_kernel_traitsILi256ELi64ELi64ELi4ELb0ELb0EN7cutlass10bfloat16_tE19Flash_kernel_traitsILi256ELi64ELi64ELi4ES3_EELb1ELb0ELb1ELb0ELb0ELb0ELb0ELb1EEEvNS_16Flash_fwd_paramsE$_ZN5flash30compute_attn_1rowblock_splitkvI23Flash_fwd_kernel_traitsILi256ELi64ELi64ELi4ELb0ELb0EN7cutlass10bfloat16_tE19Flash_kernel_traitsILi256ELi64ELi64ELi4ES3_EELb1ELb0ELb1ELb0ELb0ELb0ELb0ELb1ENS_16Flash_fwd_paramsEEEvRKT8_iiiii) ;  /* 0x0000002000007944 */ /* 0x00efea0003c00000 */
[----:B------:R-:W-:Y:S05]  /*00a0*/  BSYNC B4 ;  /* 0x0000000000047941 */ /* 0x000fea0003800000 */
.L_x_2932:
[----:B------:R-:W-:Y:S05]  /*00b0*/  EXIT ;  /* 0x000000000000794d */ /* 0x000fea0003800000 */
        .type           $_ZN5flash24flash_fwd_splitkv_kernelI23Flash_fwd_kernel_traitsILi256ELi64ELi64ELi4ELb0ELb0EN7cutlass10bfloat16_tE19Flash_kernel_traitsILi256ELi64ELi64ELi4ES3_EELb1ELb0ELb1ELb0ELb0ELb0ELb0ELb1EEEvNS_16Flash_fwd_paramsE$_ZN5flash30compute_attn_1rowblock_splitkvI23Flash_fwd_kernel_traitsILi256ELi64ELi64ELi4ELb0ELb0EN7cutlass10bfloat16_tE19Flash_kernel_traitsILi256ELi64ELi64ELi4ES3_EELb1ELb0ELb1ELb0ELb0ELb0ELb0ELb1ENS_16Flash_fwd_paramsEEEvRKT8_iiiii,@function
        .size           $_ZN5flash24flash_fwd_splitkv_kernelI23Flash_fwd_kernel_traitsILi256ELi64ELi64ELi4ELb0ELb0EN7cutlass10bfloat16_tE19Flash_kernel_traitsILi256ELi64ELi64ELi4ES3_EELb1ELb0ELb1ELb0ELb0ELb0ELb0ELb1EEEvNS_16Flash_fwd_paramsE$_ZN5flash30compute_attn_1rowblock_splitkvI23Flash_fwd_kernel_traitsILi256ELi64ELi64ELi4ELb0ELb0EN7cutlass10bfloat16_tE19Flash_kernel_traitsILi256ELi64ELi64ELi4ES3_EELb1ELb0ELb1ELb0ELb0ELb0ELb0ELb1ENS_16Flash_fwd_paramsEEEvRKT8_iiiii,($__internal_20_$__cuda_sm70_shflsync_bfly_p - $_ZN5flash24flash_fwd_splitkv_kernelI23Flash_fwd_kernel_traitsILi256ELi64ELi64ELi4ELb0ELb0EN7cutlass10bfloat16_tE19Flash_kernel_traitsILi256ELi64ELi64ELi4ES3_EELb1ELb0ELb1ELb0ELb0ELb0ELb0ELb1EEEvNS_16Flash_fwd_paramsE$_ZN5flash30compute_attn_1rowblock_splitkvI23Flash_fwd_kernel_traitsILi256ELi64ELi64ELi4ELb0ELb0EN7cutlass10bfloat16_tE19Flash_kernel_traitsILi256ELi64ELi64ELi4ES3_EELb1ELb0ELb1ELb0ELb0ELb0ELb0ELb1ENS_16Flash_fwd_paramsEEEvRKT8_iiiii)
$_ZN5flash24flash_fwd_splitkv_kernelI23Flash_fwd_kernel_traitsILi256ELi64ELi64ELi4ELb0ELb0EN7cutlass10bfloat16_tE19Flash_kernel_traitsILi256ELi64ELi64ELi4ES3_EELb1ELb0ELb1ELb0ELb0ELb0ELb0ELb1EEEvNS_16Flash_fwd_paramsE$_ZN5flash30compute_attn_1rowblock_splitkvI23Flash_fwd_kernel_traitsILi256ELi64ELi64ELi4ELb0ELb0EN7cutlass10bfloat16_tE19Flash_kernel_traitsILi256ELi64ELi64ELi4ES3_EELb1ELb0ELb1ELb0ELb0ELb0ELb0ELb1ENS_16Flash_fwd_paramsEEEvRKT8_iiiii:
        /* <DEDUP_REMOVED lines=20> */
.L_x_2934:
[----:B------:R-:W-:Y:S05]  /*0200*/  BSYNC B0 ;  /* 0x0000000000007941 */ /* 0x000fea0003800000 */
.L_x_2933:
        /* <DEDUP_REMOVED lines=17> */
.L_x_2936:
[----:B------:R4:W5:Y:S02]  /*0320*/  LD.E R61, [R10.64+0xb8] ;  /* 0x0000b8060a3d7980 */ /* 0x000964000c101900 */
.L_x_2937:
[----:B------:R-:W-:Y:S05]  /*0330*/  BSYNC B0 ;  /* 0x0000000000007941 */ /* 0x000fea0003800000 */
.L_x_2935:
        /* <DEDUP_REMOVED lines=10> */
.L_x_2939:
[----:B------:R-:W2:Y:S01]  /*03e0*/  LD.E.64 R2, [R10.64+0x108] ;  /* 0x000108060a027980 */ /* 0x000ea2000c101b00 */
[----:B------:R-:W-:Y:S01]  /*03f0*/  BSSY B0, `(.L_x_2941) ;  /* 0x0000006000007945 */ /* 0x000fe20003800000 */
[----:B------:R-:W-:Y:S01]  /*0400*/  IMAD.MOV.U32 R54, RZ, RZ, RZ ;  /* 0x000000ffff367224 */ /* 0x000fe200078e00ff */
[----:B--2---:R-:W-:-:S04]  /*0410*/  ISETP.NE.U32.AND P0, PT, R2, RZ, PT ;  /* 0x000000ff0200720c */ /* 0x004fc80003f05070 */
[----:B------:R-:W-:-:S13]  /*0420*/  ISETP.NE.AND.EX P0, PT, R3, RZ, PT, P0 ;  /* 0x000000ff0300720c */ /* 0x000fda0003f05300 */
[----:B------:R-:W-:Y:S05]  /*0430*/  @!P0 BRA `(.L_x_2942) ;  /* 0x0000001000008947 */ /* 0x000fea0003800000 */
[----:B------:R2:W5:Y:S02]  /*0440*/  LD.E R54, [R10.64+0xbc] ;  /* 0x0000bc060a367980 */ /* 0x000564000c101900 */
.L_x_2942:
[----:B------:R-:W-:Y:S05]  /*0450*/  BSYNC B0 ;  /* 0x0000000000007941 */ /* 0x000fea0003800000 */
.L_x_2941:
[----:B-----5:R-:W-:Y:S02]  /*0460*/  IADD3 R54, R61, R54, RZ ;  /* 0x000000363d367210 */ /* 0x020fe40007ffe0ff */
.L_x_2940:
[----:B------:R-:W-:Y:S05]  /*0470*/  BSYNC B1 ;  /* 0x0000000000017941 */ /* 0x000fea0003800000 */
.L_x_2938:
[----:B------:R-:W-:Y:S01]  /*0480*/  IMAD.SHL.U32 R53, R240, 0x40, RZ ;  /* 0x00000040f0357824 */ /* 0x000fe200078e00ff */
[----:B------:R-:W-:Y:S01]  /*0490*/  MOV R2, R237 ;  /* 0x000000ed00027202 */ /* 0x000fe20000000f00 */
[----:B------:R-:W-:-:S03]  /*04a0*/  IMAD.MOV.U32 R3, RZ, RZ, 0x0 ;  /* 0x00000000ff037424 */ /* 0x000fc600078e00ff */
[----:B------:R-:W-:-:S13]  /*04b0*/  ISETP.GT.AND P0, PT, R241, R53, PT ;  /* 0x00000035f100720c */ /* 0x000fda0003f04270 */
[----:B------:R-:W-:Y:S05]  /*04c0*/  @!P0 RET.REL.NODEC R2 `(_ZN5flash24flash_fwd_splitkv_kernelI23Flash_fwd_kernel_traitsILi256ELi64ELi64ELi4ELb0ELb0EN7cutlass10bfloat16_tE19Flash_kernel_traitsILi256ELi64ELi64ELi4ES3_EELb1ELb0ELb1ELb0ELb0ELb0ELb0ELb1EEEvNS_16Flash_fwd_paramsE) ;  /* 0xfffffb3002008950 */ /* 0x000fea0003c3ffff */
        /* <DEDUP_REMOVED lines=21> */
[----:B---3--:R1:W3:Y:S04]  /*0620*/  LD.E.64 R4, [R10.64+0x88] ;  /* 0x000088060a047980 */ /* 0x0082e8000c101b00 */
[----:B------:R1:W4:Y:S04]  /*0630*/  LD.E.64 R14, [R10.64+0x90] ;  /* 0x000090060a0e7980 */ /* 0x000328000c101b00 */
[----:B--2---:R1:W2:Y:S04]  /*0640*/  LD.E R12, [R10.64+0x60] ;  /* 0x000060060a0c7980 */ /* 0x0042a8000c101900 */
[----:B------:R1:W2:Y:S04]  /*0650*/  @!P0 LD.E.64 R20, [R10.64+0x80] ;  /* 0x000080060a148980 */ /* 0x0002a8000c101b00 */
[----:B------:R1:W4:Y:S04]  /*0660*/  LD.E R7, [R10.64+0xb4] ;  /* 0x0000b4060a077980 */ /* 0x000328000c101900 */
[----:B------:R1:W5:Y:S04]  /*0670*/  LD.E R0, [R10.64+0xc0] ;  /* 0x0000c0060a007980 */ /* 0x000368000c101900 */
[----:B------:R1:W5:Y:S04]  /*0680*/  LD.E.64 R2, [R10.64+0x70] ;  /* 0x000070060a027980 */ /* 0x000368000c101b00 */
[----:B-1----:R-:W5:Y:S01]  /*0690*/  LD.E.64 R10, [R10.64+0xa0] ;  /* 0x0000a0060a0a7980 */ /* 0x002f62000c101b00 */
[----:B------:R-:W-:-:S04]  /*06a0*/  SHF.R.S32.HI R6, RZ, 0x1f, R58 ;  /* 0x0000001fff067819 */ /* 0x000fc8000001143a */
[----:B------:R-:W-:-:S04]  /*06b0*/  LEA.HI R6, R6, R58, RZ, 0x3 ;  /* 0x0000003a06067211 */ /* 0x000fc800078f18ff */
[----:B------:R-:W-:Y:S02]  /*06c0*/  LOP3.LUT R8, R6, 0xfffffff8, RZ, 0xc0, !PT ;  /* 0xfffffff806087812 */ /* 0x000fe400078ec0ff */
[----:B------:R-:W-:-:S03]  /*06d0*/  @!P0 SHF.R.S32.HI R16, RZ, 0x1f, R239 ;  /* 0x0000001fff108819 */ /* 0x000fc600000114ef */
[----:B------:R-:W-:-:S04]  /*06e0*/  IMAD.IADD R58, R58, 0x1, -R8 ;  /* 0x000000013a3a7824 */ /* 0x000fc800078e0a08 */
[----:B------:R-:W-:Y:S01]  /*06f0*/  IMAD.SHL.U32 R8, R58, 0x8, RZ ;  /* 0x000000083a087824 */ /* 0x000fe200078e00ff */
[----:B------:R-:W-:Y:S01]  /*0700*/  SHF.R.S32.HI R6, RZ, 0x3, R6 ;  /* 0x00000003ff067819 */ /* 0x000fe20000011406 */
[----:B------:R-:W-:Y:S01]  /*0710*/  IMAD.IADD R241, R241, 0x1, -R53 ;  /* 0x00000001f1f17824 */ /* 0x000fe200078e0a35 */
[----:B------:R-:W-:Y:S01]  /*0720*/  BSSY B0, `(.L_x_2944) ;  /* 0x000002c000007945 */ /* 0x000fe20003800000 */
[-C--:B---3--:R-:W-:Y:S02]  /*0730*/  @P0 IMAD R17, R5, R242.reuse, RZ ;  /* 0x000000f205110224 */ /* 0x088fe400078e02ff */
[----:B------:R-:W-:-:S04]  /*0740*/  @P0 IMAD.WIDE.U32 R18, R4, R242, RZ ;  /* 0x000000f204120225 */ /* 0x000fc800078e00ff */
[-C--:B--2---:R-:W-:Y:S02]  /*0750*/  @!P0 IMAD R9, R21, R239.reuse, RZ ;  /* 0x000000ef15098224 */ /* 0x084fe400078e02ff */
[----:B------:R-:W-:-:S04]  /*0760*/  @!P0 IMAD.WIDE.U32 R22, R20, R239, RZ ;  /* 0x000000ef14168225 */ /* 0x000fc800078e00ff */
        /* <DEDUP_REMOVED lines=17> */
[C---:B------:R-:W-:Y:S01]  /*0880*/  IADD3 R18, R8.reuse, 0x40, RZ ;  /* 0x0000004008127810 */ /* 0x040fe20007ffe0ff */
[----:B------:R-:W-:Y:S01]  /*0890*/  IMAD R53, R7, R12, R53 ;  /* 0x0000000c07357224 */ /* 0x000fe200078e0235 */
[----:B------:R-:W-:Y:S02]  /*08a0*/  SHF.R.S32.HI R12, RZ, 0x1f, R6 ;  /* 0x0000001fff0c7819 */ /* 0x000fe40000011406 */
[C---:B------:R-:W-:Y:S02]  /*08b0*/  IADD3 R17, R8.reuse, 0x80, RZ ;  /* 0x0000008008117810 */ /* 0x040fe40007ffe0ff */
[----:B------:R-:W-:Y:S02]  /*08c0*/  IADD3 R16, R8, 0xc0, RZ ;  /* 0x000000c008107810 */ /* 0x000fe40007ffe0ff */
[----:B------:R-:W-:Y:S01]  /*08d0*/  IADD3 R21, R239, R20, RZ ;  /* 0x00000014ef157210 */ /* 0x000fe20007ffe0ff */
[----:B------:R-:W-:Y:S05]  /*08e0*/  @P0 BRA `(.L_x_2945) ;  /* 0x000000f000000947 */ /* 0x000fea0003800000 */
[----:B------:R-:W-:Y:S01]  /*08f0*/  IMAD R7, R5, R6, RZ ;  /* 0x0000000605077224 */ /* 0x000fe200078e02ff */
[-C--:B-----5:R-:W-:Y:S01]  /*0900*/  ISETP.GE.AND P4, PT, R8, R0.reuse, PT ;  /* 0x000000000800720c */ /* 0x0a0fe20003f86270 */
[----:B------:R-:W-:Y:S01]  /*0910*/  IMAD.MOV.U32 R20, RZ, RZ, R238 ;  /* 0x000000ffff147224 */ /* 0x000fe200078e00ee */
[----:B------:R-:W-:Y:S01]  /*0920*/  ISETP.GE.AND P3, PT, R18, R0, PT ;  /* 0x000000001200720c */ /* 0x000fe20003f66270 */
        /* <DEDUP_REMOVED lines=11> */
.L_x_2945:
[----:B------:R-:W-:Y:S05]  /*09e0*/  BSYNC B0 ;  /* 0x0000000000007941 */ /* 0x000fea0003800000 */
.L_x_2944:
        /* <DEDUP_REMOVED lines=22> */
.L_x_2947:
[----:B------:R-:W-:Y:S05]  /*0b50*/  BSYNC B0 ;  /* 0x0000000000007941 */ /* 0x000fea0003800000 */
.L_x_2946:
        /* <DEDUP_REMOVED lines=22> */
.L_x_2949:
[----:B------:R-:W-:Y:S05]  /*0cc0*/  BSYNC B0 ;  /* 0x0000000000007941 */ /* 0x000fea0003800000 */
.L_x_2948:
        /* <DEDUP_REMOVED lines=21> */
.L_x_2951:
[----:B------:R-:W-:Y:S05]  /*0e20*/  BSYNC B0 ;  /* 0x0000000000007941 */ /* 0x000fea0003800000 */
.L_x_2950:
[----:B------:R-:W-:-:S04]  /*0e30*/  ISETP.NE.AND P4, PT, R58, RZ, PT ;  /* 0x000000ff3a00720c */ /* 0x000fc80003f85270 */
[-C--:B------:R-:W-:Y:S02]  /*0e40*/  ISETP.GE.OR P3, PT, R6, R241.reuse, P4 ;  /* 0x000000f10600720c */ /* 0x080fe40002766670 */
[-C--:B------:R-:W-:Y:S02]  /*0e50*/  ISETP.GE.OR P2, PT, R15, R241.reuse, P4 ;  /* 0x000000f10f00720c */ /* 0x080fe40002746670 */
[-C--:B------:R-:W-:Y:S02]  /*0e60*/  ISETP.GE.OR P1, PT, R14, R241.reuse, P4 ;  /* 0x000000f10e00720c */ /* 0x080fe40002726670 */
[----:B------:R-:W-:Y:S02]  /*0e70*/  IADD3 R6, P0, R53, R6, RZ ;  /* 0x0000000635067210 */ /* 0x000fe40007f1e0ff */
[----:B------:R-:W-:Y:S02]  /*0e80*/  ISETP.GE.OR P4, PT, R13, R241, P4 ;  /* 0x000000f10d00720c */ /* 0x000fe40002786670 */
[----:B------:R-:W-:-:S02]  /*0e90*/  LEA.HI.X.SX32 R12, R53, R12, 0x1, P0 ;  /* 0x0000000c350c7211 */ /* 0x000fc400000f0eff */
[C---:B--2--5:R-:W-:Y:S01]  /*0ea0*/  LEA R2, P0, R6.reuse, R10, 0x2 ;  /* 0x0000000a06027211 */ /* 0x064fe200078010ff */
[----:B------:R-:W-:Y:S02]  /*0eb0*/  @!P3 IMAD.MOV.U32 R5, RZ, RZ, 0x7f800000 ;  /* 0x7f800000ff05b424 */ /* 0x000fe400078e00ff */
[----:B------:R-:W-:Y:S01]  /*0ec0*/  @!P2 IMAD.MOV.U32 R4, RZ, RZ, 0x7f800000 ;  /* 0x7f800000ff04a424 */ /* 0x000fe200078e00ff */
[----:B------:R-:W-:Y:S01]  /*0ed0*/  LEA.HI.X R3, R6, R11, R12, 0x2, P0 ;  /* 0x0000000b06037211 */ /* 0x000fe200000f140c */
[----:B------:R-:W-:-:S04]  /*0ee0*/  @!P1 IMAD.MOV.U32 R0, RZ, RZ, 0x7f800000 ;  /* 0x7f800000ff009424 */ /* 0x000fc800078e00ff */
[----:B------:R2:W-:Y:S04]  /*0ef0*/  @!P3 ST.E [R2.64], R5 ;  /* 0x000000050200b985 */ /* 0x0005e8000c101906 */
[----:B------:R3:W-:Y:S04]  /*0f00*/  @!P2 ST.E [R2.64+0x40], R4 ;  /* 0x000040040200a985 */ /* 0x0007e8000c101906 */
[----:B------:R4:W-:Y:S01]  /*0f10*/  @!P1 ST.E [R2.64+0x80], R0 ;  /* 0x0000800002009985 */ /* 0x0009e2000c101906 */
[----:B--2---:R-:W-:Y:S02]  /*0f20*/  IMAD.MOV.U32 R5, RZ, RZ, 0x0 ;  /* 0x00000000ff057424 */ /* 0x004fe400078e00ff */
[----:B---3--:R-:W-:-:S04]  /*0f30*/  IMAD.MOV.U32 R4, RZ, RZ, R237 ;  /* 0x000000ffff047224 */ /* 0x008fc800078e00ed */
[----:B----4-:R-:W-:Y:S05]  /*0f40*/  @P4 RET.REL.NODEC R4 `(_ZN5flash24flash_fwd_splitkv_kernelI23Flash_fwd_kernel_traitsILi256ELi64ELi64ELi4ELb0ELb0EN7cutlass10bfloat16_tE19Flash_kernel_traitsILi256ELi64ELi64ELi4ES3_EELb1ELb0ELb1ELb0ELb0ELb0ELb0ELb1EEEvNS_16Flash_fwd_paramsE) ;  /* 0xfffff0b004004950 */ /* 0x010fea0003c3ffff */
[----:B------:R-:W-:-:S05]  /*0f50*/  MOV R0, 0x7f800000 ;  /* 0x7f80000000007802 */ /* 0x000fca0000000f00 */
[----:B------:R2:W-:Y:S02]  /*0f60*/  ST.E [R2.64+0xc0], R0 ;  /* 0x0000c00002007985 */ /* 0x0005e4000c101906 */
[----:B--2---:R-:W-:Y:S02]  /*0f70*/  MOV R2, R237 ;  /* 0x000000ed00027202 */ /* 0x004fe40000000f00 */
[----:B------:R-:W-:-:S04]  /*0f80*/  MOV R3, 0x0 ;  /* 0x0000000000037802 */ /* 0x000fc80000000f00 */
[----:B------:R-:W-:Y:S05]  /*0f90*/  RET.REL.NODEC R2 `(_ZN5flash24flash_fwd_splitkv_kernelI23Flash_fwd_kernel_traitsILi256ELi64ELi64ELi4ELb0ELb0EN7cutlass10bfloat16_tE19Flash_kernel_traitsILi256ELi64ELi64ELi4ES3_EELb1ELb0ELb1ELb0ELb0ELb0ELb0ELb1EEEvNS_16Flash_fwd_paramsE) ;  /* 0xfffff06002007950 */ /* 0x000fea0003c3ffff */
.L_x_2943:
        /* <DEDUP_REMOVED lines=28> */
[----:B---3--:R-:W3:Y:S01]  /*1160*/  LD.E.64 R18, [R10.64+0x20] ;  /* 0x000020060a127980 */ /* 0x008ee2000c101b00 */
[----:B------:R-:W-:-:S03]  /*1170*/  IABS R3, R2 ;  /* 0x0000000200037213 */ /* 0x000fc60000000000 */
[----:B------:R-:W3:Y:S04]  /*1180*/  LD.E.64 R50, [R10.64+0x38] ;  /* 0x000038060a327980 */ /* 0x000ee8000c101b00 */
[----:B-----5:R-:W3:Y:S04]  /*1190*/  LD.E.64 R14, [R10.64+0x50] ;  /* 0x000050060a0e7980 */ /* 0x020ee8000c101b00 */
        /* <DEDUP_REMOVED lines=43> */
[----:B------:R-:W-:Y:S01]  /*1450*/  ISETP.GT.U32.AND P1, PT, R8, R0, PT ;  /* 0x000000000800720c */ /* 0x000fe20003f24070 */
[----:B------:R-:W-:-:S12]  /*1460*/  IMAD.MOV R9, RZ, RZ, -R9 ;  /* 0x000000ffff097224 */ /* 0x000fd800078e0a09 */
        /* <DEDUP_REMOVED lines=9> */
[----:B------:R-:W-:Y:S02]  /*1500*/  @!P0 IMAD.MOV R16, RZ, RZ, -R16 ;  /* 0x000000ffff108224 */ /* 0x000fe400078e0a10 */
[----:B------:R-:W-:-:S04]  /*1510*/  @!P1 LOP3.LUT R16, RZ, R6, RZ, 0x33, !PT ;  /* 0x00000006ff109212 */ /* 0x000fc800078e33ff */
[----:B------:R-:W-:Y:S02]  /*1520*/  SHF.R.S32.HI R8, RZ, 0x1f, R16 ;  /* 0x0000001fff087819 */ /* 0x000fe40000011410 */
[----:B---3--:R-:W-:Y:S01]  /*1530*/  SHF.R.S32.HI R0, RZ, 0x1f, R3 ;  /* 0x0000001fff007819 */ /* 0x008fe20000011403 */
[----:B------:R-:W-:-:S04]  /*1540*/  IMAD R7, R19, R3, RZ ;  /* 0x0000000313077224 */ /* 0x000fc800078e02ff */
[C---:B------:R-:W-:Y:S02]  /*1550*/  IMAD R7, R18.reuse, R0, R7 ;  /* 0x0000000012077224 */ /* 0x040fe400078e0207 */
[----:B------:R-:W-:-:S05]  /*1560*/  IMAD.WIDE.U32 R18, R18, R3, RZ ;  /* 0x0000000312127225 */ /* 0x000fca00078e00ff */
[----:B------:R-:W-:Y:S01]  /*1570*/  IADD3 R19, R19, R7, RZ ;  /* 0x0000000713137210 */ /* 0x000fe20007ffe0ff */
[----:B------:R-:W-:-:S04]  /*1580*/  IMAD R7, R51, R17, RZ ;  /* 0x0000001133077224 */ /* 0x000fc800078e02ff */
[----:B------:R-:W-:Y:S02]  /*1590*/  IMAD R7, R50, R9, R7 ;  /* 0x0000000932077224 */ /* 0x000fe400078e0207 */
[----:B------:R-:W-:-:S05]  /*15a0*/  IMAD.WIDE.U32 R18, R17, R50, R18 ;  /* 0x0000003211127225 */ /* 0x000fca00078e0012 */
[----:B------:R-:W-:Y:S01]  /*15b0*/  IADD3 R19, R19, R7, RZ ;  /* 0x0000000713137210 */ /* 0x000fe20007ffe0ff */
[----:B------:R-:W-:Y:S02]  /*15c0*/  IMAD R7, R15, R16, RZ ;  /* 0x000000100f077224 */ /* 0x000fe400078e02ff */
[-C--:B--2---:R-:W-:Y:S02]  /*15d0*/  IMAD R6, R13, R3.reuse, RZ ;  /* 0x000000030d067224 */ /* 0x084fe400078e02ff */
[----:B------:R-:W-:Y:S02]  /*15e0*/  IMAD R7, R14, R8, R7 ;  /* 0x000000080e077224 */ /* 0x000fe400078e0207 */
        /* <DEDUP_REMOVED lines=8> */
.L_x_2953:
        /* <DEDUP_REMOVED lines=31> */
[----:B---3--:R-:W-:Y:S02]  /*1860*/  @!P4 IMAD R2, R23, R15, RZ ;  /* 0x0000000f1702c224 */ /* 0x008fe400078e02ff */
        /* <DEDUP_REMOVED lines=13> */
[----:B------:R-:W-:Y:S01]  /*1940*/  @!P4 MOV R14, R22 ;  /* 0x00000016000ec202 */ /* 0x000fe20000000f00 */
[----:B------:R-:W-:Y:S01]  /*1950*/  @!P4 IMAD R8, R49, R16, RZ ;  /* 0x000000103108c224 */ /* 0x000fe200078e02ff */
[----:B------:R-:W-:Y:S01]  /*1960*/  @!P4 SHF.R.S32.HI R0, RZ, 0x1f, R16 ;  /* 0x0000001fff00c819 */ /* 0x000fe20000011410 */
[----:B------:R-:W-:Y:S01]  /*1970*/  IMAD R12, R51, R2, RZ ;  /* 0x00000002330c7224 */ /* 0x000fe200078e02ff */
[----:B------:R-:W-:Y:S01]  /*1980*/  SHF.R.S32.HI R9, RZ, 0x1f, R2 ;  /* 0x0000001fff097819 */ /* 0x000fe20000011402 */
[----:B------:R-:W-:Y:S01]  /*1990*/  IMAD.MOV.U32 R24, RZ, RZ, R14 ;  /* 0x000000ffff187224 */ /* 0x000fe200078e000e */
[----:B------:R-:W-:Y:S01]  /*19a0*/  MOV R25, R13 ;  /* 0x0000000d00197202 */ /* 0x000fe20000000f00 */
[----:B------:R-:W-:Y:S01]  /*19b0*/  @!P4 IMAD R0, R0, R48, R8 ;  /* 0x000000300000c224 */ /* 0x000fe200078e0208 */
[----:B------:R-:W-:Y:S01]  /*19c0*/  @P2 IADD3 R6, R6, 0x1, RZ ;  /* 0x0000000106062810 */ /* 0x000fe20007ffe0ff */
[----:B------:R-:W-:Y:S01]  /*19d0*/  @!P4 IMAD.WIDE.U32 R22, R48, R16, RZ ;  /* 0x000000103016c225 */ /* 0x000fe200078e00ff */
[----:B------:R-:W-:-:S03]  /*19e0*/  @P4 IADD3 R16, R16, R17, RZ ;  /* 0x0000001110104210 */ /* 0x000fc60007ffe0ff */
[----:B------:R-:W-:Y:S02]  /*19f0*/  IMAD R12, R9, R50, R12 ;  /* 0x00000032090c7224 */ /* 0x000fe400078e020c */
[----:B------:R-:W-:-:S04]  /*1a00*/  IMAD.WIDE.U32 R24, R50, R2, R24 ;  /* 0x0000000232187225 */ /* 0x000fc800078e0018 */
[----:B------:R-:W-:Y:S01]  /*1a10*/  @!P4 IMAD.IADD R23, R23, 0x1, R0 ;  /* 0x000000011717c824 */ /* 0x000fe200078e0200 */
[----:B------:R-:W-:Y:S01]  /*1a20*/  @!P4 SHF.R.S32.HI R0, RZ, 0x1f, R15 ;  /* 0x0000001fff00c819 */ /* 0x000fe2000001140f */
[----:B------:R-:W-:Y:S01]  /*1a30*/  @!P1 IMAD.MOV R6, RZ, RZ, -R6 ;  /* 0x000000ffff069224 */ /* 0x000fe200078e0a06 */
[----:B------:R-:W-:Y:S01]  /*1a40*/  @!P0 LOP3.LUT R6, RZ, R7, RZ, 0x33, !PT ;  /* 0x00000007ff068212 */ /* 0x000fe200078e33ff */
[----:B------:R-:W-:Y:S01]  /*1a50*/  @!P4 IMAD R3, R21, R15, RZ ;  /* 0x0000000f1503c224 */ /* 0x000fe200078e02ff */
[----:B------:R-:W-:Y:S02]  /*1a60*/  IADD3 R13, R25, R12, RZ ;  /* 0x0000000c190d7210 */ /* 0x000fe40007ffe0ff */
[----:B------:R-:W-:Y:S01]  /*1a70*/  MOV R12, R24 ;  /* 0x00000018000c7202 */ /* 0x000fe20000000f00 */
[----:B------:R-:W-:Y:S01]  /*1a80*/  @!P4 IMAD R0, R20, R0, R3 ;  /* 0x000000001400c224 */ /* 0x000fe200078e0203 */
[----:B------:R-:W-:Y:S01]  /*1a90*/  SHF.R.S32.HI R8, RZ, 0x1f, R6 ;  /* 0x0000001fff087819 */ /* 0x000fe20000011406 */
[----:B------:R-:W-:-:S02]  /*1aa0*/  @P4 IMAD R21, R49, R16, RZ ;  /* 0x0000001031154224 */ /* 0x000fc400078e02ff */
[----:B------:R-:W-:Y:S02]  /*1ab0*/  IMAD R3, R19, R6, RZ ;  /* 0x0000000613037224 */ /* 0x000fe400078e02ff */
[----:B------:R-:W-:-:S04]  /*1ac0*/  @P4 IMAD.WIDE.U32 R16, R48, R16, RZ ;  /* 0x0000001030104225 */ /* 0x000fc800078e00ff */
[----:B------:R-:W-:Y:S01]  /*1ad0*/  @!P4 IMAD.WIDE.U32 R22, R20, R15, R22 ;  /* 0x0000000f1416c225 */ /* 0x000fe200078e0016 */
[----:B------:R-:W-:-:S03]  /*1ae0*/  @P4 IADD3 R21, R17, R21, RZ ;  /* 0x0000001511154210 */ /* 0x000fc60007ffe0ff */
        /* <DEDUP_REMOVED lines=9> */
.L_x_2954:
[----:B-1----:R-:W-:Y:S05]  /*1b80*/  BSYNC B0 ;  /* 0x0000000000007941 */ /* 0x002fea0003800000 */
.L_x_2952:
        /* <DEDUP_REMOVED lines=11> */
[----:B------:R-:W-:-:S05]  /*1c40*/  LOP3.LUT R18, R22, 0xfffffff0, RZ, 0xc0, !PT ;  /* 0xfffffff016127812 */ /* 0x000fca00078ec0ff */
[----:B------:R-:W-:Y:S01]  /*1c50*/  IMAD.IADD R18, R58, 0x1, -R18 ;  /* 0x000000013a127824 */ /* 0x000fe200078e0a12 */
[----:B------:R-:W-:-:S04]  /*1c60*/  LEA.HI R160, R52, R58, RZ, 0x3 ;  /* 0x0000003a34a07211 */ /* 0x000fc800078f18ff */
[----:B-1----:R-:W-:Y:S02]  /*1c70*/  SHF.R.S32.HI R4, RZ, 0x1f, R18 ;  /* 0x0000001fff047819 */ /* 0x002fe40000011412 */
[----:B------:R-:W-:Y:S02]  /*1c80*/  LOP3.LUT R55, R160, 0xfffffff8, RZ, 0xc0, !PT ;  /* 0xfffffff8a0377812 */ /* 0x000fe400078ec0ff */
[----:B------:R-:W-:-:S04]  /*1c90*/  LEA.HI R4, R4, R18, RZ, 0x3 ;  /* 0x0000001204047211 */ /* 0x000fc800078f18ff */
[----:B------:R-:W-:Y:S01]  /*1ca0*/  LOP3.LUT R5, R4, 0xfffffff8, RZ, 0xc0, !PT ;  /* 0xfffffff804057812 */ /* 0x000fe200078ec0ff */
[----:B------:R-:W-:Y:S01]  /*1cb0*/  IMAD.IADD R55, R58, 0x1, -R55 ;  /* 0x000000013a377824 */ /* 0x000fe200078e0a37 */
[----:B------:R-:W-:-:S03]  /*1cc0*/  SHF.R.S32.HI R160, RZ, 0x3, R160 ;  /* 0x00000003ffa07819 */ /* 0x000fc600000114a0 */
[----:B------:R-:W-:Y:S02]  /*1cd0*/  IMAD.IADD R5, R18, 0x1, -R5 ;  /* 0x0000000112057824 */ /* 0x000fe400078e0a05 */
[----:B------:R-:W-:Y:S02]  /*1ce0*/  IMAD.SHL.U32 R18, R55, 0x8, RZ ;  /* 0x0000000837127824 */ /* 0x000fe400078e00ff */
[----:B------:R-:W-:-:S03]  /*1cf0*/  IMAD.SHL.U32 R23, R160, 0x40, RZ ;  /* 0x00000040a0177824 */ /* 0x000fc600078e00ff */
[----:B------:R-:W-:Y:S02]  /*1d00*/  IADD3 R30, P1, R18, R19, RZ ;  /* 0x00000013121e7210 */ /* 0x000fe40007f3e0ff */
[----:B------:R-:W-:Y:S01]  /*1d10*/  SHF.R.S32.HI R19, RZ, 0x1f, R18 ;  /* 0x0000001fff137819 */ /* 0x000fe20000011412 */
[----:B-----5:R-:W-:Y:S01]  /*1d20*/  IMAD R9, R9, R48, RZ ;  /* 0x0000003009097224 */ /* 0x020fe200078e02ff */
[----:B------:R-:W-:Y:S02]  /*1d30*/  SHF.R.S32.HI R56, RZ, 0x4, R22 ;  /* 0x00000004ff387819 */ /* 0x000fe40000011416 */
[----:B------:R-:W-:Y:S01]  /*1d40*/  LOP3.LUT R23, R23, 0x1c0, RZ, 0xc0, !PT ;  /* 0x000001c017177812 */ /* 0x000fe200078ec0ff */
[----:B------:R-:W-:Y:S01]  /*1d50*/  IMAD.X R31, R19, 0x1, R21, P1 ;  /* 0x00000001131f7824 */ /* 0x000fe200008e0615 */
[----:B------:R-:W-:Y:S01]  /*1d60*/  LEA.HI R21, R52, R58, RZ, 0x6 ;  /* 0x0000003a34157211 */ /* 0x000fe200078f30ff */
[C---:B------:R-:W-:Y:S01]  /*1d70*/  IMAD R9, R17.reuse, R49, R9 ;  /* 0x0000003111097224 */ /* 0x040fe200078e0209 */
[----:B------:R-:W-:Y:S01]  /*1d80*/  LEA.HI R22, R22, R56, RZ, 0x1 ;  /* 0x0000003816167211 */ /* 0x000fe200078f08ff */
[----:B------:R-:W-:Y:S01]  /*1d90*/  IMAD.WIDE.U32 R30, R17, R48, R30 ;  /* 0x00000030111e7225 */ /* 0x000fe200078e001e */
[----:B------:R-:W-:-:S02]  /*1da0*/  LOP3.LUT R24, R23, 0x38, R18, 0xf8, !PT ;  /* 0x0000003817187812 */ /* 0x000fc400078ef812 */
[----:B------:R-:W-:Y:S01]  /*1db0*/  SHF.R.U32.HI R23, RZ, 0x3, R23 ;  /* 0x00000003ff177819 */ /* 0x000fe20000011617 */
[----:B------:R-:W-:Y:S01]  /*1dc0*/  IMAD.SHL.U32 R21, R21, 0x8, RZ ;  /* 0x0000000815157824 */ /* 0x000fe200078e00ff */
[----:B------:R-:W-:Y:S01]  /*1dd0*/  LOP3.LUT R22, R22, 0xfffffffe, RZ, 0xc0, !PT ;  /* 0xfffffffe16167812 */ /* 0x000fe200078ec0ff */
[----:B------:R-:W-:Y:S01]  /*1de0*/  IMAD.IADD R31, R31, 0x1, R9 ;  /* 0x000000011f1f7824 */ /* 0x000fe200078e0209 */
[----:B------:R-:W-:Y:S01]  /*1df0*/  LOP3.LUT R23, R24, R23, RZ, 0x3c, !PT ;  /* 0x0000001718177212 */ /* 0x000fe200078e3cff */
[----:B------:R-:W-:Y:S02]  /*1e00*/  IMAD R9, R29, R16, RZ ;  /* 0x000000101d097224 */ /* 0x000fe400078e02ff */
[----:B------:R-:W-:Y:S01]  /*1e10*/  IMAD.IADD R56, R56, 0x1, -R22 ;  /* 0x0000000138387824 */ /* 0x000fe200078e0a16 */
[----:B------:R-:W-:Y:S01]  /*1e20*/  LOP3.LUT R158, R23, 0xfffffe00, R21, 0xf8, !PT ;  /* 0xfffffe00179e7812 */ /* 0x000fe200078ef815 */
[-C--:B------:R-:W-:Y:S02]  /*1e30*/  IMAD R9, R8, R28.reuse, R9 ;  /* 0x0000001c08097224 */ /* 0x080fe400078e0209 */
[----:B------:R-:W-:Y:S01]  /*1e40*/  IMAD.WIDE.U32 R22, R16, R28, R30 ;  /* 0x0000001c10167225 */ /* 0x000fe200078e001e */
[----:B------:R-:W-:-:S02]  /*1e50*/  SHF.R.S32.HI R161, RZ, 0x1f, R160 ;  /* 0x0000001fffa17819 */ /* 0x000fc400000114a0 */
[----:B------:R-:W-:Y:S01]  /*1e60*/  SHF.R.S32.HI R57, RZ, 0x1f, R239 ;  /* 0x0000001fff397819 */ /* 0x000fe200000114ef */
[----:B------:R-:W-:Y:S02]  /*1e70*/  IMAD.SHL.U32 R17, R5, 0x40, RZ ;  /* 0x0000004005117824 */ /* 0x000fe400078e00ff */
[----:B------:R-:W-:Y:S02]  /*1e80*/  IMAD.IADD R23, R23, 0x1, R9 ;  /* 0x0000000117177824 */ /* 0x000fe400078e0209 */
[----:B------:R-:W-:Y:S01]  /*1e90*/  IMAD R184, R49, R160, RZ ;  /* 0x000000a031b87224 */ /* 0x000fe200078e02ff */
[----:B------:R-:W-:Y:S01]  /*1ea0*/  LOP3.LUT R17, R17, 0x1c0, RZ, 0xc0, !PT ;  /* 0x000001c011117812 */ /* 0x000fe200078ec0ff */
[----:B------:R-:W-:Y:S02]  /*1eb0*/  IMAD.SHL.U32 R21, R56, 0x8, RZ ;  /* 0x0000000838157824 */ /* 0x000fe400078e00ff */
[-C--:B------:R-:W-:Y:S02]  /*1ec0*/  IMAD R184, R161, R48.reuse, R184 ;  /* 0x00000030a1b87224 */ /* 0x080fe400078e02b8 */
[----:B------:R-:W-:Y:S01]  /*1ed0*/  IMAD.WIDE.U32 R22, R160, R48, R22 ;  /* 0x00000030a0167225 */ /* 0x000fe200078e0016 */
[----:B------:R-:W-:-:S02]  /*1ee0*/  LOP3.LUT R21, R17, 0x8, R21, 0xf8, !PT ;  /* 0x0000000811157812 */ /* 0x000fc400078ef815 */
[----:B------:R-:W-:Y:S01]  /*1ef0*/  SHF.R.U32.HI R41, RZ, 0x3, R17 ;  /* 0x00000003ff297819 */ /* 0x000fe20000011611 */
[----:B------:R-:W-:Y:S01]  /*1f00*/  IMAD.IADD R184, R23, 0x1, R184 ;  /* 0x0000000117b87824 */ /* 0x000fe200078e02b8 */
[C---:B------:R-:W-:Y:S02]  /*1f10*/  LOP3.LUT P5, RZ, R5.reuse, 0x4, RZ, 0xc0, !PT ;  /* 0x0000000405ff7812 */ /* 0x040fe400078ac0ff */
[----:B------:R-:W-:Y:S01]  /*1f20*/  LOP3.LUT P4, RZ, R5, 0x2, RZ, 0xc0, !PT ;  /* 0x0000000205ff7812 */ /* 0x000fe2000788c0ff */
[----:B------:R-:W-:Y:S01]  /*1f30*/  IMAD.SHL.U32 R4, R4, 0x40, RZ ;  /* 0x0000004004047824 */ /* 0x000fe200078e00ff */
[----:B------:R-:W-:Y:S02]  /*1f40*/  LOP3.LUT R41, R21, R41, RZ, 0x3c, !PT ;  /* 0x0000002915297212 */ /* 0x000fe400078e3cff */
[----:B------:R-:W-:Y:S02]  /*1f50*/  SHF.R.S32.HI R90, RZ, 0x1f, R61 ;  /* 0x0000001fff5a7819 */ /* 0x000fe4000001143d */
[----:B------:R-:W-:-:S02]  /*1f60*/  LOP3.LUT R41, R41, 0xfffffe00, R4, 0xf8, !PT ;  /* 0xfffffe0029297812 */ /* 0x000fc400078ef804 */
[----:B------:R-:W-:Y:S02]  /*1f70*/  SHF.R.S32.HI R165, RZ, 0x1f, R238 ;  /* 0x0000001fffa57819 */ /* 0x000fe400000114ee */
[----:B------:R-:W-:-:S04]  /*1f80*/  LEA.HI R90, R90, R61, RZ, 0x6 ;  /* 0x0000003d5a5a7211 */ /* 0x000fc800078f30ff */
[----:B------:R-:W-:-:S04]  /*1f90*/  SHF.R.S32.HI R90, RZ, 0x6, R90 ;  /* 0x00000006ff5a7819 */ /* 0x000fc8000001145a */
[----:B------:R-:W-:Y:S01]  /*1fa0*/  IMNMX R90, RZ, R90, !PT ;  /* 0x0000005aff5a7217 */ /* 0x000fe20007800200 */
[----:B------:R-:W-:-:S04]  /*1fb0*/  IMAD.WIDE R172, R240, 0x40, R160 ;  /* 0x00000040f0ac7825 */ /* 0x000fc800078e02a0 */
        /* <DEDUP_REMOVED lines=16> */
[----:B------:R-:W-:Y:S02]  /*20c0*/  @P0 IMAD.MOV.U32 R17, RZ, RZ, R24 ;  /* 0x000000ffff110224 */ /* 0x000fe400078e0018 */
[----:B---3--:R-:W-:-:S04]  /*20d0*/  @!P0 IMAD R9, R27, R239, RZ ;  /* 0x000000ef1b098224 */ /* 0x008fc800078e02ff */
[C---:B------:R-:W-:Y:S02]  /*20e0*/  @!P0 IMAD R9, R26.reuse, R57, R9 ;  /* 0x000000391a098224 */ /* 0x040fe400078e0209 */
[----:B------:R-:W-:Y:S01]  /*20f0*/  @!P0 IMAD.WIDE.U32 R26, R26, R239, RZ ;  /* 0x000000ef1a1a8225 */ /* 0x000fe200078e00ff */
[----:B------:R-:W-:-:S03]  /*2100*/  LEA R185, P1, R22, R12, 0x1 ;  /* 0x0000000c16b97211 */ /* 0x000fc600078208ff */
[----:B------:R-:W-:Y:S02]  /*2110*/  @!P0 IMAD.MOV.U32 R17, RZ, RZ, R26 ;  /* 0x000000ffff118224 */ /* 0x000fe400078e001a */
[----:B------:R-:W-:Y:S01]  /*2120*/  @P0 IMAD R5, R15, R242, RZ ;  /* 0x000000f20f050224 */ /* 0x000fe200078e02ff */
[----:B------:R-:W-:Y:S02]  /*2130*/  LEA.HI.X R184, R22, R13, R184, 0x1, P1 ;  /* 0x0000000d16b87211 */ /* 0x000fe400008f0cb8 */
[C---:B------:R-:W-:Y:S01]  /*2140*/  IADD3 R13, R18.reuse, 0x40, RZ ;  /* 0x00000040120d7810 */ /* 0x040fe20007ffe0ff */
[----:B------:R-:W-:Y:S01]  /*2150*/  @P0 IMAD.IADD R5, R25, 0x1, R5 ;  /* 0x0000000119050824 */ /* 0x000fe200078e0205 */
[----:B------:R-:W-:Y:S01]  /*2160*/  IADD3 R24, P2, R18, R17, RZ ;  /* 0x0000001112187210 */ /* 0x000fe20007f5e0ff */
[----:B------:R-:W-:Y:S02]  /*2170*/  @!P0 IMAD.IADD R5, R27, 0x1, R9 ;  /* 0x000000011b058824 */ /* 0x000fe400078e0209 */
[----:B------:R-:W-:-:S02]  /*2180*/  @P0 IMAD.MOV.U32 R176, RZ, RZ, R14 ;  /* 0x000000ffffb00224 */ /* 0x000fc400078e000e */
[--C-:B------:R-:W-:Y:S02]  /*2190*/  @P0 IMAD.MOV.U32 R177, RZ, RZ, R15.reuse ;  /* 0x000000ffffb10224 */ /* 0x100fe400078e000f */
[----:B------:R-:W-:Y:S02]  /*21a0*/  @!P0 IMAD.MOV.U32 R176, RZ, RZ, R14 ;  /* 0x000000ffffb08224 */ /* 0x000fe400078e000e */
[----:B------:R-:W-:Y:S01]  /*21b0*/  @!P0 IMAD.MOV.U32 R177, RZ, RZ, R15 ;  /* 0x000000ffffb18224 */ /* 0x000fe200078e000f */
[-C--:B----4-:R-:W-:Y:S01]  /*21c0*/  ISETP.GE.AND P0, PT, R13, R63.reuse, PT ;  /* 0x0000003f0d00720c */ /* 0x090fe20003f06270 */
[----:B------:R-:W-:Y:S01]  /*21d0*/  IMAD R4, R7, R238, RZ ;  /* 0x000000ee07047224 */ /* 0x000fe200078e02ff */
[C---:B------:R-:W-:Y:S01]  /*21e0*/  IADD3 R9, R18.reuse, 0xc0, RZ ;  /* 0x000000c012097810 */ /* 0x040fe20007ffe0ff */
[----:B------:R-:W-:Y:S01]  /*21f0*/  IMAD.X R25, R19, 0x1, R5, P2 ;  /* 0x0000000113197824 */ /* 0x000fe200010e0605 */
[----:B------:R-:W-:Y:S02]  /*2200*/  ISETP.GE.AND P1, PT, R18, R63, PT ;  /* 0x0000003f1200720c */ /* 0x000fe40003f26270 */
[----:B------:R-:W-:-:S02]  /*2210*/  SEL R5, RZ, 0xffffffff, P0 ;  /* 0xffffffffff057807 */ /* 0x000fc40000000000 */
[----:B------:R-:W-:Y:S01]  /*2220*/  IADD3 R12, R18, 0x80, RZ ;  /* 0x00000080120c7810 */ /* 0x000fe20007ffe0ff */
[----:B------:R-:W-:Y:S01]  /*2230*/  IMAD R4, R6, R165, R4 ;  /* 0x000000a506047224 */ /* 0x000fe200078e0204 */
[-C--:B------:R-:W-:Y:S01]  /*2240*/  ISETP.GE.AND P0, PT, R9, R63.reuse, PT ;  /* 0x0000003f0900720c */ /* 0x080fe20003f06270 */
[----:B------:R-:W-:Y:S01]  /*2250*/  IMAD.WIDE.U32 R14, R238, R6, R24 ;  /* 0x00000006ee0e7225 */ /* 0x000fe200078e0018 */
[----:B------:R-:W-:Y:S02]  /*2260*/  SEL R6, RZ, 0x1, P1 ;  /* 0x00000001ff067807 */ /* 0x000fe40000800000 */
[----:B------:R-:W-:Y:S02]  /*2270*/  ISETP.GE.AND P1, PT, R12, R63, PT ;  /* 0x0000003f0c00720c */ /* 0x000fe40003f26270 */
[----:B------:R-:W-:Y:S01]  /*2280*/  SEL R60, RZ, 0x8, P0 ;  /* 0x00000008ff3c7807 */ /* 0x000fe20000000000 */
[----:B------:R-:W-:Y:S01]  /*2290*/  IMAD.IADD R15, R15, 0x1, R4 ;  /* 0x000000010f0f7824 */ /* 0x000fe200078e0204 */
[----:B------:R-:W-:-:S02]  /*22a0*/  IADD3 R162, P0, R18, R3, RZ ;  /* 0x0000000312a27210 */ /* 0x000fc40007f1e0ff */
[----:B------:R-:W-:Y:S02]  /*22b0*/  SEL R4, RZ, 0x4, P1 ;  /* 0x00000004ff047807 */ /* 0x000fe40000800000 */
[----:B------:R-:W-:Y:S01]  /*22c0*/  ISETP.GT.AND P1, PT, R166, R90, PT ;  /* 0x0000005aa600720c */ /* 0x000fe20003f24270 */
[----:B------:R-:W-:Y:S02]  /*22d0*/  IMAD.X R163, R19, 0x1, R0, P0 ;  /* 0x0000000113a37824 */ /* 0x000fe400000e0600 */
[----:B------:R-:W-:Y:S02]  /*22e0*/  IMAD.SHL.U32 R5, R5, 0x2, RZ ;  /* 0x0000000205057824 */ /* 0x000fe400078e00ff */
[----:B------:R-:W-:Y:S02]  /*22f0*/  IMAD R174, R173, R176, RZ ;  /* 0x000000b0adae7224 */ /* 0x000fe400078e02ff */
[----:B------:R-:W-:Y:S01]  /*2300*/  IMAD.WIDE.U32 R162, R160, R50, R162 ;  /* 0x00000032a0a27225 */ /* 0x000fe200078e00a2 */
[----:B------:R-:W-:-:S03]  /*2310*/  LOP3.LUT R5, R5, 0x2, R6, 0xe2, !PT ;  /* 0x0000000205057812 */ /* 0x000fc600078ee206 */
[----:B------:R-:W-:Y:S01]  /*2320*/  IMAD R174, R172, R177, R174 ;  /* 0x000000b1acae7224 */ /* 0x000fe200078e02ae */
[----:B------:R-:W-:Y:S01]  /*2330*/  LEA R236, P0, R162, R170, 0x1 ;  /* 0x000000aaa2ec7211 */ /* 0x000fe200078008ff */
[----:B------:R-:W-:Y:S02]  /*2340*/  IMAD.IADD R169, R163, 0x1, R168 ;  /* 0x00000001a3a97824 */ /* 0x000fe400078e02a8 */
[----:B------:R-:W-:Y:S01]  /*2350*/  IMAD.WIDE.U32 R172, R172, R176, R14 ;  /* 0x000000b0acac7225 */ /* 0x000fe200078e000e */
[----:B------:R-:W-:Y:S02]  /*2360*/  LOP3.LUT R60, R60, R5, R4, 0xfe, !PT ;  /* 0x000000053c3c7212 */ /* 0x000fe400078efe04 */
[----:B------:R-:W-:Y:S01]  /*2370*/  LEA.HI.X R235, R162, R171, R169, 0x1, P0 ;  /* 0x000000aba2eb7211 */ /* 0x000fe200000f0ca9 */
[----:B------:R-:W-:Y:S02]  /*2380*/  @!P3 IMAD.MOV.U32 R20, RZ, RZ, RZ ;  /* 0x000000ffff14b224 */ /* 0x000fe400078e00ff */
        /* <DEDUP_REMOVED lines=14> */
[----:B------:R-:W-:Y:S01]  /*2470*/  IMAD.SHL.U32 R68, R48, 0x20, RZ ;  /* 0x0000002030447824 */ /* 0x000fe200078e00ff */
        /* <DEDUP_REMOVED lines=41> */
[----:B------:R-:W-:Y:S01]  /*2710*/  IMAD R3, R27, R16, RZ ;  /* 0x000000101b037224 */ /* 0x000fe200078e02ff */
        /* <DEDUP_REMOVED lines=71> */
[----:B------:R-:W-:Y:S01]  /*2b90*/  SHF.L.U32 R114, R182, 0x4, RZ ;  /* 0x00000004b6727819 */ /* 0x000fe200000006ff */
        /* <DEDUP_REMOVED lines=8> */
[----:B------:R-:W-:Y:S01]  /*2c20*/  IMAD.SHL.U32 R152, R150, 0x20, RZ ;  /* 0x0000002096987824 */ /* 0x000fe200078e00ff */
        /* <DEDUP_REMOVED lines=36> */
.L_x_3073:
[----:B------:R-:W-:Y:S01]  /*2e70*/  MOV R3, R118 ;  /* 0x0000007600037202 */ /* 0x000fe20000000f00 */
[----:B------:R-:W-:Y:S01]  /*2e80*/  IMAD.SHL.U32 R16, R14, 0x40, RZ ;  /* 0x000000400e107824 */ /* 0x000fe200078e00ff */
[----:B------:R-:W-:Y:S01]  /*2e90*/  BSSY B0, `(.L_x_2956) ;  /* 0x000001d000007945 */ /* 0x000fe20003800000 */
[----:B------:R-:W-:Y:S03]  /*2ea0*/  IMAD.MOV.U32 R2, RZ, RZ, R119 ;  /* 0x000000ffff027224 */ /* 0x000fe600078e0077 */
[----:B------:R-:W-:Y:S04]  /*2eb0*/  IADD3 R15, R16, -0x40, RZ ;  /* 0xffffffc0100f7810 */ /* 0x000fe80007ffe0ff */
[----:B------:R-:W-:Y:S01]  /*2ec0*/  IADD3 R167, R61, -R15, RZ ;  /* 0x8000000f3da77210 */ /* 0x000fe20007ffe0ff */
[----:B------:R-:W-:Y:S05]  /*2ed0*/  IMAD.IADD R188, R54, 0x1, -R15 ;  /* 0x0000000136bc7824 */ /* 0x000fea00078e0a0f */
[C---:B------:R-:W-:Y:S04]  /*2ee0*/  ISETP.GE.AND P2, PT, R160.reuse, R188, PT ;  /* 0x000000bca000720c */ /* 0x040fe80003f46270 */
[----:B------:R-:W-:Y:S11]  /*2ef0*/  ISETP.GE.AND P2, PT, R160, R167, !P2 ;  /* 0x000000a7a000720c */ /* 0x000ff60005746270 */
[----:B------:R-:W-:Y:S02]  /*2f00*/  @!UPT UIADD3 URZ, URZ, URZ, URZ ;  /* 0x0000003f3f3ff290 */ /* 0x000fe4000fffe03f */
[----:B-----5:R-:W-:-:S05]  /*2f10*/  @!P2 BRA `(.L_x_2957) ;  /* 0x000001400000a947 */ /* 0x020fca0003800000 */
        /* <DEDUP_REMOVED lines=20> */
.L_x_2957:
[----:B------:R-:W-:Y:S05]  /*3060*/  BSYNC B0 ;  /* 0x0000000000007941 */ /* 0x000fea0003800000 */
.L_x_2956:
        /* <DEDUP_REMOVED lines=21> */
.L_x_2959:
[----:B------:R-:W-:Y:S05]  /*31c0*/  BSYNC B0 ;  /* 0x0000000000007941 */ /* 0x000fea0003800000 */
.L_x_2958:
        /* <DEDUP_REMOVED lines=21> */
.L_x_2961:
[----:B------:R-:W-:Y:S05]  /*3320*/  BSYNC B0 ;  /* 0x0000000000007941 */ /* 0x000fea0003800000 */
.L_x_2960:
        /* <DEDUP_REMOVED lines=21> */
.L_x_2963:
[----:B------:R-:W-:Y:S05]  /*3480*/  BSYNC B0 ;  /* 0x0000000000007941 */ /* 0x000fea0003800000 */
.L_x_2962:
        /* <DEDUP_REMOVED lines=66> */
.L_x_2970:
[----:B------:R-:W-:Y:S05]  /*38b0*/  BSYNC B0 ;  /* 0x0000000000007941 */ /* 0x000fea0003800000 */
.L_x_2969:
        /* <DEDUP_REMOVED lines=51> */
.L_x_2972:
[----:B------:R-:W-:Y:S05]  /*3bf0*/  BSYNC B0 ;  /* 0x0000000000007941 */ /* 0x000fea0003800000 */
.L_x_2971:
        /* <DEDUP_REMOVED lines=51> */
.L_x_2974:
[----:B------:R-:W-:Y:S05]  /*3f30*/  BSYNC B0 ;  /* 0x0000000000007941 */ /* 0x000fea0003800000 */
.L_x_2973:
        /* <DEDUP_REMOVED lines=50> */
.L_x_2968:
[----:B------:R-:W-:Y:S05]  /*4260*/  BSYNC B1 ;  /* 0x0000000000017941 */ /* 0x000fea0003800000 */
.L_x_2967:
        /* <DEDUP_REMOVED lines=63> */
.L_x_2978:
[----:B------:R-:W-:Y:S05]  /*4660*/  BSYNC B0 ;  /* 0x0000000000007941 */ /* 0x000fea0003800000 */
.L_x_2977:
        /* <DEDUP_REMOVED lines=53> */
.L_x_2980:
[----:B------:R-:W-:Y:S05]  /*49c0*/  BSYNC B0 ;  /* 0x0000000000007941 */ /* 0x000fea0003800000 */
.L_x_2979:
        /* <DEDUP_REMOVED lines=53> */
.L_x_2982:
[----:B------:R-:W-:Y:S05]  /*4d20*/  BSYNC B0 ;  /* 0x0000000000007941 */ /* 0x000fea0003800000 */
.L_x_2981:
        /* <DEDUP_REMOVED lines=52> */
.L_x_2976:
[----:B------:R-:W-:Y:S05]  /*5070*/  BSYNC B1 ;  /* 0x0000000000017941 */ /* 0x000fea0003800000 */
.L_x_2975:
        /* <DEDUP_REMOVED lines=63> */
.L_x_2986:
[----:B------:R-:W-:Y:S05]  /*5470*/  BSYNC B0 ;  /* 0x0000000000007941 */ /* 0x000fea0003800000 */
.L_x_2985:
        /* <DEDUP_REMOVED lines=53> */
.L_x_2988:
[----:B------:R-:W-:Y:S05]  /*57d0*/  BSYNC B0 ;  /* 0x0000000000007941 */ /* 0x000fea0003800000 */
.L_x_2987:
        /* <DEDUP_REMOVED lines=53> */
.L_x_2990:
[----:B------:R-:W-:Y:S05]  /*5b30*/  BSYNC B0 ;  /* 0x0000000000007941 */ /* 0x000fea0003800000 */
.L_x_2989:
        /* <DEDUP_REMOVED lines=52> */
.L_x_2984:
[----:B------:R-:W-:Y:S05]  /*5e80*/  BSYNC B1 ;  /* 0x0000000000017941 */ /* 0x000fea0003800000 */
.L_x_2983:
        /* <DEDUP_REMOVED lines=67> */
.L_x_2994:
[----:B------:R-:W-:Y:S05]  /*62c0*/  BSYNC B0 ;  /* 0x0000000000007941 */ /* 0x000fea0003800000 */
.L_x_2993:
        /* <DEDUP_REMOVED lines=53> */
.L_x_2996:
[----:B------:R-:W-:Y:S05]  /*6620*/  BSYNC B0 ;  /* 0x0000000000007941 */ /* 0x000fea0003800000 */
.L_x_2995:
        /* <DEDUP_REMOVED lines=53> */
.L_x_2998:
[----:B------:R-:W-:Y:S05]  /*6980*/  BSYNC B0 ;  /* 0x0000000000007941 */ /* 0x000fea0003800000 */
.L_x_2997:
        /* <DEDUP_REMOVED lines=52> */
.L_x_2992:
[----:B------:R-:W-:Y:S05]  /*6cd0*/  BSYNC B1 ;  /* 0x0000000000017941 */ /* 0x000fea0003800000 */
.L_x_2991:
[----:B------:R-:W2:Y:S02]  /*6ce0*/  LD.E R0, [R10.64+0xd0] ;  /* 0x0000d0060a007980 */ /* 0x000ea4000c101900 */
[----:B--2---:R-:W-:Y:S05]  /*6cf0*/  IMAD.U32 R0, R0, -0x20, RZ ;  /* 0xffffffe000007824 */ /* 0x004fea00078e00ff */
[C---:B------:R-:W-:Y:S02]  /*6d00*/  LEA R20, P1, R0.reuse, R20, 0x1 ;  /* 0x0000001400147211 */ /* 0x040fe400078208ff */
[C---:B------:R-:W-:Y:S02]  /*6d10*/  LEA R42, P0, R0.reuse, R42, 0x1 ;  /* 0x0000002a002a7211 */ /* 0x040fe400078008ff */
[C---:B------:R-:W-:Y:S02]  /*6d20*/  LEA.HI.X.SX32 R21, R0.reuse, R21, 0x1, P1 ;  /* 0x0000001500157211 */ /* 0x040fe400008f0eff */
[----:B------:R-:W-:Y:S01]  /*6d30*/  LEA.HI.X.SX32 R43, R0, R43, 0x1, P0 ;  /* 0x0000002b002b7211 */ /* 0x000fe200000f0eff */
[----:B------:R-:W-:-:S05]  /*6d40*/  BRA `(.L_x_2999) ;  /* 0x00006a3000007947 */ /* 0x000fca0003800000 */
.L_x_2966:
        /* <DEDUP_REMOVED lines=94> */
.L_x_3005:
[----:B------:R-:W-:Y:S05]  /*7330*/  BSYNC B0 ;  /* 0x0000000000007941 */ /* 0x000fea0003800000 */
.L_x_3004:
[----:B-----5:R2:W-:Y:S02]  /*7340*/  ST.E.128 [R126.64], R24 ;  /* 0x000000187e007985 */ /* 0x0205e4000c101d06 */
.L_x_3003:
[----:B------:R-:W-:Y:S05]  /*7350*/  BSYNC B1 ;  /* 0x0000000000017941 */ /* 0x000fea0003800000 */
.L_x_3002:
        /* <DEDUP_REMOVED lines=92> */
.L_x_3009:
[----:B------:R-:W-:Y:S05]  /*7920*/  BSYNC B0 ;  /* 0x0000000000007941 */ /* 0x000fea0003800000 */
.L_x_3008:
[----:B-----5:R2:W-:Y:S02]  /*7930*/  ST.E.128 [R126.64+0x80], R24 ;  /* 0x000080187e007985 */ /* 0x0205e4000c101d06 */
.L_x_3007:
[----:B------:R-:W-:Y:S05]  /*7940*/  BSYNC B1 ;  /* 0x0000000000017941 */ /* 0x000fea0003800000 */
.L_x_3006:
        /* <DEDUP_REMOVED lines=92> */
.L_x_3013:
[----:B------:R-:W-:Y:S05]  /*7f10*/  BSYNC B0 ;  /* 0x0000000000007941 */ /* 0x000fea0003800000 */
.L_x_3012:
[----:B-----5:R2:W-:Y:S02]  /*7f20*/  ST.E.128 [R126.64+0x100], R24 ;  /* 0x000100187e007985 */ /* 0x0205e4000c101d06 */
.L_x_3011:
[----:B------:R-:W-:Y:S05]  /*7f30*/  BSYNC B1 ;  /* 0x0000000000017941 */ /* 0x000fea0003800000 */
.L_x_3010:
        /* <DEDUP_REMOVED lines=91> */
.L_x_3015:
[----:B------:R-:W-:Y:S05]  /*84f0*/  BSYNC B0 ;  /* 0x0000000000007941 */ /* 0x000fea0003800000 */
.L_x_3014:
[----:B-----5:R2:W-:Y:S02]  /*8500*/  ST.E.128 [R126.64+0x180], R24 ;  /* 0x000180187e007985 */ /* 0x0205e4000c101d06 */
.L_x_3001:
[----:B------:R-:W-:Y:S05]  /*8510*/  BSYNC B2 ;  /* 0x0000000000027941 */ /* 0x000fea0003800000 */
.L_x_3000:
        /* <DEDUP_REMOVED lines=97> */
.L_x_3021:
[----:B------:R-:W-:Y:S05]  /*8b30*/  BSYNC B0 ;  /* 0x0000000000007941 */ /* 0x000fea0003800000 */
.L_x_3020:
[C---:B------:R-:W-:Y:S04]  /*8b40*/  LEA R2, P0, R233.reuse, R126, 0x1 ;  /* 0x0000007ee9027211 */ /* 0x040fe800078008ff */
[----:B------:R-:W-:Y:S05]  /*8b50*/  LEA.HI.X R3, R233, R127, R234, 0x1, P0 ;  /* 0x0000007fe9037211 */ /* 0x000fea00000f0cea */
[----:B-----5:R2:W-:Y:S04]  /*8b60*/  ST.E.128 [R2.64], R24 ;  /* 0x0000001802007985 */ /* 0x0205e8000c101d06 */
.L_x_3019:
[----:B------:R-:W-:Y:S05]  /*8b70*/  BSYNC B1 ;  /* 0x0000000000017941 */ /* 0x000fea0003800000 */
.L_x_3018:
        /* <DEDUP_REMOVED lines=92> */
.L_x_3025:
[----:B------:R-:W-:Y:S05]  /*9140*/  BSYNC B0 ;  /* 0x0000000000007941 */ /* 0x000fea0003800000 */
.L_x_3024:
[C---:B------:R-:W-:Y:S04]  /*9150*/  LEA R2, P0, R87.reuse, R126, 0x1 ;  /* 0x0000007e57027211 */ /* 0x040fe800078008ff */
[----:B------:R-:W-:Y:S05]  /*9160*/  LEA.HI.X R3, R87, R127, R86, 0x1, P0 ;  /* 0x0000007f57037211 */ /* 0x000fea00000f0c56 */
[----:B-----5:R2:W-:Y:S04]  /*9170*/  ST.E.128 [R2.64], R24 ;  /* 0x0000001802007985 */ /* 0x0205e8000c101d06 */
.L_x_3023:
[----:B------:R-:W-:Y:S05]  /*9180*/  BSYNC B1 ;  /* 0x0000000000017941 */ /* 0x000fea0003800000 */
.L_x_3022:
        /* <DEDUP_REMOVED lines=92> */
.L_x_3029:
[----:B------:R-:W-:Y:S05]  /*9750*/  BSYNC B0 ;  /* 0x0000000000007941 */ /* 0x000fea0003800000 */
.L_x_3028:
[C---:B------:R-:W-:Y:S04]  /*9760*/  LEA R2, P0, R83.reuse, R126, 0x1 ;  /* 0x0000007e53027211 */ /* 0x040fe800078008ff */
[----:B------:R-:W-:Y:S05]  /*9770*/  LEA.HI.X R3, R83, R127, R82, 0x1, P0 ;  /* 0x0000007f53037211 */ /* 0x000fea00000f0c52 */
[----:B-----5:R2:W-:Y:S04]  /*9780*/  ST.E.128 [R2.64], R24 ;  /* 0x0000001802007985 */ /* 0x0205e8000c101d06 */
.L_x_3027:
[----:B------:R-:W-:Y:S05]  /*9790*/  BSYNC B1 ;  /* 0x0000000000017941 */ /* 0x000fea0003800000 */
.L_x_3026:
        /* <DEDUP_REMOVED lines=91> */
.L_x_3031:
[----:B------:R-:W-:Y:S05]  /*9d50*/  BSYNC B0 ;  /* 0x0000000000007941 */ /* 0x000fea0003800000 */
.L_x_3030:
[C---:B------:R-:W-:Y:S04]  /*9d60*/  LEA R2, P0, R77.reuse, R126, 0x1 ;  /* 0x0000007e4d027211 */ /* 0x040fe800078008ff */
[----:B------:R-:W-:Y:S05]  /*9d70*/  LEA.HI.X R3, R77, R127, R76, 0x1, P0 ;  /* 0x0000007f4d037211 */ /* 0x000fea00000f0c4c */
[----:B-----5:R2:W-:Y:S04]  /*9d80*/  ST.E.128 [R2.64], R24 ;  /* 0x0000001802007985 */ /* 0x0205e8000c101d06 */
.L_x_3017:
[----:B------:R-:W-:Y:S05]  /*9d90*/  BSYNC B2 ;  /* 0x0000000000027941 */ /* 0x000fea0003800000 */
.L_x_3016:
        /* <DEDUP_REMOVED lines=97> */
.L_x_3037:
[----:B------:R-:W-:Y:S05]  /*a3b0*/  BSYNC B0 ;  /* 0x0000000000007941 */ /* 0x000fea0003800000 */
.L_x_3036:
[C---:B------:R-:W-:Y:S04]  /*a3c0*/  LEA R2, P0, R88.reuse, R126, 0x1 ;  /* 0x0000007e58027211 */ /* 0x040fe800078008ff */
[----:B------:R-:W-:Y:S05]  /*a3d0*/  LEA.HI.X R3, R88, R127, R89, 0x1, P0 ;  /* 0x0000007f58037211 */ /* 0x000fea00000f0c59 */
[----:B-----5:R2:W-:Y:S04]  /*a3e0*/  ST.E.128 [R2.64], R24 ;  /* 0x0000001802007985 */ /* 0x0205e8000c101d06 */
.L_x_3035:
[----:B------:R-:W-:Y:S05]  /*a3f0*/  BSYNC B1 ;  /* 0x0000000000017941 */ /* 0x000fea0003800000 */
.L_x_3034:
        /* <DEDUP_REMOVED lines=92> */
.L_x_3041:
[----:B------:R-:W-:Y:S05]  /*a9c0*/  BSYNC B0 ;  /* 0x0000000000007941 */ /* 0x000fea0003800000 */
.L_x_3040:
[C---:B------:R-:W-:Y:S04]  /*a9d0*/  LEA R2, P0, R85.reuse, R126, 0x1 ;  /* 0x0000007e55027211 */ /* 0x040fe800078008ff */
[----:B------:R-:W-:Y:S05]  /*a9e0*/  LEA.HI.X R3, R85, R127, R84, 0x1, P0 ;  /* 0x0000007f55037211 */ /* 0x000fea00000f0c54 */
[----:B-----5:R2:W-:Y:S04]  /*a9f0*/  ST.E.128 [R2.64], R24 ;  /* 0x0000001802007985 */ /* 0x0205e8000c101d06 */
.L_x_3039:
[----:B------:R-:W-:Y:S05]  /*aa00*/  BSYNC B1 ;  /* 0x0000000000017941 */ /* 0x000fea0003800000 */
.L_x_3038:
        /* <DEDUP_REMOVED lines=92> */
.L_x_3045:
[----:B------:R-:W-:Y:S05]  /*afd0*/  BSYNC B0 ;  /* 0x0000000000007941 */ /* 0x000fea0003800000 */
.L_x_3044:
[C---:B------:R-:W-:Y:S04]  /*afe0*/  LEA R2, P0, R81.reuse, R126, 0x1 ;  /* 0x0000007e51027211 */ /* 0x040fe800078008ff */
[----:B------:R-:W-:Y:S05]  /*aff0*/  LEA.HI.X R3, R81, R127, R80, 0x1, P0 ;  /* 0x0000007f51037211 */ /* 0x000fea00000f0c50 */
[----:B-----5:R2:W-:Y:S04]  /*b000*/  ST.E.128 [R2.64], R24 ;  /* 0x0000001802007985 */ /* 0x0205e8000c101d06 */
.L_x_3043:
[----:B------:R-:W-:Y:S05]  /*b010*/  BSYNC B1 ;  /* 0x0000000000017941 */ /* 0x000fea0003800000 */
.L_x_3042:
        /* <DEDUP_REMOVED lines=91> */
.L_x_3047:
[----:B------:R-:W-:Y:S05]  /*b5d0*/  BSYNC B0 ;  /* 0x0000000000007941 */ /* 0x000fea0003800000 */
.L_x_3046:
[C---:B------:R-:W-:Y:S04]  /*b5e0*/  LEA R2, P0, R75.reuse, R126, 0x1 ;  /* 0x0000007e4b027211 */ /* 0x040fe800078008ff */
[----:B------:R-:W-:Y:S05]  /*b5f0*/  LEA.HI.X R3, R75, R127, R74, 0x1, P0 ;  /* 0x0000007f4b037211 */ /* 0x000fea00000f0c4a */
[----:B-----5:R2:W-:Y:S04]  /*b600*/  ST.E.128 [R2.64], R24 ;  /* 0x0000001802007985 */ /* 0x0205e8000c101d06 */
.L_x_3033:
[----:B------:R-:W-:Y:S05]  /*b610*/  BSYNC B2 ;  /* 0x0000000000027941 */ /* 0x000fea0003800000 */
.L_x_3032:
        /* <DEDUP_REMOVED lines=100> */
.L_x_3053:
[----:B------:R-:W-:Y:S05]  /*bc60*/  BSYNC B0 ;  /* 0x0000000000007941 */ /* 0x000fea0003800000 */
.L_x_3052:
[----:B------:R-:W-:Y:S02]  /*bc70*/  IMAD R0, R51, 0x60, RZ ;  /* 0x0000006033007824 */ /* 0x000fe400078e02ff */
[----:B------:R-:W-:Y:S05]  /*bc80*/  IMAD.WIDE.U32 R2, R50, 0x60, R126 ;  /* 0x0000006032027825 */ /* 0x000fea00078e007e */
[----:B------:R-:W-:Y:S05]  /*bc90*/  IADD3 R3, R3, R0, RZ ;  /* 0x0000000003037210 */ /* 0x000fea0007ffe0ff */
[----:B-----5:R2:W-:Y:S02]  /*bca0*/  ST.E.128 [R2.64], R24 ;  /* 0x0000001802007985 */ /* 0x0205e4000c101d06 */
.L_x_3051:
[----:B------:R-:W-:Y:S05]  /*bcb0*/  BSYNC B1 ;  /* 0x0000000000017941 */ /* 0x000fea0003800000 */
.L_x_3050:
        /* <DEDUP_REMOVED lines=92> */
.L_x_3057:
[----:B------:R-:W-:Y:S05]  /*c280*/  BSYNC B0 ;  /* 0x0000000000007941 */ /* 0x000fea0003800000 */
.L_x_3056:
[C---:B------:R-:W-:Y:S04]  /*c290*/  LEA R2, P0, R79.reuse, R126, 0x1 ;  /* 0x0000007e4f027211 */ /* 0x040fe800078008ff */
[----:B------:R-:W-:Y:S05]  /*c2a0*/  LEA.HI.X R3, R79, R127, R78, 0x1, P0 ;  /* 0x0000007f4f037211 */ /* 0x000fea00000f0c4e */
[----:B-----5:R2:W-:Y:S04]  /*c2b0*/  ST.E.128 [R2.64], R24 ;  /* 0x0000001802007985 */ /* 0x0205e8000c101d06 */
.L_x_3055:
[----:B------:R-:W-:Y:S05]  /*c2c0*/  BSYNC B1 ;  /* 0x0000000000017941 */ /* 0x000fea0003800000 */
.L_x_3054:
        /* <DEDUP_REMOVED lines=92> */
.L_x_3061:
[----:B------:R-:W-:Y:S05]  /*c890*/  BSYNC B0 ;  /* 0x0000000000007941 */ /* 0x000fea0003800000 */
.L_x_3060:
[C---:B------:R-:W-:Y:S04]  /*c8a0*/  LEA R2, P0, R73.reuse, R126, 0x1 ;  /* 0x0000007e49027211 */ /* 0x040fe800078008ff */
[----:B------:R-:W-:Y:S05]  /*c8b0*/  LEA.HI.X R3, R73, R127, R72, 0x1, P0 ;  /* 0x0000007f49037211 */ /* 0x000fea00000f0c48 */
[----:B-----5:R2:W-:Y:S04]  /*c8c0*/  ST.E.128 [R2.64], R24 ;  /* 0x0000001802007985 */ /* 0x0205e8000c101d06 */
.L_x_3059:
[----:B------:R-:W-:Y:S05]  /*c8d0*/  BSYNC B1 ;  /* 0x0000000000017941 */ /* 0x000fea0003800000 */
.L_x_3058:
        /* <DEDUP_REMOVED lines=15> */
[C---:B------:R-:W-:Y:S01]  /*c9d0*/  SHF.L.U32 R33, R26.reuse, 0x10, RZ ;  /* 0x000000101a217819 */ /* 0x040fe200000006ff */
[----:B------:R-:W-:Y:S01]  /*c9e0*/  IMAD.U32 R31, R25, 0x10000, RZ ;  /* 0x00010000191f7824 */ /* 0x000fe200078e00ff */
        /* <DEDUP_REMOVED lines=74> */
.L_x_3063:
[----:B------:R-:W-:Y:S05]  /*ce90*/  BSYNC B0 ;  /* 0x0000000000007941 */ /* 0x000fea0003800000 */
.L_x_3062:
[C---:B------:R-:W-:Y:S04]  /*cea0*/  LEA R2, P0, R71.reuse, R126, 0x1 ;  /* 0x0000007e47027211 */ /* 0x040fe800078008ff */
[----:B------:R-:W-:Y:S05]  /*ceb0*/  LEA.HI.X R3, R71, R127, R70, 0x1, P0 ;  /* 0x0000007f47037211 */ /* 0x000fea00000f0c46 */
[----:B-----5:R2:W-:Y:S04]  /*cec0*/  ST.E.128 [R2.64], R24 ;  /* 0x0000001802007985 */ /* 0x0205e8000c101d06 */
.L_x_3049:
[----:B------:R-:W-:Y:S05]  /*ced0*/  BSYNC B2 ;  /* 0x0000000000027941 */ /* 0x000fea0003800000 */
.L_x_3048:
        /* <DEDUP_REMOVED lines=11> */
.L_x_2965:
[----:B------:R-:W-:Y:S01]  /*cf90*/  BSSY B0, `(.L_x_3064) ;  /* 0x0000016000007945 */ /* 0x000fe20003800000 */
[----:B------:R-:W-:-:S05]  /*cfa0*/  @!P2 BRA `(.L_x_3065) ;  /* 0x000001400000a947 */ /* 0x000fca0003800000 */
[----:B------:R-:W-:Y:S02]  /*cfb0*/  ISETP.NE.AND P1, PT, R156, RZ, PT ;  /* 0x000000ff9c00720c */ /* 0x000fe40003f25270 */
[----:B------:R-:W-:Y:S11]  /*cfc0*/  ISETP.NE.AND P0, PT, R155, RZ, PT ;  /* 0x000000ff9b00720c */ /* 0x000ff60003f05270 */
[--C-:B------:R-:W-:Y:S02]  /*cfd0*/  @P1 IMAD.MOV.U32 R2, RZ, RZ, R121.reuse ;  /* 0x000000ffff021224 */ /* 0x100fe400078e0079 */
[--C-:B------:R-:W-:Y:S05]  /*cfe0*/  @P1 IMAD.MOV.U32 R3, RZ, RZ, R120.reuse ;  /* 0x000000ffff031224 */ /* 0x100fea00078e0078 */
[----:B-1----:R1:W2:Y:S02]  /*cff0*/  @P1 LD.E.128 R4, [R2.64] ;  /* 0x0000000602041980 */ /* 0x0022a4000c101d00 */
        /* <DEDUP_REMOVED lines=15> */
.L_x_3065:
[----:B------:R-:W-:Y:S05]  /*d0f0*/  BSYNC B0 ;  /* 0x0000000000007941 */ /* 0x000fea0003800000 */
.L_x_3064:
[C---:B------:R-:W-:Y:S01]  /*d100*/  ISETP.GE.AND P0, PT, R66.reuse, R188, PT ;  /* 0x000000bc4200720c */ /* 0x040fe20003f06270 */
[----:B------:R-:W-:Y:S03]  /*d110*/  BSSY B0, `(.L_x_3066) ;  /* 0x0000020000007945 */ /* 0x000fe60003800000 */
[----:B------:R-:W-:Y:S11]  /*d120*/  ISETP.GE.AND P0, PT, R66, R167, !P0 ;  /* 0x000000a74200720c */ /* 0x000ff60004706270 */
[----:B------:R-:W-:Y:S02]  /*d130*/  @!UPT UIADD3 URZ, URZ, URZ, URZ ;  /* 0x0000003f3f3ff290 */ /* 0x000fe4000fffe03f */
[----:B------:R-:W-:-:S05]  /*d140*/  @!P0 BRA `(.L_x_3067) ;  /* 0x000001c000008947 */ /* 0x000fca0003800000 */
[----:B------:R-:W-:Y:S02]  /*d150*/  ISETP.NE.AND P3, PT, R156, RZ, PT ;  /* 0x000000ff9c00720c */ /* 0x000fe40003f65270 */
[----:B------:R-:W-:Y:S11]  /*d160*/  ISETP.NE.AND P2, PT, R155, RZ, PT ;  /* 0x000000ff9b00720c */ /* 0x000ff60003f45270 */
[C---:B-1----:R-:W-:Y:S02]  /*d170*/  @P3 LEA R4, P0, R92.reuse, R121, 0x1 ;  /* 0x000000795c043211 */ /* 0x042fe400078008ff */
[C---:B------:R-:W-:Y:S02]  /*d180*/  @P3 LEA R22, P1, R233.reuse, R126, 0x1 ;  /* 0x0000007ee9163211 */ /* 0x040fe400078208ff */
        /* <DEDUP_REMOVED lines=24> */
.L_x_3067:
[----:B------:R-:W-:Y:S05]  /*d310*/  BSYNC B0 ;  /* 0x0000000000007941 */ /* 0x000fea0003800000 */
.L_x_3066:
        /* <DEDUP_REMOVED lines=33> */
.L_x_3069:
[----:B------:R-:W-:Y:S05]  /*d530*/  BSYNC B0 ;  /* 0x0000000000007941 */ /* 0x000fea0003800000 */
.L_x_3068:
        /* <DEDUP_REMOVED lines=36> */
.L_x_2999:
[----:B------:R-:W-:Y:S05]  /*d780*/  BSYNC B3 ;  /* 0x0000000000037941 */ /* 0x000fea0003800000 */
.L_x_2964:
        /* <DEDUP_REMOVED lines=91> */
.L_x_3071:
        /* <DEDUP_REMOVED lines=10> */
.L_x_3072:
[----:B------:R-:W-:Y:S05]  /*dde0*/  BSYNC B0 ;  /* 0x0000000000007941 */ /* 0x000fea0003800000 */
.L_x_3070:
[----:B------:R-:W-:Y:S04]  /*ddf0*/  IADD3 R14, R14, -0x1, RZ ;  /* 0xffffffff0e0e7810 */ /* 0x000fe80007ffe0ff */
[----:B------:R-:W-:Y:S11]  /*de00*/  ISETP.GT.AND P0, PT, R14, R90, PT ;  /* 0x0000005a0e00720c */ /* 0x000ff60003f04270 */
[----:B------:R-:W-:Y:S02]  /*de10*/  @!UPT UIADD3 URZ, URZ, URZ, URZ ;  /* 0x0000003f3f3ff290 */ /* 0x000fe4000fffe03f */
[----:B------:R-:W-:-:S05]  /*de20*/  @P0 BRA `(.L_x_3073) ;  /* 0xffff504000000947 */ /* 0x000fca000383ffff */
.L_x_2955:
        /* <DEDUP_REMOVED lines=73> */
[C---:B------:R-:W-:Y:S02]  /*e2c0*/  SHF.L.U32 R22, R25.reuse, 0x10, RZ ;  /* 0x0000001019167819 */ /* 0x040fe400000006ff */
[----:B------:R-:W-:-:S02]  /*e2d0*/  LOP3.LUT R14, R25, 0xffff0000, RZ, 0xc0, !PT ;  /* 0xffff0000190e7812 */ /* 0x000fc400078ec0ff */
[C---:B------:R-:W-:Y:S02]  /*e2e0*/  SHF.L.U32 R23, R24.reuse, 0x10, RZ ;  /* 0x0000001018177819 */ /* 0x040fe400000006ff */
[----:B------:R-:W-:Y:S02]  /*e2f0*/  LOP3.LUT R35, R24, 0xffff0000, RZ, 0xc0, !PT ;  /* 0xffff000018237812 */ /* 0x000fe400078ec0ff */
[C---:B------:R-:W-:Y:S02]  /*e300*/  SHF.L.U32 R34, R26.reuse, 0x10, RZ ;  /* 0x000000101a227819 */ /* 0x040fe400000006ff */
[----:B------:R-:W-:Y:S02]  /*e310*/  LOP3.LUT R38, R26, 0xffff0000, RZ, 0xc0, !PT ;  /* 0xffff00001a267812 */ /* 0x000fe400078ec0ff */
        /* <DEDUP_REMOVED lines=32> */
.L_x_3082:
[----:B------:R-:W-:Y:S05]  /*e520*/  BSYNC B0 ;  /* 0x0000000000007941 */ /* 0x000fea0003800000 */
.L_x_3081:
[----:B-----5:R3:W-:Y:S02]  /*e530*/  STS.128 [R243], R24 ;  /* 0x00000018f3007388 */ /* 0x0207e40000000c00 */
.L_x_3080:
[----:B------:R-:W-:Y:S05]  /*e540*/  BSYNC B1 ;  /* 0x0000000000017941 */ /* 0x000fea0003800000 */
.L_x_3079:
        /* <DEDUP_REMOVED lines=50> */
.L_x_3086:
[----:B------:R-:W-:Y:S05]  /*e870*/  BSYNC B0 ;  /* 0x0000000000007941 */ /* 0x000fea0003800000 */
.L_x_3085:
[----:B-----5:R1:W-:Y:S02]  /*e880*/  STS.128 [R243+0x2000], R24 ;  /* 0x00200018f3007388 */ /* 0x0203e40000000c00 */
.L_x_3084:
[----:B------:R-:W-:Y:S05]  /*e890*/  BSYNC B1 ;  /* 0x0000000000017941 */ /* 0x000fea0003800000 */
.L_x_3083:
        /* <DEDUP_REMOVED lines=50> */
.L_x_3090:
[----:B------:R-:W-:Y:S05]  /*ebc0*/  BSYNC B0 ;  /* 0x0000000000007941 */ /* 0x000fea0003800000 */
.L_x_3089:
[----:B-----5:R3:W-:Y:S02]  /*ebd0*/  STS.128 [R243+0x4000], R24 ;  /* 0x00400018f3007388 */ /* 0x0207e40000000c00 */
.L_x_3088:
[----:B------:R-:W-:Y:S05]  /*ebe0*/  BSYNC B1 ;  /* 0x0000000000017941 */ /* 0x000fea0003800000 */
.L_x_3087:
        /* <DEDUP_REMOVED lines=49> */
.L_x_3092:
[----:B------:R-:W-:Y:S05]  /*ef00*/  BSYNC B0 ;  /* 0x0000000000007941 */ /* 0x000fea0003800000 */
.L_x_3091:
[----:B-----5:R3:W-:Y:S02]  /*ef10*/  STS.128 [R243+0x6000], R24 ;  /* 0x00600018f3007388 */ /* 0x0207e40000000c00 */
.L_x_3078:
[----:B------:R-:W-:Y:S05]  /*ef20*/  BSYNC B2 ;  /* 0x0000000000027941 */ /* 0x000fea0003800000 */
.L_x_3077:
        /* <DEDUP_REMOVED lines=63> */
.L_x_3098:
[----:B------:R-:W-:Y:S05]  /*f320*/  BSYNC B0 ;  /* 0x0000000000007941 */ /* 0x000fea0003800000 */
.L_x_3097:
[----:B-----5:R3:W-:Y:S02]  /*f330*/  STS.128 [R243+0x800], R24 ;  /* 0x00080018f3007388 */ /* 0x0207e40000000c00 */
.L_x_3096:
[----:B------:R-:W-:Y:S05]  /*f340*/  BSYNC B1 ;  /* 0x0000000000017941 */ /* 0x000fea0003800000 */
.L_x_3095:
        /* <DEDUP_REMOVED lines=50> */
.L_x_3102:
[----:B------:R-:W-:Y:S05]  /*f670*/  BSYNC B0 ;  /* 0x0000000000007941 */ /* 0x000fea0003800000 */
.L_x_3101:
[----:B-----5:R3:W-:Y:S02]  /*f680*/  STS.128 [R243+0x2800], R24 ;  /* 0x00280018f3007388 */ /* 0x0207e40000000c00 */
.L_x_3100:
[----:B------:R-:W-:Y:S05]  /*f690*/  BSYNC B1 ;  /* 0x0000000000017941 */ /* 0x000fea0003800000 */
.L_x_3099:
        /* <DEDUP_REMOVED lines=50> */
.L_x_3106:
[----:B------:R-:W-:Y:S05]  /*f9c0*/  BSYNC B0 ;  /* 0x0000000000007941 */ /* 0x000fea0003800000 */
.L_x_3105:
[----:B-----5:R3:W-:Y:S02]  /*f9d0*/  STS.128 [R243+0x4800], R24 ;  /* 0x00480018f3007388 */ /* 0x0207e40000000c00 */
.L_x_3104:
[----:B------:R-:W-:Y:S05]  /*f9e0*/  BSYNC B1 ;  /* 0x0000000000017941 */ /* 0x000fea0003800000 */
.L_x_3103:
        /* <DEDUP_REMOVED lines=49> */
.L_x_3108:
[----:B------:R-:W-:Y:S05]  /*fd00*/  BSYNC B0 ;  /* 0x0000000000007941 */ /* 0x000fea0003800000 */
.L_x_3107:
[----:B-----5:R3:W-:Y:S02]  /*fd10*/  STS.128 [R243+0x6800], R24 ;  /* 0x00680018f3007388 */ /* 0x0207e40000000c00 */
.L_x_3094:
[----:B------:R-:W-:Y:S05]  /*fd20*/  BSYNC B2 ;  /* 0x0000000000027941 */ /* 0x000fea0003800000 */
.L_x_3093:
        /* <DEDUP_REMOVED lines=50> */
[----:B------:R-:W-:Y:S01]  /*10050*/  FMUL.FTZ R61, R61, R5 ;  /* 0x000000053d3d7220 */ /* 0x000fe20000410000 */
        /* <DEDUP_REMOVED lines=13> */
.L_x_3114:
[----:B------:R-:W-:Y:S05]  /*10130*/  BSYNC B0 ;  /* 0x0000000000007941 */ /* 0x000fea0003800000 */
.L_x_3113:
[----:B-----5:R3:W-:Y:S02]  /*10140*/  STS.128 [R243+0x1000], R24 ;  /* 0x00100018f3007388 */ /* 0x0207e40000000c00 */
.L_x_3112:
[----:B------:R-:W-:Y:S05]  /*10150*/  BSYNC B1 ;  /* 0x0000000000017941 */ /* 0x000fea0003800000 */
.L_x_3111:
        /* <DEDUP_REMOVED lines=50> */
.L_x_3118:
[----:B------:R-:W-:Y:S05]  /*10480*/  BSYNC B0 ;  /* 0x0000000000007941 */ /* 0x000fea0003800000 */
.L_x_3117:
[----:B-----5:R3:W-:Y:S02]  /*10490*/  STS.128 [R243+0x3000], R24 ;  /* 0x00300018f3007388 */ /* 0x0207e40000000c00 */
.L_x_3116:
[----:B------:R-:W-:Y:S05]  /*104a0*/  BSYNC B1 ;  /* 0x0000000000017941 */ /* 0x000fea0003800000 */
.L_x_3115:
        /* <DEDUP_REMOVED lines=50> */
.L_x_3122:
[----:B------:R-:W-:Y:S05]  /*107d0*/  BSYNC B0 ;  /* 0x0000000000007941 */ /* 0x000fea0003800000 */
.L_x_3121:
[----:B-----5:R3:W-:Y:S02]  /*107e0*/  STS.128 [R243+0x5000], R24 ;  /* 0x00500018f3007388 */ /* 0x0207e40000000c00 */
.L_x_3120:
[----:B------:R-:W-:Y:S05]  /*107f0*/  BSYNC B1 ;  /* 0x0000000000017941 */ /* 0x000fea0003800000 */
.L_x_3119:
[----:B------:R-:W-:-:S13]  /*10800*/  ISETP.GE.AND P0, PT, R9, R6, PT ;  /* 0x000000060900720c */ /* 0x000fda0003f06270 */
[----:B------:R1:W-:Y:S01]  /*10810*/  @P0 STS.128 [R243+0x7000], RZ ;  /* 0x007000fff3000388 */ /* 0x0003e20000000c00 */
[----:B------:R-:W-:Y:S05]  /*10820*/  @P0 BRA `(.L_x_3110) ;  /* 0x000002e000000947 */ /* 0x000fea0003800000 */
[----:B-1----:R-:W5:Y:S01]  /*10830*/  LD.E.128 R44, [R44.64+0x180] ;  /* 0x000180062c2c7980 */ /* 0x002f62000c101d00 */
[----:B------:R-:W-:Y:S01]  /*10840*/  ISETP.GE.AND P0, PT, R9, R0, PT ;  /* 0x000000000900720c */ /* 0x000fe20003f06270 */
[----:B------:R-:W-:-:S12]  /*10850*/  BSSY B0, `(.L_x_3123) ;  /* 0x000002a000007945 */ /* 0x000fd80003800000 */
[----:B------:R-:W-:Y:S05]  /*10860*/  @P0 BRA `(.L_x_3124) ;  /* 0x0000028000000947 */ /* 0x000fea0003800000 */
[----:B--2---:R1:W2:Y:S04]  /*10870*/  LD.E.64 R2, [R30.64+0xc0] ;  /* 0x0000c0061e027980 */ /* 0x0042a8000c101b00 */
[----:B----4-:R3:W4:Y:S02]  /*10880*/  LD.E.64 R4, [R22.64+0xc0] ;  /* 0x0000c00616047980 */ /* 0x010724000c101b00 */
[----:B---3-5:R-:W-:Y:S02]  /*10890*/  SHF.L.U32 R24, R44, 0x10, RZ ;  /* 0x000000102c187819 */ /* 0x028fe400000006ff */
[----:B------:R-:W-:Y:S02]  /*108a0*/  SHF.L.U32 R32, R46, 0x10, RZ ;  /* 0x000000102e207819 */ /* 0x000fe400000006ff */
[----:B------:R-:W-:-:S02]  /*108b0*/  LOP3.LUT R44, R44, 0xffff0000, RZ, 0xc0, !PT ;  /* 0xffff00002c2c7812 */ /* 0x000fc400078ec0ff */
[----:B------:R-:W-:Y:S02]  /*108c0*/  LOP3.LUT R46, R46, 0xffff0000, RZ, 0xc0, !PT ;  /* 0xffff00002e2e7812 */ /* 0x000fe400078ec0ff */
[C---:B-1----:R-:W-:Y:S01]  /*108d0*/  LOP3.LUT R30, R47.reuse, 0xffff0000, RZ, 0xc0, !PT ;  /* 0xffff00002f1e7812 */ /* 0x042fe200078ec0ff */
[----:B------:R-:W-:Y:S01]  /*108e0*/  IMAD.U32 R31, R47, 0x10000, RZ ;  /* 0x000100002f1f7824 */ /* 0x000fe200078e00ff */
[C---:B------:R-:W-:Y:S02]  /*108f0*/  LOP3.LUT R22, R45.reuse, 0xffff0000, RZ, 0xc0, !PT ;  /* 0xffff00002d167812 */ /* 0x040fe400078ec0ff */
[----:B------:R-:W-:Y:S02]  /*10900*/  SHF.L.U32 R23, R45, 0x10, RZ ;  /* 0x000000102d177819 */ /* 0x000fe400000006ff */
[C---:B--2---:R-:W-:Y:S01]  /*10910*/  LOP3.LUT R27, R2.reuse, 0xffff0000, RZ, 0xc0, !PT ;  /* 0xffff0000021b7812 */ /* 0x044fe200078ec0ff */
[----:B------:R-:W-:Y:S01]  /*10920*/  IMAD.U32 R2, R2, 0x10000, RZ ;  /* 0x0001000002027824 */ /* 0x000fe200078e00ff */
[----:B------:R-:W-:-:S02]  /*10930*/  LOP3.LUT R26, R3, 0xffff0000, RZ, 0xc0, !PT ;  /* 0xffff0000031a7812 */ /* 0x000fc400078ec0ff */
[----:B----4-:R-:W-:Y:S01]  /*10940*/  LOP3.LUT R29, R4, 0xffff0000, RZ, 0xc0, !PT ;  /* 0xffff0000041d7812 */ /* 0x010fe200078ec0ff */
[----:B------:R-:W-:Y:S01]  /*10950*/  FMUL.FTZ R25, R22, R27 ;  /* 0x0000001b16197220 */ /* 0x000fe20000410000 */
[----:B------:R-:W-:Y:S01]  /*10960*/  LOP3.LUT R28, R5, 0xffff0000, RZ, 0xc0, !PT ;  /* 0xffff0000051c7812 */ /* 0x000fe200078ec0ff */
[----:B------:R-:W-:Y:S01]  /*10970*/  FMUL.FTZ R33, R30, R26 ;  /* 0x0000001a1e217220 */ /* 0x000fe20000410000 */
[----:B------:R-:W-:Y:S01]  /*10980*/  SHF.L.U32 R3, R3, 0x10, RZ ;  /* 0x0000001003037819 */ /* 0x000fe200000006ff */
[-C--:B------:R-:W-:Y:S01]  /*10990*/  FMUL.FTZ R22, R22, R29.reuse ;  /* 0x0000001d16167220 */ /* 0x080fe20000410000 */
[----:B------:R-:W-:Y:S01]  /*109a0*/  SHF.L.U32 R4, R4, 0x10, RZ ;  /* 0x0000001004047819 */ /* 0x000fe200000006ff */
[----:B------:R-:W-:Y:S02]  /*109b0*/  FMUL.FTZ R30, R30, R28 ;  /* 0x0000001c1e1e7220 */ /* 0x000fe40000410000 */
[----:B------:R-:W-:Y:S02]  /*109c0*/  IMAD.U32 R5, R5, 0x10000, RZ ;  /* 0x0001000005057824 */ /* 0x000fe400078e00ff */
[----:B------:R-:W-:-:S02]  /*109d0*/  FFMA.FTZ R25, R23, R29, -R25 ;  /* 0x0000001d17197223 */ /* 0x000fc40000010819 */
[----:B------:R-:W-:Y:S02]  /*109e0*/  FFMA.FTZ R22, R23, R27, R22 ;  /* 0x0000001b17167223 */ /* 0x000fe40000010016 */
[C---:B------:R-:W-:Y:S02]  /*109f0*/  FFMA.FTZ R30, R31.reuse, R26, R30 ;  /* 0x0000001a1f1e7223 */ /* 0x040fe4000001001e */
[----:B------:R-:W-:Y:S01]  /*10a00*/  FMUL.FTZ R23, R44, R2 ;  /* 0x000000022c177220 */ /* 0x000fe20000410000 */
[----:B------:R-:W-:Y:S01]  /*10a10*/  F2FP.BF16.PACK_AB R22, R22, R25 ;  /* 0x000000191616723e */ /* 0x000fe200000010ff */
[----:B------:R-:W-:Y:S02]  /*10a20*/  FMUL.FTZ R26, R46, R3 ;  /* 0x000000032e1a7220 */ /* 0x000fe40000410000 */
[----:B------:R-:W-:Y:S01]  /*10a30*/  FFMA.FTZ R33, R31, R28, -R33 ;  /* 0x0000001c1f217223 */ /* 0x000fe20000010821 */
[----:B------:R-:W-:Y:S01]  /*10a40*/  MOV R45, R22 ;  /* 0x00000016002d7202 */ /* 0x000fe20000000f00 */
[----:B------:R-:W-:-:S02]  /*10a50*/  FMUL.FTZ R44, R44, R4 ;  /* 0x000000042c2c7220 */ /* 0x000fc40000410000 */
[----:B------:R-:W-:Y:S01]  /*10a60*/  FMUL.FTZ R46, R46, R5 ;  /* 0x000000052e2e7220 */ /* 0x000fe20000410000 */
[----:B------:R-:W-:Y:S01]  /*10a70*/  F2FP.BF16.PACK_AB R30, R30, R33 ;  /* 0x000000211e1e723e */ /* 0x000fe200000010ff */
[C---:B------:R-:W-:Y:S02]  /*10a80*/  FFMA.FTZ R23, R24.reuse, R4, -R23 ;  /* 0x0000000418177223 */ /* 0x040fe40000010817 */
[----:B------:R-:W-:Y:S01]  /*10a90*/  FFMA.FTZ R44, R24, R2, R44 ;  /* 0x00000002182c7223 */ /* 0x000fe2000001002c */
[----:B------:R-:W-:Y:S01]  /*10aa0*/  MOV R47, R30 ;  /* 0x0000001e002f7202 */ /* 0x000fe20000000f00 */
[C---:B------:R-:W-:Y:S02]  /*10ab0*/  FFMA.FTZ R26, R32.reuse, R5, -R26 ;  /* 0x00000005201a7223 */ /* 0x040fe4000001081a */
[----:B------:R-:W-:Y:S01]  /*10ac0*/  FFMA.FTZ R46, R32, R3, R46 ;  /* 0x00000003202e7223 */ /* 0x000fe2000001002e */
[----:B------:R-:W-:-:S04]  /*10ad0*/  F2FP.BF16.PACK_AB R44, R44, R23 ;  /* 0x000000172c2c723e */ /* 0x000fc800000010ff */
[----:B------:R-:W-:Y:S02]  /*10ae0*/  F2FP.BF16.PACK_AB R46, R46, R26 ;  /* 0x0000001a2e2e723e */ /* 0x000fe400000010ff */
.L_x_3124:
[----:B------:R-:W-:Y:S05]  /*10af0*/  BSYNC B0 ;  /* 0x0000000000007941 */ /* 0x000fea0003800000 */
.L_x_3123:
[----:B-----5:R1:W-:Y:S02]  /*10b00*/  STS.128 [R243+0x7000], R44 ;  /* 0x0070002cf3007388 */ /* 0x0203e40000000c00 */
.L_x_3110:
[----:B------:R-:W-:Y:S05]  /*10b10*/  BSYNC B2 ;  /* 0x0000000000027941 */ /* 0x000fea0003800000 */
.L_x_3109:
        /* <DEDUP_REMOVED lines=63> */
.L_x_3129:
[----:B------:R-:W-:Y:S05]  /*10f10*/  BSYNC B0 ;  /* 0x0000000000007941 */ /* 0x000fea0003800000 */
.L_x_3128:
[----:B-----5:R1:W-:Y:S02]  /*10f20*/  STS.128 [R243+0x1800], R20 ;  /* 0x00180014f3007388 */ /* 0x0203e40000000c00 */
.L_x_3127:
[----:B------:R-:W-:Y:S05]  /*10f30*/  BSYNC B1 ;  /* 0x0000000000017941 */ /* 0x000fea0003800000 */
.L_x_3126:
        /* <DEDUP_REMOVED lines=10> */
[----:B-----5:R-:W-:Y:S01]  /*10fe0*/  IMAD.U32 R28, R23, 0x10000, RZ ;  /* 0x00010000171c7824 */ /* 0x020fe200078e00ff */
[C---:B------:R-:W-:Y:S02]  /*10ff0*/  SHF.L.U32 R7, R21.reuse, 0x10, RZ ;  /* 0x0000001015077819 */ /* 0x040fe400000006ff */
[----:B------:R-:W-:Y:S02]  /*11000*/  LOP3.LUT R5, R21, 0xffff0000, RZ, 0xc0, !PT ;  /* 0xffff000015057812 */ /* 0x000fe400078ec0ff */
[----:B------:R-:W-:-:S02]  /*11010*/  SHF.L.U32 R8, R20, 0x10, RZ ;  /* 0x0000001014087819 */ /* 0x000fc400000006ff */
[----:B------:R-:W-:Y:S02]  /*11020*/  LOP3.LUT R30, R20, 0xffff0000, RZ, 0xc0, !PT ;  /* 0xffff0000141e7812 */ /* 0x000fe400078ec0ff */
        /* <DEDUP_REMOVED lines=35> */
.L_x_3133:
[----:B------:R-:W-:Y:S05]  /*11260*/  BSYNC B0 ;  /* 0x0000000000007941 */ /* 0x000fea0003800000 */
.L_x_3132:
[----:B-----5:R1:W-:Y:S02]  /*11270*/  STS.128 [R243+0x3800], R20 ;  /* 0x00380014f3007388 */ /* 0x0203e40000000c00 */
.L_x_3131:
[----:B------:R-:W-:Y:S05]  /*11280*/  BSYNC B1 ;  /* 0x0000000000017941 */ /* 0x000fea0003800000 */
.L_x_3130:
        /* <DEDUP_REMOVED lines=10> */
[C---:B-1---5:R-:W-:Y:S01]  /*11330*/  IMAD.U32 R23, R19.reuse, 0x10000, RZ ;  /* 0x0001000013177824 */ /* 0x062fe200078e00ff */
        /* <DEDUP_REMOVED lines=39> */
.L_x_3137:
[----:B------:R-:W-:Y:S05]  /*115b0*/  BSYNC B0 ;  /* 0x0000000000007941 */ /* 0x000fea0003800000 */
.L_x_3136:
[----:B-----5:R1:W-:Y:S02]  /*115c0*/  STS.128 [R243+0x5800], R16 ;  /* 0x00580010f3007388 */ /* 0x0203e40000000c00 */
.L_x_3135:
[----:B------:R-:W-:Y:S05]  /*115d0*/  BSYNC B1 ;  /* 0x0000000000017941 */ /* 0x000fea0003800000 */
.L_x_3134:
        /* <DEDUP_REMOVED lines=49> */
.L_x_3139:
[----:B------:R-:W-:Y:S05]  /*118f0*/  BSYNC B0 ;  /* 0x0000000000007941 */ /* 0x000fea0003800000 */
.L_x_3138:
[----:B-----5:R1:W-:Y:S01]  /*11900*/  STS.128 [R243+0x7800], R16 ;  /* 0x00780010f3007388 */ /* 0x0203e20000000c00 */
[----:B------:R-:W-:Y:S05]  /*11910*/  BRA `(.L_x_3125) ;  /* 0x00006a7000007947 */ /* 0x000fea0003800000 */
.L_x_3076:
        /* <DEDUP_REMOVED lines=65> */
[C---:B------:R-:W-:Y:S01]  /*11d30*/  SHF.L.U32 R23, R29.reuse, 0x10, RZ ;  /* 0x000000101d177819 */ /* 0x040fe200000006ff */
        /* <DEDUP_REMOVED lines=27> */
.L_x_3145:
[----:B------:R-:W-:Y:S05]  /*11ef0*/  BSYNC B0 ;  /* 0x0000000000007941 */ /* 0x000fea0003800000 */
.L_x_3144:
[----:B-----5:R3:W-:Y:S02]  /*11f00*/  STS.128 [R243], R32 ;  /* 0x00000020f3007388 */ /* 0x0207e40000000c00 */
.L_x_3143:
[----:B------:R-:W-:Y:S05]  /*11f10*/  BSYNC B1 ;  /* 0x0000000000017941 */ /* 0x000fea0003800000 */
.L_x_3142:
        /* <DEDUP_REMOVED lines=91> */
.L_x_3149:
[----:B------:R-:W-:Y:S05]  /*124d0*/  BSYNC B0 ;  /* 0x0000000000007941 */ /* 0x000fea0003800000 */
.L_x_3148:
[----:B-----5:R1:W-:Y:S02]  /*124e0*/  STS.128 [R243+0x2000], R32 ;  /* 0x00200020f3007388 */ /* 0x0203e40000000c00 */
.L_x_3147:
[----:B------:R-:W-:Y:S05]  /*124f0*/  BSYNC B1 ;  /* 0x0000000000017941 */ /* 0x000fea0003800000 */
.L_x_3146:
        /* <DEDUP_REMOVED lines=91> */
.L_x_3153:
[----:B------:R-:W-:Y:S05]  /*12ab0*/  BSYNC B0 ;  /* 0x0000000000007941 */ /* 0x000fea0003800000 */
.L_x_3152:
[----:B-----5:R3:W-:Y:S02]  /*12ac0*/  STS.128 [R243+0x4000], R32 ;  /* 0x00400020f3007388 */ /* 0x0207e40000000c00 */
.L_x_3151:
[----:B------:R-:W-:Y:S05]  /*12ad0*/  BSYNC B1 ;  /* 0x0000000000017941 */ /* 0x000fea0003800000 */
.L_x_3150:
        /* <DEDUP_REMOVED lines=38> */
[----:B-1----:R-:W-:Y:S02]  /*12d40*/  LOP3.LUT R64, R21, 0xffff0000, RZ, 0xc0, !PT ;  /* 0xffff000015407812 */ /* 0x002fe400078ec0ff */
        /* <DEDUP_REMOVED lines=51> */
.L_x_3155:
[----:B------:R-:W-:Y:S05]  /*13080*/  BSYNC B0 ;  /* 0x0000000000007941 */ /* 0x000fea0003800000 */
.L_x_3154:
[----:B-----5:R3:W-:Y:S02]  /*13090*/  STS.128 [R243+0x6000], R32 ;  /* 0x00600020f3007388 */ /* 0x0207e40000000c00 */
.L_x_3141:
[----:B------:R-:W-:Y:S05]  /*130a0*/  BSYNC B2 ;  /* 0x0000000000027941 */ /* 0x000fea0003800000 */
.L_x_3140:
        /* <DEDUP_REMOVED lines=98> */
.L_x_3161:
[----:B------:R-:W-:Y:S05]  /*136d0*/  BSYNC B0 ;  /* 0x0000000000007941 */ /* 0x000fea0003800000 */
.L_x_3160:
[----:B-----5:R3:W-:Y:S02]  /*136e0*/  STS.128 [R243+0x800], R32 ;  /* 0x00080020f3007388 */ /* 0x0207e40000000c00 */
.L_x_3159:
[----:B------:R-:W-:Y:S05]  /*136f0*/  BSYNC B1 ;  /* 0x0000000000017941 */ /* 0x000fea0003800000 */
.L_x_3158:
        /* <DEDUP_REMOVED lines=94> */
.L_x_3165:
[----:B------:R-:W-:Y:S05]  /*13ce0*/  BSYNC B0 ;  /* 0x0000000000007941 */ /* 0x000fea0003800000 */
.L_x_3164:
[----:B-----5:R3:W-:Y:S02]  /*13cf0*/  STS.128 [R243+0x2800], R32 ;  /* 0x00280020f3007388 */ /* 0x0207e40000000c00 */
.L_x_3163:
[----:B------:R-:W-:Y:S05]  /*13d00*/  BSYNC B1 ;  /* 0x0000000000017941 */ /* 0x000fea0003800000 */
.L_x_3162:
        /* <DEDUP_REMOVED lines=94> */
.L_x_3169:
[----:B------:R-:W-:Y:S05]  /*142f0*/  BSYNC B0 ;  /* 0x0000000000007941 */ /* 0x000fea0003800000 */
.L_x_3168:
[----:B-----5:R3:W-:Y:S02]  /*14300*/  STS.128 [R243+0x4800], R32 ;  /* 0x00480020f3007388 */ /* 0x0207e40000000c00 */
.L_x_3167:
[----:B------:R-:W-:Y:S05]  /*14310*/  BSYNC B1 ;  /* 0x0000000000017941 */ /* 0x000fea0003800000 */
.L_x_3166:
        /* <DEDUP_REMOVED lines=37> */
[----:B--2---:R-:W-:Y:S01]  /*14570*/  IMAD.U32 R64, R28, 0x10000, RZ ;  /* 0x000100001c407824 */ /* 0x004fe200078e00ff */
[----:B------:R-:W-:Y:S01]  /*14580*/  LOP3.LUT R66, R29, 0xffff0000, RZ, 0xc0, !PT ;  /* 0xffff00001d427812 */ /* 0x000fe200078ec0ff */
[----:B------:R-:W-:Y:S01]  /*14590*/  IMAD.U32 R65, R30, 0x10000, RZ ;  /* 0x000100001e417824 */ /* 0x000fe200078e00ff */
[----:B------:R-:W-:Y:S01]  /*145a0*/  LOP3.LUT R28, R28, 0xffff0000, RZ, 0xc0, !PT ;  /* 0xffff00001c1c7812 */ /* 0x000fe200078ec0ff */
[C---:B---3--:R-:W-:Y:S01]  /*145b0*/  IMAD.U32 R47, R24.reuse, 0x10000, RZ ;  /* 0x00010000182f7824 */ /* 0x048fe200078e00ff */
[----:B------:R-:W-:Y:S01]  /*145c0*/  LOP3.LUT R23, R24, 0xffff0000, RZ, 0xc0, !PT ;  /* 0xffff000018177812 */ /* 0x000fe200078ec0ff */
[----:B------:R-:W-:Y:S01]  /*145d0*/  IMAD.U32 R62, R26, 0x10000, RZ ;  /* 0x000100001a3e7824 */ /* 0x000fe200078e00ff */
[----:B------:R-:W-:-:S02]  /*145e0*/  SHF.L.U32 R22, R25, 0x10, RZ ;  /* 0x0000001019167819 */ /* 0x000fc400000006ff */
[----:B------:R-:W-:Y:S02]  /*145f0*/  LOP3.LUT R63, R25, 0xffff0000, RZ, 0xc0, !PT ;  /* 0xffff0000193f7812 */ /* 0x000fe400078ec0ff */
[----:B------:R-:W-:Y:S02]  /*14600*/  LOP3.LUT R25, R26, 0xffff0000, RZ, 0xc0, !PT ;  /* 0xffff00001a197812 */ /* 0x000fe400078ec0ff */
[C---:B------:R-:W-:Y:S02]  /*14610*/  SHF.L.U32 R24, R27.reuse, 0x10, RZ ;  /* 0x000000101b187819 */ /* 0x040fe400000006ff */
[----:B------:R-:W-:Y:S02]  /*14620*/  LOP3.LUT R26, R27, 0xffff0000, RZ, 0xc0, !PT ;  /* 0xffff00001b1a7812 */ /* 0x000fe400078ec0ff */
[----:B------:R-:W-:Y:S01]  /*14630*/  SHF.L.U32 R27, R29, 0x10, RZ ;  /* 0x000000101d1b7819 */ /* 0x000fe200000006ff */
[----:B------:R-:W-:Y:S01]  /*14640*/  @!P0 FADD.FTZ R23, -R23, -RZ ;  /* 0x800000ff17178221 */ /* 0x000fe20000010100 */
        /* <DEDUP_REMOVED lines=10> */
[----:B------:R-:W-:Y:S01]  /*146f0*/  FMUL.FTZ R28, R28, R23 ;  /* 0x000000171c1c7220 */ /* 0x000fe20000410000 */
        /* <DEDUP_REMOVED lines=18> */
[----:B------:R-:W-:-:S02]  /*14820*/  FFMA.FTZ R21, R21, R26, R30 ;  /* 0x0000001a15157223 */ /* 0x000fc4000001001e */
[----:B------:R-:W-:Y:S02]  /*14830*/  FFMA.FTZ R22, R46, R22, R27 ;  /* 0x000000162e167223 */ /* 0x000fe4000001001b */
[----:B------:R-:W-:Y:S02]  /*14840*/  FFMA.FTZ R4, R4, R33, R66 ;  /* 0x0000002104047223 */ /* 0x000fe40000010042 */
[----:B------:R-:W-:Y:S02]  /*14850*/  FFMA.FTZ R25, R61, R25, R29 ;  /* 0x000000193d197223 */ /* 0x000fe4000001001d */
[----:B------:R-:W-:Y:S01]  /*14860*/  FFMA.FTZ R20, R20, R34, R31 ;  /* 0x0000002214147223 */ /* 0x000fe2000001001f */
[----:B------:R-:W-:Y:S02]  /*14870*/  F2FP.BF16.PACK_AB R5, R5, R15 ;  /* 0x0000000f0505723e */ /* 0x000fe400000010ff */
[----:B------:R-:W-:Y:S02]  /*14880*/  F2FP.BF16.PACK_AB R32, R21, R32 ;  /* 0x000000201520723e */ /* 0x000fe400000010ff */
[----:B------:R-:W-:-:S02]  /*14890*/  F2FP.BF16.PACK_AB R4, R4, R22 ;  /* 0x000000160404723e */ /* 0x000fc400000010ff */
[----:B------:R-:W-:Y:S01]  /*148a0*/  F2FP.BF16.PACK_AB R25, R20, R25 ;  /* 0x000000191419723e */ /* 0x000fe200000010ff */
[----:B------:R-:W-:Y:S01]  /*148b0*/  IMAD.MOV.U32 R20, RZ, RZ, R5 ;  /* 0x000000ffff147224 */ /* 0x000fe200078e0005 */
[----:B------:R-:W-:Y:S01]  /*148c0*/  MOV R21, R4 ;  /* 0x0000000400157202 */ /* 0x000fe20000000f00 */
[----:B------:R-:W-:Y:S01]  /*148d0*/  IMAD.MOV.U32 R22, RZ, RZ, R32 ;  /* 0x000000ffff167224 */ /* 0x000fe200078e0020 */
[----:B------:R-:W-:Y:S02]  /*148e0*/  MOV R23, R25 ;  /* 0x0000001900177202 */ /* 0x000fe40000000f00 */
.L_x_3171:
[----:B------:R-:W-:Y:S05]  /*148f0*/  BSYNC B0 ;  /* 0x0000000000007941 */ /* 0x000fea0003800000 */
.L_x_3170:
[----:B-----5:R1:W-:Y:S02]  /*14900*/  STS.128 [R243+0x6800], R20 ;  /* 0x00680014f3007388 */ /* 0x0203e40000000c00 */
.L_x_3157:
[----:B------:R-:W-:Y:S05]  /*14910*/  BSYNC B2 ;  /* 0x0000000000027941 */ /* 0x000fea0003800000 */
.L_x_3156:
        /* <DEDUP_REMOVED lines=99> */
.L_x_3177:
[----:B------:R-:W-:Y:S05]  /*14f50*/  BSYNC B0 ;  /* 0x0000000000007941 */ /* 0x000fea0003800000 */
.L_x_3176:
[----:B-----5:R3:W-:Y:S02]  /*14f60*/  STS.128 [R243+0x1000], R32 ;  /* 0x00100020f3007388 */ /* 0x0207e40000000c00 */
.L_x_3175:
[----:B------:R-:W-:Y:S05]  /*14f70*/  BSYNC B1 ;  /* 0x0000000000017941 */ /* 0x000fea0003800000 */
.L_x_3174:
        /* <DEDUP_REMOVED lines=94> */
.L_x_3181:
[----:B------:R-:W-:Y:S05]  /*15560*/  BSYNC B0 ;  /* 0x0000000000007941 */ /* 0x000fea0003800000 */
.L_x_3180:
[----:B-----5:R3:W-:Y:S02]  /*15570*/  STS.128 [R243+0x3000], R32 ;  /* 0x00300020f3007388 */ /* 0x0207e40000000c00 */
.L_x_3179:
[----:B------:R-:W-:Y:S05]  /*15580*/  BSYNC B1 ;  /* 0x0000000000017941 */ /* 0x000fea0003800000 */
.L_x_3178:
        /* <DEDUP_REMOVED lines=94> */
.L_x_3185:
[----:B------:R-:W-:Y:S05]  /*15b70*/  BSYNC B0 ;  /* 0x0000000000007941 */ /* 0x000fea0003800000 */
.L_x_3184:
[----:B-----5:R3:W-:Y:S02]  /*15b80*/  STS.128 [R243+0x5000], R32 ;  /* 0x00500020f3007388 */ /* 0x0207e40000000c00 */
.L_x_3183:
[----:B------:R-:W-:Y:S05]  /*15b90*/  BSYNC B1 ;  /* 0x0000000000017941 */ /* 0x000fea0003800000 */
.L_x_3182:
        /* <DEDUP_REMOVED lines=62> */
[----:B----4-:R-:W-:Y:S01]  /*15f80*/  LOP3.LUT R26, R34, 0xffff0000, RZ, 0xc0, !PT ;  /* 0xffff0000221a7812 */ /* 0x010fe200078ec0ff */
[----:B------:R-:W-:-:S02]  /*15f90*/  FMUL.FTZ R63, R63, R27 ;  /* 0x0000001b3f3f7220 */ /* 0x000fc40000410000 */
[----:B------:R-:W-:Y:S02]  /*15fa0*/  FMUL.FTZ R30, R30, R22 ;  /* 0x000000161e1e7220 */ /* 0x000fe40000410000 */
        /* <DEDUP_REMOVED lines=23> */
[----:B------:R-:W-:-:S03]  /*16120*/  IMAD.MOV.U32 R26, RZ, RZ, R27 ;  /* 0x000000ffff1a7224 */ /* 0x000fc600078e001b */
[----:B------:R-:W-:Y:S01]  /*16130*/  F2FP.BF16.PACK_AB R23, R24, R23 ;  /* 0x000000171817723e */ /* 0x000fe200000010ff */
[----:B------:R-:W-:Y:S01]  /*16140*/  IMAD.MOV.U32 R24, RZ, RZ, R5 ;  /* 0x000000ffff187224 */ /* 0x000fe200078e0005 */
[----:B------:R-:W-:Y:S02]  /*16150*/  MOV R25, R4 ;  /* 0x0000000400197202 */ /* 0x000fe40000000f00 */
[----:B------:R-:W-:Y:S02]  /*16160*/  MOV R27, R23 ;  /* 0x00000017001b7202 */ /* 0x000fe40000000f00 */
.L_x_3187:
[----:B------:R-:W-:Y:S05]  /*16170*/  BSYNC B0 ;  /* 0x0000000000007941 */ /* 0x000fea0003800000 */
.L_x_3186:
[----:B-----5:R1:W-:Y:S02]  /*16180*/  STS.128 [R243+0x7000], R24 ;  /* 0x00700018f3007388 */ /* 0x0203e40000000c00 */
.L_x_3173:
[----:B------:R-:W-:Y:S05]  /*16190*/  BSYNC B2 ;  /* 0x0000000000027941 */ /* 0x000fea0003800000 */
.L_x_3172:
        /* <DEDUP_REMOVED lines=68> */
[----:B------:R-:W-:Y:S01]  /*165e0*/  FMUL.FTZ R25, R25, R28 ;  /* 0x0000001c19197220 */ /* 0x000fe20000410000 */
[----:B------:R-:W-:Y:S01]  /*165f0*/  SHF.L.U32 R28, R32, 0x10, RZ ;  /* 0x00000010201c7819 */ /* 0x000fe200000006ff */
[----:B------:R-:W-:Y:S01]  /*16600*/  FMUL.FTZ R27, R27, R30 ;  /* 0x0000001e1b1b7220 */ /* 0x000fe20000410000 */
[C---:B------:R-:W-:Y:S01]  /*16610*/  SHF.L.U32 R32, R34.reuse, 0x10, RZ ;  /* 0x0000001022207819 */ /* 0x040fe200000006ff */
[C---:B------:R-:W-:Y:S01]  /*16620*/  IMAD.U32 R22, R33.reuse, 0x10000, RZ ;  /* 0x0001000021167824 */ /* 0x040fe200078e00ff */
[----:B------:R-:W-:Y:S01]  /*16630*/  LOP3.LUT R33, R33, 0xffff0000, RZ, 0xc0, !PT ;  /* 0xffff000021217812 */ /* 0x000fe200078ec0ff */
[----:B------:R-:W-:Y:S01]  /*16640*/  FMUL.FTZ R63, R63, R47 ;  /* 0x0000002f3f3f7220 */ /* 0x000fe20000410000 */
[----:B------:R-:W-:Y:S01]  /*16650*/  LOP3.LUT R30, R34, 0xffff0000, RZ, 0xc0, !PT ;  /* 0xffff0000221e7812 */ /* 0x000fe200078ec0ff */
[----:B------:R-:W-:Y:S01]  /*16660*/  @!P0 FADD.FTZ R46, -R46, -RZ ;  /* 0x800000ff2e2e8221 */ /* 0x000fe20000010100 */
[----:B------:R-:W-:Y:S01]  /*16670*/  LOP3.LUT R34, R35, 0xffff0000, RZ, 0xc0, !PT ;  /* 0xffff000023227812 */ /* 0x000fe200078ec0ff */
[----:B------:R-:W-:-:S02]  /*16680*/  FMUL.FTZ R26, R26, R29 ;  /* 0x0000001d1a1a7220 */ /* 0x000fc40000410000 */
[----:B------:R-:W-:Y:S02]  /*16690*/  FMUL.FTZ R61, R61, R44 ;  /* 0x0000002c3d3d7220 */ /* 0x000fe40000410000 */
[----:B------:R-:W-:Y:S02]  /*166a0*/  IMAD.U32 R29, R35, 0x10000, RZ ;  /* 0x00010000231d7824 */ /* 0x000fe400078e00ff */
        /* <DEDUP_REMOVED lines=16> */
.L_x_3191:
[----:B------:R-:W-:Y:S05]  /*167b0*/  BSYNC B0 ;  /* 0x0000000000007941 */ /* 0x000fea0003800000 */
.L_x_3190:
[----:B-----5:R1:W-:Y:S02]  /*167c0*/  STS.128 [R243+0x1800], R20 ;  /* 0x00180014f3007388 */ /* 0x0203e40000000c00 */
.L_x_3189:
[----:B------:R-:W-:Y:S05]  /*167d0*/  BSYNC B1 ;  /* 0x0000000000017941 */ /* 0x000fea0003800000 */
.L_x_3188:
        /* <DEDUP_REMOVED lines=62> */
[C---:B----4-:R-:W-:Y:S01]  /*16bc0*/  LOP3.LUT R23, R32.reuse, 0xffff0000, RZ, 0xc0, !PT ;  /* 0xffff000020177812 */ /* 0x050fe200078ec0ff */
[----:B------:R-:W-:Y:S01]  /*16bd0*/  FMUL.FTZ R25, R25, R28 ;  /* 0x0000001c19197220 */ /* 0x000fe20000410000 */
[----:B------:R-:W-:Y:S01]  /*16be0*/  SHF.L.U32 R28, R32, 0x10, RZ ;  /* 0x00000010201c7819 */ /* 0x000fe200000006ff */
[----:B------:R-:W-:Y:S01]  /*16bf0*/  @!P0 FADD.FTZ R22, -R22, -RZ ;  /* 0x800000ff16168221 */ /* 0x000fe20000010100 */
[C---:B------:R-:W-:Y:S01]  /*16c00*/  SHF.L.U32 R32, R34.reuse, 0x10, RZ ;  /* 0x0000001022207819 */ /* 0x040fe200000006ff */
[----:B------:R-:W-:Y:S01]  /*16c10*/  FMUL.FTZ R27, R27, R30 ;  /* 0x0000001e1b1b7220 */ /* 0x000fe20000410000 */
[----:B------:R-:W-:Y:S01]  /*16c20*/  LOP3.LUT R30, R34, 0xffff0000, RZ, 0xc0, !PT ;  /* 0xffff0000221e7812 */ /* 0x000fe200078ec0ff */
[----:B------:R-:W-:Y:S01]  /*16c30*/  FMUL.FTZ R61, R61, R45 ;  /* 0x0000002d3d3d7220 */ /* 0x000fe20000410000 */
[----:B------:R-:W-:Y:S01]  /*16c40*/  LOP3.LUT R34, R35, 0xffff0000, RZ, 0xc0, !PT ;  /* 0xffff000023227812 */ /* 0x000fe200078ec0ff */
[----:B------:R-:W-:-:S02]  /*16c50*/  FMUL.FTZ R26, R26, R29 ;  /* 0x0000001d1a1a7220 */ /* 0x000fc40000410000 */
[----:B------:R-:W-:Y:S02]  /*16c60*/  @!P0 FADD.FTZ R46, -R46, -RZ ;  /* 0x800000ff2e2e8221 */ /* 0x000fe40000010100 */
[----:B------:R-:W-:Y:S02]  /*16c70*/  FMUL.FTZ R47, R47, R38 ;  /* 0x000000262f2f7220 */ /* 0x000fe40000410000 */
[----:B------:R-:W-:Y:S02]  /*16c80*/  IMAD.U32 R29, R35, 0x10000, RZ ;  /* 0x00010000231d7824 */ /* 0x000fe400078e00ff */
[----:B------:R-:W-:Y:S02]  /*16c90*/  FMUL.FTZ R24, R24, R22 ;  /* 0x0000001618187220 */ /* 0x000fe40000410000 */
[C---:B------:R-:W-:Y:S01]  /*16ca0*/  IMAD.U32 R22, R33.reuse, 0x10000, RZ ;  /* 0x0001000021167824 */ /* 0x040fe200078e00ff */
[----:B------:R-:W-:Y:S01]  /*16cb0*/  LOP3.LUT R33, R33, 0xffff0000, RZ, 0xc0, !PT ;  /* 0xffff000021217812 */ /* 0x000fe200078ec0ff */
[----:B------:R-:W-:-:S02]  /*16cc0*/  FFMA.FTZ R20, R20, R32, R61 ;  /* 0x0000002014147223 */ /* 0x000fc4000001003d */
[----:B------:R-:W-:Y:S02]  /*16cd0*/  FFMA.FTZ R19, R19, R30, R26 ;  /* 0x0000001e13137223 */ /* 0x000fe4000001001a */
[----:B------:R-:W-:Y:S02]  /*16ce0*/  FMUL.FTZ R62, R62, R46 ;  /* 0x0000002e3e3e7220 */ /* 0x000fe40000410000 */
        /* <DEDUP_REMOVED lines=13> */
.L_x_3195:
[----:B------:R-:W-:Y:S05]  /*16dc0*/  BSYNC B0 ;  /* 0x0000000000007941 */ /* 0x000fea0003800000 */
.L_x_3194:
[----:B-----5:R1:W-:Y:S02]  /*16dd0*/  STS.128 [R243+0x3800], R20 ;  /* 0x00380014f3007388 */ /* 0x0203e40000000c00 */
.L_x_3193:
[----:B------:R-:W-:Y:S05]  /*16de0*/  BSYNC B1 ;  /* 0x0000000000017941 */ /* 0x000fea0003800000 */
.L_x_3192:
        /* <DEDUP_REMOVED lines=71> */
[C---:B------:R-:W-:Y:S01]  /*17260*/  LOP3.LUT R29, R34.reuse, 0xffff0000, RZ, 0xc0, !PT ;  /* 0xffff0000221d7812 */ /* 0x040fe200078ec0ff */
        /* <DEDUP_REMOVED lines=23> */
.L_x_3199:
[----:B------:R-:W-:Y:S05]  /*173e0*/  BSYNC B0 ;  /* 0x0000000000007941 */ /* 0x000fea0003800000 */
.L_x_3198:
[----:B-----5:R1:W-:Y:S02]  /*173f0*/  STS.128 [R243+0x5800], R20 ;  /* 0x00580014f3007388 */ /* 0x0203e40000000c00 */
.L_x_3197:
[----:B------:R-:W-:Y:S05]  /*17400*/  BSYNC B1 ;  /* 0x0000000000017941 */ /* 0x000fea0003800000 */
.L_x_3196:
        /* <DEDUP_REMOVED lines=64> */
[----:B------:R-:W-:Y:S02]  /*17810*/  FMUL.FTZ R12, R12, R26 ;  /* 0x0000001a0c0c7220 */ /* 0x000fe40000410000 */
[----:B------:R-:W-:Y:S01]  /*17820*/  FMUL.FTZ R9, R9, R25 ;  /* 0x0000001909097220 */ /* 0x000fe20000410000 */
[----:B----4-:R-:W-:Y:S01]  /*17830*/  LOP3.LUT R25, R30, 0xffff0000, RZ, 0xc0, !PT ;  /* 0xffff00001e197812 */ /* 0x010fe200078ec0ff */
[----:B------:R-:W-:Y:S02]  /*17840*/  FMUL.FTZ R21, R21, R18 ;  /* 0x0000001215157220 */ /* 0x000fe40000410000 */
        /* <DEDUP_REMOVED lines=28> */
.L_x_3201:
[----:B------:R-:W-:Y:S05]  /*17a10*/  BSYNC B0 ;  /* 0x0000000000007941 */ /* 0x000fea0003800000 */
.L_x_3200:
[----:B-----5:R1:W-:Y:S01]  /*17a20*/  STS.128 [R243+0x7800], R20 ;  /* 0x00780014f3007388 */ /* 0x0203e20000000c00 */
[----:B------:R-:W-:Y:S05]  /*17a30*/  BRA `(.L_x_3125) ;  /* 0x0000095000007947 */ /* 0x000fea0003800000 */
.L_x_3075:
        /* <DEDUP_REMOVED lines=37> */
.L_x_3203:
[----:B------:R-:W-:Y:S05]  /*17c90*/  BSYNC B0 ;  /* 0x0000000000007941 */ /* 0x000fea0003800000 */
.L_x_3202:
        /* <DEDUP_REMOVED lines=36> */
.L_x_3205:
[----:B------:R-:W-:Y:S05]  /*17ee0*/  BSYNC B0 ;  /* 0x0000000000007941 */ /* 0x000fea0003800000 */
.L_x_3204:
        /* <DEDUP_REMOVED lines=36> */
.L_x_3207:
[----:B------:R-:W-:Y:S05]  /*18130*/  BSYNC B0 ;  /* 0x0000000000007941 */ /* 0x000fea0003800000 */
.L_x_3206:
        /* <DEDUP_REMOVED lines=37> */
.L_x_3125:
[----:B------:R-:W-:Y:S05]  /*18390*/  BSYNC B3 ;  /* 0x0000000000037941 */ /* 0x000fea0003800000 */
.L_x_3074:
[----:B------:R-:W-:Y:S01]  /*183a0*/  IADD3 R246, R166, -0x1, RZ ;  /* 0xffffffffa6f67810 */ /* 0x000fe20007ffe0ff */
[----:B------:R-:W-:Y:S01]  /*183b0*/  BSSY B0, `(.L_x_3208) ;  /* 0x0000025000007945 */ /* 0x000fe20003800000 */
[----:B------:R-:W-:-:S03]  /*183c0*/  LOP3.LUT R247, R60, 0xff, RZ, 0xc0, !PT ;  /* 0x000000ff3cf77812 */ /* 0x000fc600078ec0ff */
[----:B-1----:R-:W-:-:S04]  /*183d0*/  IMAD.SHL.U32 R8, R246, 0x40, RZ ;  /* 0x00000040f6087824 */ /* 0x002fc800078e00ff */
[----:B--2---:R-:W-:-:S05]  /*183e0*/  IMAD.IADD R2, R54, 0x1, -R8 ;  /* 0x0000000136027824 */ /* 0x004fca00078e0a08 */
        /* <DEDUP_REMOVED lines=33> */
.L_x_3209:
[----:B------:R-:W-:Y:S05]  /*18600*/  BSYNC B0 ;  /* 0x0000000000007941 */ /* 0x000fea0003800000 */
.L_x_3208:
        /* <DEDUP_REMOVED lines=10> */
[----:B--2--5:R-:W-:Y:S02]  /*186b0*/  @P4 LEA R16, P6, R3, R170, 0x1 ;  /* 0x000000aa03104211 */ /* 0x024fe400078c08ff */
        /* <DEDUP_REMOVED lines=27> */
.L_x_3211:
[----:B------:R-:W-:Y:S05]  /*18870*/  BSYNC B0 ;  /* 0x0000000000007941 */ /* 0x000fea0003800000 */
.L_x_3210:
        /* <DEDUP_REMOVED lines=10> */
[----:B------:R-:W-:-:S04]  /*18920*/  LEA R5, P0, R50, R162, 0x5 ;  /* 0x000000a232057211 */ /* 0x000fc800078028ff */
[----:B-1----:R-:W-:Y:S02]  /*18930*/  @P4 LEA R18, P6, R5, R170, 0x1 ;  /* 0x000000aa05124211 */ /* 0x002fe400078c08ff */
[----:B--2--5:R-:W-:-:S04]  /*18940*/  @!P5 LEA R6, P2, R0, R236, 0x1 ;  /* 0x000000ec0006d211 */ /* 0x024fc800078408ff */
        /* <DEDUP_REMOVED lines=27> */
.L_x_3213:
[----:B------:R-:W-:Y:S05]  /*18b00*/  BSYNC B0 ;  /* 0x0000000000007941 */ /* 0x000fea0003800000 */
.L_x_3212:
        /* <DEDUP_REMOVED lines=43> */
.L_x_3215:
[----:B------:R-:W-:Y:S05]  /*18dc0*/  BSYNC B0 ;  /* 0x0000000000007941 */ /* 0x000fea0003800000 */
.L_x_3214:
[----:B-12--5:R-:W2:Y:S04]  /*18dd0*/  LD.E.64 R16, [R10.64+0x1c0] ;  /* 0x0001c0060a107980 */ /* 0x026ea8000c101b00 */
[----:B---3--:R-:W3:Y:S01]  /*18de0*/  LD.E.64 R6, [R10.64+0x1b8] ;  /* 0x0001b8060a067980 */ /* 0x008ee2000c101b00 */
[----:B------:R-:W-:-:S03]  /*18df0*/  IMAD.MOV.U32 R164, RZ, RZ, R238 ;  /* 0x000000ffffa47224 */ /* 0x000fc600078e00ee */
[----:B----4-:R-:W4:Y:S04]  /*18e00*/  LD.E R0, [R10.64+0xd8] ;  /* 0x0000d8060a007980 */ /* 0x010f28000c101900 */
[----:B------:R-:W0:Y:S01]  /*18e10*/  LDGDEPBAR ;  /* 0x00000000000079af */ /* 0x000e220000000000 */
[----:B--2---:R-:W-:Y:S02]  /*18e20*/  IMAD R3, R17, R239, RZ ;  /* 0x000000ef11037224 */ /* 0x004fe400078e02ff */
[----:B------:R-:W-:-:S04]  /*18e30*/  IMAD.WIDE.U32 R12, R239, R16, R164 ;  /* 0x00000010ef0c7225 */ /* 0x000fc800078e00a4 */
[----:B------:R-:W-:Y:S01]  /*18e40*/  IMAD R3, R16, R57, R3 ;  /* 0x0000003910037224 */ /* 0x000fe200078e0203 */
[----:B---3--:R-:W-:-:S03]  /*18e50*/  LEA R6, P0, R12, R6, 0x2 ;  /* 0x000000060c067211 */ /* 0x008fc600078010ff */
[----:B------:R-:W-:-:S05]  /*18e60*/  IMAD.IADD R3, R13, 0x1, R3 ;  /* 0x000000010d037824 */ /* 0x000fca00078e0203 */
[----:B------:R-:W-:Y:S02]  /*18e70*/  LEA.HI.X R7, R12, R7, R3, 0x2, P0 ;  /* 0x000000070c077211 */ /* 0x000fe400000f1403 */
[----:B------:R1:W5:Y:S04]  /*18e80*/  LD.E R3, [R10.64+0x188] ;  /* 0x000188060a037980 */ /* 0x000368000c101900 */
[----:B------:R-:W2:Y:S01]  /*18e90*/  LD.E R5, [R6.64] ;  /* 0x0000000606057980 */ /* 0x000ea2000c101900 */
[----:B------:R-:W-:-:S04]  /*18ea0*/  DEPBAR.LE SB0, 0x0 ;  /* 0x000080000000791a */ /* 0x000fc80000000000 */
[----:B------:R-:W-:Y:S01]  /*18eb0*/  BAR.SYNC.DEFER_BLOCKING 0x0 ;  /* 0x0000000000007b1d */ /* 0x000fe20000010000 */
[----:B------:R-:W-:-:S05]  /*18ec0*/  ISETP.GE.AND P0, PT, R160, R2, PT ;  /* 0x00000002a000720c */ /* 0x000fca0003f06270 */
[----:B----4-:R-:W2:Y:S01]  /*18ed0*/  MUFU.RCP R0, R0 ;  /* 0x0000000000007308 */ /* 0x010ea20000001000 */
[----:B------:R-:W-:Y:S01]  /*18ee0*/  SHF.R.S32.HI R9, RZ, 0x1f, R59 ;  /* 0x0000001fff097819 */ /* 0x000fe2000001143b */
[----:B------:R-:W-:-:S06]  /*18ef0*/  IMAD.SHL.U32 R36, R58, 0x2, RZ ;  /* 0x000000023a247824 */ /* 0x000fcc00078e00ff */
[----:B------:R1:W-:Y:S04]  /*18f00*/  @P0 STS.128 [R243+0x10000], RZ ;  /* 0x010000fff3000388 */ /* 0x0003e80000000c00 */
[----:B------:R1:W-:Y:S04]  /*18f10*/  @P0 STS.128 [R243+0x12000], RZ ;  /* 0x012000fff3000388 */ /* 0x0003e80000000c00 */
[----:B------:R1:W-:Y:S04]  /*18f20*/  @P0 STS.128 [R243+0x14000], RZ ;  /* 0x014000fff3000388 */ /* 0x0003e80000000c00 */
[----:B------:R1:W-:Y:S01]  /*18f30*/  @P0 STS.128 [R243+0x16000], RZ ;  /* 0x016000fff3000388 */ /* 0x0003e20000000c00 */
[----:B------:R-:W-:Y:S01]  /*18f40*/  LEA.HI R9, R9, R59, RZ, 0x2 ;  /* 0x0000003b09097211 */ /* 0x000fe200078f10ff */
[----:B------:R-:W-:Y:S01]  /*18f50*/  BSSY B0, `(.L_x_3216) ;  /* 0x0000024000007945 */ /* 0x000fe20003800000 */
[----:B------:R-:W-:-:S02]  /*18f60*/  LOP3.LUT R36, R36, 0x6, RZ, 0xc0, !PT ;  /* 0x0000000624247812 */ /* 0x000fc400078ec0ff */
[----:B------:R-:W-:Y:S01]  /*18f70*/  SHF.R.S32.HI R9, RZ, 0x2, R9 ;  /* 0x00000002ff097819 */ /* 0x000fe20000011409 */
[----:B--2---:R-:W-:Y:S01]  /*18f80*/  FMUL.FTZ R0, R5, R0 ;  /* 0x0000000005007220 */ /* 0x004fe20000410000 */
[----:B------:R-:W-:Y:S05]  /*18f90*/  @P0 BRA `(.L_x_3217) ;  /* 0x000001f000000947 */ /* 0x000fea0003800000 */
[C---:B-1----:R-:W-:Y:S02]  /*18fa0*/  LOP3.LUT R5, R247.reuse, 0x1, RZ, 0xc0, !PT ;  /* 0x00000001f7057812 */ /* 0x042fe400078ec0ff */
[----:B------:R-:W-:Y:S02]  /*18fb0*/  R2P PR, R247, 0xe ;  /* 0x0000000ef7007804 */ /* 0x000fe40000000000 */
[----:B------:R-:W-:-:S11]  /*18fc0*/  ISETP.NE.U32.AND P0, PT, R5, 0x1, PT ;  /* 0x000000010500780c */ /* 0x000fd60003f05070 */
[----:B------:R-:W-:Y:S01]  /*18fd0*/  @P1 IMAD.MOV.U32 R16, RZ, RZ, R185 ;  /* 0x000000ffff101224 */ /* 0x000fe200078e00b9 */
        /* <DEDUP_REMOVED lines=27> */
.L_x_3217:
[----:B-1----:R-:W-:Y:S05]  /*19190*/  BSYNC B0 ;  /* 0x0000000000007941 */ /* 0x002fea0003800000 */
.L_x_3216:
        /* <DEDUP_REMOVED lines=40> */
.L_x_3219:
[----:B------:R-:W-:Y:S05]  /*19420*/  BSYNC B0 ;  /* 0x0000000000007941 */ /* 0x000fea0003800000 */
.L_x_3218:
        /* <DEDUP_REMOVED lines=42> */
.L_x_3221:
[----:B------:R-:W-:Y:S05]  /*196d0*/  BSYNC B0 ;  /* 0x0000000000007941 */ /* 0x000fea0003800000 */
.L_x_3220:
        /* <DEDUP_REMOVED lines=10> */
[----:B--2---:R-:W-:Y:S01]  /*19780*/  @P1 MOV R12, R185 ;  /* 0x000000b9000c1202 */ /* 0x004fe20000000f00 */
[--C-:B------:R-:W-:Y:S01]  /*19790*/  @P2 IMAD.MOV.U32 R6, RZ, RZ, R185.reuse ;  /* 0x000000ffff062224 */ /* 0x100fe200078e00b9 */
        /* <DEDUP_REMOVED lines=42> */
.L_x_3223:
[----:B------:R-:W-:Y:S05]  /*19a40*/  BSYNC B0 ;  /* 0x0000000000007941 */ /* 0x000fea0003800000 */
.L_x_3222:
[C---:B------:R-:W-:Y:S01]  /*19a50*/  IMAD.SHL.U32 R2, R55.reuse, 0x40, RZ ;  /* 0x0000004037027824 */ /* 0x040fe200078e00ff */
[----:B------:R-:W-:Y:S01]  /*19a60*/  R2P PR, R55, 0x6 ;  /* 0x0000000637007804 */ /* 0x000fe20000000000 */
[----:B------:R-:W-:Y:S01]  /*19a70*/  IMAD.SHL.U32 R160, R160, 0x8, RZ ;  /* 0x00000008a0a07824 */ /* 0x000fe200078e00ff */
[----:B------:R-:W0:Y:S01]  /*19a80*/  LDGDEPBAR ;  /* 0x00000000000079af */ /* 0x000e220000000000 */
[----:B------:R-:W-:Y:S01]  /*19a90*/  IMAD R230, R52, 0x400, R41 ;  /* 0x0000040034e67824 */ /* 0x000fe200078e0229 */
[----:B------:R-:W-:Y:S01]  /*19aa0*/  LOP3.LUT R2, R2, 0x1c0, RZ, 0xc0, !PT ;  /* 0x000001c002027812 */ /* 0x000fe200078ec0ff */
[----:B------:R-:W-:Y:S01]  /*19ab0*/  IMAD R9, R52, 0x10, R9 ;  /* 0x0000001034097824 */ /* 0x000fe200078e0209 */
[----:B------:R-:W-:Y:S01]  /*19ac0*/  BSSY B1, `(.L_x_3224) ;  /* 0x0000236000017945 */ /* 0x000fe20003800000 */
[----:B------:R-:W-:Y:S01]  /*19ad0*/  IMAD.SHL.U32 R230, R230, 0x2, RZ ;  /* 0x00000002e6e67824 */ /* 0x000fe200078e00ff */
[----:B------:R-:W-:Y:S01]  /*19ae0*/  LOP3.LUT R160, R2, 0x8, R160, 0xf8, !PT ;  /* 0x0000000802a07812 */ /* 0x000fe200078ef8a0 */
[----:B------:R-:W-:Y:S01]  /*19af0*/  IMAD.IADD R36, R8, 0x1, R36 ;  /* 0x0000000108247824 */ /* 0x000fe200078e0224 */
[----:B------:R-:W-:Y:S01]  /*19b00*/  SHF.R.U32.HI R229, RZ, 0x3, R2 ;  /* 0x00000003ffe57819 */ /* 0x000fe20000011602 */
[--C-:B------:R-:W-:Y:S01]  /*19b10*/  IMAD R228, R40, 0x2, R230.reuse ;  /* 0x0000000228e47824 */ /* 0x100fe200078e02e6 */
[----:B------:R-:W-:Y:S01]  /*19b20*/  LDSM.16.M88.4 R68, [R230] ;  /* 0x00000000e644783b */ /* 0x000fe20000000200 */
[C---:B------:R-:W-:Y:S01]  /*19b30*/  IMAD R226, R39.reuse, 0x2, R230 ;  /* 0x0000000227e27824 */ /* 0x040fe200078e02e6 */
[----:B------:R-:W-:Y:S01]  /*19b40*/  LOP3.LUT R229, R160, R229, RZ, 0x3c, !PT ;  /* 0x000000e5a0e57212 */ /* 0x000fe200078e3cff */
[----:B------:R-:W-:Y:S01]  /*19b50*/  IMAD R225, R39, 0x2, R228 ;  /* 0x0000000227e17824 */ /* 0x000fe200078e02e4 */
[----:B------:R-:W-:Y:S01]  /*19b60*/  IADD3 R53, R9, 0x1, R53 ;  /* 0x0000000109357810 */ /* 0x000fe20007ffe035 */
[----:B------:R-:W-:Y:S01]  /*19b70*/  I2F R37, R36 ;  /* 0x0000002400257306 */ /* 0x000fe20000201400 */
[----:B------:R-:W-:Y:S01]  /*19b80*/  LDSM.16.M88.4 R76, [R226] ;  /* 0x00000000e24c783b */ /* 0x000fe20000000200 */
[----:B------:R-:W-:Y:S01]  /*19b90*/  IMAD R229, R56, 0x200, R229 ;  /* 0x0000020038e57824 */ /* 0x000fe200078e02e5 */
[----:B------:R-:W-:-:S02]  /*19ba0*/  IADD3 R53, R54, R53, -R241 ;  /* 0x0000003536357210 */ /* 0x000fc40007ffe8f1 */
[----:B------:R-:W-:Y:S01]  /*19bb0*/  LDSM.16.M88.4 R56, [R228] ;  /* 0x00000000e438783b */ /* 0x000fe20000000200 */
[----:B------:R-:W-:Y:S01]  /*19bc0*/  IMAD.SHL.U32 R229, R229, 0x2, RZ ;  /* 0x00000002e5e57824 */ /* 0x000fe200078e00ff */
[----:B------:R-:W-:Y:S01]  /*19bd0*/  IADD3 R42, R36, 0x19, RZ ;  /* 0x00000019242a7810 */ /* 0x000fe20007ffe0ff */
[----:B-----5:R-:W-:-:S03]  /*19be0*/  IMAD.IADD R3, R3, 0x1, R53 ;  /* 0x0000000103037824 */ /* 0x020fc600078e0235 */
[----:B------:R-:W1:Y:S01]  /*19bf0*/  LDSM.16.M88.4 R44, [R229+0x8000] ;  /* 0x00800000e52c783b */ /* 0x000e620000000200 */
[C---:B------:R-:W-:Y:S01]  /*19c00*/  IADD3 R2, R229.reuse, 0x8000, RZ ;  /* 0x00008000e5027810 */ /* 0x040fe20007ffe0ff */
[----:B------:R-:W-:Y:S01]  /*19c10*/  I2F R38, R42 ;  /* 0x0000002a00267306 */ /* 0x000fe20000201400 */
[----:B------:R-:W-:Y:S01]  /*19c20*/  IADD3 R227, R229, 0x8020, RZ ;  /* 0x00008020e5e37810 */ /* 0x000fe20007ffe0ff */
[----:B------:R-:W2:Y:S01]  /*19c30*/  LDSM.16.M88.4 R28, [R229+0x8800] ;  /* 0x00880000e51c783b */ /* 0x000ea20000000200 */
        /* <DEDUP_REMOVED lines=8> */
[----:B--2---:R-:W2:Y:S01]  /*19cc0*/  LDSM.16.M88.4 R12, [R227] ;  /* 0x00000000e30c783b */ /* 0x004ea20000000200 */
[----:B------:R-:W-:Y:S01]  /*19cd0*/  IMAD.IADD R223, R229, 0x1, R2 ;  /* 0x00000001e5df7824 */ /* 0x000fe200078e0202 */
[----:B------:R-:W-:Y:S01]  /*19ce0*/  IADD3 R215, R227, 0x2000, RZ ;  /* 0x00002000e3d77810 */ /* 0x000fe20007ffe0ff */
[----:B------:R-:W-:Y:S01]  /*19cf0*/  IMAD.IADD R216, R2, 0x1, R227 ;  /* 0x0000000102d87824 */ /* 0x000fe200078e02e3 */
[----:B------:R-:W2:Y:S01]  /*19d00*/  LDSM.16.M88.4 R4, [R227+0x800] ;  /* 0x00080000e304783b */ /* 0x000ea20000000200 */
        /* <DEDUP_REMOVED lines=19> */
[C---:B------:R-:W-:Y:S01]  /*19e40*/  HMMA.16816.F32.BF16 R32, R68.reuse, R28, RZ ;  /* 0x0000001c4420723c */ /* 0x040fe200000418ff */
[----:B------:R-:W-:Y:S07]  /*19e50*/  LDSM.16.M88.4 R72, [R216+0x1000] ;  /* 0x00100000d848783b */ /* 0x000fee0000000200 */
[C---:B------:R-:W-:Y:S08]  /*19e60*/  HMMA.16816.F32.BF16 R44, R68.reuse, R46, RZ ;  /* 0x0000002e442c723c */ /* 0x040ff000000418ff */
[C---:B------:R-:W-:Y:S08]  /*19e70*/  HMMA.16816.F32.BF16 R28, R68.reuse, R30, RZ ;  /* 0x0000001e441c723c */ /* 0x040ff000000418ff */
[C---:B---3--:R-:W-:Y:S08]  /*19e80*/  HMMA.16816.F32.BF16 R24, R68.reuse, R84, RZ ;  /* 0x000000544418723c */ /* 0x048ff000000418ff */
[C---:B------:R-:W-:Y:S08]  /*19e90*/  HMMA.16816.F32.BF16 R84, R68.reuse, R86, RZ ;  /* 0x000000564454723c */ /* 0x040ff000000418ff */
[C---:B----4-:R-:W-:Y:S08]  /*19ea0*/  HMMA.16816.F32.BF16 R80, R68.reuse, R60, RZ ;  /* 0x0000003c4450723c */ /* 0x050ff000000418ff */
[----:B------:R-:W-:Y:S01]  /*19eb0*/  HMMA.16816.F32.BF16 R68, R68, R62, RZ ;  /* 0x0000003e4444723c */ /* 0x000fe200000418ff */
[----:B------:R-:W-:Y:S07]  /*19ec0*/  LDSM.16.M88.4 R60, [R225] ;  /* 0x00000000e13c783b */ /* 0x000fee0000000200 */
[C---:B--2---:R-:W-:Y:S08]  /*19ed0*/  HMMA.16816.F32.BF16 R48, R56.reuse, R12, R48 ;  /* 0x0000000c3830723c */ /* 0x044ff00000041830 */
[C---:B------:R-:W-:Y:S01]  /*19ee0*/  HMMA.16816.F32.BF16 R44, R56.reuse, R14, R44 ;  /* 0x0000000e382c723c */ /* 0x040fe2000004182c */
[----:B------:R-:W2:Y:S07]  /*19ef0*/  LDSM.16.M88.4 R12, [R216] ;  /* 0x00000000d80c783b */ /* 0x000eae0000000200 */
        /* <DEDUP_REMOVED lines=10> */
[C---:B------:R-:W-:Y:S08]  /*19fa0*/  HMMA.16816.F32.BF16 R48, R76.reuse, R20, R48 ;  /* 0x000000144c30723c */ /* 0x040ff00000041830 */
[C---:B------:R-:W-:Y:S01]  /*19fb0*/  HMMA.16816.F32.BF16 R44, R76.reuse, R22, R44 ;  /* 0x000000164c2c723c */ /* 0x040fe2000004182c */
[----:B------:R-:W2:Y:S07]  /*19fc0*/  LDSM.16.M88.4 R20, [R230+0x2000] ;  /* 0x00200000e614783b */ /* 0x000eae0000000200 */
[C---:B------:R-:W-:Y:S08]  /*19fd0*/  HMMA.16816.F32.BF16 R32, R76.reuse, R16, R32 ;  /* 0x000000104c20723c */ /* 0x040ff00000041820 */
        /* <DEDUP_REMOVED lines=17> */
[----:B------:R-:W1:Y:S07]  /*1a0f0*/  LDSM.16.M88.4 R72, [R227+0x3800] ;  /* 0x00380000e348783b */ /* 0x000e6e0000000200 */
[C---:B----4-:R-:W-:Y:S08]  /*1a100*/  HMMA.16816.F32.BF16 R80, R60.reuse, R64, R80 ;  /* 0x000000403c50723c */ /* 0x050ff00000041850 */
[----:B------:R-:W-:Y:S01]  /*1a110*/  HMMA.16816.F32.BF16 R76, R60, R66, R76 ;  /* 0x000000423c4c723c */ /* 0x000fe2000004184c */
[----:B------:R-:W-:Y:S04]  /*1a120*/  LDSM.16.M88.4 R64, [R223+0xa000] ;  /* 0x00a00000df40783b */ /* 0x000fe80000000200 */
[----:B------:R-:W-:Y:S03]  /*1a130*/  LDSM.16.M88.4 R60, [R223+0xa800] ;  /* 0x00a80000df3c783b */ /* 0x000fe60000000200 */
[C---:B------:R-:W-:Y:S08]  /*1a140*/  HMMA.16816.F32.BF16 R48, R20.reuse, R56, R48 ;  /* 0x000000381430723c */ /* 0x040ff00000041830 */
[C---:B------:R-:W-:Y:S01]  /*1a150*/  HMMA.16816.F32.BF16 R44, R20.reuse, R58, R44 ;  /* 0x0000003a142c723c */ /* 0x040fe2000004182c */
[----:B------:R-:W-:Y:S07]  /*1a160*/  LDSM.16.M88.4 R56, [R223+0xb000] ;  /* 0x00b00000df38783b */ /* 0x000fee0000000200 */
        /* <DEDUP_REMOVED lines=19> */
[C---:B------:R-:W-:Y:S08]  /*1a2a0*/  HMMA.16816.F32.BF16 R80, R68.reuse, R72, R80 ;  /* 0x000000484450723c */ /* 0x040ff00000041850 */
[----:B------:R-:W-:Y:S01]  /*1a2b0*/  HMMA.16816.F32.BF16 R76, R68, R74, R76 ;  /* 0x0000004a444c723c */ /* 0x000fe2000004184c */
[----:B------:R-:W-:Y:S04]  /*1a2c0*/  LDSM.16.M88.4 R72, [R230+0x4000] ;  /* 0x00400000e648783b */ /* 0x000fe80000000200 */
[----:B------:R-:W1:Y:S03]  /*1a2d0*/  LDSM.16.M88.4 R68, [R229+0xc000] ;  /* 0x00c00000e544783b */ /* 0x000e660000000200 */
[C---:B----4-:R-:W-:Y:S08]  /*1a2e0*/  HMMA.16816.F32.BF16 R48, R16.reuse, R64, R48 ;  /* 0x000000401030723c */ /* 0x050ff00000041830 */
[C---:B------:R-:W-:Y:S01]  /*1a2f0*/  HMMA.16816.F32.BF16 R44, R16.reuse, R66, R44 ;  /* 0x00000042102c723c */ /* 0x040fe2000004182c */
[----:B------:R-:W4:Y:S07]  /*1a300*/  LDSM.16.M88.4 R64, [R229+0xc800] ;  /* 0x00c80000e540783b */ /* 0x000f2e0000000200 */
[C---:B------:R-:W-:Y:S08]  /*1a310*/  HMMA.16816.F32.BF16 R32, R16.reuse, R60, R32 ;  /* 0x0000003c1020723c */ /* 0x040ff00000041820 */
        /* <DEDUP_REMOVED lines=16> */
[C---:B------:R-:W-:Y:S08]  /*1a420*/  HMMA.16816.F32.BF16 R84, R92.reuse, R98, R84 ;  /* 0x000000625c54723c */ /* 0x040ff00000041854 */
[C---:B------:R-:W-:Y:S08]  /*1a430*/  HMMA.16816.F32.BF16 R80, R92.reuse, R88, R80 ;  /* 0x000000585c50723c */ /* 0x040ff00000041850 */
[----:B------:R-:W-:Y:S01]  /*1a440*/  HMMA.16816.F32.BF16 R76, R92, R90, R76 ;  /* 0x0000005a5c4c723c */ /* 0x000fe2000004184c */
[----:B------:R-:W1:Y:S07]  /*1a450*/  LDSM.16.M88.4 R88, [R227+0x5800] ;  /* 0x00580000e358783b */ /* 0x000e6e0000000200 */
[C---:B------:R-:W-:Y:S08]  /*1a460*/  HMMA.16816.F32.BF16 R48, R72.reuse, R68, R48 ;  /* 0x000000444830723c */ /* 0x040ff00000041830 */
[C---:B------:R-:W-:Y:S08]  /*1a470*/  HMMA.16816.F32.BF16 R44, R72.reuse, R70, R44 ;  /* 0x00000046482c723c */ /* 0x040ff0000004182c */
[C---:B----4-:R-:W-:Y:S08]  /*1a480*/  HMMA.16816.F32.BF16 R32, R72.reuse, R64, R32 ;  /* 0x000000404820723c */ /* 0x050ff00000041820 */
[C---:B------:R-:W-:Y:S01]  /*1a490*/  HMMA.16816.F32.BF16 R28, R72.reuse, R66, R28 ;  /* 0x00000042481c723c */ /* 0x040fe2000004181c */
[----:B------:R-:W-:Y:S07]  /*1a4a0*/  LDSM.16.M88.4 R64, [R226+0x4000] ;  /* 0x00400000e240783b */ /* 0x000fee0000000200 */
[C---:B------:R-:W-:Y:S01]  /*1a4b0*/  HMMA.16816.F32.BF16 R68, R72.reuse, R60, R24 ;  /* 0x0000003c4844723c */ /* 0x040fe20000041818 */
[----:B------:R-:W4:Y:S07]  /*1a4c0*/  LDSM.16.M88.4 R24, [R223+0xc000] ;  /* 0x00c00000df18783b */ /* 0x000f2e0000000200 */
        /* <DEDUP_REMOVED lines=15> */
[C---:B------:R-:W-:Y:S08]  /*1a5c0*/  HMMA.16816.F32.BF16 R80, R20.reuse, R88, R80 ;  /* 0x000000581450723c */ /* 0x040ff00000041850 */
        /* <DEDUP_REMOVED lines=21> */
[C---:B------:R-:W-:Y:S08]  /*1a720*/  HMMA.16816.F32.BF16 R68, R60.reuse, R72, R68 ;  /* 0x000000483c44723c */ /* 0x040ff00000041844 */
[C---:B------:R-:W-:Y:S01]  /*1a730*/  HMMA.16816.F32.BF16 R84, R60.reuse, R74, R84 ;  /* 0x0000004a3c54723c */ /* 0x040fe20000041854 */
[----:B------:R-:W3:Y:S07]  /*1a740*/  LDSM.16.M88.4 R72, [R228+0x6000] ;  /* 0x00600000e448783b */ /* 0x000eee0000000200 */
[C---:B------:R-:W-:Y:S08]  /*1a750*/  HMMA.16816.F32.BF16 R80, R60.reuse, R20, R80 ;  /* 0x000000143c50723c */ /* 0x040ff00000041850 */
[----:B------:R-:W-:Y:S01]  /*1a760*/  HMMA.16816.F32.BF16 R76, R60, R22, R76 ;  /* 0x000000163c4c723c */ /* 0x000fe2000004184c */
[----:B------:R-:W2:Y:S07]  /*1a770*/  LDSM.16.M88.4 R20, [R227+0x6800] ;  /* 0x00680000e314783b */ /* 0x000eae0000000200 */
[C---:B-1----:R-:W-:Y:S08]  /*1a780*/  HMMA.16816.F32.BF16 R48, R16.reuse, R12, R48 ;  /* 0x0000000c1030723c */ /* 0x042ff00000041830 */
[C---:B------:R-:W-:Y:S01]  /*1a790*/  HMMA.16816.F32.BF16 R44, R16.reuse, R14, R44 ;  /* 0x0000000e102c723c */ /* 0x040fe2000004182c */
[----:B------:R-:W1:Y:S07]  /*1a7a0*/  LDSM.16.M88.4 R12, [R227+0x7000] ;  /* 0x00700000e30c783b */ /* 0x000e6e0000000200 */
[C---:B----4-:R-:W-:Y:S08]  /*1a7b0*/  HMMA.16816.F32.BF16 R32, R16.reuse, R56, R32 ;  /* 0x000000381020723c */ /* 0x050ff00000041820 */
[C---:B------:R-:W-:Y:S01]  /*1a7c0*/  HMMA.16816.F32.BF16 R28, R16.reuse, R58, R28 ;  /* 0x0000003a101c723c */ /* 0x040fe2000004181c */
[----:B------:R-:W-:Y:S07]  /*1a7d0*/  LDSM.16.M88.4 R56, [R223+0xe800] ;  /* 0x00e80000df38783b */ /* 0x000fee0000000200 */
[C---:B------:R-:W-:Y:S08]  /*1a7e0*/  HMMA.16816.F32.BF16 R68, R16.reuse, R24, R68 ;  /* 0x000000181044723c */ /* 0x040ff00000041844 */
[C---:B------:R-:W-:Y:S01]  /*1a7f0*/  HMMA.16816.F32.BF16 R84, R16.reuse, R26, R84 ;  /* 0x0000001a1054723c */ /* 0x040fe20000041854 */
[----:B------:R-:W-:Y:S07]  /*1a800*/  LDSM.16.M88.4 R24, [R227+0x7800] ;  /* 0x00780000e318783b */ /* 0x000fee0000000200 */
[C---:B--2---:R-:W-:Y:S08]  /*1a810*/  HMMA.16816.F32.BF16 R80, R16.reuse, R4, R80 ;  /* 0x000000041050723c */ /* 0x044ff00000041850 */
[----:B------:R-:W-:Y:S01]  /*1a820*/  HMMA.16816.F32.BF16 R76, R16, R6, R76 ;  /* 0x00000006104c723c */ /* 0x000fe2000004184c */
[----:B------:R-:W-:Y:S04]  /*1a830*/  LDSM.16.M88.4 R4, [R226+0x6000] ;  /* 0x00600000e204783b */ /* 0x000fe80000000200 */
[----:B------:R-:W2:Y:S03]  /*1a840*/  LDSM.16.M88.4 R16, [R223+0xe000] ;  /* 0x00e00000df10783b */ /* 0x000ea60000000200 */
[C---:B---3--:R-:W-:Y:S08]  /*1a850*/  HMMA.16816.F32.BF16 R44, R72.reuse, R66, R44 ;  /* 0x00000042482c723c */ /* 0x048ff0000004182c */
[C---:B------:R-:W-:Y:S08]  /*1a860*/  HMMA.16816.F32.BF16 R48, R72.reuse, R64, R48 ;  /* 0x000000404830723c */ /* 0x040ff00000041830 */
[C---:B------:R-:W-:Y:S01]  /*1a870*/  HMMA.16816.F32.BF16 R60, R72.reuse, R20, R32 ;  /* 0x00000014483c723c */ /* 0x040fe20000041820 */
[----:B------:R-:W-:Y:S07]  /*1a880*/  LDSM.16.M88.4 R32, [R223+0xf000] ;  /* 0x00f00000df20783b */ /* 0x000fee0000000200 */
[C---:B------:R-:W-:Y:S01]  /*1a890*/  HMMA.16816.F32.BF16 R64, R72.reuse, R22, R28 ;  /* 0x000000164840723c */ /* 0x040fe2000004181c */
[----:B------:R-:W-:Y:S04]  /*1a8a0*/  LDSM.16.M88.4 R20, [R225+0x6000] ;  /* 0x00600000e114783b */ /* 0x000fe80000000200 */
[----:B------:R-:W3:Y:S03]  /*1a8b0*/  LDSM.16.M88.4 R28, [R216+0x6000] ;  /* 0x00600000d81c783b */ /* 0x000ee60000000200 */
[C---:B-1----:R-:W-:Y:S08]  /*1a8c0*/  HMMA.16816.F32.BF16 R68, R72.reuse, R12, R68 ;  /* 0x0000000c4844723c */ /* 0x042ff00000041844 */
[----:B------:R-:W-:Y:S01]  /*1a8d0*/  HMMA.16816.F32.BF16 R84, R72, R14, R84 ;  /* 0x0000000e4854723c */ /* 0x000fe20000041854 */
[----:B------:R-:W1:Y:S07]  /*1a8e0*/  LDSM.16.M88.4 R12, [R216+0x6800] ;  /* 0x00680000d80c783b */ /* 0x000e6e0000000200 */
[C---:B--2---:R-:W-:Y:S08]  /*1a8f0*/  HMMA.16816.F32.BF16 R44, R4.reuse, R18, R44 ;  /* 0x00000012042c723c */ /* 0x044ff0000004182c */
[C---:B------:R-:W-:Y:S01]  /*1a900*/  HMMA.16816.F32.BF16 R48, R4.reuse, R16, R48 ;  /* 0x000000100430723c */ /* 0x040fe20000041830 */
[----:B------:R-:W2:Y:S07]  /*1a910*/  LDSM.16.M88.4 R16, [R223+0xf800] ;  /* 0x00f80000df10783b */ /* 0x000eae0000000200 */
[----:B------:R-:W-:Y:S08]  /*1a920*/  HMMA.16816.F32.BF16 R60, R4, R56, R60 ;  /* 0x00000038043c723c */ /* 0x000ff0000004183c */
[----:B------:R-:W-:Y:S07]  /*1a930*/  HMMA.16816.F32.BF16 R80, R72, R24, R80 ;  /* 0x000000184850723c */ /* 0x000fee0000041850 */
[----:B------:R-:W-:Y:S01]  /*1a940*/  IADD3 R25, R3, 0x8, RZ ;  /* 0x0000000803197810 */ /* 0x000fe20007ffe0ff */
[----:B---3--:R-:W-:Y:S01]  /*1a950*/  HMMA.16816.F32.BF16 R44, R20, R30, R44 ;  /* 0x0000001e142c723c */ /* 0x008fe2000004182c */
[----:B------:R-:W-:-:S02]  /*1a960*/  IADD3 R24, R36, 0x1, RZ ;  /* 0x0000000124187810 */ /* 0x000fc40007ffe0ff */
[----:B------:R-:W-:Y:S02]  /*1a970*/  IMNMX R3, R25, R54, PT ;  /* 0x0000003619037217 */ /* 0x000fe40003800200 */
[----:B------:R-:W3:Y:S01]  /*1a980*/  I2F R9, R24 ;  /* 0x0000001800097306 */ /* 0x000ee20000201400 */
[-C--:B------:R-:W-:Y:S02]  /*1a990*/  ISETP.GE.AND P6, PT, R24, R2.reuse, PT ;  /* 0x000000021800720c */ /* 0x080fe40003fc6270 */
[----:B------:R-:W-:Y:S01]  /*1a9a0*/  HMMA.16816.F32.BF16 R48, R20, R28, R48 ;  /* 0x0000001c1430723c */ /* 0x000fe20000041830 */
[----:B------:R-:W-:Y:S02]  /*1a9b0*/  IADD3 R30, R36, 0x9, RZ ;  /* 0x00000009241e7810 */ /* 0x000fe40007ffe0ff */
[----:B------:R-:W-:Y:S02]  /*1a9c0*/  ISETP.GE.AND P4, PT, R24, R3, PT ;  /* 0x000000031800720c */ /* 0x000fe40003f86270 */
[----:B------:R4:W-:Y:S01]  /*1a9d0*/  I2F R29, R30 ;  /* 0x0000001e001d7306 */ /* 0x0009e20000201400 */
[----:B------:R-:W-:-:S02]  /*1a9e0*/  ISETP.GE.AND P0, PT, R30, R2, PT ;  /* 0x000000021e00720c */ /* 0x000fc40003f06270 */
[----:B------:R-:W-:Y:S01]  /*1a9f0*/  HMMA.16816.F32.BF16 R68, R4, R32, R68 ;  /* 0x000000200444723c */ /* 0x000fe20000041844 */
[----:B------:R-:W-:-:S06]  /*1aa00*/  ISETP.GE.AND P1, PT, R30, R3, PT ;  /* 0x000000031e00720c */ /* 0x000fcc0003f26270 */
[C---:B------:R-:W-:Y:S01]  /*1aa10*/  IADD3 R32, R36.reuse, 0x8, RZ ;  /* 0x0000000824207810 */ /* 0x040fe20007ffe0ff */
[----:B------:R-:W-:Y:S01]  /*1aa20*/  HMMA.16816.F32.BF16 R64, R4, R58, R64 ;  /* 0x0000003a0440723c */ /* 0x000fe20000041840 */
[----:B------:R-:W-:Y:S02]  /*1aa30*/  IADD3 R33, R36, 0x10, RZ ;  /* 0x0000001024217810 */ /* 0x000fe40007ffe0ff */
[----:B------:R-:W2:Y:S01]  /*1aa40*/  I2F R28, R32 ;  /* 0x00000020001c7306 */ /* 0x000ea20000201400 */
[C---:B------:R-:W-:Y:S02]  /*1aa50*/  ISETP.GE.AND P2, PT, R32.reuse, R3, PT ;  /* 0x000000032000720c */ /* 0x040fe40003f46270 */
[-C--:B------:R-:W-:Y:S02]  /*1aa60*/  ISETP.GE.AND P5, PT, R32, R2.reuse, PT ;  /* 0x000000022000720c */ /* 0x080fe40003fa6270 */
[----:B-1----:R-:W-:Y:S01]  /*1aa70*/  HMMA.16816.F32.BF16 R60, R20, R12, R60 ;  /* 0x0000000c143c723c */ /* 0x002fe2000004183c */
[CC--:B---3--:R-:W-:Y:S01]  /*1aa80*/  FFMA.FTZ R31, R0.reuse, R9.reuse, R49 ;  /* 0x00000009001f7223 */ /* 0x0c8fe20000010031 */
[----:B------:R-:W-:Y:S01]  /*1aa90*/  ISETP.GE.AND P3, PT, R33, R2, PT ;  /* 0x000000022100720c */ /* 0x000fe20003f66270 */
[----:B------:R-:W1:Y:S01]  /*1aaa0*/  I2F R12, R33 ;  /* 0x00000021000c7306 */ /* 0x000e620000201400 */
[----:B----4-:R-:W-:Y:S01]  /*1aab0*/  FFMA.FTZ R30, R0, R9, R51 ;  /* 0x00000009001e7223 */ /* 0x010fe20000010033 */
[----:B------:R-:W-:-:S02]  /*1aac0*/  IADD3 R9, R36, 0x18, RZ ;  /* 0x0000001824097810 */ /* 0x000fc40007ffe0ff */
[----:B------:R-:W-:Y:S01]  /*1aad0*/  IADD3 R13, R36, 0x11, RZ ;  /* 0x00000011240d7810 */ /* 0x000fe20007ffe0ff */
[----:B------:R-:W-:Y:S01]  /*1aae0*/  HMMA.16816.F32.BF16 R76, R72, R26, R76 ;  /* 0x0000001a484c723c */ /* 0x000fe2000004184c */
[----:B------:R-:W3:Y:S01]  /*1aaf0*/  LDSM.16.M88.4 R24, [R216+0x7000] ;  /* 0x00700000d818783b */ /* 0x000ee20000000200 */
[----:B------:R-:W-:Y:S01]  /*1ab00*/  FSEL R31, R31, -INF , !P6 ;  /* 0xff8000001f1f7808 */ /* 0x000fe20007000000 */
[----:B------:R-:W-:Y:S01]  /*1ab10*/  I2F R32, R9 ;  /* 0x0000000900207306 */ /* 0x000fe20000201400 */
[----:B------:R-:W-:Y:S02]  /*1ab20*/  ISETP.GE.AND P6, PT, R33, R3, PT ;  /* 0x000000032100720c */ /* 0x000fe40003fc6270 */
[----:B------:R-:W-:Y:S02]  /*1ab30*/  FSEL R30, R30, -INF , !P4 ;  /* 0xff8000001e1e7808 */ /* 0x000fe40006000000 */
[----:B------:R-:W-:Y:S01]  /*1ab40*/  HMMA.16816.F32.BF16 R84, R4, R34, R84 ;  /* 0x000000220454723c */ /* 0x000fe20000041854 */
[----:B------:R-:W-:-:S02]  /*1ab50*/  ISETP.GE.AND P4, PT, R13, R2, PT ;  /* 0x000000020d00720c */ /* 0x000fc40003f86270 */
[----:B------:R-:W4:Y:S04]  /*1ab60*/  I2F R33, R13 ;  /* 0x0000000d00217306 */ /* 0x000f280000201400 */
[CC--:B--2---:R-:W-:Y:S01]  /*1ab70*/  FFMA.FTZ R35, R0.reuse, R28.reuse, R44 ;  /* 0x0000001c00237223 */ /* 0x0c4fe2000001002c */
[----:B------:R-:W-:Y:S01]  /*1ab80*/  HMMA.16816.F32.BF16 R80, R4, R16, R80 ;  /* 0x000000100450723c */ /* 0x000fe20000041850 */
[C---:B------:R-:W-:Y:S02]  /*1ab90*/  FFMA.FTZ R28, R0.reuse, R28, R46 ;  /* 0x0000001c001c7223 */ /* 0x040fe4000001002e */
[CC--:B------:R-:W-:Y:S01]  /*1aba0*/  FFMA.FTZ R34, R0.reuse, R29.reuse, R45 ;  /* 0x0000001d00227223 */ /* 0x0c0fe2000001002d */
[----:B------:R-:W-:Y:S01]  /*1abb0*/  FSEL R35, R35, -INF , !P5 ;  /* 0xff80000023237808 */ /* 0x000fe20006800000 */
[----:B------:R-:W-:Y:S01]  /*1abc0*/  FFMA.FTZ R29, R0, R29, R47 ;  /* 0x0000001d001d7223 */ /* 0x000fe2000001002f */
[----:B------:R-:W-:Y:S01]  /*1abd0*/  FSEL R28, R28, -INF , !P2 ;  /* 0xff8000001c1c7808 */ /* 0x000fe20005000000 */
[----:B-1----:R-:W-:Y:S01]  /*1abe0*/  FFMA.FTZ R16, R0, R12, R62 ;  /* 0x0000000c00107223 */ /* 0x002fe2000001003e */
[----:B------:R-:W-:Y:S01]  /*1abf0*/  FSEL R34, R34, -INF , !P0 ;  /* 0xff80000022227808 */ /* 0x000fe20004000000 */
[----:B------:R-:W-:Y:S01]  /*1ac00*/  HMMA.16816.F32.BF16 R64, R20, R14, R64 ;  /* 0x0000000e1440723c */ /* 0x000fe20000041840 */
[C---:B------:R-:W-:Y:S01]  /*1ac10*/  ISETP.GE.AND P2, PT, R9.reuse, R2, PT ;  /* 0x000000020900720c */ /* 0x040fe20003f46270 */
[C---:B----4-:R-:W-:Y:S01]  /*1ac20*/  FFMA.FTZ R61, R0.reuse, R33, R61 ;  /* 0x00000021003d7223 */ /* 0x050fe2000001003d */
[-C--:B------:R-:W-:Y:S01]  /*1ac30*/  ISETP.GE.AND P0, PT, R9, R3.reuse, PT ;  /* 0x000000030900720c */ /* 0x080fe20003f06270 */
[----:B------:R-:W-:Y:S01]  /*1ac40*/  FFMA.FTZ R9, R0, R12, R60 ;  /* 0x0000000c00097223 */ /* 0x000fe2000001003c */
[----:B------:R-:W-:-:S02]  /*1ac50*/  ISETP.GE.AND P5, PT, R13, R3, PT ;  /* 0x000000030d00720c */ /* 0x000fc40003fa6270 */
[----:B------:R-:W1:Y:S01]  /*1ac60*/  LDSM.16.M88.4 R12, [R216+0x7800] ;  /* 0x00780000d80c783b */ /* 0x000e620000000200 */
[----:B------:R-:W-:Y:S01]  /*1ac70*/  HMMA.16816.F32.BF16 R76, R4, R18, R76 ;  /* 0x00000012044c723c */ /* 0x000fe2000004184c */
[----:B------:R-:W-:Y:S01]  /*1ac80*/  FSEL R29, R29, -INF , !P1 ;  /* 0xff8000001d1d7808 */ /* 0x000fe20004800000 */
[----:B------:R-:W-:-:S04]  /*1ac90*/  DEPBAR.LE SB0, 0x0 ;  /* 0x000080000000791a */ /* 0x000fc80000000000 */
[----:B------:R-:W-:Y:S02]  /*1aca0*/  FSEL R9, R9, -INF , !P3 ;  /* 0xff80000009097808 */ /* 0x000fe40005800000 */
[C---:B---3--:R-:W-:Y:S01]  /*1acb0*/  HMMA.16816.F32.BF16 R68, R20.reuse, R24, R68 ;  /* 0x000000181444723c */ /* 0x048fe20000041844 */
[C---:B------:R-:W-:Y:S02]  /*1acc0*/  ISETP.GE.AND P1, PT, R42.reuse, R2, PT ;  /* 0x000000022a00720c */ /* 0x040fe40003f26270 */
[----:B------:R-:W-:Y:S02]  /*1acd0*/  ISETP.GE.AND P3, PT, R42, R3, PT ;  /* 0x000000032a00720c */ /* 0x000fe40003f66270 */
[C---:B------:R-:W-:Y:S02]  /*1ace0*/  IADD3 R42, R36.reuse, 0x21, RZ ;  /* 0x00000021242a7810 */ /* 0x040fe40007ffe0ff */
[C---:B------:R-:W-:Y:S01]  /*1acf0*/  IADD3 R6, R36.reuse, 0x28, RZ ;  /* 0x0000002824067810 */ /* 0x040fe20007ffe0ff */
[----:B------:R-:W-:Y:S01]  /*1ad00*/  HMMA.16816.F32.BF16 R84, R20, R26, R84 ;  /* 0x0000001a1454723c */ /* 0x000fe20000041854 */
[----:B------:R-:W2:Y:S01]  /*1ad10*/  I2F R5, R42 ;  /* 0x0000002a00057306 */ /* 0x000ea20000201400 */
[----:B------:R-:W-:Y:S01]  /*1ad20*/  IADD3 R17, R36, 0x20, RZ ;  /* 0x0000002024117810 */ /* 0x000fe20007ffe0ff */
[----:B------:R-:W-:Y:S01]  /*1ad30*/  FFMA.FTZ R18, R0, R38, R65 ;  /* 0x0000002600127223 */ /* 0x000fe20000010041 */
[----:B------:R-:W-:Y:S01]  /*1ad40*/  FSEL R16, R16, -INF , !P6 ;  /* 0xff80000010107808 */ /* 0x000fe20007000000 */
[----:B------:R-:W-:Y:S01]  /*1ad50*/  FFMA.FTZ R4, R0, R32, R64 ;  /* 0x0000002000047223 */ /* 0x000fe20000010040 */
[----:B------:R-:W-:-:S02]  /*1ad60*/  FSEL R24, R61, -INF , !P4 ;  /* 0xff8000003d187808 */ /* 0x000fc40006000000 */
[C---:B------:R-:W-:Y:S01]  /*1ad70*/  ISETP.GE.AND P6, PT, R17.reuse, R2, PT ;  /* 0x000000021100720c */ /* 0x040fe20003fc6270 */
[----:B------:R-:W3:Y:S01]  /*1ad80*/  I2F R7, R6 ;  /* 0x0000000600077306 */ /* 0x000ee20000201400 */
[-C--:B------:R-:W-:Y:S02]  /*1ad90*/  ISETP.GE.AND P4, PT, R17, R3.reuse, PT ;  /* 0x000000031100720c */ /* 0x080fe40003f86270 */
[----:B------:R-:W-:Y:S02]  /*1ada0*/  IADD3 R19, R36, 0x29, RZ ;  /* 0x0000002924137810 */ /* 0x000fe40007ffe0ff */
[----:B------:R-:W-:Y:S02]  /*1adb0*/  FSEL R18, R18, -INF , !P1 ;  /* 0xff80000012127808 */ /* 0x000fe40004800000 */
[----:B------:R-:W-:Y:S01]  /*1adc0*/  ISETP.GE.AND P1, PT, R6, R3, PT ;  /* 0x000000030600720c */ /* 0x000fe20003f26270 */
[----:B------:R4:W4:Y:S01]  /*1add0*/  I2F R25, R17 ;  /* 0x0000001100197306 */ /* 0x0009220000201400 */
[----:B------:R-:W-:Y:S01]  /*1ade0*/  FSEL R4, R4, -INF , !P2 ;  /* 0xff80000004047808 */ /* 0x000fe20005000000 */
[----:B--2---:R-:W-:Y:S01]  /*1adf0*/  FFMA.FTZ R71, R0, R5, R71 ;  /* 0x0000000500477223 */ /* 0x004fe20000010047 */
[----:B------:R-:W-:Y:S01]  /*1ae00*/  ISETP.GE.AND P2, PT, R42, R3, PT ;  /* 0x000000032a00720c */ /* 0x000fe20003f46270 */
[C---:B------:R-:W-:Y:S01]  /*1ae10*/  FFMA.FTZ R69, R0.reuse, R5, R69 ;  /* 0x0000000500457223 */ /* 0x040fe20000010045 */
[----:B-1----:R-:W-:Y:S02]  /*1ae20*/  HMMA.16816.F32.BF16 R76, R20, R14, R76 ;  /* 0x0000000e144c723c */ /* 0x002fe4000004184c */
[----:B------:R-:W-:Y:S01]  /*1ae30*/  FSEL R194, R71, -INF , !P2 ;  /* 0xff80000047c27808 */ /* 0x000fe20005000000 */
[----:B---3--:R-:W-:-:S02]  /*1ae40*/  FFMA.FTZ R84, R0, R7, R84 ;  /* 0x0000000700547223 */ /* 0x008fc40000010054 */
[----:B------:R-:W-:Y:S01]  /*1ae50*/  FFMA.FTZ R86, R0, R7, R86 ;  /* 0x0000000700567223 */ /* 0x000fe20000010056 */
[----:B------:R-:W-:Y:S02]  /*1ae60*/  IADD3 R7, R36, 0x38, RZ ;  /* 0x0000003824077810 */ /* 0x000fe40007ffe0ff */
[----:B------:R-:W-:Y:S02]  /*1ae70*/  HMMA.16816.F32.BF16 R80, R20, R12, R80 ;  /* 0x0000000c1450723c */ /* 0x000fe40000041850 */
[----:B------:R-:W-:Y:S01]  /*1ae80*/  FSEL R193, R86, -INF , !P1 ;  /* 0xff80000056c17808 */ /* 0x000fe20004800000 */
[C---:B----4-:R-:W-:Y:S01]  /*1ae90*/  FFMA.FTZ R17, R0.reuse, R33, R63 ;  /* 0x0000002100117223 */ /* 0x050fe2000001003f */
[----:B------:R-:W-:Y:S01]  /*1aea0*/  BAR.SYNC.DEFER_BLOCKING 0x0 ;  /* 0x0000000000007b1d */ /* 0x000fe20000010000 */
[C---:B------:R-:W-:Y:S01]  /*1aeb0*/  FFMA.FTZ R33, R0.reuse, R32, R66 ;  /* 0x0000002000217223 */ /* 0x040fe20000010042 */
[----:B------:R-:W-:Y:S01]  /*1aec0*/  ISETP.GE.AND P1, PT, R7, R2, PT ;  /* 0x000000020700720c */ /* 0x000fe20003f26270 */
[----:B------:R-:W-:Y:S01]  /*1aed0*/  FFMA.FTZ R32, R0, R38, R67 ;  /* 0x0000002600207223 */ /* 0x000fe20000010043 */
[----:B------:R-:W-:Y:S01]  /*1aee0*/  IADD3 R13, R36, 0x31, RZ ;  /* 0x00000031240d7810 */ /* 0x000fe20007ffe0ff */
[CC--:B------:R-:W-:Y:S01]  /*1aef0*/  FFMA.FTZ R68, R0.reuse, R25.reuse, R68 ;  /* 0x0000001900447223 */ /* 0x0c0fe20000010044 */
[----:B------:R-:W-:Y:S01]  /*1af00*/  FSEL R33, R33, -INF , !P0 ;  /* 0xff80000021217808 */ /* 0x000fe20004000000 */
[----:B------:R-:W-:Y:S01]  /*1af10*/  FFMA.FTZ R70, R0, R25, R70 ;  /* 0x0000001900467223 */ /* 0x000fe20000010046 */
[-C--:B------:R-:W-:Y:S01]  /*1af20*/  ISETP.GE.AND P0, PT, R6, R2.reuse, PT ;  /* 0x000000020600720c */ /* 0x080fe20003f06270 */
[----:B------:R-:W1:Y:S01]  /*1af30*/  I2F R5, R13 ;  /* 0x0000000d00057306 */ /* 0x000e620000201400 */
[----:B------:R-:W-:-:S02]  /*1af40*/  ISETP.GE.AND P2, PT, R13, R2, PT ;  /* 0x000000020d00720c */ /* 0x000fc40003f46270 */
[----:B------:R-:W-:Y:S02]  /*1af50*/  FSEL R183, R84, -INF , !P0 ;  /* 0xff80000054b77808 */ /* 0x000fe40004000000 */
[-C--:B------:R-:W-:Y:S02]  /*1af60*/  ISETP.GE.AND P0, PT, R13, R3.reuse, PT ;  /* 0x000000030d00720c */ /* 0x080fe40003f06270 */
[----:B------:R-:W-:Y:S01]  /*1af70*/  FSEL R32, R32, -INF , !P3 ;  /* 0xff80000020207808 */ /* 0x000fe20005800000 */
[----:B------:R-:W2:Y:S01]  /*1af80*/  I2F R6, R19 ;  /* 0x0000001300067306 */ /* 0x000ea20000201400 */
[----:B------:R-:W-:Y:S02]  /*1af90*/  FSEL R181, R68, -INF , !P6 ;  /* 0xff80000044b57808 */ /* 0x000fe40007000000 */
[C---:B------:R-:W-:Y:S02]  /*1afa0*/  ISETP.GE.AND P3, PT, R19.reuse, R2, PT ;  /* 0x000000021300720c */ /* 0x040fe40003f66270 */
[----:B------:R-:W-:-:S02]  /*1afb0*/  ISETP.GE.AND P6, PT, R19, R3, PT ;  /* 0x000000031300720c */ /* 0x000fc40003fc6270 */
[----:B------:R-:W-:Y:S01]  /*1afc0*/  FSEL R17, R17, -INF , !P5 ;  /* 0xff80000011117808 */ /* 0x000fe20006800000 */
[----:B------:R-:W3:Y:S01]  /*1afd0*/  I2F R13, R7 ;  /* 0x00000007000d7306 */ /* 0x000ee20000201400 */
[----:B------:R-:W-:Y:S01]  /*1afe0*/  ISETP.GE.AND P5, PT, R42, R2, PT ;  /* 0x000000022a00720c */ /* 0x000fe20003fa6270 */
[-C--:B-1----:R-:W-:Y:S01]  /*1aff0*/  FFMA.FTZ R81, R0, R5.reuse, R81 ;  /* 0x0000000500517223 */ /* 0x082fe20000010051 */
[----:B------:R-:W-:Y:S01]  /*1b000*/  FSEL R192, R70, -INF , !P4 ;  /* 0xff80000046c07808 */ /* 0x000fe20006000000 */
[C---:B------:R-:W-:Y:S01]  /*1b010*/  FFMA.FTZ R83, R0.reuse, R5, R83 ;  /* 0x0000000500537223 */ /* 0x040fe20000010053 */
[----:B------:R-:W-:Y:S01]  /*1b020*/  FSEL R182, R69, -INF , !P5 ;  /* 0xff80000045b67808 */ /* 0x000fe20006800000 */
[C---:B------:R-:W-:Y:S01]  /*1b030*/  FFMA.FTZ R5, R0.reuse, R37, R50 ;  /* 0x0000002500057223 */ /* 0x040fe20000010032 */
[----:B------:R-:W-:Y:S01]  /*1b040*/  FSEL R200, R81, -INF , !P2 ;  /* 0xff80000051c87808 */ /* 0x000fe20005000000 */
[-C--:B--2---:R-:W-:Y:S01]  /*1b050*/  FFMA.FTZ R85, R0, R6.reuse, R85 ;  /* 0x0000000600557223 */ /* 0x084fe20000010055 */
[----:B------:R-:W-:Y:S01]  /*1b060*/  IADD3 R19, R36, 0x30, RZ ;  /* 0x0000003024137810 */ /* 0x000fe20007ffe0ff */
[----:B------:R-:W-:Y:S01]  /*1b070*/  FFMA.FTZ R87, R0, R6, R87 ;  /* 0x0000000600577223 */ /* 0x000fe20000010057 */
[----:B------:R-:W-:-:S02]  /*1b080*/  IADD3 R6, R36, 0x39, RZ ;  /* 0x0000003924067810 */ /* 0x000fc40007ffe0ff */
[----:B------:R-:W1:Y:S01]  /*1b090*/  I2F R12, R19 ;  /* 0x00000013000c7306 */ /* 0x000e620000201400 */
[----:B------:R-:W-:Y:S02]  /*1b0a0*/  FSEL R186, R85, -INF , !P3 ;  /* 0xff80000055ba7808 */ /* 0x000fe40005800000 */
[----:B------:R-:W-:Y:S01]  /*1b0b0*/  ISETP.GE.AND P3, PT, R7, R3, PT ;  /* 0x000000030700720c */ /* 0x000fe20003f66270 */
[C---:B---3--:R-:W-:Y:S01]  /*1b0c0*/  FFMA.FTZ R76, R0.reuse, R13, R76 ;  /* 0x0000000d004c7223 */ /* 0x048fe2000001004c */
[C---:B------:R-:W-:Y:S01]  /*1b0d0*/  ISETP.GE.AND P5, PT, R19.reuse, R3, PT ;  /* 0x000000031300720c */ /* 0x040fe20003fa6270 */
[----:B------:R-:W-:Y:S01]  /*1b0e0*/  FFMA.FTZ R78, R0, R13, R78 ;  /* 0x0000000d004e7223 */ /* 0x000fe2000001004e */
[----:B------:R-:W-:Y:S01]  /*1b0f0*/  ISETP.GE.AND P4, PT, R19, R2, PT ;  /* 0x000000021300720c */ /* 0x000fe20003f86270 */
[----:B------:R2:W3:Y:S01]  /*1b100*/  I2F R7, R6 ;  /* 0x0000000600077306 */ /* 0x0004e20000201400 */
[----:B------:R-:W-:Y:S02]  /*1b110*/  FSEL R199, R76, -INF , !P1 ;  /* 0xff8000004cc77808 */ /* 0x000fe40004800000 */
[----:B------:R-:W-:-:S02]  /*1b120*/  ISETP.GE.AND P1, PT, R166, 0x2, PT ;  /* 0x00000002a600780c */ /* 0x000fc40003f26270 */
[----:B------:R-:W-:Y:S02]  /*1b130*/  ISETP.GE.AND P2, PT, R6, R3, PT ;  /* 0x000000030600720c */ /* 0x000fe40003f46270 */
[----:B------:R-:W-:Y:S01]  /*1b140*/  FSEL R191, R87, -INF , !P6 ;  /* 0xff80000057bf7808 */ /* 0x000fe20007000000 */
[CC--:B-1----:R-:W-:Y:S01]  /*1b150*/  FFMA.FTZ R82, R0.reuse, R12.reuse, R82 ;  /* 0x0000000c00527223 */ /* 0x0c2fe20000010052 */
[----:B------:R-:W-:Y:S01]  /*1b160*/  FSEL R195, R83, -INF , !P0 ;  /* 0xff80000053c37808 */ /* 0x000fe20004000000 */
[----:B------:R-:W-:Y:S01]  /*1b170*/  FFMA.FTZ R80, R0, R12, R80 ;  /* 0x0000000c00507223 */ /* 0x000fe20000010050 */
[-C--:B------:R-:W-:Y:S02]  /*1b180*/  ISETP.GE.AND P6, PT, R36, R2.reuse, PT ;  /* 0x000000022400720c */ /* 0x080fe40003fc6270 */
[----:B------:R-:W-:Y:S02]  /*1b190*/  FSEL R196, R82, -INF , !P5 ;  /* 0xff80000052c47808 */ /* 0x000fe40006800000 */
[----:B------:R-:W-:Y:S01]  /*1b1a0*/  ISETP.GE.AND P5, PT, R6, R2, PT ;  /* 0x000000020600720c */ /* 0x000fe20003fa6270 */
[----:B--2---:R-:W-:Y:S01]  /*1b1b0*/  FFMA.FTZ R6, R0, R37, R48 ;  /* 0x0000002500067223 */ /* 0x004fe20000010030 */
[----:B------:R-:W-:Y:S01]  /*1b1c0*/  FSEL R201, R80, -INF , !P4 ;  /* 0xff80000050c97808 */ /* 0x000fe20006000000 */
[----:B---3--:R-:W-:Y:S01]  /*1b1d0*/  FFMA.FTZ R77, R0, R7, R77 ;  /* 0x00000007004d7223 */ /* 0x008fe2000001004d */
[----:B------:R-:W-:Y:S01]  /*1b1e0*/  ISETP.GE.AND P4, PT, R36, R3, PT ;  /* 0x000000032400720c */ /* 0x000fe20003f86270 */
[----:B------:R-:W-:Y:S01]  /*1b1f0*/  FFMA.FTZ R79, R0, R7, R79 ;  /* 0x00000007004f7223 */ /* 0x000fe2000001004f */
[----:B------:R-:W-:-:S02]  /*1b200*/  ISETP.NE.U32.AND P0, PT, R244, RZ, PT ;  /* 0x000000fff400720c */ /* 0x000fc40003f05070 */
[----:B------:R-:W-:Y:S02]  /*1b210*/  FSEL R188, R78, -INF , !P3 ;  /* 0xff8000004ebc7808 */ /* 0x000fe40005800000 */
[----:B------:R-:W-:Y:S02]  /*1b220*/  ISETP.NE.AND.EX P0, PT, R245, RZ, PT, P0 ;  /* 0x000000fff500720c */ /* 0x000fe40003f05300 */
[----:B------:R-:W-:Y:S02]  /*1b230*/  FSEL R6, R6, -INF , !P6 ;  /* 0xff80000006067808 */ /* 0x000fe40007000000 */
[----:B------:R-:W-:Y:S02]  /*1b240*/  FSEL R5, R5, -INF , !P4 ;  /* 0xff80000005057808 */ /* 0x000fe40006000000 */
[----:B------:R-:W-:Y:S02]  /*1b250*/  FSEL R197, R77, -INF , !P5 ;  /* 0xff8000004dc57808 */ /* 0x000fe40006800000 */
[----:B------:R-:W-:Y:S01]  /*1b260*/  FSEL R187, R79, -INF , !P2 ;  /* 0xff8000004fbb7808 */ /* 0x000fe20005000000 */
        /* <DEDUP_REMOVED lines=33> */
[----:B------:R-:W-:-:S02]  /*1b480*/  ISETP.GE.AND P2, PT, R19, RZ, PT ;  /* 0x000000ff1300720c */ /* 0x000fc40003f46270 */
[----:B------:R-:W-:Y:S02]  /*1b490*/  ISETP.NE.AND P3, PT, R21, RZ, PT ;  /* 0x000000ff1500720c */ /* 0x000fe40003f65270 */
[----:B------:R-:W-:-:S03]  /*1b4a0*/  LOP3.LUT R7, RZ, R21, RZ, 0x33, !PT ;  /* 0x00000015ff077212 */ /* 0x000fc600078e33ff */
[----:B------:R-:W-:Y:S02]  /*1b4b0*/  @P6 IADD3 R20, R20, 0x1, RZ ;  /* 0x0000000114146810 */ /* 0x000fe40007ffe0ff */
[----:B------:R-:W-:-:S03]  /*1b4c0*/  @P5 IADD3 R15, R15, 0x1, RZ ;  /* 0x000000010f0f5810 */ /* 0x000fc60007ffe0ff */
[----:B------:R-:W-:Y:S02]  /*1b4d0*/  IMAD.MOV.U32 R12, RZ, RZ, R20 ;  /* 0x000000ffff0c7224 */ /* 0x000fe400078e0014 */
[----:B------:R-:W-:Y:S02]  /*1b4e0*/  IMAD.MOV.U32 R13, RZ, RZ, R15 ;  /* 0x000000ffff0d7224 */ /* 0x000fe400078e000f */
[----:B------:R-:W-:Y:S01]  /*1b4f0*/  @!P4 IMAD.MOV R12, RZ, RZ, -R12 ;  /* 0x000000ffff0cc224 */ /* 0x000fe200078e0a0c */
[----:B------:R-:W2:Y:S02]  /*1b500*/  LD.E.64 R14, [R10.64+0x38] ;  /* 0x000038060a0e7980 */ /* 0x000ea4000c101b00 */
[----:B------:R-:W-:Y:S02]  /*1b510*/  @!P2 IADD3 R13, -R13, RZ, RZ ;  /* 0x000000ff0d0da210 */ /* 0x000fe40007ffe1ff */
[C---:B------:R-:W-:Y:S02]  /*1b520*/  SEL R12, R7.reuse, R12, !P3 ;  /* 0x0000000c070c7207 */ /* 0x040fe40005800000 */
[----:B------:R-:W-:-:S03]  /*1b530*/  SEL R13, R7, R13, !P3 ;  /* 0x0000000d070d7207 */ /* 0x000fc60005800000 */
[----:B------:R-:W-:-:S04]  /*1b540*/  IMAD.WIDE R26, R12, 0x4, R244 ;  /* 0x000000040c1a7825 */ /* 0x000fc800078e02f4 */
[----:B------:R-:W-:Y:S01]  /*1b550*/  IMAD.WIDE R22, R13, 0x4, R244 ;  /* 0x000000040d167825 */ /* 0x000fe200078e02f4 */
[----:B------:R-:W3:Y:S04]  /*1b560*/  LD.E R8, [R26.64] ;  /* 0x000000061a087980 */ /* 0x000ee8000c101900 */
[----:B------:R1:W3:Y:S04]  /*1b570*/  LD.E R7, [R22.64] ;  /* 0x0000000616077980 */ /* 0x0002e8000c101900 */
        /* <DEDUP_REMOVED lines=15> */
.L_x_3227:
[----:B------:R-:W2:Y:S02]  /*1b670*/  LD.E R12, [R10.64+0x38] ;  /* 0x000038060a0c7980 */ /* 0x000ea4000c101900 */
[----:B--2---:R-:W-:-:S04]  /*1b680*/  LEA R12, -R12, RZ, 0x6 ;  /* 0x000000ff0c0c7211 */ /* 0x004fc800078e31ff */
[----:B------:R-:W-:Y:S02]  /*1b690*/  SHF.R.S32.HI R7, RZ, 0x1f, R12 ;  /* 0x0000001fff077819 */ /* 0x000fe4000001140c */
.L_x_3228:
[----:B------:R-:W-:Y:S05]  /*1b6a0*/  BSYNC B0 ;  /* 0x0000000000007941 */ /* 0x000fea0003800000 */
.L_x_3226:
        /* <DEDUP_REMOVED lines=15> */
[----:B------:R-:W-:-:S03]  /*1b7a0*/  @P5 LEA R36, P2, R8, R236, 0x1 ;  /* 0x000000ec08245211 */ /* 0x000fc600078408ff */
[----:B------:R-:W-:Y:S01]  /*1b7b0*/  @!PT LDS RZ, [RZ] ;  /* 0x00000000fffff984 */ /* 0x000fe20000000800 */
[----:B------:R-:W-:Y:S01]  /*1b7c0*/  @!PT LDS RZ, [RZ] ;  /* 0x00000000fffff984 */ /* 0x000fe20000000800 */
[----:B------:R-:W-:Y:S01]  /*1b7d0*/  @!PT LDS RZ, [RZ] ;  /* 0x00000000fffff984 */ /* 0x000fe20000000800 */
[----:B------:R1:W-:Y:S01]  /*1b7e0*/  @P5 LDGSTS.E.BYPASS.LTC128B.128 [R243+0xa000], [R46.64+0x80] ;  /* 0x0a0000802ef35fae */ /* 0x0003e2000b901d46 */
[CCC-:B------:R-:W-:Y:S02]  /*1b7f0*/  @P5 LEA.HI.X R37, R8.reuse, R235.reuse, R7.reuse, 0x1, P2 ;  /* 0x000000eb08255211 */ /* 0x1c0fe400010f0c07 */
[CC--:B------:R-:W-:Y:S01]  /*1b800*/  @P4 LEA R26, P2, R8.reuse, R236.reuse, 0x1 ;  /* 0x000000ec081a4211 */ /* 0x0c0fe200078408ff */
[----:B------:R1:W-:Y:S03]  /*1b810*/  @!P5 STS.128 [R243+0xa000], RZ ;  /* 0x00a000fff300d388 */ /* 0x0003e60000000c00 */
[C---:B------:R-:W-:Y:S01]  /*1b820*/  @P4 LEA.HI.X R27, R8.reuse, R235, R7, 0x1, P2 ;  /* 0x000000eb081b4211 */ /* 0x040fe200010f0c07 */
[----:B------:R-:W-:Y:S01]  /*1b830*/  @!PT LDS RZ, [RZ] ;  /* 0x00000000fffff984 */ /* 0x000fe20000000800 */
[----:B------:R-:W-:Y:S01]  /*1b840*/  @!PT LDS RZ, [RZ] ;  /* 0x00000000fffff984 */ /* 0x000fe20000000800 */
[----:B------:R-:W-:Y:S01]  /*1b850*/  @!PT LDS RZ, [RZ] ;  /* 0x00000000fffff984 */ /* 0x000fe20000000800 */
[----:B------:R1:W-:Y:S01]  /*1b860*/  @P4 LDGSTS.E.BYPASS.LTC128B.128 [R243+0xc000], [R46.64+0x100] ;  /* 0x0c0001002ef34fae */ /* 0x0003e2000b901d46 */
[----:B------:R-:W-:-:S03]  /*1b870*/  @P3 LEA R22, P2, R8, R236, 0x1 ;  /* 0x000000ec08163211 */ /* 0x000fc600078408ff */
[----:B------:R1:W-:Y:S01]  /*1b880*/  @!P4 STS.128 [R243+0xc000], RZ ;  /* 0x00c000fff300c388 */ /* 0x0003e20000000c00 */
[C---:B------:R-:W-:Y:S02]  /*1b890*/  @P3 LEA.HI.X R23, R8.reuse, R235, R7, 0x1, P2 ;  /* 0x000000eb08173211 */ /* 0x040fe400010f0c07 */
[----:B------:R-:W-:Y:S01]  /*1b8a0*/  IADD3 R8, P2, R8, R233, RZ ;  /* 0x000000e908087210 */ /* 0x000fe20007f5e0ff */
[----:B------:R-:W-:Y:S01]  /*1b8b0*/  @!PT LDS RZ, [RZ] ;  /* 0x00000000fffff984 */ /* 0x000fe20000000800 */
[----:B------:R-:W-:Y:S01]  /*1b8c0*/  @!PT LDS RZ, [RZ] ;  /* 0x00000000fffff984 */ /* 0x000fe20000000800 */
[----:B------:R-:W-:Y:S01]  /*1b8d0*/  @!PT LDS RZ, [RZ] ;  /* 0x00000000fffff984 */ /* 0x000fe20000000800 */
[----:B------:R1:W-:Y:S04]  /*1b8e0*/  @P3 LDGSTS.E.BYPASS.LTC128B.128 [R243+0xe000], [R46.64+0x180] ;  /* 0x0e0001802ef33fae */ /* 0x0003e8000b901d46 */
[----:B------:R-:W-:Y:S01]  /*1b8f0*/  IMAD.X R7, R7, 0x1, R234, P2 ;  /* 0x0000000107077824 */ /* 0x000fe200010e06ea */
[CC--:B------:R-:W-:Y:S01]  /*1b900*/  @P6 LEA R42, P2, R8.reuse, R236.reuse, 0x1 ;  /* 0x000000ec082a6211 */ /* 0x0c0fe200078408ff */
[----:B------:R1:W-:Y:S03]  /*1b910*/  @!P3 STS.128 [R243+0xe000], RZ ;  /* 0x00e000fff300b388 */ /* 0x0003e60000000c00 */
[C---:B------:R-:W-:Y:S01]  /*1b920*/  @P6 LEA.HI.X R43, R8.reuse, R235, R7, 0x1, P2 ;  /* 0x000000eb082b6211 */ /* 0x040fe200010f0c07 */
[----:B------:R-:W-:Y:S01]  /*1b930*/  @!PT LDS RZ, [RZ] ;  /* 0x00000000fffff984 */ /* 0x000fe20000000800 */
[----:B------:R-:W-:Y:S01]  /*1b940*/  @!PT LDS RZ, [RZ] ;  /* 0x00000000fffff984 */ /* 0x000fe20000000800 */
[----:B------:R-:W-:Y:S01]  /*1b950*/  @!PT LDS RZ, [RZ] ;  /* 0x00000000fffff984 */ /* 0x000fe20000000800 */
[----:B------:R1:W-:Y:S01]  /*1b960*/  @P6 LDGSTS.E.BYPASS.LTC128B.128 [R243+0x8800], [R44.64] ;  /* 0x088000002cf36fae */ /* 0x0003e2000b901d46 */
[----:B------:R-:W-:-:S03]  /*1b970*/  @P5 LEA R20, P2, R8, R236, 0x1 ;  /* 0x000000ec08145211 */ /* 0x000fc600078408ff */
[----:B------:R1:W-:Y:S01]  /*1b980*/  @!P6 STS.128 [R243+0x8800], RZ ;  /* 0x008800fff300e388 */ /* 0x0003e20000000c00 */
[CCC-:B------:R-:W-:Y:S02]  /*1b990*/  @P5 LEA.HI.X R21, R8.reuse, R235.reuse, R7.reuse, 0x1, P2 ;  /* 0x000000eb08155211 */ /* 0x1c0fe400010f0c07 */
[CC--:B------:R-:W-:Y:S01]  /*1b9a0*/  @P4 LEA R14, P2, R8.reuse, R236.reuse, 0x1 ;  /* 0x000000ec080e4211 */ /* 0x0c0fe200078408ff */
[----:B------:R-:W-:Y:S01]  /*1b9b0*/  @!PT LDS RZ, [RZ] ;  /* 0x00000000fffff984 */ /* 0x000fe20000000800 */
[----:B------:R-:W-:Y:S01]  /*1b9c0*/  @!PT LDS RZ, [RZ] ;  /* 0x00000000fffff984 */ /* 0x000fe20000000800 */
[----:B------:R-:W-:Y:S01]  /*1b9d0*/  @!PT LDS RZ, [RZ] ;  /* 0x00000000fffff984 */ /* 0x000fe20000000800 */
[----:B------:R1:W-:Y:S03]  /*1b9e0*/  @P5 LDGSTS.E.BYPASS.LTC128B.128 [R243+0xa800], [R36.64+0x80] ;  /* 0x0a80008024f35fae */ /* 0x0003e6000b901d46 */
[C---:B------:R-:W-:Y:S01]  /*1b9f0*/  @P4 LEA.HI.X R15, R8.reuse, R235, R7, 0x1, P2 ;  /* 0x000000eb080f4211 */ /* 0x040fe200010f0c07 */
[----:B------:R1:W-:Y:S01]  /*1ba00*/  @!P5 STS.128 [R243+0xa800], RZ ;  /* 0x00a800fff300d388 */ /* 0x0003e20000000c00 */
[----:B------:R-:W-:-:S03]  /*1ba10*/  @P3 LEA R12, P2, R8, R236, 0x1 ;  /* 0x000000ec080c3211 */ /* 0x000fc600078408ff */
[----:B------:R-:W-:Y:S01]  /*1ba20*/  @!PT LDS RZ, [RZ] ;  /* 0x00000000fffff984 */ /* 0x000fe20000000800 */
[----:B------:R-:W-:Y:S01]  /*1ba30*/  @!PT LDS RZ, [RZ] ;  /* 0x00000000fffff984 */ /* 0x000fe20000000800 */
[----:B------:R-:W-:Y:S01]  /*1ba40*/  @!PT LDS RZ, [RZ] ;  /* 0x00000000fffff984 */ /* 0x000fe20000000800 */
[----:B------:R1:W-:Y:S01]  /*1ba50*/  @P4 LDGSTS.E.BYPASS.LTC128B.128 [R243+0xc800], [R26.64+0x100] ;  /* 0x0c8001001af34fae */ /* 0x0003e2000b901d46 */
[C---:B------:R-:W-:Y:S02]  /*1ba60*/  @P3 LEA.HI.X R13, R8.reuse, R235, R7, 0x1, P2 ;  /* 0x000000eb080d3211 */ /* 0x040fe400010f0c07 */
[----:B------:R-:W-:Y:S01]  /*1ba70*/  IADD3 R8, P2, R8, R233, RZ ;  /* 0x000000e908087210 */ /* 0x000fe20007f5e0ff */
[----:B------:R1:W-:Y:S04]  /*1ba80*/  @!P4 STS.128 [R243+0xc800], RZ ;  /* 0x00c800fff300c388 */ /* 0x0003e80000000c00 */
[----:B------:R-:W-:Y:S01]  /*1ba90*/  IMAD.X R7, R7, 0x1, R234, P2 ;  /* 0x0000000107077824 */ /* 0x000fe200010e06ea */
        /* <DEDUP_REMOVED lines=11> */
[----:B------:R1:W-:Y:S01]  /*1bb50*/  @P6 LDGSTS.E.BYPASS.LTC128B.128 [R243+0x9000], [R42.64] ;  /* 0x090000002af36fae */ /* 0x0003e2000b901d46 */
        /* <DEDUP_REMOVED lines=8> */
[----:B------:R-:W-:Y:S01]  /*1bbe0*/  @P3 LEA R54, P2, R8, R236, 0x1 ;  /* 0x000000ec08363211 */ /* 0x000fe200078408ff */
[----:B------:R-:W-:-:S02]  /*1bbf0*/  IMAD.MOV.U32 R236, RZ, RZ, R46 ;  /* 0x000000ffffec7224 */ /* 0x000fc400078e002e */
        /* <DEDUP_REMOVED lines=34> */
.L_x_3225:
[----:B------:R-:W-:Y:S05]  /*1be20*/  BSYNC B1 ;  /* 0x0000000000017941 */ /* 0x000fea0003800000 */
.L_x_3224:
[----:B------:R-:W2:Y:S01]  /*1be30*/  LD.E R190, [R10.64+0xdc] ;  /* 0x0000dc060abe7980 */ /* 0x000ea2000c101900 */
[----:B------:R-:W-:-:S02]  /*1be40*/  FMNMX.FTZ R7, R6, R31, !PT ;  /* 0x0000001f06077209 */ /* 0x000fc40007810000 */
[----:B-1----:R-:W-:Y:S02]  /*1be50*/  FMNMX.FTZ R12, R5, R30, !PT ;  /* 0x0000001e050c7209 */ /* 0x002fe40007810000 */
        /* <DEDUP_REMOVED lines=28> */
[----:B------:R-:W-:Y:S01]  /*1c020*/  SHF.L.U32 R224, R41, 0x1, RZ ;  /* 0x0000000129e07819 */ /* 0x000fe200000006ff */
[----:B------:R-:W1:Y:S03]  /*1c030*/  SHFL.BFLY PT, R8, R7, 0x2, 0x1f ;  /* 0x0c401f0007087f89 */ /* 0x000e6600000e0000 */
[-C--:B------:R-:W-:Y:S01]  /*1c040*/  LEA R222, R40, R224.reuse, 0x1 ;  /* 0x000000e028de7211 */ /* 0x080fe200078e08ff */
[----:B------:R-:W-:Y:S01]  /*1c050*/  LDSM.16.MT88.4 R64, [R224+0x12000] ;  /* 0x01200000e040783b */ /* 0x000fe20000004200 */
[----:B------:R-:W-:-:S02]  /*1c060*/  LEA R221, R39, R224, 0x1 ;  /* 0x000000e027dd7211 */ /* 0x000fc400078e08ff */
[----:B------:R-:W-:Y:S01]  /*1c070*/  LEA R220, R39, R222, 0x1 ;  /* 0x000000de27dc7211 */ /* 0x000fe200078e08ff */
[----:B------:R-:W-:Y:S04]  /*1c080*/  LDSM.16.MT88.4 R40, [R222+0x10000] ;  /* 0x01000000de28783b */ /* 0x000fe80000004200 */
[----:B------:R-:W-:Y:S04]  /*1c090*/  LDSM.16.MT88.4 R156, [R224+0x10000] ;  /* 0x01000000e09c783b */ /* 0x000fe80000004200 */
[----:B------:R-:W-:Y:S04]  /*1c0a0*/  LDSM.16.MT88.4 R48, [R221+0x10000] ;  /* 0x01000000dd30783b */ /* 0x000fe80000004200 */
[----:B------:R-:W-:Y:S01]  /*1c0b0*/  LDSM.16.MT88.4 R56, [R220+0x10000] ;  /* 0x01000000dc38783b */ /* 0x000fe20000004200 */
[----:B-1----:R-:W-:-:S03]  /*1c0c0*/  FMNMX.FTZ R8, R7, R8, !PT ;  /* 0x0000000807087209 */ /* 0x002fc60007810000 */
[----:B------:R-:W-:Y:S04]  /*1c0d0*/  LDSM.16.MT88.4 R72, [R222+0x12000] ;  /* 0x01200000de48783b */ /* 0x000fe80000004200 */
[----:B------:R-:W1:Y:S04]  /*1c0e0*/  SHFL.BFLY PT, R7, R12, 0x2, 0x1f ;  /* 0x0c401f000c077f89 */ /* 0x000e6800000e0000 */
[----:B------:R-:W3:Y:S04]  /*1c0f0*/  SHFL.BFLY PT, R165, R8, 0x1, 0x1f ;  /* 0x0c201f0008a57f89 */ /* 0x000ee800000e0000 */
[----:B------:R-:W-:Y:S04]  /*1c100*/  LDSM.16.MT88.4 R80, [R221+0x12000] ;  /* 0x01200000dd50783b */ /* 0x000fe80000004200 */
[----:B------:R-:W-:Y:S04]  /*1c110*/  LDSM.16.MT88.4 R96, [R224+0x14000] ;  /* 0x01400000e060783b */ /* 0x000fe80000004200 */
[----:B------:R-:W-:Y:S04]  /*1c120*/  LDSM.16.MT88.4 R88, [R220+0x12000] ;  /* 0x01200000dc58783b */ /* 0x000fe80000004200 */
[----:B------:R-:W-:Y:S01]  /*1c130*/  LDSM.16.MT88.4 R104, [R222+0x14000] ;  /* 0x01400000de68783b */ /* 0x000fe20000004200 */
[----:B-1----:R-:W-:-:S03]  /*1c140*/  FMNMX.FTZ R7, R12, R7, !PT ;  /* 0x000000070c077209 */ /* 0x002fc60007810000 */
[----:B------:R-:W-:Y:S01]  /*1c150*/  LDSM.16.MT88.4 R112, [R221+0x14000] ;  /* 0x01400000dd70783b */ /* 0x000fe20000004200 */
[----:B---3--:R-:W-:-:S03]  /*1c160*/  FMNMX.FTZ R165, R8, R165, !PT ;  /* 0x000000a508a57209 */ /* 0x008fc60007810000 */
[----:B------:R-:W1:Y:S01]  /*1c170*/  SHFL.BFLY PT, R164, R7, 0x1, 0x1f ;  /* 0x0c201f0007a47f89 */ /* 0x000e6200000e0000 */
[----:B------:R-:W-:-:S03]  /*1c180*/  FSETP.NEU.FTZ.AND P2, PT, R165, -INF , PT ;  /* 0xff800000a500780b */ /* 0x000fc60003f5d000 */
[----:B------:R-:W3:Y:S04]  /*1c190*/  LDSM.16.MT88.4 R120, [R220+0x14000] ;  /* 0x01400000dc78783b */ /* 0x000ee80000004200 */
[----:B------:R-:W4:Y:S04]  /*1c1a0*/  LDSM.16.MT88.4 R128, [R224+0x16000] ;  /* 0x01600000e080783b */ /* 0x000f280000004200 */
[----:B------:R-:W5:Y:S04]  /*1c1b0*/  LDSM.16.MT88.4 R136, [R222+0x16000] ;  /* 0x01600000de88783b */ /* 0x000f680000004200 */
[----:B------:R-:W2:Y:S04]  /*1c1c0*/  LDSM.16.MT88.4 R152, [R221+0x16000] ;  /* 0x01600000dd98783b */ /* 0x000ea80000004200 */
[----:B------:R-:W-:Y:S01]  /*1c1d0*/  LDSM.16.MT88.4 R12, [R224+0x12800] ;  /* 0x01280000e00c783b */ /* 0x000fe20000004200 */
[----:B-1----:R-:W-:-:S03]  /*1c1e0*/  FMNMX.FTZ R164, R7, R164, !PT ;  /* 0x000000a407a47209 */ /* 0x002fc60007810000 */
[----:B------:R-:W-:Y:S01]  /*1c1f0*/  LDSM.16.MT88.4 R20, [R221+0x10800] ;  /* 0x01080000dd14783b */ /* 0x000fe20000004200 */
[C---:B--2---:R-:W-:Y:S02]  /*1c200*/  FMUL.FTZ R198, R190.reuse, R165 ;  /* 0x000000a5bec67220 */ /* 0x044fe40000410000 */
[----:B------:R-:W-:-:S03]  /*1c210*/  FMUL.FTZ R189, R190, R164 ;  /* 0x000000a4bebd7220 */ /* 0x000fc60000410000 */
        /* <DEDUP_REMOVED lines=11> */
[-CC-:B------:R-:W-:Y:S01]  /*1c2d0*/  FFMA.FTZ R173, R29, R190.reuse, -R189.reuse ;  /* 0x000000be1dad7223 */ /* 0x180fe200000108bd */
[----:B------:R-:W1:Y:S01]  /*1c2e0*/  MUFU.EX2 R176, R176 ;  /* 0x000000b000b07308 */ /* 0x000e620000000800 */
[-CC-:B------:R-:W-:Y:S01]  /*1c2f0*/  FFMA.FTZ R168, R4, R190.reuse, -R198.reuse ;  /* 0x000000be04a87223 */ /* 0x180fe200000108c6 */
[----:B------:R-:W-:Y:S01]  /*1c300*/  LDSM.16.MT88.4 R28, [R224+0x10800] ;  /* 0x01080000e01c783b */ /* 0x000fe20000004200 */
[-CC-:B------:R-:W-:Y:S02]  /*1c310*/  FFMA.FTZ R169, R24, R190.reuse, -R198.reuse ;  /* 0x000000be18a97223 */ /* 0x180fe400000108c6 */
[-CC-:B------:R-:W-:Y:S01]  /*1c320*/  FFMA.FTZ R174, R9, R190.reuse, -R198.reuse ;  /* 0x000000be09ae7223 */ /* 0x180fe200000108c6 */
[----:B------:R-:W2:Y:S01]  /*1c330*/  LDSM.16.MT88.4 R4, [R220+0x16000] ;  /* 0x01600000dc04783b */ /* 0x000ea20000004200 */
[-C--:B------:R-:W-:Y:S01]  /*1c340*/  FFMA.FTZ R9, R18, R190.reuse, -R198 ;  /* 0x000000be12097223 */ /* 0x080fe200000108c6 */
[----:B------:R-:W-:Y:S01]  /*1c350*/  MUFU.EX2 R175, R175 ;  /* 0x000000af00af7308 */ /* 0x000fe20000000800 */
[-CC-:B------:R-:W-:Y:S01]  /*1c360*/  FFMA.FTZ R172, R16, R190.reuse, -R189.reuse ;  /* 0x000000be10ac7223 */ /* 0x180fe200000108bd */
[----:B------:R-:W2:Y:S01]  /*1c370*/  LDSM.16.MT88.4 R24, [R222+0x10800] ;  /* 0x01080000de18783b */ /* 0x000ea20000004200 */
[----:B------:R-:W-:-:S02]  /*1c380*/  FFMA.FTZ R167, R17, R190, -R189 ;  /* 0x000000be11a77223 */ /* 0x000fc400000108bd */
[-CC-:B------:R-:W-:Y:S01]  /*1c390*/  FFMA.FTZ R171, R33, R190.reuse, -R189.reuse ;  /* 0x000000be21ab7223 */ /* 0x180fe200000108bd */
[----:B------:R-:W2:Y:S01]  /*1c3a0*/  LDSM.16.MT88.4 R16, [R220+0x10800] ;  /* 0x01080000dc10783b */ /* 0x000ea20000004200 */
[-C--:B------:R-:W-:Y:S01]  /*1c3b0*/  FFMA.FTZ R8, R32, R190.reuse, -R189 ;  /* 0x000000be20087223 */ /* 0x080fe200000108bd */
[----:B------:R-:W3:Y:S01]  /*1c3c0*/  MUFU.EX2 R170, R170 ;  /* 0x000000aa00aa7308 */ /* 0x000ee20000000800 */
[----:B-1----:R-:W-:Y:S01]  /*1c3d0*/  F2FP.BF16.PACK_AB R144, R176, R177 ;  /* 0x000000b1b090723e */ /* 0x002fe200000010ff */
[----:B------:R-:W-:Y:S01]  /*1c3e0*/  LDSM.16.MT88.4 R32, [R222+0x12800] ;  /* 0x01280000de20783b */ /* 0x000fe20000004200 */
        /* <DEDUP_REMOVED lines=8> */
[----:B------:R-:W1:Y:S01]  /*1c470*/  MUFU.EX2 R180, R180 ;  /* 0x000000b400b47308 */ /* 0x000e620000000800 */
[----:B---3--:R-:W-:Y:S01]  /*1c480*/  F2FP.BF16.PACK_AB R146, R170, R175 ;  /* 0x000000afaa92723e */ /* 0x008fe200000010ff */
[-CC-:B------:R-:W-:Y:S02]  /*1c490*/  FFMA.FTZ R191, R191, R190.reuse, -R189.reuse ;  /* 0x000000bebfbf7223 */ /* 0x180fe400000108bd */
[-C--:B------:R-:W-:Y:S02]  /*1c4a0*/  FFMA.FTZ R249, R197, R190.reuse, -R198 ;  /* 0x000000bec5f97223 */ /* 0x080fe400000108c6 */
[----:B------:R-:W-:-:S02]  /*1c4b0*/  FFMA.FTZ R195, R195, R190, -R189 ;  /* 0x000000bec3c37223 */ /* 0x000fc400000108bd */
[----:B------:R-:W-:Y:S01]  /*1c4c0*/  MUFU.EX2 R179, R179 ;  /* 0x000000b300b37308 */ /* 0x000fe20000000800 */
[-CC-:B------:R-:W-:Y:S02]  /*1c4d0*/  FFMA.FTZ R188, R188, R190.reuse, -R189.reuse ;  /* 0x000000bebcbc7223 */ /* 0x180fe400000108bd */
[----:B------:R-:W-:Y:S02]  /*1c4e0*/  FFMA.FTZ R248, R187, R190, -R189 ;  /* 0x000000bebbf87223 */ /* 0x000fe400000108bd */
[----:B------:R-:W-:-:S03]  /*1c4f0*/  FADD.FTZ R176, R177, R176 ;  /* 0x000000b0b1b07221 */ /* 0x000fc60000010000 */
[----:B------:R-:W3:Y:S01]  /*1c500*/  MUFU.EX2 R173, R173 ;  /* 0x000000ad00ad7308 */ /* 0x000ee20000000800 */
[----:B-1----:R-:W-:Y:S01]  /*1c510*/  F2FP.BF16.PACK_AB R145, R180, R178 ;  /* 0x000000b2b491723e */ /* 0x002fe200000010ff */
[----:B------:R-:W-:Y:S02]  /*1c520*/  FADD.FTZ R178, R178, R180 ;  /* 0x000000b4b2b27221 */ /* 0x000fe40000010000 */
[----:B------:R-:W-:-:S04]  /*1c530*/  FADD.FTZ R175, R175, R176 ;  /* 0x000000b0afaf7221 */ /* 0x000fc80000010000 */
[----:B------:R-:W-:Y:S01]  /*1c540*/  MUFU.EX2 R174, R174 ;  /* 0x000000ae00ae7308 */ /* 0x000fe20000000800 */
[----:B------:R-:W-:Y:S01]  /*1c550*/  FADD.FTZ R175, R170, R175 ;  /* 0x000000afaaaf7221 */ /* 0x000fe20000010000 */
[----:B---3--:R-:W-:-:S06]  /*1c560*/  F2FP.BF16.PACK_AB R147, R173, R179 ;  /* 0x000000b3ad93723e */ /* 0x008fcc00000010ff */
        /* <DEDUP_REMOVED lines=31> */
[C---:B----4-:R-:W-:Y:S02]  /*1c760*/  HMMA.16816.F32.BF16 R124, R144.reuse, R128, RZ ;  /* 0x00000080907c723c */ /* 0x050fe400000418ff */
[----:B------:R-:W-:Y:S06]  /*1c770*/  MUFU.EX2 R249, R249 ;  /* 0x000000f900f97308 */ /* 0x000fec0000000800 */
[C---:B-----5:R-:W-:Y:S02]  /*1c780*/  HMMA.16816.F32.BF16 R132, R144.reuse, R136, RZ ;  /* 0x000000889084723c */ /* 0x060fe400000418ff */
[----:B------:R-:W-:Y:S06]  /*1c790*/  MUFU.EX2 R195, R195 ;  /* 0x000000c300c37308 */ /* 0x000fec0000000800 */
[C---:B------:R-:W-:Y:S02]  /*1c7a0*/  HMMA.16816.F32.BF16 R140, R144.reuse, R152, RZ ;  /* 0x00000098908c723c */ /* 0x040fe400000418ff */
[----:B------:R-:W-:Y:S06]  /*1c7b0*/  MUFU.EX2 R188, R188 ;  /* 0x000000bc00bc7308 */ /* 0x000fec0000000800 */
[C---:B------:R-:W-:Y:S02]  /*1c7c0*/  HMMA.16816.F32.BF16 R156, R144.reuse, R158, RZ ;  /* 0x0000009e909c723c */ /* 0x040fe400000418ff */
[----:B------:R-:W-:Y:S06]  /*1c7d0*/  MUFU.EX2 R248, R248 ;  /* 0x000000f800f87308 */ /* 0x000fec0000000800 */
        /* <DEDUP_REMOVED lines=102> */
[C---:B----4-:R-:W-:Y:S08]  /*1ce40*/  HMMA.16816.F32.BF16 R76, R4.reuse, R16, R76 ;  /* 0x00000010044c723c */ /* 0x050ff0000004184c */
[C---:B------:R-:W-:Y:S01]  /*1ce50*/  HMMA.16816.F32.BF16 R80, R4.reuse, R18, R80 ;  /* 0x000000120450723c */ /* 0x040fe20000041850 */
[----:B------:R-:W3:Y:S07]  /*1ce60*/  LDSM.16.MT88.4 R16, [R221+0x15000] ;  /* 0x01500000dd10783b */ /* 0x000eee0000004200 */
        /* <DEDUP_REMOVED lines=11> */
[C---:B------:R-:W-:Y:S07]  /*1cf20*/  HMMA.16816.F32.BF16 R52, R4.reuse, R32, R52 ;  /* 0x000000200434723c */ /* 0x040fee0000041834 */
[-CC-:B------:R-:W-:Y:S01]  /*1cf30*/  FFMA.FTZ R32, R201, R190.reuse, -R198.reuse ;  /* 0x000000bec9207223 */ /* 0x180fe200000108c6 */
[----:B-1----:R-:W-:Y:S01]  /*1cf40*/  HMMA.16816.F32.BF16 R148, R4, R12, R148 ;  /* 0x0000000c0494723c */ /* 0x002fe20000041894 */
[----:B------:R-:W-:-:S04]  /*1cf50*/  FFMA.FTZ R33, R200, R190, -R198 ;  /* 0x000000bec8217223 */ /* 0x000fc800000108c6 */
[----:B------:R-:W1:Y:S03]  /*1cf60*/  MUFU.EX2 R32, R32 ;  /* 0x0000002000207308 */ /* 0x000e660000000800 */
[C---:B------:R-:W-:Y:S01]  /*1cf70*/  HMMA.16816.F32.BF16 R144, R4.reuse, R14, R144 ;  /* 0x0000000e0490723c */ /* 0x040fe20000041890 */
[----:B------:R-:W4:Y:S04]  /*1cf80*/  LDSM.16.MT88.4 R12, [R224+0x13800] ;  /* 0x01380000e00c783b */ /* 0x000f280000004200 */
[----:B------:R-:W5:Y:S03]  /*1cf90*/  MUFU.EX2 R33, R33 ;  /* 0x0000002100217308 */ /* 0x000f660000000800 */
[----:B------:R-:W-:Y:S01]  /*1cfa0*/  HMMA.16816.F32.BF16 R56, R4, R34, R56 ;  /* 0x000000220438723c */ /* 0x000fe20000041838 */
[----:B-1----:R-:W-:-:S06]  /*1cfb0*/  FADD.FTZ R183, R32, R183 ;  /* 0x000000b720b77221 */ /* 0x002fcc0000010000 */
[-C--:B------:R-:W-:Y:S01]  /*1cfc0*/  FFMA.FTZ R34, R199, R190.reuse, -R198 ;  /* 0x000000bec7227223 */ /* 0x080fe200000108c6 */
[----:B------:R-:W-:Y:S01]  /*1cfd0*/  HMMA.16816.F32.BF16 R60, R4, R28, R60 ;  /* 0x0000001c043c723c */ /* 0x000fe2000004183c */
[----:B------:R-:W-:-:S04]  /*1cfe0*/  FFMA.FTZ R35, R196, R190, -R189 ;  /* 0x000000bec4237223 */ /* 0x000fc800000108bd */
[----:B------:R-:W1:Y:S01]  /*1cff0*/  MUFU.EX2 R34, R34 ;  /* 0x0000002200227308 */ /* 0x000e620000000800 */
[----:B-----5:R-:W-:Y:S02]  /*1d000*/  FADD.FTZ R183, R33, R183 ;  /* 0x000000b721b77221 */ /* 0x020fe40000010000 */
[C---:B------:R-:W-:Y:S01]  /*1d010*/  HMMA.16816.F32.BF16 R64, R4.reuse, R30, R64 ;  /* 0x0000001e0440723c */ /* 0x040fe20000041840 */
[----:B------:R-:W5:Y:S04]  /*1d020*/  LDSM.16.MT88.4 R28, [R224+0x11800] ;  /* 0x01180000e01c783b */ /* 0x000f680000004200 */
[----:B------:R-:W2:Y:S03]  /*1d030*/  MUFU.EX2 R35, R35 ;  /* 0x0000002300237308 */ /* 0x000ea60000000800 */
[----:B------:R-:W-:Y:S01]  /*1d040*/  HMMA.16816.F32.BF16 R124, R4, R24, R124 ;  /* 0x00000018047c723c */ /* 0x000fe2000004187c */
[----:B-1----:R-:W-:-:S07]  /*1d050*/  FADD.FTZ R183, R34, R183 ;  /* 0x000000b722b77221 */ /* 0x002fce0000010000 */
[----:B------:R-:W-:Y:S01]  /*1d060*/  HMMA.16816.F32.BF16 R128, R4, R26, R128 ;  /* 0x0000001a0480723c */ /* 0x000fe20000041880 */
[----:B------:R-:W1:Y:S01]  /*1d070*/  LDSM.16.MT88.4 R24, [R222+0x11800] ;  /* 0x01180000de18783b */ /* 0x000e620000004200 */
[----:B--2---:R-:W-:-:S06]  /*1d080*/  FADD.FTZ R193, R35, R193 ;  /* 0x000000c123c17221 */ /* 0x004fcc0000010000 */
[----:B------:R-:W-:Y:S01]  /*1d090*/  HMMA.16816.F32.BF16 R132, R4, R20, R132 ;  /* 0x000000140484723c */ /* 0x000fe20000041884 */
[----:B------:R-:W-:-:S04]  /*1d0a0*/  FADD.FTZ R193, R195, R193 ;  /* 0x000000c1c3c17221 */ /* 0x000fc80000010000 */
[----:B------:R-:W-:-:S03]  /*1d0b0*/  FADD.FTZ R193, R188, R193 ;  /* 0x000000c1bcc17221 */ /* 0x000fc60000010000 */
[C---:B------:R-:W-:Y:S01]  /*1d0c0*/  HMMA.16816.F32.BF16 R136, R4.reuse, R22, R136 ;  /* 0x000000160488723c */ /* 0x040fe20000041888 */
[----:B------:R-:W2:Y:S07]  /*1d0d0*/  LDSM.16.MT88.4 R20, [R221+0x11800] ;  /* 0x01180000dd14783b */ /* 0x000eae0000004200 */
[C---:B---3--:R-:W-:Y:S08]  /*1d0e0*/  HMMA.16816.F32.BF16 R140, R4.reuse, R16, R140 ;  /* 0x00000010048c723c */ /* 0x048ff0000004188c */
[----:B------:R-:W-:Y:S01]  /*1d0f0*/  HMMA.16816.F32.BF16 R152, R4, R18, R152 ;  /* 0x000000120498723c */ /* 0x000fe20000041898 */
[----:B------:R-:W3:Y:S06]  /*1d100*/  LDSM.16.MT88.4 R16, [R220+0x11800] ;  /* 0x01180000dc10783b */ /* 0x000eec0000004200 */
[----:B------:R-:W-:-:S02]  /*1d110*/  F2FP.BF16.PACK_AB R4, R33, R32 ;  /* 0x000000202104723e */ /* 0x000fc400000010ff */
[----:B------:R-:W-:Y:S02]  /*1d120*/  F2FP.BF16.PACK_AB R5, R195, R35 ;  /* 0x00000023c305723e */ /* 0x000fe400000010ff */
[C---:B------:R-:W-:Y:S01]  /*1d130*/  F2FP.BF16.PACK_AB R6, R249.reuse, R34 ;  /* 0x00000022f906723e */ /* 0x040fe200000010ff */
[----:B------:R-:W-:Y:S01]  /*1d140*/  FADD.FTZ R249, R249, R183 ;  /* 0x000000b7f9f97221 */ /* 0x000fe20000010000 */
[C---:B------:R-:W-:Y:S01]  /*1d150*/  F2FP.BF16.PACK_AB R7, R248.reuse, R188 ;  /* 0x000000bcf807723e */ /* 0x040fe200000010ff */
[----:B------:R-:W-:-:S06]  /*1d160*/  FADD.FTZ R248, R248, R193 ;  /* 0x000000c1f8f87221 */ /* 0x000fcc0000010000 */
[C---:B----4-:R-:W-:Y:S08]  /*1d170*/  HMMA.16816.F32.BF16 R60, R4.reuse, R12, R60 ;  /* 0x0000000c043c723c */ /* 0x050ff0000004183c */
        /* <DEDUP_REMOVED lines=34> */
[C---:B-1----:R-:W-:Y:S08]  /*1d3a0*/  HMMA.16816.F32.BF16 R116, R4.reuse, R24, R116 ;  /* 0x000000180474723c */ /* 0x042ff00000041874 */
[C---:B------:R-:W-:Y:S08]  /*1d3b0*/  HMMA.16816.F32.BF16 R120, R4.reuse, R26, R120 ;  /* 0x0000001a0478723c */ /* 0x040ff00000041878 */
[C---:B--2---:R-:W-:Y:S08]  /*1d3c0*/  HMMA.16816.F32.BF16 R132, R4.reuse, R20, R132 ;  /* 0x000000140484723c */ /* 0x044ff00000041884 */
[C---:B------:R-:W-:Y:S08]  /*1d3d0*/  HMMA.16816.F32.BF16 R136, R4.reuse, R22, R136 ;  /* 0x000000160488723c */ /* 0x040ff00000041888 */
[C---:B---3--:R-:W-:Y:S08]  /*1d3e0*/  HMMA.16816.F32.BF16 R140, R4.reuse, R16, R140 ;  /* 0x00000010048c723c */ /* 0x048ff0000004188c */
[C---:B------:R-:W-:Y:S08]  /*1d3f0*/  HMMA.16816.F32.BF16 R152, R4.reuse, R18, R152 ;  /* 0x000000120498723c */ /* 0x040ff00000041898 */
[C---:B----4-:R-:W-:Y:S08]  /*1d400*/  HMMA.16816.F32.BF16 R148, R4.reuse, R12, R148 ;  /* 0x0000000c0494723c */ /* 0x050ff00000041894 */
[----:B------:R-:W-:Y:S01]  /*1d410*/  HMMA.16816.F32.BF16 R144, R4, R14, R144 ;  /* 0x0000000e0490723c */ /* 0x000fe20000041890 */
[----:B------:R-:W-:Y:S07]  /*1d420*/  @!P1 BRA `(.L_x_3229) ;  /* 0x00004d2000009947 */ /* 0x000fee0003800000 */
[----:B------:R-:W-:-:S04]  /*1d430*/  DEPBAR.LE SB0, 0x0 ;  /* 0x000080000000791a */ /* 0x000fc80000000000 */
[----:B------:R-:W-:Y:S01]  /*1d440*/  WARPSYNC 0xffffffff ;  /* 0xffffffff00007948 */ /* 0x000fe20003800000 */
[----:B------:R-:W-:Y:S01]  /*1d450*/  BSSY B0, `(.L_x_3230) ;  /* 0x0000046000007945 */ /* 0x000fe20003800000 */
[----:B------:R-:W-:Y:S01]  /*1d460*/  IADD3 R246, R166, -0x2, RZ ;  /* 0xfffffffea6f67810 */ /* 0x000fe20007ffe0ff */
        /* <DEDUP_REMOVED lines=64> */
.L_x_3231:
[----:B------:R-:W-:Y:S02]  /*1d870*/  ULDC.64 UR4, c[0x0][0x118] ;  /* 0x0000460000047ab9 */ /* 0x000fe40000000a00 */
[----:B------:R-:W2:Y:S02]  /*1d880*/  LD.E R6, [R10.64+0x40] ;  /* 0x000040040a067980 */ /* 0x000ea4000c101900 */
[----:B--2---:R-:W-:-:S04]  /*1d890*/  LEA R6, -R6, RZ, 0x6 ;  /* 0x000000ff06067211 */ /* 0x004fc800078e31ff */
[----:B------:R-:W-:Y:S02]  /*1d8a0*/  SHF.R.S32.HI R5, RZ, 0x1f, R6 ;  /* 0x0000001fff057819 */ /* 0x000fe40000011406 */
.L_x_3232:
[----:B------:R-:W-:Y:S05]  /*1d8b0*/  BSYNC B0 ;  /* 0x0000000000007941 */ /* 0x000fea0003800000 */
.L_x_3230:
        /* <DEDUP_REMOVED lines=51> */
[----:B---3--:R-:W-:Y:S02]  /*1dbf0*/  @P2 IMAD.MOV.U32 R4, RZ, RZ, R8 ;  /* 0x000000ffff042224 */ /* 0x008fe400078e0008 */
        /* <DEDUP_REMOVED lines=75> */
[----:B------:R-:W-:Y:S04]  /*1e0b0*/  LDSM.16.M88.4 R180, [R229+0x9000] ;  /* 0x00900000e5b4783b */ /* 0x000fe80000000200 */
[----:B---3--:R-:W5:Y:S04]  /*1e0c0*/  LDSM.16.M88.4 R4, [R229+0x8800] ;  /* 0x00880000e504783b */ /* 0x008f680000000200 */
[----:B------:R-:W-:Y:S04]  /*1e0d0*/  LDSM.16.M88.4 R188, [R228] ;  /* 0x00000000e4bc783b */ /* 0x000fe80000000200 */
[----:B-1----:R-:W1:Y:S04]  /*1e0e0*/  LDSM.16.M88.4 R32, [R229+0x9800] ;  /* 0x00980000e520783b */ /* 0x002e680000000200 */
[----:B------:R-:W3:Y:S04]  /*1e0f0*/  LDSM.16.M88.4 R28, [R227] ;  /* 0x00000000e31c783b */ /* 0x000ee80000000200 */
[----:B------:R-:W1:Y:S04]  /*1e100*/  LDSM.16.M88.4 R24, [R219] ;  /* 0x00000000db18783b */ /* 0x000e680000000200 */
[----:B------:R-:W1:Y:S04]  /*1e110*/  LDSM.16.M88.4 R196, [R218] ;  /* 0x00000000dac4783b */ /* 0x000e680000000200 */
[----:B------:R-:W1:Y:S04]  /*1e120*/  LDSM.16.M88.4 R192, [R217] ;  /* 0x00000000d9c0783b */ /* 0x000e680000000200 */
[----:B------:R-:W-:Y:S01]  /*1e130*/  LDSM.16.M88.4 R168, [R226] ;  /* 0x00000000e2a8783b */ /* 0x000fe20000000200 */
[C---:B----4-:R-:W-:Y:S03]  /*1e140*/  HMMA.16816.F32.BF16 R20, R172.reuse, R16, RZ ;  /* 0x00000010ac14723c */ /* 0x050fe600000418ff */
[----:B------:R-:W0:Y:S05]  /*1e150*/  LDGDEPBAR ;  /* 0x00000000000079af */ /* 0x000e2a0000000000 */
[C---:B-----5:R-:W-:Y:S08]  /*1e160*/  HMMA.16816.F32.BF16 R12, R172.reuse, R4, RZ ;  /* 0x00000004ac0c723c */ /* 0x060ff000000418ff */
[C---:B------:R-:W-:Y:S08]  /*1e170*/  HMMA.16816.F32.BF16 R16, R172.reuse, R18, RZ ;  /* 0x00000012ac10723c */ /* 0x040ff000000418ff */
[C---:B------:R-:W-:Y:S08]  /*1e180*/  HMMA.16816.F32.BF16 R4, R172.reuse, R6, RZ ;  /* 0x00000006ac04723c */ /* 0x040ff000000418ff */
[C---:B------:R-:W-:Y:S08]  /*1e190*/  HMMA.16816.F32.BF16 R184, R172.reuse, R180, RZ ;  /* 0x000000b4acb8723c */ /* 0x040ff000000418ff */
[C---:B------:R-:W-:Y:S08]  /*1e1a0*/  HMMA.16816.F32.BF16 R180, R172.reuse, R182, RZ ;  /* 0x000000b6acb4723c */ /* 0x040ff000000418ff */
[C---:B-1----:R-:W-:Y:S08]  /*1e1b0*/  HMMA.16816.F32.BF16 R176, R172.reuse, R32, RZ ;  /* 0x00000020acb0723c */ /* 0x042ff000000418ff */
[----:B------:R-:W-:Y:S01]  /*1e1c0*/  HMMA.16816.F32.BF16 R172, R172, R34, RZ ;  /* 0x00000022acac723c */ /* 0x000fe200000418ff */
[----:B------:R-:W1:Y:S07]  /*1e1d0*/  LDSM.16.M88.4 R32, [R223+0x8000] ;  /* 0x00800000df20783b */ /* 0x000e6e0000000200 */
        /* <DEDUP_REMOVED lines=11> */
[----:B------:R-:W5:Y:S04]  /*1e290*/  LDSM.16.M88.4 R192, [R223+0x9800] ;  /* 0x00980000dfc0783b */ /* 0x000f680000000200 */
[----:B------:R-:W-:Y:S03]  /*1e2a0*/  LDSM.16.M88.4 R188, [R216+0x1000] ;  /* 0x00100000d8bc783b */ /* 0x000fe60000000200 */
[C---:B-1----:R-:W-:Y:S08]  /*1e2b0*/  HMMA.16816.F32.BF16 R20, R168.reuse, R32, R20 ;  /* 0x00000020a814723c */ /* 0x042ff00000041814 */
[C---:B------:R-:W-:Y:S01]  /*1e2c0*/  HMMA.16816.F32.BF16 R16, R168.reuse, R34, R16 ;  /* 0x00000022a810723c */ /* 0x040fe20000041810 */
[----:B------:R-:W-:Y:S07]  /*1e2d0*/  LDSM.16.M88.4 R32, [R216] ;  /* 0x00000000d820783b */ /* 0x000fee0000000200 */
[C---:B---3--:R-:W-:Y:S08]  /*1e2e0*/  HMMA.16816.F32.BF16 R12, R168.reuse, R28, R12 ;  /* 0x0000001ca80c723c */ /* 0x048ff0000004180c */
[C---:B------:R-:W-:Y:S01]  /*1e2f0*/  HMMA.16816.F32.BF16 R4, R168.reuse, R30, R4 ;  /* 0x0000001ea804723c */ /* 0x040fe20000041804 */
[----:B------:R-:W1:Y:S07]  /*1e300*/  LDSM.16.M88.4 R28, [R225] ;  /* 0x00000000e11c783b */ /* 0x000e6e0000000200 */
[C---:B----4-:R-:W-:Y:S08]  /*1e310*/  HMMA.16816.F32.BF16 R184, R168.reuse, R24, R184 ;  /* 0x00000018a8b8723c */ /* 0x050ff000000418b8 */
[C---:B------:R-:W-:Y:S01]  /*1e320*/  HMMA.16816.F32.BF16 R180, R168.reuse, R26, R180 ;  /* 0x0000001aa8b4723c */ /* 0x040fe200000418b4 */
[----:B------:R-:W3:Y:S07]  /*1e330*/  LDSM.16.M88.4 R24, [R216+0x800] ;  /* 0x00080000d818783b */ /* 0x000eee0000000200 */
[C---:B-----5:R-:W-:Y:S08]  /*1e340*/  HMMA.16816.F32.BF16 R176, R168.reuse, R192, R176 ;  /* 0x000000c0a8b0723c */ /* 0x060ff000000418b0 */
        /* <DEDUP_REMOVED lines=8> */
[----:B------:R-:W3:Y:S07]  /*1e3d0*/  LDSM.16.M88.4 R24, [R229+0xa000] ;  /* 0x00a00000e518783b */ /* 0x000eee0000000200 */
[C---:B------:R-:W-:Y:S08]  /*1e3e0*/  HMMA.16816.F32.BF16 R184, R28.reuse, R188, R184 ;  /* 0x000000bc1cb8723c */ /* 0x040ff000000418b8 */
[C---:B------:R-:W-:Y:S01]  /*1e3f0*/  HMMA.16816.F32.BF16 R180, R28.reuse, R190, R180 ;  /* 0x000000be1cb4723c */ /* 0x040fe200000418b4 */
[----:B------:R-:W5:Y:S07]  /*1e400*/  LDSM.16.M88.4 R188, [R229+0xb000] ;  /* 0x00b00000e5bc783b */ /* 0x000f6e0000000200 */
[C---:B----4-:R-:W-:Y:S08]  /*1e410*/  HMMA.16816.F32.BF16 R176, R28.reuse, R168, R176 ;  /* 0x000000a81cb0723c */ /* 0x050ff000000418b0 */
[----:B------:R-:W-:Y:S01]  /*1e420*/  HMMA.16816.F32.BF16 R172, R28, R170, R172 ;  /* 0x000000aa1cac723c */ /* 0x000fe200000418ac */
[----:B------:R-:W4:Y:S04]  /*1e430*/  LDSM.16.M88.4 R168, [R229+0xb800] ;  /* 0x00b80000e5a8783b */ /* 0x000f280000000200 */
[----:B------:R-:W-:Y:S03]  /*1e440*/  LDSM.16.M88.4 R28, [R228+0x2000] ;  /* 0x00200000e41c783b */ /* 0x000fe60000000200 */
[C---:B-1----:R-:W-:Y:S08]  /*1e450*/  HMMA.16816.F32.BF16 R12, R32.reuse, R192, R12 ;  /* 0x000000c0200c723c */ /* 0x042ff0000004180c */
[C---:B---3--:R-:W-:Y:S08]  /*1e460*/  HMMA.16816.F32.BF16 R20, R32.reuse, R24, R20 ;  /* 0x000000182014723c */ /* 0x048ff00000041814 */
[C---:B------:R-:W-:Y:S01]  /*1e470*/  HMMA.16816.F32.BF16 R16, R32.reuse, R26, R16 ;  /* 0x0000001a2010723c */ /* 0x040fe20000041810 */
[----:B------:R-:W1:Y:S07]  /*1e480*/  LDSM.16.M88.4 R24, [R215] ;  /* 0x00000000d718783b */ /* 0x000e6e0000000200 */
[C---:B------:R-:W-:Y:S01]  /*1e490*/  HMMA.16816.F32.BF16 R4, R32.reuse, R194, R4 ;  /* 0x000000c22004723c */ /* 0x040fe20000041804 */
[----:B------:R-:W3:Y:S07]  /*1e4a0*/  LDSM.16.M88.4 R192, [R214] ;  /* 0x00000000d6c0783b */ /* 0x000eee0000000200 */
[C---:B-----5:R-:W-:Y:S08]  /*1e4b0*/  HMMA.16816.F32.BF16 R184, R32.reuse, R188, R184 ;  /* 0x000000bc20b8723c */ /* 0x060ff000000418b8 */
[C---:B------:R-:W-:Y:S01]  /*1e4c0*/  HMMA.16816.F32.BF16 R180, R32.reuse, R190, R180 ;  /* 0x000000be20b4723c */ /* 0x040fe200000418b4 */
[----:B------:R-:W5:Y:S07]  /*1e4d0*/  LDSM.16.M88.4 R188, [R213] ;  /* 0x00000000d5bc783b */ /* 0x000f6e0000000200 */
[C---:B----4-:R-:W-:Y:S08]  /*1e4e0*/  HMMA.16816.F32.BF16 R176, R32.reuse, R168, R176 ;  /* 0x000000a820b0723c */ /* 0x050ff000000418b0 */
[----:B------:R-:W-:Y:S01]  /*1e4f0*/  HMMA.16816.F32.BF16 R172, R32, R170, R172 ;  /* 0x000000aa20ac723c */ /* 0x000fe200000418ac */
[----:B------:R-:W4:Y:S04]  /*1e500*/  LDSM.16.M88.4 R168, [R212] ;  /* 0x00000000d4a8783b */ /* 0x000f280000000200 */
[----:B------:R-:W-:Y:S03]  /*1e510*/  LDSM.16.M88.4 R32, [R226+0x2000] ;  /* 0x00200000e220783b */ /* 0x000fe60000000200 */
[C---:B-1----:R-:W-:Y:S08]  /*1e520*/  HMMA.16816.F32.BF16 R20, R28.reuse, R24, R20 ;  /* 0x000000181c14723c */ /* 0x042ff00000041814 */
[C---:B------:R-:W-:Y:S01]  /*1e530*/  HMMA.16816.F32.BF16 R16, R28.reuse, R26, R16 ;  /* 0x0000001a1c10723c */ /* 0x040fe20000041810 */
[----:B------:R-:W1:Y:S07]  /*1e540*/  LDSM.16.M88.4 R24, [R223+0xa000] ;  /* 0x00a00000df18783b */ /* 0x000e6e0000000200 */
[C---:B---3--:R-:W-:Y:S08]  /*1e550*/  HMMA.16816.F32.BF16 R12, R28.reuse, R192, R12 ;  /* 0x000000c01c0c723c */ /* 0x048ff0000004180c */
[C---:B------:R-:W-:Y:S01]  /*1e560*/  HMMA.16816.F32.BF16 R4, R28.reuse, R194, R4 ;  /* 0x000000c21c04723c */ /* 0x040fe20000041804 */
[----:B------:R-:W3:Y:S07]  /*1e570*/  LDSM.16.M88.4 R192, [R223+0xb000] ;  /* 0x00b00000dfc0783b */ /* 0x000eee0000000200 */
[C---:B-----5:R-:W-:Y:S08]  /*1e580*/  HMMA.16816.F32.BF16 R184, R28.reuse, R188, R184 ;  /* 0x000000bc1cb8723c */ /* 0x060ff000000418b8 */
[C---:B------:R-:W-:Y:S01]  /*1e590*/  HMMA.16816.F32.BF16 R180, R28.reuse, R190, R180 ;  /* 0x000000be1cb4723c */ /* 0x040fe200000418b4 */
[----:B------:R-:W5:Y:S07]  /*1e5a0*/  LDSM.16.M88.4 R188, [R223+0xb800] ;  /* 0x00b80000dfbc783b */ /* 0x000f6e0000000200 */
[C---:B----4-:R-:W-:Y:S08]  /*1e5b0*/  HMMA.16816.F32.BF16 R176, R28.reuse, R168, R176 ;  /* 0x000000a81cb0723c */ /* 0x050ff000000418b0 */
[----:B------:R-:W-:Y:S01]  /*1e5c0*/  HMMA.16816.F32.BF16 R172, R28, R170, R172 ;  /* 0x000000aa1cac723c */ /* 0x000fe200000418ac */
[----:B------:R-:W-:Y:S04]  /*1e5d0*/  LDSM.16.M88.4 R168, [R225+0x2000] ;  /* 0x00200000e1a8783b */ /* 0x000fe80000000200 */
[----:B------:R-:W4:Y:S03]  /*1e5e0*/  LDSM.16.M88.4 R28, [R216+0x2000] ;  /* 0x00200000d81c783b */ /* 0x000f260000000200 */
        /* <DEDUP_REMOVED lines=19> */
[C---:B---3--:R-:W-:Y:S08]  /*1e720*/  HMMA.16816.F32.BF16 R184, R168.reuse, R192, R184 ;  /* 0x000000c0a8b8723c */ /* 0x048ff000000418b8 */
[C---:B------:R-:W-:Y:S01]  /*1e730*/  HMMA.16816.F32.BF16 R180, R168.reuse, R194, R180 ;  /* 0x000000c2a8b4723c */ /* 0x040fe200000418b4 */
[----:B------:R-:W-:Y:S07]  /*1e740*/  LDSM.16.M88.4 R192, [R209] ;  /* 0x00000000d1c0783b */ /* 0x000fee0000000200 */
[C---:B-----5:R-:W-:Y:S08]  /*1e750*/  HMMA.16816.F32.BF16 R176, R168.reuse, R188, R176 ;  /* 0x000000bca8b0723c */ /* 0x060ff000000418b0 */
[----:B------:R-:W-:Y:S01]  /*1e760*/  HMMA.16816.F32.BF16 R172, R168, R190, R172 ;  /* 0x000000bea8ac723c */ /* 0x000fe200000418ac */
[----:B------:R-:W3:Y:S04]  /*1e770*/  LDSM.16.M88.4 R188, [R229+0xd000] ;  /* 0x00d00000e5bc783b */ /* 0x000ee80000000200 */
[----:B------:R-:W5:Y:S03]  /*1e780*/  LDSM.16.M88.4 R168, [R229+0xd800] ;  /* 0x00d80000e5a8783b */ /* 0x000f660000000200 */
[C---:B----4-:R-:W-:Y:S08]  /*1e790*/  HMMA.16816.F32.BF16 R20, R32.reuse, R28, R20 ;  /* 0x0000001c2014723c */ /* 0x050ff00000041814 */
[C---:B------:R-:W-:Y:S01]  /*1e7a0*/  HMMA.16816.F32.BF16 R16, R32.reuse, R30, R16 ;  /* 0x0000001e2010723c */ /* 0x040fe20000041810 */
[----:B------:R-:W4:Y:S07]  /*1e7b0*/  LDSM.16.M88.4 R28, [R211] ;  /* 0x00000000d31c783b */ /* 0x000f2e0000000200 */
[C---:B-1----:R-:W-:Y:S08]  /*1e7c0*/  HMMA.16816.F32.BF16 R12, R32.reuse, R24, R12 ;  /* 0x00000018200c723c */ /* 0x042ff0000004180c */
[C---:B------:R-:W-:Y:S01]  /*1e7d0*/  HMMA.16816.F32.BF16 R4, R32.reuse, R26, R4 ;  /* 0x0000001a2004723c */ /* 0x040fe20000041804 */
[----:B------:R-:W1:Y:S07]  /*1e7e0*/  LDSM.16.M88.4 R24, [R210] ;  /* 0x00000000d218783b */ /* 0x000e6e0000000200 */
[C---:B---3--:R-:W-:Y:S08]  /*1e7f0*/  HMMA.16816.F32.BF16 R184, R32.reuse, R188, R184 ;  /* 0x000000bc20b8723c */ /* 0x048ff000000418b8 */
[C---:B------:R-:W-:Y:S01]  /*1e800*/  HMMA.16816.F32.BF16 R180, R32.reuse, R190, R180 ;  /* 0x000000be20b4723c */ /* 0x040fe200000418b4 */
[----:B------:R-:W3:Y:S07]  /*1e810*/  LDSM.16.M88.4 R188, [R208] ;  /* 0x00000000d0bc783b */ /* 0x000eee0000000200 */
        /* <DEDUP_REMOVED lines=15> */
[----:B------:R-:W3:Y:S07]  /*1e910*/  LDSM.16.M88.4 R188, [R223+0xd800] ;  /* 0x00d80000dfbc783b */ /* 0x000eee0000000200 */
[C---:B-----5:R-:W-:Y:S08]  /*1e920*/  HMMA.16816.F32.BF16 R20, R168.reuse, R32, R20 ;  /* 0x00000020a814723c */ /* 0x060ff00000041814 */
[C---:B------:R-:W-:Y:S01]  /*1e930*/  HMMA.16816.F32.BF16 R16, R168.reuse, R34, R16 ;  /* 0x00000022a810723c */ /* 0x040fe20000041810 */
[----:B------:R-:W4:Y:S07]  /*1e940*/  LDSM.16.M88.4 R32, [R216+0x4000] ;  /* 0x00400000d820783b */ /* 0x000f2e0000000200 */
[C---:B-1----:R-:W-:Y:S08]  /*1e950*/  HMMA.16816.F32.BF16 R184, R168.reuse, R24, R184 ;  /* 0x00000018a8b8723c */ /* 0x042ff000000418b8 */
[C---:B------:R-:W-:Y:S01]  /*1e960*/  HMMA.16816.F32.BF16 R180, R168.reuse, R26, R180 ;  /* 0x0000001aa8b4723c */ /* 0x040fe200000418b4 */
[----:B------:R-:W1:Y:S07]  /*1e970*/  LDSM.16.M88.4 R24, [R216+0x5800] ;  /* 0x00580000d818783b */ /* 0x000e6e0000000200 */
[C---:B------:R-:W-:Y:S08]  /*1e980*/  HMMA.16816.F32.BF16 R12, R168.reuse, R28, R12 ;  /* 0x0000001ca80c723c */ /* 0x040ff0000004180c */
[C---:B------:R-:W-:Y:S01]  /*1e990*/  HMMA.16816.F32.BF16 R4, R168.reuse, R30, R4 ;  /* 0x0000001ea804723c */ /* 0x040fe20000041804 */
[----:B------:R-:W5:Y:S07]  /*1e9a0*/  LDSM.16.M88.4 R28, [R216+0x4800] ;  /* 0x00480000d81c783b */ /* 0x000f6e0000000200 */
[C---:B---3--:R-:W-:Y:S08]  /*1e9b0*/  HMMA.16816.F32.BF16 R176, R168.reuse, R188, R176 ;  /* 0x000000bca8b0723c */ /* 0x048ff000000418b0 */
[----:B------:R-:W-:Y:S01]  /*1e9c0*/  HMMA.16816.F32.BF16 R172, R168, R190, R172 ;  /* 0x000000bea8ac723c */ /* 0x000fe200000418ac */
[----:B------:R-:W3:Y:S04]  /*1e9d0*/  LDSM.16.M88.4 R168, [R216+0x5000] ;  /* 0x00500000d8a8783b */ /* 0x000ee80000000200 */
[----:B------:R-:W-:Y:S03]  /*1e9e0*/  LDSM.16.M88.4 R188, [R230+0x6000] ;  /* 0x00600000e6bc783b */ /* 0x000fe60000000200 */
        /* <DEDUP_REMOVED lines=15> */
[----:B------:R-:W4:Y:S07]  /*1eae0*/  LDSM.16.M88.4 R32, [R207] ;  /* 0x00000000cf20783b */ /* 0x000f2e0000000200 */
[C---:B-1----:R-:W-:Y:S08]  /*1eaf0*/  HMMA.16816.F32.BF16 R176, R188.reuse, R24, R176 ;  /* 0x00000018bcb0723c */ /* 0x042ff000000418b0 */
[C---:B------:R-:W-:Y:S01]  /*1eb00*/  HMMA.16816.F32.BF16 R172, R188.reuse, R26, R172 ;  /* 0x0000001abcac723c */ /* 0x040fe200000418ac */
[----:B------:R-:W1:Y:S07]  /*1eb10*/  LDSM.16.M88.4 R24, [R205] ;  /* 0x00000000cd18783b */ /* 0x000e6e0000000200 */
[C---:B-----5:R-:W-:Y:S08]  /*1eb20*/  HMMA.16816.F32.BF16 R12, R188.reuse, R28, R12 ;  /* 0x0000001cbc0c723c */ /* 0x060ff0000004180c */
[C---:B------:R-:W-:Y:S01]  /*1eb30*/  HMMA.16816.F32.BF16 R4, R188.reuse, R30, R4 ;  /* 0x0000001ebc04723c */ /* 0x040fe20000041804 */
[----:B------:R-:W5:Y:S07]  /*1eb40*/  LDSM.16.M88.4 R28, [R206] ;  /* 0x00000000ce1c783b */ /* 0x000f6e0000000200 */
[C---:B---3--:R-:W-:Y:S08]  /*1eb50*/  HMMA.16816.F32.BF16 R184, R188.reuse, R168, R184 ;  /* 0x000000a8bcb8723c */ /* 0x048ff000000418b8 */
[----:B------:R-:W-:Y:S01]  /*1eb60*/  HMMA.16816.F32.BF16 R180, R188, R170, R180 ;  /* 0x000000aabcb4723c */ /* 0x000fe200000418b4 */
[----:B------:R-:W3:Y:S04]  /*1eb70*/  LDSM.16.M88.4 R188, [R204] ;  /* 0x00000000ccbc783b */ /* 0x000ee80000000200 */
        /* <DEDUP_REMOVED lines=12> */
[----:B------:R-:W-:Y:S07]  /*1ec40*/  LDSM.16.M88.4 R188, [R225+0x6000] ;  /* 0x00600000e1bc783b */ /* 0x000fee0000000200 */
[C---:B----4-:R-:W-:Y:S08]  /*1ec50*/  HMMA.16816.F32.BF16 R20, R168.reuse, R32, R20 ;  /* 0x00000020a814723c */ /* 0x050ff00000041814 */
[C---:B------:R-:W-:Y:S01]  /*1ec60*/  HMMA.16816.F32.BF16 R16, R168.reuse, R34, R16 ;  /* 0x00000022a810723c */ /* 0x040fe20000041810 */
[----:B------:R-:W3:Y:S07]  /*1ec70*/  LDSM.16.M88.4 R32, [R216+0x6000] ;  /* 0x00600000d820783b */ /* 0x000eee0000000200 */
[C---:B-1----:R-:W-:Y:S08]  /*1ec80*/  HMMA.16816.F32.BF16 R12, R168.reuse, R24, R12 ;  /* 0x00000018a80c723c */ /* 0x042ff0000004180c */
[C---:B------:R-:W-:Y:S01]  /*1ec90*/  HMMA.16816.F32.BF16 R4, R168.reuse, R26, R4 ;  /* 0x0000001aa804723c */ /* 0x040fe20000041804 */
[----:B------:R-:W1:Y:S07]  /*1eca0*/  LDSM.16.M88.4 R24, [R223+0xf800] ;  /* 0x00f80000df18783b */ /* 0x000e6e0000000200 */
[C---:B-----5:R-:W-:Y:S08]  /*1ecb0*/  HMMA.16816.F32.BF16 R184, R168.reuse, R28, R184 ;  /* 0x0000001ca8b8723c */ /* 0x060ff000000418b8 */
[----:B------:R-:W-:Y:S01]  /*1ecc0*/  HMMA.16816.F32.BF16 R180, R168, R30, R180 ;  /* 0x0000001ea8b4723c */ /* 0x000fe200000418b4 */
[----:B------:R-:W4:Y:S07]  /*1ecd0*/  LDSM.16.M88.4 R28, [R216+0x6800] ;  /* 0x00680000d81c783b */ /* 0x000f2e0000000200 */
[C---:B---3--:R-:W-:Y:S07]  /*1ece0*/  HMMA.16816.F32.BF16 R20, R188.reuse, R32, R20 ;  /* 0x00000020bc14723c */ /* 0x048fee0000041814 */
[----:B------:R-:W-:Y:S01]  /*1ecf0*/  IMAD.SHL.U32 R32, R167, 0x2, RZ ;  /* 0x00000002a7207824 */ /* 0x000fe200078e00ff */
[----:B------:R-:W-:Y:S04]  /*1ed00*/  HMMA.16816.F32.BF16 R16, R188, R34, R16 ;  /* 0x00000022bc10723c */ /* 0x000fe80000041810 */
[----:B------:R-:W-:-:S04]  /*1ed10*/  LOP3.LUT R32, R32, 0x6, RZ, 0xc0, !PT ;  /* 0x0000000620207812 */ /* 0x000fc800078ec0ff */
[----:B-1----:R-:W-:Y:S01]  /*1ed20*/  HMMA.16816.F32.BF16 R176, R168, R24, R176 ;  /* 0x00000018a8b0723c */ /* 0x002fe200000418b0 */
[----:B------:R-:W-:-:S05]  /*1ed30*/  IMAD R32, R246, 0x40, R32 ;  /* 0x00000040f6207824 */ /* 0x000fca00078e0220 */
[C---:B------:R-:W-:Y:S02]  /*1ed40*/  IADD3 R34, R32.reuse, 0x1, RZ ;  /* 0x0000000120227810 */ /* 0x040fe40007ffe0ff */
[----:B------:R-:W-:Y:S01]  /*1ed50*/  IADD3 R167, R32, 0x8, RZ ;  /* 0x0000000820a77810 */ /* 0x000fe20007ffe0ff */
[----:B------:R-:W-:Y:S01]  /*1ed60*/  HMMA.16816.F32.BF16 R172, R168, R26, R172 ;  /* 0x0000001aa8ac723c */ /* 0x000fe200000418ac */
[----:B------:R-:W1:Y:S01]  /*1ed70*/  I2F R33, R34 ;  /* 0x0000002200217306 */ /* 0x000e620000201400 */
[----:B------:R-:W3:Y:S01]  /*1ed80*/  LDSM.16.M88.4 R24, [R216+0x7000] ;  /* 0x00700000d818783b */ /* 0x000ee20000000200 */
[CC--:B------:R-:W-:Y:S02]  /*1ed90*/  ISETP.GE.AND P4, PT, R34.reuse, R2.reuse, PT ;  /* 0x000000022200720c */ /* 0x0c0fe40003f86270 */
[----:B------:R-:W-:Y:S02]  /*1eda0*/  ISETP.GE.AND P6, PT, R34, R3, PT ;  /* 0x000000032200720c */ /* 0x000fe40003fc6270 */
[----:B------:R-:W-:Y:S01]  /*1edb0*/  IADD3 R170, R32, 0x9, RZ ;  /* 0x0000000920aa7810 */ /* 0x000fe20007ffe0ff */
[----:B----4-:R-:W-:Y:S01]  /*1edc0*/  HMMA.16816.F32.BF16 R12, R188, R28, R12 ;  /* 0x0000001cbc0c723c */ /* 0x010fe2000004180c */
[----:B------:R-:W4:Y:S01]  /*1edd0*/  I2F R35, R167 ;  /* 0x000000a700237306 */ /* 0x000f220000201400 */
[----:B------:R-:W-:-:S05]  /*1ede0*/  ISETP.GE.AND P5, PT, R167, R2, PT ;  /* 0x00000002a700720c */ /* 0x000fca0003fa6270 */
[----:B------:R-:W-:Y:S01]  /*1edf0*/  IADD3 R28, R32, 0x10, RZ ;  /* 0x00000010201c7810 */ /* 0x000fe20007ffe0ff */
[----:B------:R-:W-:Y:S01]  /*1ee00*/  HMMA.16816.F32.BF16 R4, R188, R30, R4 ;  /* 0x0000001ebc04723c */ /* 0x000fe20000041804 */
[----:B------:R-:W5:Y:S01]  /*1ee10*/  I2F R168, R170 ;  /* 0x000000aa00a87306 */ /* 0x000f620000201400 */
[-C--:B-1----:R-:W-:Y:S01]  /*1ee20*/  FFMA.FTZ R169, R0, R33.reuse, R23 ;  /* 0x0000002100a97223 */ /* 0x082fe20000010017 */
[----:B------:R-:W-:Y:S01]  /*1ee30*/  IADD3 R29, R32, 0x19, RZ ;  /* 0x00000019201d7810 */ /* 0x000fe20007ffe0ff */
[----:B------:R-:W-:-:S03]  /*1ee40*/  FFMA.FTZ R21, R0, R33, R21 ;  /* 0x0000002100157223 */ /* 0x000fc60000010015 */
[----:B------:R-:W-:Y:S02]  /*1ee50*/  FSEL R169, R169, -INF , !P6 ;  /* 0xff800000a9a97808 */ /* 0x000fe40007000000 */
[----:B------:R-:W1:Y:S01]  /*1ee60*/  I2F R23, R28 ;  /* 0x0000001c00177306 */ /* 0x000e620000201400 */
[CC--:B----4-:R-:W-:Y:S01]  /*1ee70*/  FFMA.FTZ R16, R0.reuse, R35.reuse, R16 ;  /* 0x0000002300107223 */ /* 0x0d0fe20000010010 */
[----:B------:R-:W-:Y:S01]  /*1ee80*/  FSEL R34, R21, -INF , !P4 ;  /* 0xff80000015227808 */ /* 0x000fe20006000000 */
[----:B------:R-:W-:Y:S01]  /*1ee90*/  FFMA.FTZ R18, R0, R35, R18 ;  /* 0x0000002300127223 */ /* 0x000fe20000010012 */
[-C--:B------:R-:W-:Y:S02]  /*1eea0*/  ISETP.GE.AND P4, PT, R167, R3.reuse, PT ;  /* 0x00000003a700720c */ /* 0x080fe40003f86270 */
[----:B------:R-:W-:Y:S01]  /*1eeb0*/  FSEL R33, R16, -INF , !P5 ;  /* 0xff80000010217808 */ /* 0x000fe20006800000 */
[----:B-----5:R-:W-:Y:S01]  /*1eec0*/  FFMA.FTZ R17, R0, R168, R17 ;  /* 0x000000a800117223 */ /* 0x020fe20000010011 */
[----:B------:R-:W-:Y:S01]  /*1eed0*/  ISETP.GE.AND P6, PT, R170, R2, PT ;  /* 0x00000002aa00720c */ /* 0x000fe20003fc6270 */
[----:B------:R-:W-:Y:S01]  /*1eee0*/  FFMA.FTZ R19, R0, R168, R19 ;  /* 0x000000a800137223 */ /* 0x000fe20000010013 */
[----:B------:R-:W-:-:S02]  /*1eef0*/  ISETP.GE.AND P5, PT, R170, R3, PT ;  /* 0x00000003aa00720c */ /* 0x000fc40003fa6270 */
[----:B------:R-:W-:Y:S02]  /*1ef00*/  FSEL R199, R18, -INF , !P4 ;  /* 0xff80000012c77808 */ /* 0x000fe40006000000 */
[----:B------:R-:W-:Y:S01]  /*1ef10*/  FSEL R200, R17, -INF , !P6 ;  /* 0xff80000011c87808 */ /* 0x000fe20007000000 */
[----:B-1----:R-:W-:Y:S01]  /*1ef20*/  FFMA.FTZ R197, R0, R23, R12 ;  /* 0x0000001700c57223 */ /* 0x002fe2000001000c */
[----:B------:R-:W-:Y:S01]  /*1ef30*/  FSEL R12, R19, -INF , !P5 ;  /* 0xff800000130c7808 */ /* 0x000fe20006800000 */
[----:B---3--:R-:W-:Y:S01]  /*1ef40*/  HMMA.16816.F32.BF16 R184, R188, R24, R184 ;  /* 0x00000018bcb8723c */ /* 0x008fe200000418b8 */
[----:B------:R-:W1:Y:S01]  /*1ef50*/  LDSM.16.M88.4 R16, [R216+0x7800] ;  /* 0x00780000d810783b */ /* 0x000e620000000200 */
[----:B------:R-:W-:Y:S01]  /*1ef60*/  IADD3 R21, R32, 0x11, RZ ;  /* 0x0000001120157810 */ /* 0x000fe20007ffe0ff */
[----:B------:R-:W-:-:S04]  /*1ef70*/  DEPBAR.LE SB0, 0x0 ;  /* 0x000080000000791a */ /* 0x000fc80000000000 */
[----:B------:R3:W4:Y:S01]  /*1ef80*/  I2F R30, R21 ;  /* 0x00000015001e7306 */ /* 0x0007220000201400 */
[----:B------:R-:W-:Y:S01]  /*1ef90*/  IADD3 R31, R32, 0x18, RZ ;  /* 0x00000018201f7810 */ /* 0x000fe20007ffe0ff */
[----:B------:R-:W-:Y:S01]  /*1efa0*/  HMMA.16816.F32.BF16 R180, R188, R26, R180 ;  /* 0x0000001abcb4723c */ /* 0x000fe200000418b4 */
[----:B------:R-:W-:Y:S01]  /*1efb0*/  BAR.SYNC.DEFER_BLOCKING 0x0 ;  /* 0x0000000000007b1d */ /* 0x000fe20000010000 */
[CC--:B------:R-:W-:Y:S02]  /*1efc0*/  ISETP.GE.AND P4, PT, R28.reuse, R2.reuse, PT ;  /* 0x000000021c00720c */ /* 0x0c0fe40003f86270 */
[----:B------:R-:W-:Y:S02]  /*1efd0*/  ISETP.GE.AND P6, PT, R28, R3, PT ;  /* 0x000000031c00720c */ /* 0x000fe40003fc6270 */
[----:B------:R-:W-:Y:S01]  /*1efe0*/  FSEL R197, R197, -INF , !P4 ;  /* 0xff800000c5c57808 */ /* 0x000fe20006000000 */
[----:B------:R-:W5:Y:S01]  /*1eff0*/  I2F R28, R31 ;  /* 0x0000001f001c7306 */ /* 0x000f620000201400 */
[----:B------:R-:W-:-:S02]  /*1f000*/  ISETP.GE.AND P5, PT, R21, R2, PT ;  /* 0x000000021500720c */ /* 0x000fc40003fa6270 */
[----:B------:R-:W-:Y:S02]  /*1f010*/  ISETP.GE.AND P4, PT, R21, R3, PT ;  /* 0x000000031500720c */ /* 0x000fe40003f86270 */
[----:B------:R-:W-:Y:S01]  /*1f020*/  IADD3 R24, R32, 0x20, RZ ;  /* 0x0000002020187810 */ /* 0x000fe20007ffe0ff */
[C---:B---3--:R-:W-:Y:S02]  /*1f030*/  FFMA.FTZ R21, R0.reuse, R23, R14 ;  /* 0x0000001700157223 */ /* 0x048fe4000001000e */
[----:B------:R-:W3:Y:S01]  /*1f040*/  I2F R14, R29 ;  /* 0x0000001d000e7306 */ /* 0x000ee20000201400 */
[CC--:B----4-:R-:W-:Y:S02]  /*1f050*/  FFMA.FTZ R198, R0.reuse, R30.reuse, R13 ;  /* 0x0000001e00c67223 */ /* 0x0d0fe4000001000d */
[----:B------:R-:W-:Y:S01]  /*1f060*/  FSEL R21, R21, -INF , !P6 ;  /* 0xff80000015157808 */ /* 0x000fe20007000000 */
[C---:B------:R-:W-:Y:S01]  /*1f070*/  FFMA.FTZ R194, R0.reuse, R30, R15 ;  /* 0x0000001e00c27223 */ /* 0x040fe2000001000f */
[----:B------:R-:W-:Y:S01]  /*1f080*/  ISETP.GE.AND P6, PT, R31, R2, PT ;  /* 0x000000021f00720c */ /* 0x000fe20003fc6270 */
[----:B-----5:R-:W-:-:S02]  /*1f090*/  FFMA.FTZ R4, R0, R28, R4 ;  /* 0x0000001c00047223 */ /* 0x020fc40000010004 */
[----:B------:R-:W4:Y:S01]  /*1f0a0*/  I2F R13, R24 ;  /* 0x00000018000d7306 */ /* 0x000f220000201400 */
[----:B------:R-:W-:Y:S01]  /*1f0b0*/  IADD3 R15, R32, 0x21, RZ ;  /* 0x00000021200f7810 */ /* 0x000fe20007ffe0ff */
[----:B------:R-:W-:Y:S01]  /*1f0c0*/  FFMA.FTZ R195, R0, R28, R6 ;  /* 0x0000001c00c37223 */ /* 0x000fe20000010006 */
[----:B------:R-:W-:Y:S02]  /*1f0d0*/  FSEL R198, R198, -INF , !P5 ;  /* 0xff800000c6c67808 */ /* 0x000fe40006800000 */
[----:B------:R-:W-:Y:S02]  /*1f0e0*/  FSEL R196, R4, -INF , !P6 ;  /* 0xff80000004c47808 */ /* 0x000fe40007000000 */
[----:B------:R-:W-:Y:S01]  /*1f0f0*/  IADD3 R6, R32, 0x28, RZ ;  /* 0x0000002820067810 */ /* 0x000fe20007ffe0ff */
[----:B------:R-:W5:Y:S01]  /*1f100*/  I2F R4, R15 ;  /* 0x0000000f00047306 */ /* 0x000f620000201400 */
[----:B------:R-:W-:Y:S01]  /*1f110*/  ISETP.GE.AND P5, PT, R31, R3, PT ;  /* 0x000000031f00720c */ /* 0x000fe20003fa6270 */
[-C--:B---3--:R-:W-:Y:S01]  /*1f120*/  FFMA.FTZ R5, R0, R14.reuse, R5 ;  /* 0x0000000e00057223 */ /* 0x088fe20000010005 */
[----:B------:R-:W-:Y:S01]  /*1f130*/  FSEL R194, R194, -INF , !P4 ;  /* 0xff800000c2c27808 */ /* 0x000fe20006000000 */
[----:B------:R-:W-:Y:S01]  /*1f140*/  FFMA.FTZ R193, R0, R14, R7 ;  /* 0x0000000e00c17223 */ /* 0x000fe20000010007 */
[-C--:B------:R-:W-:Y:S01]  /*1f150*/  ISETP.GE.AND P4, PT, R29, R2.reuse, PT ;  /* 0x000000021d00720c */ /* 0x080fe20003f86270 */
[C---:B-1----:R-:W-:Y:S01]  /*1f160*/  HMMA.16816.F32.BF16 R176, R188.reuse, R16, R176 ;  /* 0x00000010bcb0723c */ /* 0x042fe200000418b0 */
[----:B------:R-:W-:Y:S01]  /*1f170*/  IADD3 R14, R32, 0x29, RZ ;  /* 0x00000029200e7810 */ /* 0x000fe20007ffe0ff */
[----:B------:R-:W1:Y:S01]  /*1f180*/  I2F R7, R6 ;  /* 0x0000000600077306 */ /* 0x000e620000201400 */
[----:B------:R-:W-:Y:S01]  /*1f190*/  FSEL R195, R195, -INF , !P5 ;  /* 0xff800000c3c37808 */ /* 0x000fe20006800000 */
[C---:B----4-:R-:W-:Y:S01]  /*1f1a0*/  FFMA.FTZ R26, R0.reuse, R13, R184 ;  /* 0x0000000d001a7223 */ /* 0x050fe200000100b8 */
[----:B------:R-:W-:Y:S01]  /*1f1b0*/  ISETP.GE.AND P6, PT, R29, R3, PT ;  /* 0x000000031d00720c */ /* 0x000fe20003fc6270 */
[----:B------:R-:W-:Y:S01]  /*1f1c0*/  FFMA.FTZ R25, R0, R13, R186 ;  /* 0x0000000d00197223 */ /* 0x000fe200000100ba */
[----:B------:R-:W-:Y:S01]  /*1f1d0*/  ISETP.GE.AND P5, PT, R24, R2, PT ;  /* 0x000000021800720c */ /* 0x000fe20003fa6270 */
[----:B------:R-:W-:Y:S01]  /*1f1e0*/  HMMA.16816.F32.BF16 R16, R188, R18, R172 ;  /* 0x00000012bc10723c */ /* 0x000fe200000418ac */
[----:B------:R-:W-:Y:S01]  /*1f1f0*/  FSEL R23, R5, -INF , !P4 ;  /* 0xff80000005177808 */ /* 0x000fe20006000000 */
[----:B-----5:R-:W-:Y:S01]  /*1f200*/  FFMA.FTZ R185, R0, R4, R185 ;  /* 0x0000000400b97223 */ /* 0x020fe200000100b9 */
[----:B------:R-:W3:Y:S01]  /*1f210*/  I2F R5, R14 ;  /* 0x0000000e00057306 */ /* 0x000ee20000201400 */
[----:B------:R-:W-:Y:S01]  /*1f220*/  IADD3 R13, R32, 0x30, RZ ;  /* 0x00000030200d7810 */ /* 0x000fe20007ffe0ff */
[----:B------:R-:W-:Y:S01]  /*1f230*/  IMAD.MOV.U32 R184, RZ, RZ, R9 ;  /* 0x000000ffffb87224 */ /* 0x000fe200078e0009 */
[----:B------:R-:W-:-:S02]  /*1f240*/  FSEL R193, R193, -INF , !P6 ;  /* 0xff800000c1c17808 */ /* 0x000fc40007000000 */
[----:B------:R-:W-:Y:S02]  /*1f250*/  FSEL R26, R26, -INF , !P5 ;  /* 0xff8000001a1a7808 */ /* 0x000fe40006800000 */
[C---:B------:R-:W-:Y:S01]  /*1f260*/  ISETP.GE.AND P6, PT, R15.reuse, R2, PT ;  /* 0x000000020f00720c */ /* 0x040fe20003fc6270 */
[C---:B-1----:R-:W-:Y:S01]  /*1f270*/  FFMA.FTZ R27, R0.reuse, R7, R180 ;  /* 0x00000007001b7223 */ /* 0x042fe200000100b4 */
[----:B------:R-:W-:Y:S01]  /*1f280*/  ISETP.GE.AND P5, PT, R15, R3, PT ;  /* 0x000000030f00720c */ /* 0x000fe20003fa6270 */
[----:B------:R-:W-:Y:S01]  /*1f290*/  FFMA.FTZ R30, R0, R7, R182 ;  /* 0x00000007001e7223 */ /* 0x000fe200000100b6 */
[----:B------:R-:W1:Y:S01]  /*1f2a0*/  I2F R15, R13 ;  /* 0x0000000d000f7306 */ /* 0x000e620000201400 */
[----:B------:R-:W-:Y:S01]  /*1f2b0*/  ISETP.GE.AND P4, PT, R24, R3, PT ;  /* 0x000000031800720c */ /* 0x000fe20003f86270 */
[----:B------:R-:W-:Y:S01]  /*1f2c0*/  FFMA.FTZ R24, R0, R4, R187 ;  /* 0x0000000400187223 */ /* 0x000fe200000100bb */
[----:B------:R-:W-:Y:S02]  /*1f2d0*/  IADD3 R4, R32, 0x31, RZ ;  /* 0x0000003120047810 */ /* 0x000fe40007ffe0ff */
[----:B------:R-:W-:Y:S01]  /*1f2e0*/  FSEL R25, R25, -INF , !P4 ;  /* 0xff80000019197808 */ /* 0x000fe20006000000 */
[CC--:B---3--:R-:W-:Y:S01]  /*1f2f0*/  FFMA.FTZ R181, R0.reuse, R5.reuse, R181 ;  /* 0x0000000500b57223 */ /* 0x0c8fe200000100b5 */
[----:B------:R-:W-:Y:S01]  /*1f300*/  FSEL R192, R185, -INF , !P6 ;  /* 0xff800000b9c07808 */ /* 0x000fe20007000000 */
[----:B------:R-:W-:Y:S01]  /*1f310*/  FFMA.FTZ R31, R0, R5, R183 ;  /* 0x00000005001f7223 */ /* 0x000fe200000100b7 */
[C---:B------:R-:W-:Y:S01]  /*1f320*/  ISETP.GE.AND P4, PT, R6.reuse, R2, PT ;  /* 0x000000020600720c */ /* 0x040fe20003f86270 */
[----:B------:R-:W-:Y:S01]  /*1f330*/  IMAD.MOV.U32 R185, RZ, RZ, R8 ;  /* 0x000000ffffb97224 */ /* 0x000fe200078e0008 */
[----:B------:R-:W-:-:S02]  /*1f340*/  ISETP.GE.AND P6, PT, R6, R3, PT ;  /* 0x000000030600720c */ /* 0x000fc40003fc6270 */
[----:B------:R-:W3:Y:S01]  /*1f350*/  I2F R6, R4 ;  /* 0x0000000400067306 */ /* 0x000ee20000201400 */
[----:B------:R-:W-:Y:S02]  /*1f360*/  IADD3 R7, R32, 0x38, RZ ;  /* 0x0000003820077810 */ /* 0x000fe40007ffe0ff */
[----:B------:R-:W-:Y:S01]  /*1f370*/  FSEL R27, R27, -INF , !P4 ;  /* 0xff8000001b1b7808 */ /* 0x000fe20006000000 */
[-C--:B-1----:R-:W-:Y:S01]  /*1f380*/  FFMA.FTZ R29, R0, R15.reuse, R176 ;  /* 0x0000000f001d7223 */ /* 0x082fe200000100b0 */
[----:B------:R-:W-:Y:S01]  /*1f390*/  FSEL R30, R30, -INF , !P6 ;  /* 0xff8000001e1e7808 */ /* 0x000fe20007000000 */
[----:B------:R-:W-:Y:S01]  /*1f3a0*/  FFMA.FTZ R175, R0, R15, R178 ;  /* 0x0000000f00af7223 */ /* 0x000fe200000100b2 */
[----:B------:R-:W-:Y:S01]  /*1f3b0*/  ISETP.GE.AND P4, PT, R14, R3, PT ;  /* 0x000000030e00720c */ /* 0x000fe20003f86270 */
[----:B------:R-:W1:Y:S01]  /*1f3c0*/  I2F R5, R7 ;  /* 0x0000000700057306 */ /* 0x000e620000201400 */
[----:B------:R-:W-:Y:S02]  /*1f3d0*/  ISETP.GE.AND P6, PT, R13, R2, PT ;  /* 0x000000020d00720c */ /* 0x000fe40003fc6270 */
[----:B------:R-:W-:-:S02]  /*1f3e0*/  FSEL R31, R31, -INF , !P4 ;  /* 0xff8000001f1f7808 */ /* 0x000fc40006000000 */
[----:B------:R-:W-:Y:S02]  /*1f3f0*/  FSEL R29, R29, -INF , !P6 ;  /* 0xff8000001d1d7808 */ /* 0x000fe40007000000 */
[----:B------:R-:W-:Y:S01]  /*1f400*/  ISETP.GE.AND P4, PT, R4, R2, PT ;  /* 0x000000020400720c */ /* 0x000fe20003f86270 */
[-C--:B---3--:R-:W-:Y:S01]  /*1f410*/  FFMA.FTZ R28, R0, R6.reuse, R177 ;  /* 0x00000006001c7223 */ /* 0x088fe200000100b1 */
[----:B------:R-:W-:Y:S01]  /*1f420*/  ISETP.GE.AND P6, PT, R4, R3, PT ;  /* 0x000000030400720c */ /* 0x000fe20003fc6270 */
[----:B------:R-:W-:Y:S01]  /*1f430*/  FFMA.FTZ R174, R0, R6, R179 ;  /* 0x0000000600ae7223 */ /* 0x000fe200000100b3 */
[----:B------:R-:W3:Y:S01]  /*1f440*/  I2F R4, R32 ;  /* 0x0000002000047306 */ /* 0x000ee20000201400 */
[----:B------:R-:W-:Y:S02]  /*1f450*/  FSEL R24, R24, -INF , !P5 ;  /* 0xff80000018187808 */ /* 0x000fe40006800000 */
[----:B------:R-:W-:Y:S02]  /*1f460*/  IADD3 R6, R32, 0x39, RZ ;  /* 0x0000003920067810 */ /* 0x000fe40007ffe0ff */
[----:B------:R-:W-:Y:S01]  /*1f470*/  ISETP.GE.AND P5, PT, R14, R2, PT ;  /* 0x000000020e00720c */ /* 0x000fe20003fa6270 */
[-C--:B-1----:R-:W-:Y:S01]  /*1f480*/  FFMA.FTZ R16, R0, R5.reuse, R16 ;  /* 0x0000000500107223 */ /* 0x082fe20000010010 */
[----:B------:R-:W-:Y:S01]  /*1f490*/  FSEL R28, R28, -INF , !P4 ;  /* 0xff8000001c1c7808 */ /* 0x000fe20006000000 */
[----:B------:R-:W-:Y:S01]  /*1f4a0*/  FFMA.FTZ R18, R0, R5, R18 ;  /* 0x0000000500127223 */ /* 0x000fe20000010012 */
[----:B------:R-:W-:Y:S01]  /*1f4b0*/  FSEL R189, R181, -INF , !P5 ;  /* 0xff800000b5bd7808 */ /* 0x000fe20006800000 */
[----:B------:R-:W1:Y:S01]  /*1f4c0*/  I2F R5, R6 ;  /* 0x0000000600057306 */ /* 0x000e620000201400 */
[----:B------:R-:W-:-:S02]  /*1f4d0*/  ISETP.GE.AND P4, PT, R7, R3, PT ;  /* 0x000000030700720c */ /* 0x000fc40003f86270 */
[----:B------:R-:W-:Y:S02]  /*1f4e0*/  ISETP.GE.AND P5, PT, R13, R3, PT ;  /* 0x000000030d00720c */ /* 0x000fe40003fa6270 */
[----:B------:R-:W-:Y:S01]  /*1f4f0*/  FSEL R170, R18, -INF , !P4 ;  /* 0xff80000012aa7808 */ /* 0x000fe20006000000 */
[CC--:B---3--:R-:W-:Y:S01]  /*1f500*/  FFMA.FTZ R20, R0.reuse, R4.reuse, R20 ;  /* 0x0000000400147223 */ /* 0x0c8fe20000010014 */
[----:B------:R-:W-:Y:S01]  /*1f510*/  FSEL R175, R175, -INF , !P5 ;  /* 0xff800000afaf7808 */ /* 0x000fe20006800000 */
[----:B------:R-:W-:Y:S01]  /*1f520*/  FFMA.FTZ R22, R0, R4, R22 ;  /* 0x0000000400167223 */ /* 0x000fe20000010016 */
[----:B------:R-:W-:Y:S02]  /*1f530*/  ISETP.GE.AND P4, PT, R166, 0x3, PT ;  /* 0x00000003a600780c */ /* 0x000fe40003f86270 */
[----:B------:R-:W-:Y:S02]  /*1f540*/  ISETP.GE.AND P5, PT, R7, R2, PT ;  /* 0x000000020700720c */ /* 0x000fe40003fa6270 */
[----:B------:R-:W-:-:S02]  /*1f550*/  FSEL R174, R174, -INF , !P6 ;  /* 0xff800000aeae7808 */ /* 0x000fc40007000000 */
[-C--:B------:R-:W-:Y:S01]  /*1f560*/  ISETP.GE.AND P6, PT, R32, R2.reuse, PT ;  /* 0x000000022000720c */ /* 0x080fe20003fc6270 */
[-C--:B-1----:R-:W-:Y:S01]  /*1f570*/  FFMA.FTZ R17, R0, R5.reuse, R17 ;  /* 0x0000000500117223 */ /* 0x082fe20000010011 */
[----:B------:R-:W-:Y:S01]  /*1f580*/  FSEL R176, R16, -INF , !P5 ;  /* 0xff80000010b07808 */ /* 0x000fe20006800000 */
[----:B------:R-:W-:Y:S01]  /*1f590*/  FFMA.FTZ R19, R0, R5, R19 ;  /* 0x0000000500137223 */ /* 0x000fe20000010013 */
[----:B------:R-:W-:Y:S02]  /*1f5a0*/  ISETP.GE.AND P5, PT, R32, R3, PT ;  /* 0x000000032000720c */ /* 0x000fe40003fa6270 */
[----:B------:R-:W-:Y:S02]  /*1f5b0*/  FSEL R4, R20, -INF , !P6 ;  /* 0xff80000014047808 */ /* 0x000fe40007000000 */
[----:B------:R-:W-:Y:S02]  /*1f5c0*/  ISETP.GE.AND P6, PT, R6, R2, PT ;  /* 0x000000020600720c */ /* 0x000fe40003fc6270 */
[----:B------:R-:W-:-:S02]  /*1f5d0*/  FSEL R2, R22, -INF , !P5 ;  /* 0xff80000016027808 */ /* 0x000fc40006800000 */
[----:B------:R-:W-:Y:S02]  /*1f5e0*/  ISETP.GE.AND P5, PT, R6, R3, PT ;  /* 0x000000030600720c */ /* 0x000fe40003fa6270 */
[----:B------:R-:W-:Y:S02]  /*1f5f0*/  FSEL R177, R17, -INF , !P6 ;  /* 0xff80000011b17808 */ /* 0x000fe40007000000 */
[----:B------:R-:W-:Y:S01]  /*1f600*/  FSEL R171, R19, -INF , !P5 ;  /* 0xff80000013ab7808 */ /* 0x000fe20006800000 */
[----:B------:R-:W-:Y:S05]  /*1f610*/  @!P4 BRA `(.L_x_3234) ;  /* 0x00000c800000c947 */ /* 0x000fea0003800000 */
[----:B--2---:R-:W-:Y:S01]  /*1f620*/  BSSY B0, `(.L_x_3235) ;  /* 0x0000045000007945 */ /* 0x004fe20003800000 */
        /* <DEDUP_REMOVED lines=36> */
[----:B------:R-:W-:Y:S02]  /*1f870*/  ISETP.GE.AND P0, PT, R9, RZ, PT ;  /* 0x000000ff0900720c */ /* 0x000fe40003f06270 */
[----:B------:R-:W-:Y:S01]  /*1f880*/  MOV R6, R13 ;  /* 0x0000000d00067202 */ /* 0x000fe20000000f00 */
[----:B------:R-:W2:Y:S01]  /*1f890*/  LD.E.64 R8, [R10.64+0x38] ;  /* 0x000038040a087980 */ /* 0x000ea2000c101b00 */
[----:B------:R-:W-:-:S03]  /*1f8a0*/  @P6 IADD3 R14, R14, 0x1, RZ ;  /* 0x000000010e0e6810 */ /* 0x000fc60007ffe0ff */
[----:B------:R-:W-:Y:S02]  /*1f8b0*/  @!P5 IMAD.MOV R6, RZ, RZ, -R6 ;  /* 0x000000ffff06d224 */ /* 0x000fe400078e0a06 */
[----:B------:R-:W-:-:S03]  /*1f8c0*/  IMAD.MOV.U32 R7, RZ, RZ, R14 ;  /* 0x000000ffff077224 */ /* 0x000fc600078e000e */
[----:B------:R-:W-:Y:S02]  /*1f8d0*/  SEL R6, R3, R6, !P4 ;  /* 0x0000000603067207 */ /* 0x000fe40006000000 */
[----:B------:R-:W-:-:S03]  /*1f8e0*/  @!P0 IADD3 R7, -R7, RZ, RZ ;  /* 0x000000ff07078210 */ /* 0x000fc60007ffe1ff */
[----:B------:R-:W-:Y:S01]  /*1f8f0*/  IMAD.WIDE R18, R6, 0x4, R244 ;  /* 0x0000000406127825 */ /* 0x000fe200078e02f4 */
[----:B------:R-:W-:-:S04]  /*1f900*/  SEL R7, R3, R7, !P4 ;  /* 0x0000000703077207 */ /* 0x000fc80006000000 */
[----:B------:R-:W3:Y:S01]  /*1f910*/  LD.E R5, [R18.64] ;  /* 0x0000000412057980 */ /* 0x000ee2000c101900 */
[----:B------:R-:W-:-:S05]  /*1f920*/  IMAD.WIDE R16, R7, 0x4, R244 ;  /* 0x0000000407107825 */ /* 0x000fca00078e02f4 */
        /* <DEDUP_REMOVED lines=11> */
[----:B----4-:R-:W-:Y:S02]  /*1f9e0*/  IMAD R5, R17, R3, RZ ;  /* 0x0000000311057224 */ /* 0x010fe400078e02ff */
[----:B------:R-:W-:-:S04]  /*1f9f0*/  IMAD.WIDE.U32 R8, R3, R16, R14 ;  /* 0x0000001003087225 */ /* 0x000fc800078e000e */
[----:B------:R-:W-:-:S04]  /*1fa00*/  IMAD R7, R16, R7, R5 ;  /* 0x0000000710077224 */ /* 0x000fc800078e0205 */
[----:B------:R-:W-:Y:S01]  /*1fa10*/  IMAD.IADD R7, R9, 0x1, R7 ;  /* 0x0000000109077824 */ /* 0x000fe200078e0207 */
[----:B------:R-:W-:Y:S05]  /*1fa20*/  BRA `(.L_x_3237) ;  /* 0x0000004000007947 */ /* 0x000fea0003800000 */
.L_x_3236:
[----:B------:R-:W-:Y:S02]  /*1fa30*/  ULDC.64 UR4, c[0x0][0x118] ;  /* 0x0000460000047ab9 */ /* 0x000fe40000000a00 */
[----:B------:R-:W2:Y:S02]  /*1fa40*/  LD.E R8, [R10.64+0x38] ;  /* 0x000038040a087980 */ /* 0x000ea4000c101900 */
[----:B--2---:R-:W-:-:S04]  /*1fa50*/  LEA R8, -R8, RZ, 0x6 ;  /* 0x000000ff08087211 */ /* 0x004fc800078e31ff */
[----:B------:R-:W-:Y:S02]  /*1fa60*/  SHF.R.S32.HI R7, RZ, 0x1f, R8 ;  /* 0x0000001fff077819 */ /* 0x000fe40000011408 */
.L_x_3237:
[----:B------:R-:W-:Y:S05]  /*1fa70*/  BSYNC B0 ;  /* 0x0000000000007941 */ /* 0x000fea0003800000 */
.L_x_3235:
[-C--:B------:R-:W-:Y:S01]  /*1fa80*/  @P3 IADD3 R6, P0, R8, R233.reuse, RZ ;  /* 0x000000e908063210 */ /* 0x080fe20007f1e0ff */
[----:B------:R-:W-:Y:S01]  /*1fa90*/  ULDC.64 UR4, c[0x0][0x118] ;  /* 0x0000460000047ab9 */ /* 0x000fe20000000a00 */
[----:B------:R-:W-:Y:S02]  /*1faa0*/  LOP3.LUT R5, R247, 0x1, RZ, 0xc0, !PT ;  /* 0x00000001f7057812 */ /* 0x000fe400078ec0ff */
[----:B------:R-:W-:Y:S01]  /*1fab0*/  @P3 LEA R178, P5, R6, R236, 0x1 ;  /* 0x000000ec06b23211 */ /* 0x000fe200078a08ff */
[----:B------:R-:W-:Y:S01]  /*1fac0*/  @P3 IMAD.X R3, R7, 0x1, R234, P0 ;  /* 0x0000000107033824 */ /* 0x000fe200000e06ea */
[CC--:B------:R-:W-:Y:S02]  /*1fad0*/  @P2 IADD3 R9, P0, R8.reuse, R233.reuse, RZ ;  /* 0x000000e908092210 */ /* 0x0c0fe40007f1e0ff */
[----:B------:R-:W-:Y:S02]  /*1fae0*/  ISETP.NE.U32.AND P6, PT, R5, 0x1, PT ;  /* 0x000000010500780c */ /* 0x000fe40003fc5070 */
[----:B------:R-:W-:-:S02]  /*1faf0*/  @P1 IADD3 R5, P4, R8, R233, RZ ;  /* 0x000000e908051210 */ /* 0x000fc40007f9e0ff */
[-C--:B------:R-:W-:Y:S01]  /*1fb00*/  @P3 LEA.HI.X R179, R6, R235.reuse, R3, 0x1, P5 ;  /* 0x000000eb06b33211 */ /* 0x080fe200028f0c03 */
[--C-:B------:R-:W-:Y:S01]  /*1fb10*/  @P2 IMAD.X R6, R7, 0x1, R234.reuse, P0 ;  /* 0x0000000107062824 */ /* 0x100fe200000e06ea */
[-C--:B------:R-:W-:Y:S01]  /*1fb20*/  @P2 LEA R172, P0, R9, R236.reuse, 0x1 ;  /* 0x000000ec09ac2211 */ /* 0x080fe200078008ff */
[----:B------:R-:W-:Y:S01]  /*1fb30*/  @P1 IMAD.X R3, R7, 0x1, R234, P4 ;  /* 0x0000000107031824 */ /* 0x000fe200020e06ea */
[----:B------:R-:W-:Y:S02]  /*1fb40*/  @P1 LEA R166, P4, R5, R236, 0x1 ;  /* 0x000000ec05a61211 */ /* 0x000fe400078808ff */
[----:B------:R-:W-:Y:S02]  /*1fb50*/  @P2 LEA.HI.X R173, R9, R235, R6, 0x1, P0 ;  /* 0x000000eb09ad2211 */ /* 0x000fe400000f0c06 */
[----:B------:R-:W-:Y:S02]  /*1fb60*/  IADD3 R6, P5, P0, R233, R233, R8 ;  /* 0x000000e9e9067210 */ /* 0x000fe400078be008 */
[----:B------:R-:W-:-:S02]  /*1fb70*/  @P1 LEA.HI.X R167, R5, R235, R3, 0x1, P4 ;  /* 0x000000eb05a71211 */ /* 0x000fc400020f0c03 */
[--C-:B------:R-:W-:Y:S02]  /*1fb80*/  IADD3.X R5, R234, R234, R7.reuse, P5, P0 ;  /* 0x000000eaea057210 */ /* 0x100fe40002fe0407 */
[-C--:B------:R-:W-:Y:S02]  /*1fb90*/  LEA R182, P4, R8, R236.reuse, 0x1 ;  /* 0x000000ec08b67211 */ /* 0x080fe400078808ff */
[CC--:B------:R-:W-:Y:S02]  /*1fba0*/  @!P6 LEA R180, P0, R6.reuse, R236.reuse, 0x1 ;  /* 0x000000ec06b4e211 */ /* 0x0c0fe400078008ff */
[----:B------:R-:W-:Y:S02]  /*1fbb0*/  @P3 LEA R18, P5, R6, R236, 0x1 ;  /* 0x000000ec06123211 */ /* 0x000fe400078a08ff */
[-C--:B------:R-:W-:Y:S02]  /*1fbc0*/  LEA.HI.X R183, R8, R235.reuse, R7, 0x1, P4 ;  /* 0x000000eb08b77211 */ /* 0x080fe400020f0c07 */
[----:B------:R-:W-:-:S02]  /*1fbd0*/  @!P6 LEA.HI.X R181, R6, R235, R5, 0x1, P0 ;  /* 0x000000eb06b5e211 */ /* 0x000fc400000f0c05 */
[C---:B------:R-:W-:Y:S01]  /*1fbe0*/  @P3 LEA.HI.X R19, R6.reuse, R235, R5, 0x1, P5 ;  /* 0x000000eb06133211 */ /* 0x040fe200028f0c05 */
[----:B------:R-:W-:Y:S01]  /*1fbf0*/  @P3 IMAD.MOV.U32 R9, RZ, RZ, R183 ;  /* 0x000000ffff093224 */ /* 0x000fe200078e00b7 */
[CC--:B------:R-:W-:Y:S01]  /*1fc00*/  @P2 LEA R16, P4, R6.reuse, R236.reuse, 0x1 ;  /* 0x000000ec06102211 */ /* 0x0c0fe200078808ff */
[----:B------:R-:W-:Y:S01]  /*1fc10*/  @!PT LDS RZ, [RZ] ;  /* 0x00000000fffff984 */ /* 0x000fe20000000800 */
[----:B------:R-:W-:Y:S01]  /*1fc20*/  @!PT LDS RZ, [RZ] ;  /* 0x00000000fffff984 */ /* 0x000fe20000000800 */
[----:B------:R-:W-:Y:S01]  /*1fc30*/  @!PT LDS RZ, [RZ] ;  /* 0x00000000fffff984 */ /* 0x000fe20000000800 */
[----:B------:R1:W-:Y:S01]  /*1fc40*/  @!P6 LDGSTS.E.BYPASS.LTC128B.128 [R243+0x8000], [R182.64] ;  /* 0x08000000b6f3efae */ /* 0x0003e2000b901d44 */
[C---:B------:R-:W-:Y:S02]  /*1fc50*/  @P1 LEA R14, P0, R6.reuse, R236, 0x1 ;  /* 0x000000ec060e1211 */ /* 0x040fe400078008ff */
[C---:B------:R-:W-:Y:S01]  /*1fc60*/  IADD3 R3, P5, R6.reuse, R233, RZ ;  /* 0x000000e906037210 */ /* 0x040fe20007fbe0ff */
[----:B------:R1:W-:Y:S01]  /*1fc70*/  @P6 STS.128 [R243+0x8000], RZ ;  /* 0x008000fff3006388 */ /* 0x0003e20000000c00 */
[CCC-:B------:R-:W-:Y:S02]  /*1fc80*/  @P2 LEA.HI.X R17, R6.reuse, R235.reuse, R5.reuse, 0x1, P4 ;  /* 0x000000eb06112211 */ /* 0x1c0fe400020f0c05 */
[----:B------:R-:W-:Y:S01]  /*1fc90*/  @P1 LEA.HI.X R15, R6, R235, R5, 0x1, P0 ;  /* 0x000000eb060f1211 */ /* 0x000fe200000f0c05 */
[----:B------:R-:W-:Y:S01]  /*1fca0*/  IMAD.X R5, R5, 0x1, R234, P5 ;  /* 0x0000000105057824 */ /* 0x000fe200028e06ea */
[----:B------:R-:W-:-:S02]  /*1fcb0*/  @!P6 IADD3 R8, P4, R8, R233, RZ ;  /* 0x000000e90808e210 */ /* 0x000fc40007f9e0ff */
[CC--:B------:R-:W-:Y:S02]  /*1fcc0*/  @P3 LEA R250, P5, R3.reuse, R236.reuse, 0x1 ;  /* 0x000000ec03fa3211 */ /* 0x0c0fe400078a08ff */
[-C--:B------:R-:W-:Y:S01]  /*1fcd0*/  @!P6 LEA R186, P0, R3, R236.reuse, 0x1 ;  /* 0x000000ec03bae211 */ /* 0x080fe200078008ff */
[----:B------:R-:W-:Y:S01]  /*1fce0*/  @!P6 IMAD.X R7, R7, 0x1, R234, P4 ;  /* 0x000000010707e824 */ /* 0x000fe200020e06ea */
[CC--:B------:R-:W-:Y:S02]  /*1fcf0*/  @P3 LEA.HI.X R251, R3.reuse, R235.reuse, R5, 0x1, P5 ;  /* 0x000000eb03fb3211 */ /* 0x0c0fe400028f0c05 */
[CC--:B------:R-:W-:Y:S02]  /*1fd00*/  @!P6 LEA R6, P5, R8.reuse, R236.reuse, 0x1 ;  /* 0x000000ec0806e211 */ /* 0x0c0fe400078a08ff */
[C---:B------:R-:W-:Y:S02]  /*1fd10*/  @P2 LEA R202, P4, R3.reuse, R236, 0x1 ;  /* 0x000000ec03ca2211 */ /* 0x040fe400078808ff */
[-C--:B------:R-:W-:Y:S01]  /*1fd20*/  @!P6 LEA.HI.X R7, R8, R235.reuse, R7, 0x1, P5 ;  /* 0x000000eb0807e211 */ /* 0x080fe200028f0c07 */
[----:B------:R-:W-:Y:S01]  /*1fd30*/  @P3 IMAD.MOV.U32 R8, RZ, RZ, R182 ;  /* 0x000000ffff083224 */ /* 0x000fe200078e00b6 */
[----:B------:R-:W-:-:S02]  /*1fd40*/  @!P6 LEA.HI.X R187, R3, R235, R5, 0x1, P0 ;  /* 0x000000eb03bbe211 */ /* 0x000fc400000f0c05 */
[C---:B------:R-:W-:Y:S01]  /*1fd50*/  @P1 LEA R190, P0, R3.reuse, R236, 0x1 ;  /* 0x000000ec03be1211 */ /* 0x040fe200078008ff */
[--C-:B------:R-:W-:Y:S01]  /*1fd60*/  IMAD.MOV.U32 R236, RZ, RZ, R182.reuse ;  /* 0x000000ffffec7224 */ /* 0x100fe200078e00b6 */
        /* <DEDUP_REMOVED lines=83> */
.L_x_3234:
[----:B--2---:R-:W-:Y:S05]  /*202a0*/  BSYNC B1 ;  /* 0x0000000000017941 */ /* 0x004fea0003800000 */
.L_x_3233:
        /* <DEDUP_REMOVED lines=16> */
[----:B------:R-:W-:Y:S01]  /*203b0*/  FMNMX.FTZ R6, R195, R6, !PT ;  /* 0x00000006c3067209 */ /* 0x000fe20007810000 */
[----:B-1----:R-:W-:Y:S01]  /*203c0*/  LDSM.16.MT88.4 R8, [R224+0x10000] ;  /* 0x01000000e008783b */ /* 0x002fe20000004200 */
        /* <DEDUP_REMOVED lines=17> */
[----:B------:R-:W-:-:S03]  /*204e0*/  FMNMX.FTZ R6, R171, R6, !PT ;  /* 0x00000006ab067209 */ /* 0x000fc60007810000 */
[----:B------:R-:W1:Y:S04]  /*204f0*/  SHFL.BFLY PT, R5, R7, 0x2, 0x1f ;  /* 0x0c401f0007057f89 */ /* 0x000e6800000e0000 */
[----:B------:R-:W3:Y:S01]  /*20500*/  SHFL.BFLY PT, R3, R6, 0x2, 0x1f ;  /* 0x0c401f0006037f89 */ /* 0x000ee200000e0000 */
[----:B-1----:R-:W-:Y:S02]  /*20510*/  FMNMX.FTZ R5, R7, R5, !PT ;  /* 0x0000000507057209 */ /* 0x002fe40007810000 */
[----:B---3--:R-:W-:-:S03]  /*20520*/  FMNMX.FTZ R3, R6, R3, !PT ;  /* 0x0000000306037209 */ /* 0x008fc60007810000 */
[----:B------:R-:W1:Y:S04]  /*20530*/  SHFL.BFLY PT, R168, R5, 0x1, 0x1f ;  /* 0x0c201f0005a87f89 */ /* 0x000e6800000e0000 */
[----:B------:R-:W3:Y:S01]  /*20540*/  SHFL.BFLY PT, R167, R3, 0x1, 0x1f ;  /* 0x0c201f0003a77f89 */ /* 0x000ee200000e0000 */
[----:B-1----:R-:W-:-:S04]  /*20550*/  FMNMX.FTZ R168, R5, R168, !PT ;  /* 0x000000a805a87209 */ /* 0x002fc80007810000 */
[----:B------:R-:W-:Y:S02]  /*20560*/  FSETP.NEU.FTZ.AND P1, PT, R168, -INF , PT ;  /* 0xff800000a800780b */ /* 0x000fe40003f3d000 */
[----:B---3--:R-:W-:-:S04]  /*20570*/  FMNMX.FTZ R167, R3, R167, !PT ;  /* 0x000000a703a77209 */ /* 0x008fc80007810000 */
[----:B------:R-:W-:-:S04]  /*20580*/  FSETP.NEU.FTZ.AND P0, PT, R167, -INF , PT ;  /* 0xff800000a700780b */ /* 0x000fc80003f1d000 */
[----:B------:R-:W-:-:S05]  /*20590*/  FSEL R5, R167, RZ, P0 ;  /* 0x000000ffa7057208 */ /* 0x000fca0000000000 */
[----:B------:R-:W-:Y:S02]  /*205a0*/  FADD.FTZ R5, R164, -R5 ;  /* 0x80000005a4057221 */ /* 0x000fe40000010000 */
[C---:B--2---:R-:W-:Y:S02]  /*205b0*/  FMUL.FTZ R178, R173.reuse, R168 ;  /* 0x000000a8adb27220 */ /* 0x044fe40000410000 */
[C---:B------:R-:W-:Y:S02]  /*205c0*/  FMUL.FTZ R172, R173.reuse, R167 ;  /* 0x000000a7adac7220 */ /* 0x040fe40000410000 */
[----:B------:R-:W-:Y:S01]  /*205d0*/  FMUL.FTZ R5, R173, R5 ;  /* 0x00000005ad057220 */ /* 0x000fe20000410000 */
[----:B------:R-:W-:Y:S02]  /*205e0*/  FSEL R178, R178, RZ, P1 ;  /* 0x000000ffb2b27208 */ /* 0x000fe40000800000 */
[----:B------:R-:W-:Y:S01]  /*205f0*/  FSEL R172, R172, RZ, P0 ;  /* 0x000000ffacac7208 */ /* 0x000fe20000000000 */
[----:B------:R-:W1:Y:S02]  /*20600*/  MUFU.EX2 R164, R5 ;  /* 0x0000000500a47308 */ /* 0x000e640000000800 */
[-CC-:B------:R-:W-:Y:S01]  /*20610*/  FFMA.FTZ R166, R4, R173.reuse, -R178.reuse ;  /* 0x000000ad04a67223 */ /* 0x180fe200000108b2 */
[----:B------:R-:W-:Y:S01]  /*20620*/  FSEL R4, R168, RZ, P1 ;  /* 0x000000ffa8047208 */ /* 0x000fe20000800000 */
[----:B------:R-:W-:-:S02]  /*20630*/  FFMA.FTZ R35, R34, R173, -R178 ;  /* 0x000000ad22237223 */ /* 0x000fc400000108b2 */
[-C--:B------:R-:W-:Y:S02]  /*20640*/  FFMA.FTZ R34, R33, R173.reuse, -R178 ;  /* 0x000000ad21227223 */ /* 0x080fe400000108b2 */
[----:B------:R-:W-:Y:S01]  /*20650*/  FADD.FTZ R4, R165, -R4 ;  /* 0x80000004a5047221 */ /* 0x000fe20000010000 */
[----:B------:R-:W-:Y:S01]  /*20660*/  MUFU.EX2 R166, R166 ;  /* 0x000000a600a67308 */ /* 0x000fe20000000800 */
[-C--:B------:R-:W-:Y:S02]  /*20670*/  FFMA.FTZ R32, R2, R173.reuse, -R172 ;  /* 0x000000ad02207223 */ /* 0x080fe400000108ac */
[-C--:B------:R-:W-:Y:S02]  /*20680*/  FFMA.FTZ R33, R200, R173.reuse, -R178 ;  /* 0x000000adc8217223 */ /* 0x080fe400000108b2 */
[-CC-:B------:R-:W-:Y:S02]  /*20690*/  FFMA.FTZ R3, R169, R173.reuse, -R172.reuse ;  /* 0x000000ada9037223 */ /* 0x180fe400000108ac */
[-CC-:B------:R-:W-:Y:S01]  /*206a0*/  FFMA.FTZ R2, R199, R173.reuse, -R172.reuse ;  /* 0x000000adc7027223 */ /* 0x180fe200000108ac */
[----:B------:R-:W-:Y:S01]  /*206b0*/  MUFU.EX2 R35, R35 ;  /* 0x0000002300237308 */ /* 0x000fe20000000800 */
[----:B------:R-:W-:-:S02]  /*206c0*/  FFMA.FTZ R165, R12, R173, -R172 ;  /* 0x000000ad0ca57223 */ /* 0x000fc400000108ac */
[----:B------:R-:W-:Y:S01]  /*206d0*/  FMUL.FTZ R4, R173, R4 ;  /* 0x00000004ad047220 */ /* 0x000fe20000410000 */
[----:B------:R-:W2:Y:S01]  /*206e0*/  LDSM.16.MT88.4 R12, [R221+0x10000] ;  /* 0x01000000dd0c783b */ /* 0x000ea20000004200 */
[-C--:B-1----:R-:W-:Y:S02]  /*206f0*/  FMUL.FTZ R162, R162, R164.reuse ;  /* 0x000000a4a2a27220 */ /* 0x082fe40000410000 */
[-C--:B------:R-:W-:Y:S01]  /*20700*/  FMUL.FTZ R163, R163, R164.reuse ;  /* 0x000000a4a3a37220 */ /* 0x080fe20000410000 */
[----:B------:R-:W-:Y:S01]  /*20710*/  MUFU.EX2 R34, R34 ;  /* 0x0000002200227308 */ /* 0x000fe20000000800 */
[-C--:B------:R-:W-:Y:S02]  /*20720*/  FMUL.FTZ R158, R158, R164.reuse ;  /* 0x000000a49e9e7220 */ /* 0x080fe40000410000 */
[-C--:B------:R-:W-:Y:S02]  /*20730*/  FMUL.FTZ R159, R159, R164.reuse ;  /* 0x000000a49f9f7220 */ /* 0x080fe40000410000 */
[----:B------:R-:W-:-:S02]  /*20740*/  FMUL.FTZ R38, R38, R164 ;  /* 0x000000a426267220 */ /* 0x000fc40000410000 */
[-C--:B------:R-:W-:Y:S01]  /*20750*/  FMUL.FTZ R39, R39, R164.reuse ;  /* 0x000000a427277220 */ /* 0x080fe20000410000 */
        /* <DEDUP_REMOVED lines=9> */
[----:B------:R-:W-:Y:S01]  /*207f0*/  FMUL.FTZ R55, R55, R164 ;  /* 0x000000a437377220 */ /* 0x000fe20000410000 */
        /* <DEDUP_REMOVED lines=9> */
[----:B------:R-:W-:Y:S01]  /*20890*/  FMUL.FTZ R70, R70, R164 ;  /* 0x000000a446467220 */ /* 0x000fe20000410000 */
        /* <DEDUP_REMOVED lines=9> */
[----:B------:R-:W-:Y:S01]  /*20930*/  FMUL.FTZ R83, R83, R164 ;  /* 0x000000a453537220 */ /* 0x000fe20000410000 */
        /* <DEDUP_REMOVED lines=17> */
[----:B------:R-:W1:Y:S01]  /*20a50*/  LDSM.16.MT88.4 R8, [R220+0x10000] ;  /* 0x01000000dc08783b */ /* 0x000e620000004200 */
[----:B------:R-:W-:-:S02]  /*20a60*/  FMUL.FTZ R45, R45, R169 ;  /* 0x000000a92d2d7220 */ /* 0x000fc40000410000 */
[-C--:B------:R-:W-:Y:S02]  /*20a70*/  FMUL.FTZ R48, R48, R169.reuse ;  /* 0x000000a930307220 */ /* 0x080fe40000410000 */
[-C--:B------:R-:W-:Y:S02]  /*20a80*/  FMUL.FTZ R49, R49, R169.reuse ;  /* 0x000000a931317220 */ /* 0x080fe40000410000 */
[-C--:B------:R-:W-:Y:S01]  /*20a90*/  FMUL.FTZ R52, R52, R169.reuse ;  /* 0x000000a934347220 */ /* 0x080fe20000410000 */
[----:B------:R-:W-:Y:S01]  /*20aa0*/  HMMA.16816.F32.BF16 R36, R4, R16, R36 ;  /* 0x000000100424723c */ /* 0x000fe20000041824 */
[-C--:B------:R-:W-:Y:S02]  /*20ab0*/  FMUL.FTZ R53, R53, R169.reuse ;  /* 0x000000a935357220 */ /* 0x080fe40000410000 */
[-C--:B------:R-:W-:Y:S02]  /*20ac0*/  FMUL.FTZ R56, R56, R169.reuse ;  /* 0x000000a938387220 */ /* 0x080fe40000410000 */
[----:B------:R-:W-:-:S02]  /*20ad0*/  FMUL.FTZ R57, R57, R169 ;  /* 0x000000a939397220 */ /* 0x000fc40000410000 */
[-C--:B------:R-:W-:Y:S01]  /*20ae0*/  FMUL.FTZ R60, R60, R169.reuse ;  /* 0x000000a93c3c7220 */ /* 0x080fe20000410000 */
[C---:B------:R-:W-:Y:S01]  /*20af0*/  HMMA.16816.F32.BF16 R40, R4.reuse, R18, R40 ;  /* 0x000000120428723c */ /* 0x040fe20000041828 */
[----:B------:R-:W3:Y:S01]  /*20b00*/  LDSM.16.MT88.4 R16, [R224+0x12000] ;  /* 0x01200000e010783b */ /* 0x000ee20000004200 */
        /* <DEDUP_REMOVED lines=11> */
[-C--:B------:R-:W-:Y:S02]  /*20bc0*/  FMUL.FTZ R77, R77, R169.reuse ;  /* 0x000000a94d4d7220 */ /* 0x080fe40000410000 */
[----:B------:R-:W-:-:S02]  /*20bd0*/  FMUL.FTZ R80, R80, R169 ;  /* 0x000000a950507220 */ /* 0x000fc40000410000 */
[C---:B-1----:R-:W-:Y:S01]  /*20be0*/  HMMA.16816.F32.BF16 R52, R4.reuse, R8, R52 ;  /* 0x000000080434723c */ /* 0x042fe20000041834 */
        /* <DEDUP_REMOVED lines=96> */
[-C--:B------:R-:W-:Y:S01]  /*211f0*/  FFMA.FTZ R182, R23, R173.reuse, -R178 ;  /* 0x000000ad17b67223 */ /* 0x080fe200000108b2 */
[----:B------:R-:W-:Y:S01]  /*21200*/  HMMA.16816.F32.BF16 R128, R4, R10, R128 ;  /* 0x0000000a0480723c */ /* 0x000fe20000041880 */
[----:B------:R-:W1:Y:S01]  /*21210*/  LDSM.16.MT88.4 R8, [R220+0x16000] ;  /* 0x01600000dc08783b */ /* 0x000e620000004200 */
[----:B------:R-:W-:-:S02]  /*21220*/  FFMA.FTZ R183, R21, R173, -R172 ;  /* 0x000000ad15b77223 */ /* 0x000fc400000108ac */
[-CC-:B------:R-:W-:Y:S01]  /*21230*/  FFMA.FTZ R179, R197, R173.reuse, -R178.reuse ;  /* 0x000000adc5b37223 */ /* 0x180fe200000108b2 */
[----:B------:R-:W4:Y:S01]  /*21240*/  LDSM.16.MT88.4 R20, [R224+0x10800] ;  /* 0x01080000e014783b */ /* 0x000f220000004200 */
[-CC-:B------:R-:W-:Y:S01]  /*21250*/  FFMA.FTZ R180, R198, R173.reuse, -R178.reuse ;  /* 0x000000adc6b47223 */ /* 0x180fe200000108b2 */
[----:B------:R-:W-:Y:S01]  /*21260*/  MUFU.EX2 R182, R182 ;  /* 0x000000b600b67308 */ /* 0x000fe20000000800 */
[-C--:B------:R-:W-:Y:S01]  /*21270*/  FFMA.FTZ R181, R196, R173.reuse, -R178 ;  /* 0x000000adc4b57223 */ /* 0x080fe200000108b2 */
[C---:B---3--:R-:W-:Y:S01]  /*21280*/  HMMA.16816.F32.BF16 R132, R4.reuse, R16, R132 ;  /* 0x000000100484723c */ /* 0x048fe20000041884 */
[-CC-:B------:R-:W-:Y:S02]  /*21290*/  FFMA.FTZ R187, R194, R173.reuse, -R172.reuse ;  /* 0x000000adc2bb7223 */ /* 0x180fe400000108ac */
[-CC-:B------:R-:W-:Y:S02]  /*212a0*/  FFMA.FTZ R186, R195, R173.reuse, -R172.reuse ;  /* 0x000000adc3ba7223 */ /* 0x180fe400000108ac */
[-C--:B------:R-:W-:Y:S01]  /*212b0*/  FFMA.FTZ R188, R193, R173.reuse, -R172 ;  /* 0x000000adc1bc7223 */ /* 0x080fe200000108ac */
[----:B------:R-:W-:Y:S01]  /*212c0*/  MUFU.EX2 R179, R179 ;  /* 0x000000b300b37308 */ /* 0x000fe20000000800 */
[-CC-:B------:R-:W-:Y:S01]  /*212d0*/  FFMA.FTZ R191, R192, R173.reuse, -R178.reuse ;  /* 0x000000adc0bf7223 */ /* 0x180fe200000108b2 */
[----:B------:R-:W-:Y:S01]  /*212e0*/  HMMA.16816.F32.BF16 R136, R4, R18, R136 ;  /* 0x000000120488723c */ /* 0x000fe20000041888 */
[----:B------:R-:W3:Y:S01]  /*212f0*/  LDSM.16.MT88.4 R16, [R222+0x10800] ;  /* 0x01080000de10783b */ /* 0x000ee20000004200 */
[----:B------:R-:W-:-:S02]  /*21300*/  FFMA.FTZ R190, R26, R173, -R178 ;  /* 0x000000ad1abe7223 */ /* 0x000fc400000108b2 */
[-C--:B------:R-:W-:Y:S02]  /*21310*/  FFMA.FTZ R192, R27, R173.reuse, -R178 ;  /* 0x000000ad1bc07223 */ /* 0x080fe400000108b2 */
[----:B------:R-:W5:Y:S01]  /*21320*/  MUFU.EX2 R180, R180 ;  /* 0x000000b400b47308 */ /* 0x000f620000000800 */
[-CC-:B------:R-:W-:Y:S01]  /*21330*/  FFMA.FTZ R193, R25, R173.reuse, -R172.reuse ;  /* 0x000000ad19c17223 */ /* 0x180fe200000108ac */
[C---:B--2---:R-:W-:Y:S01]  /*21340*/  HMMA.16816.F32.BF16 R140, R4.reuse, R12, R140 ;  /* 0x0000000c048c723c */ /* 0x044fe2000004188c */
[-C--:B------:R-:W-:Y:S02]  /*21350*/  FFMA.FTZ R194, R24, R173.reuse, -R172 ;  /* 0x000000ad18c27223 */ /* 0x080fe400000108ac */
[----:B------:R-:W-:Y:S01]  /*21360*/  LDSM.16.MT88.4 R24, [R224+0x11000] ;  /* 0x01100000e018783b */ /* 0x000fe20000004200 */
[-C--:B------:R-:W-:Y:S02]  /*21370*/  FFMA.FTZ R189, R189, R173.reuse, -R178 ;  /* 0x000000adbdbd7223 */ /* 0x080fe400000108b2 */
[----:B------:R-:W2:Y:S01]  /*21380*/  MUFU.EX2 R181, R181 ;  /* 0x000000b500b57308 */ /* 0x000ea20000000800 */
[-CC-:B------:R-:W-:Y:S01]  /*21390*/  FFMA.FTZ R195, R30, R173.reuse, -R172.reuse ;  /* 0x000000ad1ec37223 */ /* 0x180fe200000108ac */
[----:B------:R-:W-:Y:S01]  /*213a0*/  HMMA.16816.F32.BF16 R152, R4, R14, R152 ;  /* 0x0000000e0498723c */ /* 0x000fe20000041898 */
[----:B------:R-:W3:Y:S01]  /*213b0*/  LDSM.16.MT88.4 R12, [R221+0x10800] ;  /* 0x01080000dd0c783b */ /* 0x000ee20000004200 */
[----:B------:R-:W-:-:S02]  /*213c0*/  FFMA.FTZ R196, R31, R173, -R172 ;  /* 0x000000ad1fc47223 */ /* 0x000fc400000108ac */
[-CC-:B------:R-:W-:Y:S02]  /*213d0*/  FFMA.FTZ R197, R29, R173.reuse, -R178.reuse ;  /* 0x000000ad1dc57223 */ /* 0x180fe400000108b2 */
[----:B------:R-:W-:Y:S01]  /*213e0*/  MUFU.EX2 R183, R183 ;  /* 0x000000b700b77308 */ /* 0x000fe20000000800 */
[-CC-:B------:R-:W-:Y:S01]  /*213f0*/  FFMA.FTZ R198, R28, R173.reuse, -R178.reuse ;  /* 0x000000ad1cc67223 */ /* 0x180fe200000108b2 */
[C---:B-1----:R-:W-:Y:S01]  /*21400*/  HMMA.16816.F32.BF16 R148, R4.reuse, R8, R148 ;  /* 0x000000080494723c */ /* 0x042fe20000041894 */
[----:B------:R-:W-:Y:S01]  /*21410*/  LDSM.16.MT88.4 R28, [R220+0x17000] ;  /* 0x01700000dc1c783b */ /* 0x000fe20000004200 */
[-CC-:B------:R-:W-:Y:S02]  /*21420*/  FFMA.FTZ R176, R176, R173.reuse, -R178.reuse ;  /* 0x000000adb0b07223 */ /* 0x180fe400000108b2 */
[-C--:B------:R-:W-:Y:S02]  /*21430*/  FFMA.FTZ R177, R177, R173.reuse, -R178 ;  /* 0x000000adb1b17223 */ /* 0x080fe400000108b2 */
[----:B------:R-:W1:Y:S01]  /*21440*/  MUFU.EX2 R187, R187 ;  /* 0x000000bb00bb7308 */ /* 0x000e620000000800 */
[-CC-:B------:R-:W-:Y:S01]  /*21450*/  FFMA.FTZ R175, R175, R173.reuse, -R172.reuse ;  /* 0x000000adafaf7223 */ /* 0x180fe200000108ac */
[----:B------:R-:W-:Y:S01]  /*21460*/  HMMA.16816.F32.BF16 R144, R4, R10, R144 ;  /* 0x0000000a0490723c */ /* 0x000fe20000041890 */
[----:B------:R-:W3:Y:S01]  /*21470*/  LDSM.16.MT88.4 R8, [R220+0x10800] ;  /* 0x01080000dc08783b */ /* 0x000ee20000004200 */
[----:B------:R-:W-:-:S02]  /*21480*/  FFMA.FTZ R174, R174, R173, -R172 ;  /* 0x000000adaeae7223 */ /* 0x000fc400000108ac */
[--C-:B------:R-:W-:Y:S02]  /*21490*/  FFMA.FTZ R170, R170, R173, -R172.reuse ;  /* 0x000000adaaaa7223 */ /* 0x100fe400000108ac */
[----:B------:R-:W-:Y:S01]  /*214a0*/  MUFU.EX2 R186, R186 ;  /* 0x000000ba00ba7308 */ /* 0x000fe20000000800 */
[----:B-----5:R-:W-:Y:S01]  /*214b0*/  F2FP.BF16.PACK_AB R4, R180, R179 ;  /* 0x000000b3b404723e */ /* 0x020fe200000010ff */
[----:B------:R-:W-:Y:S01]  /*214c0*/  FFMA.FTZ R171, R171, R173, -R172 ;  /* 0x000000adabab7223 */ /* 0x000fe200000108ac */
[----:B--2---:R-:W-:Y:S01]  /*214d0*/  F2FP.BF16.PACK_AB R6, R182, R181 ;  /* 0x000000b5b606723e */ /* 0x004fe200000010ff */
[----:B------:R-:W-:Y:S02]  /*214e0*/  FFMA.FTZ R166, R249, R169, R166 ;  /* 0x000000a9f9a67223 */ /* 0x000fe400000100a6 */
[----:B------:R-:W-:Y:S01]  /*214f0*/  FFMA.FTZ R32, R248, R164, R32 ;  /* 0x000000a4f8207223 */ /* 0x000fe20000010020 */
[----:B------:R-:W-:Y:S01]  /*21500*/  MOV R164, R167 ;  /* 0x000000a700a47202 */ /* 0x000fe20000000f00 */
[----:B------:R-:W2:Y:S01]  /*21510*/  MUFU.EX2 R188, R188 ;  /* 0x000000bc00bc7308 */ /* 0x000ea20000000800 */
[----:B-1----:R-:W-:Y:S01]  /*21520*/  F2FP.BF16.PACK_AB R5, R187, R183 ;  /* 0x000000b7bb05723e */ /* 0x002fe200000010ff */
[----:B------:R-:W-:-:S02]  /*21530*/  FADD.FTZ R35, R35, R166 ;  /* 0x000000a623237221 */ /* 0x000fc40000010000 */
[----:B------:R-:W-:Y:S02]  /*21540*/  FADD.FTZ R3, R3, R32 ;  /* 0x0000002003037221 */ /* 0x000fe40000010000 */
[----:B------:R-:W-:Y:S02]  /*21550*/  FADD.FTZ R35, R34, R35 ;  /* 0x0000002322237221 */ /* 0x000fe40000010000 */
[----:B------:R-:W1:Y:S01]  /*21560*/  MUFU.EX2 R190, R190 ;  /* 0x000000be00be7308 */ /* 0x000e620000000800 */
[----:B------:R-:W-:Y:S02]  /*21570*/  FADD.FTZ R3, R2, R3 ;  /* 0x0000000302037221 */ /* 0x000fe40000010000 */
[----:B------:R-:W-:Y:S02]  /*21580*/  FADD.FTZ R33, R33, R35 ;  /* 0x0000002321217221 */ /* 0x000fe40000010000 */
[----:B------:R-:W-:Y:S02]  /*21590*/  FADD.FTZ R165, R165, R3 ;  /* 0x00000003a5a57221 */ /* 0x000fe40000010000 */
[----:B------:R-:W-:Y:S01]  /*215a0*/  FADD.FTZ R33, R179, R33 ;  /* 0x00000021b3217221 */ /* 0x000fe20000010000 */
[----:B--2---:R-:W-:Y:S01]  /*215b0*/  F2FP.BF16.PACK_AB R7, R188, R186 ;  /* 0x000000babc07723e */ /* 0x004fe200000010ff */
[----:B------:R-:W-:Y:S01]  /*215c0*/  MUFU.EX2 R191, R191 ;  /* 0x000000bf00bf7308 */ /* 0x000fe20000000800 */
[----:B------:R-:W-:-:S02]  /*215d0*/  FADD.FTZ R165, R183, R165 ;  /* 0x000000a5b7a57221 */ /* 0x000fc40000010000 */
[----:B------:R-:W-:Y:S02]  /*215e0*/  FADD.FTZ R180, R180, R33 ;  /* 0x00000021b4b47221 */ /* 0x000fe40000010000 */
[----:B------:R-:W-:Y:S01]  /*215f0*/  FADD.FTZ R187, R187, R165 ;  /* 0x000000a5bbbb7221 */ /* 0x000fe20000010000 */
[C---:B----4-:R-:W-:Y:S01]  /*21600*/  HMMA.16816.F32.BF16 R160, R4.reuse, R20, R160 ;  /* 0x0000001404a0723c */ /* 0x050fe200000418a0 */
        /* <DEDUP_REMOVED lines=8> */
[----:B------:R-:W-:Y:S01]  /*21690*/  MUFU.EX2 R189, R189 ;  /* 0x000000bd00bd7308 */ /* 0x000fe20000000800 */
[----:B-1----:R-:W-:-:S05]  /*216a0*/  FADD.FTZ R182, R190, R182 ;  /* 0x000000b6beb67221 */ /* 0x002fca0000010000 */
[C---:B---3--:R-:W-:Y:S02]  /*216b0*/  HMMA.16816.F32.BF16 R36, R4.reuse, R16, R36 ;  /* 0x000000100424723c */ /* 0x048fe40000041824 */
[----:B------:R-:W1:Y:S06]  /*216c0*/  MUFU.EX2 R193, R193 ;  /* 0x000000c100c17308 */ /* 0x000e6c0000000800 */
[C---:B------:R-:W-:Y:S01]  /*216d0*/  HMMA.16816.F32.BF16 R40, R4.reuse, R18, R40 ;  /* 0x000000120428723c */ /* 0x040fe20000041828 */
[----:B------:R-:W3:Y:S01]  /*216e0*/  LDSM.16.MT88.4 R16, [R222+0x12800] ;  /* 0x01280000de10783b */ /* 0x000ee20000004200 */
[----:B------:R-:W4:Y:S06]  /*216f0*/  MUFU.EX2 R194, R194 ;  /* 0x000000c200c27308 */ /* 0x000f2c0000000800 */
[----:B------:R-:W-:Y:S02]  /*21700*/  HMMA.16816.F32.BF16 R44, R4, R12, R44 ;  /* 0x0000000c042c723c */ /* 0x000fe4000004182c */
[----:B------:R-:W-:Y:S01]  /*21710*/  MUFU.EX2 R195, R195 ;  /* 0x000000c300c37308 */ /* 0x000fe20000000800 */
[----:B-1----:R-:W-:-:S05]  /*21720*/  FADD.FTZ R188, R193, R188 ;  /* 0x000000bcc1bc7221 */ /* 0x002fca0000010000 */
[C---:B------:R-:W-:Y:S01]  /*21730*/  HMMA.16816.F32.BF16 R48, R4.reuse, R14, R48 ;  /* 0x0000000e0430723c */ /* 0x040fe20000041830 */
[----:B------:R-:W1:Y:S01]  /*21740*/  LDSM.16.MT88.4 R12, [R221+0x12800] ;  /* 0x01280000dd0c783b */ /* 0x000e620000004200 */
[----:B------:R-:W5:Y:S06]  /*21750*/  MUFU.EX2 R196, R196 ;  /* 0x000000c400c47308 */ /* 0x000f6c0000000800 */
[C---:B------:R-:W-:Y:S02]  /*21760*/  HMMA.16816.F32.BF16 R52, R4.reuse, R8, R52 ;  /* 0x000000080434723c */ /* 0x040fe40000041834 */
[----:B------:R-:W1:Y:S06]  /*21770*/  MUFU.EX2 R197, R197 ;  /* 0x000000c500c57308 */ /* 0x000e6c0000000800 */
[C---:B------:R-:W-:Y:S01]  /*21780*/  HMMA.16816.F32.BF16 R56, R4.reuse, R10, R56 ;  /* 0x0000000a0438723c */ /* 0x040fe20000041838 */
[----:B------:R-:W4:Y:S01]  /*21790*/  LDSM.16.MT88.4 R8, [R220+0x12800] ;  /* 0x01280000dc08783b */ /* 0x000f220000004200 */
[----:B------:R-:W-:Y:S06]  /*217a0*/  MUFU.EX2 R198, R198 ;  /* 0x000000c600c67308 */ /* 0x000fec0000000800 */
[C---:B--2---:R-:W-:Y:S02]  /*217b0*/  HMMA.16816.F32.BF16 R60, R4.reuse, R20, R60 ;  /* 0x00000014043c723c */ /* 0x044fe4000004183c */
[----:B------:R-:W-:Y:S06]  /*217c0*/  MUFU.EX2 R176, R176 ;  /* 0x000000b000b07308 */ /* 0x000fec0000000800 */
[C---:B------:R-:W-:Y:S01]  /*217d0*/  HMMA.16816.F32.BF16 R64, R4.reuse, R22, R64 ;  /* 0x000000160440723c */ /* 0x040fe20000041840 */
[----:B------:R-:W2:Y:S01]  /*217e0*/  LDSM.16.MT88.4 R20, [R224+0x14800] ;  /* 0x01480000e014783b */ /* 0x000ea20000004200 */
[----:B------:R-:W-:Y:S06]  /*217f0*/  MUFU.EX2 R177, R177 ;  /* 0x000000b100b17308 */ /* 0x000fec0000000800 */
[C---:B---3--:R-:W-:Y:S02]  /*21800*/  HMMA.16816.F32.BF16 R68, R4.reuse, R16, R68 ;  /* 0x000000100444723c */ /* 0x048fe40000041844 */
[----:B------:R-:W3:Y:S06]  /*21810*/  MUFU.EX2 R175, R175 ;  /* 0x000000af00af7308 */ /* 0x000eec0000000800 */
[C---:B------:R-:W-:Y:S01]  /*21820*/  HMMA.16816.F32.BF16 R72, R4.reuse, R18, R72 ;  /* 0x000000120448723c */ /* 0x040fe20000041848 */
[----:B------:R-:W3:Y:S01]  /*21830*/  LDSM.16.MT88.4 R16, [R222+0x14800] ;  /* 0x01480000de10783b */ /* 0x000ee20000004200 */
[----:B------:R-:W2:Y:S06]  /*21840*/  MUFU.EX2 R174, R174 ;  /* 0x000000ae00ae7308 */ /* 0x000eac0000000800 */
[C---:B-1----:R-:W-:Y:S02]  /*21850*/  HMMA.16816.F32.BF16 R76, R4.reuse, R12, R76 ;  /* 0x0000000c044c723c */ /* 0x042fe4000004184c */
[----:B------:R-:W1:Y:S06]  /*21860*/  MUFU.EX2 R170, R170 ;  /* 0x000000aa00aa7308 */ /* 0x000e6c0000000800 */
[C---:B------:R-:W-:Y:S01]  /*21870*/  HMMA.16816.F32.BF16 R80, R4.reuse, R14, R80 ;  /* 0x0000000e0450723c */ /* 0x040fe20000041850 */
[----:B------:R-:W1:Y:S01]  /*21880*/  LDSM.16.MT88.4 R12, [R221+0x14800] ;  /* 0x01480000dd0c783b */ /* 0x000e620000004200 */
[----:B------:R-:W1:Y:S06]  /*21890*/  MUFU.EX2 R171, R171 ;  /* 0x000000ab00ab7308 */ /* 0x000e6c0000000800 */
        /* <DEDUP_REMOVED lines=25> */
[----:B------:R-:W-:Y:S01]  /*21a30*/  HMMA.16816.F32.BF16 R144, R4, R10, R144 ;  /* 0x0000000a0490723c */ /* 0x000fe20000041890 */
[----:B------:R-:W3:Y:S06]  /*21a40*/  LDSM.16.MT88.4 R8, [R220+0x11000] ;  /* 0x01100000dc08783b */ /* 0x000eec0000004200 */
[C---:B------:R-:W-:Y:S01]  /*21a50*/  F2FP.BF16.PACK_AB R4, R191.reuse, R190 ;  /* 0x000000bebf04723e */ /* 0x040fe200000010ff */
[----:B------:R-:W-:Y:S01]  /*21a60*/  FADD.FTZ R191, R191, R182 ;  /* 0x000000b6bfbf7221 */ /* 0x000fe20000010000 */
[C---:B------:R-:W-:Y:S01]  /*21a70*/  F2FP.BF16.PACK_AB R5, R194.reuse, R193 ;  /* 0x000000c1c205723e */ /* 0x040fe200000010ff */
[----:B------:R-:W-:Y:S01]  /*21a80*/  FADD.FTZ R194, R194, R188 ;  /* 0x000000bcc2c27221 */ /* 0x000fe20000010000 */
[----:B------:R-:W-:Y:S01]  /*21a90*/  F2FP.BF16.PACK_AB R6, R189, R192 ;  /* 0x000000c0bd06723e */ /* 0x000fe200000010ff */
[----:B------:R-:W-:Y:S01]  /*21aa0*/  FADD.FTZ R191, R192, R191 ;  /* 0x000000bfc0bf7221 */ /* 0x000fe20000010000 */
[----:B-----5:R-:W-:Y:S01]  /*21ab0*/  F2FP.BF16.PACK_AB R7, R196, R195 ;  /* 0x000000c3c407723e */ /* 0x020fe200000010ff */
[----:B------:R-:W-:-:S02]  /*21ac0*/  FADD.FTZ R194, R195, R194 ;  /* 0x000000c2c3c27221 */ /* 0x000fc40000010000 */
[----:B------:R-:W-:Y:S02]  /*21ad0*/  FADD.FTZ R189, R189, R191 ;  /* 0x000000bfbdbd7221 */ /* 0x000fe40000010000 */
[----:B------:R-:W-:Y:S02]  /*21ae0*/  FADD.FTZ R196, R196, R194 ;  /* 0x000000c2c4c47221 */ /* 0x000fe40000010000 */
[C---:B------:R-:W-:Y:S01]  /*21af0*/  HMMA.16816.F32.BF16 R160, R4.reuse, R24, R160 ;  /* 0x0000001804a0723c */ /* 0x040fe200000418a0 */
[----:B------:R-:W-:Y:S02]  /*21b00*/  FADD.FTZ R189, R197, R189 ;  /* 0x000000bdc5bd7221 */ /* 0x000fe40000010000 */
[----:B------:R-:W-:Y:S02]  /*21b10*/  FADD.FTZ R196, R175, R196 ;  /* 0x000000c4afc47221 */ /* 0x000fe40000010000 */
[----:B------:R-:W-:Y:S02]  /*21b20*/  FADD.FTZ R189, R198, R189 ;  /* 0x000000bdc6bd7221 */ /* 0x000fe40000010000 */
[----:B------:R-:W-:Y:S01]  /*21b30*/  FADD.FTZ R196, R174, R196 ;  /* 0x000000c4aec47221 */ /* 0x000fe20000010000 */
[----:B------:R-:W-:Y:S01]  /*21b40*/  HMMA.16816.F32.BF16 R156, R4, R26, R156 ;  /* 0x0000001a049c723c */ /* 0x000fe2000004189c */
[----:B------:R-:W4:Y:S01]  /*21b50*/  LDSM.16.MT88.4 R24, [R222+0x13000] ;  /* 0x01300000de18783b */ /* 0x000f220000004200 */
[----:B------:R-:W-:-:S02]  /*21b60*/  FADD.FTZ R189, R176, R189 ;  /* 0x000000bdb0bd7221 */ /* 0x000fc40000010000 */
[----:B------:R-:W-:Y:S02]  /*21b70*/  FADD.FTZ R196, R170, R196 ;  /* 0x000000c4aac47221 */ /* 0x000fe40000010000 */
[----:B------:R-:W-:Y:S02]  /*21b80*/  FADD.FTZ R249, R177, R189 ;  /* 0x000000bdb1f97221 */ /* 0x000fe40000010000 */
[----:B--2---:R-:W-:Y:S01]  /*21b90*/  HMMA.16816.F32.BF16 R36, R4, R20, R36 ;  /* 0x000000140424723c */ /* 0x004fe20000041824 */
[----:B------:R-:W-:-:S07]  /*21ba0*/  FADD.FTZ R248, R171, R196 ;  /* 0x000000c4abf87221 */ /* 0x000fce0000010000 */
[C---:B------:R-:W-:Y:S01]  /*21bb0*/  HMMA.16816.F32.BF16 R40, R4.reuse, R22, R40 ;  /* 0x000000160428723c */ /* 0x040fe20000041828 */
[----:B------:R-:W-:Y:S07]  /*21bc0*/  LDSM.16.MT88.4 R20, [R224+0x15000] ;  /* 0x01500000e014783b */ /* 0x000fee0000004200 */
[C---:B-1----:R-:W-:Y:S08]  /*21bd0*/  HMMA.16816.F32.BF16 R44, R4.reuse, R12, R44 ;  /* 0x0000000c042c723c */ /* 0x042ff0000004182c */
        /* <DEDUP_REMOVED lines=28> */
[----:B------:R-:W-:Y:S07]  /*21da0*/  LDSM.16.MT88.4 R12, [R220+0x11800] ;  /* 0x01180000dc0c783b */ /* 0x000fee0000004200 */
[C---:B--2---:R-:W-:Y:S08]  /*21db0*/  HMMA.16816.F32.BF16 R124, R4.reuse, R8, R124 ;  /* 0x00000008047c723c */ /* 0x044ff0000004187c */
[C---:B------:R-:W-:Y:S01]  /*21dc0*/  HMMA.16816.F32.BF16 R128, R4.reuse, R10, R128 ;  /* 0x0000000a0480723c */ /* 0x040fe20000041880 */
[----:B------:R-:W-:Y:S07]  /*21dd0*/  LDSM.16.MT88.4 R8, [R221+0x11800] ;  /* 0x01180000dd08783b */ /* 0x000fee0000004200 */
[C---:B-----5:R-:W-:Y:S08]  /*21de0*/  HMMA.16816.F32.BF16 R132, R4.reuse, R20, R132 ;  /* 0x000000140484723c */ /* 0x060ff00000041884 */
[C---:B------:R-:W-:Y:S01]  /*21df0*/  HMMA.16816.F32.BF16 R136, R4.reuse, R22, R136 ;  /* 0x000000160488723c */ /* 0x040fe20000041888 */
[----:B------:R-:W1:Y:S07]  /*21e00*/  LDSM.16.MT88.4 R20, [R224+0x11800] ;  /* 0x01180000e014783b */ /* 0x000e6e0000004200 */
[C---:B---3--:R-:W-:Y:S08]  /*21e10*/  HMMA.16816.F32.BF16 R140, R4.reuse, R24, R140 ;  /* 0x00000018048c723c */ /* 0x048ff0000004188c */
        /* <DEDUP_REMOVED lines=40> */
[C---:B------:R-:W-:Y:S08]  /*220a0*/  HMMA.16816.F32.BF16 R64, R4.reuse, R30, R64 ;  /* 0x0000001e0440723c */ /* 0x040ff00000041840 */
[C---:B-1----:R-:W-:Y:S08]  /*220b0*/  HMMA.16816.F32.BF16 R116, R4.reuse, R20, R116 ;  /* 0x000000140474723c */ /* 0x042ff00000041874 */
[C---:B------:R-:W-:Y:S08]  /*220c0*/  HMMA.16816.F32.BF16 R120, R4.reuse, R22, R120 ;  /* 0x000000160478723c */ /* 0x040ff00000041878 */
[C---:B---3--:R-:W-:Y:S08]  /*220d0*/  HMMA.16816.F32.BF16 R124, R4.reuse, R16, R124 ;  /* 0x00000010047c723c */ /* 0x048ff0000004187c */
[C---:B------:R-:W-:Y:S08]  /*220e0*/  HMMA.16816.F32.BF16 R128, R4.reuse, R18, R128 ;  /* 0x000000120480723c */ /* 0x040ff00000041880 */
[C---:B----4-:R-:W-:Y:S08]  /*220f0*/  HMMA.16816.F32.BF16 R132, R4.reuse, R8, R132 ;  /* 0x000000080484723c */ /* 0x050ff00000041884 */
[C---:B------:R-:W-:Y:S08]  /*22100*/  HMMA.16816.F32.BF16 R136, R4.reuse, R10, R136 ;  /* 0x0000000a0488723c */ /* 0x040ff00000041888 */
[C---:B--2---:R-:W-:Y:S08]  /*22110*/  HMMA.16816.F32.BF16 R140, R4.reuse, R24, R140 ;  /* 0x00000018048c723c */ /* 0x044ff0000004188c */
[C---:B------:R-:W-:Y:S08]  /*22120*/  HMMA.16816.F32.BF16 R152, R4.reuse, R26, R152 ;  /* 0x0000001a0498723c */ /* 0x040ff00000041898 */
[C---:B-----5:R-:W-:Y:S08]  /*22130*/  HMMA.16816.F32.BF16 R148, R4.reuse, R12, R148 ;  /* 0x0000000c0494723c */ /* 0x060ff00000041894 */
[----:B------:R-:W-:Y:S08]  /*22140*/  HMMA.16816.F32.BF16 R144, R4, R14, R144 ;  /* 0x0000000e0490723c */ /* 0x000ff00000041890 */
.L_x_3229:
[----:B------:R-:W-:-:S13]  /*22150*/  ISETP.GE.AND P0, PT, R246, 0x1, PT ;  /* 0x00000001f600780c */ /* 0x000fda0003f06270 */
[----:B------:R-:W-:Y:S05]  /*22160*/  @!P0 BRA `(.L_x_3238) ;  /* 0x0000490000008947 */ /* 0x000fea0003800000 */
[----:B------:R-:W-:Y:S02]  /*22170*/  MOV R2, R164 ;  /* 0x000000a400027202 */ /* 0x000fe40000000f00 */
[----:B------:R-:W-:Y:S02]  /*22180*/  MOV R3, R165 ;  /* 0x000000a500037202 */ /* 0x000fe40000000f00 */
.L_x_3247:
        /* <DEDUP_REMOVED lines=52> */
[----:B------:R-:W-:Y:S01]  /*224d0*/  SEL R10, R4, R10, !P1 ;  /* 0x0000000a040a7207 */ /* 0x000fe20004800000 */
[----:B------:R-:W2:Y:S01]  /*224e0*/  LD.E.64 R8, [R166.64+0x40] ;  /* 0x00004004a6087980 */ /* 0x000ea2000c101b00 */
[-C--:B------:R-:W-:Y:S02]  /*224f0*/  LEA R4, P1, R6, R244.reuse, 0x2 ;  /* 0x000000f406047211 */ /* 0x080fe400078210ff */
[----:B------:R-:W-:Y:S02]  /*22500*/  LEA R12, P0, R10, R244, 0x2 ;  /* 0x000000f40a0c7211 */ /* 0x000fe400078010ff */
[-C--:B------:R-:W-:Y:S01]  /*22510*/  LEA.HI.X.SX32 R5, R6, R245.reuse, 0x2, P1 ;  /* 0x000000f506057211 */ /* 0x080fe200008f16ff */
[C---:B------:R-:W-:Y:S01]  /*22520*/  IMAD.IADD R6, R10.reuse, 0x1, -R6 ;  /* 0x000000010a067824 */ /* 0x040fe200078e0a06 */
[----:B------:R-:W-:Y:S03]  /*22530*/  LEA.HI.X.SX32 R13, R10, R245, 0x2, P0 ;  /* 0x000000f50a0d7211 */ /* 0x000fe600000f16ff */
[----:B------:R-:W-:Y:S01]  /*22540*/  IMAD R11, R11, R6, -0x40 ;  /* 0xffffffc00b0b7424 */ /* 0x000fe200078e0206 */
[----:B------:R1:W3:Y:S04]  /*22550*/  LD.E R4, [R4.64] ;  /* 0x0000000404047980 */ /* 0x0002e8000c101900 */
[----:B------:R-:W-:Y:S01]  /*22560*/  SHF.R.S32.HI R7, RZ, 0x1f, R11 ;  /* 0x0000001fff077819 */ /* 0x000fe2000001140b */
[----:B-1----:R1:W3:Y:S04]  /*22570*/  LD.E R5, [R12.64] ;  /* 0x000000040c057980 */ /* 0x0022e8000c101900 */
[----:B-1----:R-:W4:Y:S01]  /*22580*/  LD.E.64 R12, [R166.64+0x28] ;  /* 0x00002804a60c7980 */ /* 0x002f22000c101b00 */
[-C--:B--2---:R-:W-:Y:S02]  /*22590*/  IMAD R6, R9, R11.reuse, RZ ;  /* 0x0000000b09067224 */ /* 0x084fe400078e02ff */
[C---:B------:R-:W-:Y:S04]  /*225a0*/  IMAD.WIDE.U32 R10, R8.reuse, R11, RZ ;  /* 0x0000000b080a7225 */ /* 0x040fe800078e00ff */
[----:B------:R-:W-:Y:S02]  /*225b0*/  IMAD R6, R8, R7, R6 ;  /* 0x0000000708067224 */ /* 0x000fe400078e0206 */
[----:B------:R-:W-:Y:S02]  /*225c0*/  IMAD.MOV.U32 R8, RZ, RZ, R10 ;  /* 0x000000ffff087224 */ /* 0x000fe400078e000a */
[----:B------:R-:W-:Y:S02]  /*225d0*/  IMAD.IADD R9, R11, 0x1, R6 ;  /* 0x000000010b097824 */ /* 0x000fe400078e0206 */
[----:B---3--:R-:W-:Y:S05]  /*225e0*/  IMAD.IADD R4, R4, 0x1, -R5 ;  /* 0x0000000104047824 */ /* 0x008fea00078e0a05 */
[----:B------:R-:W-:Y:S01]  /*225f0*/  SHF.R.S32.HI R6, RZ, 0x1f, R4 ;  /* 0x0000001fff067819 */ /* 0x000fe20000011404 */
[----:B----4-:R-:W-:Y:S02]  /*22600*/  IMAD R5, R13, R4, RZ ;  /* 0x000000040d057224 */ /* 0x010fe400078e02ff */
[----:B------:R-:W-:Y:S04]  /*22610*/  IMAD.WIDE.U32 R8, R4, R12, R8 ;  /* 0x0000000c04087225 */ /* 0x000fe800078e0008 */
[----:B------:R-:W-:Y:S04]  /*22620*/  IMAD R5, R12, R6, R5 ;  /* 0x000000060c057224 */ /* 0x000fe800078e0205 */
[----:B------:R-:W-:Y:S01]  /*22630*/  IMAD.IADD R4, R9, 0x1, R5 ;  /* 0x0000000109047824 */ /* 0x000fe200078e0205 */
[----:B------:R-:W-:-:S05]  /*22640*/  BRA `(.L_x_3241) ;  /* 0x0000004000007947 */ /* 0x000fca0003800000 */
.L_x_3240:
[----:B------:R-:W-:Y:S02]  /*22650*/  ULDC.64 UR4, c[0x0][0x118] ;  /* 0x0000460000047ab9 */ /* 0x000fe40000000a00 */
[----:B------:R-:W2:Y:S02]  /*22660*/  LD.E R8, [R166.64+0x40] ;  /* 0x00004004a6087980 */ /* 0x000ea4000c101900 */
[----:B--2---:R-:W-:Y:S04]  /*22670*/  LEA R8, -R8, RZ, 0x6 ;  /* 0x000000ff08087211 */ /* 0x004fe800078e31ff */
[----:B------:R-:W-:Y:S02]  /*22680*/  SHF.R.S32.HI R4, RZ, 0x1f, R8 ;  /* 0x0000001fff047819 */ /* 0x000fe40000011408 */
.L_x_3241:
[----:B------:R-:W-:Y:S05]  /*22690*/  BSYNC B0 ;  /* 0x0000000000007941 */ /* 0x000fea0003800000 */
.L_x_3239:
[C---:B------:R-:W-:Y:S01]  /*226a0*/  LOP3.LUT P6, RZ, R247.reuse, 0x1, RZ, 0xc0, !PT ;  /* 0x00000001f7ff7812 */ /* 0x040fe200078cc0ff */
[----:B------:R-:W-:Y:S01]  /*226b0*/  ULDC.64 UR4, c[0x0][0x118] ;  /* 0x0000460000047ab9 */ /* 0x000fe20000000a00 */
[C---:B------:R-:W-:Y:S01]  /*226c0*/  LEA R164, P0, R8.reuse, R185, 0x1 ;  /* 0x000000b908a47211 */ /* 0x040fe200078008ff */
[----:B------:R-:W-:Y:S01]  /*226d0*/  BSSY B1, `(.L_x_3242) ;  /* 0x000020a000017945 */ /* 0x000fe20003800000 */
[C---:B------:R-:W-:Y:S02]  /*226e0*/  LOP3.LUT P5, RZ, R247.reuse, 0x2, RZ, 0xc0, !PT ;  /* 0x00000002f7ff7812 */ /* 0x040fe400078ac0ff */
[CC--:B------:R-:W-:Y:S02]  /*226f0*/  LEA.HI.X R165, R8.reuse, R184.reuse, R4, 0x1, P0 ;  /* 0x000000b808a57211 */ /* 0x0c0fe400000f0c04 */
        /* <DEDUP_REMOVED lines=43> */
[C---:B------:R-:W-:Y:S02]  /*229b0*/  @P3 LEA R18, P0, R5.reuse, R185, 0x1 ;  /* 0x000000b905123211 */ /* 0x040fe400078008ff */
[CCC-:B------:R-:W-:Y:S01]  /*229c0*/  @P4 LEA.HI.X R21, R5.reuse, R184.reuse, R4.reuse, 0x1, P1 ;  /* 0x000000b805154211 */ /* 0x1c0fe200008f0c04 */
        /* <DEDUP_REMOVED lines=26> */
[----:B------:R-:W-:Y:S01]  /*22b70*/  ISETP.GE.AND P0, PT, R246, 0x2, PT ;  /* 0x00000002f600780c */ /* 0x000fe20003f06270 */
        /* <DEDUP_REMOVED lines=43> */
[----:B--2---:R-:W3:Y:S04]  /*22e30*/  LDSM.16.M88.4 R16, [R229+0x8800] ;  /* 0x00880000e510783b */ /* 0x004ee80000000200 */
[----:B-1----:R-:W5:Y:S04]  /*22e40*/  LDSM.16.M88.4 R24, [R229+0x9000] ;  /* 0x00900000e518783b */ /* 0x002f680000000200 */
[----:B------:R-:W0:Y:S04]  /*22e50*/  LDGDEPBAR ;  /* 0x00000000000079af */ /* 0x000e280000000000 */
[----:B------:R-:W1:Y:S04]  /*22e60*/  LDSM.16.M88.4 R168, [R229+0x9800] ;  /* 0x00980000e5a8783b */ /* 0x000e680000000200 */
[----:B------:R-:W-:Y:S04]  /*22e70*/  LDSM.16.M88.4 R172, [R228] ;  /* 0x00000000e4ac783b */ /* 0x000fe80000000200 */
[----:B------:R-:W2:Y:S04]  /*22e80*/  LDSM.16.M88.4 R176, [R227] ;  /* 0x00000000e3b0783b */ /* 0x000ea80000000200 */
[----:B------:R-:W1:Y:S04]  /*22e90*/  LDSM.16.M88.4 R180, [R219] ;  /* 0x00000000dbb4783b */ /* 0x000e680000000200 */
[----:B------:R-:W1:Y:S04]  /*22ea0*/  LDSM.16.M88.4 R184, [R218] ;  /* 0x00000000dab8783b */ /* 0x000e680000000200 */
[----:B------:R-:W1:Y:S01]  /*22eb0*/  LDSM.16.M88.4 R188, [R217] ;  /* 0x00000000d9bc783b */ /* 0x000e620000000200 */
[C---:B----4-:R-:W-:Y:S03]  /*22ec0*/  HMMA.16816.F32.BF16 R4, R32.reuse, R8, RZ ;  /* 0x000000082004723c */ /* 0x050fe600000418ff */
[----:B------:R-:W-:Y:S04]  /*22ed0*/  LDSM.16.M88.4 R192, [R226] ;  /* 0x00000000e2c0783b */ /* 0x000fe80000000200 */
[----:B------:R-:W4:Y:S01]  /*22ee0*/  LDSM.16.M88.4 R196, [R223+0x8000] ;  /* 0x00800000dfc4783b */ /* 0x000f220000000200 */
[C---:B------:R-:W-:Y:S03]  /*22ef0*/  HMMA.16816.F32.BF16 R8, R32.reuse, R10, RZ ;  /* 0x0000000a2008723c */ /* 0x040fe600000418ff */
[----:B------:R-:W2:Y:S05]  /*22f00*/  LDSM.16.M88.4 R200, [R223+0x8800] ;  /* 0x00880000dfc8783b */ /* 0x000eaa0000000200 */
[C---:B---3--:R-:W-:Y:S08]  /*22f10*/  HMMA.16816.F32.BF16 R12, R32.reuse, R16, RZ ;  /* 0x00000010200c723c */ /* 0x048ff000000418ff */
[C---:B------:R-:W-:Y:S08]  /*22f20*/  HMMA.16816.F32.BF16 R16, R32.reuse, R18, RZ ;  /* 0x000000122010723c */ /* 0x040ff000000418ff */
[C---:B-----5:R-:W-:Y:S08]  /*22f30*/  HMMA.16816.F32.BF16 R20, R32.reuse, R24, RZ ;  /* 0x000000182014723c */ /* 0x060ff000000418ff */
[C---:B------:R-:W-:Y:S08]  /*22f40*/  HMMA.16816.F32.BF16 R24, R32.reuse, R26, RZ ;  /* 0x0000001a2018723c */ /* 0x040ff000000418ff */
[C---:B-1----:R-:W-:Y:S08]  /*22f50*/  HMMA.16816.F32.BF16 R28, R32.reuse, R168, RZ ;  /* 0x000000a8201c723c */ /* 0x042ff000000418ff */
[----:B------:R-:W-:Y:S01]  /*22f60*/  HMMA.16816.F32.BF16 R32, R32, R170, RZ ;  /* 0x000000aa2020723c */ /* 0x000fe200000418ff */
        /* <DEDUP_REMOVED lines=8> */
[C---:B------:R-:W-:Y:S01]  /*22ff0*/  HMMA.16816.F32.BF16 R24, R172.reuse, R186, R24 ;  /* 0x000000baac18723c */ /* 0x040fe20000041818 */
[----:B------:R-:W3:Y:S07]  /*23000*/  LDSM.16.M88.4 R184, [R216] ;  /* 0x00000000d8b8783b */ /* 0x000eee0000000200 */
[C---:B------:R-:W-:Y:S08]  /*23010*/  HMMA.16816.F32.BF16 R28, R172.reuse, R188, R28 ;  /* 0x000000bcac1c723c */ /* 0x040ff0000004181c */
[----:B------:R-:W-:Y:S01]  /*23020*/  HMMA.16816.F32.BF16 R32, R172, R190, R32 ;  /* 0x000000beac20723c */ /* 0x000fe20000041820 */
[----:B------:R-:W5:Y:S04]  /*23030*/  LDSM.16.M88.4 R172, [R216+0x800] ;  /* 0x00080000d8ac783b */ /* 0x000f680000000200 */
        /* <DEDUP_REMOVED lines=12> */
[----:B------:R-:W2:Y:S04]  /*23100*/  LDSM.16.M88.4 R176, [R229+0xa800] ;  /* 0x00a80000e5b0783b */ /* 0x000ea80000000200 */
[----:B------:R-:W4:Y:S03]  /*23110*/  LDSM.16.M88.4 R192, [R229+0xb000] ;  /* 0x00b00000e5c0783b */ /* 0x000f260000000200 */
[C---:B---3--:R-:W-:Y:S08]  /*23120*/  HMMA.16816.F32.BF16 R4, R180.reuse, R184, R4 ;  /* 0x000000b8b404723c */ /* 0x048ff00000041804 */
[C---:B------:R-:W-:Y:S01]  /*23130*/  HMMA.16816.F32.BF16 R8, R180.reuse, R186, R8 ;  /* 0x000000bab408723c */ /* 0x040fe20000041808 */
[----:B------:R-:W3:Y:S07]  /*23140*/  LDSM.16.M88.4 R184, [R229+0xb800] ;  /* 0x00b80000e5b8783b */ /* 0x000eee0000000200 */
[C---:B-----5:R-:W-:Y:S08]  /*23150*/  HMMA.16816.F32.BF16 R12, R180.reuse, R172, R12 ;  /* 0x000000acb40c723c */ /* 0x060ff0000004180c */
[C---:B------:R-:W-:Y:S01]  /*23160*/  HMMA.16816.F32.BF16 R16, R180.reuse, R174, R16 ;  /* 0x000000aeb410723c */ /* 0x040fe20000041810 */
[----:B------:R-:W-:Y:S07]  /*23170*/  LDSM.16.M88.4 R172, [R215] ;  /* 0x00000000d7ac783b */ /* 0x000fee0000000200 */
[C---:B------:R-:W-:Y:S08]  /*23180*/  HMMA.16816.F32.BF16 R20, R180.reuse, R188, R20 ;  /* 0x000000bcb414723c */ /* 0x040ff00000041814 */
[C---:B------:R-:W-:Y:S01]  /*23190*/  HMMA.16816.F32.BF16 R24, R180.reuse, R190, R24 ;  /* 0x000000beb418723c */ /* 0x040fe20000041818 */
[----:B------:R-:W-:Y:S07]  /*231a0*/  LDSM.16.M88.4 R188, [R213] ;  /* 0x00000000d5bc783b */ /* 0x000fee0000000200 */
[C---:B-1----:R-:W-:Y:S08]  /*231b0*/  HMMA.16816.F32.BF16 R28, R180.reuse, R168, R28 ;  /* 0x000000a8b41c723c */ /* 0x042ff0000004181c */
[----:B------:R-:W-:Y:S01]  /*231c0*/  HMMA.16816.F32.BF16 R32, R180, R170, R32 ;  /* 0x000000aab420723c */ /* 0x000fe20000041820 */
[----:B------:R-:W1:Y:S04]  /*231d0*/  LDSM.16.M88.4 R168, [R228+0x2000] ;  /* 0x00200000e4a8783b */ /* 0x000e680000000200 */
[----:B------:R-:W5:Y:S03]  /*231e0*/  LDSM.16.M88.4 R180, [R214] ;  /* 0x00000000d6b4783b */ /* 0x000f660000000200 */
[C---:B------:R-:W-:Y:S08]  /*231f0*/  HMMA.16816.F32.BF16 R4, R196.reuse, R200, R4 ;  /* 0x000000c8c404723c */ /* 0x040ff00000041804 */
[C---:B------:R-:W-:Y:S01]  /*23200*/  HMMA.16816.F32.BF16 R8, R196.reuse, R202, R8 ;  /* 0x000000cac408723c */ /* 0x040fe20000041808 */
[----:B------:R-:W1:Y:S07]  /*23210*/  LDSM.16.M88.4 R200, [R212] ;  /* 0x00000000d4c8783b */ /* 0x000e6e0000000200 */
        /* <DEDUP_REMOVED lines=15> */
[----:B------:R-:W-:Y:S07]  /*23310*/  LDSM.16.M88.4 R180, [R225+0x2000] ;  /* 0x00200000e1b4783b */ /* 0x000fee0000000200 */
[C---:B------:R-:W-:Y:S08]  /*23320*/  HMMA.16816.F32.BF16 R20, R168.reuse, R188, R20 ;  /* 0x000000bca814723c */ /* 0x040ff00000041814 */
[C---:B------:R-:W-:Y:S01]  /*23330*/  HMMA.16816.F32.BF16 R24, R168.reuse, R190, R24 ;  /* 0x000000bea818723c */ /* 0x040fe20000041818 */
[----:B------:R-:W5:Y:S07]  /*23340*/  LDSM.16.M88.4 R188, [R216+0x2000] ;  /* 0x00200000d8bc783b */ /* 0x000f6e0000000200 */
        /* <DEDUP_REMOVED lines=13> */
[C---:B-1----:R-:W-:Y:S08]  /*23420*/  HMMA.16816.F32.BF16 R28, R176.reuse, R172, R28 ;  /* 0x000000acb01c723c */ /* 0x042ff0000004181c */
[----:B------:R-:W-:Y:S01]  /*23430*/  HMMA.16816.F32.BF16 R32, R176, R174, R32 ;  /* 0x000000aeb020723c */ /* 0x000fe20000041820 */
[----:B------:R-:W-:Y:S04]  /*23440*/  LDSM.16.M88.4 R172, [R229+0xd000] ;  /* 0x00d00000e5ac783b */ /* 0x000fe80000000200 */
[----:B------:R-:W-:Y:S03]  /*23450*/  LDSM.16.M88.4 R176, [R229+0xd800] ;  /* 0x00d80000e5b0783b */ /* 0x000fe60000000200 */
[C---:B-----5:R-:W-:Y:S08]  /*23460*/  HMMA.16816.F32.BF16 R4, R180.reuse, R188, R4 ;  /* 0x000000bcb404723c */ /* 0x060ff00000041804 */
[C---:B------:R-:W-:Y:S01]  /*23470*/  HMMA.16816.F32.BF16 R8, R180.reuse, R190, R8 ;  /* 0x000000beb408723c */ /* 0x040fe20000041808 */
[----:B------:R-:W-:Y:S07]  /*23480*/  LDSM.16.M88.4 R188, [R228+0x4000] ;  /* 0x00400000e4bc783b */ /* 0x000fee0000000200 */
[C---:B------:R-:W-:Y:S08]  /*23490*/  HMMA.16816.F32.BF16 R12, R180.reuse, R168, R12 ;  /* 0x000000a8b40c723c */ /* 0x040ff0000004180c */
[C---:B------:R-:W-:Y:S01]  /*234a0*/  HMMA.16816.F32.BF16 R16, R180.reuse, R170, R16 ;  /* 0x000000aab410723c */ /* 0x040fe20000041810 */
[----:B------:R-:W1:Y:S07]  /*234b0*/  LDSM.16.M88.4 R168, [R229+0xc800] ;  /* 0x00c80000e5a8783b */ /* 0x000e6e0000000200 */
[C---:B------:R-:W-:Y:S08]  /*234c0*/  HMMA.16816.F32.BF16 R20, R180.reuse, R200, R20 ;  /* 0x000000c8b414723c */ /* 0x040ff00000041814 */
[C---:B------:R-:W-:Y:S01]  /*234d0*/  HMMA.16816.F32.BF16 R24, R180.reuse, R202, R24 ;  /* 0x000000cab418723c */ /* 0x040fe20000041818 */
[----:B------:R-:W4:Y:S07]  /*234e0*/  LDSM.16.M88.4 R200, [R211] ;  /* 0x00000000d3c8783b */ /* 0x000f2e0000000200 */
[C---:B--2---:R-:W-:Y:S08]  /*234f0*/  HMMA.16816.F32.BF16 R28, R180.reuse, R184, R28 ;  /* 0x000000b8b41c723c */ /* 0x044ff0000004181c */
[----:B------:R-:W-:Y:S01]  /*23500*/  HMMA.16816.F32.BF16 R32, R180, R186, R32 ;  /* 0x000000bab420723c */ /* 0x000fe20000041820 */
[----:B------:R-:W2:Y:S04]  /*23510*/  LDSM.16.M88.4 R180, [R210] ;  /* 0x00000000d2b4783b */ /* 0x000ea80000000200 */
[----:B------:R-:W5:Y:S03]  /*23520*/  LDSM.16.M88.4 R184, [R209] ;  /* 0x00000000d1b8783b */ /* 0x000f660000000200 */
[C---:B---3--:R-:W-:Y:S08]  /*23530*/  HMMA.16816.F32.BF16 R4, R192.reuse, R196, R4 ;  /* 0x000000c4c004723c */ /* 0x048ff00000041804 */
[C---:B------:R-:W-:Y:S01]  /*23540*/  HMMA.16816.F32.BF16 R8, R192.reuse, R198, R8 ;  /* 0x000000c6c008723c */ /* 0x040fe20000041808 */
[----:B------:R-:W3:Y:S07]  /*23550*/  LDSM.16.M88.4 R196, [R208] ;  /* 0x00000000d0c4783b */ /* 0x000eee0000000200 */
        /* <DEDUP_REMOVED lines=8> */
[----:B------:R-:W1:Y:S04]  /*235e0*/  LDSM.16.M88.4 R176, [R223+0xc800] ;  /* 0x00c80000dfb0783b */ /* 0x000e680000000200 */
[----:B------:R-:W1:Y:S03]  /*235f0*/  LDSM.16.M88.4 R192, [R223+0xd000] ;  /* 0x00d00000dfc0783b */ /* 0x000e660000000200 */
[C---:B----4-:R-:W-:Y:S08]  /*23600*/  HMMA.16816.F32.BF16 R4, R188.reuse, R200, R4 ;  /* 0x000000c8bc04723c */ /* 0x050ff00000041804 */
[C---:B------:R-:W-:Y:S01]  /*23610*/  HMMA.16816.F32.BF16 R8, R188.reuse, R202, R8 ;  /* 0x000000cabc08723c */ /* 0x040fe20000041808 */
[----:B------:R-:W4:Y:S07]  /*23620*/  LDSM.16.M88.4 R200, [R223+0xd800] ;  /* 0x00d80000dfc8783b */ /* 0x000f2e0000000200 */
[C---:B--2---:R-:W-:Y:S08]  /*23630*/  HMMA.16816.F32.BF16 R12, R188.reuse, R180, R12 ;  /* 0x000000b4bc0c723c */ /* 0x044ff0000004180c */
        /* <DEDUP_REMOVED lines=8> */
[----:B------:R-:W5:Y:S03]  /*236c0*/  LDSM.16.M88.4 R196, [R216+0x5000] ;  /* 0x00500000d8c4783b */ /* 0x000f660000000200 */
        /* <DEDUP_REMOVED lines=8> */
[----:B------:R-:W1:Y:S07]  /*23750*/  LDSM.16.M88.4 R192, [R229+0xe000] ;  /* 0x00e00000e5c0783b */ /* 0x000e6e0000000200 */
[C---:B----4-:R-:W-:Y:S08]  /*23760*/  HMMA.16816.F32.BF16 R28, R168.reuse, R200, R28 ;  /* 0x000000c8a81c723c */ /* 0x050ff0000004181c */
[----:B------:R-:W-:Y:S01]  /*23770*/  HMMA.16816.F32.BF16 R32, R168, R202, R32 ;  /* 0x000000caa820723c */ /* 0x000fe20000041820 */
[----:B------:R-:W4:Y:S04]  /*23780*/  LDSM.16.M88.4 R168, [R229+0xe800] ;  /* 0x00e80000e5a8783b */ /* 0x000f280000000200 */
[----:B------:R-:W1:Y:S03]  /*23790*/  LDSM.16.M88.4 R200, [R229+0xf000] ;  /* 0x00f00000e5c8783b */ /* 0x000e660000000200 */
        /* <DEDUP_REMOVED lines=8> */
[----:B------:R-:W3:Y:S07]  /*23820*/  LDSM.16.M88.4 R196, [R207] ;  /* 0x00000000cfc4783b */ /* 0x000eee0000000200 */
[C---:B-1----:R-:W-:Y:S08]  /*23830*/  HMMA.16816.F32.BF16 R28, R180.reuse, R172, R28 ;  /* 0x000000acb41c723c */ /* 0x042ff0000004181c */
[----:B------:R-:W-:Y:S01]  /*23840*/  HMMA.16816.F32.BF16 R32, R180, R174, R32 ;  /* 0x000000aeb420723c */ /* 0x000fe20000041820 */
[----:B------:R-:W-:Y:S04]  /*23850*/  LDSM.16.M88.4 R172, [R205] ;  /* 0x00000000cdac783b */ /* 0x000fe80000000200 */
[----:B------:R-:W-:Y:S03]  /*23860*/  LDSM.16.M88.4 R180, [R204] ;  /* 0x00000000ccb4783b */ /* 0x000fe60000000200 */
[C---:B------:R-:W-:Y:S08]  /*23870*/  HMMA.16816.F32.BF16 R4, R176.reuse, R192, R4 ;  /* 0x000000c0b004723c */ /* 0x040ff00000041804 */
[C---:B------:R-:W-:Y:S01]  /*23880*/  HMMA.16816.F32.BF16 R8, R176.reuse, R194, R8 ;  /* 0x000000c2b008723c */ /* 0x040fe20000041808 */
[----:B------:R-:W-:Y:S07]  /*23890*/  LDSM.16.M88.4 R192, [R226+0x6000] ;  /* 0x00600000e2c0783b */ /* 0x000fee0000000200 */
[C---:B----4-:R-:W-:Y:S08]  /*238a0*/  HMMA.16816.F32.BF16 R12, R176.reuse, R168, R12 ;  /* 0x000000a8b00c723c */ /* 0x050ff0000004180c */
[C---:B------:R-:W-:Y:S01]  /*238b0*/  HMMA.16816.F32.BF16 R16, R176.reuse, R170, R16 ;  /* 0x000000aab010723c */ /* 0x040fe20000041810 */
[----:B------:R-:W1:Y:S07]  /*238c0*/  LDSM.16.M88.4 R168, [R206] ;  /* 0x00000000cea8783b */ /* 0x000e6e0000000200 */
[C---:B------:R-:W-:Y:S08]  /*238d0*/  HMMA.16816.F32.BF16 R20, R176.reuse, R200, R20 ;  /* 0x000000c8b014723c */ /* 0x040ff00000041814 */
[C---:B------:R-:W-:Y:S01]  /*238e0*/  HMMA.16816.F32.BF16 R24, R176.reuse, R202, R24 ;  /* 0x000000cab018723c */ /* 0x040fe20000041818 */
[----:B------:R-:W4:Y:S07]  /*238f0*/  LDSM.16.M88.4 R200, [R223+0xe000] ;  /* 0x00e00000dfc8783b */ /* 0x000f2e0000000200 */
[C---:B--2---:R-:W-:Y:S08]  /*23900*/  HMMA.16816.F32.BF16 R28, R176.reuse, R184, R28 ;  /* 0x000000b8b01c723c */ /* 0x044ff0000004181c */
[----:B------:R-:W-:Y:S01]  /*23910*/  HMMA.16816.F32.BF16 R32, R176, R186, R32 ;  /* 0x000000bab020723c */ /* 0x000fe20000041820 */
[----:B------:R-:W2:Y:S04]  /*23920*/  LDSM.16.M88.4 R176, [R223+0xe800] ;  /* 0x00e80000dfb0783b */ /* 0x000ea80000000200 */
[----:B------:R-:W5:Y:S03]  /*23930*/  LDSM.16.M88.4 R184, [R223+0xf000] ;  /* 0x00f00000dfb8783b */ /* 0x000f660000000200 */
[C---:B---3--:R-:W-:Y:S08]  /*23940*/  HMMA.16816.F32.BF16 R4, R188.reuse, R196, R4 ;  /* 0x000000c4bc04723c */ /* 0x048ff00000041804 */
[C---:B------:R-:W-:Y:S01]  /*23950*/  HMMA.16816.F32.BF16 R8, R188.reuse, R198, R8 ;  /* 0x000000c6bc08723c */ /* 0x040fe20000041808 */
[----:B------:R-:W3:Y:S07]  /*23960*/  LDSM.16.M88.4 R196, [R223+0xf800] ;  /* 0x00f80000dfc4783b */ /* 0x000eee0000000200 */
        /* <DEDUP_REMOVED lines=12> */
[----:B------:R-:W4:Y:S01]  /*23a30*/  LDSM.16.M88.4 R200, [R216+0x7800] ;  /* 0x00780000d8c8783b */ /* 0x000f220000000200 */
[----:B------:R-:W-:Y:S04]  /*23a40*/  DEPBAR.LE SB0, 0x0 ;  /* 0x000080000000791a */ /* 0x000fe80000000000 */
[----:B------:R-:W-:Y:S02]  /*23a50*/  BAR.SYNC.DEFER_BLOCKING 0x0 ;  /* 0x0000000000007b1d */ /* 0x000fe40000010000 */
[C---:B--2---:R-:W-:Y:S08]  /*23a60*/  HMMA.16816.F32.BF16 R12, R192.reuse, R176, R12 ;  /* 0x000000b0c00c723c */ /* 0x044ff0000004180c */
[C---:B------:R-:W-:Y:S08]  /*23a70*/  HMMA.16816.F32.BF16 R16, R192.reuse, R178, R16 ;  /* 0x000000b2c010723c */ /* 0x040ff00000041810 */
[C---:B-----5:R-:W-:Y:S07]  /*23a80*/  HMMA.16816.F32.BF16 R20, R192.reuse, R184, R20 ;  /* 0x000000b8c014723c */ /* 0x060fee0000041814 */
[----:B------:R-:W-:Y:S01]  /*23a90*/  IMAD.MOV.U32 R185, RZ, RZ, R164 ;  /* 0x000000ffffb97224 */ /* 0x000fe200078e00a4 */
[C---:B------:R-:W-:Y:S04]  /*23aa0*/  HMMA.16816.F32.BF16 R24, R192.reuse, R186, R24 ;  /* 0x000000bac018723c */ /* 0x040fe80000041818 */
[----:B------:R-:W-:Y:S04]  /*23ab0*/  IMAD.MOV.U32 R184, RZ, RZ, R165 ;  /* 0x000000ffffb87224 */ /* 0x000fe800078e00a5 */
[C---:B---3--:R-:W-:Y:S08]  /*23ac0*/  HMMA.16816.F32.BF16 R28, R192.reuse, R196, R28 ;  /* 0x000000c4c01c723c */ /* 0x048ff0000004181c */
[----:B------:R-:W-:Y:S08]  /*23ad0*/  HMMA.16816.F32.BF16 R32, R192, R198, R32 ;  /* 0x000000c6c020723c */ /* 0x000ff00000041820 */
[C---:B-1----:R-:W-:Y:S08]  /*23ae0*/  HMMA.16816.F32.BF16 R4, R168.reuse, R172, R4 ;  /* 0x000000aca804723c */ /* 0x042ff00000041804 */
[C---:B------:R-:W-:Y:S08]  /*23af0*/  HMMA.16816.F32.BF16 R8, R168.reuse, R174, R8 ;  /* 0x000000aea808723c */ /* 0x040ff00000041808 */
[C---:B------:R-:W-:Y:S08]  /*23b00*/  HMMA.16816.F32.BF16 R12, R168.reuse, R180, R12 ;  /* 0x000000b4a80c723c */ /* 0x040ff0000004180c */
[C---:B------:R-:W-:Y:S08]  /*23b10*/  HMMA.16816.F32.BF16 R16, R168.reuse, R182, R16 ;  /* 0x000000b6a810723c */ /* 0x040ff00000041810 */
[C---:B------:R-:W-:Y:S08]  /*23b20*/  HMMA.16816.F32.BF16 R20, R168.reuse, R188, R20 ;  /* 0x000000bca814723c */ /* 0x040ff00000041814 */
[C---:B------:R-:W-:Y:S08]  /*23b30*/  HMMA.16816.F32.BF16 R24, R168.reuse, R190, R24 ;  /* 0x000000bea818723c */ /* 0x040ff00000041818 */
[C---:B----4-:R-:W-:Y:S08]  /*23b40*/  HMMA.16816.F32.BF16 R28, R168.reuse, R200, R28 ;  /* 0x000000c8a81c723c */ /* 0x050ff0000004181c */
        /* <DEDUP_REMOVED lines=14> */
[----:B------:R-:W-:Y:S02]  /*23c30*/  IABS R164, R174 ;  /* 0x000000ae00a47213 */ /* 0x000fe40000000000 */
[-C--:B--2---:R-:W-:Y:S02]  /*23c40*/  IABS R169, R173.reuse ;  /* 0x000000ad00a97213 */ /* 0x084fe40000000000 */
[-C--:B------:R-:W-:Y:S02]  /*23c50*/  IABS R168, R173.reuse ;  /* 0x000000ad00a87213 */ /* 0x080fe40000000000 */
[----:B------:R-:W1:Y:S01]  /*23c60*/  I2F.RP R176, R169 ;  /* 0x000000a900b07306 */ /* 0x000e620000209400 */
        /* <DEDUP_REMOVED lines=11> */
[----:B------:R-:W-:Y:S02]  /*23d20*/  IMAD R165, R170, R168, R165 ;  /* 0x000000a8aaa57224 */ /* 0x000fe400078e02a5 */
        /* <DEDUP_REMOVED lines=16> */
[C---:B------:R-:W-:Y:S04]  /*23e30*/  ISETP.NE.AND P2, PT, R173.reuse, RZ, PT ;  /* 0x000000ffad00720c */ /* 0x040fe80003f45270 */
[C---:B------:R-:W-:Y:S02]  /*23e40*/  SEL R168, R164.reuse, R170, !P2 ;  /* 0x000000aaa4a87207 */ /* 0x040fe40005000000 */
[----:B------:R-:W2:Y:S01]  /*23e50*/  LD.E.64 R170, [R166.64+0x38] ;  /* 0x00003804a6aa7980 */ /* 0x000ea2000c101b00 */
[----:B------:R-:W-:Y:S05]  /*23e60*/  @!P1 IMAD.MOV R172, RZ, RZ, -R172 ;  /* 0x000000ffffac9224 */ /* 0x000fea00078e0aac */
[----:B------:R-:W-:Y:S02]  /*23e70*/  SEL R172, R164, R172, !P2 ;  /* 0x000000aca4ac7207 */ /* 0x000fe40005000000 */
        /* <DEDUP_REMOVED lines=22> */
.L_x_3245:
[----:B------:R-:W-:Y:S02]  /*23fe0*/  ULDC.64 UR4, c[0x0][0x118] ;  /* 0x0000460000047ab9 */ /* 0x000fe40000000a00 */
[----:B------:R-:W2:Y:S02]  /*23ff0*/  LD.E R170, [R166.64+0x38] ;  /* 0x00003804a6aa7980 */ /* 0x000ea4000c101900 */
[----:B--2---:R-:W-:Y:S04]  /*24000*/  LEA R170, -R170, RZ, 0x6 ;  /* 0x000000ffaaaa7211 */ /* 0x004fe800078e31ff */
[----:B------:R-:W-:Y:S02]  /*24010*/  SHF.R.S32.HI R164, RZ, 0x1f, R170 ;  /* 0x0000001fffa47819 */ /* 0x000fe400000114aa */
.L_x_3246:
[----:B------:R-:W-:Y:S05]  /*24020*/  BSYNC B0 ;  /* 0x0000000000007941 */ /* 0x000fea0003800000 */
.L_x_3244:
        /* <DEDUP_REMOVED lines=116> */
.L_x_3243:
[----:B------:R-:W-:Y:S05]  /*24770*/  BSYNC B1 ;  /* 0x0000000000017941 */ /* 0x000fea0003800000 */
.L_x_3242:
[----:B------:R-:W-:Y:S01]  /*24780*/  ULDC.64 UR4, c[0x0][0x118] ;  /* 0x0000460000047ab9 */ /* 0x000fe20000000a00 */
[----:B------:R-:W2:Y:S08]  /*24790*/  S2R R165, SR_TID.X ;  /* 0x0000000000a57919 */ /* 0x000eb00000002100 */
[----:B------:R3:W4:Y:S04]  /*247a0*/  LD.E R166, [R166.64+0xdc] ;  /* 0x0000dc04a6a67980 */ /* 0x000728000c101900 */
[----:B-1----:R-:W-:Y:S01]  /*247b0*/  LDSM.16.MT88.4 R180, [R224+0x14800] ;  /* 0x01480000e0b4783b */ /* 0x002fe20000004200 */
[----:B---3--:R-:W-:Y:S02]  /*247c0*/  IADD3 R167, R246, -0x1, RZ ;  /* 0xfffffffff6a77810 */ /* 0x008fe40007ffe0ff */
[----:B--2---:R-:W-:Y:S04]  /*247d0*/  SHF.L.U32 R165, R165, 0x1, RZ ;  /* 0x00000001a5a57819 */ /* 0x004fe800000006ff */
[----:B------:R-:W-:Y:S04]  /*247e0*/  LOP3.LUT R165, R165, 0x6, RZ, 0xc0, !PT ;  /* 0x00000006a5a57812 */ /* 0x000fe800078ec0ff */
[----:B------:R-:W-:Y:S04]  /*247f0*/  LEA R165, R167, R165, 0x6 ;  /* 0x000000a5a7a57211 */ /* 0x000fe800078e30ff */
[C---:B------:R-:W-:Y:S01]  /*24800*/  IADD3 R176, R165.reuse, 0x9, RZ ;  /* 0x00000009a5b07810 */ /* 0x040fe20007ffe0ff */
[----:B------:R-:W1:Y:S01]  /*24810*/  I2F R179, R165 ;  /* 0x000000a500b37306 */ /* 0x000e620000201400 */
[C---:B------:R-:W-:Y:S02]  /*24820*/  IADD3 R171, R165.reuse, 0x10, RZ ;  /* 0x00000010a5ab7810 */ /* 0x040fe40007ffe0ff */
[C---:B------:R-:W-:Y:S02]  /*24830*/  IADD3 R178, R165.reuse, 0x1, RZ ;  /* 0x00000001a5b27810 */ /* 0x040fe40007ffe0ff */
[C---:B------:R-:W-:Y:S02]  /*24840*/  IADD3 R177, R165.reuse, 0x8, RZ ;  /* 0x00000008a5b17810 */ /* 0x040fe40007ffe0ff */
[C---:B------:R-:W-:Y:S02]  /*24850*/  IADD3 R175, R165.reuse, 0x11, RZ ;  /* 0x00000011a5af7810 */ /* 0x040fe40007ffe0ff */
[C---:B------:R-:W-:Y:S01]  /*24860*/  IADD3 R172, R165.reuse, 0x18, RZ ;  /* 0x00000018a5ac7810 */ /* 0x040fe20007ffe0ff */
[----:B------:R-:W2:Y:S01]  /*24870*/  I2F R176, R176 ;  /* 0x000000b000b07306 */ /* 0x000ea20000201400 */
[C---:B------:R-:W-:Y:S02]  /*24880*/  IADD3 R174, R165.reuse, 0x19, RZ ;  /* 0x00000019a5ae7810 */ /* 0x040fe40007ffe0ff */
[C---:B------:R-:W-:Y:S02]  /*24890*/  IADD3 R173, R165.reuse, 0x20, RZ ;  /* 0x00000020a5ad7810 */ /* 0x040fe40007ffe0ff */
[C---:B------:R-:W-:Y:S02]  /*248a0*/  IADD3 R170, R165.reuse, 0x21, RZ ;  /* 0x00000021a5aa7810 */ /* 0x040fe40007ffe0ff */
[C---:B------:R-:W-:Y:S02]  /*248b0*/  IADD3 R169, R165.reuse, 0x28, RZ ;  /* 0x00000028a5a97810 */ /* 0x040fe40007ffe0ff */
[C---:B------:R-:W-:Y:S01]  /*248c0*/  IADD3 R164, R165.reuse, 0x29, RZ ;  /* 0x00000029a5a47810 */ /* 0x040fe20007ffe0ff */
[----:B------:R-:W3:Y:S01]  /*248d0*/  I2F R171, R171 ;  /* 0x000000ab00ab7306 */ /* 0x000ee20000201400 */
[C---:B------:R-:W-:Y:S01]  /*248e0*/  IADD3 R168, R165.reuse, 0x30, RZ ;  /* 0x00000030a5a87810 */ /* 0x040fe20007ffe0ff */
[CC--:B-1----:R-:W-:Y:S02]  /*248f0*/  FFMA.FTZ R6, R0.reuse, R179.reuse, R6 ;  /* 0x000000b300067223 */ /* 0x0c2fe40000010006 */
[C---:B------:R-:W-:Y:S06]  /*24900*/  FFMA.FTZ R4, R0.reuse, R179, R4 ;  /* 0x000000b300047223 */ /* 0x040fec0000010004 */
[----:B------:R-:W1:Y:S01]  /*24910*/  I2F R178, R178 ;  /* 0x000000b200b27306 */ /* 0x000e620000201400 */
[CC--:B--2---:R-:W-:Y:S02]  /*24920*/  FFMA.FTZ R11, R0.reuse, R176.reuse, R11 ;  /* 0x000000b0000b7223 */ /* 0x0c4fe4000001000b */
[C---:B------:R-:W-:Y:S01]  /*24930*/  FFMA.FTZ R9, R0.reuse, R176, R9 ;  /* 0x000000b000097223 */ /* 0x040fe20000010009 */
[----:B------:R-:W-:Y:S06]  /*24940*/  IADD3 R176, R165, 0x31, RZ ;  /* 0x00000031a5b07810 */ /* 0x000fec0007ffe0ff */
[----:B------:R-:W2:Y:S01]  /*24950*/  I2F R177, R177 ;  /* 0x000000b100b17306 */ /* 0x000ea20000201400 */
[CC--:B---3--:R-:W-:Y:S02]  /*24960*/  FFMA.FTZ R14, R0.reuse, R171.reuse, R14 ;  /* 0x000000ab000e7223 */ /* 0x0c8fe4000001000e */
[C---:B------:R-:W-:Y:S07]  /*24970*/  FFMA.FTZ R12, R0.reuse, R171, R12 ;  /* 0x000000ab000c7223 */ /* 0x040fee000001000c */
[----:B------:R3:W5:Y:S01]  /*24980*/  I2F R171, R176 ;  /* 0x000000b000ab7306 */ /* 0x0007620000201400 */
[CC--:B-1----:R-:W-:Y:S02]  /*24990*/  FFMA.FTZ R7, R0.reuse, R178.reuse, R7 ;  /* 0x000000b200077223 */ /* 0x0c2fe40000010007 */
[C---:B------:R-:W-:Y:S07]  /*249a0*/  FFMA.FTZ R5, R0.reuse, R178, R5 ;  /* 0x000000b200057223 */ /* 0x040fee0000010005 */
[----:B------:R-:W1:Y:S01]  /*249b0*/  I2F R175, R175 ;  /* 0x000000af00af7306 */ /* 0x000e620000201400 */
[CC--:B--2---:R-:W-:Y:S02]  /*249c0*/  FFMA.FTZ R10, R0.reuse, R177.reuse, R10 ;  /* 0x000000b1000a7223 */ /* 0x0c4fe4000001000a */
[----:B------:R-:W-:Y:S01]  /*249d0*/  FFMA.FTZ R8, R0, R177, R8 ;  /* 0x000000b100087223 */ /* 0x000fe20000010008 */
[----:B------:R-:W-:Y:S06]  /*249e0*/  FMNMX.FTZ R177, R6, R2, !PT ;  /* 0x0000000206b17209 */ /* 0x000fec0007810000 */
[----:B------:R-:W2:Y:S01]  /*249f0*/  I2F R172, R172 ;  /* 0x000000ac00ac7306 */ /* 0x000ea20000201400 */
[----:B------:R-:W-:Y:S02]  /*24a00*/  FMNMX.FTZ R177, R7, R177, !PT ;  /* 0x000000b107b17209 */ /* 0x000fe40007810000 */
[----:B---3--:R-:W-:Y:S01]  /*24a10*/  FMNMX.FTZ R176, R4, R3, !PT ;  /* 0x0000000304b07209 */ /* 0x008fe20007810000 */
[----:B-----5:R-:W-:Y:S01]  /*24a20*/  FFMA.FTZ R31, R0, R171, R31 ;  /* 0x000000ab001f7223 */ /* 0x020fe2000001001f */
[----:B------:R-:W-:Y:S01]  /*24a30*/  FMNMX.FTZ R177, R10, R177, !PT ;  /* 0x000000b10ab17209 */ /* 0x000fe20007810000 */
[----:B------:R-:W-:Y:S01]  /*24a40*/  FFMA.FTZ R29, R0, R171, R29 ;  /* 0x000000ab001d7223 */ /* 0x000fe2000001001d */
[----:B------:R-:W-:Y:S03]  /*24a50*/  FMNMX.FTZ R176, R5, R176, !PT ;  /* 0x000000b005b07209 */ /* 0x000fe60007810000 */
[----:B------:R-:W3:Y:S01]  /*24a60*/  I2F R174, R174 ;  /* 0x000000ae00ae7306 */ /* 0x000ee20000201400 */
[----:B------:R-:W-:Y:S01]  /*24a70*/  FMNMX.FTZ R176, R8, R176, !PT ;  /* 0x000000b008b07209 */ /* 0x000fe20007810000 */
[CC--:B-1----:R-:W-:Y:S02]  /*24a80*/  FFMA.FTZ R15, R0.reuse, R175.reuse, R15 ;  /* 0x000000af000f7223 */ /* 0x0c2fe4000001000f */
[----:B------:R-:W-:Y:S01]  /*24a90*/  FFMA.FTZ R13, R0, R175, R13 ;  /* 0x000000af000d7223 */ /* 0x000fe2000001000d */
[----:B------:R-:W-:Y:S02]  /*24aa0*/  FMNMX.FTZ R175, R11, R177, !PT ;  /* 0x000000b10baf7209 */ /* 0x000fe40007810000 */
[----:B------:R-:W-:Y:S03]  /*24ab0*/  FMNMX.FTZ R176, R9, R176, !PT ;  /* 0x000000b009b07209 */ /* 0x000fe60007810000 */
[----:B------:R-:W1:Y:S01]  /*24ac0*/  I2F R173, R173 ;  /* 0x000000ad00ad7306 */ /* 0x000e620000201400 */
[----:B------:R-:W-:Y:S02]  /*24ad0*/  FMNMX.FTZ R175, R14, R175, !PT ;  /* 0x000000af0eaf7209 */ /* 0x000fe40007810000 */
[----:B------:R-:W-:Y:S01]  /*24ae0*/  FMNMX.FTZ R176, R12, R176, !PT ;  /* 0x000000b00cb07209 */ /* 0x000fe20007810000 */
[CC--:B--2---:R-:W-:Y:S01]  /*24af0*/  FFMA.FTZ R18, R0.reuse, R172.reuse, R18 ;  /* 0x000000ac00127223 */ /* 0x0c4fe20000010012 */
[----:B------:R-:W-:Y:S01]  /*24b00*/  FMNMX.FTZ R175, R15, R175, !PT ;  /* 0x000000af0faf7209 */ /* 0x000fe20007810000 */
[----:B------:R-:W-:Y:S01]  /*24b10*/  FFMA.FTZ R16, R0, R172, R16 ;  /* 0x000000ac00107223 */ /* 0x000fe20000010010 */
[----:B------:R-:W-:Y:S02]  /*24b20*/  IADD3 R177, R165, 0x38, RZ ;  /* 0x00000038a5b17810 */ /* 0x000fe40007ffe0ff */
[----:B------:R-:W-:Y:S01]  /*24b30*/  FMNMX.FTZ R176, R13, R176, !PT ;  /* 0x000000b00db07209 */ /* 0x000fe20007810000 */
[----:B------:R-:W2:Y:S01]  /*24b40*/  I2F R170, R170 ;  /* 0x000000aa00aa7306 */ /* 0x000ea20000201400 */
[----:B------:R-:W-:Y:S02]  /*24b50*/  FMNMX.FTZ R175, R18, R175, !PT ;  /* 0x000000af12af7209 */ /* 0x000fe40007810000 */
[----:B------:R-:W-:Y:S01]  /*24b60*/  IADD3 R165, R165, 0x39, RZ ;  /* 0x00000039a5a57810 */ /* 0x000fe20007ffe0ff */
[----:B---3--:R-:W-:Y:S01]  /*24b70*/  FFMA.FTZ R19, R0, R174, R19 ;  /* 0x000000ae00137223 */ /* 0x008fe20000010013 */
[----:B------:R-:W-:Y:S01]  /*24b80*/  FMNMX.FTZ R176, R16, R176, !PT ;  /* 0x000000b010b07209 */ /* 0x000fe20007810000 */
[C---:B------:R-:W-:Y:S03]  /*24b90*/  FFMA.FTZ R17, R0.reuse, R174, R17 ;  /* 0x000000ae00117223 */ /* 0x040fe60000010011 */
[----:B------:R-:W-:Y:S01]  /*24ba0*/  FMNMX.FTZ R175, R19, R175, !PT ;  /* 0x000000af13af7209 */ /* 0x000fe20007810000 */
[----:B------:R-:W3:Y:S01]  /*24bb0*/  I2F R169, R169 ;  /* 0x000000a900a97306 */ /* 0x000ee20000201400 */
[----:B------:R-:W-:Y:S01]  /*24bc0*/  FMNMX.FTZ R176, R17, R176, !PT ;  /* 0x000000b011b07209 */ /* 0x000fe20007810000 */
[CC--:B-1----:R-:W-:Y:S02]  /*24bd0*/  FFMA.FTZ R22, R0.reuse, R173.reuse, R22 ;  /* 0x000000ad00167223 */ /* 0x0c2fe40000010016 */
[----:B------:R-:W-:Y:S03]  /*24be0*/  FFMA.FTZ R20, R0, R173, R20 ;  /* 0x000000ad00147223 */ /* 0x000fe60000010014 */
[----:B------:R-:W-:Y:S03]  /*24bf0*/  FMNMX.FTZ R175, R22, R175, !PT ;  /* 0x000000af16af7209 */ /* 0x000fe60007810000 */
[----:B------:R-:W1:Y:S01]  /*24c00*/  I2F R164, R164 ;  /* 0x000000a400a47306 */ /* 0x000e620000201400 */
[----:B------:R-:W-:Y:S01]  /*24c10*/  FMNMX.FTZ R176, R20, R176, !PT ;  /* 0x000000b014b07209 */ /* 0x000fe20007810000 */
[CC--:B--2---:R-:W-:Y:S02]  /*24c20*/  FFMA.FTZ R23, R0.reuse, R170.reuse, R23 ;  /* 0x000000aa00177223 */ /* 0x0c4fe40000010017 */
[C---:B------:R-:W-:Y:S03]  /*24c30*/  FFMA.FTZ R21, R0.reuse, R170, R21 ;  /* 0x000000aa00157223 */ /* 0x040fe60000010015 */
[----:B------:R-:W-:Y:S03]  /*24c40*/  FMNMX.FTZ R175, R23, R175, !PT ;  /* 0x000000af17af7209 */ /* 0x000fe60007810000 */
[----:B------:R-:W2:Y:S01]  /*24c50*/  I2F R168, R168 ;  /* 0x000000a800a87306 */ /* 0x000ea20000201400 */
[----:B------:R-:W-:Y:S01]  /*24c60*/  FMNMX.FTZ R176, R21, R176, !PT ;  /* 0x000000b015b07209 */ /* 0x000fe20007810000 */
[CC--:B---3--:R-:W-:Y:S02]  /*24c70*/  FFMA.FTZ R26, R0.reuse, R169.reuse, R26 ;  /* 0x000000a9001a7223 */ /* 0x0c8fe4000001001a */
[----:B------:R-:W-:Y:S03]  /*24c80*/  FFMA.FTZ R24, R0, R169, R24 ;  /* 0x000000a900187223 */ /* 0x000fe60000010018 */
[----:B------:R-:W-:Y:S03]  /*24c90*/  FMNMX.FTZ R175, R26, R175, !PT ;  /* 0x000000af1aaf7209 */ /* 0x000fe60007810000 */
[----:B------:R-:W3:Y:S01]  /*24ca0*/  I2F R172, R177 ;  /* 0x000000b100ac7306 */ /* 0x000ee20000201400 */
[----:B------:R-:W-:Y:S01]  /*24cb0*/  FMNMX.FTZ R176, R24, R176, !PT ;  /* 0x000000b018b07209 */ /* 0x000fe20007810000 */
[CC--:B-1----:R-:W-:Y:S02]  /*24cc0*/  FFMA.FTZ R27, R0.reuse, R164.reuse, R27 ;  /* 0x000000a4001b7223 */ /* 0x0c2fe4000001001b */
[C---:B------:R-:W-:Y:S03]  /*24cd0*/  FFMA.FTZ R25, R0.reuse, R164, R25 ;  /* 0x000000a400197223 */ /* 0x040fe60000010019 */
[----:B------:R-:W-:Y:S03]  /*24ce0*/  FMNMX.FTZ R175, R27, R175, !PT ;  /* 0x000000af1baf7209 */ /* 0x000fe60007810000 */
[----:B------:R-:W1:Y:S01]  /*24cf0*/  I2F R165, R165 ;  /* 0x000000a500a57306 */ /* 0x000e620000201400 */
[----:B------:R-:W-:Y:S01]  /*24d00*/  FMNMX.FTZ R176, R25, R176, !PT ;  /* 0x000000b019b07209 */ /* 0x000fe20007810000 */
[CC--:B--2---:R-:W-:Y:S02]  /*24d10*/  FFMA.FTZ R30, R0.reuse, R168.reuse, R30 ;  /* 0x000000a8001e7223 */ /* 0x0c4fe4000001001e */
[----:B------:R-:W-:Y:S03]  /*24d20*/  FFMA.FTZ R28, R0, R168, R28 ;  /* 0x000000a8001c7223 */ /* 0x000fe6000001001c */
[----:B------:R-:W-:Y:S02]  /*24d30*/  FMNMX.FTZ R164, R30, R175, !PT ;  /* 0x000000af1ea47209 */ /* 0x000fe40007810000 */
[----:B------:R-:W-:Y:S02]  /*24d40*/  FMNMX.FTZ R176, R28, R176, !PT ;  /* 0x000000b01cb07209 */ /* 0x000fe40007810000 */
[----:B------:R-:W-:Y:S01]  /*24d50*/  FMNMX.FTZ R164, R31, R164, !PT ;  /* 0x000000a41fa47209 */ /* 0x000fe20007810000 */
[C---:B---3--:R-:W-:Y:S01]  /*24d60*/  FFMA.FTZ R34, R0.reuse, R172, R34 ;  /* 0x000000ac00227223 */ /* 0x048fe20000010022 */
[----:B------:R-:W-:Y:S01]  /*24d70*/  FMNMX.FTZ R176, R29, R176, !PT ;  /* 0x000000b01db07209 */ /* 0x000fe20007810000 */
[----:B------:R-:W-:Y:S02]  /*24d80*/  FFMA.FTZ R32, R0, R172, R32 ;  /* 0x000000ac00207223 */ /* 0x000fe40000010020 */
[----:B------:R-:W-:Y:S01]  /*24d90*/  LDSM.16.MT88.4 R172, [R222+0x10000] ;  /* 0x01000000deac783b */ /* 0x000fe20000004200 */
[----:B------:R-:W-:Y:S02]  /*24da0*/  FMNMX.FTZ R164, R34, R164, !PT ;  /* 0x000000a422a47209 */ /* 0x000fe40007810000 */
[----:B------:R-:W-:Y:S01]  /*24db0*/  FMNMX.FTZ R168, R32, R176, !PT ;  /* 0x000000b020a87209 */ /* 0x000fe20007810000 */
[CC--:B-1----:R-:W-:Y:S02]  /*24dc0*/  FFMA.FTZ R35, R0.reuse, R165.reuse, R35 ;  /* 0x000000a500237223 */ /* 0x0c2fe40000010023 */
[----:B------:R-:W-:Y:S02]  /*24dd0*/  FFMA.FTZ R33, R0, R165, R33 ;  /* 0x000000a500217223 */ /* 0x000fe40000010021 */
[----:B------:R-:W-:Y:S01]  /*24de0*/  LDSM.16.MT88.4 R176, [R221+0x10000] ;  /* 0x01000000ddb0783b */ /* 0x000fe20000004200 */
[----:B------:R-:W-:Y:S02]  /*24df0*/  FMNMX.FTZ R164, R35, R164, !PT ;  /* 0x000000a423a47209 */ /* 0x000fe40007810000 */
[----:B------:R-:W-:Y:S05]  /*24e00*/  FMNMX.FTZ R168, R33, R168, !PT ;  /* 0x000000a821a87209 */ /* 0x000fea0007810000 */
        /* <DEDUP_REMOVED lines=10> */
[----:B------:R-:W1:Y:S03]  /*24eb0*/  LDSM.16.MT88.4 R168, [R224+0x10000] ;  /* 0x01000000e0a8783b */ /* 0x000e660000004200 */
[C---:B------:R-:W-:Y:S02]  /*24ec0*/  FADD.FTZ R3, -R165.reuse, R3 ;  /* 0x00000003a5037221 */ /* 0x040fe40000010100 */
[C---:B----4-:R-:W-:Y:S02]  /*24ed0*/  FMUL.FTZ R194, R166.reuse, R164 ;  /* 0x000000a4a6c27220 */ /* 0x050fe40000410000 */
[C---:B------:R-:W-:Y:S02]  /*24ee0*/  FMUL.FTZ R195, R166.reuse, R165 ;  /* 0x000000a5a6c37220 */ /* 0x040fe40000410000 */
[----:B------:R-:W-:Y:S01]  /*24ef0*/  FMUL.FTZ R2, R166, R2 ;  /* 0x00000002a6027220 */ /* 0x000fe20000410000 */
[----:B------:R-:W-:Y:S01]  /*24f00*/  FSEL R194, R194, RZ, P0 ;  /* 0x000000ffc2c27208 */ /* 0x000fe20000000000 */
[----:B------:R-:W-:Y:S01]  /*24f10*/  FMUL.FTZ R3, R166, R3 ;  /* 0x00000003a6037220 */ /* 0x000fe20000410000 */
[----:B------:R-:W-:Y:S03]  /*24f20*/  FSETP.NEU.FTZ.AND P0, PT, R165, -INF , PT ;  /* 0xff800000a500780b */ /* 0x000fe60003f1d000 */
[-CC-:B------:R-:W-:Y:S01]  /*24f30*/  FFMA.FTZ R189, R6, R166.reuse, -R194.reuse ;  /* 0x000000a606bd7223 */ /* 0x180fe200000108c2 */
[----:B------:R-:W-:Y:S01]  /*24f40*/  FSEL R195, R195, RZ, P0 ;  /* 0x000000ffc3c37208 */ /* 0x000fe20000000000 */
[-CC-:B------:R-:W-:Y:S01]  /*24f50*/  FFMA.FTZ R188, R7, R166.reuse, -R194.reuse ;  /* 0x000000a607bc7223 */ /* 0x180fe200000108c2 */
[----:B------:R-:W2:Y:S01]  /*24f60*/  MUFU.EX2 R2, R2 ;  /* 0x0000000200027308 */ /* 0x000ea20000000800 */
[-CC-:B------:R-:W-:Y:S01]  /*24f70*/  FFMA.FTZ R187, R10, R166.reuse, -R194.reuse ;  /* 0x000000a60abb7223 */ /* 0x180fe200000108c2 */
[----:B------:R-:W-:Y:S01]  /*24f80*/  ISETP.GT.AND P0, PT, R246, 0x1, PT ;  /* 0x00000001f600780c */ /* 0x000fe20003f04270 */
[-CC-:B------:R-:W-:Y:S01]  /*24f90*/  FFMA.FTZ R186, R11, R166.reuse, -R194.reuse ;  /* 0x000000a60bba7223 */ /* 0x180fe200000108c2 */
[----:B------:R-:W-:Y:S01]  /*24fa0*/  MOV R246, R167 ;  /* 0x000000a700f67202 */ /* 0x000fe20000000f00 */
[-CC-:B------:R-:W-:Y:S02]  /*24fb0*/  FFMA.FTZ R193, R4, R166.reuse, -R195.reuse ;  /* 0x000000a604c17223 */ /* 0x180fe400000108c3 */
[-CC-:B------:R-:W-:Y:S02]  /*24fc0*/  FFMA.FTZ R192, R5, R166.reuse, -R195.reuse ;  /* 0x000000a605c07223 */ /* 0x180fe400000108c3 */
[-CC-:B------:R-:W-:Y:S01]  /*24fd0*/  FFMA.FTZ R191, R8, R166.reuse, -R195.reuse ;  /* 0x000000a608bf7223 */ /* 0x180fe200000108c3 */
[----:B------:R-:W3:Y:S01]  /*24fe0*/  MUFU.EX2 R3, R3 ;  /* 0x0000000300037308 */ /* 0x000ee20000000800 */
        /* <DEDUP_REMOVED lines=8> */
[C---:B--2---:R-:W-:Y:S02]  /*25070*/  FMUL.FTZ R6, R2.reuse, R162 ;  /* 0x000000a202067220 */ /* 0x044fe40000410000 */
[C---:B------:R-:W-:Y:S02]  /*25080*/  FMUL.FTZ R7, R2.reuse, R163 ;  /* 0x000000a302077220 */ /* 0x040fe40000410000 */
[C---:B------:R-:W-:Y:S01]  /*25090*/  FMUL.FTZ R10, R2.reuse, R158 ;  /* 0x0000009e020a7220 */ /* 0x040fe20000410000 */
[----:B------:R-:W2:Y:S01]  /*250a0*/  MUFU.EX2 R188, R188 ;  /* 0x000000bc00bc7308 */ /* 0x000ea20000000800 */
[C---:B------:R-:W-:Y:S02]  /*250b0*/  FMUL.FTZ R11, R2.reuse, R159 ;  /* 0x0000009f020b7220 */ /* 0x040fe40000410000 */
[C---:B------:R-:W-:Y:S02]  /*250c0*/  FMUL.FTZ R38, R2.reuse, R38 ;  /* 0x0000002602267220 */ /* 0x040fe40000410000 */
[C---:B---3--:R-:W-:Y:S02]  /*250d0*/  FMUL.FTZ R4, R3.reuse, R160 ;  /* 0x000000a003047220 */ /* 0x048fe40000410000 */
[C---:B------:R-:W-:Y:S02]  /*250e0*/  FMUL.FTZ R5, R3.reuse, R161 ;  /* 0x000000a103057220 */ /* 0x040fe40000410000 */
[C---:B------:R-:W-:Y:S01]  /*250f0*/  FMUL.FTZ R8, R3.reuse, R156 ;  /* 0x0000009c03087220 */ /* 0x040fe20000410000 */
[----:B------:R-:W-:Y:S01]  /*25100*/  MUFU.EX2 R187, R187 ;  /* 0x000000bb00bb7308 */ /* 0x000fe20000000800 */
[C---:B------:R-:W-:Y:S02]  /*25110*/  FMUL.FTZ R9, R3.reuse, R157 ;  /* 0x0000009d03097220 */ /* 0x040fe40000410000 */
[----:B------:R-:W3:Y:S01]  /*25120*/  LDSM.16.MT88.4 R156, [R220+0x10000] ;  /* 0x01000000dc9c783b */ /* 0x000ee20000004200 */
[C---:B------:R-:W-:Y:S02]  /*25130*/  FMUL.FTZ R39, R2.reuse, R39 ;  /* 0x0000002702277220 */ /* 0x040fe40000410000 */
[C---:B------:R-:W-:Y:S02]  /*25140*/  FMUL.FTZ R36, R3.reuse, R36 ;  /* 0x0000002403247220 */ /* 0x040fe40000410000 */
[C---:B------:R-:W-:Y:S02]  /*25150*/  FMUL.FTZ R37, R3.reuse, R37 ;  /* 0x0000002503257220 */ /* 0x040fe40000410000 */
[----:B------:R-:W4:Y:S01]  /*25160*/  MUFU.EX2 R186, R186 ;  /* 0x000000ba00ba7308 */ /* 0x000f220000000800 */
[C---:B------:R-:W-:Y:S02]  /*25170*/  FMUL.FTZ R42, R2.reuse, R42 ;  /* 0x0000002a022a7220 */ /* 0x040fe40000410000 */
[----:B------:R-:W-:Y:S01]  /*25180*/  FMUL.FTZ R43, R2, R43 ;  /* 0x0000002b022b7220 */ /* 0x000fe20000410000 */
[----:B--2---:R-:W-:Y:S01]  /*25190*/  F2FP.BF16.PACK_AB R161, R188, R189 ;  /* 0x000000bdbca1723e */ /* 0x004fe200000010ff */
[C---:B------:R-:W-:Y:S02]  /*251a0*/  FMUL.FTZ R40, R3.reuse, R40 ;  /* 0x0000002803287220 */ /* 0x040fe40000410000 */
[C---:B------:R-:W-:Y:S02]  /*251b0*/  FMUL.FTZ R41, R3.reuse, R41 ;  /* 0x0000002903297220 */ /* 0x040fe40000410000 */
[C---:B------:R-:W-:Y:S01]  /*251c0*/  FMUL.FTZ R14, R2.reuse, R154 ;  /* 0x0000009a020e7220 */ /* 0x040fe20000410000 */
[----:B------:R-:W-:Y:S01]  /*251d0*/  MUFU.EX2 R193, R193 ;  /* 0x000000c100c17308 */ /* 0x000fe20000000800 */
[C---:B------:R-:W-:Y:S02]  /*251e0*/  FMUL.FTZ R15, R2.reuse, R155 ;  /* 0x0000009b020f7220 */ /* 0x040fe40000410000 */
[C---:B------:R-:W-:Y:S02]  /*251f0*/  FMUL.FTZ R12, R3.reuse, R152 ;  /* 0x00000098030c7220 */ /* 0x040fe40000410000 */
[C---:B------:R-:W-:Y:S02]  /*25200*/  FMUL.FTZ R13, R3.reuse, R153 ;  /* 0x00000099030d7220 */ /* 0x040fe40000410000 */
[----:B------:R-:W-:Y:S01]  /*25210*/  LDSM.16.MT88.4 R152, [R224+0x10800] ;  /* 0x01080000e098783b */ /* 0x000fe20000004200 */
[C---:B------:R-:W-:Y:S02]  /*25220*/  FMUL.FTZ R46, R2.reuse, R46 ;  /* 0x0000002e022e7220 */ /* 0x040fe40000410000 */
[----:B------:R-:W2:Y:S01]  /*25230*/  MUFU.EX2 R192, R192 ;  /* 0x000000c000c07308 */ /* 0x000ea20000000800 */
[----:B------:R-:W-:Y:S02]  /*25240*/  FMUL.FTZ R47, R2, R47 ;  /* 0x0000002f022f7220 */ /* 0x000fe40000410000 */
[C---:B------:R-:W-:Y:S01]  /*25250*/  FMUL.FTZ R44, R3.reuse, R44 ;  /* 0x0000002c032c7220 */ /* 0x040fe20000410000 */
[----:B----4-:R-:W-:Y:S01]  /*25260*/  F2FP.BF16.PACK_AB R163, R186, R187 ;  /* 0x000000bbbaa3723e */ /* 0x010fe200000010ff */
[C---:B------:R-:W-:Y:S02]  /*25270*/  FMUL.FTZ R45, R3.reuse, R45 ;  /* 0x0000002d032d7220 */ /* 0x040fe40000410000 */
[C---:B------:R-:W-:Y:S02]  /*25280*/  FMUL.FTZ R50, R2.reuse, R50 ;  /* 0x0000003202327220 */ /* 0x040fe40000410000 */
[C---:B------:R-:W-:Y:S01]  /*25290*/  FMUL.FTZ R51, R2.reuse, R51 ;  /* 0x0000003302337220 */ /* 0x040fe20000410000 */
[----:B------:R-:W-:Y:S01]  /*252a0*/  MUFU.EX2 R191, R191 ;  /* 0x000000bf00bf7308 */ /* 0x000fe20000000800 */
[C---:B------:R-:W-:Y:S02]  /*252b0*/  FMUL.FTZ R48, R3.reuse, R48 ;  /* 0x0000003003307220 */ /* 0x040fe40000410000 */
[C---:B------:R-:W-:Y:S02]  /*252c0*/  FMUL.FTZ R49, R3.reuse, R49 ;  /* 0x0000003103317220 */ /* 0x040fe40000410000 */
[C---:B------:R-:W-:Y:S02]  /*252d0*/  FMUL.FTZ R54, R2.reuse, R54 ;  /* 0x0000003602367220 */ /* 0x040fe40000410000 */
[C---:B------:R-:W-:Y:S02]  /*252e0*/  FMUL.FTZ R55, R2.reuse, R55 ;  /* 0x0000003702377220 */ /* 0x040fe40000410000 */
[C---:B------:R-:W-:Y:S01]  /*252f0*/  FMUL.FTZ R52, R3.reuse, R52 ;  /* 0x0000003403347220 */ /* 0x040fe20000410000 */
        /* <DEDUP_REMOVED lines=13> */
[----:B------:R-:W-:Y:S01]  /*253d0*/  MUFU.EX2 R197, R197 ;  /* 0x000000c500c57308 */ /* 0x000fe20000000800 */
[----:B------:R-:W-:Y:S02]  /*253e0*/  FMUL.FTZ R67, R2, R67 ;  /* 0x0000004302437220 */ /* 0x000fe40000410000 */
[C---:B------:R-:W-:Y:S01]  /*253f0*/  FMUL.FTZ R64, R3.reuse, R64 ;  /* 0x0000004003407220 */ /* 0x040fe20000410000 */
[----:B----4-:R-:W-:Y:S01]  /*25400*/  F2FP.BF16.PACK_AB R162, R190, R191 ;  /* 0x000000bfbea2723e */ /* 0x010fe200000010ff */
[C---:B------:R-:W-:Y:S02]  /*25410*/  FMUL.FTZ R65, R3.reuse, R65 ;  /* 0x0000004103417220 */ /* 0x040fe40000410000 */
[C---:B------:R-:W-:Y:S02]  /*25420*/  FMUL.FTZ R70, R2.reuse, R70 ;  /* 0x0000004602467220 */ /* 0x040fe40000410000 */
[C---:B------:R-:W-:Y:S01]  /*25430*/  FMUL.FTZ R71, R2.reuse, R71 ;  /* 0x0000004702477220 */ /* 0x040fe20000410000 */
[----:B------:R-:W-:Y:S01]  /*25440*/  MUFU.EX2 R201, R201 ;  /* 0x000000c900c97308 */ /* 0x000fe20000000800 */
[C---:B-1----:R-:W-:Y:S05]  /*25450*/  HMMA.16816.F32.BF16 R4, R160.reuse, R168, R4 ;  /* 0x000000a8a004723c */ /* 0x042fea0000041804 */
[C---:B------:R-:W-:Y:S02]  /*25460*/  FMUL.FTZ R68, R3.reuse, R68 ;  /* 0x0000004403447220 */ /* 0x040fe40000410000 */
[C---:B------:R-:W-:Y:S01]  /*25470*/  FMUL.FTZ R69, R3.reuse, R69 ;  /* 0x0000004503457220 */ /* 0x040fe20000410000 */
[C---:B------:R-:W-:Y:S01]  /*25480*/  HMMA.16816.F32.BF16 R8, R160.reuse, R170, R8 ;  /* 0x000000aaa008723c */ /* 0x040fe20000041808 */
[----:B------:R-:W1:Y:S01]  /*25490*/  LDSM.16.MT88.4 R168, [R224+0x12000] ;  /* 0x01200000e0a8783b */ /* 0x000e620000004200 */
[----:B------:R-:W2:Y:S02]  /*254a0*/  MUFU.EX2 R200, R200 ;  /* 0x000000c800c87308 */ /* 0x000ea40000000800 */
[C---:B------:R-:W-:Y:S02]  /*254b0*/  FMUL.FTZ R74, R2.reuse, R74 ;  /* 0x0000004a024a7220 */ /* 0x040fe40000410000 */
[C---:B------:R-:W-:Y:S02]  /*254c0*/  FMUL.FTZ R75, R2.reuse, R75 ;  /* 0x0000004b024b7220 */ /* 0x040fe40000410000 */
[C---:B------:R-:W-:Y:S04]  /*254d0*/  HMMA.16816.F32.BF16 R36, R160.reuse, R172, R36 ;  /* 0x000000aca024723c */ /* 0x040fe80000041824 */
[C---:B------:R-:W-:Y:S01]  /*254e0*/  FMUL.FTZ R72, R3.reuse, R72 ;  /* 0x0000004803487220 */ /* 0x040fe20000410000 */
[----:B------:R-:W-:Y:S01]  /*254f0*/  MUFU.EX2 R250, R250 ;  /* 0x000000fa00fa7308 */ /* 0x000fe20000000800 */
[C---:B------:R-:W-:Y:S02]  /*25500*/  FMUL.FTZ R73, R3.reuse, R73 ;  /* 0x0000004903497220 */ /* 0x040fe40000410000 */
[C---:B------:R-:W-:Y:S01]  /*25510*/  HMMA.16816.F32.BF16 R40, R160.reuse, R174, R40 ;  /* 0x000000aea028723c */ /* 0x040fe20000041828 */
[----:B------:R-:W4:Y:S03]  /*25520*/  LDSM.16.MT88.4 R172, [R222+0x12000] ;  /* 0x01200000deac783b */ /* 0x000f260000004200 */
[C---:B------:R-:W-:Y:S02]  /*25530*/  FMUL.FTZ R78, R2.reuse, R78 ;  /* 0x0000004e024e7220 */ /* 0x040fe40000410000 */
[C---:B------:R-:W-:Y:S01]  /*25540*/  FMUL.FTZ R79, R2.reuse, R79 ;  /* 0x0000004f024f7220 */ /* 0x040fe20000410000 */
[----:B------:R-:W-:Y:S01]  /*25550*/  MUFU.EX2 R251, R251 ;  /* 0x000000fb00fb7308 */ /* 0x000fe20000000800 */
[C---:B------:R-:W-:Y:S04]  /*25560*/  HMMA.16816.F32.BF16 R44, R160.reuse, R176, R44 ;  /* 0x000000b0a02c723c */ /* 0x040fe8000004182c */
[C---:B------:R-:W-:Y:S02]  /*25570*/  FMUL.FTZ R76, R3.reuse, R76 ;  /* 0x0000004c034c7220 */ /* 0x040fe40000410000 */
[C---:B------:R-:W-:Y:S02]  /*25580*/  FMUL.FTZ R77, R3.reuse, R77 ;  /* 0x0000004d034d7220 */ /* 0x040fe40000410000 */
[C---:B------:R-:W-:Y:S01]  /*25590*/  HMMA.16816.F32.BF16 R48, R160.reuse, R178, R48 ;  /* 0x000000b2a030723c */ /* 0x040fe20000041830 */
[----:B------:R-:W-:Y:S03]  /*255a0*/  LDSM.16.MT88.4 R176, [R220+0x12800] ;  /* 0x01280000dcb0783b */ /* 0x000fe60000004200 */
[C---:B------:R-:W-:Y:S02]  /*255b0*/  FMUL.FTZ R82, R2.reuse, R82 ;  /* 0x0000005202527220 */ /* 0x040fe40000410000 */
[C---:B------:R-:W-:Y:S02]  /*255c0*/  FMUL.FTZ R83, R2.reuse, R83 ;  /* 0x0000005302537220 */ /* 0x040fe40000410000 */
[C---:B---3--:R-:W-:Y:S04]  /*255d0*/  HMMA.16816.F32.BF16 R52, R160.reuse, R156, R52 ;  /* 0x0000009ca034723c */ /* 0x048fe80000041834 */
[C---:B------:R-:W-:Y:S02]  /*255e0*/  FMUL.FTZ R80, R3.reuse, R80 ;  /* 0x0000005003507220 */ /* 0x040fe40000410000 */
[C---:B------:R-:W-:Y:S02]  /*255f0*/  FMUL.FTZ R81, R3.reuse, R81 ;  /* 0x0000005103517220 */ /* 0x040fe40000410000 */
[C---:B------:R-:W-:Y:S01]  /*25600*/  HMMA.16816.F32.BF16 R56, R160.reuse, R158, R56 ;  /* 0x0000009ea038723c */ /* 0x040fe20000041838 */
[----:B------:R-:W3:Y:S03]  /*25610*/  LDSM.16.MT88.4 R156, [R221+0x12000] ;  /* 0x01200000dd9c783b */ /* 0x000ee60000004200 */
[C---:B------:R-:W-:Y:S02]  /*25620*/  FMUL.FTZ R86, R2.reuse, R86 ;  /* 0x0000005602567220 */ /* 0x040fe40000410000 */
[C---:B------:R-:W-:Y:S02]  /*25630*/  FMUL.FTZ R87, R2.reuse, R87 ;  /* 0x0000005702577220 */ /* 0x040fe40000410000 */
[C---:B-1----:R-:W-:Y:S04]  /*25640*/  HMMA.16816.F32.BF16 R60, R160.reuse, R168, R60 ;  /* 0x000000a8a03c723c */ /* 0x042fe8000004183c */
[C---:B------:R-:W-:Y:S02]  /*25650*/  FMUL.FTZ R84, R3.reuse, R84 ;  /* 0x0000005403547220 */ /* 0x040fe40000410000 */
[C---:B------:R-:W-:Y:S02]  /*25660*/  FMUL.FTZ R85, R3.reuse, R85 ;  /* 0x0000005503557220 */ /* 0x040fe40000410000 */
[C---:B------:R-:W-:Y:S01]  /*25670*/  HMMA.16816.F32.BF16 R64, R160.reuse, R170, R64 ;  /* 0x000000aaa040723c */ /* 0x040fe20000041840 */
[----:B------:R-:W1:Y:S03]  /*25680*/  LDSM.16.MT88.4 R168, [R220+0x12000] ;  /* 0x01200000dca8783b */ /* 0x000e660000004200 */
[C---:B------:R-:W-:Y:S02]  /*25690*/  FMUL.FTZ R90, R2.reuse, R90 ;  /* 0x0000005a025a7220 */ /* 0x040fe40000410000 */
[C---:B------:R-:W-:Y:S02]  /*256a0*/  FMUL.FTZ R91, R2.reuse, R91 ;  /* 0x0000005b025b7220 */ /* 0x040fe40000410000 */
[C---:B----4-:R-:W-:Y:S04]  /*256b0*/  HMMA.16816.F32.BF16 R68, R160.reuse, R172, R68 ;  /* 0x000000aca044723c */ /* 0x050fe80000041844 */
[C---:B------:R-:W-:Y:S02]  /*256c0*/  FMUL.FTZ R88, R3.reuse, R88 ;  /* 0x0000005803587220 */ /* 0x040fe40000410000 */
[C---:B------:R-:W-:Y:S02]  /*256d0*/  FMUL.FTZ R89, R3.reuse, R89 ;  /* 0x0000005903597220 */ /* 0x040fe40000410000 */
[C---:B------:R-:W-:Y:S01]  /*256e0*/  HMMA.16816.F32.BF16 R72, R160.reuse, R174, R72 ;  /* 0x000000aea048723c */ /* 0x040fe20000041848 */
[----:B------:R-:W4:Y:S03]  /*256f0*/  LDSM.16.MT88.4 R172, [R224+0x14000] ;  /* 0x01400000e0ac783b */ /* 0x000f260000004200 */
[C---:B------:R-:W-:Y:S02]  /*25700*/  FMUL.FTZ R94, R2.reuse, R94 ;  /* 0x0000005e025e7220 */ /* 0x040fe40000410000 */
[C---:B------:R-:W-:Y:S02]  /*25710*/  FMUL.FTZ R95, R2.reuse, R95 ;  /* 0x0000005f025f7220 */ /* 0x040fe40000410000 */
[C---:B------:R-:W-:Y:S01]  /*25720*/  FMUL.FTZ R92, R3.reuse, R92 ;  /* 0x0000005c035c7220 */ /* 0x040fe20000410000 */
[C---:B---3--:R-:W-:Y:S03]  /*25730*/  HMMA.16816.F32.BF16 R76, R160.reuse, R156, R76 ;  /* 0x0000009ca04c723c */ /* 0x048fe6000004184c */
[C---:B------:R-:W-:Y:S02]  /*25740*/  FMUL.FTZ R93, R3.reuse, R93 ;  /* 0x0000005d035d7220 */ /* 0x040fe40000410000 */
[C---:B------:R-:W-:Y:S02]  /*25750*/  FMUL.FTZ R98, R2.reuse, R98 ;  /* 0x0000006202627220 */ /* 0x040fe40000410000 */
[C---:B------:R-:W-:Y:S01]  /*25760*/  FMUL.FTZ R99, R2.reuse, R99 ;  /* 0x0000006302637220 */ /* 0x040fe20000410000 */
        /* <DEDUP_REMOVED lines=30> */
[C---:B------:R-:W-:Y:S04]  /*25950*/  FMUL.FTZ R118, R2.reuse, R118 ;  /* 0x0000007602767220 */ /* 0x040fe80000410000 */
[C---:B------:R-:W-:Y:S01]  /*25960*/  FMUL.FTZ R119, R2.reuse, R119 ;  /* 0x0000007702777220 */ /* 0x040fe20000410000 */
[C---:B------:R-:W-:Y:S01]  /*25970*/  HMMA.16816.F32.BF16 R112, R160.reuse, R170, R112 ;  /* 0x000000aaa070723c */ /* 0x040fe20000041870 */
[----:B------:R-:W1:Y:S02]  /*25980*/  LDSM.16.MT88.4 R168, [R222+0x16000] ;  /* 0x01600000dea8783b */ /* 0x000e640000004200 */
[C---:B------:R-:W-:Y:S02]  /*25990*/  FMUL.FTZ R116, R3.reuse, R116 ;  /* 0x0000007403747220 */ /* 0x040fe40000410000 */
[C---:B------:R-:W-:Y:S02]  /*259a0*/  FMUL.FTZ R117, R3.reuse, R117 ;  /* 0x0000007503757220 */ /* 0x040fe40000410000 */
[C---:B------:R-:W-:Y:S02]  /*259b0*/  FMUL.FTZ R122, R2.reuse, R122 ;  /* 0x0000007a027a7220 */ /* 0x040fe40000410000 */
[C---:B------:R-:W-:Y:S03]  /*259c0*/  FMUL.FTZ R123, R2.reuse, R123 ;  /* 0x0000007b027b7220 */ /* 0x040fe60000410000 */
[C---:B----4-:R-:W-:Y:S03]  /*259d0*/  HMMA.16816.F32.BF16 R116, R160.reuse, R172, R116 ;  /* 0x000000aca074723c */ /* 0x050fe60000041874 */
[C---:B------:R-:W-:Y:S02]  /*259e0*/  FMUL.FTZ R120, R3.reuse, R120 ;  /* 0x0000007803787220 */ /* 0x040fe40000410000 */
[C---:B------:R-:W-:Y:S02]  /*259f0*/  FMUL.FTZ R121, R3.reuse, R121 ;  /* 0x0000007903797220 */ /* 0x040fe40000410000 */
[C---:B------:R-:W-:Y:S02]  /*25a00*/  FMUL.FTZ R126, R2.reuse, R126 ;  /* 0x0000007e027e7220 */ /* 0x040fe40000410000 */
[C---:B------:R-:W-:Y:S03]  /*25a10*/  FMUL.FTZ R127, R2.reuse, R127 ;  /* 0x0000007f027f7220 */ /* 0x040fe60000410000 */
[C---:B------:R-:W-:Y:S01]  /*25a20*/  HMMA.16816.F32.BF16 R120, R160.reuse, R174, R120 ;  /* 0x000000aea078723c */ /* 0x040fe20000041878 */
[----:B------:R-:W4:Y:S02]  /*25a30*/  LDSM.16.MT88.4 R172, [R221+0x16000] ;  /* 0x01600000ddac783b */ /* 0x000f240000004200 */
[C---:B------:R-:W-:Y:S02]  /*25a40*/  FMUL.FTZ R124, R3.reuse, R124 ;  /* 0x0000007c037c7220 */ /* 0x040fe40000410000 */
[C---:B------:R-:W-:Y:S02]  /*25a50*/  FMUL.FTZ R125, R3.reuse, R125 ;  /* 0x0000007d037d7220 */ /* 0x040fe40000410000 */
[C---:B------:R-:W-:Y:S02]  /*25a60*/  FMUL.FTZ R130, R2.reuse, R130 ;  /* 0x0000008202827220 */ /* 0x040fe40000410000 */
[C---:B------:R-:W-:Y:S03]  /*25a70*/  FMUL.FTZ R131, R2.reuse, R131 ;  /* 0x0000008302837220 */ /* 0x040fe60000410000 */
[C---:B---3--:R-:W-:Y:S03]  /*25a80*/  HMMA.16816.F32.BF16 R124, R160.reuse, R156, R124 ;  /* 0x0000009ca07c723c */ /* 0x048fe6000004187c */
[C---:B------:R-:W-:Y:S02]  /*25a90*/  FMUL.FTZ R128, R3.reuse, R128 ;  /* 0x0000008003807220 */ /* 0x040fe40000410000 */
[C---:B------:R-:W-:Y:S02]  /*25aa0*/  FMUL.FTZ R129, R3.reuse, R129 ;  /* 0x0000008103817220 */ /* 0x040fe40000410000 */
[C---:B------:R-:W-:Y:S02]  /*25ab0*/  FMUL.FTZ R134, R2.reuse, R134 ;  /* 0x0000008602867220 */ /* 0x040fe40000410000 */
[C---:B------:R-:W-:Y:S03]  /*25ac0*/  FMUL.FTZ R135, R2.reuse, R135 ;  /* 0x0000008702877220 */ /* 0x040fe60000410000 */
[C---:B------:R-:W-:Y:S01]  /*25ad0*/  HMMA.16816.F32.BF16 R128, R160.reuse, R158, R128 ;  /* 0x0000009ea080723c */ /* 0x040fe20000041880 */
[----:B------:R-:W3:Y:S02]  /*25ae0*/  LDSM.16.MT88.4 R156, [R220+0x16000] ;  /* 0x01600000dc9c783b */ /* 0x000ee40000004200 */
[C---:B------:R-:W-:Y:S02]  /*25af0*/  FMUL.FTZ R132, R3.reuse, R132 ;  /* 0x0000008403847220 */ /* 0x040fe40000410000 */
[C---:B------:R-:W-:Y:S02]  /*25b00*/  FMUL.FTZ R133, R3.reuse, R133 ;  /* 0x0000008503857220 */ /* 0x040fe40000410000 */
[C---:B------:R-:W-:Y:S02]  /*25b10*/  FMUL.FTZ R138, R2.reuse, R138 ;  /* 0x0000008a028a7220 */ /* 0x040fe40000410000 */
[C---:B------:R-:W-:Y:S03]  /*25b20*/  FMUL.FTZ R139, R2.reuse, R139 ;  /* 0x0000008b028b7220 */ /* 0x040fe60000410000 */
[C---:B-1----:R-:W-:Y:S03]  /*25b30*/  HMMA.16816.F32.BF16 R132, R160.reuse, R168, R132 ;  /* 0x000000a8a084723c */ /* 0x042fe60000041884 */
[C---:B------:R-:W-:Y:S02]  /*25b40*/  FMUL.FTZ R136, R3.reuse, R136 ;  /* 0x0000008803887220 */ /* 0x040fe40000410000 */
[C---:B------:R-:W-:Y:S02]  /*25b50*/  FMUL.FTZ R137, R3.reuse, R137 ;  /* 0x0000008903897220 */ /* 0x040fe40000410000 */
[C---:B------:R-:W-:Y:S02]  /*25b60*/  FMUL.FTZ R142, R2.reuse, R142 ;  /* 0x0000008e028e7220 */ /* 0x040fe40000410000 */
[----:B------:R-:W-:Y:S03]  /*25b70*/  FMUL.FTZ R143, R2, R143 ;  /* 0x0000008f028f7220 */ /* 0x000fe60000410000 */
[C---:B------:R-:W-:Y:S01]  /*25b80*/  HMMA.16816.F32.BF16 R136, R160.reuse, R170, R136 ;  /* 0x000000aaa088723c */ /* 0x040fe20000041888 */
[----:B------:R-:W1:Y:S02]  /*25b90*/  LDSM.16.MT88.4 R168, [R222+0x10800] ;  /* 0x01080000dea8783b */ /* 0x000e640000004200 */
[C---:B------:R-:W-:Y:S02]  /*25ba0*/  FMUL.FTZ R140, R3.reuse, R140 ;  /* 0x0000008c038c7220 */ /* 0x040fe40000410000 */
[----:B------:R-:W-:Y:S02]  /*25bb0*/  FMUL.FTZ R141, R3, R141 ;  /* 0x0000008d038d7220 */ /* 0x000fe40000410000 */
[-CC-:B------:R-:W-:Y:S02]  /*25bc0*/  FFMA.FTZ R198, R18, R166.reuse, -R194.reuse ;  /* 0x000000a612c67223 */ /* 0x180fe400000108c2 */
[-C--:B------:R-:W-:Y:S03]  /*25bd0*/  FFMA.FTZ R199, R19, R166.reuse, -R194 ;  /* 0x000000a613c77223 */ /* 0x080fe600000108c2 */
[C---:B----4-:R-:W-:Y:S01]  /*25be0*/  HMMA.16816.F32.BF16 R140, R160.reuse, R172, R140 ;  /* 0x000000aca08c723c */ /* 0x050fe2000004188c */
[----:B------:R-:W-:Y:S02]  /*25bf0*/  MUFU.EX2 R198, R198 ;  /* 0x000000c600c67308 */ /* 0x000fe40000000800 */
[-CC-:B------:R-:W-:Y:S02]  /*25c00*/  FFMA.FTZ R202, R16, R166.reuse, -R195.reuse ;  /* 0x000000a610ca7223 */ /* 0x180fe400000108c3 */
[----:B------:R-:W-:Y:S02]  /*25c10*/  FFMA.FTZ R203, R17, R166, -R195 ;  /* 0x000000a611cb7223 */ /* 0x000fe400000108c3 */
[C---:B------:R-:W-:Y:S01]  /*25c20*/  FMUL.FTZ R18, R2.reuse, R150 ;  /* 0x0000009602127220 */ /* 0x040fe20000410000 */
[C---:B------:R-:W-:Y:S01]  /*25c30*/  HMMA.16816.F32.BF16 R12, R160.reuse, R174, R12 ;  /* 0x000000aea00c723c */ /* 0x040fe2000004180c */
[----:B------:R-:W4:Y:S02]  /*25c40*/  LDSM.16.MT88.4 R172, [R221+0x10800] ;  /* 0x01080000ddac783b */ /* 0x000f240000004200 */
[----:B------:R-:W5:Y:S01]  /*25c50*/  MUFU.EX2 R199, R199 ;  /* 0x000000c700c77308 */ /* 0x000f620000000800 */
[----:B------:R-:W-:Y:S02]  /*25c60*/  FMUL.FTZ R19, R2, R151 ;  /* 0x0000009702137220 */ /* 0x000fe40000410000 */
[C---:B------:R-:W-:Y:S01]  /*25c70*/  FMUL.FTZ R16, R3.reuse, R148 ;  /* 0x0000009403107220 */ /* 0x040fe20000410000 */
[----:B--2---:R-:W-:Y:S01]  /*25c80*/  F2FP.BF16.PACK_AB R148, R200, R201 ;  /* 0x000000c9c894723e */ /* 0x004fe200000010ff */
[----:B------:R-:W-:Y:S01]  /*25c90*/  FMUL.FTZ R17, R3, R149 ;  /* 0x0000009503117220 */ /* 0x000fe20000410000 */
[----:B------:R-:W-:Y:S03]  /*25ca0*/  F2FP.BF16.PACK_AB R149, R197, R196 ;  /* 0x000000c4c595723e */ /* 0x000fe600000010ff */
[C---:B------:R-:W-:Y:S01]  /*25cb0*/  FMUL.FTZ R146, R2.reuse, R146 ;  /* 0x0000009202927220 */ /* 0x040fe20000410000 */
[----:B------:R-:W-:Y:S01]  /*25cc0*/  MUFU.EX2 R202, R202 ;  /* 0x000000ca00ca7308 */ /* 0x000fe20000000800 */
[C---:B------:R-:W-:Y:S01]  /*25cd0*/  FMUL.FTZ R147, R2.reuse, R147 ;  /* 0x0000009302937220 */ /* 0x040fe20000410000 */
[C---:B---3--:R-:W-:Y:S03]  /*25ce0*/  HMMA.16816.F32.BF16 R16, R160.reuse, R156, R16 ;  /* 0x0000009ca010723c */ /* 0x048fe60000041810 */
[C---:B------:R-:W-:Y:S02]  /*25cf0*/  FMUL.FTZ R144, R3.reuse, R144 ;  /* 0x0000009003907220 */ /* 0x040fe40000410000 */
[C---:B------:R-:W-:Y:S02]  /*25d00*/  FMUL.FTZ R145, R3.reuse, R145 ;  /* 0x0000009103917220 */ /* 0x040fe40000410000 */
[----:B------:R-:W-:Y:S01]  /*25d10*/  FFMA.FTZ R193, R3, R249, R193 ;  /* 0x000000f903c17223 */ /* 0x000fe200000100c1 */
[----:B------:R-:W2:Y:S01]  /*25d20*/  MUFU.EX2 R203, R203 ;  /* 0x000000cb00cb7308 */ /* 0x000ea20000000800 */
[----:B------:R-:W-:Y:S03]  /*25d30*/  MOV R3, R165 ;  /* 0x000000a500037202 */ /* 0x000fe60000000f00 */
[----:B------:R-:W-:Y:S01]  /*25d40*/  HMMA.16816.F32.BF16 R144, R160, R158, R144 ;  /* 0x0000009ea090723c */ /* 0x000fe20000041890 */
[----:B------:R-:W3:Y:S02]  /*25d50*/  LDSM.16.MT88.4 R156, [R220+0x10800] ;  /* 0x01080000dc9c783b */ /* 0x000ee40000004200 */
[----:B-----5:R-:W-:Y:S01]  /*25d60*/  F2FP.BF16.PACK_AB R151, R199, R198 ;  /* 0x000000c6c797723e */ /* 0x020fe200000010ff */
[----:B------:R-:W-:Y:S01]  /*25d70*/  FFMA.FTZ R189, R2, R248, R189 ;  /* 0x000000f802bd7223 */ /* 0x000fe200000100bd */
[----:B------:R-:W-:Y:S01]  /*25d80*/  MOV R2, R164 ;  /* 0x000000a400027202 */ /* 0x000fe20000000f00 */
[----:B------:R-:W-:Y:S02]  /*25d90*/  FADD.FTZ R193, R192, R193 ;  /* 0x000000c1c0c17221 */ /* 0x000fe40000010000 */
[----:B------:R-:W-:Y:S01]  /*25da0*/  FADD.FTZ R189, R188, R189 ;  /* 0x000000bdbcbd7221 */ /* 0x000fe20000010000 */
[----:B------:R-:W-:Y:S03]  /*25db0*/  LDSM.16.MT88.4 R160, [R222+0x12800] ;  /* 0x01280000dea0783b */ /* 0x000fe60000004200 */
[----:B------:R-:W-:Y:S02]  /*25dc0*/  FADD.FTZ R191, R191, R193 ;  /* 0x000000c1bfbf7221 */ /* 0x000fe40000010000 */
[----:B------:R-:W-:Y:S02]  /*25dd0*/  FADD.FTZ R189, R187, R189 ;  /* 0x000000bdbbbd7221 */ /* 0x000fe40000010000 */
[----:B------:R-:W-:Y:S02]  /*25de0*/  FADD.FTZ R191, R190, R191 ;  /* 0x000000bfbebf7221 */ /* 0x000fe40000010000 */
[----:B------:R-:W-:Y:S01]  /*25df0*/  FADD.FTZ R186, R186, R189 ;  /* 0x000000bdbaba7221 */ /* 0x000fe20000010000 */
[----:B--2---:R-:W-:Y:S01]  /*25e00*/  F2FP.BF16.PACK_AB R150, R203, R202 ;  /* 0x000000cacb96723e */ /* 0x004fe200000010ff */
[----:B------:R-:W-:Y:S02]  /*25e10*/  FADD.FTZ R201, R201, R191 ;  /* 0x000000bfc9c97221 */ /* 0x000fe40000010000 */
        /* <DEDUP_REMOVED lines=10> */
[----:B------:R-:W-:Y:S04]  /*25ec0*/  FADD.FTZ R199, R199, R197 ;  /* 0x000000c5c7c77221 */ /* 0x000fe80000010000 */
        /* <DEDUP_REMOVED lines=17> */
[C---:B------:R-:W-:Y:S07]  /*25fe0*/  HMMA.16816.F32.BF16 R84, R148.reuse, R176, R84 ;  /* 0x000000b09454723c */ /* 0x040fee0000041854 */
[-CC-:B------:R-:W-:Y:S01]  /*25ff0*/  FFMA.FTZ R176, R22, R166.reuse, -R194.reuse ;  /* 0x000000a616b07223 */ /* 0x180fe200000108c2 */
[C---:B------:R-:W-:Y:S04]  /*26000*/  HMMA.16816.F32.BF16 R88, R148.reuse, R178, R88 ;  /* 0x000000b29458723c */ /* 0x040fe80000041858 */
[-CC-:B------:R-:W-:Y:S01]  /*26010*/  FFMA.FTZ R177, R23, R166.reuse, -R194.reuse ;  /* 0x000000a617b17223 */ /* 0x180fe200000108c2 */
[----:B------:R-:W1:Y:S02]  /*26020*/  MUFU.EX2 R176, R176 ;  /* 0x000000b000b07308 */ /* 0x000e640000000800 */
[-CC-:B------:R-:W-:Y:S01]  /*26030*/  FFMA.FTZ R178, R26, R166.reuse, -R194.reuse ;  /* 0x000000a61ab27223 */ /* 0x180fe200000108c2 */
[C---:B------:R-:W-:Y:S04]  /*26040*/  HMMA.16816.F32.BF16 R92, R148.reuse, R180, R92 ;  /* 0x000000b4945c723c */ /* 0x040fe8000004185c */
[-C--:B------:R-:W-:Y:S03]  /*26050*/  FFMA.FTZ R179, R27, R166.reuse, -R194 ;  /* 0x000000a61bb37223 */ /* 0x080fe600000108c2 */
[-CC-:B------:R-:W-:Y:S01]  /*26060*/  FFMA.FTZ R180, R20, R166.reuse, -R195.reuse ;  /* 0x000000a614b47223 */ /* 0x180fe200000108c3 */
[C---:B------:R-:W-:Y:S01]  /*26070*/  HMMA.16816.F32.BF16 R96, R148.reuse, R182, R96 ;  /* 0x000000b69460723c */ /* 0x040fe20000041860 */
[----:B------:R-:W2:Y:S03]  /*26080*/  MUFU.EX2 R177, R177 ;  /* 0x000000b100b17308 */ /* 0x000ea60000000800 */
[-CC-:B------:R-:W-:Y:S03]  /*26090*/  FFMA.FTZ R181, R21, R166.reuse, -R195.reuse ;  /* 0x000000a615b57223 */ /* 0x180fe600000108c3 */
[-CC-:B------:R-:W-:Y:S01]  /*260a0*/  FFMA.FTZ R182, R24, R166.reuse, -R195.reuse ;  /* 0x000000a618b67223 */ /* 0x180fe200000108c3 */
[C---:B----4-:R-:W-:Y:S03]  /*260b0*/  HMMA.16816.F32.BF16 R100, R148.reuse, R172, R100 ;  /* 0x000000ac9464723c */ /* 0x050fe60000041864 */
[----:B------:R-:W4:Y:S01]  /*260c0*/  MUFU.EX2 R178, R178 ;  /* 0x000000b200b27308 */ /* 0x000f220000000800 */
[----:B------:R-:W-:Y:S02]  /*260d0*/  FFMA.FTZ R183, R25, R166, -R195 ;  /* 0x000000a619b77223 */ /* 0x000fe400000108c3 */
[----:B------:R-:W-:Y:S01]  /*260e0*/  LDSM.16.MT88.4 R24, [R222+0x11000] ;  /* 0x01100000de18783b */ /* 0x000fe20000004200 */
[----:B-1----:R-:W-:Y:S01]  /*260f0*/  FADD.FTZ R199, R176, R199 ;  /* 0x000000c7b0c77221 */ /* 0x002fe20000010000 */
[C---:B------:R-:W-:Y:S05]  /*26100*/  HMMA.16816.F32.BF16 R104, R148.reuse, R174, R104 ;  /* 0x000000ae9468723c */ /* 0x040fea0000041868 */
[----:B------:R-:W1:Y:S01]  /*26110*/  MUFU.EX2 R179, R179 ;  /* 0x000000b300b37308 */ /* 0x000e620000000800 */
[----:B------:R-:W-:Y:S02]  /*26120*/  LDSM.16.MT88.4 R172, [R220+0x13000] ;  /* 0x01300000dcac783b */ /* 0x000fe40000004200 */
[C---:B---3--:R-:W-:Y:S04]  /*26130*/  HMMA.16816.F32.BF16 R108, R148.reuse, R156, R108 ;  /* 0x0000009c946c723c */ /* 0x048fe8000004186c */
[C---:B--2---:R-:W-:Y:S01]  /*26140*/  F2FP.BF16.PACK_AB R21, R177.reuse, R176 ;  /* 0x000000b0b115723e */ /* 0x044fe200000010ff */
[----:B------:R-:W-:Y:S02]  /*26150*/  FADD.FTZ R177, R177, R199 ;  /* 0x000000c7b1b17221 */ /* 0x000fe40000010000 */
[----:B------:R-:W-:Y:S01]  /*26160*/  MUFU.EX2 R180, R180 ;  /* 0x000000b400b47308 */ /* 0x000fe20000000800 */
[C---:B------:R-:W-:Y:S01]  /*26170*/  HMMA.16816.F32.BF16 R112, R148.reuse, R158, R112 ;  /* 0x0000009e9470723c */ /* 0x040fe20000041870 */
[----:B------:R-:W2:Y:S03]  /*26180*/  LDSM.16.MT88.4 R156, [R221+0x16800] ;  /* 0x01680000dd9c783b */ /* 0x000ea60000004200 */
[----:B----4-:R-:W-:Y:S04]  /*26190*/  FADD.FTZ R177, R178, R177 ;  /* 0x000000b1b2b17221 */ /* 0x010fe80000010000 */
[C---:B------:R-:W-:Y:S01]  /*261a0*/  HMMA.16816.F32.BF16 R116, R148.reuse, R152, R116 ;  /* 0x000000989474723c */ /* 0x040fe20000041874 */
[----:B------:R-:W3:Y:S03]  /*261b0*/  MUFU.EX2 R181, R181 ;  /* 0x000000b500b57308 */ /* 0x000ee60000000800 */
[C---:B-1----:R-:W-:Y:S01]  /*261c0*/  F2FP.BF16.PACK_AB R23, R179.reuse, R178 ;  /* 0x000000b2b317723e */ /* 0x042fe200000010ff */
[----:B------:R-:W-:Y:S03]  /*261d0*/  FADD.FTZ R179, R179, R177 ;  /* 0x000000b1b3b37221 */ /* 0x000fe60000010000 */
[C---:B------:R-:W-:Y:S01]  /*261e0*/  HMMA.16816.F32.BF16 R120, R148.reuse, R154, R120 ;  /* 0x0000009a9478723c */ /* 0x040fe20000041878 */
[----:B------:R-:W1:Y:S02]  /*261f0*/  LDSM.16.MT88.4 R152, [R220+0x16800] ;  /* 0x01680000dc98783b */ /* 0x000e640000004200 */
[----:B------:R-:W-:Y:S05]  /*26200*/  MUFU.EX2 R182, R182 ;  /* 0x000000b600b67308 */ /* 0x000fea0000000800 */
[C---:B-----5:R-:W-:Y:S05]  /*26210*/  HMMA.16816.F32.BF16 R124, R148.reuse, R160, R124 ;  /* 0x000000a0947c723c */ /* 0x060fea000004187c */
[----:B------:R-:W4:Y:S03]  /*26220*/  MUFU.EX2 R183, R183 ;  /* 0x000000b700b77308 */ /* 0x000f260000000800 */
[C---:B------:R-:W-:Y:S01]  /*26230*/  HMMA.16816.F32.BF16 R128, R148.reuse, R162, R128 ;  /* 0x000000a29480723c */ /* 0x040fe20000041880 */
[----:B------:R-:W5:Y:S03]  /*26240*/  LDSM.16.MT88.4 R160, [R224+0x11000] ;  /* 0x01100000e0a0783b */ /* 0x000f660000004200 */
[C---:B---3--:R-:W-:Y:S01]  /*26250*/  F2FP.BF16.PACK_AB R20, R181.reuse, R180 ;  /* 0x000000b4b514723e */ /* 0x048fe200000010ff */
[----:B------:R-:W-:Y:S03]  /*26260*/  FADD.FTZ R180, R180, R202 ;  /* 0x000000cab4b47221 */ /* 0x000fe60000010000 */
[C---:B------:R-:W-:Y:S04]  /*26270*/  HMMA.16816.F32.BF16 R132, R148.reuse, R168, R132 ;  /* 0x000000a89484723c */ /* 0x040fe80000041884 */
[----:B------:R-:W-:Y:S04]  /*26280*/  FADD.FTZ R180, R181, R180 ;  /* 0x000000b4b5b47221 */ /* 0x000fe80000010000 */
[C---:B------:R-:W-:Y:S01]  /*26290*/  HMMA.16816.F32.BF16 R136, R148.reuse, R170, R136 ;  /* 0x000000aa9488723c */ /* 0x040fe20000041888 */
[----:B------:R-:W3:Y:S03]  /*262a0*/  LDSM.16.MT88.4 R168, [R221+0x11000] ;  /* 0x01100000dda8783b */ /* 0x000ee60000004200 */
[C---:B----4-:R-:W-:Y:S01]  /*262b0*/  F2FP.BF16.PACK_AB R22, R183.reuse, R182 ;  /* 0x000000b6b716723e */ /* 0x050fe200000010ff */
[----:B------:R-:W-:Y:S03]  /*262c0*/  FADD.FTZ R182, R182, R180 ;  /* 0x000000b4b6b67221 */ /* 0x000fe60000010000 */
[C---:B--2---:R-:W-:Y:S04]  /*262d0*/  HMMA.16816.F32.BF16 R140, R148.reuse, R156, R140 ;  /* 0x0000009c948c723c */ /* 0x044fe8000004188c */
[----:B------:R-:W-:Y:S04]  /*262e0*/  FADD.FTZ R182, R183, R182 ;  /* 0x000000b6b7b67221 */ /* 0x000fe80000010000 */
[C---:B------:R-:W-:Y:S01]  /*262f0*/  HMMA.16816.F32.BF16 R12, R148.reuse, R158, R12 ;  /* 0x0000009e940c723c */ /* 0x040fe2000004180c */
[----:B------:R-:W-:Y:S07]  /*26300*/  LDSM.16.MT88.4 R156, [R222+0x13000] ;  /* 0x01300000de9c783b */ /* 0x000fee0000004200 */
[C---:B-1----:R-:W-:Y:S08]  /*26310*/  HMMA.16816.F32.BF16 R16, R148.reuse, R152, R16 ;  /* 0x000000989410723c */ /* 0x042ff00000041810 */
[----:B------:R-:W-:Y:S01]  /*26320*/  HMMA.16816.F32.BF16 R144, R148, R154, R144 ;  /* 0x0000009a9490723c */ /* 0x000fe20000041890 */
[----:B------:R-:W1:Y:S07]  /*26330*/  LDSM.16.MT88.4 R148, [R220+0x11000] ;  /* 0x01100000dc94783b */ /* 0x000e6e0000004200 */
[C---:B-----5:R-:W-:Y:S01]  /*26340*/  HMMA.16816.F32.BF16 R4, R20.reuse, R160, R4 ;  /* 0x000000a01404723c */ /* 0x060fe20000041804 */
[----:B------:R-:W2:Y:S07]  /*26350*/  LDSM.16.MT88.4 R152, [R224+0x13000] ;  /* 0x01300000e098783b */ /* 0x000eae0000004200 */
[C---:B------:R-:W-:Y:S01]  /*26360*/  HMMA.16816.F32.BF16 R8, R20.reuse, R162, R8 ;  /* 0x000000a21408723c */ /* 0x040fe20000041808 */
[----:B------:R-:W4:Y:S07]  /*26370*/  LDSM.16.MT88.4 R160, [R221+0x13000] ;  /* 0x01300000dda0783b */ /* 0x000f2e0000004200 */
        /* <DEDUP_REMOVED lines=16> */
[C---:B------:R-:W-:Y:S08]  /*26480*/  HMMA.16816.F32.BF16 R80, R20.reuse, R162, R80 ;  /* 0x000000a21450723c */ /* 0x040ff00000041850 */
[C---:B------:R-:W-:Y:S07]  /*26490*/  HMMA.16816.F32.BF16 R84, R20.reuse, R172, R84 ;  /* 0x000000ac1454723c */ /* 0x040fee0000041854 */
[-CC-:B------:R-:W-:Y:S01]  /*264a0*/  FFMA.FTZ R172, R30, R166.reuse, -R194.reuse ;  /* 0x000000a61eac7223 */ /* 0x180fe200000108c2 */
[C---:B------:R-:W-:Y:S04]  /*264b0*/  HMMA.16816.F32.BF16 R88, R20.reuse, R174, R88 ;  /* 0x000000ae1458723c */ /* 0x040fe80000041858 */
[-CC-:B------:R-:W-:Y:S01]  /*264c0*/  FFMA.FTZ R173, R31, R166.reuse, -R194.reuse ;  /* 0x000000a61fad7223 */ /* 0x180fe200000108c2 */
[----:B------:R-:W4:Y:S01]  /*264d0*/  MUFU.EX2 R172, R172 ;  /* 0x000000ac00ac7308 */ /* 0x000f220000000800 */
[-C--:B------:R-:W-:Y:S02]  /*264e0*/  FFMA.FTZ R194, R35, R166.reuse, -R194 ;  /* 0x000000a623c27223 */ /* 0x080fe400000108c2 */
[C---:B-----5:R-:W-:Y:S04]  /*264f0*/  HMMA.16816.F32.BF16 R92, R20.reuse, R24, R92 ;  /* 0x00000018145c723c */ /* 0x060fe8000004185c */
[-CC-:B------:R-:W-:Y:S02]  /*26500*/  FFMA.FTZ R174, R28, R166.reuse, -R195.reuse ;  /* 0x000000a61cae7223 */ /* 0x180fe400000108c3 */
[-CC-:B------:R-:W-:Y:S01]  /*26510*/  FFMA.FTZ R175, R29, R166.reuse, -R195.reuse ;  /* 0x000000a61daf7223 */ /* 0x180fe200000108c3 */
[----:B------:R-:W5:Y:S01]  /*26520*/  MUFU.EX2 R173, R173 ;  /* 0x000000ad00ad7308 */ /* 0x000f620000000800 */
[C---:B------:R-:W-:Y:S01]  /*26530*/  HMMA.16816.F32.BF16 R96, R20.reuse, R26, R96 ;  /* 0x0000001a1460723c */ /* 0x040fe20000041860 */
[----:B------:R-:W2:Y:S03]  /*26540*/  LDSM.16.MT88.4 R24, [R224+0x17000] ;  /* 0x01700000e018783b */ /* 0x000ea60000004200 */
[----:B------:R-:W-:Y:S04]  /*26550*/  FFMA.FTZ R195, R33, R166, -R195 ;  /* 0x000000a621c37223 */ /* 0x000fe800000108c3 */
[C---:B---3--:R-:W-:Y:S01]  /*26560*/  HMMA.16816.F32.BF16 R100, R20.reuse, R168, R100 ;  /* 0x000000a81464723c */ /* 0x048fe20000041864 */
[----:B------:R-:W-:Y:S01]  /*26570*/  LDSM.16.MT88.4 R28, [R220+0x17000] ;  /* 0x01700000dc1c783b */ /* 0x000fe20000004200 */
[----:B------:R-:W-:Y:S02]  /*26580*/  MUFU.EX2 R174, R174 ;  /* 0x000000ae00ae7308 */ /* 0x000fe40000000800 */
[----:B----4-:R-:W-:Y:S04]  /*26590*/  FADD.FTZ R179, R172, R179 ;  /* 0x000000b3acb37221 */ /* 0x010fe80000010000 */
[C---:B------:R-:W-:Y:S01]  /*265a0*/  HMMA.16816.F32.BF16 R104, R20.reuse, R170, R104 ;  /* 0x000000aa1468723c */ /* 0x040fe20000041868 */
[----:B------:R-:W-:Y:S03]  /*265b0*/  LDSM.16.MT88.4 R32, [R221+0x11800] ;  /* 0x01180000dd20783b */ /* 0x000fe60000004200 */
[----:B------:R-:W-:Y:S01]  /*265c0*/  MUFU.EX2 R175, R175 ;  /* 0x000000af00af7308 */ /* 0x000fe20000000800 */
[----:B-----5:R-:W-:Y:S03]  /*265d0*/  FADD.FTZ R179, R173, R179 ;  /* 0x000000b3adb37221 */ /* 0x020fe60000010000 */
[C---:B-1----:R-:W-:Y:S01]  /*265e0*/  HMMA.16816.F32.BF16 R108, R20.reuse, R148, R108 ;  /* 0x00000094146c723c */ /* 0x042fe2000004186c */
[----:B------:R-:W-:Y:S03]  /*265f0*/  LDSM.16.MT88.4 R168, [R220+0x15800] ;  /* 0x01580000dca8783b */ /* 0x000fe60000004200 */
[----:B------:R-:W-:Y:S02]  /*26600*/  FADD.FTZ R179, R251, R179 ;  /* 0x000000b3fbb37221 */ /* 0x000fe40000010000 */
[----:B------:R-:W-:Y:S02]  /*26610*/  MUFU.EX2 R195, R195 ;  /* 0x000000c300c37308 */ /* 0x000fe40000000800 */
[C---:B------:R-:W-:Y:S01]  /*26620*/  HMMA.16816.F32.BF16 R112, R20.reuse, R150, R112 ;  /* 0x000000961470723c */ /* 0x040fe20000041870 */
[----:B------:R-:W1:Y:S07]  /*26630*/  LDSM.16.MT88.4 R148, [R221+0x17000] ;  /* 0x01700000dd94783b */ /* 0x000e6e0000004200 */
[C---:B--2---:R-:W-:Y:S01]  /*26640*/  HMMA.16816.F32.BF16 R116, R20.reuse, R152, R116 ;  /* 0x000000981474723c */ /* 0x044fe20000041874 */
[----:B------:R-:W2:Y:S07]  /*26650*/  MUFU.EX2 R194, R194 ;  /* 0x000000c200c27308 */ /* 0x000eae0000000800 */
[C---:B------:R-:W-:Y:S01]  /*26660*/  HMMA.16816.F32.BF16 R120, R20.reuse, R154, R120 ;  /* 0x0000009a1478723c */ /* 0x040fe20000041878 */
[----:B------:R-:W-:Y:S07]  /*26670*/  LDSM.16.MT88.4 R152, [R222+0x11800] ;  /* 0x01180000de98783b */ /* 0x000fee0000004200 */
[C---:B------:R-:W-:Y:S08]  /*26680*/  HMMA.16816.F32.BF16 R124, R20.reuse, R24, R124 ;  /* 0x00000018147c723c */ /* 0x040ff0000004187c */
[C---:B------:R-:W-:Y:S01]  /*26690*/  HMMA.16816.F32.BF16 R128, R20.reuse, R26, R128 ;  /* 0x0000001a1480723c */ /* 0x040fe20000041880 */
[----:B------:R-:W3:Y:S03]  /*266a0*/  LDSM.16.MT88.4 R24, [R224+0x11800] ;  /* 0x01180000e018783b */ /* 0x000ee60000004200 */
[----:B--2---:R-:W-:Y:S04]  /*266b0*/  FADD.FTZ R248, R194, R179 ;  /* 0x000000b3c2f87221 */ /* 0x004fe80000010000 */
[C---:B------:R-:W-:Y:S08]  /*266c0*/  HMMA.16816.F32.BF16 R132, R20.reuse, R156, R132 ;  /* 0x0000009c1484723c */ /* 0x040ff00000041884 */
[C---:B------:R-:W-:Y:S08]  /*266d0*/  HMMA.16816.F32.BF16 R136, R20.reuse, R158, R136 ;  /* 0x0000009e1488723c */ /* 0x040ff00000041888 */
[C---:B-1----:R-:W-:Y:S08]  /*266e0*/  HMMA.16816.F32.BF16 R140, R20.reuse, R148, R140 ;  /* 0x00000094148c723c */ /* 0x042ff0000004188c */
[C---:B------:R-:W-:Y:S01]  /*266f0*/  HMMA.16816.F32.BF16 R12, R20.reuse, R150, R12 ;  /* 0x00000096140c723c */ /* 0x040fe2000004180c */
[----:B------:R-:W1:Y:S07]  /*26700*/  LDSM.16.MT88.4 R148, [R220+0x11800] ;  /* 0x01180000dc94783b */ /* 0x000e6e0000004200 */
[C---:B------:R-:W-:Y:S08]  /*26710*/  HMMA.16816.F32.BF16 R16, R20.reuse, R28, R16 ;  /* 0x0000001c1410723c */ /* 0x040ff00000041810 */
[----:B------:R-:W-:Y:S01]  /*26720*/  HMMA.16816.F32.BF16 R144, R20, R30, R144 ;  /* 0x0000001e1490723c */ /* 0x000fe20000041890 */
[----:B------:R-:W2:Y:S06]  /*26730*/  LDSM.16.MT88.4 R28, [R224+0x13800] ;  /* 0x01380000e01c783b */ /* 0x000eac0000004200 */
[----:B------:R-:W-:Y:S02]  /*26740*/  F2FP.BF16.PACK_AB R21, R173, R172 ;  /* 0x000000acad15723e */ /* 0x000fe400000010ff */
[----:B------:R-:W-:Y:S03]  /*26750*/  F2FP.BF16.PACK_AB R20, R175, R174 ;  /* 0x000000aeaf14723e */ /* 0x000fe600000010ff */
[----:B------:R-:W-:Y:S01]  /*26760*/  F2FP.BF16.PACK_AB R22, R195, R250 ;  /* 0x000000fac316723e */ /* 0x000fe200000010ff */
[----:B------:R-:W-:Y:S01]  /*26770*/  FADD.FTZ R174, R174, R182 ;  /* 0x000000b6aeae7221 */ /* 0x000fe20000010000 */
[----:B------:R-:W-:Y:S03]  /*26780*/  F2FP.BF16.PACK_AB R23, R194, R251 ;  /* 0x000000fbc217723e */ /* 0x000fe600000010ff */
[----:B------:R-:W-:Y:S04]  /*26790*/  FADD.FTZ R174, R175, R174 ;  /* 0x000000aeafae7221 */ /* 0x000fe80000010000 */
[C---:B---3--:R-:W-:Y:S01]  /*267a0*/  HMMA.16816.F32.BF16 R160, R20.reuse, R24, R4 ;  /* 0x0000001814a0723c */ /* 0x048fe20000041804 */
[----:B------:R-:W3:Y:S02]  /*267b0*/  LDSM.16.MT88.4 R4, [R222+0x13800] ;  /* 0x01380000de04783b */ /* 0x000ee40000004200 */
[----:B------:R-:W-:Y:S04]  /*267c0*/  FADD.FTZ R174, R250, R174 ;  /* 0x000000aefaae7221 */ /* 0x000fe80000010000 */
[----:B------:R-:W-:Y:S01]  /*267d0*/  FADD.FTZ R249, R195, R174 ;  /* 0x000000aec3f97221 */ /* 0x000fe20000010000 */
[C---:B------:R-:W-:Y:S01]  /*267e0*/  HMMA.16816.F32.BF16 R156, R20.reuse, R26, R8 ;  /* 0x0000001a149c723c */ /* 0x040fe20000041808 */
[----:B------:R-:W4:Y:S07]  /*267f0*/  LDSM.16.MT88.4 R8, [R221+0x13800] ;  /* 0x01380000dd08783b */ /* 0x000f2e0000004200 */
[C---:B------:R-:W-:Y:S01]  /*26800*/  HMMA.16816.F32.BF16 R36, R20.reuse, R152, R36 ;  /* 0x000000981424723c */ /* 0x040fe20000041824 */
[----:B------:R-:W5:Y:S07]  /*26810*/  LDSM.16.MT88.4 R24, [R220+0x13800] ;  /* 0x01380000dc18783b */ /* 0x000f6e0000004200 */
[C---:B------:R-:W-:Y:S01]  /*26820*/  HMMA.16816.F32.BF16 R40, R20.reuse, R154, R40 ;  /* 0x0000009a1428723c */ /* 0x040fe20000041828 */
[----:B------:R-:W-:Y:S07]  /*26830*/  LDSM.16.MT88.4 R152, [R222+0x15800] ;  /* 0x01580000de98783b */ /* 0x000fee0000004200 */
        /* <DEDUP_REMOVED lines=35> */
.L_x_3238:
        /* <DEDUP_REMOVED lines=11> */
.L_x_3261:
[----:B--23--:R-:W-:Y:S01]  /*26b20*/  FADD.FTZ R249, R5, R249 ;  /* 0x000000f905f97221 */ /* 0x00cfe20000010000 */
[----:B------:R-:W-:Y:S05]  /*26b30*/  BRA.DIV ~URZ, `(.L_x_3249) ;  /* 0x000020e27f007947 */ /* 0x000fea000b800000 */
[----:B------:R-:W2:Y:S04]  /*26b40*/  SHFL.BFLY PT, R3, R248, 0x2, 0x1f ;  /* 0x0c401f00f8037f89 */ /* 0x000ea800000e0000 */
[----:B------:R-:W3:Y:S01]  /*26b50*/  SHFL.BFLY PT, R0, R249, 0x1, 0x1f ;  /* 0x0c201f00f9007f89 */ /* 0x000ee200000e0000 */
[----:B--2---:R-:W-:Y:S02]  /*26b60*/  FADD.FTZ R248, R3, R248 ;  /* 0x000000f803f87221 */ /* 0x004fe40000010000 */
[----:B---3--:R-:W-:-:S03]  /*26b70*/  FADD.FTZ R249, R249, R0 ;  /* 0x00000000f9f97221 */ /* 0x008fc60000010000 */
[----:B------:R2:W3:Y:S04]  /*26b80*/  SHFL.BFLY PT, R5, R248, 0x1, 0x1f ;  /* 0x0c201f00f8057f89 */ /* 0x0004e800000e0000 */
.L_x_3262:
[----:B------:R-:W4:Y:S01]  /*26b90*/  S2R R4, SR_TID.X ;  /* 0x0000000000047919 */ /* 0x000f220000002100 */
[----:B---3--:R-:W-:Y:S01]  /*26ba0*/  FADD.FTZ R5, R5, R248 ;  /* 0x000000f805057221 */ /* 0x008fe20000010000 */
[----:B------:R-:W-:Y:S01]  /*26bb0*/  FSETP.NE.FTZ.AND P4, PT, R249, RZ, PT ;  /* 0x000000fff900720b */ /* 0x000fe20003f95000 */
[----:B------:R-:W-:Y:S01]  /*26bc0*/  ULDC.64 UR4, c[0x0][0x118] ;  /* 0x0000460000047ab9 */ /* 0x000fe20000000a00 */
[----:B------:R-:W-:Y:S02]  /*26bd0*/  MOV R0, 0x3f800000 ;  /* 0x3f80000000007802 */ /* 0x000fe40000000f00 */
[----:B------:R-:W-:Y:S02]  /*26be0*/  FSETP.NE.FTZ.AND P3, PT, R5, RZ, PT ;  /* 0x000000ff0500720b */ /* 0x000fe40003f75000 */
[----:B------:R-:W-:-:S07]  /*26bf0*/  MOV R3, 0x3f800000 ;  /* 0x3f80000000037802 */ /* 0x000fce0000000f00 */
[----:B------:R-:W3:Y:S08]  /*26c00*/  @P4 MUFU.RCP R0, R249 ;  /* 0x000000f900004308 */ /* 0x000ef00000001000 */
[----:B------:R-:W1:Y:S01]  /*26c10*/  @P3 MUFU.RCP R3, R5 ;  /* 0x0000000500033308 */ /* 0x000e620000001000 */
[----:B----4-:R-:W-:-:S04]  /*26c20*/  SHF.R.S32.HI R8, RZ, 0x1f, R4 ;  /* 0x0000001fff087819 */ /* 0x010fc80000011404 */
[----:B------:R-:W-:Y:S01]  /*26c30*/  LEA.HI R9, R8, R4, RZ, 0x2 ;  /* 0x0000000408097211 */ /* 0x000fe200078f10ff */
[----:B---3--:R-:W-:-:S03]  /*26c40*/  FMUL.FTZ R160, R0, R160 ;  /* 0x000000a000a07220 */ /* 0x008fc60000410000 */
[--C-:B------:R-:W-:Y:S01]  /*26c50*/  SHF.R.S32.HI R11, RZ, 0x2, R9.reuse ;  /* 0x00000002ff0b7819 */ /* 0x100fe20000011409 */
[C---:B------:R-:W-:Y:S01]  /*26c60*/  FMUL.FTZ R161, R0.reuse, R161 ;  /* 0x000000a100a17220 */ /* 0x040fe20000410000 */
[----:B------:R-:W-:Y:S01]  /*26c70*/  SHF.R.S32.HI R10, RZ, 0x1f, R9 ;  /* 0x0000001fff0a7819 */ /* 0x000fe20000011409 */
[C---:B------:R-:W-:Y:S01]  /*26c80*/  FMUL.FTZ R156, R0.reuse, R156 ;  /* 0x0000009c009c7220 */ /* 0x040fe20000410000 */
[----:B------:R-:W-:Y:S01]  /*26c90*/  LOP3.LUT R9, R9, 0x3ffffffc, RZ, 0xc0, !PT ;  /* 0x3ffffffc09097812 */ /* 0x000fe200078ec0ff */
[----:B------:R-:W-:Y:S01]  /*26ca0*/  FMUL.FTZ R157, R0, R157 ;  /* 0x0000009d009d7220 */ /* 0x000fe20000410000 */
[----:B------:R-:W-:Y:S01]  /*26cb0*/  LEA.HI R10, R10, R11, RZ, 0x3 ;  /* 0x0000000b0a0a7211 */ /* 0x000fe200078f18ff */
[----:B-1----:R-:W-:Y:S01]  /*26cc0*/  FMUL.FTZ R163, R3, R163 ;  /* 0x000000a303a37220 */ /* 0x002fe20000410000 */
[----:B------:R-:W-:Y:S01]  /*26cd0*/  IADD3 R9, -R9, R4, RZ ;  /* 0x0000000409097210 */ /* 0x000fe20007ffe1ff */
[C---:B------:R-:W-:Y:S01]  /*26ce0*/  FMUL.FTZ R162, R3.reuse, R162 ;  /* 0x000000a203a27220 */ /* 0x040fe20000410000 */
[----:B------:R-:W-:Y:S01]  /*26cf0*/  LOP3.LUT R10, R10, 0xfffffff8, RZ, 0xc0, !PT ;  /* 0xfffffff80a0a7812 */ /* 0x000fe200078ec0ff */
[----:B------:R-:W-:Y:S01]  /*26d00*/  FMUL.FTZ R159, R3, R159 ;  /* 0x0000009f039f7220 */ /* 0x000fe20000410000 */
[----:B------:R-:W-:Y:S01]  /*26d10*/  F2FP.BF16.PACK_AB R160, R161, R160 ;  /* 0x000000a0a1a0723e */ /* 0x000fe200000010ff */
[----:B------:R-:W-:Y:S01]  /*26d20*/  FMUL.FTZ R158, R3, R158 ;  /* 0x0000009e039e7220 */ /* 0x000fe20000410000 */
[----:B------:R-:W-:Y:S01]  /*26d30*/  IADD3 R11, R11, -R10, RZ ;  /* 0x8000000a0b0b7210 */ /* 0x000fe20007ffe0ff */
[----:B------:R-:W-:Y:S01]  /*26d40*/  FMUL.FTZ R36, R0, R36 ;  /* 0x0000002400247220 */ /* 0x000fe20000410000 */
[----:B------:R-:W-:Y:S01]  /*26d50*/  LEA.HI R10, R8, R4, RZ, 0x5 ;  /* 0x00000004080a7211 */ /* 0x000fe200078f28ff */
[C---:B------:R-:W-:Y:S01]  /*26d60*/  FMUL.FTZ R37, R0.reuse, R37 ;  /* 0x0000002500257220 */ /* 0x040fe20000410000 */
[----:B------:R-:W-:Y:S01]  /*26d70*/  SHF.L.U32 R13, R11, 0x6, RZ ;  /* 0x000000060b0d7819 */ /* 0x000fe200000006ff */
        /* <DEDUP_REMOVED lines=10> */
[----:B------:R-:W-:Y:S01]  /*26e20*/  FMUL.FTZ R42, R3, R42 ;  /* 0x0000002a032a7220 */ /* 0x000fe20000410000 */
[----:B------:R-:W-:Y:S01]  /*26e30*/  ISETP.NE.U32.AND P0, PT, R14, 0x1, PT ;  /* 0x000000010e00780c */ /* 0x000fe20003f05070 */
[C---:B------:R-:W-:Y:S01]  /*26e40*/  FMUL.FTZ R44, R0.reuse, R44 ;  /* 0x0000002c002c7220 */ /* 0x040fe20000410000 */
[----:B------:R-:W-:Y:S01]  /*26e50*/  LEA R9, R9, R13, 0x1 ;  /* 0x0000000d09097211 */ /* 0x000fe200078e08ff */
[C---:B------:R-:W-:Y:S01]  /*26e60*/  FMUL.FTZ R45, R0.reuse, R45 ;  /* 0x0000002d002d7220 */ /* 0x040fe20000410000 */
[----:B------:R-:W-:Y:S01]  /*26e70*/  R2P PR, R11, 0x6 ;  /* 0x000000060b007804 */ /* 0x000fe20000000000 */
[----:B------:R-:W-:Y:S01]  /*26e80*/  FMUL.FTZ R47, R3, R47 ;  /* 0x0000002f032f7220 */ /* 0x000fe20000410000 */
[----:B------:R-:W-:Y:S01]  /*26e90*/  SHF.L.U32 R9, R9, 0x1, RZ ;  /* 0x0000000109097819 */ /* 0x000fe200000006ff */
[----:B------:R-:W-:Y:S01]  /*26ea0*/  FMUL.FTZ R46, R3, R46 ;  /* 0x0000002e032e7220 */ /* 0x000fe20000410000 */
[----:B------:R-:W-:Y:S01]  /*26eb0*/  MOV R11, 0x20 ;  /* 0x00000020000b7802 */ /* 0x000fe20000000f00 */
[C---:B------:R-:W-:Y:S01]  /*26ec0*/  FMUL.FTZ R48, R0.reuse, R48 ;  /* 0x0000003000307220 */ /* 0x040fe20000410000 */
[----:B------:R-:W-:Y:S01]  /*26ed0*/  MOV R14, 0x40 ;  /* 0x00000040000e7802 */ /* 0x000fe20000000f00 */
[C---:B------:R-:W-:Y:S01]  /*26ee0*/  FMUL.FTZ R49, R0.reuse, R49 ;  /* 0x0000003100317220 */ /* 0x040fe20000410000 */
[----:B------:R-:W-:Y:S01]  /*26ef0*/  IADD3 R13, R9, -0x10, RZ ;  /* 0xfffffff0090d7810 */ /* 0x000fe20007ffe0ff */
[----:B------:R-:W-:Y:S01]  /*26f00*/  FMUL.FTZ R51, R3, R51 ;  /* 0x0000003303337220 */ /* 0x000fe20000410000 */
[----:B------:R-:W-:Y:S01]  /*26f10*/  SEL R11, R11, 0xffffffe0, !P1 ;  /* 0xffffffe00b0b7807 */ /* 0x000fe20004800000 */
[----:B------:R-:W-:Y:S01]  /*26f20*/  FMUL.FTZ R50, R3, R50 ;  /* 0x0000003203327220 */ /* 0x000fe20000410000 */
[----:B------:R-:W-:Y:S01]  /*26f30*/  @P0 IADD3 R13, R9, 0x10, RZ ;  /* 0x00000010090d0810 */ /* 0x000fe20007ffe0ff */
[C---:B------:R-:W-:Y:S01]  /*26f40*/  FMUL.FTZ R52, R0.reuse, R52 ;  /* 0x0000003400347220 */ /* 0x040fe20000410000 */
[----:B------:R-:W-:Y:S01]  /*26f50*/  F2FP.BF16.PACK_AB R162, R163, R162 ;  /* 0x000000a2a3a2723e */ /* 0x000fe200000010ff */
[----:B------:R-:W-:Y:S01]  /*26f60*/  FMUL.FTZ R53, R0, R53 ;  /* 0x0000003500357220 */ /* 0x000fe20000410000 */
[----:B------:R-:W-:Y:S01]  /*26f70*/  SEL R14, R14, 0xffffffc0, !P2 ;  /* 0xffffffc00e0e7807 */ /* 0x000fe20005000000 */
[----:B------:R-:W-:Y:S01]  /*26f80*/  FMUL.FTZ R55, R3, R55 ;  /* 0x0000003703377220 */ /* 0x000fe20000410000 */
[----:B------:R-:W-:Y:S01]  /*26f90*/  F2FP.BF16.PACK_AB R156, R157, R156 ;  /* 0x0000009c9d9c723e */ /* 0x000fe200000010ff */
[----:B------:R-:W-:Y:S01]  /*26fa0*/  FMUL.FTZ R54, R3, R54 ;  /* 0x0000003603367220 */ /* 0x000fe20000410000 */
[----:B------:R-:W-:Y:S01]  /*26fb0*/  F2FP.BF16.PACK_AB R158, R159, R158 ;  /* 0x0000009e9f9e723e */ /* 0x000fe200000010ff */
[C---:B------:R-:W-:Y:S01]  /*26fc0*/  FMUL.FTZ R56, R0.reuse, R56 ;  /* 0x0000003800387220 */ /* 0x040fe20000410000 */
[----:B------:R-:W-:Y:S01]  /*26fd0*/  F2FP.BF16.PACK_AB R36, R37, R36 ;  /* 0x000000242524723e */ /* 0x000fe200000010ff */
[C---:B------:R-:W-:Y:S01]  /*26fe0*/  FMUL.FTZ R57, R0.reuse, R57 ;  /* 0x0000003900397220 */ /* 0x040fe20000410000 */
[----:B------:R-:W-:Y:S01]  /*26ff0*/  F2FP.BF16.PACK_AB R38, R39, R38 ;  /* 0x000000262726723e */ /* 0x000fe200000010ff */
[----:B------:R-:W-:Y:S01]  /*27000*/  FMUL.FTZ R59, R3, R59 ;  /* 0x0000003b033b7220 */ /* 0x000fe20000410000 */
[----:B------:R-:W-:Y:S01]  /*27010*/  IADD3 R15, R9, R11, RZ ;  /* 0x0000000b090f7210 */ /* 0x000fe20007ffe0ff */
[----:B------:R-:W-:Y:S01]  /*27020*/  FMUL.FTZ R58, R3, R58 ;  /* 0x0000003a033a7220 */ /* 0x000fe20000410000 */
[----:B------:R-:W-:Y:S01]  /*27030*/  F2FP.BF16.PACK_AB R40, R41, R40 ;  /* 0x000000282928723e */ /* 0x000fe200000010ff */
[C---:B------:R-:W-:Y:S01]  /*27040*/  FMUL.FTZ R60, R0.reuse, R60 ;  /* 0x0000003c003c7220 */ /* 0x040fe20000410000 */
        /* <DEDUP_REMOVED lines=8> */
[----:B------:R-:W-:Y:S01]  /*270d0*/  IADD3 R16, R9, R14, RZ ;  /* 0x0000000e09107210 */ /* 0x000fe20007ffe0ff */
[C---:B------:R-:W-:Y:S01]  /*270e0*/  FMUL.FTZ R65, R0.reuse, R65 ;  /* 0x0000004100417220 */ /* 0x040fe20000410000 */
[----:B------:R-:W-:Y:S01]  /*270f0*/  F2FP.BF16.PACK_AB R48, R49, R48 ;  /* 0x000000303130723e */ /* 0x000fe200000010ff */
[----:B------:R-:W-:Y:S01]  /*27100*/  FMUL.FTZ R67, R3, R67 ;  /* 0x0000004303437220 */ /* 0x000fe20000410000 */
[----:B------:R-:W-:Y:S01]  /*27110*/  F2FP.BF16.PACK_AB R50, R51, R50 ;  /* 0x000000323332723e */ /* 0x000fe200000010ff */
[C---:B------:R-:W-:Y:S01]  /*27120*/  FMUL.FTZ R66, R3.reuse, R66 ;  /* 0x0000004203427220 */ /* 0x040fe20000410000 */
[----:B------:R-:W-:Y:S01]  /*27130*/  STS [R9], R160 ;  /* 0x000000a009007388 */ /* 0x000fe20000000800 */
[----:B------:R-:W-:Y:S01]  /*27140*/  FMUL.FTZ R68, R0, R68 ;  /* 0x0000004400447220 */ /* 0x000fe20000410000 */
[----:B------:R-:W-:Y:S01]  /*27150*/  IADD3 R17, R14, R13, RZ ;  /* 0x0000000d0e117210 */ /* 0x000fe20007ffe0ff */
[C---:B------:R-:W-:Y:S01]  /*27160*/  FMUL.FTZ R69, R0.reuse, R69 ;  /* 0x0000004500457220 */ /* 0x040fe20000410000 */
[----:B------:R-:W-:Y:S01]  /*27170*/  STS [R9+0x400], R162 ;  /* 0x000400a209007388 */ /* 0x000fe20000000800 */
[----:B------:R-:W-:Y:S01]  /*27180*/  FMUL.FTZ R71, R3, R71 ;  /* 0x0000004703477220 */ /* 0x000fe20000410000 */
[----:B------:R-:W-:Y:S01]  /*27190*/  F2FP.BF16.PACK_AB R52, R53, R52 ;  /* 0x000000343534723e */ /* 0x000fe200000010ff */
[----:B------:R-:W-:Y:S01]  /*271a0*/  FMUL.FTZ R70, R3, R70 ;  /* 0x0000004603467220 */ /* 0x000fe20000410000 */
[----:B------:R-:W-:Y:S01]  /*271b0*/  F2FP.BF16.PACK_AB R54, R55, R54 ;  /* 0x000000363736723e */ /* 0x000fe200000010ff */
[C---:B------:R-:W-:Y:S01]  /*271c0*/  FMUL.FTZ R72, R0.reuse, R72 ;  /* 0x0000004800487220 */ /* 0x040fe20000410000 */
[----:B------:R-:W-:Y:S01]  /*271d0*/  STS [R13], R156 ;  /* 0x0000009c0d007388 */ /* 0x000fe20000000800 */
[C---:B------:R-:W-:Y:S01]  /*271e0*/  FMUL.FTZ R73, R0.reuse, R73 ;  /* 0x0000004900497220 */ /* 0x040fe20000410000 */
[----:B------:R-:W-:Y:S01]  /*271f0*/  IADD3 R18, R15, R14, RZ ;  /* 0x0000000e0f127210 */ /* 0x000fe20007ffe0ff */
[C---:B------:R-:W-:Y:S01]  /*27200*/  FMUL.FTZ R75, R3.reuse, R75 ;  /* 0x0000004b034b7220 */ /* 0x040fe20000410000 */
[----:B------:R-:W-:Y:S01]  /*27210*/  STS [R13+0x400], R158 ;  /* 0x0004009e0d007388 */ /* 0x000fe20000000800 */
[----:B------:R-:W-:Y:S01]  /*27220*/  FMUL.FTZ R74, R3, R74 ;  /* 0x0000004a034a7220 */ /* 0x000fe20000410000 */
[----:B------:R-:W-:Y:S01]  /*27230*/  F2FP.BF16.PACK_AB R56, R57, R56 ;  /* 0x000000383938723e */ /* 0x000fe200000010ff */
[C---:B------:R-:W-:Y:S01]  /*27240*/  FMUL.FTZ R76, R0.reuse, R76 ;  /* 0x0000004c004c7220 */ /* 0x040fe20000410000 */
[----:B------:R-:W-:Y:S01]  /*27250*/  F2FP.BF16.PACK_AB R58, R59, R58 ;  /* 0x0000003a3b3a723e */ /* 0x000fe200000010ff */
[C---:B------:R-:W-:Y:S01]  /*27260*/  FMUL.FTZ R77, R0.reuse, R77 ;  /* 0x0000004d004d7220 */ /* 0x040fe20000410000 */
[----:B------:R-:W-:Y:S01]  /*27270*/  STS [R15], R36 ;  /* 0x000000240f007388 */ /* 0x000fe20000000800 */
[----:B------:R-:W-:Y:S01]  /*27280*/  FMUL.FTZ R79, R3, R79 ;  /* 0x0000004f034f7220 */ /* 0x000fe20000410000 */
[----:B------:R-:W-:Y:S01]  /*27290*/  IADD3 R14, R11, R14, RZ ;  /* 0x0000000e0b0e7210 */ /* 0x000fe20007ffe0ff */
[----:B------:R-:W-:Y:S01]  /*272a0*/  FMUL.FTZ R78, R3, R78 ;  /* 0x0000004e034e7220 */ /* 0x000fe20000410000 */
[----:B------:R-:W-:Y:S01]  /*272b0*/  STS [R15+0x400], R38 ;  /* 0x000400260f007388 */ /* 0x000fe20000000800 */
[C---:B------:R-:W-:Y:S01]  /*272c0*/  FMUL.FTZ R80, R0.reuse, R80 ;  /* 0x0000005000507220 */ /* 0x040fe20000410000 */
[----:B------:R-:W-:Y:S01]  /*272d0*/  F2FP.BF16.PACK_AB R60, R61, R60 ;  /* 0x0000003c3d3c723e */ /* 0x000fe200000010ff */
        /* <DEDUP_REMOVED lines=87> */
[----:B------:R1:W-:Y:S01]  /*27850*/  STS [R17+0x2400], R82 ;  /* 0x0024005211007388 */ /* 0x0003e20000000800 */
        /* <DEDUP_REMOVED lines=57> */
[----:B------:R-:W-:Y:S01]  /*27bf0*/  F2FP.BF16.PACK_AB R134, R135, R134 ;  /* 0x000000868786723e */ /* 0x000fe200000010ff */
[----:B------:R-:W-:Y:S01]  /*27c00*/  FMUL.FTZ R0, R0, R145 ;  /* 0x0000009100007220 */ /* 0x000fe20000410000 */
[----:B------:R-:W-:Y:S01]  /*27c10*/  STS [R17+0x4000], R112 ;  /* 0x0040007011007388 */ /* 0x000fe20000000800 */
[----:B------:R-:W-:Y:S01]  /*27c20*/  FMUL.FTZ R3, R3, R146 ;  /* 0x0000009203037220 */ /* 0x000fe20000410000 */
[----:B------:R-:W-:-:S02]  /*27c30*/  F2FP.BF16.PACK_AB R136, R137, R136 ;  /* 0x000000888988723e */ /* 0x000fc400000010ff */
[----:B------:R-:W-:Y:S01]  /*27c40*/  STS [R17+0x4400], R114 ;  /* 0x0044007211007388 */ /* 0x000fe20000000800 */
[----:B------:R-:W-:Y:S02]  /*27c50*/  F2FP.BF16.PACK_AB R138, R139, R138 ;  /* 0x0000008a8b8a723e */ /* 0x000fe400000010ff */
[----:B------:R-:W-:Y:S01]  /*27c60*/  F2FP.BF16.PACK_AB R140, R141, R140 ;  /* 0x0000008c8d8c723e */ /* 0x000fe200000010ff */
[----:B------:R-:W-:Y:S01]  /*27c70*/  STS [R18+0x4000], R116 ;  /* 0x0040007412007388 */ /* 0x000fe20000000800 */
[----:B------:R-:W-:Y:S02]  /*27c80*/  F2FP.BF16.PACK_AB R142, R143, R142 ;  /* 0x0000008e8f8e723e */ /* 0x000fe400000010ff */
[----:B------:R-:W-:Y:S01]  /*27c90*/  F2FP.BF16.PACK_AB R152, R153, R152 ;  /* 0x000000989998723e */ /* 0x000fe200000010ff */
[----:B------:R-:W-:Y:S01]  /*27ca0*/  STS [R18+0x4400], R118 ;  /* 0x0044007612007388 */ /* 0x000fe20000000800 */
[----:B------:R-:W-:Y:S02]  /*27cb0*/  F2FP.BF16.PACK_AB R154, R155, R154 ;  /* 0x0000009a9b9a723e */ /* 0x000fe400000010ff */
[----:B------:R-:W-:Y:S01]  /*27cc0*/  ISETP.NE.AND P0, PT, R242, -0x1, PT ;  /* 0xfffffffff200780c */ /* 0x000fe20003f05270 */
[----:B------:R-:W-:Y:S01]  /*27cd0*/  STS [R14+0x4000], R120 ;  /* 0x004000780e007388 */ /* 0x000fe20000000800 */
[----:B------:R-:W-:-:S02]  /*27ce0*/  F2FP.BF16.PACK_AB R148, R149, R148 ;  /* 0x000000949594723e */ /* 0x000fc400000010ff */
[----:B------:R-:W-:Y:S01]  /*27cf0*/  F2FP.BF16.PACK_AB R150, R151, R150 ;  /* 0x000000969796723e */ /* 0x000fe200000010ff */
[----:B------:R-:W-:Y:S01]  /*27d00*/  STS [R14+0x4400], R122 ;  /* 0x0044007a0e007388 */ /* 0x000fe20000000800 */
[----:B------:R-:W-:Y:S02]  /*27d10*/  F2FP.BF16.PACK_AB R0, R0, R144 ;  /* 0x000000900000723e */ /* 0x000fe400000010ff */
[----:B------:R-:W-:Y:S01]  /*27d20*/  F2FP.BF16.PACK_AB R3, R147, R3 ;  /* 0x000000039303723e */ /* 0x000fe200000010ff */
        /* <DEDUP_REMOVED lines=14> */
[----:B------:R4:W-:Y:S04]  /*27e10*/  STS [R14+0x6000], R0 ;  /* 0x006000000e007388 */ /* 0x0009e80000000800 */
[----:B------:R4:W-:Y:S04]  /*27e20*/  STS [R14+0x6400], R3 ;  /* 0x006400030e007388 */ /* 0x0009e80000000800 */
[----:B-1----:R-:W2:Y:S01]  /*27e30*/  LD.E.64 R82, [R6.64+0x88] ;  /* 0x0000880406527980 */ /* 0x002ea2000c101b00 */
[----:B---3--:R-:W1:Y:S01]  /*27e40*/  @P3 MUFU.LG2 R13, R5 ;  /* 0x00000005000d3308 */ /* 0x008e620000000c00 */
[----:B------:R-:W-:Y:S02]  /*27e50*/  BSSY B0, `(.L_x_3250) ;  /* 0x0000023000007945 */ /* 0x000fe40003800000 */
[----:B------:R3:W5:Y:S04]  /*27e60*/  LD.E.64 R80, [R6.64+0x90] ;  /* 0x0000900406507980 */ /* 0x000768000c101b00 */
[----:B----4-:R-:W4:Y:S04]  /*27e70*/  @!P0 LD.E.64 R16, [R6.64+0x80] ;  /* 0x0000800406108980 */ /* 0x010f28000c101b00 */
[----:B------:R-:W3:Y:S01]  /*27e80*/  LD.E.U8 R0, [R6.64+0x1c8] ;  /* 0x0001c80406007980 */ /* 0x000ee2000c101100 */
[----:B------:R-:W1:Y:S01]  /*27e90*/  @P4 MUFU.LG2 R14, R249 ;  /* 0x000000f9000e4308 */ /* 0x000e620000000c00 */
[----:B------:R-:W-:Y:S01]  /*27ea0*/  @!P0 SHF.R.S32.HI R3, RZ, 0x1f, R239 ;  /* 0x0000001fff038819 */ /* 0x000fe200000114ef */
[----:B-1----:R-:W-:Y:S01]  /*27eb0*/  @P3 FMUL.FTZ R13, R13, 0.69314718246459960938 ;  /* 0x3f3172180d0d3820 */ /* 0x002fe20000410000 */
[----:B------:R-:W-:-:S02]  /*27ec0*/  MOV R5, 0x7f800000 ;  /* 0x7f80000000057802 */ /* 0x000fc40000000f00 */
[----:B------:R-:W-:Y:S01]  /*27ed0*/  MOV R9, 0x7f800000 ;  /* 0x7f80000000097802 */ /* 0x000fe20000000f00 */
[----:B-----5:R-:W-:Y:S02]  /*27ee0*/  @P3 FFMA.FTZ R9, R164, R2, R13 ;  /* 0x00000002a4093223 */ /* 0x020fe4000001000d */
[----:B------:R-:W-:-:S04]  /*27ef0*/  @P4 FMUL.FTZ R14, R14, 0.69314718246459960938 ;  /* 0x3f3172180e0e4820 */ /* 0x000fc80000410000 */
[----:B------:R-:W-:Y:S02]  /*27f00*/  @P4 FFMA.FTZ R5, R165, R2, R14 ;  /* 0x00000002a5054223 */ /* 0x000fe4000001000e */
[----:B--2---:R-:W-:-:S04]  /*27f10*/  @P0 IMAD.WIDE.U32 R18, R82, R242, RZ ;  /* 0x000000f252120225 */ /* 0x004fc800078e00ff */
[----:B----4-:R-:W-:Y:S01]  /*27f20*/  @!P0 IMAD R11, R17, R239, RZ ;  /* 0x000000ef110b8224 */ /* 0x010fe200078e02ff */
[----:B---3--:R-:W-:-:S03]  /*27f30*/  ISETP.NE.AND P1, PT, R0, RZ, PT ;  /* 0x000000ff0000720c */ /* 0x008fc60003f25270 */
[C---:B------:R-:W-:Y:S02]  /*27f40*/  @!P0 IMAD R11, R16.reuse, R3, R11 ;  /* 0x00000003100b8224 */ /* 0x040fe400078e020b */
[----:B------:R-:W-:Y:S02]  /*27f50*/  @P0 IMAD R0, R83, R242, RZ ;  /* 0x000000f253000224 */ /* 0x000fe400078e02ff */
[----:B------:R-:W-:Y:S01]  /*27f60*/  @!P0 IMAD.WIDE.U32 R16, R16, R239, RZ ;  /* 0x000000ef10108225 */ /* 0x000fe200078e00ff */
[----:B------:R-:W-:Y:S02]  /*27f70*/  @P0 MOV R3, R18 ;  /* 0x0000001200030202 */ /* 0x000fe40000000f00 */
[----:B------:R-:W-:Y:S02]  /*27f80*/  @P0 IADD3 R0, R19, R0, RZ ;  /* 0x0000000013000210 */ /* 0x000fe40007ffe0ff */
        /* <DEDUP_REMOVED lines=10> */
.L_x_3251:
[----:B------:R-:W-:Y:S02]  /*28030*/  ULDC.64 UR4, c[0x0][0x118] ;  /* 0x0000460000047ab9 */ /* 0x000fe40000000a00 */
[----:B------:R-:W2:Y:S04]  /*28040*/  LD.E R2, [R6.64+0x60] ;  /* 0x0000600406027980 */ /* 0x000ea8000c101900 */
[----:B------:R-:W3:Y:S01]  /*28050*/  LD.E R242, [R6.64+0xb4] ;  /* 0x0000b40406f27980 */ /* 0x000ee2000c101900 */
[----:B--2---:R-:W-:-:S04]  /*28060*/  IMAD R2, R2, R239, R238 ;  /* 0x000000ef02027224 */ /* 0x004fc800078e02ee */
[----:B---3--:R-:W-:Y:S02]  /*28070*/  IMAD R242, R242, R2, RZ ;  /* 0x00000002f2f27224 */ /* 0x008fe400078e02ff */
.L_x_3252:
[----:B------:R-:W-:Y:S05]  /*28080*/  BSYNC B0 ;  /* 0x0000000000007941 */ /* 0x000fea0003800000 */
.L_x_3250:
        /* <DEDUP_REMOVED lines=45> */
[CC--:B------:R-:W-:Y:S02]  /*28360*/  ISETP.GE.AND P2, PT, R10.reuse, R11.reuse, PT ;  /* 0x0000000b0a00720c */ /* 0x0c0fe40003f46270 */
[----:B------:R-:W-:Y:S02]  /*28370*/  ISETP.GE.AND P1, PT, R15, R11, PT ;  /* 0x0000000b0f00720c */ /* 0x000fe40003f26270 */
[----:B------:R-:W-:Y:S02]  /*28380*/  LEA.HI.X.SX32 R14, R10, R14, 0x1, P0 ;  /* 0x0000000e0a0e7211 */ /* 0x000fe400000f0eff */
[----:B-----5:R-:W-:-:S04]  /*28390*/  LEA R10, P0, R12, R86, 0x2 ;  /* 0x000000560c0a7211 */ /* 0x020fc800078010ff */
[----:B------:R-:W-:-:S05]  /*283a0*/  LEA.HI.X R11, R12, R87, R14, 0x2, P0 ;  /* 0x000000570c0b7211 */ /* 0x000fca00000f140e */
[----:B------:R2:W-:Y:S04]  /*283b0*/  @!P2 ST.E [R10.64], R5 ;  /* 0x000000050a00a985 */ /* 0x0005e8000c101904 */
[----:B------:R2:W-:Y:S02]  /*283c0*/  @!P1 ST.E [R10.64+0x20], R9 ;  /* 0x000020090a009985 */ /* 0x0005e4000c101904 */
.L_x_3254:
[----:B--234-:R-:W-:Y:S05]  /*283d0*/  BSYNC B0 ;  /* 0x0000000000007941 */ /* 0x01cfea0003800000 */
.L_x_3253:
[----:B------:R-:W-:Y:S01]  /*283e0*/  LEA.HI R5, R8, R4, RZ, 0x3 ;  /* 0x0000000408057211 */ /* 0x000fe200078f18ff */
[----:B------:R-:W-:Y:S01]  /*283f0*/  ULDC.64 UR4, c[0x0][0x118] ;  /* 0x0000460000047ab9 */ /* 0x000fe20000000a00 */
[----:B------:R-:W-:Y:S01]  /*28400*/  IMAD.SHL.U32 R240, R240, 0x40, RZ ;  /* 0x00000040f0f07824 */ /* 0x000fe200078e00ff */
[----:B-1----:R1:W5:Y:S01]  /*28410*/  LD.E R6, [R6.64+0xc0] ;  /* 0x0000c00406067980 */ /* 0x002362000c101900 */
[----:B------:R-:W-:Y:S01]  /*28420*/  LOP3.LUT R5, R5, 0xfffffff8, RZ, 0xc0, !PT ;  /* 0xfffffff805057812 */ /* 0x000fe200078ec0ff */
[----:B------:R-:W-:Y:S01]  /*28430*/  BSSY B0, `(.L_x_3255) ;  /* 0x000002b000007945 */ /* 0x000fe20003800000 */
[----:B------:R-:W-:-:S03]  /*28440*/  LEA.HI R13, R13, R2, RZ, 0x3 ;  /* 0x000000020d0d7211 */ /* 0x000fc600078f18ff */
[----:B------:R-:W-:Y:S01]  /*28450*/  IMAD.IADD R5, R4, 0x1, -R5 ;  /* 0x0000000104057824 */ /* 0x000fe200078e0a05 */
[----:B------:R-:W-:Y:S02]  /*28460*/  LOP3.LUT R4, R13, 0xfffffff8, RZ, 0xc0, !PT ;  /* 0xfffffff80d047812 */ /* 0x000fe400078ec0ff */
[----:B------:R-:W-:Y:S01]  /*28470*/  SHF.R.S32.HI R13, RZ, 0x3, R13 ;  /* 0x00000003ff0d7819 */ /* 0x000fe2000001140d */
[----:B------:R-:W-:Y:S02]  /*28480*/  IMAD.SHL.U32 R8, R5, 0x8, RZ ;  /* 0x0000000805087824 */ /* 0x000fe400078e00ff */
[----:B------:R-:W-:Y:S02]  /*28490*/  IMAD R5, R83, R240, RZ ;  /* 0x000000f053057224 */ /* 0x000fe400078e02ff */
[----:B------:R-:W-:Y:S01]  /*284a0*/  IMAD.IADD R4, R2, 0x1, -R4 ;  /* 0x0000000102047824 */ /* 0x000fe200078e0a04 */
[----:B------:R-:W-:Y:S01]  /*284b0*/  SHF.R.S32.HI R9, RZ, 0x1f, R8 ;  /* 0x0000001fff097819 */ /* 0x000fe20000011408 */
[----:B------:R-:W-:-:S02]  /*284c0*/  IMAD R2, R81, R238, RZ ;  /* 0x000000ee51027224 */ /* 0x000fc400078e02ff */
[----:B------:R-:W-:Y:S02]  /*284d0*/  IMAD.SHL.U32 R4, R4, 0x8, RZ ;  /* 0x0000000804047824 */ /* 0x000fe400078e00ff */
[----:B------:R-:W-:Y:S01]  /*284e0*/  IMAD.WIDE.U32 R10, R82, R240, R8 ;  /* 0x000000f0520a7225 */ /* 0x000fe200078e0008 */
[----:B-1----:R-:W-:-:S03]  /*284f0*/  SHF.R.S32.HI R7, RZ, 0x1f, R240 ;  /* 0x0000001fff077819 */ /* 0x002fc600000114f0 */
[----:B------:R-:W-:Y:S01]  /*28500*/  IMAD.IADD R240, R241, 0x1, -R240 ;  /* 0x00000001f1f07824 */ /* 0x000fe200078e0af0 */
[----:B------:R-:W-:Y:S02]  /*28510*/  IADD3 R10, P0, R3, R10, RZ ;  /* 0x0000000a030a7210 */ /* 0x000fe40007f1e0ff */
[----:B------:R-:W-:Y:S01]  /*28520*/  SHF.R.S32.HI R3, RZ, 0x1f, R238 ;  /* 0x0000001fff037819 */ /* 0x000fe200000114ee */
[----:B------:R-:W-:-:S04]  /*28530*/  IMAD R5, R82, R7, R5 ;  /* 0x0000000752057224 */ /* 0x000fc800078e0205 */
[----:B------:R-:W-:Y:S01]  /*28540*/  IMAD R2, R80, R3, R2 ;  /* 0x0000000350027224 */ /* 0x000fe200078e0202 */
[----:B------:R-:W-:Y:S02]  /*28550*/  IADD3.X R11, R0, R11, R5, P0, !PT ;  /* 0x0000000b000b7210 */ /* 0x000fe400007fe405 */
[----:B------:R-:W-:Y:S02]  /*28560*/  ISETP.GE.AND P0, PT, R13, R240, PT ;  /* 0x000000f00d00720c */ /* 0x000fe40003f06270 */
[----:B------:R-:W-:Y:S01]  /*28570*/  IADD3 R5, R4, 0xc0, RZ ;  /* 0x000000c004057810 */ /* 0x000fe20007ffe0ff */
[----:B------:R-:W-:Y:S01]  /*28580*/  IMAD.WIDE.U32 R80, R80, R238, R10 ;  /* 0x000000ee50507225 */ /* 0x000fe200078e000a */
[C---:B------:R-:W-:Y:S02]  /*28590*/  IADD3 R3, R4.reuse, 0x40, RZ ;  /* 0x0000004004037810 */ /* 0x040fe40007ffe0ff */
[----:B------:R-:W-:Y:S01]  /*285a0*/  SHF.R.S32.HI R0, RZ, 0x1f, R13 ;  /* 0x0000001fff007819 */ /* 0x000fe2000001140d */
[----:B------:R-:W-:Y:S01]  /*285b0*/  IMAD.IADD R11, R81, 0x1, R2 ;  /* 0x00000001510b7824 */ /* 0x000fe200078e0202 */
[----:B------:R-:W-:-:S05]  /*285c0*/  IADD3 R4, R4, 0x80, RZ ;  /* 0x0000008004047810 */ /* 0x000fca0007ffe0ff */
[----:B------:R-:W-:Y:S05]  /*285d0*/  @P0 BRA `(.L_x_3256) ;  /* 0x0000010000000947 */ /* 0x000fea0003800000 */
[----:B------:R-:W-:Y:S01]  /*285e0*/  IMAD R2, R83, R13, RZ ;  /* 0x0000000d53027224 */ /* 0x000fe200078e02ff */
[-C--:B-----5:R-:W-:Y:S01]  /*285f0*/  ISETP.GE.AND P4, PT, R8, R6.reuse, PT ;  /* 0x000000060800720c */ /* 0x0a0fe20003f86270 */
[----:B------:R-:W-:Y:S01]  /*28600*/  IMAD.MOV.U32 R10, RZ, RZ, R80 ;  /* 0x000000ffff0a7224 */ /* 0x000fe200078e0050 */
[----:B------:R-:W-:Y:S01]  /*28610*/  ISETP.GE.AND P3, PT, R3, R6, PT ;  /* 0x000000060300720c */ /* 0x000fe20003f66270 */
        /* <DEDUP_REMOVED lines=12> */
.L_x_3256:
[----:B------:R-:W-:Y:S05]  /*286e0*/  BSYNC B0 ;  /* 0x0000000000007941 */ /* 0x000fea0003800000 */
.L_x_3255:
[----:B------:R-:W-:Y:S01]  /*286f0*/  IADD3 R2, R13, 0x10, RZ ;  /* 0x000000100d027810 */ /* 0x000fe20007ffe0ff */
        /* <DEDUP_REMOVED lines=14> */
[----:B-1----:R-:W-:-:S03]  /*287e0*/  LEA R24, P4, R14, R84, 0x1 ;  /* 0x000000540e187211 */ /* 0x002fc600078808ff */
[----:B------:R-:W-:-:S04]  /*287f0*/  IMAD R2, R83, R7, R2 ;  /* 0x0000000753027224 */ /* 0x000fc800078e0202 */
[----:B------:R-:W-:-:S05]  /*28800*/  IMAD.IADD R2, R15, 0x1, R2 ;  /* 0x000000010f027824 */ /* 0x000fca00078e0202 */
[----:B------:R-:W-:-:S05]  /*28810*/  LEA.HI.X R25, R14, R85, R2, 0x1, P4 ;  /* 0x000000550e197211 */ /* 0x000fca00020f0c02 */
[----:B------:R1:W-:Y:S04]  /*28820*/  @!P3 ST.E.128 [R24.64], R68 ;  /* 0x000000441800b985 */ /* 0x0003e8000c101d04 */
[----:B------:R1:W-:Y:S04]  /*28830*/  @!P2 ST.E.128 [R24.64+0x80], R52 ;  /* 0x000080341800a985 */ /* 0x0003e8000c101d04 */
[----:B------:R1:W-:Y:S04]  /*28840*/  @!P1 ST.E.128 [R24.64+0x100], R36 ;  /* 0x0001002418009985 */ /* 0x0003e8000c101d04 */
[----:B------:R1:W-:Y:S02]  /*28850*/  @!P0 ST.E.128 [R24.64+0x180], R20 ;  /* 0x0001801418008985 */ /* 0x0003e4000c101d04 */
.L_x_3258:
[----:B------:R-:W-:Y:S05]  /*28860*/  BSYNC B0 ;  /* 0x0000000000007941 */ /* 0x000fea0003800000 */
.L_x_3257:
        /* <DEDUP_REMOVED lines=23> */
.L_x_3260:
[----:B------:R-:W-:Y:S05]  /*289e0*/  BSYNC B0 ;  /* 0x0000000000007941 */ /* 0x000fea0003800000 */
.L_x_3259:
[----:B------:R-:W-:Y:S01]  /*289f0*/  IADD3 R2, R13, 0x30, RZ ;  /* 0x000000300d027810 */ /* 0x000fe20007ffe0ff */
[----:B------:R-:W-:-:S02]  /*28a00*/  IMAD.MOV.U32 R14, RZ, RZ, R237 ;  /* 0x000000ffff0e7224 */ /* 0x000fc400078e00ed */
[----:B------:R-:W-:Y:S01]  /*28a10*/  IMAD.MOV.U32 R15, RZ, RZ, 0x0 ;  /* 0x00000000ff0f7424 */ /* 0x000fe200078e00ff */
[----:B------:R-:W-:-:S13]  /*28a20*/  ISETP.GE.AND P0, PT, R2, R240, PT ;  /* 0x000000f00200720c */ /* 0x000fda0003f06270 */
[----:B------:R-:W-:Y:S05]  /*28a30*/  @P0 RET.REL.NODEC R14 `(_ZN5flash24flash_fwd_splitkv_kernelI23Flash_fwd_kernel_traitsILi256ELi64ELi64ELi4ELb0ELb0EN7cutlass10bfloat16_tE19Flash_kernel_traitsILi256ELi64ELi64ELi4ES3_EELb1ELb0ELb1ELb0ELb0ELb0ELb0ELb1EEEvNS_16Flash_fwd_paramsE) ;  /* 0xfffd75c00e000950 */ /* 0x000fea0003c3ffff */
[----:B------:R-:W-:Y:S01]  /*28a40*/  IADD3 R13, P0, R13, 0x30, RZ ;  /* 0x000000300d0d7810 */ /* 0x000fe20007f1e0ff */
[----:B------:R-:W-:Y:S01]  /*28a50*/  IMAD.MOV.U32 R10, RZ, RZ, R80 ;  /* 0x000000ffff0a7224 */ /* 0x000fe200078e0050 */
[-C--:B-----5:R-:W-:Y:S01]  /*28a60*/  ISETP.GE.AND P1, PT, R3, R6.reuse, PT ;  /* 0x000000060300720c */ /* 0x0a0fe20003f26270 */
[----:B------:R-:W-:Y:S01]  /*28a70*/  ULDC.64 UR4, c[0x0][0x118] ;  /* 0x0000460000047ab9 */ /* 0x000fe20000000a00 */
[-C--:B------:R-:W-:Y:S01]  /*28a80*/  ISETP.GE.AND P2, PT, R8, R6.reuse, PT ;  /* 0x000000060800720c */ /* 0x080fe20003f46270 */
[----:B------:R-:W-:Y:S01]  /*28a90*/  IMAD.X R0, RZ, RZ, R0, P0 ;  /* 0x000000ffff007224 */ /* 0x000fe200000e0600 */
[----:B------:R-:W-:Y:S01]  /*28aa0*/  ISETP.GE.AND P0, PT, R4, R6, PT ;  /* 0x000000060400720c */ /* 0x000fe20003f06270 */
[----:B------:R-:W-:-:S04]  /*28ab0*/  IMAD.WIDE.U32 R10, R82, R13, R10 ;  /* 0x0000000d520a7225 */ /* 0x000fc800078e000a */
[----:B------:R-:W-:Y:S01]  /*28ac0*/  IMAD R0, R0, R82, RZ ;  /* 0x0000005200007224 */ /* 0x000fe200078e02ff */
[----:B------:R-:W-:Y:S01]  /*28ad0*/  LEA R2, P3, R10, R84, 0x1 ;  /* 0x000000540a027211 */ /* 0x000fe200078608ff */
[----:B------:R-:W-:Y:S02]  /*28ae0*/  IMAD.MOV.U32 R4, RZ, RZ, R237 ;  /* 0x000000ffff047224 */ /* 0x000fe400078e00ed */
[----:B------:R-:W-:-:S05]  /*28af0*/  IMAD R0, R83, R13, R0 ;  /* 0x0000000d53007224 */ /* 0x000fca00078e0200 */
[----:B------:R-:W-:-:S04]  /*28b00*/  IADD3 R0, R11, R0, RZ ;  /* 0x000000000b007210 */ /* 0x000fc80007ffe0ff */
[----:B------:R-:W-:-:S05]  /*28b10*/  LEA.HI.X R3, R10, R85, R0, 0x1, P3 ;  /* 0x000000550a037211 */ /* 0x000fca00018f0c00 */
[----:B------:R2:W-:Y:S01]  /*28b20*/  @!P0 ST.E.128 [R2.64+0x100], R28 ;  /* 0x0001001c02008985 */ /* 0x0005e2000c101d04 */
[----:B------:R-:W-:Y:S02]  /*28b30*/  ISETP.GE.AND P0, PT, R5, R6, PT ;  /* 0x000000060500720c */ /* 0x000fe40003f06270 */
[----:B------:R-:W-:Y:S01]  /*28b40*/  MOV R5, 0x0 ;  /* 0x0000000000057802 */ /* 0x000fe20000000f00 */
[----:B------:R2:W-:Y:S04]  /*28b50*/  @!P2 ST.E.128 [R2.64], R60 ;  /* 0x0000003c0200a985 */ /* 0x0005e8000c101d04 */
[----:B------:R2:W-:Y:S06]  /*28b60*/  @!P1 ST.E.128 [R2.64+0x80], R44 ;  /* 0x0000802c02009985 */ /* 0x0005ec000c101d04 */
[----:B------:R-:W-:Y:S05]  /*28b70*/  @P0 RET.REL.NODEC R4 `(_ZN5flash24flash_fwd_splitkv_kernelI23Flash_fwd_kernel_traitsILi256ELi64ELi64ELi4ELb0ELb0EN7cutlass10bfloat16_tE19Flash_kernel_traitsILi256ELi64ELi64ELi4ES3_EELb1ELb0ELb1ELb0ELb0ELb0ELb0ELb1EEEvNS_16Flash_fwd_paramsE) ;  /* 0xfffd748004000950 */ /* 0x000fea0003c3ffff */
[----:B------:R-:W-:Y:S02]  /*28b80*/  ULDC.64 UR4, c[0x0][0x118] ;  /* 0x0000460000047ab9 */ /* 0x000fe40000000a00 */
[----:B------:R3:W-:Y:S02]  /*28b90*/  ST.E.128 [R2.64+0x180], R76 ;  /* 0x0001804c02007985 */ /* 0x0007e4000c101d04 */
[----:B--23--:R-:W-:-:S02]  /*28ba0*/  MOV R2, R237 ;  /* 0x000000ed00027202 */ /* 0x00cfc40000000f00 */
[----:B------:R-:W-:-:S04]  /*28bb0*/  MOV R3, 0x0 ;  /* 0x0000000000037802 */ /* 0x000fc80000000f00 */
[----:B------:R-:W-:Y:S05]  /*28bc0*/  RET.REL.NODEC R2 `(_ZN5flash24flash_fwd_splitkv_kernelI23Flash_fwd_kernel_traitsILi256ELi64ELi64ELi4ELb0ELb0EN7cutlass10bfloat16_tE19Flash_kernel_traitsILi256ELi64ELi64ELi4ES3_EELb1ELb0ELb1ELb0ELb0ELb0ELb0ELb1EEEvNS_16Flash_fwd_paramsE) ;  /* 0xfffd743002007950 */ /* 0x000fea0003c3ffff */
.L_x_3248:
[----:B------:R-:W-:Y:S01]  /*28bd0*/  IMAD.MOV.U32 R8, RZ, RZ, R249 ;  /* 0x000000ffff087224 */ /* 0x000fe200078e00f9 */
[----:B------:R-:W-:Y:S02]  /*28be0*/  MOV R5, 0x2 ;  /* 0x0000000200057802 */ /* 0x000fe40000000f00 */
[----:B------:R-:W-:Y:S02]  /*28bf0*/  MOV R3, 0x28c10 ;  /* 0x00028c1000037802 */ /* 0x000fe40000000f00 */
[----:B-1---5:R-:W-:Y:S05]  /*28c00*/  CALL.REL.NOINC `($__internal_20_$__cuda_sm70_shflsync_bfly_p) ;  /* 0x0000010000007944 */ /* 0x022fea0003c00000 */
[----:B------:R-:W-:Y:S05]  /*28c10*/  BRA `(.L_x_3261) ;  /* 0xffffdf0000007947 */ /* 0x000fea000383ffff */
.L_x_3249:
[----:B------:R-:W-:Y:S01]  /*28c20*/  IMAD.MOV.U32 R8, RZ, RZ, R249 ;  /* 0x000000ffff087224 */ /* 0x000fe200078e00f9 */
[----:B------:R-:W-:Y:S02]  /*28c30*/  MOV R5, 0x1 ;  /* 0x0000000100057802 */ /* 0x000fe40000000f00 */
[----:B------:R-:W-:Y:S02]  /*28c40*/  MOV R3, 0x28c60 ;  /* 0x00028c6000037802 */ /* 0x000fe40000000f00 */
[----:B-1---5:R-:W-:Y:S05]  /*28c50*/  CALL.REL.NOINC `($__internal_20_$__cuda_sm70_shflsync_bfly_p) ;  /* 0x000000b000007944 */ /* 0x022fea0003c00000 */
[----:B------:R-:W-:Y:S01]  /*28c60*/  FADD.FTZ R249, R249, R5 ;  /* 0x00000005f9f97221 */ /* 0x000fe20000010000 */
[----:B------:R-:W-:Y:S02]  /*28c70*/  MOV R8, R248 ;  /* 0x000000f800087202 */ /* 0x000fe40000000f00 */
[----:B------:R-:W-:Y:S02]  /*28c80*/  MOV R5, 0x2 ;  /* 0x0000000200057802 */ /* 0x000fe40000000f00 */
[----:B------:R-:W-:-:S02]  /*28c90*/  MOV R3, 0x28cb0 ;  /* 0x00028cb000037802 */ /* 0x000fc40000000f00 */
[----:B------:R-:W-:Y:S05]  /*28ca0*/  CALL.REL.NOINC `($__internal_20_$__cuda_sm70_shflsync_bfly_p) ;  /* 0x0000006000007944 */ /* 0x000fea0003c00000 */
[----:B------:R-:W-:Y:S01]  /*28cb0*/  FADD.FTZ R248, R248, R5 ;  /* 0x00000005f8f87221 */ /* 0x000fe20000010000 */
[----:B------:R-:W-:-:S02]  /*28cc0*/  MOV R5, 0x1 ;  /* 0x0000000100057802 */ /* 0x000fc40000000f00 */
[----:B------:R-:W-:Y:S02]  /*28cd0*/  MOV R3, 0x28d00 ;  /* 0x00028d0000037802 */ /* 0x000fe40000000f00 */
[----:B------:R-:W-:Y:S02]  /*28ce0*/  MOV R8, R248 ;  /* 0x000000f800087202 */ /* 0x000fe40000000f00 */
[----:B------:R-:W-:Y:S05]  /*28cf0*/  CALL.REL.NOINC `($__internal_20_$__cuda_sm70_shflsync_bfly_p) ;  /* 0x0000001000007944 */ /* 0x000fea0003c00000 */
[----:B------:R-:W-:Y:S05]  /*28d00*/  BRA `(.L_x_3262) ;  /* 0xffffde8000007947 */ /* 0x000fea000383ffff */
        .weak           $__internal_20_$__cuda_sm70_shflsync_bfly_p
        .type           $__internal_20_$__cuda_sm70_shflsync_bfly_p,@function
        .size           $__internal_20_$__cuda_sm70_shflsync_bfly_p,(.L_x_4887 - $__internal_20_$__cuda_sm70_shflsync_bfly_p)
$__internal_20_$__cuda_sm70_shflsync_bfly_p:
[----:B------:R-:W-:Y:S04]  /*28d10*/  WARPSYNC R0 ;  /* 0x0000000000007348 */ /* 0x000fe80003800000 */
[----:B------:R1:W2:Y:S01]  /*28d20*/  SHFL.BFLY PT, R5, R8, R5, R4 ;  /* 0x0c00000508057389 */ /* 0x0002a200000e0004 */
[----:B------:R-:W-:Y:S02]  /*28d30*/  MOV R9, 0x0 ;  /* 0x0000000000097802 */ /* 0x000fe40000000f00 */
[----:B-1----:R-:W-:-:S04]  /*28d40*/  MOV R8, R3 ;  /* 0x0000000300087202 */ /* 0x002fc80000000f00 */
[----:B--2---:R-:W-:Y:S05]  /*28d50*/  RET.REL.NODEC R8 `(_ZN5flash24flash_fwd_splitkv_kernelI23Flash_fwd_kernel_traitsILi256ELi64ELi64ELi4ELb0ELb0EN7cutlass10bfloat16_tE19Flash_kernel_traitsILi256ELi64ELi64ELi4ES3_EELb1ELb0ELb1ELb0ELb0ELb0ELb0ELb1EEEvNS_16Flash_fwd_paramsE) ;  /* 0xfffd72a008007950 */ /* 0x004fea0003c3ffff */
.L_x_3263:
        /* <DEDUP_REMOVED lines=10> */
.L_x_4887:


//--------------------- .text._ZN5flash24flash_fwd_splitkv_kernelI23Flash_fwd_kernel_traitsILi256ELi64ELi64ELi4ELb0ELb0EN7cutlass10bfloat16_tE19Flash_kernel_traitsILi256ELi64ELi64ELi4ES3_EELb1ELb0ELb1ELb0ELb0ELb1ELb0ELb1EEEvNS_16Flash_fwd_paramsE --------------------------
	.section	.text._ZN5flash24flash_fwd_splitkv_kernelI23Flash_fwd_kernel_traitsILi256ELi64ELi64ELi4ELb0ELb0EN7cutlass10bfloat16_tE19Flash_kernel_traitsILi256ELi64ELi64ELi4ES3_EELb1ELb0ELb1ELb0ELb0ELb1ELb0ELb1EEEvNS_16Flash_fwd_paramsE,"ax",@progbits
	.sectioninfo	@"SHI_REGISTERS=255"
	.align	128
        .global         _ZN5flash24flash_fwd_splitkv_kernelI23Flash_fwd_kernel_traitsILi256ELi64ELi64ELi4ELb0ELb0EN7cutlass10bfloat16_tE19Flash_kernel_traitsILi256ELi64ELi64ELi4ES3_EELb1ELb0ELb1ELb0ELb0ELb1ELb0ELb1EEEvNS_16Flash_fwd_paramsE
        .type           _ZN5flash24flash_fwd_splitkv_kernelI23Flash_fwd_kernel_traitsILi256ELi64ELi64ELi4ELb0ELb0EN7cutlass10bfloat16_tE19Flash_kernel_traitsILi256ELi64ELi64ELi4ES3_EELb1ELb0ELb1ELb0ELb0ELb1ELb0ELb1EEEvNS_16Flash_fwd_paramsE,@function
        .size           _ZN5flash24flash_fwd_splitkv_kernelI23Flash_fwd_kernel_traitsILi256ELi64ELi64ELi4ELb0ELb0EN7cutlass10bfloat16_tE19Flash_kernel_traitsILi256ELi64ELi64ELi4ES3_EELb1ELb0ELb1ELb0ELb0ELb1ELb0ELb1EEEvNS_16Flash_fwd_paramsE,(.L_x_4889 - _ZN5flash24flash_fwd_splitkv_kernelI23Flash_fwd_kernel_traitsILi256ELi64ELi64ELi4ELb0ELb0EN7cutlass10bfloat16_tE19Flash_kernel_traitsILi256ELi64ELi64ELi4ES3_EELb1ELb0ELb1ELb0ELb0ELb1ELb0ELb1EEEvNS_16Flash_fwd_paramsE)
        .other          _ZN5flash24flash_fwd_splitkv_kernelI23Flash_fwd_kernel_traitsILi256ELi64ELi64ELi4ELb0ELb0EN7cutlass10bfloat16_tE19Flash_kernel_traitsILi256ELi64ELi64ELi4ES3_EELb1ELb0ELb1ELb0ELb0ELb1ELb0ELb1EEEvNS_16Flash_fwd_paramsE,@"STO_CUDA_ENTRY STV_DEFAULT"
_ZN5flash24flash_fwd_splitkv_kernelI23Flash_fwd_kernel_traitsILi256ELi64ELi64ELi4ELb0ELb0EN7cutlass10bfloat16_tE19Flash_kernel_traitsILi256ELi64ELi64ELi4ES3_EELb1ELb0ELb1ELb0ELb0ELb1ELb0ELb1EEEvNS_16Flash_fwd_paramsE:
.text._ZN5flash24flash_fwd_splitkv_kernelI23Flash_fwd_kernel_traitsILi256ELi64ELi64ELi4ELb0ELb0EN7cutlass10bfloat16_tE19Flash_kernel_traitsILi256ELi64ELi64ELi4ES3_EELb1ELb0ELb1ELb0ELb0ELb1ELb0ELb1EEEvNS_16Flash_fwd_paramsE:
        /* <DEDUP_REMOVED lines=10> */
[----:B-123--:R-:W-:Y:S05]  /*00a0*/  CALL.REL.NOINC `($_ZN5flash24flash_fwd_splitkv_kernelI23Flash_fwd_kernel_traitsILi256ELi64ELi64ELi4ELb0ELb0EN7cutlass10bfloat16_tE19Flash_kernel_traitsILi256ELi64ELi64ELi4ES3_EELb1ELb0ELb1ELb0ELb0ELb1ELb0ELb1EEEvNS_16Flash_fwd_paramsE$_ZN5flash30compute_attn_1rowblock_splitkvI23Flash_fwd_kernel_traitsILi256ELi64ELi64ELi4ELb0ELb0EN7cutlass10bfloat16_tE19Flash_kernel_traitsILi256ELi64ELi64ELi4ES3_EELb1ELb0ELb1ELb0ELb0ELb1ELb0ELb1ENS_16Flash_fwd_paramsEEEvRKT8_iiiii) ;  /* 0x0000002000007944 */ /* 0x00efea0003c00000 */
[----:B------:R-:W-:Y:S05]  /*00b0*/  BSYNC B4 ;  /* 0x0000000000047941 */ /* 0x000fea0003800000 */
.L_x_3264:
[----:B------:R-:W-:Y:S05]  /*00c0*/  EXIT ;  /* 0x000000000000794d */ /* 0x000fea0003800000 */
        .type           $_ZN5flash24flash_fwd_splitkv_kernelI23Flash_fwd_kernel_traitsILi256ELi64ELi64ELi4ELb0ELb0EN7cutlass10bfloat16_tE19Flash_kernel_traitsILi256ELi64ELi64ELi4ES3_EELb1ELb0ELb1ELb0ELb0ELb1ELb0ELb1EEEvNS_16Flash_fwd_paramsE$_ZN5flash30compute_attn_1rowblock_splitkvI23Flash_fwd_kernel_traitsILi256ELi64ELi64ELi4ELb0ELb0EN7cutlass10bfloat16_tE19Flash_kernel_traitsILi256ELi64ELi64ELi4ES3_EELb1ELb0ELb1ELb0ELb0ELb1ELb0ELb1ENS_16Flash_fwd_paramsEEEvRKT8_iiiii,@function
        .size           $_ZN5flash24flash_fwd_splitkv_kernelI23Flash_fwd_kernel_traitsILi256ELi64ELi64ELi4ELb0ELb0EN7cutlass10bfloat16_tE19Flash_kernel_traitsILi256ELi64ELi64ELi4ES3_EELb1ELb0ELb1ELb0ELb0ELb1ELb0ELb1EEEvNS_16Flash_fwd_paramsE$_ZN5flash30compute_attn_1rowblock_splitkvI23Flash_fwd_kernel_traitsILi256ELi64ELi64ELi4ELb0ELb0EN7cutlass10bfloat16_tE19Flash_kernel_traitsILi256ELi64ELi64ELi4ES3_EELb1ELb0ELb1ELb0ELb0ELb1ELb0ELb1ENS_16Flash_fwd_paramsEEEvRKT8_iiiii,($__internal_21_$__cuda_sm70_shflsync_bfly_p - $_ZN5flash24flash_fwd_splitkv_kernelI23Flash_fwd_kernel_traitsILi256ELi64ELi64ELi4ELb0ELb0EN7cutlass10bfloat16_tE19Flash_kernel_traitsILi256ELi64ELi64ELi4ES3_EELb1ELb0ELb1ELb0ELb0ELb1ELb0ELb1EEEvNS_16Flash_fwd_paramsE$_ZN5flash30compute_attn_1rowblock_splitkvI23Flash_fwd_kernel_traitsILi256ELi64ELi64ELi4ELb0ELb0EN7cutlass10bfloat16_tE19Flash_kernel_traitsILi256ELi64ELi64ELi4ES3_EELb1ELb0ELb1ELb0ELb0ELb1ELb0ELb1ENS_16Flash_fwd_paramsEEEvRKT8_iiiii)
$_ZN5flash24flash_fwd_splitkv_kernelI23Flash_fwd_kernel_traitsILi256ELi64ELi64ELi4ELb0ELb0EN7cutlass10bfloat16_tE19Flash_kernel_traitsILi256ELi64ELi64ELi4ES3_EELb1ELb0ELb1ELb0ELb0ELb1ELb0ELb1EEEvNS_16Flash_fwd_paramsE$_ZN5flash30compute_attn_1rowblock_splitkvI23Flash_fwd_kernel_traitsILi256ELi64ELi64ELi4ELb0ELb0EN7cutlass10bfloat16_tE19Flash_kernel_traitsILi256ELi64ELi64ELi4ES3_EELb1ELb0ELb1ELb0ELb0ELb1ELb0ELb1ENS_16Flash_fwd_paramsEEEvRKT8_iiiii:
        /* <DEDUP_REMOVED lines=20> */
.L_x_3266:
[----:B------:R-:W-:Y:S05]  /*0210*/  BSYNC B0 ;  /* 0x0000000000007941 */ /* 0x000fea0003800000 */
.L_x_3265:
        /* <DEDUP_REMOVED lines=13> */
[----:B-1----:R-:W4:Y:S02]  /*02f0*/  @P0 LD.E R3, [R4.64+0x4] ;  /* 0x0000040604030980 */ /* 0x002f24000c101900 */
[----:B----4-:R-:W-:-:S06]  /*0300*/  @P0 IADD3 R78, R3, -R14, RZ ;  /* 0x8000000e034e0210 */ /* 0x010fcc0007ffe0ff */
[----:B------:R1:W5:Y:S01]  /*0310*/  @!P0 LD.E R78, [R4.64] ;  /* 0x00000006044e8980 */ /* 0x000362000c101900 */
[----:B------:R-:W-:Y:S05]  /*0320*/  BRA `(.L_x_3269) ;  /* 0x0000001000007947 */ /* 0x000fea0003800000 */
.L_x_3268:
[----:B------:R4:W5:Y:S02]  /*0330*/  LD.E R78, [R10.64+0xb8] ;  /* 0x0000b8060a4e7980 */ /* 0x000964000c101900 */
.L_x_3269:
[----:B------:R-:W-:Y:S05]  /*0340*/  BSYNC B0 ;  /* 0x0000000000007941 */ /* 0x000fea0003800000 */
.L_x_3267:
[----:B-12---:R-:W2:Y:S01]  /*0350*/  LD.E.64 R2, [R10.64+0xf8] ;  /* 0x0000f8060a027980 */ /* 0x006ea2000c101b00 */
        /* <DEDUP_REMOVED lines=9> */
.L_x_3271:
[----:B------:R-:W2:Y:S01]  /*03f0*/  LD.E.64 R2, [R10.64+0x108] ;  /* 0x000108060a027980 */ /* 0x000ea2000c101b00 */
[----:B------:R-:W-:Y:S01]  /*0400*/  BSSY B0, `(.L_x_3273) ;  /* 0x0000006000007945 */ /* 0x000fe20003800000 */
[----:B--2---:R-:W-:-:S04]  /*0410*/  ISETP.NE.U32.AND P0, PT, R2, RZ, PT ;  /* 0x000000ff0200720c */ /* 0x004fc80003f05070 */
[----:B------:R-:W-:Y:S01]  /*0420*/  ISETP.NE.AND.EX P0, PT, R3, RZ, PT, P0 ;  /* 0x000000ff0300720c */ /* 0x000fe20003f05300 */
[----:B------:R-:W-:-:S12]  /*0430*/  IMAD.MOV.U32 R3, RZ, RZ, RZ ;  /* 0x000000ffff037224 */ /* 0x000fd800078e00ff */
[----:B------:R-:W-:Y:S05]  /*0440*/  @!P0 BRA `(.L_x_3274) ;  /* 0x0000001000008947 */ /* 0x000fea0003800000 */
[----:B------:R1:W5:Y:S02]  /*0450*/  LD.E R3, [R10.64+0xbc] ;  /* 0x0000bc060a037980 */ /* 0x000364000c101900 */
.L_x_3274:
[----:B------:R-:W-:Y:S05]  /*0460*/  BSYNC B0 ;  /* 0x0000000000007941 */ /* 0x000fea0003800000 */
.L_x_3273:
[----:B-----5:R-:W-:Y:S02]  /*0470*/  IADD3 R68, R78, R3, RZ ;  /* 0x000000034e447210 */ /* 0x020fe40007ffe0ff */
.L_x_3272:
[----:B------:R-:W-:Y:S05]  /*0480*/  BSYNC B1 ;  /* 0x0000000000017941 */ /* 0x000fea0003800000 */
.L_x_3270:
[----:B------:R-:W-:Y:S01]  /*0490*/  IMAD.SHL.U32 R71, R243, 0x40, RZ ;  /* 0x00000040f3477824 */ /* 0x000fe200078e00ff */
[----:B------:R-:W-:Y:S01]  /*04a0*/  MOV R2, R242 ;  /* 0x000000f200027202 */ /* 0x000fe20000000f00 */
[----:B------:R-:W-:-:S03]  /*04b0*/  IMAD.MOV.U32 R3, RZ, RZ, 0x0 ;  /* 0x00000000ff037424 */ /* 0x000fc600078e00ff */
[----:B------:R-:W-:-:S13]  /*04c0*/  ISETP.GT.AND P0, PT, R246, R71, PT ;  /* 0x00000047f600720c */ /* 0x000fda0003f04270 */
[----:B------:R-:W-:Y:S05]  /*04d0*/  @!P0 RET.REL.NODEC R2 `(_ZN5flash24flash_fwd_splitkv_kernelI23Flash_fwd_kernel_traitsILi256ELi64ELi64ELi4ELb0ELb0EN7cutlass10bfloat16_tE19Flash_kernel_traitsILi256ELi64ELi64ELi4ES3_EELb1ELb0ELb1ELb0ELb0ELb1ELb0ELb1EEEvNS_16Flash_fwd_paramsE) ;  /* 0xfffffb2002008950 */ /* 0x000fea0003c3ffff */
[----:B------:R-:W2:Y:S04]  /*04e0*/  LD.E R7, [R10.64+0xb8] ;  /* 0x0000b8060a077980 */ /* 0x000ea8000c101900 */
[----:B------:R-:W5:Y:S01]  /*04f0*/  LD.E R3, [R10.64+0x188] ;  /* 0x000188060a037980 */ /* 0x000f62000c101900 */
[----:B------:R-:W-:Y:S02]  /*0500*/  IADD3 R0, -R246, 0x7f, R71 ;  /* 0x0000007ff6007810 */ /* 0x000fe40007ffe147 */
[----:B------:R-:W-:Y:S01]  /*0510*/  IADD3 R5, R68, 0x3f, RZ ;  /* 0x0000003f44057810 */ /* 0x000fe20007ffe0ff */
[----:B------:R-:W1:Y:S03]  /*0520*/  S2R R73, SR_TID.X ;  /* 0x0000000000497919 */ /* 0x000e660000002100 */
[----:B------:R-:W-:-:S04]  /*0530*/  SHF.R.S32.HI R2, RZ, 0x1f, R5 ;  /* 0x0000001fff027819 */ /* 0x000fc80000011405 */
[----:B------:R-:W-:-:S04]  /*0540*/  LEA.HI R2, R2, R5, RZ, 0x6 ;  /* 0x0000000502027211 */ /* 0x000fc800078f30ff */
[----:B------:R-:W-:Y:S02]  /*0550*/  SHF.R.S32.HI R2, RZ, 0x6, R2 ;  /* 0x00000006ff027819 */ /* 0x000fe40000011402 */
[----:B--2---:R-:W-:Y:S02]  /*0560*/  IADD3 R7, R7, 0x3f, RZ ;  /* 0x0000003f07077810 */ /* 0x004fe40007ffe0ff */
        /* <DEDUP_REMOVED lines=12> */
[----:B------:R-:W2:Y:S04]  /*0630*/  LD.E.64 R4, [R10.64+0x88] ;  /* 0x000088060a047980 */ /* 0x000ea8000c101b00 */
[----:B---3--:R1:W3:Y:S04]  /*0640*/  LD.E.64 R16, [R10.64+0x90] ;  /* 0x000090060a107980 */ /* 0x0082e8000c101b00 */
[----:B----4-:R1:W4:Y:S04]  /*0650*/  LD.E R14, [R10.64+0x60] ;  /* 0x000060060a0e7980 */ /* 0x010328000c101900 */
[----:B------:R-:W3:Y:S04]  /*0660*/  @!P0 LD.E.64 R20, [R10.64+0x80] ;  /* 0x000080060a148980 */ /* 0x000ee8000c101b00 */
        /* <DEDUP_REMOVED lines=10> */
[----:B------:R-:W-:Y:S02]  /*0710*/  SHF.R.S32.HI R19, RZ, 0x1f, R71 ;  /* 0x0000001fff137819 */ /* 0x000fe40000011447 */
[----:B------:R-:W-:Y:S02]  /*0720*/  IADD3 R246, -R71, R246, RZ ;  /* 0x000000f647f67210 */ /* 0x000fe40007ffe1ff */
[----:B------:R-:W-:Y:S01]  /*0730*/  SHF.R.S32.HI R9, RZ, 0x3, R9 ;  /* 0x00000003ff097819 */ /* 0x000fe20000011409 */
[----:B------:R-:W-:Y:S01]  /*0740*/  BSSY B0, `(.L_x_3276) ;  /* 0x000002c000007945 */ /* 0x000fe20003800000 */
[C---:B------:R-:W-:Y:S02]  /*0750*/  IADD3 R27, R12.reuse, 0x40, RZ ;  /* 0x000000400c1b7810 */ /* 0x040fe40007ffe0ff */
[----:B------:R-:W-:Y:S01]  /*0760*/  IADD3 R25, R12, 0x80, RZ ;  /* 0x000000800c197810 */ /* 0x000fe20007ffe0ff */
[----:B--2---:R-:W-:-:S02]  /*0770*/  @P0 IMAD R13, R5, R245, RZ ;  /* 0x000000f5050d0224 */ /* 0x004fc400078e02ff */
[----:B------:R-:W-:-:S05]  /*0780*/  @P0 IMAD.WIDE.U32 R22, R4, R245, RZ ;  /* 0x000000f504160225 */ /* 0x000fca00078e00ff */
[----:B-1----:R-:W-:Y:S01]  /*0790*/  @P0 IADD3 R10, R23, R13, RZ ;  /* 0x0000000d170a0210 */ /* 0x002fe20007ffe0ff */
[----:B---3--:R-:W-:Y:S01]  /*07a0*/  @!P0 IMAD R18, R21, R241, RZ ;  /* 0x000000f115128224 */ /* 0x008fe200078e02ff */
[----:B------:R-:W-:-:S03]  /*07b0*/  SHF.R.S32.HI R13, RZ, 0x1f, R12 ;  /* 0x0000001fff0d7819 */ /* 0x000fc6000001140c */
[C---:B------:R-:W-:Y:S02]  /*07c0*/  @!P0 IMAD R15, R20.reuse, R15, R18 ;  /* 0x0000000f140f8224 */ /* 0x040fe400078e0212 */
[----:B------:R-:W-:Y:S02]  /*07d0*/  @P0 IMAD.MOV.U32 R18, RZ, RZ, R22 ;  /* 0x000000ffff120224 */ /* 0x000fe400078e0016 */
[----:B------:R-:W-:-:S04]  /*07e0*/  @!P0 IMAD.WIDE.U32 R22, R20, R241, RZ ;  /* 0x000000f114168225 */ /* 0x000fc800078e00ff */
[----:B------:R-:W-:Y:S01]  /*07f0*/  IMAD R11, R5, R71, RZ ;  /* 0x00000047050b7224 */ /* 0x000fe200078e02ff */
[----:B------:R-:W-:Y:S01]  /*0800*/  @!P0 MOV R18, R22 ;  /* 0x0000001600128202 */ /* 0x000fe20000000f00 */
[----:B------:R-:W-:-:S04]  /*0810*/  IMAD.WIDE.U32 R20, R71, R4, R12 ;  /* 0x0000000447147225 */ /* 0x000fc800078e000c */
[----:B------:R-:W-:Y:S02]  /*0820*/  IMAD R11, R4, R19, R11 ;  /* 0x00000013040b7224 */ /* 0x000fe400078e020b */
[----:B------:R-:W-:Y:S01]  /*0830*/  @!P0 IMAD.IADD R10, R23, 0x1, R15 ;  /* 0x00000001170a8824 */ /* 0x000fe200078e020f */
[----:B------:R-:W-:-:S04]  /*0840*/  IADD3 R18, P0, R18, R20, RZ ;  /* 0x0000001412127210 */ /* 0x000fc80007f1e0ff */
[----:B------:R-:W-:Y:S02]  /*0850*/  IADD3.X R19, R10, R21, R11, P0, !PT ;  /* 0x000000150a137210 */ /* 0x000fe400007fe40b */
[----:B------:R-:W-:Y:S01]  /*0860*/  ISETP.GE.AND P0, PT, R9, R246, PT ;  /* 0x000000f60900720c */ /* 0x000fe20003f06270 */
[----:B------:R-:W-:Y:S01]  /*0870*/  IMAD R29, R17, R244, RZ ;  /* 0x000000f4111d7224 */ /* 0x000fe200078e02ff */
[--C-:B------:R-:W-:Y:S01]  /*0880*/  SHF.R.S32.HI R10, RZ, 0x1f, R244.reuse ;  /* 0x0000001fff0a7819 */ /* 0x100fe200000114f4 */
[----:B----4-:R-:W-:Y:S02]  /*0890*/  IMAD R241, R241, R14, R244 ;  /* 0x0000000ef1f17224 */ /* 0x010fe400078e02f4 */
[----:B------:R-:W-:-:S04]  /*08a0*/  IMAD.WIDE.U32 R244, R244, R16, R18 ;  /* 0x00000010f4f47225 */ /* 0x000fc800078e0012 */
[----:B------:R-:W-:Y:S01]  /*08b0*/  IMAD R29, R16, R10, R29 ;  /* 0x0000000a101d7224 */ /* 0x000fe200078e021d */
[----:B------:R-:W-:Y:S01]  /*08c0*/  SHF.R.S32.HI R15, RZ, 0x1f, R9 ;  /* 0x0000001fff0f7819 */ /* 0x000fe20000011409 */
[----:B------:R-:W-:Y:S01]  /*08d0*/  IMAD R8, R8, R241, R71 ;  /* 0x000000f108087224 */ /* 0x000fe200078e0247 */
[----:B------:R-:W-:Y:S01]  /*08e0*/  IADD3 R23, R12, 0xc0, RZ ;  /* 0x000000c00c177810 */ /* 0x000fe20007ffe0ff */
[----:B------:R-:W-:Y:S01]  /*08f0*/  IMAD.IADD R29, R245, 0x1, R29 ;  /* 0x00000001f51d7824 */ /* 0x000fe200078e021d */
        /* <DEDUP_REMOVED lines=16> */
.L_x_3277:
[----:B------:R-:W-:Y:S05]  /*0a00*/  BSYNC B0 ;  /* 0x0000000000007941 */ /* 0x000fea0003800000 */
.L_x_3276:
        /* <DEDUP_REMOVED lines=9> */
[----:B-1----:R-:W-:Y:S01]  /*0aa0*/  IMAD.X R11, RZ, RZ, R15, P0 ;  /* 0x000000ffff0b7224 */ /* 0x002fe200000e060f */
        /* <DEDUP_REMOVED lines=12> */
.L_x_3279:
[----:B------:R-:W-:Y:S05]  /*0b70*/  BSYNC B0 ;  /* 0x0000000000007941 */ /* 0x000fea0003800000 */
.L_x_3278:
        /* <DEDUP_REMOVED lines=22> */
.L_x_3281:
[----:B------:R-:W-:Y:S05]  /*0ce0*/  BSYNC B0 ;  /* 0x0000000000007941 */ /* 0x000fea0003800000 */
.L_x_3280:
        /* <DEDUP_REMOVED lines=21> */
.L_x_3283:
[----:B------:R-:W-:Y:S05]  /*0e40*/  BSYNC B0 ;  /* 0x0000000000007941 */ /* 0x000fea0003800000 */
.L_x_3282:
        /* <DEDUP_REMOVED lines=16> */
[----:B------:R-:W-:Y:S05]  /*0f50*/  @P4 RET.REL.NODEC R242 `(_ZN5flash24flash_fwd_splitkv_kernelI23Flash_fwd_kernel_traitsILi256ELi64ELi64ELi4ELb0ELb0EN7cutlass10bfloat16_tE19Flash_kernel_traitsILi256ELi64ELi64ELi4ES3_EELb1ELb0ELb1ELb0ELb0ELb1ELb0ELb1EEEvNS_16Flash_fwd_paramsE) ;  /* 0xfffff0a0f2004950 */ /* 0x000fea0003c3ffff */
[----:B-1----:R-:W-:Y:S02]  /*0f60*/  MOV R5, 0x7f800000 ;  /* 0x7f80000000057802 */ /* 0x002fe40000000f00 */
[----:B------:R-:W-:-:S03]  /*0f70*/  MOV R243, 0x0 ;  /* 0x0000000000f37802 */ /* 0x000fc60000000f00 */
[----:B------:R1:W-:Y:S01]  /*0f80*/  ST.E [R2.64+0xc0], R5 ;  /* 0x0000c00502007985 */ /* 0x0003e2000c101906 */
[----:B------:R-:W-:Y:S05]  /*0f90*/  RET.REL.NODEC R242 `(_ZN5flash24flash_fwd_splitkv_kernelI23Flash_fwd_kernel_traitsILi256ELi64ELi64ELi4ELb0ELb0EN7cutlass10bfloat16_tE19Flash_kernel_traitsILi256ELi64ELi64ELi4ES3_EELb1ELb0ELb1ELb0ELb0ELb1ELb0ELb1EEEvNS_16Flash_fwd_paramsE) ;  /* 0xfffff060f2007950 */ /* 0x000fea0003c3ffff */
.L_x_3275:
[----:B-1----:R-:W2:Y:S04]  /*0fa0*/  LD.E.64 R6, [R10.64+0x160] ;  /* 0x000160060a067980 */ /* 0x002ea8000c101b00 */
[----:B---3--:R-:W3:Y:S01]  /*0fb0*/  LD.E.64 R8, [R10.64+0x158] ;  /* 0x000158060a087980 */ /* 0x008ee2000c101b00 */
[----:B--2---:R-:W-:-:S04]  /*0fc0*/  ISETP.NE.U32.AND P1, PT, R6, RZ, PT ;  /* 0x000000ff0600720c */ /* 0x004fc80003f25070 */
[----:B------:R-:W-:-:S13]  /*0fd0*/  ISETP.NE.AND.EX P1, PT, R7, RZ, PT, P1 ;  /* 0x000000ff0700720c */ /* 0x000fda0003f25310 */
[----:B------:R-:W2:Y:S01]  /*0fe0*/  @P1 LD.E.64 R4, [R10.64+0x168] ;  /* 0x000168060a041980 */ /* 0x000ea2000c101b00 */
        /* <DEDUP_REMOVED lines=18> */
[----:B------:R-:W3:Y:S01]  /*1110*/  LD.E R3, [R10.64+0x68] ;  /* 0x000068060a037980 */ /* 0x000ee2000c101900 */
[----:B------:R-:W-:-:S03]  /*1120*/  LEA R5, R166, 0xffffffc0, 0x6 ;  /* 0xffffffc0a6057811 */ /* 0x000fc600078e30ff */
[----:B----4-:R-:W4:Y:S01]  /*1130*/  LD.E.64 R18, [R10.64+0x20] ;  /* 0x000020060a127980 */ /* 0x010f22000c101b00 */
[----:B------:R-:W-:-:S03]  /*1140*/  IABS R2, R5 ;  /* 0x0000000500027213 */ /* 0x000fc60000000000 */
[----:B------:R-:W3:Y:S04]  /*1150*/  LD.E.64 R66, [R10.64+0x38] ;  /* 0x000038060a427980 */ /* 0x000ee8000c101b00 */
[----:B------:R-:W3:Y:S04]  /*1160*/  LD.E.64 R20, [R10.64+0x50] ;  /* 0x000050060a147980 */ /* 0x000ee8000c101b00 */
[----:B------:R1:W5:Y:S04]  /*1170*/  LD.E.64 R28, [R10.64+0x58] ;  /* 0x000058060a1c7980 */ /* 0x000368000c101b00 */
[----:B------:R1:W5:Y:S01]  /*1180*/  LD.E.64 R64, [R10.64+0x40] ;  /* 0x000040060a407980 */ /* 0x000362000c101b00 */
[----:B--2---:R-:W-:-:S04]  /*1190*/  IABS R6, R4 ;  /* 0x0000000400067213 */ /* 0x004fc80000000000 */
[----:B-----5:R-:W2:Y:S08]  /*11a0*/  I2F.RP R12, R6 ;  /* 0x00000006000c7306 */ /* 0x020eb00000209400 */
[----:B--2---:R-:W2:Y:S02]  /*11b0*/  MUFU.RCP R8, R12 ;  /* 0x0000000c00087308 */ /* 0x004ea40000001000 */
[----:B--2---:R-:W-:Y:S01]  /*11c0*/  IADD3 R8, R8, 0xffffffe, RZ ;  /* 0x0ffffffe08087810 */ /* 0x004fe20007ffe0ff */
[----:B------:R-:W2:Y:S05]  /*11d0*/  LD.E.64 R12, [R10.64+0x28] ;  /* 0x000028060a0c7980 */ /* 0x000eaa000c101b00 */
[----:B------:R-:W1:Y:S01]  /*11e0*/  F2I.FTZ.U32.TRUNC.NTZ R9, R8 ;  /* 0x0000000800097305 */ /* 0x000e62000021f000 */
[----:B------:R-:W-:Y:S01]  /*11f0*/  IABS R0, R4 ;  /* 0x0000000400007213 */ /* 0x000fe20000000000 */
[----:B-1----:R-:W-:-:S02]  /*1200*/  IMAD.MOV R7, RZ, RZ, -R9 ;  /* 0x000000ffff077224 */ /* 0x002fc400078e0a09 */
[----:B------:R-:W-:Y:S02]  /*1210*/  IMAD.MOV.U32 R8, RZ, RZ, RZ ;  /* 0x000000ffff087224 */ /* 0x000fe400078e00ff */
[----:B------:R-:W-:-:S04]  /*1220*/  IMAD R7, R7, R6, RZ ;  /* 0x0000000607077224 */ /* 0x000fc800078e02ff */
[----:B------:R-:W-:Y:S01]  /*1230*/  IMAD.HI.U32 R7, R9, R7, R8 ;  /* 0x0000000709077227 */ /* 0x000fe200078e0008 */
[----:B------:R-:W-:-:S05]  /*1240*/  IADD3 R0, RZ, -R0, RZ ;  /* 0x80000000ff007210 */ /* 0x000fca0007ffe0ff */
        /* <DEDUP_REMOVED lines=13> */
[----:B------:R1:W2:Y:S01]  /*1320*/  LD.E R2, [R16.64] ;  /* 0x0000000610027980 */ /* 0x0002a2000c101900 */
[----:B---3--:R-:W-:-:S04]  /*1330*/  IABS R6, R3 ;  /* 0x0000000300067213 */ /* 0x008fc80000000000 */
[----:B------:R-:W3:Y:S08]  /*1340*/  I2F.RP R14, R6 ;  /* 0x00000006000e7306 */ /* 0x000ef00000209400 */
[----:B---3--:R-:W3:Y:S02]  /*1350*/  MUFU.RCP R8, R14 ;  /* 0x0000000e00087308 */ /* 0x008ee40000001000 */
[----:B---3--:R-:W-:-:S06]  /*1360*/  IADD3 R8, R8, 0xffffffe, RZ ;  /* 0x0ffffffe08087810 */ /* 0x008fcc0007ffe0ff */
        /* <DEDUP_REMOVED lines=20> */
[----:B------:R-:W-:-:S05]  /*14b0*/  IMAD R4, R67, R15, RZ ;  /* 0x0000000f43047224 */ /* 0x000fca00078e02ff */
[----:B------:R-:W-:Y:S02]  /*14c0*/  @!P0 IMAD.MOV R16, RZ, RZ, -R16 ;  /* 0x000000ffff108224 */ /* 0x000fe400078e0a10 */
[----:B------:R-:W-:-:S04]  /*14d0*/  @!P1 LOP3.LUT R16, RZ, R3, RZ, 0x33, !PT ;  /* 0x00000003ff109212 */ /* 0x000fc800078e33ff */
[----:B------:R-:W-:Y:S02]  /*14e0*/  SHF.R.S32.HI R8, RZ, 0x1f, R16 ;  /* 0x0000001fff087819 */ /* 0x000fe40000011410 */
[----:B--2---:R-:W-:Y:S01]  /*14f0*/  SHF.R.S32.HI R0, RZ, 0x1f, R2 ;  /* 0x0000001fff007819 */ /* 0x004fe20000011402 */
[----:B----4-:R-:W-:-:S04]  /*1500*/  IMAD R7, R19, R2, RZ ;  /* 0x0000000213077224 */ /* 0x010fc800078e02ff */
[C---:B------:R-:W-:Y:S02]  /*1510*/  IMAD R7, R18.reuse, R0, R7 ;  /* 0x0000000012077224 */ /* 0x040fe400078e0207 */
[----:B------:R-:W-:-:S04]  /*1520*/  IMAD.WIDE.U32 R18, R18, R2, RZ ;  /* 0x0000000212127225 */ /* 0x000fc800078e00ff */
[----:B------:R-:W-:Y:S01]  /*1530*/  IMAD.IADD R7, R19, 0x1, R7 ;  /* 0x0000000113077824 */ /* 0x000fe200078e0207 */
[----:B------:R-:W-:Y:S02]  /*1540*/  SHF.R.S32.HI R19, RZ, 0x1f, R15 ;  /* 0x0000001fff137819 */ /* 0x000fe4000001140f */
[----:B------:R-:W-:Y:S01]  /*1550*/  MOV R6, R18 ;  /* 0x0000001200067202 */ /* 0x000fe20000000f00 */
[----:B------:R-:W-:Y:S02]  /*1560*/  IMAD R3, R13, R2, RZ ;  /* 0x000000020d037224 */ /* 0x000fe400078e02ff */
[----:B------:R-:W-:Y:S02]  /*1570*/  IMAD R4, R66, R19, R4 ;  /* 0x0000001342047224 */ /* 0x000fe400078e0204 */
[----:B------:R-:W-:-:S04]  /*1580*/  IMAD.WIDE.U32 R6, R15, R66, R6 ;  /* 0x000000420f067225 */ /* 0x000fc800078e0006 */
[----:B------:R-:W-:Y:S01]  /*1590*/  IMAD.WIDE.U32 R24, R12, R2, RZ ;  /* 0x000000020c187225 */ /* 0x000fe200078e00ff */
[----:B------:R-:W-:-:S03]  /*15a0*/  IADD3 R13, R7, R4, RZ ;  /* 0x00000004070d7210 */ /* 0x000fc60007ffe0ff */
[----:B------:R-:W-:Y:S02]  /*15b0*/  IMAD R3, R12, R0, R3 ;  /* 0x000000000c037224 */ /* 0x000fe400078e0203 */
[----:B------:R-:W-:Y:S02]  /*15c0*/  IMAD.MOV.U32 R12, RZ, RZ, R6 ;  /* 0x000000ffff0c7224 */ /* 0x000fe400078e0006 */
[----:B------:R-:W-:Y:S02]  /*15d0*/  IMAD R7, R21, R16, RZ ;  /* 0x0000001015077224 */ /* 0x000fe400078e02ff */
[----:B------:R-:W-:Y:S01]  /*15e0*/  IMAD.WIDE.U32 R12, R16, R20, R12 ;  /* 0x00000014100c7225 */ /* 0x000fe200078e000c */
[----:B------:R-:W-:-:S03]  /*15f0*/  IADD3 R17, R25, R3, RZ ;  /* 0x0000000319117210 */ /* 0x000fc60007ffe0ff */
[----:B------:R-:W-:Y:S01]  /*1600*/  IMAD R7, R20, R8, R7 ;  /* 0x0000000814077224 */ /* 0x000fe200078e0207 */
[----:B------:R-:W-:-:S03]  /*1610*/  MOV R2, R12 ;  /* 0x0000000c00027202 */ /* 0x000fc60000000f00 */
[----:B------:R-:W-:Y:S01]  /*1620*/  IMAD.IADD R3, R13, 0x1, R7 ;  /* 0x000000010d037824 */ /* 0x000fe200078e0207 */
[----:B------:R-:W-:Y:S05]  /*1630*/  BRA `(.L_x_3286) ;  /* 0x000004f000007947 */ /* 0x000fea0003800000 */
.L_x_3285:
[----:B-1----:R-:W2:Y:S01]  /*1640*/  LD.E R7, [R10.64+0x68] ;  /* 0x000068060a077980 */ /* 0x002ea2000c101900 */
[----:B------:R-:W-:-:S03]  /*1650*/  ISETP.NE.AND P4, PT, R14, -0x1, PT ;  /* 0xffffffff0e00780c */ /* 0x000fc60003f85270 */
[----:B------:R-:W3:Y:S04]  /*1660*/  LD.E.64 R66, [R10.64+0x38] ;  /* 0x000038060a427980 */ /* 0x000ee8000c101b00 */
[----:B----4-:R-:W4:Y:S04]  /*1670*/  LD.E.64 R64, [R10.64+0x40] ;  /* 0x000040060a407980 */ /* 0x010f28000c101b00 */
[----:B------:R-:W3:Y:S04]  /*1680*/  LD.E.64 R20, [R10.64+0x50] ;  /* 0x000050060a147980 */ /* 0x000ee8000c101b00 */
[----:B------:R-:W3:Y:S04]  /*1690*/  @!P4 LD.E.64 R16, [R10.64+0x20] ;  /* 0x000020060a10c980 */ /* 0x000ee8000c101b00 */
[----:B------:R-:W3:Y:S04]  /*16a0*/  @!P4 LD.E.64 R24, [R10.64+0x28] ;  /* 0x000028060a18c980 */ /* 0x000ee8000c101b00 */
[----:B------:R1:W5:Y:S01]  /*16b0*/  LD.E.64 R28, [R10.64+0x58] ;  /* 0x000058060a1c7980 */ /* 0x000362000c101b00 */
[----:B------:R-:W-:-:S02]  /*16c0*/  IMAD.MOV.U32 R18, RZ, RZ, RZ ;  /* 0x000000ffff127224 */ /* 0x000fc400078e00ff */
[----:B------:R-:W-:Y:S01]  /*16d0*/  @P4 IMAD.IADD R6, R13, 0x1, R14 ;  /* 0x000000010d064824 */ /* 0x000fe200078e020e */
        /* <DEDUP_REMOVED lines=14> */
[-C--:B---3--:R-:W-:Y:S01]  /*17c0*/  @!P4 IMAD R5, R67, R13.reuse, RZ ;  /* 0x0000000d4305c224 */ /* 0x088fe200078e02ff */
[----:B------:R-:W-:Y:S01]  /*17d0*/  @!P4 SHF.R.S32.HI R4, RZ, 0x1f, R13 ;  /* 0x0000001fff04c819 */ /* 0x000fe2000001140d */
[----:B------:R-:W-:-:S04]  /*17e0*/  @!P4 IMAD.WIDE.U32 R18, R66, R13, RZ ;  /* 0x0000000d4212c225 */ /* 0x000fc800078e00ff */
[----:B------:R-:W-:Y:S01]  /*17f0*/  @!P4 IMAD R4, R4, R66, R5 ;  /* 0x000000420404c224 */ /* 0x000fe200078e0205 */
[----:B-----5:R-:W-:-:S05]  /*1800*/  @!P4 SHF.R.S32.HI R5, RZ, 0x1f, R12 ;  /* 0x0000001fff05c819 */ /* 0x020fca000001140c */
[-C--:B------:R-:W-:Y:S02]  /*1810*/  @!P0 IADD3 R0, R0, -R3.reuse, RZ ;  /* 0x8000000300008210 */ /* 0x080fe40007ffe0ff */
[----:B------:R-:W-:Y:S01]  /*1820*/  @!P4 IADD3 R19, R19, R4, RZ ;  /* 0x000000041313c210 */ /* 0x000fe20007ffe0ff */
[----:B------:R-:W-:Y:S01]  /*1830*/  @!P4 IMAD R4, R17, R12, RZ ;  /* 0x0000000c1104c224 */ /* 0x000fe200078e02ff */
[----:B------:R-:W-:Y:S01]  /*1840*/  ISETP.GE.U32.AND P2, PT, R0, R3, PT ;  /* 0x000000030000720c */ /* 0x000fe20003f46070 */
[----:B------:R-:W-:Y:S01]  /*1850*/  @P4 IMAD.WIDE.U32 R26, R66, R6, RZ ;  /* 0x00000006421a4225 */ /* 0x000fe200078e00ff */
[----:B------:R-:W-:-:S03]  /*1860*/  LOP3.LUT R0, R244, R7, RZ, 0x3c, !PT ;  /* 0x00000007f4007212 */ /* 0x000fc600078e3cff */
[C---:B------:R-:W-:Y:S02]  /*1870*/  @!P4 IMAD R4, R16.reuse, R5, R4 ;  /* 0x000000051004c224 */ /* 0x040fe400078e0204 */
[----:B------:R-:W-:Y:S01]  /*1880*/  @!P4 IMAD.WIDE.U32 R16, R16, R12, R18 ;  /* 0x0000000c1010c225 */ /* 0x000fe200078e0012 */
[----:B------:R-:W-:-:S03]  /*1890*/  ISETP.GE.AND P1, PT, R0, RZ, PT ;  /* 0x000000ff0000720c */ /* 0x000fc60003f26270 */
[----:B------:R-:W-:Y:S01]  /*18a0*/  @P4 IMAD R9, R67, R6, RZ ;  /* 0x0000000643094224 */ /* 0x000fe200078e02ff */
[----:B------:R-:W-:Y:S02]  /*18b0*/  @!P0 IADD3 R2, R2, 0x1, RZ ;  /* 0x0000000102028810 */ /* 0x000fe40007ffe0ff */
[----:B------:R-:W-:Y:S01]  /*18c0*/  @P4 MOV R8, R26 ;  /* 0x0000001a00084202 */ /* 0x000fe20000000f00 */
[----:B------:R-:W-:Y:S01]  /*18d0*/  @P4 IMAD.IADD R9, R27, 0x1, R9 ;  /* 0x000000011b094824 */ /* 0x000fe200078e0209 */
[----:B------:R-:W-:Y:S02]  /*18e0*/  LEA R5, R166, 0xffffffc0, 0x6 ;  /* 0xffffffc0a6057811 */ /* 0x000fe400078e30ff */
[----:B------:R-:W-:Y:S01]  /*18f0*/  ISETP.NE.AND P0, PT, R7, RZ, PT ;  /* 0x000000ff0700720c */ /* 0x000fe20003f05270 */
[----:B------:R-:W-:Y:S01]  /*1900*/  @!P4 IMAD.IADD R9, R17, 0x1, R4 ;  /* 0x000000011109c824 */ /* 0x000fe200078e0204 */
[----:B------:R-:W-:Y:S01]  /*1910*/  @!P4 MOV R8, R16 ;  /* 0x000000100008c202 */ /* 0x000fe20000000f00 */
[----:B----4-:R-:W-:Y:S01]  /*1920*/  @!P4 IMAD R4, R65, R13, RZ ;  /* 0x0000000d4104c224 */ /* 0x010fe200078e02ff */
[----:B------:R-:W-:Y:S01]  /*1930*/  @!P4 SHF.R.S32.HI R3, RZ, 0x1f, R13 ;  /* 0x0000001fff03c819 */ /* 0x000fe2000001140d */
[----:B------:R-:W-:Y:S01]  /*1940*/  IMAD R6, R67, R5, RZ ;  /* 0x0000000543067224 */ /* 0x000fe200078e02ff */
[----:B------:R-:W-:-:S02]  /*1950*/  SHF.R.S32.HI R19, RZ, 0x1f, R5 ;  /* 0x0000001fff137819 */ /* 0x000fc40000011405 */
[----:B------:R-:W-:Y:S01]  /*1960*/  @P2 IADD3 R2, R2, 0x1, RZ ;  /* 0x0000000102022810 */ /* 0x000fe20007ffe0ff */
[----:B------:R-:W-:-:S03]  /*1970*/  IMAD.WIDE.U32 R26, R66, R5, R8 ;  /* 0x00000005421a7225 */ /* 0x000fc600078e0008 */
[----:B------:R-:W-:Y:S01]  /*1980*/  MOV R16, R2 ;  /* 0x0000000200107202 */ /* 0x000fe20000000f00 */
[----:B------:R-:W-:Y:S02]  /*1990*/  @!P4 IMAD R3, R3, R64, R4 ;  /* 0x000000400303c224 */ /* 0x000fe400078e0204 */
[----:B------:R-:W-:Y:S01]  /*19a0*/  @!P4 IMAD.WIDE.U32 R8, R64, R13, RZ ;  /* 0x0000000d4008c225 */ /* 0x000fe200078e00ff */
[----:B------:R-:W-:-:S03]  /*19b0*/  @P4 IADD3 R13, R13, R14, RZ ;  /* 0x0000000e0d0d4210 */ /* 0x000fc60007ffe0ff */
[----:B------:R-:W-:Y:S01]  /*19c0*/  IMAD R6, R19, R66, R6 ;  /* 0x0000004213067224 */ /* 0x000fe200078e0206 */
[----:B------:R-:W-:Y:S01]  /*19d0*/  @!P1 IADD3 R16, -R16, RZ, RZ ;  /* 0x000000ff10109210 */ /* 0x000fe20007ffe1ff */
[----:B------:R-:W-:Y:S01]  /*19e0*/  @!P4 IMAD.IADD R9, R9, 0x1, R3 ;  /* 0x000000010909c824 */ /* 0x000fe200078e0203 */
[----:B------:R-:W-:Y:S01]  /*19f0*/  @!P4 SHF.R.S32.HI R3, RZ, 0x1f, R12 ;  /* 0x0000001fff03c819 */ /* 0x000fe2000001140c */
[----:B------:R-:W-:Y:S01]  /*1a00*/  @!P4 IMAD R0, R25, R12, RZ ;  /* 0x0000000c1900c224 */ /* 0x000fe200078e02ff */
[----:B------:R-:W-:Y:S01]  /*1a10*/  @!P0 LOP3.LUT R16, RZ, R7, RZ, 0x33, !PT ;  /* 0x00000007ff108212 */ /* 0x000fe200078e33ff */
[-C--:B------:R-:W-:Y:S01]  /*1a20*/  @P4 IMAD R17, R65, R13.reuse, RZ ;  /* 0x0000000d41114224 */ /* 0x080fe200078e02ff */
[----:B------:R-:W-:Y:S01]  /*1a30*/  IADD3 R15, R27, R6, RZ ;  /* 0x000000061b0f7210 */ /* 0x000fe20007ffe0ff */
[----:B------:R-:W-:-:S04]  /*1a40*/  @P4 IMAD.WIDE.U32 R6, R64, R13, RZ ;  /* 0x0000000d40064225 */ /* 0x000fc800078e00ff */
[----:B------:R-:W-:Y:S01]  /*1a50*/  @!P4 IMAD.WIDE.U32 R12, R24, R12, R8 ;  /* 0x0000000c180cc225 */ /* 0x000fe200078e0008 */
[----:B------:R-:W-:-:S03]  /*1a60*/  SHF.R.S32.HI R8, RZ, 0x1f, R16 ;  /* 0x0000001fff087819 */ /* 0x000fc60000011410 */
[----:B------:R-:W-:Y:S02]  /*1a70*/  @!P4 IMAD R0, R24, R3, R0 ;  /* 0x000000031800c224 */ /* 0x000fe400078e0200 */
[----:B------:R-:W-:Y:S02]  /*1a80*/  IMAD.MOV.U32 R14, RZ, RZ, R26 ;  /* 0x000000ffff0e7224 */ /* 0x000fe400078e001a */
[-C--:B------:R-:W-:Y:S02]  /*1a90*/  IMAD R3, R21, R16.reuse, RZ ;  /* 0x0000001015037224 */ /* 0x080fe400078e02ff */
        /* <DEDUP_REMOVED lines=9> */
.L_x_3286:
[----:B-1----:R-:W-:Y:S05]  /*1b30*/  BSYNC B0 ;  /* 0x0000000000007941 */ /* 0x002fea0003800000 */
.L_x_3284:
        /* <DEDUP_REMOVED lines=11> */
[----:B------:R-:W-:Y:S02]  /*1bf0*/  LOP3.LUT R14, R21, 0xfffffff0, RZ, 0xc0, !PT ;  /* 0xfffffff0150e7812 */ /* 0x000fe400078ec0ff */
[----:B------:R-:W-:-:S03]  /*1c00*/  LEA.HI R178, R0, R73, RZ, 0x3 ;  /* 0x0000004900b27211 */ /* 0x000fc600078f18ff */
[----:B------:R-:W-:Y:S01]  /*1c10*/  IMAD.IADD R14, R73, 0x1, -R14 ;  /* 0x00000001490e7824 */ /* 0x000fe200078e0a0e */
[----:B------:R-:W-:-:S04]  /*1c20*/  LOP3.LUT R70, R178, 0xfffffff8, RZ, 0xc0, !PT ;  /* 0xfffffff8b2467812 */ /* 0x000fc800078ec0ff */
[----:B------:R-:W-:Y:S01]  /*1c30*/  SHF.R.S32.HI R9, RZ, 0x1f, R14 ;  /* 0x0000001fff097819 */ /* 0x000fe2000001140e */
[----:B------:R-:W-:-:S03]  /*1c40*/  IMAD.IADD R70, R73, 0x1, -R70 ;  /* 0x0000000149467824 */ /* 0x000fc600078e0a46 */
[----:B------:R-:W-:Y:S01]  /*1c50*/  LEA.HI R4, R9, R14, RZ, 0x3 ;  /* 0x0000000e09047211 */ /* 0x000fe200078f18ff */
[----:B------:R-:W-:Y:S01]  /*1c60*/  IMAD.SHL.U32 R18, R70, 0x8, RZ ;  /* 0x0000000846127824 */ /* 0x000fe200078e00ff */
[----:B------:R-:W-:Y:S02]  /*1c70*/  SHF.R.S32.HI R178, RZ, 0x3, R178 ;  /* 0x00000003ffb27819 */ /* 0x000fe400000114b2 */
[----:B------:R-:W-:Y:S02]  /*1c80*/  LOP3.LUT R9, R4, 0xfffffff8, RZ, 0xc0, !PT ;  /* 0xfffffff804097812 */ /* 0x000fe400078ec0ff */
[----:B------:R-:W-:Y:S01]  /*1c90*/  SHF.R.S32.HI R72, RZ, 0x4, R21 ;  /* 0x00000004ff487819 */ /* 0x000fe20000011415 */
[----:B-1----:R-:W-:Y:S02]  /*1ca0*/  IMAD.SHL.U32 R22, R178, 0x40, RZ ;  /* 0x00000040b2167824 */ /* 0x002fe400078e00ff */
[----:B------:R-:W-:Y:S01]  /*1cb0*/  IMAD.IADD R9, R14, 0x1, -R9 ;  /* 0x000000010e097824 */ /* 0x000fe200078e0a09 */
[----:B------:R-:W-:Y:S01]  /*1cc0*/  IADD3 R24, P1, R18, R24, RZ ;  /* 0x0000001812187210 */ /* 0x000fe20007f3e0ff */
[----:B------:R-:W-:Y:S01]  /*1cd0*/  IMAD R14, R19, R64, RZ ;  /* 0x00000040130e7224 */ /* 0x000fe200078e02ff */
[----:B------:R-:W-:-:S02]  /*1ce0*/  SHF.R.S32.HI R19, RZ, 0x1f, R18 ;  /* 0x0000001fff137819 */ /* 0x000fc40000011412 */
[----:B------:R-:W-:Y:S02]  /*1cf0*/  LEA.HI R21, R21, R72, RZ, 0x1 ;  /* 0x0000004815157211 */ /* 0x000fe400078f08ff */
[----:B------:R-:W-:Y:S01]  /*1d00*/  LOP3.LUT R23, R22, 0x1c0, RZ, 0xc0, !PT ;  /* 0x000001c016177812 */ /* 0x000fe200078ec0ff */
[----:B------:R-:W-:Y:S01]  /*1d10*/  IMAD.X R25, R19, 0x1, R17, P1 ;  /* 0x0000000113197824 */ /* 0x000fe200008e0611 */
[----:B------:R-:W-:Y:S02]  /*1d20*/  LOP3.LUT R21, R21, 0xfffffffe, RZ, 0xc0, !PT ;  /* 0xfffffffe15157812 */ /* 0x000fe400078ec0ff */
[----:B------:R-:W-:Y:S01]  /*1d30*/  LEA.HI R17, R0, R73, RZ, 0x6 ;  /* 0x0000004900117211 */ /* 0x000fe200078f30ff */
[----:B------:R-:W-:Y:S01]  /*1d40*/  IMAD R14, R15, R65, R14 ;  /* 0x000000410f0e7224 */ /* 0x000fe200078e020e */
[----:B------:R-:W-:Y:S01]  /*1d50*/  LOP3.LUT R22, R23, 0x38, R18, 0xf8, !PT ;  /* 0x0000003817167812 */ /* 0x000fe200078ef812 */
[----:B------:R-:W-:Y:S01]  /*1d60*/  IMAD.WIDE.U32 R24, R15, R64, R24 ;  /* 0x000000400f187225 */ /* 0x000fe200078e0018 */
[----:B------:R-:W-:-:S03]  /*1d70*/  SHF.R.U32.HI R23, RZ, 0x3, R23 ;  /* 0x00000003ff177819 */ /* 0x000fc60000011617 */
[----:B------:R-:W-:Y:S02]  /*1d80*/  IMAD.IADD R72, R72, 0x1, -R21 ;  /* 0x0000000148487824 */ /* 0x000fe400078e0a15 */
[----:B------:R-:W-:Y:S01]  /*1d90*/  IMAD.SHL.U32 R15, R9, 0x40, RZ ;  /* 0x00000040090f7824 */ /* 0x000fe200078e00ff */
[----:B------:R-:W-:Y:S01]  /*1da0*/  LOP3.LUT R22, R22, R23, RZ, 0x3c, !PT ;  /* 0x0000001716167212 */ /* 0x000fe200078e3cff */
[----:B------:R-:W-:Y:S02]  /*1db0*/  IMAD.SHL.U32 R17, R17, 0x8, RZ ;  /* 0x0000000811117824 */ /* 0x000fe400078e00ff */
[----:B------:R-:W-:Y:S01]  /*1dc0*/  IMAD.IADD R25, R25, 0x1, R14 ;  /* 0x0000000119197824 */ /* 0x000fe200078e020e */
[----:B------:R-:W-:Y:S01]  /*1dd0*/  LOP3.LUT R15, R15, 0x1c0, RZ, 0xc0, !PT ;  /* 0x000001c00f0f7812 */ /* 0x000fe200078ec0ff */
[----:B------:R-:W-:Y:S01]  /*1de0*/  IMAD.SHL.U32 R14, R72, 0x8, RZ ;  /* 0x00000008480e7824 */ /* 0x000fe200078e00ff */
[----:B------:R-:W-:Y:S01]  /*1df0*/  LOP3.LUT R174, R22, 0xfffffe00, R17, 0xf8, !PT ;  /* 0xfffffe0016ae7812 */ /* 0x000fe200078ef811 */
[----:B------:R-:W-:-:S03]  /*1e00*/  IMAD R17, R29, R16, RZ ;  /* 0x000000101d117224 */ /* 0x000fc600078e02ff */
[----:B------:R-:W-:Y:S02]  /*1e10*/  LOP3.LUT R14, R15, 0x8, R14, 0xf8, !PT ;  /* 0x000000080f0e7812 */ /* 0x000fe400078ef80e */
[----:B------:R-:W-:Y:S01]  /*1e20*/  SHF.R.U32.HI R15, RZ, 0x3, R15 ;  /* 0x00000003ff0f7819 */ /* 0x000fe2000001160f */
[-C--:B------:R-:W-:Y:S02]  /*1e30*/  IMAD R17, R8, R28.reuse, R17 ;  /* 0x0000001c08117224 */ /* 0x080fe400078e0211 */
[----:B------:R-:W-:Y:S01]  /*1e40*/  IMAD.WIDE.U32 R22, R16, R28, R24 ;  /* 0x0000001c10167225 */ /* 0x000fe200078e0018 */
[----:B------:R-:W-:Y:S02]  /*1e50*/  LOP3.LUT R56, R14, R15, RZ, 0x3c, !PT ;  /* 0x0000000f0e387212 */ /* 0x000fe400078e3cff */
[----:B------:R-:W-:Y:S01]  /*1e60*/  SHF.R.S32.HI R74, RZ, 0x1f, R241 ;  /* 0x0000001fff4a7819 */ /* 0x000fe200000114f1 */
[----:B------:R-:W-:Y:S01]  /*1e70*/  IMAD.IADD R23, R23, 0x1, R17 ;  /* 0x0000000117177824 */ /* 0x000fe200078e0211 */
[----:B------:R-:W-:Y:S01]  /*1e80*/  SHF.R.S32.HI R179, RZ, 0x1f, R178 ;  /* 0x0000001fffb37819 */ /* 0x000fe200000114b2 */
[----:B------:R-:W-:-:S02]  /*1e90*/  IMAD R181, R65, R178, RZ ;  /* 0x000000b241b57224 */ /* 0x000fc400078e02ff */
[----:B------:R-:W-:Y:S01]  /*1ea0*/  IMAD.WIDE.U32 R22, R178, R64, R22 ;  /* 0x00000040b2167225 */ /* 0x000fe200078e0016 */
[----:B------:R-:W-:-:S03]  /*1eb0*/  LOP3.LUT P5, RZ, R9, 0x4, RZ, 0xc0, !PT ;  /* 0x0000000409ff7812 */ /* 0x000fc600078ac0ff */
[----:B------:R-:W-:Y:S01]  /*1ec0*/  IMAD R181, R179, R64, R181 ;  /* 0x00000040b3b57224 */ /* 0x000fe200078e02b5 */
[----:B------:R-:W-:-:S03]  /*1ed0*/  LOP3.LUT P4, RZ, R9, 0x2, RZ, 0xc0, !PT ;  /* 0x0000000209ff7812 */ /* 0x000fc6000788c0ff */
[----:B------:R-:W-:Y:S01]  /*1ee0*/  IMAD.IADD R181, R23, 0x1, R181 ;  /* 0x0000000117b57824 */ /* 0x000fe200078e02b5 */
[----:B------:R-:W-:Y:S01]  /*1ef0*/  SHF.R.S32.HI R107, RZ, 0x1f, R78 ;  /* 0x0000001fff6b7819 */ /* 0x000fe2000001144e */
[----:B------:R-:W-:Y:S01]  /*1f00*/  IMAD.SHL.U32 R17, R4, 0x40, RZ ;  /* 0x0000004004117824 */ /* 0x000fe200078e00ff */
        /* <DEDUP_REMOVED lines=11> */
[----:B------:R-:W-:Y:S01]  /*1fc0*/  LOP3.LUT R56, R56, 0xfffffe00, R17, 0xf8, !PT ;  /* 0xfffffe0038387812 */ /* 0x000fe200078ef811 */
        /* <DEDUP_REMOVED lines=11> */
[----:B---3--:R-:W-:-:S04]  /*2080*/  @!P0 IMAD R15, R27, R241, RZ ;  /* 0x000000f11b0f8224 */ /* 0x008fc800078e02ff */
[C---:B------:R-:W-:Y:S02]  /*2090*/  @!P0 IMAD R14, R26.reuse, R74, R15 ;  /* 0x0000004a1a0e8224 */ /* 0x040fe400078e020f */
[----:B------:R-:W-:Y:S01]  /*20a0*/  @!P0 IMAD.WIDE.U32 R26, R26, R241, RZ ;  /* 0x000000f11a1a8225 */ /* 0x000fe200078e00ff */
[----:B------:R-:W-:-:S03]  /*20b0*/  LEA R180, P1, R22, R12, 0x1 ;  /* 0x0000000c16b47211 */ /* 0x000fc600078208ff */
[----:B------:R-:W-:Y:S02]  /*20c0*/  @P0 IMAD.MOV.U32 R15, RZ, RZ, R24 ;  /* 0x000000ffff0f0224 */ /* 0x000fe400078e0018 */
[----:B------:R-:W-:Y:S02]  /*20d0*/  @!P0 IMAD.MOV.U32 R15, RZ, RZ, R26 ;  /* 0x000000ffff0f8224 */ /* 0x000fe400078e001a */
[----:B------:R-:W-:Y:S01]  /*20e0*/  @P0 IMAD.IADD R9, R25, 0x1, R9 ;  /* 0x0000000119090824 */ /* 0x000fe200078e0209 */
[----:B------:R-:W-:Y:S01]  /*20f0*/  LEA.HI.X R181, R22, R13, R181, 0x1, P1 ;  /* 0x0000000d16b57211 */ /* 0x000fe200008f0cb5 */
[----:B------:R-:W-:Y:S01]  /*2100*/  @!P0 IMAD.IADD R9, R27, 0x1, R14 ;  /* 0x000000011b098824 */ /* 0x000fe200078e020e */
[C---:B------:R-:W-:Y:S02]  /*2110*/  IADD3 R14, P2, R18.reuse, R15, RZ ;  /* 0x0000000f120e7210 */ /* 0x040fe40007f5e0ff */
[----:B------:R-:W-:-:S03]  /*2120*/  IADD3 R13, R18, 0x40, RZ ;  /* 0x00000040120d7810 */ /* 0x000fc60007ffe0ff */
[----:B------:R-:W-:Y:S01]  /*2130*/  IMAD.X R15, R19, 0x1, R9, P2 ;  /* 0x00000001130f7824 */ /* 0x000fe200010e0609 */
[-C--:B----4-:R-:W-:Y:S02]  /*2140*/  ISETP.GE.AND P0, PT, R13, R79.reuse, PT ;  /* 0x0000004f0d00720c */ /* 0x090fe40003f06270 */
[C---:B------:R-:W-:Y:S01]  /*2150*/  IADD3 R9, R18.reuse, 0xc0, RZ ;  /* 0x000000c012097810 */ /* 0x040fe20007ffe0ff */
[----:B------:R-:W-:Y:S01]  /*2160*/  IMAD R7, R7, R244, RZ ;  /* 0x000000f407077224 */ /* 0x000fe200078e02ff */
[CC--:B------:R-:W-:Y:S02]  /*2170*/  ISETP.GE.AND P1, PT, R18.reuse, R79.reuse, PT ;  /* 0x0000004f1200720c */ /* 0x0c0fe40003f26270 */
[----:B------:R-:W-:Y:S02]  /*2180*/  SEL R4, RZ, 0xffffffff, P0 ;  /* 0xffffffffff047807 */ /* 0x000fe40000000000 */
[----:B------:R-:W-:Y:S01]  /*2190*/  IADD3 R12, R18, 0x80, RZ ;  /* 0x00000080120c7810 */ /* 0x000fe20007ffe0ff */
[----:B------:R-:W-:Y:S01]  /*21a0*/  IMAD.WIDE.U32 R22, R244, R6, R14 ;  /* 0x00000006f4167225 */ /* 0x000fe200078e000e */
[----:B------:R-:W-:-:S02]  /*21b0*/  ISETP.GE.AND P0, PT, R9, R79, PT ;  /* 0x0000004f0900720c */ /* 0x000fc40003f06270 */
[----:B------:R-:W-:Y:S01]  /*21c0*/  SEL R15, RZ, 0x1, P1 ;  /* 0x00000001ff0f7807 */ /* 0x000fe20000800000 */
[----:B------:R-:W-:Y:S01]  /*21d0*/  IMAD R7, R6, R185, R7 ;  /* 0x000000b906077224 */ /* 0x000fe200078e0207 */
[----:B------:R-:W-:Y:S02]  /*21e0*/  ISETP.GE.AND P1, PT, R12, R79, PT ;  /* 0x0000004f0c00720c */ /* 0x000fe40003f26270 */
[----:B------:R-:W-:Y:S01]  /*21f0*/  SEL R76, RZ, 0x8, P0 ;  /* 0x00000008ff4c7807 */ /* 0x000fe20000000000 */
[----:B------:R-:W-:Y:S01]  /*2200*/  IMAD.IADD R23, R23, 0x1, R7 ;  /* 0x0000000117177824 */ /* 0x000fe200078e0207 */
[----:B------:R-:W-:Y:S02]  /*2210*/  IADD3 R182, P0, R18, R2, RZ ;  /* 0x0000000212b67210 */ /* 0x000fe40007f1e0ff */
[----:B------:R-:W-:Y:S02]  /*2220*/  SEL R7, RZ, 0x4, P1 ;  /* 0x00000004ff077807 */ /* 0x000fe40000800000 */
[----:B------:R-:W-:Y:S01]  /*2230*/  ISETP.GT.AND P1, PT, R166, R107, PT ;  /* 0x0000006ba600720c */ /* 0x000fe20003f24270 */
[----:B------:R-:W-:-:S02]  /*2240*/  IMAD.X R183, R19, 0x1, R3, P0 ;  /* 0x0000000113b77824 */ /* 0x000fc400000e0603 */
        /* <DEDUP_REMOVED lines=24> */
[----:B-----5:R-:W-:Y:S01]  /*23d0*/  IADD3 R20, R20, R5, RZ ;  /* 0x0000000514147210 */ /* 0x020fe20007ffe0ff */
[----:B------:R-:W-:Y:S01]  /*23e0*/  IMAD.SHL.U32 R84, R64, 0x20, RZ ;  /* 0x0000002040547824 */ /* 0x000fe200078e00ff */
        /* <DEDUP_REMOVED lines=24> */
[C---:B----4-:R-:W-:Y:S02]  /*2570*/  SHF.L.U64.HI R131, R200.reuse, 0x5, R201 ;  /* 0x00000005c8837819 */ /* 0x050fe400000102c9 */
[----:B------:R-:W-:Y:S01]  /*2580*/  SHF.L.U32 R132, R200, 0x5, RZ ;  /* 0x00000005c8847819 */ /* 0x000fe200000006ff */
[----:B------:R-:W-:Y:S01]  /*2590*/  IMAD.WIDE.U32 R30, R241, R34, R18 ;  /* 0x00000022f11e7225 */ /* 0x000fe200078e0012 */
[C-C-:B------:R-:W-:Y:S02]  /*25a0*/  SHF.L.U64.HI R106, R202.reuse, 0x4, R203.reuse ;  /* 0x00000004ca6a7819 */ /* 0x140fe400000102cb */
[----:B------:R-:W-:Y:S01]  /*25b0*/  SHF.L.U64.HI R116, R202, 0x5, R203 ;  /* 0x00000005ca747819 */ /* 0x000fe200000102cb */
[----:B------:R-:W-:Y:S01]  /*25c0*/  IMAD R2, R34, R74, R3 ;  /* 0x0000004a22027224 */ /* 0x000fe200078e0203 */
[----:B------:R-:W-:Y:S01]  /*25d0*/  SHF.R.S32.HI R3, RZ, 0x1f, R5 ;  /* 0x0000001fff037819 */ /* 0x000fe20000011405 */
        /* <DEDUP_REMOVED lines=12> */
[----:B------:R-:W-:Y:S01]  /*26a0*/  IMAD.WIDE.U32 R32, R200, R5, R32 ;  /* 0x00000005c8207225 */ /* 0x000fe200078e0020 */
        /* <DEDUP_REMOVED lines=9> */
[----:B------:R-:W-:Y:S01]  /*2740*/  IADD3 R160, R175, R163, RZ ;  /* 0x000000a3afa07210 */ /* 0x000fe20007ffe0ff */
[----:B------:R-:W-:Y:S01]  /*2750*/  IMAD R21, R22, R8, R21 ;  /* 0x0000000816157224 */ /* 0x000fe200078e0215 */
[----:B------:R-:W-:Y:S01]  /*2760*/  SHF.R.S32.HI R157, RZ, 0x1f, R175 ;  /* 0x0000001fff9d7819 */ /* 0x000fe200000114af */
[----:B------:R-:W-:Y:S01]  /*2770*/  IMAD.WIDE.U32 R28, R28, R16, R32 ;  /* 0x000000101c1c7225 */ /* 0x000fe200078e0020 */
[----:B------:R-:W-:-:S02]  /*2780*/  SHF.R.S32.HI R155, RZ, 0x1f, R168 ;  /* 0x0000001fff9b7819 */ /* 0x000fc400000114a8 */
[----:B------:R-:W-:Y:S01]  /*2790*/  SHF.R.S32.HI R153, RZ, 0x1f, R165 ;  /* 0x0000001fff997819 */ /* 0x000fe200000114a5 */
[----:B------:R-:W-:Y:S01]  /*27a0*/  IMAD.WIDE.U32 R30, R22, R16, R30 ;  /* 0x00000010161e7225 */ /* 0x000fe200078e001e */
[----:B------:R-:W-:Y:S02]  /*27b0*/  SHF.R.S32.HI R151, RZ, 0x1f, R163 ;  /* 0x0000001fff977819 */ /* 0x000fe400000114a3 */
[----:B------:R-:W-:Y:S01]  /*27c0*/  SHF.R.S32.HI R148, RZ, 0x1f, R160 ;  /* 0x0000001fff947819 */ /* 0x000fe200000114a0 */
[----:B------:R-:W-:Y:S02]  /*27d0*/  IMAD.X R23, R179, 0x1, ~R23, P0 ;  /* 0x00000001b3177824 */ /* 0x000fe400000e0e17 */
[----:B------:R-:W-:Y:S02]  /*27e0*/  IMAD.IADD R29, R29, 0x1, R0 ;  /* 0x000000011d1d7824 */ /* 0x000fe400078e0200 */
[----:B------:R-:W-:Y:S02]  /*27f0*/  IMAD.IADD R31, R31, 0x1, R21 ;  /* 0x000000011f1f7824 */ /* 0x000fe400078e0215 */
[----:B------:R-:W-:-:S02]  /*2800*/  IMAD R135, R23, R200, RZ ;  /* 0x000000c817877224 */ /* 0x000fc400078e02ff */
[----:B------:R-:W-:Y:S02]  /*2810*/  IMAD R137, R23, R202, RZ ;  /* 0x000000ca17897224 */ /* 0x000fe400078e02ff */
[----:B------:R-:W-:Y:S02]  /*2820*/  IMAD R4, R178, R167, R77 ;  /* 0x000000a7b2047224 */ /* 0x000fe400078e024d */
[----:B------:R-:W-:Y:S02]  /*2830*/  IMAD R141, R167, R20, RZ ;  /* 0x00000014a78d7224 */ /* 0x000fe400078e02ff */
[-C--:B------:R-:W-:Y:S02]  /*2840*/  IMAD R135, R201, R3.reuse, R135 ;  /* 0x00000003c9877224 */ /* 0x080fe400078e0287 */
[-C--:B------:R-:W-:Y:S01]  /*2850*/  IMAD R137, R203, R3.reuse, R137 ;  /* 0x00000003cb897224 */ /* 0x080fe200078e0289 */
[----:B------:R-:W-:Y:S01]  /*2860*/  SHF.R.S32.HI R2, RZ, 0x1f, R141 ;  /* 0x0000001fff027819 */ /* 0x000fe2000001148d */
[----:B------:R-:W-:Y:S01]  /*2870*/  IMAD.WIDE.U32 R16, R200, R3, R28 ;  /* 0x00000003c8107225 */ /* 0x000fe200078e001c */
[----:B------:R-:W-:-:S03]  /*2880*/  IADD3 R0, P3, R141, R4, RZ ;  /* 0x000000048d007210 */ /* 0x000fc60007f7e0ff */
[----:B------:R-:W-:Y:S01]  /*2890*/  IMAD.WIDE.U32 R20, R202, R3, R30 ;  /* 0x00000003ca147225 */ /* 0x000fe200078e001e */
[----:B------:R-:W-:Y:S02]  /*28a0*/  LEA R134, P1, R16, R24, 0x1 ;  /* 0x0000001810867211 */ /* 0x000fe400078208ff */
[----:B------:R-:W-:Y:S01]  /*28b0*/  LEA.HI.X.SX32 R5, R4, R2, 0x1, P3 ;  /* 0x0000000204057211 */ /* 0x000fe200018f0eff */
[----:B------:R-:W-:Y:S01]  /*28c0*/  IMAD.IADD R3, R77, 0x1, R4 ;  /* 0x000000014d037824 */ /* 0x000fe200078e0204 */
[----:B------:R-:W-:Y:S01]  /*28d0*/  IADD3 R137, R21, R137, RZ ;  /* 0x0000008915897210 */ /* 0x000fe20007ffe0ff */
[----:B------:R-:W-:Y:S01]  /*28e0*/  IMAD.IADD R135, R17, 0x1, R135 ;  /* 0x0000000111877824 */ /* 0x000fe200078e0287 */
[----:B------:R-:W-:Y:S01]  /*28f0*/  LEA R136, P0, R20, R26, 0x1 ;  /* 0x0000001a14887211 */ /* 0x000fe200078008ff */
[C---:B------:R-:W-:Y:S01]  /*2900*/  IMAD.SHL.U32 R109, R202.reuse, 0x10, RZ ;  /* 0x00000010ca6d7824 */ /* 0x040fe200078e00ff */
[----:B------:R-:W-:Y:S01]  /*2910*/  IADD3 R141, P2, R141, R3, RZ ;  /* 0x000000038d8d7210 */ /* 0x000fe20007f5e0ff */
[----:B------:R-:W-:Y:S01]  /*2920*/  IMAD.SHL.U32 R119, R202, 0x20, RZ ;  /* 0x00000020ca777824 */ /* 0x000fe200078e00ff */
[----:B------:R-:W-:Y:S01]  /*2930*/  LEA.HI.X R137, R20, R27, R137, 0x1, P0 ;  /* 0x0000001b14897211 */ /* 0x000fe200000f0c89 */
[----:B------:R-:W-:Y:S01]  /*2940*/  IMAD.SHL.U32 R20, R0, 0x2, RZ ;  /* 0x0000000200147824 */ /* 0x000fe200078e00ff */
[----:B------:R-:W-:Y:S01]  /*2950*/  LEA.HI.X.SX32 R2, R3, R2, 0x1, P2 ;  /* 0x0000000203027211 */ /* 0x000fe200010f0eff */
[----:B------:R-:W-:Y:S01]  /*2960*/  IMAD.SHL.U32 R140, R141, 0x2, RZ ;  /* 0x000000028d8c7824 */ /* 0x000fe200078e00ff */
[----:B------:R-:W-:Y:S01]  /*2970*/  LEA.HI.X R135, R16, R25, R135, 0x1, P1 ;  /* 0x0000001910877211 */ /* 0x000fe200008f0c87 */
[C---:B------:R-:W-:Y:S01]  /*2980*/  IMAD.IADD R164, R175.reuse, 0x1, R168 ;  /* 0x00000001afa47824 */ /* 0x040fe200078e02a8 */
[----:B------:R-:W-:Y:S01]  /*2990*/  SHF.L.U64.HI R0, R0, 0x1, R5 ;  /* 0x0000000100007819 */ /* 0x000fe20000010205 */
[----:B------:R-:W-:Y:S01]  /*29a0*/  IMAD.IADD R162, R175, 0x1, R165 ;  /* 0x00000001afa27824 */ /* 0x000fe200078e02a5 */
[----:B------:R-:W-:Y:S01]  /*29b0*/  SHF.L.U64.HI R141, R141, 0x1, R2 ;  /* 0x000000018d8d7819 */ /* 0x000fe20000010202 */
[----:B------:R-:W-:Y:S01]  /*29c0*/  IMAD.SHL.U32 R130, R200, 0x10, RZ ;  /* 0x00000010c8827824 */ /* 0x000fe200078e00ff */
[C---:B------:R-:W-:Y:S01]  /*29d0*/  IADD3 R58, P1, R14.reuse, R20, RZ ;  /* 0x000000140e3a7210 */ /* 0x040fe20007f3e0ff */
[----:B------:R-:W-:Y:S01]  /*29e0*/  IMAD.SHL.U32 R169, R167, 0x20, RZ ;  /* 0x00000020a7a97824 */ /* 0x000fe200078e00ff */
[-C--:B------:R-:W-:Y:S01]  /*29f0*/  IADD3 R138, P3, R14, R140.reuse, RZ ;  /* 0x0000008c0e8a7210 */ /* 0x080fe20007f7e0ff */
[----:B------:R-:W-:Y:S01]  /*2a00*/  IMAD R133, R201, 0x60, RZ ;  /* 0x00000060c9857824 */ /* 0x000fe200078e02ff */
[C---:B------:R-:W-:Y:S01]  /*2a10*/  IADD3 R140, P2, R6.reuse, R140, RZ ;  /* 0x0000008c068c7210 */ /* 0x040fe20007f5e0ff */
[C---:B------:R-:W-:Y:S01]  /*2a20*/  IMAD.X R59, R15.reuse, 0x1, R0, P1 ;  /* 0x000000010f3b7824 */ /* 0x040fe200008e0600 */
[----:B------:R-:W-:Y:S01]  /*2a30*/  IADD3 R20, P0, R6, R20, RZ ;  /* 0x0000001406147210 */ /* 0x000fe20007f1e0ff */
[--C-:B------:R-:W-:Y:S01]  /*2a40*/  IMAD.X R139, R15, 0x1, R141.reuse, P3 ;  /* 0x000000010f8b7824 */ /* 0x100fe200018e068d */
[----:B------:R-:W-:Y:S01]  /*2a50*/  IADD3 R98, P1, R237, 0x80, RZ ;  /* 0x00000080ed627810 */ /* 0x000fe20007f3e0ff */
[C---:B------:R-:W-:Y:S01]  /*2a60*/  IMAD.X R141, R7.reuse, 0x1, R141, P2 ;  /* 0x00000001078d7824 */ /* 0x040fe200010e068d */
[----:B------:R-:W-:Y:S01]  /*2a70*/  IADD3.X R21, R7, R0, RZ, P0, !PT ;  /* 0x0000000007157210 */ /* 0x000fe200007fe4ff */
[----:B------:R-:W-:Y:S01]  /*2a80*/  IMAD R167, R167, 0x30, RZ ;  /* 0x00000030a7a77824 */ /* 0x000fe200078e02ff */
        /* <DEDUP_REMOVED lines=10> */
[-C--:B------:R-:W-:Y:S01]  /*2b30*/  IADD3 R95, P4, R100, R237.reuse, RZ ;  /* 0x000000ed645f7210 */ /* 0x080fe20007f9e0ff */
[----:B------:R-:W-:Y:S01]  /*2b40*/  IMAD.X R101, R103, 0x1, R238, P2 ;  /* 0x0000000167657824 */ /* 0x000fe200010e06ee */
[-C--:B------:R-:W-:Y:S01]  /*2b50*/  IADD3.X R91, R93, R238.reuse, RZ, P0, !PT ;  /* 0x000000ee5d5b7210 */ /* 0x080fe200007fe4ff */
[----:B------:R-:W-:Y:S01]  /*2b60*/  IMAD.IADD R159, R175, 0x1, R162 ;  /* 0x00000001af9f7824 */ /* 0x000fe200078e02a2 */
[----:B------:R-:W-:Y:S01]  /*2b70*/  IADD3 R108, P5, R109, 0x40, RZ ;  /* 0x000000406d6c7810 */ /* 0x000fe20007fbe0ff */
[----:B------:R-:W-:Y:S01]  /*2b80*/  IMAD.X R94, R101, 0x1, R238, P4 ;  /* 0x00000001655e7824 */ /* 0x000fe200020e06ee */
[----:B------:R-:W-:Y:S01]  /*2b90*/  IADD3 R112, P1, R109, 0x80, RZ ;  /* 0x000000806d707810 */ /* 0x000fe20007f3e0ff */
[----:B------:R-:W-:Y:S01]  /*2ba0*/  IMAD.IADD R158, R175, 0x1, R160 ;  /* 0x00000001af9e7824 */ /* 0x000fe200078e02a0 */
        /* <DEDUP_REMOVED lines=8> */
[----:B------:R-:W-:Y:S01]  /*2c30*/  SHF.L.U64.HI R3, R200, 0x4, R201 ;  /* 0x00000004c8037819 */ /* 0x000fe200000102c9 */
[----:B------:R-:W-:Y:S01]  /*2c40*/  IMAD.X R86, R91, 0x1, R238, P2 ;  /* 0x000000015b567824 */ /* 0x000fe200010e06ee */
[-C--:B------:R-:W-:Y:S01]  /*2c50*/  IADD3 R113, P5, R108, R109.reuse, RZ ;  /* 0x0000006d6c717210 */ /* 0x080fe20007fbe0ff */
[----:B------:R-:W-:Y:S01]  /*2c60*/  IMAD.WIDE.U32 R200, R200, 0x60, RZ ;  /* 0x00000060c8c87825 */ /* 0x000fe200078e00ff */
[----:B------:R-:W-:-:S02]  /*2c70*/  IADD3 R117, P4, R112, R109, RZ ;  /* 0x0000006d70757210 */ /* 0x000fc40007f9e0ff */
[C---:B------:R-:W-:Y:S01]  /*2c80*/  IADD3 R121, P3, R119.reuse, R108, RZ ;  /* 0x0000006c77797210 */ /* 0x040fe20007f7e0ff */
[----:B------:R-:W-:Y:S01]  /*2c90*/  IMAD.SHL.U32 R132, R132, 0x2, RZ ;  /* 0x0000000284847824 */ /* 0x000fe200078e00ff */
[----:B------:R-:W-:Y:S01]  /*2ca0*/  IADD3 R127, P1, R119, R112, RZ ;  /* 0x00000070777f7210 */ /* 0x000fe20007f3e0ff */
[----:B------:R-:W-:Y:S01]  /*2cb0*/  IMAD.IADD R133, R201, 0x1, R133 ;  /* 0x00000001c9857824 */ /* 0x000fe200078e0285 */
[C---:B------:R-:W-:Y:S01]  /*2cc0*/  IADD3 R129, P0, R120.reuse, R119, RZ ;  /* 0x0000007778817210 */ /* 0x040fe20007f1e0ff */
[--C-:B------:R-:W-:Y:S01]  /*2cd0*/  IMAD.X R110, R111, 0x1, R106.reuse, P5 ;  /* 0x000000016f6e7824 */ /* 0x100fe200028e066a */
[----:B------:R-:W-:Y:S01]  /*2ce0*/  IADD3 R125, P2, R120, R109, RZ ;  /* 0x0000006d787d7210 */ /* 0x000fe20007f5e0ff */
[----:B------:R-:W-:Y:S01]  /*2cf0*/  IMAD.X R114, R115, 0x1, R106, P4 ;  /* 0x0000000173727824 */ /* 0x000fe200020e066a */
[C---:B------:R-:W-:Y:S01]  /*2d00*/  SHF.L.U64.HI R128, R130.reuse, 0x1, R3 ;  /* 0x0000000182807819 */ /* 0x040fe20000010203 */
[----:B------:R-:W-:Y:S01]  /*2d10*/  IMAD.SHL.U32 R130, R130, 0x2, RZ ;  /* 0x0000000282827824 */ /* 0x000fe200078e00ff */
[C---:B------:R-:W-:Y:S01]  /*2d20*/  IADD3.X R122, R123.reuse, R106, RZ, P2, !PT ;  /* 0x0000006a7b7a7210 */ /* 0x040fe200017fe4ff */
        /* <DEDUP_REMOVED lines=10> */
.L_x_3405:
        /* <DEDUP_REMOVED lines=21> */
.L_x_3289:
[----:B------:R-:W-:Y:S05]  /*2f20*/  BSYNC B0 ;  /* 0x0000000000007941 */ /* 0x000fea0003800000 */
.L_x_3288:
        /* <DEDUP_REMOVED lines=21> */
.L_x_3291:
[----:B------:R-:W-:Y:S05]  /*3080*/  BSYNC B0 ;  /* 0x0000000000007941 */ /* 0x000fea0003800000 */
.L_x_3290:
        /* <DEDUP_REMOVED lines=21> */
.L_x_3293:
[----:B------:R-:W-:Y:S05]  /*31e0*/  BSYNC B0 ;  /* 0x0000000000007941 */ /* 0x000fea0003800000 */
.L_x_3292:
        /* <DEDUP_REMOVED lines=21> */
.L_x_3295:
[----:B------:R-:W-:Y:S05]  /*3340*/  BSYNC B0 ;  /* 0x0000000000007941 */ /* 0x000fea0003800000 */
.L_x_3294:
        /* <DEDUP_REMOVED lines=65> */
.L_x_3302:
[----:B------:R-:W-:Y:S05]  /*3760*/  BSYNC B0 ;  /* 0x0000000000007941 */ /* 0x000fea0003800000 */
.L_x_3301:
        /* <DEDUP_REMOVED lines=50> */
.L_x_3304:
[----:B------:R-:W-:Y:S05]  /*3a90*/  BSYNC B0 ;  /* 0x0000000000007941 */ /* 0x000fea0003800000 */
.L_x_3303:
        /* <DEDUP_REMOVED lines=50> */
.L_x_3306:
[----:B------:R-:W-:Y:S05]  /*3dc0*/  BSYNC B0 ;  /* 0x0000000000007941 */ /* 0x000fea0003800000 */
.L_x_3305:
        /* <DEDUP_REMOVED lines=49> */
.L_x_3300:
[----:B------:R-:W-:Y:S05]  /*40e0*/  BSYNC B1 ;  /* 0x0000000000017941 */ /* 0x000fea0003800000 */
.L_x_3299:
        /* <DEDUP_REMOVED lines=63> */
.L_x_3310:
[----:B------:R-:W-:Y:S05]  /*44e0*/  BSYNC B0 ;  /* 0x0000000000007941 */ /* 0x000fea0003800000 */
.L_x_3309:
        /* <DEDUP_REMOVED lines=53> */
.L_x_3312:
[----:B------:R-:W-:Y:S05]  /*4840*/  BSYNC B0 ;  /* 0x0000000000007941 */ /* 0x000fea0003800000 */
.L_x_3311:
        /* <DEDUP_REMOVED lines=53> */
.L_x_3314:
[----:B------:R-:W-:Y:S05]  /*4ba0*/  BSYNC B0 ;  /* 0x0000000000007941 */ /* 0x000fea0003800000 */
.L_x_3313:
        /* <DEDUP_REMOVED lines=52> */
.L_x_3308:
[----:B------:R-:W-:Y:S05]  /*4ef0*/  BSYNC B1 ;  /* 0x0000000000017941 */ /* 0x000fea0003800000 */
.L_x_3307:
        /* <DEDUP_REMOVED lines=63> */
.L_x_3318:
[----:B------:R-:W-:Y:S05]  /*52f0*/  BSYNC B0 ;  /* 0x0000000000007941 */ /* 0x000fea0003800000 */
.L_x_3317:
        /* <DEDUP_REMOVED lines=53> */
.L_x_3320:
[----:B------:R-:W-:Y:S05]  /*5650*/  BSYNC B0 ;  /* 0x0000000000007941 */ /* 0x000fea0003800000 */
.L_x_3319:
        /* <DEDUP_REMOVED lines=53> */
.L_x_3322:
[----:B------:R-:W-:Y:S05]  /*59b0*/  BSYNC B0 ;  /* 0x0000000000007941 */ /* 0x000fea0003800000 */
.L_x_3321:
        /* <DEDUP_REMOVED lines=52> */
.L_x_3316:
[----:B------:R-:W-:Y:S05]  /*5d00*/  BSYNC B1 ;  /* 0x0000000000017941 */ /* 0x000fea0003800000 */
.L_x_3315:
        /* <DEDUP_REMOVED lines=65> */
.L_x_3326:
[----:B------:R-:W-:Y:S05]  /*6120*/  BSYNC B0 ;  /* 0x0000000000007941 */ /* 0x000fea0003800000 */
.L_x_3325:
        /* <DEDUP_REMOVED lines=53> */
.L_x_3328:
[----:B------:R-:W-:Y:S05]  /*6480*/  BSYNC B0 ;  /* 0x0000000000007941 */ /* 0x000fea0003800000 */
.L_x_3327:
        /* <DEDUP_REMOVED lines=53> */
.L_x_3330:
[----:B------:R-:W-:Y:S05]  /*67e0*/  BSYNC B0 ;  /* 0x0000000000007941 */ /* 0x000fea0003800000 */
.L_x_3329:
        /* <DEDUP_REMOVED lines=52> */
.L_x_3324:
[----:B------:R-:W-:Y:S05]  /*6b30*/  BSYNC B1 ;  /* 0x0000000000017941 */ /* 0x000fea0003800000 */
.L_x_3323:
[----:B------:R-:W2:Y:S02]  /*6b40*/  LD.E R3, [R10.64+0xd0] ;  /* 0x0000d0060a037980 */ /* 0x000ea4000c101900 */
[----:B--2---:R-:W-:Y:S05]  /*6b50*/  IMAD.U32 R3, R3, -0x20, RZ ;  /* 0xffffffe003037824 */ /* 0x004fea00078e00ff */
[C---:B------:R-:W-:Y:S02]  /*6b60*/  LEA R20, P1, R3.reuse, R20, 0x1 ;  /* 0x0000001403147211 */ /* 0x040fe400078208ff */
[C---:B------:R-:W-:Y:S02]  /*6b70*/  LEA R58, P0, R3.reuse, R58, 0x1 ;  /* 0x0000003a033a7211 */ /* 0x040fe400078008ff */
[C---:B------:R-:W-:Y:S02]  /*6b80*/  LEA.HI.X.SX32 R21, R3.reuse, R21, 0x1, P1 ;  /* 0x0000001503157211 */ /* 0x040fe400008f0eff */
[----:B------:R-:W-:Y:S01]  /*6b90*/  LEA.HI.X.SX32 R59, R3, R59, 0x1, P0 ;  /* 0x0000003b033b7211 */ /* 0x000fe200000f0eff */
[----:B------:R-:W-:-:S05]  /*6ba0*/  BRA `(.L_x_3331) ;  /* 0x0000680000007947 */ /* 0x000fca0003800000 */
.L_x_3298:
        /* <DEDUP_REMOVED lines=89> */
.L_x_3337:
[----:B------:R-:W-:Y:S05]  /*7140*/  BSYNC B0 ;  /* 0x0000000000007941 */ /* 0x000fea0003800000 */
.L_x_3336:
[----:B-----5:R2:W-:Y:S02]  /*7150*/  ST.E.128 [R142.64], R44 ;  /* 0x0000002c8e007985 */ /* 0x0205e4000c101d06 */
.L_x_3335:
[----:B------:R-:W-:Y:S05]  /*7160*/  BSYNC B1 ;  /* 0x0000000000017941 */ /* 0x000fea0003800000 */
.L_x_3334:
        /* <DEDUP_REMOVED lines=87> */
.L_x_3341:
[----:B------:R-:W-:Y:S05]  /*76e0*/  BSYNC B0 ;  /* 0x0000000000007941 */ /* 0x000fea0003800000 */
.L_x_3340:
[----:B-----5:R3:W-:Y:S02]  /*76f0*/  ST.E.128 [R142.64+0x80], R44 ;  /* 0x0000802c8e007985 */ /* 0x0207e4000c101d06 */
.L_x_3339:
[----:B------:R-:W-:Y:S05]  /*7700*/  BSYNC B1 ;  /* 0x0000000000017941 */ /* 0x000fea0003800000 */
.L_x_3338:
        /* <DEDUP_REMOVED lines=87> */
.L_x_3345:
[----:B------:R-:W-:Y:S05]  /*7c80*/  BSYNC B0 ;  /* 0x0000000000007941 */ /* 0x000fea0003800000 */
.L_x_3344:
[----:B-----5:R3:W-:Y:S02]  /*7c90*/  ST.E.128 [R142.64+0x100], R44 ;  /* 0x0001002c8e007985 */ /* 0x0207e4000c101d06 */
.L_x_3343:
[----:B------:R-:W-:Y:S05]  /*7ca0*/  BSYNC B1 ;  /* 0x0000000000017941 */ /* 0x000fea0003800000 */
.L_x_3342:
        /* <DEDUP_REMOVED lines=86> */
.L_x_3347:
[----:B------:R-:W-:Y:S05]  /*8210*/  BSYNC B0 ;  /* 0x0000000000007941 */ /* 0x000fea0003800000 */
.L_x_3346:
[----:B-----5:R3:W-:Y:S02]  /*8220*/  ST.E.128 [R142.64+0x180], R44 ;  /* 0x0001802c8e007985 */ /* 0x0207e4000c101d06 */
.L_x_3333:
[----:B------:R-:W-:Y:S05]  /*8230*/  BSYNC B2 ;  /* 0x0000000000027941 */ /* 0x000fea0003800000 */
.L_x_3332:
        /* <DEDUP_REMOVED lines=97> */
.L_x_3353:
[----:B------:R-:W-:Y:S05]  /*8850*/  BSYNC B0 ;  /* 0x0000000000007941 */ /* 0x000fea0003800000 */
.L_x_3352:
[C---:B------:R-:W-:Y:S04]  /*8860*/  LEA R2, P0, R237.reuse, R142, 0x1 ;  /* 0x0000008eed027211 */ /* 0x040fe800078008ff */
[----:B------:R-:W-:Y:S05]  /*8870*/  LEA.HI.X R3, R237, R143, R238, 0x1, P0 ;  /* 0x0000008fed037211 */ /* 0x000fea00000f0cee */
[----:B-----5:R1:W-:Y:S04]  /*8880*/  ST.E.128 [R2.64], R48 ;  /* 0x0000003002007985 */ /* 0x0203e8000c101d06 */
.L_x_3351:
[----:B------:R-:W-:Y:S05]  /*8890*/  BSYNC B1 ;  /* 0x0000000000017941 */ /* 0x000fea0003800000 */
.L_x_3350:
        /* <DEDUP_REMOVED lines=92> */
.L_x_3357:
[----:B------:R-:W-:Y:S05]  /*8e60*/  BSYNC B0 ;  /* 0x0000000000007941 */ /* 0x000fea0003800000 */
.L_x_3356:
[C---:B------:R-:W-:Y:S04]  /*8e70*/  LEA R2, P0, R102.reuse, R142, 0x1 ;  /* 0x0000008e66027211 */ /* 0x040fe800078008ff */
[----:B------:R-:W-:Y:S05]  /*8e80*/  LEA.HI.X R3, R102, R143, R103, 0x1, P0 ;  /* 0x0000008f66037211 */ /* 0x000fea00000f0c67 */
[----:B-----5:R1:W-:Y:S04]  /*8e90*/  ST.E.128 [R2.64], R48 ;  /* 0x0000003002007985 */ /* 0x0203e8000c101d06 */
.L_x_3355:
[----:B------:R-:W-:Y:S05]  /*8ea0*/  BSYNC B1 ;  /* 0x0000000000017941 */ /* 0x000fea0003800000 */
.L_x_3354:
        /* <DEDUP_REMOVED lines=92> */
.L_x_3361:
[----:B------:R-:W-:Y:S05]  /*9470*/  BSYNC B0 ;  /* 0x0000000000007941 */ /* 0x000fea0003800000 */
.L_x_3360:
[C---:B------:R-:W-:Y:S04]  /*9480*/  LEA R2, P0, R98.reuse, R142, 0x1 ;  /* 0x0000008e62027211 */ /* 0x040fe800078008ff */
[----:B------:R-:W-:Y:S05]  /*9490*/  LEA.HI.X R3, R98, R143, R99, 0x1, P0 ;  /* 0x0000008f62037211 */ /* 0x000fea00000f0c63 */
[----:B-----5:R4:W-:Y:S04]  /*94a0*/  ST.E.128 [R2.64], R48 ;  /* 0x0000003002007985 */ /* 0x0209e8000c101d06 */
.L_x_3359:
[----:B------:R-:W-:Y:S05]  /*94b0*/  BSYNC B1 ;  /* 0x0000000000017941 */ /* 0x000fea0003800000 */
.L_x_3358:
        /* <DEDUP_REMOVED lines=91> */
.L_x_3363:
[----:B------:R-:W-:Y:S05]  /*9a70*/  BSYNC B0 ;  /* 0x0000000000007941 */ /* 0x000fea0003800000 */
.L_x_3362:
[C---:B------:R-:W-:Y:S04]  /*9a80*/  LEA R2, P0, R92.reuse, R142, 0x1 ;  /* 0x0000008e5c027211 */ /* 0x040fe800078008ff */
[----:B------:R-:W-:Y:S05]  /*9a90*/  LEA.HI.X R3, R92, R143, R93, 0x1, P0 ;  /* 0x0000008f5c037211 */ /* 0x000fea00000f0c5d */
[----:B-----5:R4:W-:Y:S04]  /*9aa0*/  ST.E.128 [R2.64], R48 ;  /* 0x0000003002007985 */ /* 0x0209e8000c101d06 */
.L_x_3349:
[----:B------:R-:W-:Y:S05]  /*9ab0*/  BSYNC B2 ;  /* 0x0000000000027941 */ /* 0x000fea0003800000 */
.L_x_3348:
        /* <DEDUP_REMOVED lines=97> */
.L_x_3369:
[----:B------:R-:W-:Y:S05]  /*a0d0*/  BSYNC B0 ;  /* 0x0000000000007941 */ /* 0x000fea0003800000 */
.L_x_3368:
[C---:B------:R-:W-:Y:S04]  /*a0e0*/  LEA R2, P0, R104.reuse, R142, 0x1 ;  /* 0x0000008e68027211 */ /* 0x040fe800078008ff */
[----:B------:R-:W-:Y:S05]  /*a0f0*/  LEA.HI.X R3, R104, R143, R105, 0x1, P0 ;  /* 0x0000008f68037211 */ /* 0x000fea00000f0c69 */
[----:B-----5:R4:W-:Y:S04]  /*a100*/  ST.E.128 [R2.64], R48 ;  /* 0x0000003002007985 */ /* 0x0209e8000c101d06 */
.L_x_3367:
[----:B------:R-:W-:Y:S05]  /*a110*/  BSYNC B1 ;  /* 0x0000000000017941 */ /* 0x000fea0003800000 */
.L_x_3366:
        /* <DEDUP_REMOVED lines=35> */
[----:B------:R-:W-:Y:S01]  /*a350*/  LEA.HI.X.SX32 R54, R213, R152, 0x1, P0 ;  /* 0x00000098d5367211 */ /* 0x000fe200000f0eff */
[----:B------:R-:W3:Y:S01]  /*a360*/  LD.E.128 R208, [R210.64] ;  /* 0x00000006d2d07980 */ /* 0x000ee2000c101d00 */
        /* <DEDUP_REMOVED lines=22> */
[C---:B----4-:R-:W-:Y:S01]  /*a4d0*/  LOP3.LUT R40, R60.reuse, 0xffff0000, RZ, 0xc0, !PT ;  /* 0xffff00003c287812 */ /* 0x050fe200078ec0ff */
        /* <DEDUP_REMOVED lines=32> */
.L_x_3373:
[----:B------:R-:W-:Y:S05]  /*a6e0*/  BSYNC B0 ;  /* 0x0000000000007941 */ /* 0x000fea0003800000 */
.L_x_3372:
[C---:B------:R-:W-:Y:S04]  /*a6f0*/  LEA R2, P0, R100.reuse, R142, 0x1 ;  /* 0x0000008e64027211 */ /* 0x040fe800078008ff */
[----:B------:R-:W-:Y:S05]  /*a700*/  LEA.HI.X R3, R100, R143, R101, 0x1, P0 ;  /* 0x0000008f64037211 */ /* 0x000fea00000f0c65 */
[----:B-----5:R4:W-:Y:S04]  /*a710*/  ST.E.128 [R2.64], R48 ;  /* 0x0000003002007985 */ /* 0x0209e8000c101d06 */
.L_x_3371:
[----:B------:R-:W-:Y:S05]  /*a720*/  BSYNC B1 ;  /* 0x0000000000017941 */ /* 0x000fea0003800000 */
.L_x_3370:
        /* <DEDUP_REMOVED lines=92> */
.L_x_3377:
[----:B------:R-:W-:Y:S05]  /*acf0*/  BSYNC B0 ;  /* 0x0000000000007941 */ /* 0x000fea0003800000 */
.L_x_3376:
[C---:B------:R-:W-:Y:S04]  /*ad00*/  LEA R2, P0, R96.reuse, R142, 0x1 ;  /* 0x0000008e60027211 */ /* 0x040fe800078008ff */
[----:B------:R-:W-:Y:S05]  /*ad10*/  LEA.HI.X R3, R96, R143, R97, 0x1, P0 ;  /* 0x0000008f60037211 */ /* 0x000fea00000f0c61 */
[----:B-----5:R4:W-:Y:S04]  /*ad20*/  ST.E.128 [R2.64], R48 ;  /* 0x0000003002007985 */ /* 0x0209e8000c101d06 */
.L_x_3375:
[----:B------:R-:W-:Y:S05]  /*ad30*/  BSYNC B1 ;  /* 0x0000000000017941 */ /* 0x000fea0003800000 */
.L_x_3374:
        /* <DEDUP_REMOVED lines=91> */
.L_x_3379:
[----:B------:R-:W-:Y:S05]  /*b2f0*/  BSYNC B0 ;  /* 0x0000000000007941 */ /* 0x000fea0003800000 */
.L_x_3378:
[C---:B------:R-:W-:Y:S04]  /*b300*/  LEA R2, P0, R90.reuse, R142, 0x1 ;  /* 0x0000008e5a027211 */ /* 0x040fe800078008ff */
[----:B------:R-:W-:Y:S05]  /*b310*/  LEA.HI.X R3, R90, R143, R91, 0x1, P0 ;  /* 0x0000008f5a037211 */ /* 0x000fea00000f0c5b */
[----:B-----5:R4:W-:Y:S04]  /*b320*/  ST.E.128 [R2.64], R48 ;  /* 0x0000003002007985 */ /* 0x0209e8000c101d06 */
.L_x_3365:
[----:B------:R-:W-:Y:S05]  /*b330*/  BSYNC B2 ;  /* 0x0000000000027941 */ /* 0x000fea0003800000 */
.L_x_3364:
        /* <DEDUP_REMOVED lines=98> */
.L_x_3385:
[----:B------:R-:W-:Y:S05]  /*b960*/  BSYNC B0 ;  /* 0x0000000000007941 */ /* 0x000fea0003800000 */
.L_x_3384:
[----:B------:R-:W-:Y:S02]  /*b970*/  IMAD R0, R67, 0x60, RZ ;  /* 0x0000006043007824 */ /* 0x000fe400078e02ff */
[----:B------:R-:W-:Y:S05]  /*b980*/  IMAD.WIDE.U32 R2, R66, 0x60, R142 ;  /* 0x0000006042027825 */ /* 0x000fea00078e008e */
[----:B------:R-:W-:Y:S05]  /*b990*/  IADD3 R3, R3, R0, RZ ;  /* 0x0000000003037210 */ /* 0x000fea0007ffe0ff */
[----:B-----5:R4:W-:Y:S02]  /*b9a0*/  ST.E.128 [R2.64], R48 ;  /* 0x0000003002007985 */ /* 0x0209e4000c101d06 */
.L_x_3383:
[----:B------:R-:W-:Y:S05]  /*b9b0*/  BSYNC B1 ;  /* 0x0000000000017941 */ /* 0x000fea0003800000 */
.L_x_3382:
        /* <DEDUP_REMOVED lines=92> */
.L_x_3389:
[----:B------:R-:W-:Y:S05]  /*bf80*/  BSYNC B0 ;  /* 0x0000000000007941 */ /* 0x000fea0003800000 */
.L_x_3388:
[C---:B------:R-:W-:Y:S04]  /*bf90*/  LEA R2, P0, R95.reuse, R142, 0x1 ;  /* 0x0000008e5f027211 */ /* 0x040fe800078008ff */
[----:B------:R-:W-:Y:S05]  /*bfa0*/  LEA.HI.X R3, R95, R143, R94, 0x1, P0 ;  /* 0x0000008f5f037211 */ /* 0x000fea00000f0c5e */
[----:B-----5:R4:W-:Y:S04]  /*bfb0*/  ST.E.128 [R2.64], R48 ;  /* 0x0000003002007985 */ /* 0x0209e8000c101d06 */
.L_x_3387:
[----:B------:R-:W-:Y:S05]  /*bfc0*/  BSYNC B1 ;  /* 0x0000000000017941 */ /* 0x000fea0003800000 */
.L_x_3386:
        /* <DEDUP_REMOVED lines=92> */
.L_x_3393:
[----:B------:R-:W-:Y:S05]  /*c590*/  BSYNC B0 ;  /* 0x0000000000007941 */ /* 0x000fea0003800000 */
.L_x_3392:
[C---:B------:R-:W-:Y:S04]  /*c5a0*/  LEA R2, P0, R89.reuse, R142, 0x1 ;  /* 0x0000008e59027211 */ /* 0x040fe800078008ff */
[----:B------:R-:W-:Y:S05]  /*c5b0*/  LEA.HI.X R3, R89, R143, R88, 0x1, P0 ;  /* 0x0000008f59037211 */ /* 0x000fea00000f0c58 */
[----:B-----5:R4:W-:Y:S04]  /*c5c0*/  ST.E.128 [R2.64], R48 ;  /* 0x0000003002007985 */ /* 0x0209e8000c101d06 */
.L_x_3391:
[----:B------:R-:W-:Y:S05]  /*c5d0*/  BSYNC B1 ;  /* 0x0000000000017941 */ /* 0x000fea0003800000 */
.L_x_3390:
        /* <DEDUP_REMOVED lines=91> */
.L_x_3395:
[----:B------:R-:W-:Y:S05]  /*cb90*/  BSYNC B0 ;  /* 0x0000000000007941 */ /* 0x000fea0003800000 */
.L_x_3394:
[C---:B-1----:R-:W-:Y:S04]  /*cba0*/  LEA R2, P0, R87.reuse, R142, 0x1 ;  /* 0x0000008e57027211 */ /* 0x042fe800078008ff */
[----:B------:R-:W-:Y:S05]  /*cbb0*/  LEA.HI.X R3, R87, R143, R86, 0x1, P0 ;  /* 0x0000008f57037211 */ /* 0x000fea00000f0c56 */
[----:B-----5:R1:W-:Y:S04]  /*cbc0*/  ST.E.128 [R2.64], R24 ;  /* 0x0000001802007985 */ /* 0x0203e8000c101d06 */
.L_x_3381:
[----:B------:R-:W-:Y:S05]  /*cbd0*/  BSYNC B2 ;  /* 0x0000000000027941 */ /* 0x000fea0003800000 */
.L_x_3380:
[----:B-1--4-:R-:W4:Y:S02]  /*cbe0*/  LD.E R3, [R10.64+0xd0] ;  /* 0x0000d0060a037980 */ /* 0x012f24000c101900 */
[----:B----4-:R-:W-:Y:S05]  /*cbf0*/  IMAD.U32 R3, R3, -0x20, RZ ;  /* 0xffffffe003037824 */ /* 0x010fea00078e00ff */
[C---:B------:R-:W-:Y:S02]  /*cc00*/  LEA R140, P1, R3.reuse, R140, 0x1 ;  /* 0x0000008c038c7211 */ /* 0x040fe400078208ff */
[C---:B------:R-:W-:Y:S02]  /*cc10*/  LEA R138, P0, R3.reuse, R138, 0x1 ;  /* 0x0000008a038a7211 */ /* 0x040fe400078008ff */
[C---:B------:R-:W-:Y:S02]  /*cc20*/  LEA.HI.X.SX32 R141, R3.reuse, R141, 0x1, P1 ;  /* 0x0000008d038d7211 */ /* 0x040fe400008f0eff */
[----:B------:R-:W-:Y:S01]  /*cc30*/  LEA.HI.X.SX32 R139, R3, R139, 0x1, P0 ;  /* 0x0000008b038b7211 */ /* 0x000fe200000f0eff */
[----:B------:R-:W-:-:S05]  /*cc40*/  BRA `(.L_x_3331) ;  /* 0x0000076000007947 */ /* 0x000fca0003800000 */
.L_x_3297:
        /* <DEDUP_REMOVED lines=14> */
.L_x_3397:
[----:B------:R-:W-:Y:S05]  /*cd30*/  BSYNC B0 ;  /* 0x0000000000007941 */ /* 0x000fea0003800000 */
.L_x_3396:
        /* <DEDUP_REMOVED lines=33> */
.L_x_3399:
[----:B------:R-:W-:Y:S05]  /*cf50*/  BSYNC B0 ;  /* 0x0000000000007941 */ /* 0x000fea0003800000 */
.L_x_3398:
        /* <DEDUP_REMOVED lines=33> */
.L_x_3401:
[----:B------:R-:W-:Y:S05]  /*d170*/  BSYNC B0 ;  /* 0x0000000000007941 */ /* 0x000fea0003800000 */
.L_x_3400:
        /* <DEDUP_REMOVED lines=35> */
.L_x_3331:
[----:B------:R-:W-:Y:S05]  /*d3b0*/  BSYNC B3 ;  /* 0x0000000000037941 */ /* 0x000fea0003800000 */
.L_x_3296:
        /* <DEDUP_REMOVED lines=89> */
.L_x_3403:
        /* <DEDUP_REMOVED lines=8> */
.L_x_3404:
[----:B------:R-:W-:Y:S05]  /*d9d0*/  BSYNC B0 ;  /* 0x0000000000007941 */ /* 0x000fea0003800000 */
.L_x_3402:
[----:B------:R-:W-:Y:S04]  /*d9e0*/  IADD3 R14, R14, -0x1, RZ ;  /* 0xffffffff0e0e7810 */ /* 0x000fe80007ffe0ff */
[----:B------:R-:W-:Y:S11]  /*d9f0*/  ISETP.GT.AND P0, PT, R14, R107, PT ;  /* 0x0000006b0e00720c */ /* 0x000ff60003f04270 */
[----:B------:R-:W-:Y:S02]  /*da00*/  @!UPT UIADD3 URZ, URZ, URZ, URZ ;  /* 0x0000003f3f3ff290 */ /* 0x000fe4000fffe03f */
[----:B------:R-:W-:-:S05]  /*da10*/  @P0 BRA `(.L_x_3405) ;  /* 0xffff53b000000947 */ /* 0x000fca000383ffff */
.L_x_3287:
        /* <DEDUP_REMOVED lines=16> */
[----:B-----5:R-:W-:Y:S01]  /*db20*/  @P1 LEA R20, P0, R241, R4, 0x2 ;  /* 0x00000004f1141211 */ /* 0x020fe200078010ff */
[----:B------:R-:W-:-:S03]  /*db30*/  IMAD.MOV.U32 R4, RZ, RZ, RZ ;  /* 0x000000ffff047224 */ /* 0x000fc600078e00ff */
[----:B------:R-:W-:-:S05]  /*db40*/  @P1 LEA.HI.X R21, R241, R5, R74, 0x2, P0 ;  /* 0x00000005f1151211 */ /* 0x000fca00000f144a */
[----:B---3--:R2:W3:Y:S01]  /*db50*/  @P1 LD.E R4, [R20.64] ;  /* 0x0000000614041980 */ /* 0x0084e2000c101900 */
[----:B------:R-:W-:Y:S02]  /*db60*/  LEA.HI R7, R0, R0, RZ, 0x1 ;  /* 0x0000000000077211 */ /* 0x000fe400078f08ff */
[-C--:B------:R-:W-:Y:S02]  /*db70*/  IADD3 R3, P1, R3, R190.reuse, RZ ;  /* 0x000000be03037210 */ /* 0x080fe40007f3e0ff */
[----:B------:R-:W-:Y:S02]  /*db80*/  LEA R5, P0, R194, R190, 0x5 ;  /* 0x000000bec2057211 */ /* 0x000fe400078028ff */
[----:B------:R-:W-:Y:S01]  /*db90*/  SHF.R.S32.HI R7, RZ, 0x1, R7 ;  /* 0x00000001ff077819 */ /* 0x000fe20000011407 */
[----:B------:R-:W-:Y:S01]  /*dba0*/  IMAD.X R14, R15, 0x1, R193, P1 ;  /* 0x000000010f0e7824 */ /* 0x000fe200008e06c1 */
[----:B------:R-:W-:Y:S01]  /*dbb0*/  LEA R44, P2, R190, R196, 0x1 ;  /* 0x000000c4be2c7211 */ /* 0x000fe200078408ff */
[----:B------:R-:W-:Y:S01]  /*dbc0*/  IMAD.MOV.U32 R192, RZ, RZ, R190 ;  /* 0x000000ffffc07224 */ /* 0x000fe200078e00be */
[----:B------:R-:W-:-:S02]  /*dbd0*/  LEA.HI.X R15, R194, R193, R195, 0x5, P0 ;  /* 0x000000c1c20f7211 */ /* 0x000fc400000f2cc3 */
[----:B----4-:R-:W-:Y:S02]  /*dbe0*/  ISETP.NE.AND P4, PT, R2, RZ, PT ;  /* 0x000000ff0200720c */ /* 0x010fe40003f85270 */
[-C--:B------:R-:W-:Y:S01]  /*dbf0*/  LEA R40, P0, R5, R196.reuse, 0x1 ;  /* 0x000000c405287211 */ /* 0x080fe200078008ff */
[----:B------:R-:W-:Y:S01]  /*dc00*/  IMAD R8, R195, 0x30, RZ ;  /* 0x00000030c3087824 */ /* 0x000fe200078e02ff */
[-CC-:B------:R-:W-:Y:S01]  /*dc10*/  LEA.HI.X R45, R190, R197.reuse, R193.reuse, 0x1, P2 ;  /* 0x000000c5be2d7211 */ /* 0x180fe200010f0cc1 */
[----:B------:R-:W-:Y:S01]  /*dc20*/  IMAD.WIDE.U32 R192, R194, 0x30, R192 ;  /* 0x00000030c2c07825 */ /* 0x000fe200078e00c0 */
[-C--:B------:R-:W-:Y:S02]  /*dc30*/  LEA R42, P1, R3, R196.reuse, 0x1 ;  /* 0x000000c4032a7211 */ /* 0x080fe400078208ff */
[----:B------:R-:W-:Y:S01]  /*dc40*/  LEA.HI.X R41, R5, R197, R15, 0x1, P0 ;  /* 0x000000c505297211 */ /* 0x000fe200000f0c0f */
[----:B--2---:R-:W-:Y:S02]  /*dc50*/  IMAD R20, R178, R7, R77 ;  /* 0x00000007b2147224 */ /* 0x004fe400078e024d */
[----:B------:R-:W-:Y:S01]  /*dc60*/  IMAD.IADD R15, R246, 0x1, -R71 ;  /* 0x00000001f60f7824 */ /* 0x000fe200078e0a47 */
[----:B------:R-:W-:Y:S01]  /*dc70*/  LEA.HI.X R43, R3, R197, R14, 0x1, P1 ;  /* 0x000000c5032b7211 */ /* 0x000fe200008f0c0e */
[----:B------:R-:W-:Y:S01]  /*dc80*/  IMAD.IADD R3, R193, 0x1, R8 ;  /* 0x00000001c1037824 */ /* 0x000fe200078e0208 */
[----:B------:R-:W-:-:S02]  /*dc90*/  LEA R38, P1, R192, R196, 0x1 ;  /* 0x000000c4c0267211 */ /* 0x000fc400078208ff */
[----:B------:R-:W-:Y:S01]  /*dca0*/  ISETP.GE.AND P0, PT, R178, R15, PT ;  /* 0x0000000fb200720c */ /* 0x000fe20003f06270 */
[----:B------:R-:W-:Y:S01]  /*dcb0*/  IMAD.SHL.U32 R14, R7, 0x10, RZ ;  /* 0x00000010070e7824 */ /* 0x000fe200078e00ff */
[----:B------:R-:W-:Y:S02]  /*dcc0*/  LEA.HI.X R39, R192, R197, R3, 0x1, P1 ;  /* 0x000000c5c0277211 */ /* 0x000fe400008f0c03 */
[----:B------:R-:W-:Y:S02]  /*dcd0*/  ISETP.GT.AND P0, PT, R73, -0x8, !P0 ;  /* 0xfffffff84900780c */ /* 0x000fe40004704270 */
[----:B---3--:R-:W-:-:S05]  /*dce0*/  IADD3 R4, R4, R78, R71 ;  /* 0x0000004e04047210 */ /* 0x008fca0007ffe047 */
[----:B------:R-:W-:Y:S02]  /*dcf0*/  IMAD R23, R4, R7, RZ ;  /* 0x0000000704177224 */ /* 0x000fe400078e02ff */
[----:B------:R-:W-:-:S03]  /*dd00*/  IMAD.IADD R4, R77, 0x1, R20 ;  /* 0x000000014d047824 */ /* 0x000fc600078e0214 */
        /* <DEDUP_REMOVED lines=27> */
[----:B------:R-:W-:Y:S02]  /*dec0*/  LOP3.LUT R8, R25, 0xffff0000, RZ, 0xc0, !PT ;  /* 0xffff000019087812 */ /* 0x000fe400078ec0ff */
[----:B------:R-:W-:-:S02]  /*ded0*/  SHF.L.U32 R23, R24, 0x10, RZ ;  /* 0x0000001018177819 */ /* 0x000fc400000006ff */
[----:B------:R-:W-:Y:S02]  /*dee0*/  LOP3.LUT R34, R24, 0xffff0000, RZ, 0xc0, !PT ;  /* 0xffff000018227812 */ /* 0x000fe400078ec0ff */
[----:B------:R-:W-:Y:S02]  /*def0*/  SHF.L.U32 R22, R25, 0x10, RZ ;  /* 0x0000001019167819 */ /* 0x000fe400000006ff */
[----:B------:R-:W-:Y:S02]  /*df00*/  LOP3.LUT R48, R26, 0xffff0000, RZ, 0xc0, !PT ;  /* 0xffff00001a307812 */ /* 0x000fe400078ec0ff */
[----:B---3--:R-:W-:Y:S02]  /*df10*/  LOP3.LUT R27, R2, 0xffff0000, RZ, 0xc0, !PT ;  /* 0xffff0000021b7812 */ /* 0x008fe400078ec0ff */
[C---:B------:R-:W-:Y:S01]  /*df20*/  LOP3.LUT R24, R3.reuse, 0xffff0000, RZ, 0xc0, !PT ;  /* 0xffff000003187812 */ /* 0x040fe200078ec0ff */
[----:B------:R-:W-:Y:S01]  /*df30*/  IMAD.U32 R3, R3, 0x10000, RZ ;  /* 0x0001000003037824 */ /* 0x000fe200078e00ff */
[----:B----4-:R-:W-:Y:S01]  /*df40*/  LOP3.LUT R31, R4, 0xffff0000, RZ, 0xc0, !PT ;  /* 0xffff0000041f7812 */ /* 0x010fe200078ec0ff */
[----:B------:R-:W-:Y:S01]  /*df50*/  FMUL.FTZ R25, R8, R27 ;  /* 0x0000001b08197220 */ /* 0x000fe20000410000 */
[----:B------:R-:W-:Y:S01]  /*df60*/  LOP3.LUT R30, R5, 0xffff0000, RZ, 0xc0, !PT ;  /* 0xffff0000051e7812 */ /* 0x000fe200078ec0ff */
[C---:B------:R-:W-:Y:S01]  /*df70*/  FMUL.FTZ R26, R33.reuse, R24 ;  /* 0x00000018211a7220 */ /* 0x040fe20000410000 */
[----:B------:R-:W-:Y:S01]  /*df80*/  SHF.L.U32 R2, R2, 0x10, RZ ;  /* 0x0000001002027819 */ /* 0x000fe200000006ff */
[-C--:B------:R-:W-:Y:S01]  /*df90*/  FMUL.FTZ R8, R8, R31.reuse ;  /* 0x0000001f08087220 */ /* 0x080fe20000410000 */
[----:B------:R-:W-:Y:S01]  /*dfa0*/  SHF.L.U32 R4, R4, 0x10, RZ ;  /* 0x0000001004047819 */ /* 0x000fe200000006ff */
[----:B------:R-:W-:Y:S01]  /*dfb0*/  FMUL.FTZ R33, R33, R30 ;  /* 0x0000001e21217220 */ /* 0x000fe20000410000 */
[----:B------:R-:W-:Y:S01]  /*dfc0*/  SHF.L.U32 R5, R5, 0x10, RZ ;  /* 0x0000001005057819 */ /* 0x000fe200000006ff */
[----:B------:R-:W-:-:S02]  /*dfd0*/  FFMA.FTZ R25, R22, R31, -R25 ;  /* 0x0000001f16197223 */ /* 0x000fc40000010819 */
[----:B------:R-:W-:Y:S02]  /*dfe0*/  FFMA.FTZ R8, R22, R27, R8 ;  /* 0x0000001b16087223 */ /* 0x000fe40000010008 */
[C---:B------:R-:W-:Y:S02]  /*dff0*/  FMUL.FTZ R22, R34.reuse, R2 ;  /* 0x0000000222167220 */ /* 0x040fe40000410000 */
[----:B------:R-:W-:Y:S01]  /*e000*/  FMUL.FTZ R34, R34, R4 ;  /* 0x0000000422227220 */ /* 0x000fe20000410000 */
[----:B------:R-:W-:Y:S01]  /*e010*/  F2FP.BF16.PACK_AB R25, R8, R25 ;  /* 0x000000190819723e */ /* 0x000fe200000010ff */
[----:B------:R-:W-:Y:S02]  /*e020*/  FFMA.FTZ R33, R35, R24, R33 ;  /* 0x0000001823217223 */ /* 0x000fe40000010021 */
[C---:B------:R-:W-:Y:S02]  /*e030*/  FMUL.FTZ R24, R48.reuse, R3 ;  /* 0x0000000330187220 */ /* 0x040fe40000410000 */
[----:B------:R-:W-:-:S02]  /*e040*/  FMUL.FTZ R48, R48, R5 ;  /* 0x0000000530307220 */ /* 0x000fc40000410000 */
[C---:B------:R-:W-:Y:S02]  /*e050*/  FFMA.FTZ R22, R23.reuse, R4, -R22 ;  /* 0x0000000417167223 */ /* 0x040fe40000010816 */
[----:B------:R-:W-:Y:S02]  /*e060*/  FFMA.FTZ R23, R23, R2, R34 ;  /* 0x0000000217177223 */ /* 0x000fe40000010022 */
[----:B------:R-:W-:Y:S02]  /*e070*/  FFMA.FTZ R26, R35, R30, -R26 ;  /* 0x0000001e231a7223 */ /* 0x000fe4000001081a */
[C---:B------:R-:W-:Y:S01]  /*e080*/  FFMA.FTZ R24, R32.reuse, R5, -R24 ;  /* 0x0000000520187223 */ /* 0x040fe20000010818 */
[----:B------:R-:W-:Y:S01]  /*e090*/  F2FP.BF16.PACK_AB R22, R23, R22 ;  /* 0x000000161716723e */ /* 0x000fe200000010ff */
[----:B------:R-:W-:Y:S01]  /*e0a0*/  FFMA.FTZ R3, R32, R3, R48 ;  /* 0x0000000320037223 */ /* 0x000fe20000010030 */
[----:B------:R-:W-:-:S04]  /*e0b0*/  F2FP.BF16.PACK_AB R27, R33, R26 ;  /* 0x0000001a211b723e */ /* 0x000fc800000010ff */
[----:B------:R-:W-:Y:S02]  /*e0c0*/  F2FP.BF16.PACK_AB R26, R3, R24 ;  /* 0x00000018031a723e */ /* 0x000fe400000010ff */
[----:B------:R-:W-:Y:S02]  /*e0d0*/  MOV R24, R22 ;  /* 0x0000001600187202 */ /* 0x000fe40000000f00 */
.L_x_3414:
[----:B------:R-:W-:Y:S05]  /*e0e0*/  BSYNC B0 ;  /* 0x0000000000007941 */ /* 0x000fea0003800000 */
.L_x_3413:
[----:B-----5:R3:W-:Y:S02]  /*e0f0*/  STS.128 [R247], R24 ;  /* 0x00000018f7007388 */ /* 0x0207e40000000c00 */
.L_x_3412:
[----:B------:R-:W-:Y:S05]  /*e100*/  BSYNC B1 ;  /* 0x0000000000017941 */ /* 0x000fea0003800000 */
.L_x_3411:
        /* <DEDUP_REMOVED lines=19> */
[C---:B------:R-:W-:Y:S01]  /*e240*/  LOP3.LUT R24, R3.reuse, 0xffff0000, RZ, 0xc0, !PT ;  /* 0xffff000003187812 */ /* 0x040fe200078ec0ff */
[----:B------:R-:W-:Y:S01]  /*e250*/  IMAD.U32 R3, R3, 0x10000, RZ ;  /* 0x0001000003037824 */ /* 0x000fe200078e00ff */
[----:B---3--:R-:W-:Y:S01]  /*e260*/  LOP3.LUT R31, R4, 0xffff0000, RZ, 0xc0, !PT ;  /* 0xffff0000041f7812 */ /* 0x008fe200078ec0ff */
        /* <DEDUP_REMOVED lines=25> */
.L_x_3418:
[----:B------:R-:W-:Y:S05]  /*e400*/  BSYNC B0 ;  /* 0x0000000000007941 */ /* 0x000fea0003800000 */
.L_x_3417:
[----:B-----5:R1:W-:Y:S02]  /*e410*/  STS.128 [R247+0x2000], R24 ;  /* 0x00200018f7007388 */ /* 0x0203e40000000c00 */
.L_x_3416:
[----:B------:R-:W-:Y:S05]  /*e420*/  BSYNC B1 ;  /* 0x0000000000017941 */ /* 0x000fea0003800000 */
.L_x_3415:
        /* <DEDUP_REMOVED lines=21> */
[----:B--2---:R-:W-:Y:S01]  /*e580*/  LOP3.LUT R31, R4, 0xffff0000, RZ, 0xc0, !PT ;  /* 0xffff0000041f7812 */ /* 0x004fe200078ec0ff */
        /* <DEDUP_REMOVED lines=25> */
.L_x_3422:
[----:B------:R-:W-:Y:S05]  /*e720*/  BSYNC B0 ;  /* 0x0000000000007941 */ /* 0x000fea0003800000 */
.L_x_3421:
[----:B-----5:R3:W-:Y:S02]  /*e730*/  STS.128 [R247+0x4000], R24 ;  /* 0x00400018f7007388 */ /* 0x0207e40000000c00 */
.L_x_3420:
[----:B------:R-:W-:Y:S05]  /*e740*/  BSYNC B1 ;  /* 0x0000000000017941 */ /* 0x000fea0003800000 */
.L_x_3419:
        /* <DEDUP_REMOVED lines=9> */
[C---:B-----5:R-:W-:Y:S01]  /*e7e0*/  SHF.L.U32 R35, R27.reuse, 0x10, RZ ;  /* 0x000000101b237819 */ /* 0x060fe200000006ff */
[----:B------:R-:W-:Y:S01]  /*e7f0*/  IMAD.U32 R30, R26, 0x10000, RZ ;  /* 0x000100001a1e7824 */ /* 0x000fe200078e00ff */
[----:B------:R-:W-:Y:S02]  /*e800*/  LOP3.LUT R33, R27, 0xffff0000, RZ, 0xc0, !PT ;  /* 0xffff00001b217812 */ /* 0x000fe400078ec0ff */
[----:B------:R-:W-:Y:S02]  /*e810*/  LOP3.LUT R8, R25, 0xffff0000, RZ, 0xc0, !PT ;  /* 0xffff000019087812 */ /* 0x000fe400078ec0ff */
[----:B------:R-:W-:-:S02]  /*e820*/  SHF.L.U32 R23, R24, 0x10, RZ ;  /* 0x0000001018177819 */ /* 0x000fc400000006ff */
[----:B------:R-:W-:Y:S02]  /*e830*/  LOP3.LUT R32, R24, 0xffff0000, RZ, 0xc0, !PT ;  /* 0xffff000018207812 */ /* 0x000fe400078ec0ff */
[----:B------:R-:W-:Y:S02]  /*e840*/  SHF.L.U32 R22, R25, 0x10, RZ ;  /* 0x0000001019167819 */ /* 0x000fe400000006ff */
[----:B-1----:R-:W-:Y:S02]  /*e850*/  LOP3.LUT R29, R26, 0xffff0000, RZ, 0xc0, !PT ;  /* 0xffff00001a1d7812 */ /* 0x002fe400078ec0ff */
        /* <DEDUP_REMOVED lines=29> */
.L_x_3424:
[----:B------:R-:W-:Y:S05]  /*ea30*/  BSYNC B0 ;  /* 0x0000000000007941 */ /* 0x000fea0003800000 */
.L_x_3423:
[----:B-----5:R3:W-:Y:S02]  /*ea40*/  STS.128 [R247+0x6000], R24 ;  /* 0x00600018f7007388 */ /* 0x0207e40000000c00 */
.L_x_3410:
[----:B------:R-:W-:Y:S05]  /*ea50*/  BSYNC B2 ;  /* 0x0000000000027941 */ /* 0x000fea0003800000 */
.L_x_3409:
        /* <DEDUP_REMOVED lines=9> */
[----:B-123--:R-:W-:-:S03]  /*eaf0*/  IMAD.SHL.U32 R45, R3, 0x2, RZ ;  /* 0x00000002032d7824 */ /* 0x00efc600078e00ff */
[----:B------:R-:W-:Y:S02]  /*eb00*/  SHF.L.U64.HI R3, R3, 0x1, R14 ;  /* 0x0000000103037819 */ /* 0x000fe4000001020e */
[-C--:B------:R-:W-:Y:S01]  /*eb10*/  IADD3 R22, P2, R36, R45.reuse, RZ ;  /* 0x0000002d24167210 */ /* 0x080fe20007f5e0ff */
[----:B------:R1:W-:Y:S01]  /*eb20*/  @P0 STS.128 [R247+0x800], RZ ;  /* 0x000800fff7000388 */ /* 0x0003e20000000c00 */
        /* <DEDUP_REMOVED lines=47> */
.L_x_3430:
[----:B------:R-:W-:Y:S05]  /*ee20*/  BSYNC B0 ;  /* 0x0000000000007941 */ /* 0x000fea0003800000 */
.L_x_3429:
[----:B-----5:R3:W-:Y:S02]  /*ee30*/  STS.128 [R247+0x800], R24 ;  /* 0x00080018f7007388 */ /* 0x0207e40000000c00 */
.L_x_3428:
[----:B------:R-:W-:Y:S05]  /*ee40*/  BSYNC B1 ;  /* 0x0000000000017941 */ /* 0x000fea0003800000 */
.L_x_3427:
        /* <DEDUP_REMOVED lines=47> */
.L_x_3434:
[----:B------:R-:W-:Y:S05]  /*f140*/  BSYNC B0 ;  /* 0x0000000000007941 */ /* 0x000fea0003800000 */
.L_x_3433:
[----:B-----5:R1:W-:Y:S02]  /*f150*/  STS.128 [R247+0x2800], R24 ;  /* 0x00280018f7007388 */ /* 0x0203e40000000c00 */
.L_x_3432:
[----:B------:R-:W-:Y:S05]  /*f160*/  BSYNC B1 ;  /* 0x0000000000017941 */ /* 0x000fea0003800000 */
.L_x_3431:
        /* <DEDUP_REMOVED lines=47> */
.L_x_3438:
[----:B------:R-:W-:Y:S05]  /*f460*/  BSYNC B0 ;  /* 0x0000000000007941 */ /* 0x000fea0003800000 */
.L_x_3437:
[----:B-----5:R3:W-:Y:S02]  /*f470*/  STS.128 [R247+0x4800], R24 ;  /* 0x00480018f7007388 */ /* 0x0207e40000000c00 */
.L_x_3436:
[----:B------:R-:W-:Y:S05]  /*f480*/  BSYNC B1 ;  /* 0x0000000000017941 */ /* 0x000fea0003800000 */
.L_x_3435:
        /* <DEDUP_REMOVED lines=47> */
.L_x_3440:
[----:B------:R-:W-:Y:S05]  /*f780*/  BSYNC B0 ;  /* 0x0000000000007941 */ /* 0x000fea0003800000 */
.L_x_3439:
[----:B-----5:R3:W-:Y:S02]  /*f790*/  STS.128 [R247+0x6800], R24 ;  /* 0x00680018f7007388 */ /* 0x0207e40000000c00 */
.L_x_3426:
[----:B------:R-:W-:Y:S05]  /*f7a0*/  BSYNC B2 ;  /* 0x0000000000027941 */ /* 0x000fea0003800000 */
.L_x_3425:
        /* <DEDUP_REMOVED lines=60> */
.L_x_3446:
[----:B------:R-:W-:Y:S05]  /*fb70*/  BSYNC B0 ;  /* 0x0000000000007941 */ /* 0x000fea0003800000 */
.L_x_3445:
[----:B-----5:R3:W-:Y:S02]  /*fb80*/  STS.128 [R247+0x1000], R24 ;  /* 0x00100018f7007388 */ /* 0x0207e40000000c00 */
.L_x_3444:
[----:B------:R-:W-:Y:S05]  /*fb90*/  BSYNC B1 ;  /* 0x0000000000017941 */ /* 0x000fea0003800000 */
.L_x_3443:
        /* <DEDUP_REMOVED lines=46> */
.L_x_3450:
[----:B------:R-:W-:Y:S05]  /*fe80*/  BSYNC B0 ;  /* 0x0000000000007941 */ /* 0x000fea0003800000 */
.L_x_3449:
[----:B-----5:R3:W-:Y:S02]  /*fe90*/  STS.128 [R247+0x3000], R24 ;  /* 0x00300018f7007388 */ /* 0x0207e40000000c00 */
.L_x_3448:
[----:B------:R-:W-:Y:S05]  /*fea0*/  BSYNC B1 ;  /* 0x0000000000017941 */ /* 0x000fea0003800000 */
.L_x_3447:
        /* <DEDUP_REMOVED lines=46> */
.L_x_3454:
[----:B------:R-:W-:Y:S05]  /*10190*/  BSYNC B0 ;  /* 0x0000000000007941 */ /* 0x000fea0003800000 */
.L_x_3453:
[----:B-----5:R3:W-:Y:S02]  /*101a0*/  STS.128 [R247+0x5000], R24 ;  /* 0x00500018f7007388 */ /* 0x0207e40000000c00 */
.L_x_3452:
[----:B------:R-:W-:Y:S05]  /*101b0*/  BSYNC B1 ;  /* 0x0000000000017941 */ /* 0x000fea0003800000 */
.L_x_3451:
        /* <DEDUP_REMOVED lines=45> */
.L_x_3456:
[----:B------:R-:W-:Y:S05]  /*10490*/  BSYNC B0 ;  /* 0x0000000000007941 */ /* 0x000fea0003800000 */
.L_x_3455:
[----:B-----5:R1:W-:Y:S02]  /*104a0*/  STS.128 [R247+0x7000], R40 ;  /* 0x00700028f7007388 */ /* 0x0203e40000000c00 */
.L_x_3442:
[----:B------:R-:W-:Y:S05]  /*104b0*/  BSYNC B2 ;  /* 0x0000000000027941 */ /* 0x000fea0003800000 */
.L_x_3441:
        /* <DEDUP_REMOVED lines=31> */
[C---:B--2---:R-:W-:Y:S02]  /*106b0*/  LOP3.LUT R20, R2.reuse, 0xffff0000, RZ, 0xc0, !PT ;  /* 0xffff000002147812 */ /* 0x044fe400078ec0ff */
[----:B------:R-:W-:Y:S02]  /*106c0*/  SHF.L.U32 R2, R2, 0x10, RZ ;  /* 0x0000001002027819 */ /* 0x000fe400000006ff */
[C---:B---3--:R-:W-:Y:S01]  /*106d0*/  LOP3.LUT R28, R16.reuse, 0xffff0000, RZ, 0xc0, !PT ;  /* 0xffff0000101c7812 */ /* 0x048fe200078ec0ff */
        /* <DEDUP_REMOVED lines=26> */
.L_x_3461:
[----:B------:R-:W-:Y:S05]  /*10880*/  BSYNC B0 ;  /* 0x0000000000007941 */ /* 0x000fea0003800000 */
.L_x_3460:
[----:B-----5:R1:W-:Y:S02]  /*10890*/  STS.128 [R247+0x1800], R20 ;  /* 0x00180014f7007388 */ /* 0x0203e40000000c00 */
.L_x_3459:
[----:B------:R-:W-:Y:S05]  /*108a0*/  BSYNC B1 ;  /* 0x0000000000017941 */ /* 0x000fea0003800000 */
.L_x_3458:
        /* <DEDUP_REMOVED lines=11> */
[----:B------:R-:W-:Y:S02]  /*10960*/  LOP3.LUT R29, R20, 0xffff0000, RZ, 0xc0, !PT ;  /* 0xffff0000141d7812 */ /* 0x000fe400078ec0ff */
[C---:B------:R-:W-:Y:S02]  /*10970*/  LOP3.LUT R5, R21.reuse, 0xffff0000, RZ, 0xc0, !PT ;  /* 0xffff000015057812 */ /* 0x040fe400078ec0ff */
[----:B------:R-:W-:Y:S01]  /*10980*/  SHF.L.U32 R7, R21, 0x10, RZ ;  /* 0x0000001015077819 */ /* 0x000fe200000006ff */
[----:B------:R-:W-:Y:S01]  /*10990*/  IMAD.U32 R21, R22, 0x10000, RZ ;  /* 0x0001000016157824 */ /* 0x000fe200078e00ff */
[----:B------:R-:W-:-:S02]  /*109a0*/  SHF.L.U32 R32, R23, 0x10, RZ ;  /* 0x0000001017207819 */ /* 0x000fc400000006ff */
[----:B------:R-:W-:Y:S02]  /*109b0*/  LOP3.LUT R30, R23, 0xffff0000, RZ, 0xc0, !PT ;  /* 0xffff0000171e7812 */ /* 0x000fe400078ec0ff */
[----:B------:R-:W-:Y:S02]  /*109c0*/  LOP3.LUT R23, R22, 0xffff0000, RZ, 0xc0, !PT ;  /* 0xffff000016177812 */ /* 0x000fe400078ec0ff */
        /* <DEDUP_REMOVED lines=20> */
[C---:B------:R-:W-:Y:S02]  /*10b10*/  FFMA.FTZ R22, R32.reuse, R19, -R22 ;  /* 0x0000001320167223 */ /* 0x040fe40000010816 */
[----:B------:R-:W-:Y:S01]  /*10b20*/  FFMA.FTZ R15, R32, R15, R30 ;  /* 0x0000000f200f7223 */ /* 0x000fe2000001001e */
[----:B------:R-:W-:Y:S01]  /*10b30*/  F2FP.BF16.PACK_AB R2, R2, R3 ;  /* 0x000000030202723e */ /* 0x000fe200000010ff */
[C---:B------:R-:W-:Y:S02]  /*10b40*/  FFMA.FTZ R7, R21.reuse, R28, -R7 ;  /* 0x0000001c15077223 */ /* 0x040fe40000010807 */
[----:B------:R-:W-:Y:S01]  /*10b50*/  FFMA.FTZ R20, R21, R20, R23 ;  /* 0x0000001415147223 */ /* 0x000fe20000010017 */
[----:B------:R-:W-:Y:S02]  /*10b60*/  F2FP.BF16.PACK_AB R23, R15, R22 ;  /* 0x000000160f17723e */ /* 0x000fe400000010ff */
[----:B------:R-:W-:Y:S02]  /*10b70*/  F2FP.BF16.PACK_AB R21, R5, R18 ;  /* 0x000000120515723e */ /* 0x000fe400000010ff */
[----:B------:R-:W-:-:S02]  /*10b80*/  F2FP.BF16.PACK_AB R22, R20, R7 ;  /* 0x000000071416723e */ /* 0x000fc400000010ff */
[----:B------:R-:W-:Y:S02]  /*10b90*/  MOV R20, R2 ;  /* 0x0000000200147202 */ /* 0x000fe40000000f00 */
.L_x_3465:
[----:B------:R-:W-:Y:S05]  /*10ba0*/  BSYNC B0 ;  /* 0x0000000000007941 */ /* 0x000fea0003800000 */
.L_x_3464:
[----:B-----5:R1:W-:Y:S02]  /*10bb0*/  STS.128 [R247+0x3800], R20 ;  /* 0x00380014f7007388 */ /* 0x0203e40000000c00 */
.L_x_3463:
[----:B------:R-:W-:Y:S05]  /*10bc0*/  BSYNC B1 ;  /* 0x0000000000017941 */ /* 0x000fea0003800000 */
.L_x_3462:
        /* <DEDUP_REMOVED lines=10> */
[C---:B-----5:R-:W-:Y:S01]  /*10c70*/  LOP3.LUT R5, R17.reuse, 0xffff0000, RZ, 0xc0, !PT ;  /* 0xffff000011057812 */ /* 0x060fe200078ec0ff */
[----:B-1----:R-:W-:Y:S01]  /*10c80*/  IMAD.U32 R21, R18, 0x10000, RZ ;  /* 0x0001000012157824 */ /* 0x002fe200078e00ff */
[C---:B------:R-:W-:Y:S02]  /*10c90*/  SHF.L.U32 R15, R16.reuse, 0x10, RZ ;  /* 0x00000010100f7819 */ /* 0x040fe400000006ff */
[----:B------:R-:W-:Y:S02]  /*10ca0*/  LOP3.LUT R23, R16, 0xffff0000, RZ, 0xc0, !PT ;  /* 0xffff000010177812 */ /* 0x000fe400078ec0ff */
        /* <DEDUP_REMOVED lines=33> */
.L_x_3469:
[----:B------:R-:W-:Y:S05]  /*10ec0*/  BSYNC B0 ;  /* 0x0000000000007941 */ /* 0x000fea0003800000 */
.L_x_3468:
[----:B-----5:R1:W-:Y:S02]  /*10ed0*/  STS.128 [R247+0x5800], R16 ;  /* 0x00580010f7007388 */ /* 0x0203e40000000c00 */
.L_x_3467:
[----:B------:R-:W-:Y:S05]  /*10ee0*/  BSYNC B1 ;  /* 0x0000000000017941 */ /* 0x000fea0003800000 */
.L_x_3466:
        /* <DEDUP_REMOVED lines=45> */
.L_x_3471:
[----:B------:R-:W-:Y:S05]  /*111c0*/  BSYNC B0 ;  /* 0x0000000000007941 */ /* 0x000fea0003800000 */
.L_x_3470:
[----:B-----5:R1:W-:Y:S01]  /*111d0*/  STS.128 [R247+0x7800], R36 ;  /* 0x00780024f7007388 */ /* 0x0203e20000000c00 */
[----:B------:R-:W-:Y:S05]  /*111e0*/  BRA `(.L_x_3457) ;  /* 0x000066f000007947 */ /* 0x000fea0003800000 */
.L_x_3408:
        /* <DEDUP_REMOVED lines=89> */
.L_x_3477:
[----:B------:R-:W-:Y:S05]  /*11780*/  BSYNC B0 ;  /* 0x0000000000007941 */ /* 0x000fea0003800000 */
.L_x_3476:
[----:B-----5:R3:W-:Y:S02]  /*11790*/  STS.128 [R247], R32 ;  /* 0x00000020f7007388 */ /* 0x0207e40000000c00 */
.L_x_3475:
[----:B------:R-:W-:Y:S05]  /*117a0*/  BSYNC B1 ;  /* 0x0000000000017941 */ /* 0x000fea0003800000 */
.L_x_3474:
        /* <DEDUP_REMOVED lines=87> */
.L_x_3481:
[----:B------:R-:W-:Y:S05]  /*11d20*/  BSYNC B0 ;  /* 0x0000000000007941 */ /* 0x000fea0003800000 */
.L_x_3480:
[----:B-----5:R1:W-:Y:S02]  /*11d30*/  STS.128 [R247+0x2000], R32 ;  /* 0x00200020f7007388 */ /* 0x0203e40000000c00 */
.L_x_3479:
[----:B------:R-:W-:Y:S05]  /*11d40*/  BSYNC B1 ;  /* 0x0000000000017941 */ /* 0x000fea0003800000 */
.L_x_3478:
        /* <DEDUP_REMOVED lines=87> */
.L_x_3485:
[----:B------:R-:W-:Y:S05]  /*122c0*/  BSYNC B0 ;  /* 0x0000000000007941 */ /* 0x000fea0003800000 */
.L_x_3484:
[----:B-----5:R3:W-:Y:S02]  /*122d0*/  STS.128 [R247+0x4000], R32 ;  /* 0x00400020f7007388 */ /* 0x0207e40000000c00 */
.L_x_3483:
[----:B------:R-:W-:Y:S05]  /*122e0*/  BSYNC B1 ;  /* 0x0000000000017941 */ /* 0x000fea0003800000 */
.L_x_3482:
        /* <DEDUP_REMOVED lines=86> */
.L_x_3487:
[----:B------:R-:W-:Y:S05]  /*12850*/  BSYNC B0 ;  /* 0x0000000000007941 */ /* 0x000fea0003800000 */
.L_x_3486:
[----:B-----5:R3:W-:Y:S02]  /*12860*/  STS.128 [R247+0x6000], R32 ;  /* 0x00600020f7007388 */ /* 0x0207e40000000c00 */
.L_x_3473:
[----:B------:R-:W-:Y:S05]  /*12870*/  BSYNC B2 ;  /* 0x0000000000027941 */ /* 0x000fea0003800000 */
.L_x_3472:
        /* <DEDUP_REMOVED lines=94> */
.L_x_3493:
[----:B------:R-:W-:Y:S05]  /*12e60*/  BSYNC B0 ;  /* 0x0000000000007941 */ /* 0x000fea0003800000 */
.L_x_3492:
[----:B-----5:R3:W-:Y:S02]  /*12e70*/  STS.128 [R247+0x800], R32 ;  /* 0x00080020f7007388 */ /* 0x0207e40000000c00 */
.L_x_3491:
[----:B------:R-:W-:Y:S05]  /*12e80*/  BSYNC B1 ;  /* 0x0000000000017941 */ /* 0x000fea0003800000 */
.L_x_3490:
        /* <DEDUP_REMOVED lines=90> */
.L_x_3497:
[----:B------:R-:W-:Y:S05]  /*13430*/  BSYNC B0 ;  /* 0x0000000000007941 */ /* 0x000fea0003800000 */
.L_x_3496:
[----:B-----5:R3:W-:Y:S02]  /*13440*/  STS.128 [R247+0x2800], R32 ;  /* 0x00280020f7007388 */ /* 0x0207e40000000c00 */
.L_x_3495:
[----:B------:R-:W-:Y:S05]  /*13450*/  BSYNC B1 ;  /* 0x0000000000017941 */ /* 0x000fea0003800000 */
.L_x_3494:
        /* <DEDUP_REMOVED lines=90> */
.L_x_3501:
[----:B------:R-:W-:Y:S05]  /*13a00*/  BSYNC B0 ;  /* 0x0000000000007941 */ /* 0x000fea0003800000 */
.L_x_3500:
[----:B-----5:R3:W-:Y:S02]  /*13a10*/  STS.128 [R247+0x4800], R32 ;  /* 0x00480020f7007388 */ /* 0x0207e40000000c00 */
.L_x_3499:
[----:B------:R-:W-:Y:S05]  /*13a20*/  BSYNC B1 ;  /* 0x0000000000017941 */ /* 0x000fea0003800000 */
.L_x_3498:
        /* <DEDUP_REMOVED lines=90> */
.L_x_3503:
[----:B------:R-:W-:Y:S05]  /*13fd0*/  BSYNC B0 ;  /* 0x0000000000007941 */ /* 0x000fea0003800000 */
.L_x_3502:
[----:B-----5:R1:W-:Y:S02]  /*13fe0*/  STS.128 [R247+0x6800], R20 ;  /* 0x00680014f7007388 */ /* 0x0203e40000000c00 */
.L_x_3489:
[----:B------:R-:W-:Y:S05]  /*13ff0*/  BSYNC B2 ;  /* 0x0000000000027941 */ /* 0x000fea0003800000 */
.L_x_3488:
        /* <DEDUP_REMOVED lines=95> */
.L_x_3509:
[----:B------:R-:W-:Y:S05]  /*145f0*/  BSYNC B0 ;  /* 0x0000000000007941 */ /* 0x000fea0003800000 */
.L_x_3508:
[----:B-----5:R3:W-:Y:S02]  /*14600*/  STS.128 [R247+0x1000], R32 ;  /* 0x00100020f7007388 */ /* 0x0207e40000000c00 */
.L_x_3507:
[----:B------:R-:W-:Y:S05]  /*14610*/  BSYNC B1 ;  /* 0x0000000000017941 */ /* 0x000fea0003800000 */
.L_x_3506:
        /* <DEDUP_REMOVED lines=90> */
.L_x_3513:
[----:B------:R-:W-:Y:S05]  /*14bc0*/  BSYNC B0 ;  /* 0x0000000000007941 */ /* 0x000fea0003800000 */
.L_x_3512:
[----:B-----5:R3:W-:Y:S02]  /*14bd0*/  STS.128 [R247+0x3000], R32 ;  /* 0x00300020f7007388 */ /* 0x0207e40000000c00 */
.L_x_3511:
[----:B------:R-:W-:Y:S05]  /*14be0*/  BSYNC B1 ;  /* 0x0000000000017941 */ /* 0x000fea0003800000 */
.L_x_3510:
        /* <DEDUP_REMOVED lines=90> */
.L_x_3517:
[----:B------:R-:W-:Y:S05]  /*15190*/  BSYNC B0 ;  /* 0x0000000000007941 */ /* 0x000fea0003800000 */
.L_x_3516:
[----:B-----5:R3:W-:Y:S02]  /*151a0*/  STS.128 [R247+0x5000], R32 ;  /* 0x00500020f7007388 */ /* 0x0207e40000000c00 */
.L_x_3515:
[----:B------:R-:W-:Y:S05]  /*151b0*/  BSYNC B1 ;  /* 0x0000000000017941 */ /* 0x000fea0003800000 */
.L_x_3514:
        /* <DEDUP_REMOVED lines=90> */
.L_x_3519:
[----:B------:R-:W-:Y:S05]  /*15760*/  BSYNC B0 ;  /* 0x0000000000007941 */ /* 0x000fea0003800000 */
.L_x_3518:
[----:B-----5:R1:W-:Y:S02]  /*15770*/  STS.128 [R247+0x7000], R24 ;  /* 0x00700018f7007388 */ /* 0x0203e40000000c00 */
.L_x_3505:
[----:B------:R-:W-:Y:S05]  /*15780*/  BSYNC B2 ;  /* 0x0000000000027941 */ /* 0x000fea0003800000 */
.L_x_3504:
        /* <DEDUP_REMOVED lines=96> */
.L_x_3523:
[----:B------:R-:W-:Y:S05]  /*15d90*/  BSYNC B0 ;  /* 0x0000000000007941 */ /* 0x000fea0003800000 */
.L_x_3522:
[----:B-----5:R1:W-:Y:S02]  /*15da0*/  STS.128 [R247+0x1800], R20 ;  /* 0x00180014f7007388 */ /* 0x0203e40000000c00 */
.L_x_3521:
[----:B------:R-:W-:Y:S05]  /*15db0*/  BSYNC B1 ;  /* 0x0000000000017941 */ /* 0x000fea0003800000 */
.L_x_3520:
        /* <DEDUP_REMOVED lines=92> */
.L_x_3527:
[----:B------:R-:W-:Y:S05]  /*16380*/  BSYNC B0 ;  /* 0x0000000000007941 */ /* 0x000fea0003800000 */
.L_x_3526:
[----:B-----5:R1:W-:Y:S02]  /*16390*/  STS.128 [R247+0x3800], R20 ;  /* 0x00380014f7007388 */ /* 0x0203e40000000c00 */
.L_x_3525:
[----:B------:R-:W-:Y:S05]  /*163a0*/  BSYNC B1 ;  /* 0x0000000000017941 */ /* 0x000fea0003800000 */
.L_x_3524:
        /* <DEDUP_REMOVED lines=92> */
.L_x_3531:
[----:B------:R-:W-:Y:S05]  /*16970*/  BSYNC B0 ;  /* 0x0000000000007941 */ /* 0x000fea0003800000 */
.L_x_3530:
[----:B-----5:R1:W-:Y:S02]  /*16980*/  STS.128 [R247+0x5800], R20 ;  /* 0x00580014f7007388 */ /* 0x0203e40000000c00 */
.L_x_3529:
[----:B------:R-:W-:Y:S05]  /*16990*/  BSYNC B1 ;  /* 0x0000000000017941 */ /* 0x000fea0003800000 */
.L_x_3528:
        /* <DEDUP_REMOVED lines=63> */
[----:B----4-:R-:W-:Y:S01]  /*16d90*/  LOP3.LUT R19, R30, 0xffff0000, RZ, 0xc0, !PT ;  /* 0xffff00001e137812 */ /* 0x010fe200078ec0ff */
[----:B------:R-:W-:-:S02]  /*16da0*/  @!P0 FADD.FTZ R36, -R36, -RZ ;  /* 0x800000ff24248221 */ /* 0x000fc40000010100 */
[----:B------:R-:W-:Y:S01]  /*16db0*/  FMUL.FTZ R26, R13, R26 ;  /* 0x0000001a0d1a7220 */ /* 0x000fe20000410000 */
[----:B------:R-:W-:Y:S01]  /*16dc0*/  LOP3.LUT R13, R28, 0xffff0000, RZ, 0xc0, !PT ;  /* 0xffff00001c0d7812 */ /* 0x000fe200078ec0ff */
[----:B------:R-:W-:Y:S02]  /*16dd0*/  FMUL.FTZ R9, R9, R16 ;  /* 0x0000001009097220 */ /* 0x000fe40000410000 */
        /* <DEDUP_REMOVED lines=24> */
.L_x_3533:
[----:B------:R-:W-:Y:S05]  /*16f60*/  BSYNC B0 ;  /* 0x0000000000007941 */ /* 0x000fea0003800000 */
.L_x_3532:
[----:B-----5:R1:W-:Y:S01]  /*16f70*/  STS.128 [R247+0x7800], R20 ;  /* 0x00780014f7007388 */ /* 0x0203e20000000c00 */
[----:B------:R-:W-:Y:S05]  /*16f80*/  BRA `(.L_x_3457) ;  /* 0x0000095000007947 */ /* 0x000fea0003800000 */
.L_x_3407:
[----:B------:R-:W-:Y:S01]  /*16f90*/  IMAD.IADD R5, R246, 0x1, -R71 ;  /* 0x00000001f6057824 */ /* 0x000fe200078e0a47 */
[----:B------:R-:W-:Y:S01]  /*16fa0*/  BSSY B0, `(.L_x_3534) ;  /* 0x0000024000007945 */ /* 0x000fe20003800000 */
[----:B------:R-:W-:-:S02]  /*16fb0*/  ISETP.GE.AND P2, PT, R12, R79, PT ;  /* 0x0000004f0c00720c */ /* 0x000fc40003f46270 */
        /* <DEDUP_REMOVED lines=34> */
.L_x_3535:
[----:B------:R-:W-:Y:S05]  /*171e0*/  BSYNC B0 ;  /* 0x0000000000007941 */ /* 0x000fea0003800000 */
.L_x_3534:
        /* <DEDUP_REMOVED lines=36> */
.L_x_3537:
[----:B------:R-:W-:Y:S05]  /*17430*/  BSYNC B0 ;  /* 0x0000000000007941 */ /* 0x000fea0003800000 */
.L_x_3536:
        /* <DEDUP_REMOVED lines=36> */
.L_x_3539:
[----:B------:R-:W-:Y:S05]  /*17680*/  BSYNC B0 ;  /* 0x0000000000007941 */ /* 0x000fea0003800000 */
.L_x_3538:
        /* <DEDUP_REMOVED lines=37> */
.L_x_3457:
[----:B------:R-:W-:Y:S05]  /*178e0*/  BSYNC B3 ;  /* 0x0000000000037941 */ /* 0x000fea0003800000 */
.L_x_3406:
[----:B------:R-:W-:Y:S01]  /*178f0*/  IADD3 R250, R166, -0x1, RZ ;  /* 0xffffffffa6fa7810 */ /* 0x000fe20007ffe0ff */
[----:B------:R-:W-:Y:S01]  /*17900*/  BSSY B0, `(.L_x_3540) ;  /* 0x0000025000007945 */ /* 0x000fe20003800000 */
[----:B------:R-:W-:-:S03]  /*17910*/  LOP3.LUT R251, R76, 0xff, RZ, 0xc0, !PT ;  /* 0x000000ff4cfb7812 */ /* 0x000fc600078ec0ff */
[----:B------:R-:W-:-:S04]  /*17920*/  IMAD.SHL.U32 R9, R250, 0x40, RZ ;  /* 0x00000040fa097824 */ /* 0x000fc800078e00ff */
        /* <DEDUP_REMOVED lines=8> */
[--C-:B--2---:R-:W-:Y:S01]  /*179b0*/  @!P0 IMAD.MOV.U32 R3, RZ, RZ, R239.reuse ;  /* 0x000000ffff038224 */ /* 0x104fe200078e00ef */
        /* <DEDUP_REMOVED lines=25> */
.L_x_3541:
[----:B------:R-:W-:Y:S05]  /*17b50*/  BSYNC B0 ;  /* 0x0000000000007941 */ /* 0x000fea0003800000 */
.L_x_3540:
        /* <DEDUP_REMOVED lines=8> */
[----:B-12---:R-:W-:-:S05]  /*17be0*/  IADD3 R7, P2, R237, R182, RZ ;  /* 0x000000b6ed077210 */ /* 0x006fca0007f5e0ff */
        /* <DEDUP_REMOVED lines=29> */
.L_x_3543:
[----:B------:R-:W-:Y:S05]  /*17dc0*/  BSYNC B0 ;  /* 0x0000000000007941 */ /* 0x000fea0003800000 */
.L_x_3542:
        /* <DEDUP_REMOVED lines=9> */
[----:B-12---:R-:W-:-:S02]  /*17e60*/  SHF.L.U64.HI R2, R66, 0x5, R67 ;  /* 0x0000000542027819 */ /* 0x006fc40000010243 */
[----:B------:R-:W-:-:S04]  /*17e70*/  LEA R3, P0, R66, R182, 0x5 ;  /* 0x000000b642037211 */ /* 0x000fc800078028ff */
        /* <DEDUP_REMOVED lines=29> */
.L_x_3545:
[----:B------:R-:W-:Y:S05]  /*18050*/  BSYNC B0 ;  /* 0x0000000000007941 */ /* 0x000fea0003800000 */
.L_x_3544:
        /* <DEDUP_REMOVED lines=11> */
[CC--:B-1----:R-:W-:Y:S02]  /*18110*/  @P4 LEA R16, P6, R186.reuse, R188.reuse, 0x1 ;  /* 0x000000bcba104211 */ /* 0x0c2fe400078c08ff */
        /* <DEDUP_REMOVED lines=31> */
.L_x_3547:
[----:B------:R-:W-:Y:S05]  /*18310*/  BSYNC B0 ;  /* 0x0000000000007941 */ /* 0x000fea0003800000 */
.L_x_3546:
[----:B-12---:R-:W2:Y:S04]  /*18320*/  LD.E.64 R16, [R10.64+0x1c0] ;  /* 0x0001c0060a107980 */ /* 0x006ea8000c101b00 */
        /* <DEDUP_REMOVED lines=55> */
.L_x_3549:
[----:B-1----:R-:W-:Y:S05]  /*186a0*/  BSYNC B0 ;  /* 0x0000000000007941 */ /* 0x002fea0003800000 */
.L_x_3548:
        /* <DEDUP_REMOVED lines=40> */
.L_x_3551:
[----:B------:R-:W-:Y:S05]  /*18930*/  BSYNC B0 ;  /* 0x0000000000007941 */ /* 0x000fea0003800000 */
.L_x_3550:
        /* <DEDUP_REMOVED lines=42> */
.L_x_3553:
[----:B------:R-:W-:Y:S05]  /*18be0*/  BSYNC B0 ;  /* 0x0000000000007941 */ /* 0x000fea0003800000 */
.L_x_3552:
        /* <DEDUP_REMOVED lines=47> */
.L_x_3555:
[----:B------:R-:W-:Y:S05]  /*18ee0*/  BSYNC B0 ;  /* 0x0000000000007941 */ /* 0x000fea0003800000 */
.L_x_3554:
[C---:B------:R-:W-:Y:S01]  /*18ef0*/  IMAD.SHL.U32 R2, R70.reuse, 0x40, RZ ;  /* 0x0000004046027824 */ /* 0x040fe200078e00ff */
[----:B------:R-:W-:Y:S01]  /*18f00*/  R2P PR, R70, 0x6 ;  /* 0x0000000646007804 */ /* 0x000fe20000000000 */
[----:B------:R-:W-:Y:S01]  /*18f10*/  IMAD.SHL.U32 R178, R178, 0x8, RZ ;  /* 0x00000008b2b27824 */ /* 0x000fe200078e00ff */
[----:B--2---:R-:W2:Y:S01]  /*18f20*/  LD.E R8, [R10.64+0x18c] ;  /* 0x00018c060a087980 */ /* 0x004ea2000c101900 */
[C---:B------:R-:W-:Y:S01]  /*18f30*/  IMAD R234, R69.reuse, 0x400, R56 ;  /* 0x0000040045ea7824 */ /* 0x040fe200078e0238 */
[----:B------:R-:W-:Y:S01]  /*18f40*/  LOP3.LUT R5, R2, 0x1c0, RZ, 0xc0, !PT ;  /* 0x000001c002057812 */ /* 0x000fe200078ec0ff */
[----:B------:R-:W-:Y:S01]  /*18f50*/  IMAD R52, R69, 0x10, R52 ;  /* 0x0000001045347824 */ /* 0x000fe200078e0234 */
[----:B------:R-:W0:Y:S01]  /*18f60*/  LDGDEPBAR ;  /* 0x00000000000079af */ /* 0x000e220000000000 */
[----:B------:R-:W-:Y:S01]  /*18f70*/  IMAD.SHL.U32 R234, R234, 0x2, RZ ;  /* 0x00000002eaea7824 */ /* 0x000fe200078e00ff */
[----:B------:R-:W-:-:S02]  /*18f80*/  LOP3.LUT R178, R5, 0x8, R178, 0xf8, !PT ;  /* 0x0000000805b27812 */ /* 0x000fc400078ef8b2 */
        /* <DEDUP_REMOVED lines=9> */
[----:B------:R-:W-:-:S05]  /*19020*/  IMAD.SHL.U32 R233, R233, 0x2, RZ ;  /* 0x00000002e9e97824 */ /* 0x000fca00078e00ff */
[----:B------:R-:W1:Y:S01]  /*19030*/  LDSM.16.M88.4 R16, [R233+0x8000] ;  /* 0x00800000e910783b */ /* 0x000e620000000200 */
[C---:B------:R-:W-:Y:S02]  /*19040*/  IADD3 R2, R233.reuse, 0x8000, RZ ;  /* 0x00008000e9027810 */ /* 0x040fe40007ffe0ff */
[C---:B------:R-:W-:Y:S01]  /*19050*/  IADD3 R231, R233.reuse, 0x8020, RZ ;  /* 0x00008020e9e77810 */ /* 0x040fe20007ffe0ff */
[----:B------:R-:W3:Y:S01]  /*19060*/  LDSM.16.M88.4 R72, [R233+0x8800] ;  /* 0x00880000e948783b */ /* 0x000ee20000000200 */
[----:B------:R-:W-:Y:S01]  /*19070*/  @P1 IADD3 R231, R2, -0x20, RZ ;  /* 0xffffffe002e71810 */ /* 0x000fe20007ffe0ff */
[----:B------:R-:W-:Y:S02]  /*19080*/  IMAD.MOV.U32 R2, RZ, RZ, 0x40 ;  /* 0x00000040ff027424 */ /* 0x000fe400078e00ff */
[----:B------:R-:W4:Y:S03]  /*19090*/  LDSM.16.M88.4 R60, [R233+0x9000] ;  /* 0x00900000e93c783b */ /* 0x000f260000000200 */
[----:B------:R-:W-:Y:S01]  /*190a0*/  SEL R2, R2, 0xffffffc0, !P2 ;  /* 0xffffffc002027807 */ /* 0x000fe20005000000 */
[----:B------:R-:W3:Y:S04]  /*190b0*/  LDSM.16.M88.4 R4, [R233+0x9800] ;  /* 0x00980000e904783b */ /* 0x000ee80000000200 */
[----:B------:R-:W3:Y:S01]  /*190c0*/  LDSM.16.M88.4 R12, [R231] ;  /* 0x00000000e70c783b */ /* 0x000ee20000000200 */
[----:B------:R-:W-:-:S02]  /*190d0*/  IMAD.IADD R227, R233, 0x1, R2 ;  /* 0x00000001e9e37824 */ /* 0x000fc400078e0202 */
[----:B------:R-:W-:Y:S01]  /*190e0*/  IMAD.IADD R220, R2, 0x1, R231 ;  /* 0x0000000102dc7824 */ /* 0x000fe200078e02e7 */
[----:B------:R-:W4:Y:S04]  /*190f0*/  LDSM.16.M88.4 R24, [R231+0x800] ;  /* 0x00080000e718783b */ /* 0x000f280000000200 */
[----:B------:R-:W4:Y:S04]  /*19100*/  LDSM.16.M88.4 R28, [R227+0x8000] ;  /* 0x00800000e31c783b */ /* 0x000f280000000200 */
[----:B------:R-:W-:Y:S04]  /*19110*/  LDSM.16.M88.4 R84, [R231+0x1800] ;  /* 0x00180000e754783b */ /* 0x000fe80000000200 */
[----:B------:R-:W-:Y:S04]  /*19120*/  LDSM.16.M88.4 R32, [R220] ;  /* 0x00000000dc20783b */ /* 0x000fe80000000200 */
[----:B------:R-:W-:Y:S01]  /*19130*/  LDSM.16.M88.4 R88, [R227+0x9000] ;  /* 0x00900000e358783b */ /* 0x000fe20000000200 */
[C---:B-1---5:R-:W-:Y:S03]  /*19140*/  HMMA.16816.F32.BF16 R20, R36.reuse, R16, RZ ;  /* 0x000000102414723c */ /* 0x062fe600000418ff */
[----:B------:R-:W-:Y:S04]  /*19150*/  LDSM.16.M88.4 R40, [R227+0x9800] ;  /* 0x00980000e328783b */ /* 0x000fe80000000200 */
        /* <DEDUP_REMOVED lines=12> */
[----:B------:R-:W3:Y:S07]  /*19220*/  LDSM.16.M88.4 R12, [R227+0x8800] ;  /* 0x00880000e30c783b */ /* 0x000eee0000000200 */
[C---:B------:R-:W-:Y:S08]  /*19230*/  HMMA.16816.F32.BF16 R76, R80.reuse, R24, R76 ;  /* 0x00000018504c723c */ /* 0x040ff0000004184c */
[----:B------:R-:W-:Y:S01]  /*19240*/  HMMA.16816.F32.BF16 R72, R80, R26, R72 ;  /* 0x0000001a5048723c */ /* 0x000fe20000041848 */
[----:B------:R-:W4:Y:S07]  /*19250*/  LDSM.16.M88.4 R24, [R229] ;  /* 0x00000000e518783b */ /* 0x000f2e0000000200 */
[----:B------:R-:W-:Y:S08]  /*19260*/  HMMA.16816.F32.BF16 R20, R44, R28, R20 ;  /* 0x0000001c2c14723c */ /* 0x000ff00000041814 */
[C---:B-1----:R-:W-:Y:S08]  /*19270*/  HMMA.16816.F32.BF16 R64, R80.reuse, R4, R64 ;  /* 0x000000045040723c */ /* 0x042ff00000041840 */
[C---:B------:R-:W-:Y:S01]  /*19280*/  HMMA.16816.F32.BF16 R60, R80.reuse, R6, R60 ;  /* 0x00000006503c723c */ /* 0x040fe2000004183c */
[----:B------:R-:W1:Y:S07]  /*19290*/  LDSM.16.M88.4 R4, [R220+0x800] ;  /* 0x00080000dc04783b */ /* 0x000e6e0000000200 */
[C---:B------:R-:W-:Y:S08]  /*192a0*/  HMMA.16816.F32.BF16 R48, R80.reuse, R84, R48 ;  /* 0x000000545030723c */ /* 0x040ff00000041830 */
[----:B------:R-:W-:Y:S01]  /*192b0*/  HMMA.16816.F32.BF16 R36, R80, R86, R36 ;  /* 0x000000565024723c */ /* 0x000fe20000041824 */
[----:B------:R-:W-:Y:S04]  /*192c0*/  LDSM.16.M88.4 R84, [R220+0x1000] ;  /* 0x00100000dc54783b */ /* 0x000fe80000000200 */
[----:B------:R-:W-:Y:S03]  /*192d0*/  LDSM.16.M88.4 R80, [R220+0x1800] ;  /* 0x00180000dc50783b */ /* 0x000fe60000000200 */
[C---:B------:R-:W-:Y:S01]  /*192e0*/  HMMA.16816.F32.BF16 R16, R44.reuse, R30, R16 ;  /* 0x0000001e2c10723c */ /* 0x040fe20000041810 */
[----:B------:R-:W-:Y:S07]  /*192f0*/  LDSM.16.M88.4 R28, [R234+0x2000] ;  /* 0x00200000ea1c783b */ /* 0x000fee0000000200 */
[C---:B---3--:R-:W-:Y:S08]  /*19300*/  HMMA.16816.F32.BF16 R76, R44.reuse, R12, R76 ;  /* 0x0000000c2c4c723c */ /* 0x048ff0000004184c */
[----:B------:R-:W-:Y:S01]  /*19310*/  HMMA.16816.F32.BF16 R72, R44, R14, R72 ;  /* 0x0000000e2c48723c */ /* 0x000fe20000041848 */
[----:B------:R-:W3:Y:S07]  /*19320*/  LDSM.16.M88.4 R12, [R233+0xa000] ;  /* 0x00a00000e90c783b */ /* 0x000eee0000000200 */
[----:B----4-:R-:W-:Y:S08]  /*19330*/  HMMA.16816.F32.BF16 R20, R24, R32, R20 ;  /* 0x000000201814723c */ /* 0x010ff00000041814 */
        /* <DEDUP_REMOVED lines=8> */
[----:B------:R-:W-:Y:S07]  /*193c0*/  LDSM.16.M88.4 R32, [R233+0xb800] ;  /* 0x00b80000e920783b */ /* 0x000fee0000000200 */
[C---:B-1----:R-:W-:Y:S08]  /*193d0*/  HMMA.16816.F32.BF16 R76, R24.reuse, R4, R76 ;  /* 0x00000004184c723c */ /* 0x042ff0000004184c */
[----:B------:R-:W-:Y:S01]  /*193e0*/  HMMA.16816.F32.BF16 R72, R24, R6, R72 ;  /* 0x000000061848723c */ /* 0x000fe20000041848 */
[----:B------:R-:W1:Y:S07]  /*193f0*/  LDSM.16.M88.4 R4, [R231+0x2000] ;  /* 0x00200000e704783b */ /* 0x000e6e0000000200 */
[----:B---3--:R-:W-:Y:S08]  /*19400*/  HMMA.16816.F32.BF16 R20, R28, R12, R20 ;  /* 0x0000000c1c14723c */ /* 0x008ff00000041814 */
[C---:B------:R-:W-:Y:S08]  /*19410*/  HMMA.16816.F32.BF16 R64, R24.reuse, R84, R64 ;  /* 0x000000541840723c */ /* 0x040ff00000041840 */
[C---:B------:R-:W-:Y:S01]  /*19420*/  HMMA.16816.F32.BF16 R60, R24.reuse, R86, R60 ;  /* 0x00000056183c723c */ /* 0x040fe2000004183c */
[----:B------:R-:W-:Y:S07]  /*19430*/  LDSM.16.M88.4 R84, [R231+0x3000] ;  /* 0x00300000e754783b */ /* 0x000fee0000000200 */
[C---:B------:R-:W-:Y:S08]  /*19440*/  HMMA.16816.F32.BF16 R48, R24.reuse, R80, R48 ;  /* 0x000000501830723c */ /* 0x040ff00000041830 */
[----:B------:R-:W-:Y:S01]  /*19450*/  HMMA.16816.F32.BF16 R44, R24, R82, R44 ;  /* 0x00000052182c723c */ /* 0x000fe2000004182c */
[----:B------:R-:W-:Y:S04]  /*19460*/  LDSM.16.M88.4 R24, [R230+0x2000] ;  /* 0x00200000e618783b */ /* 0x000fe80000000200 */
[----:B------:R-:W-:Y:S03]  /*19470*/  LDSM.16.M88.4 R80, [R231+0x3800] ;  /* 0x00380000e750783b */ /* 0x000fe60000000200 */
[----:B------:R-:W-:Y:S01]  /*19480*/  HMMA.16816.F32.BF16 R16, R28, R14, R16 ;  /* 0x0000000e1c10723c */ /* 0x000fe20000041810 */
[----:B------:R-:W3:Y:S07]  /*19490*/  LDSM.16.M88.4 R12, [R227+0xa000] ;  /* 0x00a00000e30c783b */ /* 0x000eee0000000200 */
[----:B-1----:R-:W-:Y:S08]  /*194a0*/  HMMA.16816.F32.BF16 R20, R36, R4, R20 ;  /* 0x000000042414723c */ /* 0x002ff00000041814 */
        /* <DEDUP_REMOVED lines=11> */
[----:B------:R-:W1:Y:S07]  /*19560*/  LDSM.16.M88.4 R4, [R220+0x2000] ;  /* 0x00200000dc04783b */ /* 0x000e6e0000000200 */
[----:B---3--:R-:W-:Y:S08]  /*19570*/  HMMA.16816.F32.BF16 R20, R24, R12, R20 ;  /* 0x0000000c1814723c */ /* 0x008ff00000041814 */
        /* <DEDUP_REMOVED lines=53> */
[C---:B------:R-:W-:Y:S08]  /*198d0*/  HMMA.16816.F32.BF16 R72, R92.reuse, R90, R72 ;  /* 0x0000005a5c48723c */ /* 0x040ff00000041848 */
[C---:B------:R-:W-:Y:S08]  /*198e0*/  HMMA.16816.F32.BF16 R64, R92.reuse, R84, R64 ;  /* 0x000000545c40723c */ /* 0x040ff00000041840 */
[----:B------:R-:W-:Y:S01]  /*198f0*/  HMMA.16816.F32.BF16 R60, R92, R86, R60 ;  /* 0x000000565c3c723c */ /* 0x000fe2000004183c */
[----:B------:R-:W-:Y:S07]  /*19900*/  LDSM.16.M88.4 R84, [R220+0x4800] ;  /* 0x00480000dc54783b */ /* 0x000fee0000000200 */
[----:B------:R-:W-:Y:S01]  /*19910*/  HMMA.16816.F32.BF16 R88, R40, R38, R16 ;  /* 0x000000262858723c */ /* 0x000fe20000041810 */
[----:B------:R-:W-:Y:S04]  /*19920*/  LDSM.16.M88.4 R36, [R234+0x6000] ;  /* 0x00600000ea24783b */ /* 0x000fe80000000200 */
[----:B------:R-:W3:Y:S03]  /*19930*/  LDSM.16.M88.4 R16, [R233+0xe000] ;  /* 0x00e00000e910783b */ /* 0x000ee60000000200 */
[C---:B------:R-:W-:Y:S08]  /*19940*/  HMMA.16816.F32.BF16 R48, R92.reuse, R80, R48 ;  /* 0x000000505c30723c */ /* 0x040ff00000041830 */
[----:B------:R-:W-:Y:S01]  /*19950*/  HMMA.16816.F32.BF16 R44, R92, R82, R44 ;  /* 0x000000525c2c723c */ /* 0x000fe2000004182c */
[----:B------:R-:W-:Y:S07]  /*19960*/  LDSM.16.M88.4 R80, [R220+0x5000] ;  /* 0x00500000dc50783b */ /* 0x000fee0000000200 */
[----:B-1----:R-:W-:Y:S08]  /*19970*/  HMMA.16816.F32.BF16 R20, R12, R4, R20 ;  /* 0x000000040c14723c */ /* 0x002ff00000041814 */
[C---:B------:R-:W-:Y:S08]  /*19980*/  HMMA.16816.F32.BF16 R76, R40.reuse, R32, R76 ;  /* 0x00000020284c723c */ /* 0x040ff0000004184c */
[C---:B------:R-:W-:Y:S01]  /*19990*/  HMMA.16816.F32.BF16 R72, R40.reuse, R34, R72 ;  /* 0x000000222848723c */ /* 0x040fe20000041848 */
[----:B------:R-:W-:Y:S07]  /*199a0*/  LDSM.16.M88.4 R32, [R227+0xe000] ;  /* 0x00e00000e320783b */ /* 0x000fee0000000200 */
[C---:B------:R-:W-:Y:S08]  /*199b0*/  HMMA.16816.F32.BF16 R64, R40.reuse, R28, R64 ;  /* 0x0000001c2840723c */ /* 0x040ff00000041840 */
[----:B------:R-:W-:Y:S01]  /*199c0*/  HMMA.16816.F32.BF16 R60, R40, R30, R60 ;  /* 0x0000001e283c723c */ /* 0x000fe2000004183c */
[----:B------:R-:W-:Y:S07]  /*199d0*/  LDSM.16.M88.4 R28, [R231+0x6000] ;  /* 0x00600000e71c783b */ /* 0x000fee0000000200 */
[----:B------:R-:W-:Y:S01]  /*199e0*/  HMMA.16816.F32.BF16 R88, R12, R6, R88 ;  /* 0x000000060c58723c */ /* 0x000fe20000041858 */
[----:B------:R-:W1:Y:S07]  /*199f0*/  LDSM.16.M88.4 R4, [R232+0x6000] ;  /* 0x00600000e804783b */ /* 0x000e6e0000000200 */
[C---:B------:R-:W-:Y:S08]  /*19a00*/  HMMA.16816.F32.BF16 R48, R40.reuse, R24, R48 ;  /* 0x000000182830723c */ /* 0x040ff00000041830 */
[----:B------:R-:W-:Y:S01]  /*19a10*/  HMMA.16816.F32.BF16 R44, R40, R26, R44 ;  /* 0x0000001a282c723c */ /* 0x000fe2000004182c */
[----:B------:R-:W4:Y:S04]  /*19a20*/  LDSM.16.M88.4 R24, [R233+0xe800] ;  /* 0x00e80000e918783b */ /* 0x000f280000000200 */
[----:B------:R-:W-:Y:S03]  /*19a30*/  LDSM.16.M88.4 R40, [R231+0x6800] ;  /* 0x00680000e728783b */ /* 0x000fe60000000200 */
[----:B---3--:R-:W-:Y:S08]  /*19a40*/  HMMA.16816.F32.BF16 R20, R36, R16, R20 ;  /* 0x000000102414723c */ /* 0x008ff00000041814 */
[C---:B------:R-:W-:Y:S08]  /*19a50*/  HMMA.16816.F32.BF16 R76, R12.reuse, R84, R76 ;  /* 0x000000540c4c723c */ /* 0x040ff0000004184c */
[----:B------:R-:W-:Y:S01]  /*19a60*/  HMMA.16816.F32.BF16 R72, R12, R86, R72 ;  /* 0x000000560c48723c */ /* 0x000fe20000041848 */
[----:B------:R-:W-:Y:S07]  /*19a70*/  LDSM.16.M88.4 R84, [R233+0xf000] ;  /* 0x00f00000e954783b */ /* 0x000fee0000000200 */
[----:B------:R-:W-:Y:S01]  /*19a80*/  HMMA.16816.F32.BF16 R88, R36, R18, R88 ;  /* 0x000000122458723c */ /* 0x000fe20000041858 */
[----:B------:R-:W3:Y:S07]  /*19a90*/  LDSM.16.M88.4 R16, [R230+0x6000] ;  /* 0x00600000e610783b */ /* 0x000eee0000000200 */
[----:B-1----:R-:W-:Y:S08]  /*19aa0*/  HMMA.16816.F32.BF16 R20, R4, R28, R20 ;  /* 0x0000001c0414723c */ /* 0x002ff00000041814 */
[C---:B----4-:R-:W-:Y:S08]  /*19ab0*/  HMMA.16816.F32.BF16 R76, R36.reuse, R24, R76 ;  /* 0x00000018244c723c */ /* 0x050ff0000004184c */
[----:B------:R-:W-:Y:S01]  /*19ac0*/  HMMA.16816.F32.BF16 R92, R36, R26, R72 ;  /* 0x0000001a245c723c */ /* 0x000fe20000041848 */
[----:B------:R-:W-:Y:S04]  /*19ad0*/  LDSM.16.M88.4 R24, [R229+0x6000] ;  /* 0x00600000e518783b */ /* 0x000fe80000000200 */
[----:B------:R-:W1:Y:S03]  /*19ae0*/  LDSM.16.M88.4 R72, [R220+0x6000] ;  /* 0x00600000dc48783b */ /* 0x000e660000000200 */
[----:B------:R-:W-:Y:S01]  /*19af0*/  HMMA.16816.F32.BF16 R88, R4, R30, R88 ;  /* 0x0000001e0458723c */ /* 0x000fe20000041858 */
[----:B------:R-:W-:Y:S07]  /*19b00*/  LDSM.16.M88.4 R28, [R227+0xe800] ;  /* 0x00e80000e31c783b */ /* 0x000fee0000000200 */
[C---:B---3--:R-:W-:Y:S11]  /*19b10*/  HMMA.16816.F32.BF16 R20, R16.reuse, R32, R20 ;  /* 0x000000201014723c */ /* 0x048ff60000041814 */
[----:B------:R-:W-:Y:S05]  /*19b20*/  @!UPT UIADD3 URZ, URZ, URZ, URZ ;  /* 0x0000003f3f3ff290 */ /* 0x000fea000fffe03f */
[----:B------:R-:W-:Y:S01]  /*19b30*/  HMMA.16816.F32.BF16 R88, R16, R34, R88 ;  /* 0x000000221058723c */ /* 0x000fe20000041858 */
[----:B------:R-:W-:Y:S07]  /*19b40*/  LDSM.16.M88.4 R32, [R231+0x7000] ;  /* 0x00700000e720783b */ /* 0x000fee0000000200 */
[----:B-1----:R-:W-:Y:S08]  /*19b50*/  HMMA.16816.F32.BF16 R20, R24, R72, R20 ;  /* 0x000000481814723c */ /* 0x002ff00000041814 */
[----:B------:R-:W-:Y:S08]  /*19b60*/  HMMA.16816.F32.BF16 R64, R12, R80, R64 ;  /* 0x000000500c40723c */ /* 0x000ff00000041840 */
[----:B------:R-:W-:Y:S08]  /*19b70*/  HMMA.16816.F32.BF16 R88, R24, R74, R88 ;  /* 0x0000004a1858723c */ /* 0x000ff00000041858 */
[----:B--2---:R-:W-:-:S02]  /*19b80*/  FMUL.FTZ R20, R20, R8 ;  /* 0x0000000814147220 */ /* 0x004fc40000410000 */
[-C--:B------:R-:W-:Y:S01]  /*19b90*/  FMUL.FTZ R21, R21, R8.reuse ;  /* 0x0000000815157220 */ /* 0x080fe20000410000 */
[----:B------:R-:W-:Y:S01]  /*19ba0*/  HMMA.16816.F32.BF16 R80, R12, R82, R60 ;  /* 0x000000520c50723c */ /* 0x000fe2000004183c */
[----:B------:R-:W-:Y:S01]  /*19bb0*/  MUFU.TANH R74, R20 ;  /* 0x00000014004a7308 */ /* 0x000fe20000002400 */
[-C--:B------:R-:W-:Y:S01]  /*19bc0*/  FMUL.FTZ R75, R22, R8.reuse ;  /* 0x00000008164b7220 */ /* 0x080fe20000410000 */
[----:B------:R-:W-:Y:S01]  /*19bd0*/  LDSM.16.M88.4 R60, [R227+0xf000] ;  /* 0x00f00000e33c783b */ /* 0x000fe20000000200 */
[----:B------:R-:W-:-:S05]  /*19be0*/  FMUL.FTZ R124, R23, R8 ;  /* 0x00000008177c7220 */ /* 0x000fca0000410000 */
[----:B------:R1:W-:Y:S02]  /*19bf0*/  MUFU.TANH R122, R21 ;  /* 0x00000015007a7308 */ /* 0x0003e40000002400 */
[----:B-1----:R-:W1:Y:S01]  /*19c00*/  LDSM.16.M88.4 R20, [R233+0xf800] ;  /* 0x00f80000e914783b */ /* 0x002e620000000200 */
[----:B------:R-:W-:Y:S08]  /*19c10*/  HMMA.16816.F32.BF16 R44, R12, R98, R44 ;  /* 0x000000620c2c723c */ /* 0x000ff0000004182c */
[----:B------:R-:W-:Y:S08]  /*19c20*/  HMMA.16816.F32.BF16 R64, R36, R84, R64 ;  /* 0x000000542440723c */ /* 0x000ff00000041840 */
[----:B------:R-:W-:Y:S01]  /*19c30*/  HMMA.16816.F32.BF16 R48, R12, R96, R48 ;  /* 0x000000600c30723c */ /* 0x000fe20000041830 */
[----:B------:R-:W2:Y:S07]  /*19c40*/  LDSM.16.M88.4 R12, [R231+0x7800] ;  /* 0x00780000e70c783b */ /* 0x000eae0000000200 */
[----:B------:R-:W-:Y:S08]  /*19c50*/  HMMA.16816.F32.BF16 R80, R36, R86, R80 ;  /* 0x000000562450723c */ /* 0x000ff00000041850 */
[----:B------:R-:W-:Y:S08]  /*19c60*/  HMMA.16816.F32.BF16 R76, R4, R40, R76 ;  /* 0x00000028044c723c */ /* 0x000ff0000004184c */
[----:B-1----:R-:W-:Y:S08]  /*19c70*/  HMMA.16816.F32.BF16 R44, R36, R22, R44 ;  /* 0x00000016242c723c */ /* 0x002ff0000004182c */
[C---:B------:R-:W-:Y:S01]  /*19c80*/  HMMA.16816.F32.BF16 R92, R4.reuse, R42, R92 ;  /* 0x0000002a045c723c */ /* 0x040fe2000004185c */
[----:B------:R-:W-:Y:S07]  /*19c90*/  LDSM.16.M88.4 R40, [R220+0x6800] ;  /* 0x00680000dc28783b */ /* 0x000fee0000000200 */
[C---:B------:R-:W-:Y:S08]  /*19ca0*/  HMMA.16816.F32.BF16 R64, R4.reuse, R32, R64 ;  /* 0x000000200440723c */ /* 0x040ff00000041840 */
[----:B------:R-:W-:Y:S01]  /*19cb0*/  HMMA.16816.F32.BF16 R80, R4, R34, R80 ;  /* 0x000000220450723c */ /* 0x000fe20000041850 */
[----:B------:R-:W1:Y:S07]  /*19cc0*/  LDSM.16.M88.4 R32, [R227+0xf800] ;  /* 0x00f80000e320783b */ /* 0x000e6e0000000200 */
[----:B------:R-:W-:Y:S01]  /*19cd0*/  HMMA.16816.F32.BF16 R48, R36, R20, R48 ;  /* 0x000000142430723c */ /* 0x000fe20000041830 */
[----:B------:R-:W-:Y:S07]  /*19ce0*/  LDSM.16.M88.4 R20, [R220+0x7800] ;  /* 0x00780000dc14783b */ /* 0x000fee0000000200 */
[----:B--2---:R-:W-:Y:S08]  /*19cf0*/  HMMA.16816.F32.BF16 R44, R4, R14, R44 ;  /* 0x0000000e042c723c */ /* 0x004ff0000004182c */
[C---:B------:R-:W-:Y:S08]  /*19d00*/  HMMA.16816.F32.BF16 R76, R16.reuse, R28, R76 ;  /* 0x0000001c104c723c */ /* 0x040ff0000004184c */
[----:B------:R-:W-:Y:S01]  /*19d10*/  HMMA.16816.F32.BF16 R92, R16, R30, R92 ;  /* 0x0000001e105c723c */ /* 0x000fe2000004185c */
[----:B------:R-:W2:Y:S01]  /*19d20*/  LDSM.16.M88.4 R28, [R220+0x7000] ;  /* 0x00700000dc1c783b */ /* 0x000ea20000000200 */
[----:B------:R-:W-:Y:S01]  /*19d30*/  IMAD.IADD R54, R9, 0x1, R54 ;  /* 0x0000000109367824 */ /* 0x000fe200078e0236 */
[----:B------:R-:W-:Y:S01]  /*19d40*/  IADD3 R71, R52, 0x1, R71 ;  /* 0x0000000134477810 */ /* 0x000fe20007ffe047 */
[----:B------:R-:W-:Y:S01]  /*19d50*/  FMUL.FTZ R86, R90, R8 ;  /* 0x000000085a567220 */ /* 0x000fe20000410000 */
[----:B------:R-:W-:Y:S01]  /*19d60*/  MUFU.TANH R124, R124 ;  /* 0x0000007c007c7308 */ /* 0x000fe20000002400 */
[----:B------:R-:W-:-:S04]  /*19d70*/  DEPBAR.LE SB0, 0x0 ;  /* 0x000080000000791a */ /* 0x000fc80000000000 */
[----:B------:R-:W-:Y:S08]  /*19d80*/  HMMA.16816.F32.BF16 R48, R4, R12, R48 ;  /* 0x0000000c0430723c */ /* 0x000ff00000041830 */
[C---:B------:R-:W-:Y:S08]  /*19d90*/  HMMA.16816.F32.BF16 R80, R16.reuse, R62, R80 ;  /* 0x0000003e1050723c */ /* 0x040ff00000041850 */
[C---:B-1----:R-:W-:Y:S08]  /*19da0*/  HMMA.16816.F32.BF16 R44, R16.reuse, R34, R44 ;  /* 0x00000022102c723c */ /* 0x042ff0000004182c */
[C---:B------:R-:W-:Y:S08]  /*19db0*/  HMMA.16816.F32.BF16 R64, R16.reuse, R60, R64 ;  /* 0x0000003c1040723c */ /* 0x040ff00000041840 */
[----:B------:R-:W-:Y:S08]  /*19dc0*/  HMMA.16816.F32.BF16 R48, R16, R32, R48 ;  /* 0x000000201030723c */ /* 0x000ff00000041830 */
[C---:B------:R-:W-:Y:S08]  /*19dd0*/  HMMA.16816.F32.BF16 R92, R24.reuse, R42, R92 ;  /* 0x0000002a185c723c */ /* 0x040ff0000004185c */
[C---:B--2---:R-:W-:Y:S08]  /*19de0*/  HMMA.16816.F32.BF16 R80, R24.reuse, R30, R80 ;  /* 0x0000001e1850723c */ /* 0x044ff00000041850 */
[C---:B------:R-:W-:Y:S08]  /*19df0*/  HMMA.16816.F32.BF16 R76, R24.reuse, R40, R76 ;  /* 0x00000028184c723c */ /* 0x040ff0000004184c */
[----:B------:R-:W-:Y:S01]  /*19e00*/  HMMA.16816.F32.BF16 R44, R24, R22, R44 ;  /* 0x00000016182c723c */ /* 0x000fe2000004182c */
[----:B------:R-:W-:Y:S01]  /*19e10*/  FMUL.FTZ R60, R91, R8 ;  /* 0x000000085b3c7220 */ /* 0x000fe20000410000 */
[----:B------:R-:W-:-:S06]  /*19e20*/  IADD3 R100, R54, 0x9, RZ ;  /* 0x0000000936647810 */ /* 0x000fcc0007ffe0ff */
[C---:B------:R-:W-:Y:S01]  /*19e30*/  HMMA.16816.F32.BF16 R64, R24.reuse, R28, R64 ;  /* 0x0000001c1840723c */ /* 0x040fe20000041840 */
[----:B------:R-:W-:Y:S01]  /*19e40*/  IADD3 R2, R68, R71, -R246 ;  /* 0x0000004744027210 */ /* 0x000fe20007ffe8f6 */
[----:B------:R-:W-:Y:S06]  /*19e50*/  I2F R103, R100 ;  /* 0x0000006400677306 */ /* 0x000fec0000201400 */
[----:B------:R-:W-:Y:S01]  /*19e60*/  HMMA.16816.F32.BF16 R48, R24, R20, R48 ;  /* 0x000000141830723c */ /* 0x000fe20000041830 */
[----:B------:R-:W-:Y:S01]  /*19e70*/  FMUL.FTZ R28, R93, R8 ;  /* 0x000000085d1c7220 */ /* 0x000fe20000410000 */
[----:B------:R-:W1:Y:S01]  /*19e80*/  MUFU.TANH R60, R60 ;  /* 0x0000003c003c7308 */ /* 0x000e620000002400 */
[----:B------:R-:W-:Y:S01]  /*19e90*/  IADD3 R108, R54, 0x19, RZ ;  /* 0x00000019366c7810 */ /* 0x000fe20007ffe0ff */
[----:B------:R-:W-:-:S02]  /*19ea0*/  IMAD.IADD R3, R3, 0x1, R2 ;  /* 0x0000000103037824 */ /* 0x000fc400078e0202 */
[-C--:B------:R-:W-:Y:S01]  /*19eb0*/  FMUL.FTZ R19, R82, R8.reuse ;  /* 0x0000000852137220 */ /* 0x080fe20000410000 */
[----:B------:R-:W-:Y:S01]  /*19ec0*/  IADD3 R70, R54, 0x8, RZ ;  /* 0x0000000836467810 */ /* 0x000fe20007ffe0ff */
[-C--:B------:R-:W-:Y:S01]  /*19ed0*/  FMUL.FTZ R41, R88, R8.reuse ;  /* 0x0000000858297220 */ /* 0x080fe20000410000 */
[C---:B------:R-:W-:Y:S01]  /*19ee0*/  IADD3 R112, R54.reuse, 0x28, RZ ;  /* 0x0000002836707810 */ /* 0x040fe20007ffe0ff */
[----:B------:R-:W-:Y:S01]  /*19ef0*/  I2F R111, R108 ;  /* 0x0000006c006f7306 */ /* 0x000fe20000201400 */
[-C--:B------:R-:W-:Y:S01]  /*19f00*/  FMUL.FTZ R40, R89, R8.reuse ;  /* 0x0000000859287220 */ /* 0x080fe20000410000 */
[----:B------:R-:W-:Y:S01]  /*19f10*/  IADD3 R58, R54, 0x1, RZ ;  /* 0x00000001363a7810 */ /* 0x000fe20007ffe0ff */
[----:B------:R-:W-:Y:S01]  /*19f20*/  FMUL.FTZ R42, R76, R8 ;  /* 0x000000084c2a7220 */ /* 0x000fe20000410000 */
[----:B------:R-:W-:-:S04]  /*19f30*/  IADD3 R13, R3, 0x8, RZ ;  /* 0x00000008030d7810 */ /* 0x000fc80007ffe0ff */
[----:B------:R-:W2:Y:S01]  /*19f40*/  MUFU.TANH R28, R28 ;  /* 0x0000001c001c7308 */ /* 0x000ea20000002400 */
[-C--:B------:R-:W-:Y:S01]  /*19f50*/  FMUL.FTZ R25, R44, R8.reuse ;  /* 0x000000082c197220 */ /* 0x080fe20000410000 */
[C---:B------:R-:W-:Y:S01]  /*19f60*/  IADD3 R106, R54.reuse, 0x18, RZ ;  /* 0x00000018366a7810 */ /* 0x040fe20007ffe0ff */
[-C--:B------:R-:W-:Y:S01]  /*19f70*/  FMUL.FTZ R43, R77, R8.reuse ;  /* 0x000000084d2b7220 */ /* 0x080fe20000410000 */
[----:B------:R-:W-:Y:S01]  /*19f80*/  IADD3 R118, R54, 0x38, RZ ;  /* 0x0000003836767810 */ /* 0x000fe20007ffe0ff */
[-C--:B------:R-:W-:Y:S02]  /*19f90*/  FMUL.FTZ R61, R78, R8.reuse ;  /* 0x000000084e3d7220 */ /* 0x080fe40000410000 */
[-C--:B------:R-:W-:Y:S01]  /*19fa0*/  FMUL.FTZ R76, R79, R8.reuse ;  /* 0x000000084f4c7220 */ /* 0x080fe20000410000 */
[----:B------:R-:W-:Y:S01]  /*19fb0*/  I2F R101, R70 ;  /* 0x0000004600657306 */ /* 0x000fe20000201400 */
[-C--:B------:R-:W-:Y:S01]  /*19fc0*/  FMUL.FTZ R62, R94, R8.reuse ;  /* 0x000000085e3e7220 */ /* 0x080fe20000410000 */
[----:B------:R-:W-:Y:S01]  /*19fd0*/  IADD3 R104, R54, 0x10, RZ ;  /* 0x0000001036687810 */ /* 0x000fe20007ffe0ff */
[----:B------:R-:W-:Y:S01]  /*19fe0*/  FMUL.FTZ R92, R92, R8 ;  /* 0x000000085c5c7220 */ /* 0x000fe20000410000 */
[----:B------:R-:W-:-:S02]  /*19ff0*/  IADD3 R102, R54, 0x11, RZ ;  /* 0x0000001136667810 */ /* 0x000fc40007ffe0ff */
[-C--:B------:R-:W-:Y:S02]  /*1a000*/  IMNMX R2, R3, R68.reuse, PT ;  /* 0x0000004403027217 */ /* 0x080fe40003800200 */
[----:B------:R-:W-:Y:S01]  /*1a010*/  I2F R115, R112 ;  /* 0x0000007000737306 */ /* 0x000fe20000201400 */
[----:B------:R-:W-:Y:S01]  /*1a020*/  IMNMX R3, R13, R68, PT ;  /* 0x000000440d037217 */ /* 0x000fe20003800200 */
[----:B------:R-:W-:-:S06]  /*1a030*/  FMUL.FTZ R37, R67, R8 ;  /* 0x0000000843257220 */ /* 0x000fcc0000410000 */
[----:B------:R-:W3:Y:S01]  /*1a040*/  MUFU.TANH R86, R86 ;  /* 0x0000005600567308 */ /* 0x000ee20000002400 */
[-C--:B------:R-:W-:Y:S01]  /*1a050*/  FMUL.FTZ R63, R95, R8.reuse ;  /* 0x000000085f3f7220 */ /* 0x080fe20000410000 */
[----:B------:R-:W-:Y:S01]  /*1a060*/  IADD3 R84, R54, 0x21, RZ ;  /* 0x0000002136547810 */ /* 0x000fe20007ffe0ff */
[----:B------:R-:W-:-:S05]  /*1a070*/  FMUL.FTZ R36, R64, R8 ;  /* 0x0000000840247220 */ /* 0x000fca0000410000 */
[----:B------:R-:W4:Y:S01]  /*1a080*/  MUFU.TANH R19, R19 ;  /* 0x0000001300137308 */ /* 0x000f220000002400 */
[-C--:B------:R-:W-:Y:S02]  /*1a090*/  FMUL.FTZ R30, R65, R8.reuse ;  /* 0x00000008411e7220 */ /* 0x080fe40000410000 */
[----:B------:R-:W-:-:S05]  /*1a0a0*/  FMUL.FTZ R31, R66, R8 ;  /* 0x00000008421f7220 */ /* 0x000fca0000410000 */
[----:B------:R-:W2:Y:S01]  /*1a0b0*/  I2F R59, R58 ;  /* 0x0000003a003b7306 */ /* 0x000ea20000201400 */
[----:B------:R-:W-:Y:S01]  /*1a0c0*/  FMUL.FTZ R38, R80, R8 ;  /* 0x0000000850267220 */ /* 0x000fe20000410000 */
[----:B------:R-:W-:Y:S01]  /*1a0d0*/  IADD3 R110, R54, 0x20, RZ ;  /* 0x00000020366e7810 */ /* 0x000fe20007ffe0ff */
[----:B-1----:R-:W-:-:S05]  /*1a0e0*/  FFMA.FTZ R17, R0, R103, R60 ;  /* 0x0000006700117223 */ /* 0x002fca000001003c */
[----:B------:R-:W1:Y:S01]  /*1a0f0*/  MUFU.TANH R41, R41 ;  /* 0x0000002900297308 */ /* 0x000e620000002400 */
[----:B------:R-:W-:-:S07]  /*1a100*/  ISETP.GE.AND P1, PT, R100, R3, PT ;  /* 0x000000036400720c */ /* 0x000fce0003f26270 */
[----:B------:R-:W1:Y:S01]  /*1a110*/  MUFU.TANH R40, R40 ;  /* 0x0000002800287308 */ /* 0x000e620000002400 */
[-C--:B------:R-:W-:Y:S01]  /*1a120*/  FMUL.FTZ R22, R49, R8.reuse ;  /* 0x0000000831167220 */ /* 0x080fe20000410000 */
[----:B------:R-:W-:Y:S01]  /*1a130*/  IADD3 R72, R54, 0x31, RZ ;  /* 0x0000003136487810 */ /* 0x000fe20007ffe0ff */
[----:B------:R-:W-:-:S05]  /*1a140*/  FMUL.FTZ R21, R81, R8 ;  /* 0x0000000851157220 */ /* 0x000fca0000410000 */
[----:B------:R-:W-:Y:S01]  /*1a150*/  I2F R107, R106 ;  /* 0x0000006a006b7306 */ /* 0x000fe20000201400 */
[-C--:B------:R-:W-:Y:S01]  /*1a160*/  FMUL.FTZ R34, R83, R8.reuse ;  /* 0x0000000853227220 */ /* 0x080fe20000410000 */
[----:B------:R-:W-:Y:S01]  /*1a170*/  FSEL R17, R17, -INF , !P1 ;  /* 0xff80000011117808 */ /* 0x000fe20004800000 */
[----:B------:R-:W-:-:S05]  /*1a180*/  FMUL.FTZ R35, R48, R8 ;  /* 0x0000000830237220 */ /* 0x000fca0000410000 */
[----:B------:R-:W-:Y:S01]  /*1a190*/  I2F R123, R118 ;  /* 0x00000076007b7306 */ /* 0x000fe20000201400 */
[-C--:B------:R-:W-:Y:S02]  /*1a1a0*/  FMUL.FTZ R23, R50, R8.reuse ;  /* 0x0000000832177220 */ /* 0x080fe40000410000 */
[----:B------:R-:W-:-:S05]  /*1a1b0*/  FMUL.FTZ R24, R51, R8 ;  /* 0x0000000833187220 */ /* 0x000fca0000410000 */
[----:B------:R-:W1:Y:S01]  /*1a1c0*/  MUFU.TANH R29, R92 ;  /* 0x0000005c001d7308 */ /* 0x000e620000002400 */
[----:B--2---:R-:W-:-:S07]  /*1a1d0*/  FFMA.FTZ R14, R0, R111, R28 ;  /* 0x0000006f000e7223 */ /* 0x004fce000001001c */
[----:B------:R-:W2:Y:S01]  /*1a1e0*/  MUFU.TANH R25, R25 ;  /* 0x0000001900197308 */ /* 0x000ea20000002400 */
[----:B------:R-:W-:-:S07]  /*1a1f0*/  IADD3 R114, R54, 0x29, RZ ;  /* 0x0000002936727810 */ /* 0x000fce0007ffe0ff */
[----:B------:R-:W-:Y:S01]  /*1a200*/  I2F R105, R104 ;  /* 0x0000006800697306 */ /* 0x000fe20000201400 */
[----:B------:R-:W-:-:S07]  /*1a210*/  IADD3 R116, R54, 0x30, RZ ;  /* 0x0000003036747810 */ /* 0x000fce0007ffe0ff */
[----:B------:R-:W-:Y:S01]  /*1a220*/  I2F R109, R102 ;  /* 0x00000066006d7306 */ /* 0x000fe20000201400 */
[----:B------:R-:W-:-:S07]  /*1a230*/  ISETP.GE.AND P1, PT, R108, R2, PT ;  /* 0x000000026c00720c */ /* 0x000fce0003f26270 */
[----:B------:R-:W1:Y:S08]  /*1a240*/  MUFU.TANH R42, R42 ;  /* 0x0000002a002a7308 */ /* 0x000e700000002400 */
[----:B------:R-:W-:Y:S08]  /*1a250*/  MUFU.TANH R43, R43 ;  /* 0x0000002b002b7308 */ /* 0x000ff00000002400 */
[----:B------:R-:W1:Y:S08]  /*1a260*/  MUFU.TANH R61, R61 ;  /* 0x0000003d003d7308 */ /* 0x000e700000002400 */
[----:B------:R-:W1:Y:S08]  /*1a270*/  MUFU.TANH R76, R76 ;  /* 0x0000004c004c7308 */ /* 0x000e700000002400 */
[----:B------:R-:W1:Y:S01]  /*1a280*/  MUFU.TANH R62, R62 ;  /* 0x0000003e003e7308 */ /* 0x000e620000002400 */
[----:B---3--:R-:W-:Y:S01]  /*1a290*/  FFMA.FTZ R86, R0, R101, R86 ;  /* 0x0000006500567223 */ /* 0x008fe20000010056 */
[----:B------:R-:W-:-:S06]  /*1a2a0*/  FSEL R14, R14, -INF , !P1 ;  /* 0xff8000000e0e7808 */ /* 0x000fcc0004800000 */
[----:B------:R-:W-:Y:S01]  /*1a2b0*/  I2F R85, R84 ;  /* 0x0000005400557306 */ /* 0x000fe20000201400 */
[----:B----4-:R-:W-:-:S07]  /*1a2c0*/  FFMA.FTZ R193, R0, R115, R19 ;  /* 0x0000007300c17223 */ /* 0x010fce0000010013 */
[----:B------:R-:W3:Y:S01]  /*1a2d0*/  MUFU.TANH R37, R37 ;  /* 0x0000002500257308 */ /* 0x000ee20000002400 */
[----:B------:R-:W-:Y:S01]  /*1a2e0*/  IADD3 R120, R54, 0x39, RZ ;  /* 0x0000003936787810 */ /* 0x000fe20007ffe0ff */
[----:B------:R-:W-:-:S06]  /*1a2f0*/  FFMA.FTZ R15, R0, R59, R122 ;  /* 0x0000003b000f7223 */ /* 0x000fcc000001007a */
[----:B------:R-:W-:Y:S01]  /*1a300*/  I2F R113, R110 ;  /* 0x0000006e00717306 */ /* 0x000fe20000201400 */
[----:B------:R-:W-:Y:S01]  /*1a310*/  ISETP.GE.AND P2, PT, R70, R3, PT ;  /* 0x000000034600720c */ /* 0x000fe20003f46270 */
[----:B------:R-:W-:-:S06]  /*1a320*/  FFMA.FTZ R7, R0, R59, R124 ;  /* 0x0000003b00077223 */ /* 0x000fcc000001007c */
[----:B------:R-:W4:Y:S01]  /*1a330*/  MUFU.TANH R63, R63 ;  /* 0x0000003f003f7308 */ /* 0x000f220000002400 */
[----:B-1----:R-:W-:Y:S01]  /*1a340*/  FFMA.FTZ R41, R0, R101, R41 ;  /* 0x0000006500297223 */ /* 0x002fe20000010029 */
[----:B------:R-:W-:-:S06]  /*1a350*/  ISETP.GE.AND P1, PT, R112, R3, PT ;  /* 0x000000037000720c */ /* 0x000fcc0003f26270 */
[----:B------:R-:W1:Y:S01]  /*1a360*/  MUFU.TANH R36, R36 ;  /* 0x0000002400247308 */ /* 0x000e620000002400 */
[----:B------:R-:W-:-:S07]  /*1a370*/  FFMA.FTZ R18, R0, R103, R40 ;  /* 0x0000006700127223 */ /* 0x000fce0000010028 */
[----:B------:R-:W-:Y:S01]  /*1a380*/  MUFU.TANH R30, R30 ;  /* 0x0000001e001e7308 */ /* 0x000fe20000002400 */
[----:B------:R-:W-:-:S07]  /*1a390*/  FMUL.FTZ R45, R45, R8 ;  /* 0x000000082d2d7220 */ /* 0x000fce0000410000 */
[----:B------:R-:W1:Y:S01]  /*1a3a0*/  MUFU.TANH R31, R31 ;  /* 0x0000001f001f7308 */ /* 0x000e620000002400 */
[----:B------:R-:W-:-:S07]  /*1a3b0*/  FMUL.FTZ R46, R46, R8 ;  /* 0x000000082e2e7220 */ /* 0x000fce0000410000 */
[----:B------:R-:W1:Y:S01]  /*1a3c0*/  MUFU.TANH R38, R38 ;  /* 0x0000002600267308 */ /* 0x000e620000002400 */
[----:B------:R-:W-:Y:S01]  /*1a3d0*/  FMUL.FTZ R47, R47, R8 ;  /* 0x000000082f2f7220 */ /* 0x000fe20000410000 */
[C---:B------:R-:W-:Y:S02]  /*1a3e0*/  ISETP.GE.AND P6, PT, R58.reuse, R2, PT ;  /* 0x000000023a00720c */ /* 0x040fe40003fc6270 */
[----:B------:R-:W-:-:S04]  /*1a3f0*/  ISETP.GE.AND P4, PT, R58, R3, PT ;  /* 0x000000033a00720c */ /* 0x000fc80003f86270 */
[----:B------:R-:W-:Y:S01]  /*1a400*/  I2F R119, R72 ;  /* 0x0000004800777306 */ /* 0x000fe20000201400 */
[-C--:B------:R-:W-:Y:S02]  /*1a410*/  ISETP.GE.AND P5, PT, R70, R2.reuse, PT ;  /* 0x000000024600720c */ /* 0x080fe40003fa6270 */
[----:B------:R-:W-:-:S05]  /*1a420*/  ISETP.GE.AND P0, PT, R100, R2, PT ;  /* 0x000000026400720c */ /* 0x000fca0003f06270 */
[----:B------:R-:W1:Y:S01]  /*1a430*/  MUFU.TANH R22, R22 ;  /* 0x0000001600167308 */ /* 0x000e620000002400 */
[----:B------:R-:W-:Y:S01]  /*1a440*/  FSEL R16, R86, -INF , !P2 ;  /* 0xff80000056107808 */ /* 0x000fe20005000000 */
[----:B------:R-:W-:Y:S01]  /*1a450*/  FFMA.FTZ R6, R0, R107, R29 ;  /* 0x0000006b00067223 */ /* 0x000fe2000001001d */
[----:B------:R-:W-:-:S05]  /*1a460*/  FSEL R193, R193, -INF , !P1 ;  /* 0xff800000c1c17808 */ /* 0x000fca0004800000 */
[----:B------:R-:W-:Y:S01]  /*1a470*/  I2F R117, R114 ;  /* 0x0000007200757306 */ /* 0x000fe20000201400 */
[----:B--2---:R-:W-:Y:S01]  /*1a480*/  FFMA.FTZ R25, R0, R123, R25 ;  /* 0x0000007b00197223 */ /* 0x004fe20000010019 */
[----:B------:R-:W-:-:S06]  /*1a490*/  FSEL R15, R15, -INF , !P6 ;  /* 0xff8000000f0f7808 */ /* 0x000fcc0007000000 */
[----:B------:R-:W-:Y:S01]  /*1a4a0*/  I2F R73, R116 ;  /* 0x0000007400497306 */ /* 0x000fe20000201400 */
[----:B------:R-:W-:Y:S01]  /*1a4b0*/  FSEL R7, R7, -INF , !P4 ;  /* 0xff80000007077808 */ /* 0x000fe20006000000 */
[----:B------:R-:W-:-:S06]  /*1a4c0*/  FFMA.FTZ R5, R0, R105, R42 ;  /* 0x0000006900057223 */ /* 0x000fcc000001002a */
[----:B------:R-:W2:Y:S01]  /*1a4d0*/  MUFU.TANH R21, R21 ;  /* 0x0000001500157308 */ /* 0x000ea20000002400 */
[----:B------:R-:W-:Y:S01]  /*1a4e0*/  FSEL R20, R41, -INF , !P5 ;  /* 0xff80000029147808 */ /* 0x000fe20006800000 */
[----:B------:R-:W-:-:S06]  /*1a4f0*/  FFMA.FTZ R12, R0, R105, R61 ;  /* 0x00000069000c7223 */ /* 0x000fcc000001003d */
[----:B------:R-:W1:Y:S01]  /*1a500*/  MUFU.TANH R34, R34 ;  /* 0x0000002200227308 */ /* 0x000e620000002400 */
[----:B------:R-:W-:Y:S01]  /*1a510*/  ISETP.GE.AND P2, PT, R106, R2, PT ;  /* 0x000000026a00720c */ /* 0x000fe20003f46270 */
[----:B------:R-:W-:-:S06]  /*1a520*/  FFMA.FTZ R4, R0, R109, R43 ;  /* 0x0000006d00047223 */ /* 0x000fcc000001002b */
[----:B------:R-:W1:Y:S01]  /*1a530*/  MUFU.TANH R35, R35 ;  /* 0x0000002300237308 */ /* 0x000e620000002400 */
[----:B------:R-:W-:Y:S01]  /*1a540*/  FSEL R18, R18, -INF , !P0 ;  /* 0xff80000012127808 */ /* 0x000fe20004000000 */
[----:B------:R-:W-:-:S06]  /*1a550*/  FFMA.FTZ R13, R0, R109, R76 ;  /* 0x0000006d000d7223 */ /* 0x000fcc000001004c */
[----:B------:R-:W1:Y:S01]  /*1a560*/  MUFU.TANH R23, R23 ;  /* 0x0000001700177308 */ /* 0x000e620000002400 */
[----:B------:R-:W-:Y:S01]  /*1a570*/  FFMA.FTZ R33, R0, R107, R62 ;  /* 0x0000006b00217223 */ /* 0x000fe2000001003e */
[----:B------:R-:W-:-:S06]  /*1a580*/  ISETP.GE.AND P1, PT, R118, R2, PT ;  /* 0x000000027600720c */ /* 0x000fcc0003f26270 */
[----:B------:R-:W1:Y:S01]  /*1a590*/  MUFU.TANH R24, R24 ;  /* 0x0000001800187308 */ /* 0x000e620000002400 */
[CC--:B------:R-:W-:Y:S02]  /*1a5a0*/  ISETP.GE.AND P3, PT, R104.reuse, R2.reuse, PT ;  /* 0x000000026800720c */ /* 0x0c0fe40003f66270 */
[----:B------:R-:W-:Y:S02]  /*1a5b0*/  ISETP.GE.AND P6, PT, R104, R3, PT ;  /* 0x000000036800720c */ /* 0x000fe40003fc6270 */
[----:B------:R-:W-:-:S03]  /*1a5c0*/  ISETP.GE.AND P4, PT, R102, R2, PT ;  /* 0x000000026600720c */ /* 0x000fc60003f86270 */
[----:B------:R-:W-:Y:S01]  /*1a5d0*/  I2F R53, R54 ;  /* 0x0000003600357306 */ /* 0x000fe20000201400 */
[-C--:B------:R-:W-:Y:S02]  /*1a5e0*/  ISETP.GE.AND P5, PT, R102, R3.reuse, PT ;  /* 0x000000036600720c */ /* 0x080fe40003fa6270 */
[----:B------:R-:W-:-:S05]  /*1a5f0*/  ISETP.GE.AND P0, PT, R106, R3, PT ;  /* 0x000000036a00720c */ /* 0x000fca0003f06270 */
[----:B------:R-:W-:Y:S01]  /*1a600*/  I2F R121, R120 ;  /* 0x0000007800797306 */ /* 0x000fe20000201400 */
[----:B------:R-:W-:Y:S01]  /*1a610*/  FSEL R6, R6, -INF , !P2 ;  /* 0xff80000006067808 */ /* 0x000fe20005000000 */
[----:B---3--:R-:W-:Y:S01]  /*1a620*/  FFMA.FTZ R37, R0, R85, R37 ;  /* 0x0000005500257223 */ /* 0x008fe20000010025 */
[----:B------:R-:W-:-:S05]  /*1a630*/  FSEL R198, R25, -INF , !P1 ;  /* 0xff80000019c67808 */ /* 0x000fca0004800000 */
[----:B------:R-:W-:Y:S01]  /*1a640*/  MUFU.TANH R75, R75 ;  /* 0x0000004b004b7308 */ /* 0x000fe20000002400 */
[----:B------:R-:W-:Y:S01]  /*1a650*/  FSEL R5, R5, -INF , !P3 ;  /* 0xff80000005057808 */ /* 0x000fe20005800000 */
[----:B----4-:R-:W-:-:S06]  /*1a660*/  FFMA.FTZ R32, R0, R111, R63 ;  /* 0x0000006f00207223 */ /* 0x010fcc000001003f */
[----:B------:R-:W-:Y:S01]  /*1a670*/  MUFU.TANH R19, R45 ;  /* 0x0000002d00137308 */ /* 0x000fe20000002400 */
[----:B------:R-:W-:Y:S01]  /*1a680*/  FSEL R12, R12, -INF , !P6 ;  /* 0xff8000000c0c7808 */ /* 0x000fe20007000000 */
[----:B-1----:R-:W-:-:S06]  /*1a690*/  FFMA.FTZ R36, R0, R113, R36 ;  /* 0x0000007100247223 */ /* 0x002fcc0000010024 */
[----:B------:R-:W1:Y:S01]  /*1a6a0*/  MUFU.TANH R188, R46 ;  /* 0x0000002e00bc7308 */ /* 0x000e620000002400 */
[----:B------:R-:W-:Y:S01]  /*1a6b0*/  FSEL R4, R4, -INF , !P4 ;  /* 0xff80000004047808 */ /* 0x000fe20006000000 */
[----:B------:R-:W-:-:S06]  /*1a6c0*/  FFMA.FTZ R31, R0, R113, R31 ;  /* 0x00000071001f7223 */ /* 0x000fcc000001001f */
[----:B------:R-:W3:Y:S01]  /*1a6d0*/  MUFU.TANH R187, R47 ;  /* 0x0000002f00bb7308 */ /* 0x000ee20000002400 */
[----:B------:R-:W-:Y:S01]  /*1a6e0*/  FSEL R13, R13, -INF , !P5 ;  /* 0xff8000000d0d7808 */ /* 0x000fe20006800000 */
[----:B------:R-:W-:Y:S01]  /*1a6f0*/  FFMA.FTZ R30, R0, R85, R30 ;  /* 0x00000055001e7223 */ /* 0x000fe2000001001e */
[----:B------:R-:W-:Y:S01]  /*1a700*/  ISETP.GE.AND P2, PT, R84, R3, PT ;  /* 0x000000035400720c */ /* 0x000fe20003f46270 */
[----:B------:R-:W-:Y:S01]  /*1a710*/  FFMA.FTZ R38, R0, R115, R38 ;  /* 0x0000007300267223 */ /* 0x000fe20000010026 */
[----:B------:R-:W-:Y:S02]  /*1a720*/  FSEL R33, R33, -INF , !P0 ;  /* 0xff80000021217808 */ /* 0x000fe40004000000 */
[----:B------:R-:W-:Y:S02]  /*1a730*/  ISETP.GE.AND P1, PT, R166, 0x2, PT ;  /* 0x00000002a600780c */ /* 0x000fe40003f26270 */
[----:B------:R-:W-:Y:S02]  /*1a740*/  ISETP.GE.AND P3, PT, R108, R3, PT ;  /* 0x000000036c00720c */ /* 0x000fe40003f66270 */
[----:B------:R-:W-:-:S02]  /*1a750*/  ISETP.GE.AND P6, PT, R110, R2, PT ;  /* 0x000000026e00720c */ /* 0x000fc40003fc6270 */
[----:B------:R-:W-:Y:S02]  /*1a760*/  ISETP.GE.AND P4, PT, R110, R3, PT ;  /* 0x000000036e00720c */ /* 0x000fe40003f86270 */
[-C--:B------:R-:W-:Y:S02]  /*1a770*/  ISETP.GE.AND P5, PT, R84, R2.reuse, PT ;  /* 0x000000025400720c */ /* 0x080fe40003fa6270 */
[-C--:B------:R-:W-:Y:S01]  /*1a780*/  ISETP.GE.AND P0, PT, R112, R2.reuse, PT ;  /* 0x000000027000720c */ /* 0x080fe20003f06270 */
[C---:B------:R-:W-:Y:S01]  /*1a790*/  FFMA.FTZ R22, R0.reuse, R119, R22 ;  /* 0x0000007700167223 */ /* 0x040fe20000010016 */
[----:B------:R-:W-:Y:S01]  /*1a7a0*/  FSEL R194, R37, -INF , !P2 ;  /* 0xff80000025c27808 */ /* 0x000fe20005000000 */
[-C--:B--2---:R-:W-:Y:S01]  /*1a7b0*/  FFMA.FTZ R21, R0, R117.reuse, R21 ;  /* 0x0000007500157223 */ /* 0x084fe20000010015 */
[----:B------:R-:W-:Y:S01]  /*1a7c0*/  FSEL R32, R32, -INF , !P3 ;  /* 0xff80000020207808 */ /* 0x000fe20005800000 */
[----:B------:R-:W-:Y:S01]  /*1a7d0*/  FFMA.FTZ R34, R0, R117, R34 ;  /* 0x0000007500227223 */ /* 0x000fe20000010022 */
[----:B------:R-:W-:Y:S01]  /*1a7e0*/  FSEL R183, R36, -INF , !P6 ;  /* 0xff80000024b77808 */ /* 0x000fe20007000000 */
[CC--:B------:R-:W-:Y:S01]  /*1a7f0*/  FFMA.FTZ R35, R0.reuse, R73.reuse, R35 ;  /* 0x0000004900237223 */ /* 0x0c0fe20000010023 */
[----:B------:R-:W-:Y:S01]  /*1a800*/  FSEL R192, R31, -INF , !P4 ;  /* 0xff8000001fc07808 */ /* 0x000fe20006000000 */
[----:B------:R-:W-:Y:S01]  /*1a810*/  FFMA.FTZ R23, R0, R73, R23 ;  /* 0x0000004900177223 */ /* 0x000fe20000010017 */
[----:B------:R-:W-:Y:S01]  /*1a820*/  FSEL R184, R30, -INF , !P5 ;  /* 0xff8000001eb87808 */ /* 0x000fe20006800000 */
[----:B------:R-:W-:Y:S01]  /*1a830*/  FFMA.FTZ R24, R0, R119, R24 ;  /* 0x0000007700187223 */ /* 0x000fe20000010018 */
[----:B------:R-:W-:-:S02]  /*1a840*/  ISETP.GE.AND P2, PT, R72, R2, PT ;  /* 0x000000024800720c */ /* 0x000fc40003f46270 */
[----:B------:R-:W-:Y:S02]  /*1a850*/  FSEL R185, R38, -INF , !P0 ;  /* 0xff80000026b97808 */ /* 0x000fe40004000000 */
[CC--:B------:R-:W-:Y:S02]  /*1a860*/  ISETP.GE.AND P3, PT, R114.reuse, R2.reuse, PT ;  /* 0x000000027200720c */ /* 0x0c0fe40003f66270 */
[-C--:B------:R-:W-:Y:S02]  /*1a870*/  ISETP.GE.AND P6, PT, R114, R3.reuse, PT ;  /* 0x000000037200720c */ /* 0x080fe40003fc6270 */
[C---:B------:R-:W-:Y:S02]  /*1a880*/  ISETP.GE.AND P4, PT, R116.reuse, R2, PT ;  /* 0x000000027400720c */ /* 0x040fe40003f86270 */
[-C--:B------:R-:W-:Y:S02]  /*1a890*/  ISETP.GE.AND P5, PT, R116, R3.reuse, PT ;  /* 0x000000037400720c */ /* 0x080fe40003fa6270 */
[----:B------:R-:W-:Y:S01]  /*1a8a0*/  ISETP.GE.AND P0, PT, R72, R3, PT ;  /* 0x000000034800720c */ /* 0x000fe20003f06270 */
[----:B-1----:R-:W-:Y:S01]  /*1a8b0*/  FFMA.FTZ R188, R0, R123, R188 ;  /* 0x0000007b00bc7223 */ /* 0x002fe200000100bc */
[----:B------:R-:W-:Y:S01]  /*1a8c0*/  FSEL R200, R22, -INF , !P2 ;  /* 0xff80000016c87808 */ /* 0x000fe20005000000 */
[CC--:B------:R-:W-:Y:S01]  /*1a8d0*/  FFMA.FTZ R22, R0.reuse, R53.reuse, R74 ;  /* 0x0000003500167223 */ /* 0x0c0fe2000001004a */
[----:B------:R-:W-:Y:S01]  /*1a8e0*/  FSEL R186, R21, -INF , !P3 ;  /* 0xff80000015ba7808 */ /* 0x000fe20005800000 */
[----:B------:R-:W-:Y:S01]  /*1a8f0*/  FFMA.FTZ R8, R0, R53, R75 ;  /* 0x0000003500087223 */ /* 0x000fe2000001004b */
[----:B------:R-:W-:Y:S01]  /*1a900*/  FSEL R191, R34, -INF , !P6 ;  /* 0xff80000022bf7808 */ /* 0x000fe20007000000 */
[CC--:B------:R-:W-:Y:S01]  /*1a910*/  FFMA.FTZ R19, R0.reuse, R121.reuse, R19 ;  /* 0x0000007900137223 */ /* 0x0c0fe20000010013 */
[----:B------:R-:W-:Y:S01]  /*1a920*/  FSEL R201, R35, -INF , !P4 ;  /* 0xff80000023c97808 */ /* 0x000fe20006000000 */
[----:B---3--:R-:W-:Y:S01]  /*1a930*/  FFMA.FTZ R187, R0, R121, R187 ;  /* 0x0000007900bb7223 */ /* 0x008fe200000100bb */
[----:B------:R-:W-:-:S02]  /*1a940*/  FSEL R196, R23, -INF , !P5 ;  /* 0xff80000017c47808 */ /* 0x000fc40006800000 */
[----:B------:R-:W-:Y:S01]  /*1a950*/  FSEL R195, R24, -INF , !P0 ;  /* 0xff80000018c37808 */ /* 0x000fe20004000000 */
[----:B------:R-:W-:Y:S01]  /*1a960*/  BSSY B1, `(.L_x_3556) ;  /* 0x00000dc000017945 */ /* 0x000fe20003800000 */
[-C--:B------:R-:W-:Y:S02]  /*1a970*/  ISETP.GE.AND P3, PT, R118, R3.reuse, PT ;  /* 0x000000037600720c */ /* 0x080fe40003f66270 */
[CC--:B------:R-:W-:Y:S02]  /*1a980*/  ISETP.GE.AND P6, PT, R54.reuse, R2.reuse, PT ;  /* 0x000000023600720c */ /* 0x0c0fe40003fc6270 */
[-C--:B------:R-:W-:Y:S02]  /*1a990*/  ISETP.GE.AND P4, PT, R54, R3.reuse, PT ;  /* 0x000000033600720c */ /* 0x080fe40003f86270 */
[C---:B------:R-:W-:Y:S02]  /*1a9a0*/  ISETP.GE.AND P5, PT, R120.reuse, R2, PT ;  /* 0x000000027800720c */ /* 0x040fe40003fa6270 */
[----:B------:R-:W-:-:S02]  /*1a9b0*/  ISETP.GE.AND P2, PT, R120, R3, PT ;  /* 0x000000037800720c */ /* 0x000fc40003f46270 */
[----:B------:R-:W-:Y:S02]  /*1a9c0*/  ISETP.NE.U32.AND P0, PT, R248, RZ, PT ;  /* 0x000000fff800720c */ /* 0x000fe40003f05070 */
[----:B------:R-:W-:Y:S02]  /*1a9d0*/  IADD3 R223, R231, 0x800, RZ ;  /* 0x00000800e7df7810 */ /* 0x000fe40007ffe0ff */
[----:B------:R-:W-:Y:S02]  /*1a9e0*/  ISETP.NE.AND.EX P0, PT, R249, RZ, PT, P0 ;  /* 0x000000fff900720c */ /* 0x000fe40003f05300 */
        /* <DEDUP_REMOVED lines=13> */
[----:B------:R-:W-:Y:S02]  /*1aac0*/  IADD3 R208, R231, 0x7800, RZ ;  /* 0x00007800e7d07810 */ /* 0x000fe40007ffe0ff */
[----:B------:R-:W-:-:S02]  /*1aad0*/  FSEL R188, R188, -INF , !P3 ;  /* 0xff800000bcbc7808 */ /* 0x000fc40005800000 */
[----:B------:R-:W-:Y:S02]  /*1aae0*/  FSEL R22, R22, -INF , !P6 ;  /* 0xff80000016167808 */ /* 0x000fe40007000000 */
[----:B------:R-:W-:Y:S02]  /*1aaf0*/  FSEL R8, R8, -INF , !P4 ;  /* 0xff80000008087808 */ /* 0x000fe40006000000 */
[----:B------:R-:W-:Y:S02]  /*1ab00*/  FSEL R197, R19, -INF , !P5 ;  /* 0xff80000013c57808 */ /* 0x000fe40006800000 */
[----:B------:R-:W-:Y:S01]  /*1ab10*/  FSEL R187, R187, -INF , !P2 ;  /* 0xff800000bbbb7808 */ /* 0x000fe20005000000 */
        /* <DEDUP_REMOVED lines=32> */
[----:B------:R-:W-:Y:S02]  /*1ad20*/  ISETP.GE.AND P2, PT, R26, RZ, PT ;  /* 0x000000ff1a00720c */ /* 0x000fe40003f46270 */
[-C--:B------:R-:W-:Y:S02]  /*1ad30*/  ISETP.GE.U32.AND P6, PT, R30, R23.reuse, PT ;  /* 0x000000171e00720c */ /* 0x080fe40003fc6070 */
[----:B------:R-:W-:Y:S01]  /*1ad40*/  ISETP.GE.U32.AND P5, PT, R24, R23, PT ;  /* 0x000000171800720c */ /* 0x000fe20003fa6070 */
[----:B------:R-:W3:Y:S01]  /*1ad50*/  LD.E.64 R30, [R10.64+0x38] ;  /* 0x000038060a1e7980 */ /* 0x000ee2000c101b00 */
[----:B------:R-:W-:Y:S02]  /*1ad60*/  @!P3 IADD3 R25, R25, 0x1, RZ ;  /* 0x000000011919b810 */ /* 0x000fe40007ffe0ff */
[----:B------:R-:W-:-:S02]  /*1ad70*/  ISETP.NE.AND P3, PT, R28, RZ, PT ;  /* 0x000000ff1c00720c */ /* 0x000fc40003f65270 */
[----:B------:R-:W-:-:S05]  /*1ad80*/  LOP3.LUT R24, RZ, R28, RZ, 0x33, !PT ;  /* 0x0000001cff187212 */ /* 0x000fca00078e33ff */
[----:B------:R-:W-:Y:S02]  /*1ad90*/  @P6 IADD3 R27, R27, 0x1, RZ ;  /* 0x000000011b1b6810 */ /* 0x000fe40007ffe0ff */
[----:B------:R-:W-:Y:S02]  /*1ada0*/  @P5 IADD3 R25, R25, 0x1, RZ ;  /* 0x0000000119195810 */ /* 0x000fe40007ffe0ff */
[----:B------:R-:W-:-:S03]  /*1adb0*/  @!P4 IADD3 R27, -R27, RZ, RZ ;  /* 0x000000ff1b1bc210 */ /* 0x000fc60007ffe1ff */
[----:B------:R-:W-:Y:S01]  /*1adc0*/  @!P2 IMAD.MOV R25, RZ, RZ, -R25 ;  /* 0x000000ffff19a224 */ /* 0x000fe200078e0a19 */
[----:B------:R-:W-:-:S04]  /*1add0*/  SEL R19, R24, R27, !P3 ;  /* 0x0000001b18137207 */ /* 0x000fc80005800000 */
[----:B------:R-:W-:Y:S01]  /*1ade0*/  SEL R21, R24, R25, !P3 ;  /* 0x0000001918157207 */ /* 0x000fe20005800000 */
[----:B------:R-:W-:-:S04]  /*1adf0*/  IMAD.WIDE R24, R19, 0x4, R248 ;  /* 0x0000000413187825 */ /* 0x000fc800078e02f8 */
[----:B------:R-:W-:Y:S02]  /*1ae00*/  IMAD.WIDE R36, R21, 0x4, R248 ;  /* 0x0000000415247825 */ /* 0x000fe400078e02f8 */
[----:B------:R-:W4:Y:S04]  /*1ae10*/  LD.E R24, [R24.64] ;  /* 0x0000000618187980 */ /* 0x000f28000c101900 */
[----:B------:R-:W4:Y:S01]  /*1ae20*/  LD.E R9, [R36.64] ;  /* 0x0000000624097980 */ /* 0x000f22000c101900 */
[----:B------:R-:W-:-:S04]  /*1ae30*/  IMAD.IADD R19, R19, 0x1, -R21 ;  /* 0x0000000113137824 */ /* 0x000fc800078e0a15 */
[----:B------:R-:W-:-:S05]  /*1ae40*/  IMAD R28, R28, R19, -0x40 ;  /* 0xffffffc01c1c7424 */ /* 0x000fca00078e0213 */
[----:B------:R-:W-:Y:S01]  /*1ae50*/  SHF.R.S32.HI R26, RZ, 0x1f, R28 ;  /* 0x0000001fff1a7819 */ /* 0x000fe2000001141c */
[-C--:B---3--:R-:W-:Y:S02]  /*1ae60*/  IMAD R19, R31, R28.reuse, RZ ;  /* 0x0000001c1f137224 */ /* 0x088fe400078e02ff */
[----:B------:R-:W-:-:S04]  /*1ae70*/  IMAD.WIDE.U32 R28, R30, R28, RZ ;  /* 0x0000001c1e1c7225 */ /* 0x000fc800078e00ff */
[----:B------:R-:W-:-:S05]  /*1ae80*/  IMAD R26, R30, R26, R19 ;  /* 0x0000001a1e1a7224 */ /* 0x000fca00078e0213 */
[----:B------:R-:W-:Y:S01]  /*1ae90*/  IADD3 R29, R29, R26, RZ ;  /* 0x0000001a1d1d7210 */ /* 0x000fe20007ffe0ff */
[----:B----4-:R-:W-:-:S04]  /*1aea0*/  IMAD.IADD R9, R9, 0x1, -R24 ;  /* 0x0000000109097824 */ /* 0x010fc800078e0a18 */
[----:B--2---:R-:W-:Y:S01]  /*1aeb0*/  IMAD R19, R35, R9, RZ ;  /* 0x0000000923137224 */ /* 0x004fe200078e02ff */
[----:B------:R-:W-:Y:S01]  /*1aec0*/  SHF.R.S32.HI R21, RZ, 0x1f, R9 ;  /* 0x0000001fff157819 */ /* 0x000fe20000011409 */
[----:B------:R-:W-:-:S04]  /*1aed0*/  IMAD.WIDE.U32 R24, R9, R34, R28 ;  /* 0x0000002209187225 */ /* 0x000fc800078e001c */
[----:B------:R-:W-:-:S04]  /*1aee0*/  IMAD R19, R34, R21, R19 ;  /* 0x0000001522137224 */ /* 0x000fc800078e0213 */
[----:B------:R-:W-:Y:S01]  /*1aef0*/  IMAD.IADD R19, R25, 0x1, R19 ;  /* 0x0000000119137824 */ /* 0x000fe200078e0213 */
[----:B------:R-:W-:Y:S05]  /*1af00*/  BRA `(.L_x_3560) ;  /* 0x0000003000007947 */ /* 0x000fea0003800000 */
.L_x_3559:
[----:B------:R-:W2:Y:S02]  /*1af10*/  LD.E R24, [R10.64+0x38] ;  /* 0x000038060a187980 */ /* 0x000ea4000c101900 */
[----:B--2---:R-:W-:-:S04]  /*1af20*/  LEA R24, -R24, RZ, 0x6 ;  /* 0x000000ff18187211 */ /* 0x004fc800078e31ff */
[----:B------:R-:W-:Y:S02]  /*1af30*/  SHF.R.S32.HI R19, RZ, 0x1f, R24 ;  /* 0x0000001fff137819 */ /* 0x000fe40000011418 */
.L_x_3560:
[----:B------:R-:W-:Y:S05]  /*1af40*/  BSYNC B0 ;  /* 0x0000000000007941 */ /* 0x000fea0003800000 */
.L_x_3558:
        /* <DEDUP_REMOVED lines=125> */
.L_x_3557:
[----:B------:R-:W-:Y:S05]  /*1b720*/  BSYNC B1 ;  /* 0x0000000000017941 */ /* 0x000fea0003800000 */
.L_x_3556:
[----:B------:R-:W2:Y:S01]  /*1b730*/  LD.E R190, [R10.64+0xdc] ;  /* 0x0000dc060abe7980 */ /* 0x000ea2000c101900 */
[----:B------:R-:W-:-:S02]  /*1b740*/  FMNMX.FTZ R9, R22, R15, !PT ;  /* 0x0000000f16097209 */ /* 0x000fc40007810000 */
[----:B------:R-:W-:Y:S02]  /*1b750*/  SHF.L.U32 R228, R56, 0x1, RZ ;  /* 0x0000000138e47819 */ /* 0x000fe400000006ff */
[----:B------:R-:W-:Y:S02]  /*1b760*/  FMNMX.FTZ R9, R20, R9, !PT ;  /* 0x0000000914097209 */ /* 0x000fe40007810000 */
[----:B------:R-:W-:Y:S01]  /*1b770*/  LEA R226, R57, R228, 0x1 ;  /* 0x000000e439e27211 */ /* 0x000fe200078e08ff */
[----:B-1----:R-:W-:Y:S01]  /*1b780*/  LDSM.16.MT88.4 R40, [R228+0x12000] ;  /* 0x01200000e428783b */ /* 0x002fe20000004200 */
        /* <DEDUP_REMOVED lines=10> */
[----:B------:R-:W-:Y:S01]  /*1b830*/  LEA R225, R55, R228, 0x1 ;  /* 0x000000e437e17211 */ /* 0x000fe200078e08ff */
[----:B------:R-:W-:Y:S01]  /*1b840*/  LDSM.16.MT88.4 R72, [R228+0x14000] ;  /* 0x01400000e448783b */ /* 0x000fe20000004200 */
[----:B------:R-:W-:-:S02]  /*1b850*/  FMNMX.FTZ R26, R14, R19, !PT ;  /* 0x000000130e1a7209 */ /* 0x000fc40007810000 */
[----:B------:R-:W-:Y:S01]  /*1b860*/  LEA R224, R55, R226, 0x1 ;  /* 0x000000e237e07211 */ /* 0x000fe200078e08ff */
[----:B------:R-:W-:Y:S01]  /*1b870*/  LDSM.16.MT88.4 R140, [R225+0x10000] ;  /* 0x01000000e18c783b */ /* 0x000fe20000004200 */
[----:B------:R-:W-:Y:S02]  /*1b880*/  FMNMX.FTZ R19, R183, R26, !PT ;  /* 0x0000001ab7137209 */ /* 0x000fe40007810000 */
[----:B------:R-:W-:Y:S01]  /*1b890*/  FMNMX.FTZ R26, R12, R9, !PT ;  /* 0x000000090c1a7209 */ /* 0x000fe20007810000 */
[----:B------:R-:W-:Y:S01]  /*1b8a0*/  LDSM.16.MT88.4 R132, [R224+0x10000] ;  /* 0x01000000e084783b */ /* 0x000fe20000004200 */
[----:B------:R-:W-:Y:S02]  /*1b8b0*/  FMNMX.FTZ R24, R184, R19, !PT ;  /* 0x00000013b8187209 */ /* 0x000fe40007810000 */
[----:B------:R-:W-:Y:S01]  /*1b8c0*/  FMNMX.FTZ R26, R13, R26, !PT ;  /* 0x0000001a0d1a7209 */ /* 0x000fe20007810000 */
        /* <DEDUP_REMOVED lines=46> */
[----:B------:R-:W-:Y:S01]  /*1bbb0*/  LDSM.16.MT88.4 R20, [R225+0x10800] ;  /* 0x01080000e114783b */ /* 0x000fe20000004200 */
[----:B------:R-:W-:-:S02]  /*1bbc0*/  FFMA.FTZ R179, R7, R190, -R189 ;  /* 0x000000be07b37223 */ /* 0x000fc400000108bd */
[-CC-:B------:R-:W-:Y:S02]  /*1bbd0*/  FFMA.FTZ R182, R16, R190.reuse, -R189.reuse ;  /* 0x000000be10b67223 */ /* 0x180fe400000108bd */
[-C--:B------:R-:W-:Y:S01]  /*1bbe0*/  FFMA.FTZ R173, R17, R190.reuse, -R189 ;  /* 0x000000be11ad7223 */ /* 0x080fe200000108bd */
[----:B------:R-:W1:Y:S01]  /*1bbf0*/  MUFU.EX2 R176, R176 ;  /* 0x000000b000b07308 */ /* 0x000e620000000800 */
[-CC-:B------:R-:W-:Y:S01]  /*1bc00*/  FFMA.FTZ R174, R5, R190.reuse, -R199.reuse ;  /* 0x000000be05ae7223 */ /* 0x180fe200000108c7 */
[----:B------:R-:W-:Y:S01]  /*1bc10*/  LDSM.16.MT88.4 R16, [R224+0x10800] ;  /* 0x01080000e010783b */ /* 0x000fe20000004200 */
[-CC-:B------:R-:W-:Y:S02]  /*1bc20*/  FFMA.FTZ R169, R4, R190.reuse, -R199.reuse ;  /* 0x000000be04a97223 */ /* 0x180fe400000108c7 */
[-CC-:B------:R-:W-:Y:S02]  /*1bc30*/  FFMA.FTZ R168, R6, R190.reuse, -R199.reuse ;  /* 0x000000be06a87223 */ /* 0x180fe400000108c7 */
[----:B------:R-:W2:Y:S01]  /*1bc40*/  LDSM.16.MT88.4 R4, [R224+0x16000] ;  /* 0x01600000e004783b */ /* 0x000ea20000004200 */
[----:B------:R-:W-:Y:S01]  /*1bc50*/  MUFU.EX2 R175, R175 ;  /* 0x000000af00af7308 */ /* 0x000fe20000000800 */
[----:B------:R-:W-:-:S02]  /*1bc60*/  FFMA.FTZ R9, R14, R190, -R199 ;  /* 0x000000be0e097223 */ /* 0x000fc400000108c7 */
[-CC-:B------:R-:W-:Y:S02]  /*1bc70*/  FFMA.FTZ R172, R12, R190.reuse, -R189.reuse ;  /* 0x000000be0cac7223 */ /* 0x180fe400000108bd */
[-CC-:B------:R-:W-:Y:S02]  /*1bc80*/  FFMA.FTZ R167, R13, R190.reuse, -R189.reuse ;  /* 0x000000be0da77223 */ /* 0x180fe400000108bd */
[----:B------:R-:W3:Y:S01]  /*1bc90*/  LDSM.16.MT88.4 R12, [R228+0x12800] ;  /* 0x01280000e40c783b */ /* 0x000ee20000004200 */
[----:B------:R-:W4:Y:S01]  /*1bca0*/  MUFU.EX2 R170, R170 ;  /* 0x000000aa00aa7308 */ /* 0x000f220000000800 */
[----:B-1----:R-:W-:Y:S01]  /*1bcb0*/  F2FP.BF16.PACK_AB R128, R176, R177 ;  /* 0x000000b1b080723e */ /* 0x002fe200000010ff */
[-CC-:B------:R-:W-:Y:S02]  /*1bcc0*/  FFMA.FTZ R171, R33, R190.reuse, -R189.reuse ;  /* 0x000000be21ab7223 */ /* 0x180fe400000108bd */
[-C--:B------:R-:W-:Y:S02]  /*1bcd0*/  FFMA.FTZ R8, R32, R190.reuse, -R189 ;  /* 0x000000be20087223 */ /* 0x080fe400000108bd */
[----:B------:R-:W-:Y:S01]  /*1bce0*/  LDSM.16.MT88.4 R32, [R226+0x12800] ;  /* 0x01280000e220783b */ /* 0x000fe20000004200 */
[-CC-:B------:R-:W-:Y:S01]  /*1bcf0*/  FFMA.FTZ R183, R183, R190.reuse, -R199.reuse ;  /* 0x000000beb7b77223 */ /* 0x180fe200000108c7 */
[----:B------:R-:W-:Y:S01]  /*1bd00*/  MUFU.EX2 R178, R178 ;  /* 0x000000b200b27308 */ /* 0x000fe20000000800 */
[----:B------:R-:W-:-:S02]  /*1bd10*/  FFMA.FTZ R184, R184, R190, -R199 ;  /* 0x000000beb8b87223 */ /* 0x000fc400000108c7 */
[-CC-:B------:R-:W-:Y:S02]  /*1bd20*/  FFMA.FTZ R185, R185, R190.reuse, -R199.reuse ;  /* 0x000000beb9b97223 */ /* 0x180fe400000108c7 */
[-C--:B------:R-:W-:Y:S02]  /*1bd30*/  FFMA.FTZ R186, R186, R190.reuse, -R199 ;  /* 0x000000bebaba7223 */ /* 0x080fe400000108c7 */
[-CC-:B------:R-:W-:Y:S01]  /*1bd40*/  FFMA.FTZ R192, R192, R190.reuse, -R189.reuse ;  /* 0x000000bec0c07223 */ /* 0x180fe200000108bd */
[----:B------:R-:W1:Y:S01]  /*1bd50*/  MUFU.EX2 R179, R179 ;  /* 0x000000b300b37308 */ /* 0x000e620000000800 */
[----:B----4-:R-:W-:Y:S01]  /*1bd60*/  F2FP.BF16.PACK_AB R130, R170, R175 ;  /* 0x000000afaa82723e */ /* 0x010fe200000010ff */
[-CC-:B------:R-:W-:Y:S02]  /*1bd70*/  FFMA.FTZ R191, R191, R190.reuse, -R189.reuse ;  /* 0x000000bebfbf7223 */ /* 0x180fe400000108bd */
[-CC-:B------:R-:W-:Y:S02]  /*1bd80*/  FFMA.FTZ R196, R196, R190.reuse, -R189.reuse ;  /* 0x000000bec4c47223 */ /* 0x180fe400000108bd */
[----:B------:R-:W-:-:S02]  /*1bd90*/  FFMA.FTZ R195, R195, R190, -R189 ;  /* 0x000000bec3c37223 */ /* 0x000fc400000108bd */
[----:B------:R-:W-:Y:S01]  /*1bda0*/  MUFU.EX2 R182, R182 ;  /* 0x000000b600b67308 */ /* 0x000fe20000000800 */
[-CC-:B------:R-:W-:Y:S02]  /*1bdb0*/  FFMA.FTZ R188, R188, R190.reuse, -R189.reuse ;  /* 0x000000bebcbc7223 */ /* 0x180fe400000108bd */
[----:B------:R-:W-:Y:S02]  /*1bdc0*/  FFMA.FTZ R187, R187, R190, -R189 ;  /* 0x000000bebbbb7223 */ /* 0x000fe400000108bd */
[----:B------:R-:W-:-:S03]  /*1bdd0*/  FADD.FTZ R176, R177, R176 ;  /* 0x000000b0b1b07221 */ /* 0x000fc60000010000 */
[----:B------:R-:W4:Y:S01]  /*1bde0*/  MUFU.EX2 R173, R173 ;  /* 0x000000ad00ad7308 */ /* 0x000f220000000800 */
[----:B-1----:R-:W-:Y:S01]  /*1bdf0*/  F2FP.BF16.PACK_AB R129, R179, R178 ;  /* 0x000000b2b381723e */ /* 0x002fe200000010ff */
[----:B------:R-:W-:Y:S02]  /*1be00*/  FADD.FTZ R175, R175, R176 ;  /* 0x000000b0afaf7221 */ /* 0x000fe40000010000 */
[----:B------:R-:W-:Y:S02]  /*1be10*/  FADD.FTZ R179, R178, R179 ;  /* 0x000000b3b2b37221 */ /* 0x000fe40000010000 */
[----:B------:R-:W-:Y:S02]  /*1be20*/  FADD.FTZ R175, R170, R175 ;  /* 0x000000afaaaf7221 */ /* 0x000fe40000010000 */
[----:B------:R-:W-:Y:S01]  /*1be30*/  MUFU.EX2 R174, R174 ;  /* 0x000000ae00ae7308 */ /* 0x000fe20000000800 */
[----:B----4-:R-:W-:-:S07]  /*1be40*/  F2FP.BF16.PACK_AB R131, R173, R182 ;  /* 0x000000b6ad83723e */ /* 0x010fce00000010ff */
        /* <DEDUP_REMOVED lines=52> */
[----:B----4-:R-:W-:Y:S01]  /*1c190*/  F2FP.BF16.PACK_AB R5, R167, R172 ;  /* 0x000000aca705723e */ /* 0x010fe200000010ff */
[----:B------:R-:W-:-:S02]  /*1c1a0*/  FADD.FTZ R174, R174, R175 ;  /* 0x000000afaeae7221 */ /* 0x000fc40000010000 */
[----:B------:R-:W-:Y:S02]  /*1c1b0*/  FADD.FTZ R172, R172, R173 ;  /* 0x000000adacac7221 */ /* 0x000fe40000010000 */
        /* <DEDUP_REMOVED lines=41> */
[C---:B-----5:R-:W-:Y:S07]  /*1c450*/  HMMA.16816.F32.BF16 R52, R4.reuse, R28, R52 ;  /* 0x0000001c0434723c */ /* 0x060fee0000041834 */
[-CC-:B------:R-:W-:Y:S01]  /*1c460*/  FFMA.FTZ R28, R194, R190.reuse, -R189.reuse ;  /* 0x000000bec21c7223 */ /* 0x180fe200000108bd */
[----:B------:R-:W-:Y:S01]  /*1c470*/  HMMA.16816.F32.BF16 R44, R4, R32, R44 ;  /* 0x00000020042c723c */ /* 0x000fe2000004182c */
[----:B------:R-:W-:-:S02]  /*1c480*/  FFMA.FTZ R194, R193, R190, -R189 ;  /* 0x000000bec1c27223 */ /* 0x000fc400000108bd */
[----:B------:R5:W1:Y:S05]  /*1c490*/  MUFU.EX2 R193, R28 ;  /* 0x0000001c00c17308 */ /* 0x000a6a0000000800 */
[C---:B------:R-:W-:Y:S01]  /*1c4a0*/  HMMA.16816.F32.BF16 R48, R4.reuse, R34, R48 ;  /* 0x000000220430723c */ /* 0x040fe20000041830 */
[----:B------:R-:W-:Y:S02]  /*1c4b0*/  LDSM.16.MT88.4 R32, [R224+0x11000] ;  /* 0x01100000e020783b */ /* 0x000fe40000004200 */
[----:B------:R-:W1:Y:S05]  /*1c4c0*/  MUFU.EX2 R194, R194 ;  /* 0x000000c200c27308 */ /* 0x000e6a0000000800 */
[C---:B------:R-:W-:Y:S01]  /*1c4d0*/  HMMA.16816.F32.BF16 R56, R4.reuse, R30, R56 ;  /* 0x0000001e0438723c */ /* 0x040fe20000041838 */
[----:B-----5:R-:W-:Y:S07]  /*1c4e0*/  LDSM.16.MT88.4 R28, [R228+0x13000] ;  /* 0x01300000e41c783b */ /* 0x020fee0000004200 */
        /* <DEDUP_REMOVED lines=55> */
[----:B------:R-:W-:Y:S03]  /*1c860*/  MUFU.EX2 R32, R32 ;  /* 0x0000002000207308 */ /* 0x000fe60000000800 */
[C---:B------:R-:W-:Y:S01]  /*1c870*/  HMMA.16816.F32.BF16 R128, R4.reuse, R14, R128 ;  /* 0x0000000e0480723c */ /* 0x040fe20000041880 */
[----:B------:R-:W1:Y:S04]  /*1c880*/  LDSM.16.MT88.4 R12, [R228+0x13800] ;  /* 0x01380000e40c783b */ /* 0x000e680000004200 */
[----:B------:R-:W4:Y:S03]  /*1c890*/  MUFU.EX2 R33, R33 ;  /* 0x0000002100217308 */ /* 0x000f260000000800 */
[C---:B------:R-:W-:Y:S07]  /*1c8a0*/  HMMA.16816.F32.BF16 R132, R4.reuse, R34, R132 ;  /* 0x000000220484723c */ /* 0x040fee0000041884 */
[-CC-:B------:R-:W-:Y:S01]  /*1c8b0*/  FFMA.FTZ R34, R198, R190.reuse, -R199.reuse ;  /* 0x000000bec6227223 */ /* 0x180fe200000108c7 */
[----:B------:R-:W-:Y:S01]  /*1c8c0*/  HMMA.16816.F32.BF16 R36, R4, R28, R36 ;  /* 0x0000001c0424723c */ /* 0x000fe20000041824 */
[----:B------:R-:W-:-:S04]  /*1c8d0*/  FFMA.FTZ R35, R197, R190, -R199 ;  /* 0x000000bec5237223 */ /* 0x000fc800000108c7 */
[----:B------:R-:W-:Y:S03]  /*1c8e0*/  MUFU.EX2 R34, R34 ;  /* 0x0000002200227308 */ /* 0x000fe60000000800 */
[C---:B------:R-:W-:Y:S01]  /*1c8f0*/  HMMA.16816.F32.BF16 R40, R4.reuse, R30, R40 ;  /* 0x0000001e0428723c */ /* 0x040fe20000041828 */
[----:B------:R-:W5:Y:S04]  /*1c900*/  LDSM.16.MT88.4 R28, [R228+0x11800] ;  /* 0x01180000e41c783b */ /* 0x000f680000004200 */
[----:B------:R-:W1:Y:S03]  /*1c910*/  MUFU.EX2 R35, R35 ;  /* 0x0000002300237308 */ /* 0x000e660000000800 */
[C---:B------:R-:W-:Y:S08]  /*1c920*/  HMMA.16816.F32.BF16 R100, R4.reuse, R24, R100 ;  /* 0x000000180464723c */ /* 0x040ff00000041864 */
[C---:B------:R-:W-:Y:S01]  /*1c930*/  HMMA.16816.F32.BF16 R104, R4.reuse, R26, R104 ;  /* 0x0000001a0468723c */ /* 0x040fe20000041868 */
[----:B------:R-:W1:Y:S07]  /*1c940*/  LDSM.16.MT88.4 R24, [R226+0x11800] ;  /* 0x01180000e218783b */ /* 0x000e6e0000004200 */
[C---:B--2---:R-:W-:Y:S08]  /*1c950*/  HMMA.16816.F32.BF16 R108, R4.reuse, R20, R108 ;  /* 0x00000014046c723c */ /* 0x044ff0000004186c */
[C---:B------:R-:W-:Y:S01]  /*1c960*/  HMMA.16816.F32.BF16 R112, R4.reuse, R22, R112 ;  /* 0x000000160470723c */ /* 0x040fe20000041870 */
[----:B------:R-:W2:Y:S07]  /*1c970*/  LDSM.16.MT88.4 R20, [R225+0x11800] ;  /* 0x01180000e114783b */ /* 0x000eae0000004200 */
[C---:B---3--:R-:W-:Y:S08]  /*1c980*/  HMMA.16816.F32.BF16 R116, R4.reuse, R16, R116 ;  /* 0x000000100474723c */ /* 0x048ff00000041874 */
[----:B------:R-:W-:Y:S01]  /*1c990*/  HMMA.16816.F32.BF16 R120, R4, R18, R120 ;  /* 0x000000120478723c */ /* 0x000fe20000041878 */
[----:B------:R-:W3:Y:S06]  /*1c9a0*/  LDSM.16.MT88.4 R16, [R224+0x11800] ;  /* 0x01180000e010783b */ /* 0x000eec0000004200 */
[----:B----4-:R-:W-:Y:S01]  /*1c9b0*/  F2FP.BF16.PACK_AB R4, R33, R32 ;  /* 0x000000202104723e */ /* 0x010fe200000010ff */
[----:B------:R-:W-:Y:S01]  /*1c9c0*/  FADD.FTZ R32, R32, R185 ;  /* 0x000000b920207221 */ /* 0x000fe20000010000 */
[----:B------:R-:W-:Y:S01]  /*1c9d0*/  F2FP.BF16.PACK_AB R5, R195, R196 ;  /* 0x000000c4c305723e */ /* 0x000fe200000010ff */
[----:B------:R-:W-:Y:S01]  /*1c9e0*/  FADD.FTZ R196, R196, R191 ;  /* 0x000000bfc4c47221 */ /* 0x000fe20000010000 */
[----:B-1----:R-:W-:Y:S01]  /*1c9f0*/  F2FP.BF16.PACK_AB R6, R35, R34 ;  /* 0x000000222306723e */ /* 0x002fe200000010ff */
[----:B------:R-:W-:Y:S01]  /*1ca00*/  FADD.FTZ R33, R33, R32 ;  /* 0x0000002021217221 */ /* 0x000fe20000010000 */
[----:B------:R-:W-:Y:S01]  /*1ca10*/  F2FP.BF16.PACK_AB R7, R187, R188 ;  /* 0x000000bcbb07723e */ /* 0x000fe200000010ff */
[----:B------:R-:W-:-:S02]  /*1ca20*/  FADD.FTZ R195, R195, R196 ;  /* 0x000000c4c3c37221 */ /* 0x000fc40000010000 */
[----:B------:R-:W-:Y:S02]  /*1ca30*/  FADD.FTZ R34, R34, R33 ;  /* 0x0000002122227221 */ /* 0x000fe40000010000 */
[----:B------:R-:W-:Y:S02]  /*1ca40*/  FADD.FTZ R188, R188, R195 ;  /* 0x000000c3bcbc7221 */ /* 0x000fe40000010000 */
[----:B------:R-:W-:Y:S01]  /*1ca50*/  HMMA.16816.F32.BF16 R36, R4, R12, R36 ;  /* 0x0000000c0424723c */ /* 0x000fe20000041824 */
[----:B------:R-:W-:Y:S02]  /*1ca60*/  FADD.FTZ R204, R35, R34 ;  /* 0x0000002223cc7221 */ /* 0x000fe40000010000 */
[----:B------:R-:W-:-:S03]  /*1ca70*/  FADD.FTZ R252, R187, R188 ;  /* 0x000000bcbbfc7221 */ /* 0x000fc60000010000 */
[----:B------:R-:W-:Y:S02]  /*1ca80*/  STL [R1], R204 ;  /* 0x000000cc01007387 */ /* 0x000fe40000100800 */
[C---:B------:R-:W-:Y:S02]  /*1ca90*/  HMMA.16816.F32.BF16 R40, R4.reuse, R14, R40 ;  /* 0x0000000e0428723c */ /* 0x040fe40000041828 */
[----:B------:R-:W1:Y:S06]  /*1caa0*/  LDSM.16.MT88.4 R12, [R228+0x15800] ;  /* 0x01580000e40c783b */ /* 0x000e6c0000004200 */
[C---:B-----5:R-:W-:Y:S08]  /*1cab0*/  HMMA.16816.F32.BF16 R160, R4.reuse, R28, R160 ;  /* 0x0000001c04a0723c */ /* 0x060ff000000418a0 */
        /* <DEDUP_REMOVED lines=30> */
[C---:B------:R-:W-:Y:S08]  /*1cca0*/  HMMA.16816.F32.BF16 R88, R4.reuse, R30, R88 ;  /* 0x0000001e0458723c */ /* 0x040ff00000041858 */
[C---:B-----5:R-:W-:Y:S08]  /*1ccb0*/  HMMA.16816.F32.BF16 R92, R4.reuse, R24, R92 ;  /* 0x00000018045c723c */ /* 0x060ff0000004185c */
[C---:B------:R-:W-:Y:S08]  /*1ccc0*/  HMMA.16816.F32.BF16 R96, R4.reuse, R26, R96 ;  /* 0x0000001a0460723c */ /* 0x040ff00000041860 */
[C---:B--2---:R-:W-:Y:S08]  /*1ccd0*/  HMMA.16816.F32.BF16 R108, R4.reuse, R20, R108 ;  /* 0x00000014046c723c */ /* 0x044ff0000004186c */
[C---:B------:R-:W-:Y:S08]  /*1cce0*/  HMMA.16816.F32.BF16 R112, R4.reuse, R22, R112 ;  /* 0x000000160470723c */ /* 0x040ff00000041870 */
[C---:B---3--:R-:W-:Y:S08]  /*1ccf0*/  HMMA.16816.F32.BF16 R116, R4.reuse, R16, R116 ;  /* 0x000000100474723c */ /* 0x048ff00000041874 */
[C---:B------:R-:W-:Y:S08]  /*1cd00*/  HMMA.16816.F32.BF16 R120, R4.reuse, R18, R120 ;  /* 0x000000120478723c */ /* 0x040ff00000041878 */
[C---:B-1----:R-:W-:Y:S08]  /*1cd10*/  HMMA.16816.F32.BF16 R124, R4.reuse, R12, R124 ;  /* 0x0000000c047c723c */ /* 0x042ff0000004187c */
        /* <DEDUP_REMOVED lines=69> */
.L_x_3563:
[----:B------:R-:W-:Y:S02]  /*1d170*/  ULDC.64 UR4, c[0x0][0x118] ;  /* 0x0000460000047ab9 */ /* 0x000fe40000000a00 */
[----:B------:R-:W2:Y:S02]  /*1d180*/  LD.E R6, [R10.64+0x40] ;  /* 0x000040040a067980 */ /* 0x000ea4000c101900 */
[----:B--2---:R-:W-:-:S04]  /*1d190*/  LEA R6, -R6, RZ, 0x6 ;  /* 0x000000ff06067211 */ /* 0x004fc800078e31ff */
[----:B------:R-:W-:Y:S02]  /*1d1a0*/  SHF.R.S32.HI R4, RZ, 0x1f, R6 ;  /* 0x0000001fff047819 */ /* 0x000fe40000011406 */
.L_x_3564:
[----:B------:R-:W-:Y:S05]  /*1d1b0*/  BSYNC B0 ;  /* 0x0000000000007941 */ /* 0x000fea0003800000 */
.L_x_3562:
        /* <DEDUP_REMOVED lines=124> */
[----:B-----5:R-:W5:Y:S04]  /*1d980*/  LDSM.16.M88.4 R24, [R233+0x8000] ;  /* 0x00800000e918783b */ /* 0x020f680000000200 */
[----:B---3--:R-:W3:Y:S04]  /*1d990*/  LDSM.16.M88.4 R16, [R233+0x8800] ;  /* 0x00880000e910783b */ /* 0x008ee80000000200 */
[----:B--2---:R-:W2:Y:S04]  /*1d9a0*/  LDSM.16.M88.4 R4, [R233+0x9000] ;  /* 0x00900000e904783b */ /* 0x004ea80000000200 */
[----:B-1----:R-:W1:Y:S04]  /*1d9b0*/  LDSM.16.M88.4 R32, [R233+0x9800] ;  /* 0x00980000e920783b */ /* 0x002e680000000200 */
[----:B------:R-:W-:Y:S04]  /*1d9c0*/  LDSM.16.M88.4 R168, [R232] ;  /* 0x00000000e8a8783b */ /* 0x000fe80000000200 */
[----:B------:R-:W1:Y:S04]  /*1d9d0*/  LDSM.16.M88.4 R196, [R231] ;  /* 0x00000000e7c4783b */ /* 0x000e680000000200 */
[----:B------:R-:W1:Y:S04]  /*1d9e0*/  LDSM.16.M88.4 R192, [R223] ;  /* 0x00000000dfc0783b */ /* 0x000e680000000200 */
[----:B------:R-:W1:Y:S04]  /*1d9f0*/  LDSM.16.M88.4 R180, [R222] ;  /* 0x00000000deb4783b */ /* 0x000e680000000200 */
[----:B----4-:R-:W4:Y:S04]  /*1da00*/  LDSM.16.M88.4 R172, [R221] ;  /* 0x00000000ddac783b */ /* 0x010f280000000200 */
[----:B------:R-:W-:Y:S01]  /*1da10*/  LDSM.16.M88.4 R176, [R230] ;  /* 0x00000000e6b0783b */ /* 0x000fe20000000200 */
[C---:B-----5:R-:W-:Y:S03]  /*1da20*/  HMMA.16816.F32.BF16 R28, R184.reuse, R24, RZ ;  /* 0x00000018b81c723c */ /* 0x060fe600000418ff */
[----:B------:R-:W5:Y:S04]  /*1da30*/  LD.E R167, [R10.64+0x18c] ;  /* 0x00018c040aa77980 */ /* 0x000f68000c101900 */
[----:B------:R-:W0:Y:S01]  /*1da40*/  LDGDEPBAR ;  /* 0x00000000000079af */ /* 0x000e220000000000 */
[C---:B------:R-:W-:Y:S08]  /*1da50*/  HMMA.16816.F32.BF16 R24, R184.reuse, R26, RZ ;  /* 0x0000001ab818723c */ /* 0x040ff000000418ff */
[C---:B---3--:R-:W-:Y:S08]  /*1da60*/  HMMA.16816.F32.BF16 R20, R184.reuse, R16, RZ ;  /* 0x00000010b814723c */ /* 0x048ff000000418ff */
[C---:B--2---:R-:W-:Y:S08]  /*1da70*/  HMMA.16816.F32.BF16 R12, R184.reuse, R4, RZ ;  /* 0x00000004b80c723c */ /* 0x044ff000000418ff */
[C---:B------:R-:W-:Y:S08]  /*1da80*/  HMMA.16816.F32.BF16 R16, R184.reuse, R18, RZ ;  /* 0x00000012b810723c */ /* 0x040ff000000418ff */
[C---:B------:R-:W-:Y:S08]  /*1da90*/  HMMA.16816.F32.BF16 R4, R184.reuse, R6, RZ ;  /* 0x00000006b804723c */ /* 0x040ff000000418ff */
[C---:B-1----:R-:W-:Y:S08]  /*1daa0*/  HMMA.16816.F32.BF16 R188, R184.reuse, R32, RZ ;  /* 0x00000020b8bc723c */ /* 0x042ff000000418ff */
[----:B------:R-:W-:Y:S01]  /*1dab0*/  HMMA.16816.F32.BF16 R184, R184, R34, RZ ;  /* 0x00000022b8b8723c */ /* 0x000fe200000418ff */
[----:B------:R-:W1:Y:S07]  /*1dac0*/  LDSM.16.M88.4 R32, [R227+0x8000] ;  /* 0x00800000e320783b */ /* 0x000e6e0000000200 */
[C---:B------:R-:W-:Y:S08]  /*1dad0*/  HMMA.16816.F32.BF16 R28, R168.reuse, R196, R28 ;  /* 0x000000c4a81c723c */ /* 0x040ff0000004181c */
[C---:B------:R-:W-:Y:S01]  /*1dae0*/  HMMA.16816.F32.BF16 R24, R168.reuse, R198, R24 ;  /* 0x000000c6a818723c */ /* 0x040fe20000041818 */
[----:B------:R-:W2:Y:S07]  /*1daf0*/  LDSM.16.M88.4 R196, [R227+0x8800] ;  /* 0x00880000e3c4783b */ /* 0x000eae0000000200 */
[C---:B------:R-:W-:Y:S08]  /*1db00*/  HMMA.16816.F32.BF16 R20, R168.reuse, R192, R20 ;  /* 0x000000c0a814723c */ /* 0x040ff00000041814 */
[C---:B------:R-:W-:Y:S01]  /*1db10*/  HMMA.16816.F32.BF16 R16, R168.reuse, R194, R16 ;  /* 0x000000c2a810723c */ /* 0x040fe20000041810 */
[----:B------:R-:W3:Y:S07]  /*1db20*/  LDSM.16.M88.4 R192, [R227+0x9000] ;  /* 0x00900000e3c0783b */ /* 0x000eee0000000200 */
[C---:B------:R-:W-:Y:S08]  /*1db30*/  HMMA.16816.F32.BF16 R12, R168.reuse, R180, R12 ;  /* 0x000000b4a80c723c */ /* 0x040ff0000004180c */
[C---:B------:R-:W-:Y:S01]  /*1db40*/  HMMA.16816.F32.BF16 R4, R168.reuse, R182, R4 ;  /* 0x000000b6a804723c */ /* 0x040fe20000041804 */
[----:B------:R-:W3:Y:S07]  /*1db50*/  LDSM.16.M88.4 R180, [R227+0x9800] ;  /* 0x00980000e3b4783b */ /* 0x000eee0000000200 */
[C---:B----4-:R-:W-:Y:S08]  /*1db60*/  HMMA.16816.F32.BF16 R188, R168.reuse, R172, R188 ;  /* 0x000000aca8bc723c */ /* 0x050ff000000418bc */
[----:B------:R-:W-:Y:S01]  /*1db70*/  HMMA.16816.F32.BF16 R184, R168, R174, R184 ;  /* 0x000000aea8b8723c */ /* 0x000fe200000418b8 */
[----:B------:R-:W-:Y:S04]  /*1db80*/  LDSM.16.M88.4 R172, [R229] ;  /* 0x00000000e5ac783b */ /* 0x000fe80000000200 */
[----:B------:R-:W4:Y:S03]  /*1db90*/  LDSM.16.M88.4 R168, [R220] ;  /* 0x00000000dca8783b */ /* 0x000f260000000200 */
        /* <DEDUP_REMOVED lines=25> */
[----:B------:R-:W-:Y:S03]  /*1dd30*/  LDSM.16.M88.4 R172, [R219] ;  /* 0x00000000dbac783b */ /* 0x000fe60000000200 */
[C---:B----4-:R-:W-:Y:S08]  /*1dd40*/  HMMA.16816.F32.BF16 R28, R176.reuse, R168, R28 ;  /* 0x000000a8b01c723c */ /* 0x050ff0000004181c */
[C---:B------:R-:W-:Y:S01]  /*1dd50*/  HMMA.16816.F32.BF16 R24, R176.reuse, R170, R24 ;  /* 0x000000aab018723c */ /* 0x040fe20000041818 */
[----:B------:R-:W3:Y:S07]  /*1dd60*/  LDSM.16.M88.4 R168, [R218] ;  /* 0x00000000daa8783b */ /* 0x000eee0000000200 */
[C---:B-1----:R-:W-:Y:S08]  /*1dd70*/  HMMA.16816.F32.BF16 R20, R176.reuse, R32, R20 ;  /* 0x00000020b014723c */ /* 0x042ff00000041814 */
[C---:B------:R-:W-:Y:S01]  /*1dd80*/  HMMA.16816.F32.BF16 R16, R176.reuse, R34, R16 ;  /* 0x00000022b010723c */ /* 0x040fe20000041810 */
[----:B------:R-:W1:Y:S07]  /*1dd90*/  LDSM.16.M88.4 R32, [R217] ;  /* 0x00000000d920783b */ /* 0x000e6e0000000200 */
[C---:B------:R-:W-:Y:S08]  /*1dda0*/  HMMA.16816.F32.BF16 R12, R176.reuse, R196, R12 ;  /* 0x000000c4b00c723c */ /* 0x040ff0000004180c */
[C---:B------:R-:W-:Y:S01]  /*1ddb0*/  HMMA.16816.F32.BF16 R4, R176.reuse, R198, R4 ;  /* 0x000000c6b004723c */ /* 0x040fe20000041804 */
[----:B------:R-:W4:Y:S07]  /*1ddc0*/  LDSM.16.M88.4 R196, [R216] ;  /* 0x00000000d8c4783b */ /* 0x000f2e0000000200 */
[C---:B--2---:R-:W-:Y:S08]  /*1ddd0*/  HMMA.16816.F32.BF16 R188, R176.reuse, R180, R188 ;  /* 0x000000b4b0bc723c */ /* 0x044ff000000418bc */
[----:B------:R-:W-:Y:S01]  /*1dde0*/  HMMA.16816.F32.BF16 R184, R176, R182, R184 ;  /* 0x000000b6b0b8723c */ /* 0x000fe200000418b8 */
[----:B------:R-:W-:Y:S04]  /*1ddf0*/  LDSM.16.M88.4 R180, [R227+0xa000] ;  /* 0x00a00000e3b4783b */ /* 0x000fe80000000200 */
[----:B------:R-:W-:Y:S03]  /*1de00*/  LDSM.16.M88.4 R176, [R227+0xa800] ;  /* 0x00a80000e3b0783b */ /* 0x000fe60000000200 */
[C---:B---3--:R-:W-:Y:S08]  /*1de10*/  HMMA.16816.F32.BF16 R20, R192.reuse, R168, R20 ;  /* 0x000000a8c014723c */ /* 0x048ff00000041814 */
[C---:B------:R-:W-:Y:S01]  /*1de20*/  HMMA.16816.F32.BF16 R16, R192.reuse, R170, R16 ;  /* 0x000000aac010723c */ /* 0x040fe20000041810 */
[----:B------:R-:W2:Y:S07]  /*1de30*/  LDSM.16.M88.4 R168, [R230+0x2000] ;  /* 0x00200000e6a8783b */ /* 0x000eae0000000200 */
[C---:B-1----:R-:W-:Y:S08]  /*1de40*/  HMMA.16816.F32.BF16 R12, R192.reuse, R32, R12 ;  /* 0x00000020c00c723c */ /* 0x042ff0000004180c */
[C---:B------:R-:W-:Y:S01]  /*1de50*/  HMMA.16816.F32.BF16 R4, R192.reuse, R34, R4 ;  /* 0x00000022c004723c */ /* 0x040fe20000041804 */
[----:B------:R-:W1:Y:S07]  /*1de60*/  LDSM.16.M88.4 R32, [R227+0xb000] ;  /* 0x00b00000e320783b */ /* 0x000e6e0000000200 */
[C---:B------:R-:W-:Y:S08]  /*1de70*/  HMMA.16816.F32.BF16 R28, R192.reuse, R172, R28 ;  /* 0x000000acc01c723c */ /* 0x040ff0000004181c */
[C---:B------:R-:W-:Y:S01]  /*1de80*/  HMMA.16816.F32.BF16 R24, R192.reuse, R174, R24 ;  /* 0x000000aec018723c */ /* 0x040fe20000041818 */
[----:B------:R-:W3:Y:S07]  /*1de90*/  LDSM.16.M88.4 R172, [R227+0xb800] ;  /* 0x00b80000e3ac783b */ /* 0x000eee0000000200 */
[C---:B----4-:R-:W-:Y:S08]  /*1dea0*/  HMMA.16816.F32.BF16 R188, R192.reuse, R196, R188 ;  /* 0x000000c4c0bc723c */ /* 0x050ff000000418bc */
[----:B------:R-:W-:Y:S01]  /*1deb0*/  HMMA.16816.F32.BF16 R184, R192, R198, R184 ;  /* 0x000000c6c0b8723c */ /* 0x000fe200000418b8 */
[----:B------:R-:W-:Y:S04]  /*1dec0*/  LDSM.16.M88.4 R192, [R220+0x2000] ;  /* 0x00200000dcc0783b */ /* 0x000fe80000000200 */
[----:B------:R-:W-:Y:S03]  /*1ded0*/  LDSM.16.M88.4 R196, [R233+0xc000] ;  /* 0x00c00000e9c4783b */ /* 0x000fe60000000200 */
[C---:B--2---:R-:W-:Y:S08]  /*1dee0*/  HMMA.16816.F32.BF16 R28, R168.reuse, R180, R28 ;  /* 0x000000b4a81c723c */ /* 0x044ff0000004181c */
        /* <DEDUP_REMOVED lines=20> */
[----:B------:R-:W4:Y:S07]  /*1e030*/  LDSM.16.M88.4 R192, [R233+0xc800] ;  /* 0x00c80000e9c0783b */ /* 0x000f2e0000000200 */
[C---:B--2---:R-:W-:Y:S08]  /*1e040*/  HMMA.16816.F32.BF16 R188, R32.reuse, R168, R188 ;  /* 0x000000a820bc723c */ /* 0x044ff000000418bc */
[----:B------:R-:W-:Y:S01]  /*1e050*/  HMMA.16816.F32.BF16 R184, R32, R170, R184 ;  /* 0x000000aa20b8723c */ /* 0x000fe200000418b8 */
[----:B------:R-:W-:Y:S04]  /*1e060*/  LDSM.16.M88.4 R168, [R232+0x4000] ;  /* 0x00400000e8a8783b */ /* 0x000fe80000000200 */
[----:B------:R-:W2:Y:S03]  /*1e070*/  LDSM.16.M88.4 R32, [R215] ;  /* 0x00000000d720783b */ /* 0x000ea60000000200 */
[C---:B---3--:R-:W-:Y:S08]  /*1e080*/  HMMA.16816.F32.BF16 R28, R172.reuse, R196, R28 ;  /* 0x000000c4ac1c723c */ /* 0x048ff0000004181c */
[C---:B------:R-:W-:Y:S01]  /*1e090*/  HMMA.16816.F32.BF16 R24, R172.reuse, R198, R24 ;  /* 0x000000c6ac18723c */ /* 0x040fe20000041818 */
[----:B------:R-:W3:Y:S07]  /*1e0a0*/  LDSM.16.M88.4 R196, [R214] ;  /* 0x00000000d6c4783b */ /* 0x000eee0000000200 */
[C---:B-1----:R-:W-:Y:S08]  /*1e0b0*/  HMMA.16816.F32.BF16 R12, R172.reuse, R180, R12 ;  /* 0x000000b4ac0c723c */ /* 0x042ff0000004180c */
[C---:B------:R-:W-:Y:S01]  /*1e0c0*/  HMMA.16816.F32.BF16 R4, R172.reuse, R182, R4 ;  /* 0x000000b6ac04723c */ /* 0x040fe20000041804 */
[----:B------:R-:W1:Y:S07]  /*1e0d0*/  LDSM.16.M88.4 R180, [R213] ;  /* 0x00000000d5b4783b */ /* 0x000e6e0000000200 */
[C---:B----4-:R-:W-:Y:S08]  /*1e0e0*/  HMMA.16816.F32.BF16 R188, R172.reuse, R176, R188 ;  /* 0x000000b0acbc723c */ /* 0x050ff000000418bc */
[C---:B------:R-:W-:Y:S01]  /*1e0f0*/  HMMA.16816.F32.BF16 R184, R172.reuse, R178, R184 ;  /* 0x000000b2acb8723c */ /* 0x040fe200000418b8 */
[----:B------:R-:W4:Y:S07]  /*1e100*/  LDSM.16.M88.4 R176, [R212] ;  /* 0x00000000d4b0783b */ /* 0x000f2e0000000200 */
        /* <DEDUP_REMOVED lines=12> */
[----:B------:R-:W1:Y:S07]  /*1e1d0*/  LDSM.16.M88.4 R180, [R227+0xd800] ;  /* 0x00d80000e3b4783b */ /* 0x000e6e0000000200 */
[C---:B----4-:R-:W-:Y:S08]  /*1e1e0*/  HMMA.16816.F32.BF16 R188, R168.reuse, R176, R188 ;  /* 0x000000b0a8bc723c */ /* 0x050ff000000418bc */
[----:B------:R-:W-:Y:S01]  /*1e1f0*/  HMMA.16816.F32.BF16 R184, R168, R178, R184 ;  /* 0x000000b2a8b8723c */ /* 0x000fe200000418b8 */
[----:B------:R-:W-:Y:S04]  /*1e200*/  LDSM.16.M88.4 R176, [R229+0x4000] ;  /* 0x00400000e5b0783b */ /* 0x000fe80000000200 */
[----:B------:R-:W4:Y:S03]  /*1e210*/  LDSM.16.M88.4 R168, [R220+0x4000] ;  /* 0x00400000dca8783b */ /* 0x000f260000000200 */
        /* <DEDUP_REMOVED lines=16> */
[C---:B--2---:R-:W-:Y:S08]  /*1e320*/  HMMA.16816.F32.BF16 R20, R176.reuse, R32, R20 ;  /* 0x00000020b014723c */ /* 0x044ff00000041814 */
[C---:B------:R-:W-:Y:S01]  /*1e330*/  HMMA.16816.F32.BF16 R16, R176.reuse, R34, R16 ;  /* 0x00000022b010723c */ /* 0x040fe20000041810 */
[----:B------:R-:W2:Y:S07]  /*1e340*/  LDSM.16.M88.4 R32, [R233+0xf000] ;  /* 0x00f00000e920783b */ /* 0x000eae0000000200 */
[C---:B------:R-:W-:Y:S08]  /*1e350*/  HMMA.16816.F32.BF16 R12, R176.reuse, R192, R12 ;  /* 0x000000c0b00c723c */ /* 0x040ff0000004180c */
[C---:B------:R-:W-:Y:S01]  /*1e360*/  HMMA.16816.F32.BF16 R4, R176.reuse, R194, R4 ;  /* 0x000000c2b004723c */ /* 0x040fe20000041804 */
[----:B------:R-:W2:Y:S07]  /*1e370*/  LDSM.16.M88.4 R192, [R233+0xf800] ;  /* 0x00f80000e9c0783b */ /* 0x000eae0000000200 */
[C---:B-1----:R-:W-:Y:S08]  /*1e380*/  HMMA.16816.F32.BF16 R188, R176.reuse, R180, R188 ;  /* 0x000000b4b0bc723c */ /* 0x042ff000000418bc */
[----:B------:R-:W-:Y:S01]  /*1e390*/  HMMA.16816.F32.BF16 R184, R176, R182, R184 ;  /* 0x000000b6b0b8723c */ /* 0x000fe200000418b8 */
[----:B------:R-:W-:Y:S04]  /*1e3a0*/  LDSM.16.M88.4 R180, [R232+0x6000] ;  /* 0x00600000e8b4783b */ /* 0x000fe80000000200 */
[----:B------:R-:W-:Y:S03]  /*1e3b0*/  LDSM.16.M88.4 R176, [R211] ;  /* 0x00000000d3b0783b */ /* 0x000fe60000000200 */
[C---:B---3--:R-:W-:Y:S08]  /*1e3c0*/  HMMA.16816.F32.BF16 R28, R196.reuse, R172, R28 ;  /* 0x000000acc41c723c */ /* 0x048ff0000004181c */
[C---:B------:R-:W-:Y:S01]  /*1e3d0*/  HMMA.16816.F32.BF16 R24, R196.reuse, R174, R24 ;  /* 0x000000aec418723c */ /* 0x040fe20000041818 */
[----:B------:R-:W1:Y:S07]  /*1e3e0*/  LDSM.16.M88.4 R172, [R210] ;  /* 0x00000000d2ac783b */ /* 0x000e6e0000000200 */
[C---:B----4-:R-:W-:Y:S08]  /*1e3f0*/  HMMA.16816.F32.BF16 R20, R196.reuse, R168, R20 ;  /* 0x000000a8c414723c */ /* 0x050ff00000041814 */
[C---:B------:R-:W-:Y:S01]  /*1e400*/  HMMA.16816.F32.BF16 R16, R196.reuse, R170, R16 ;  /* 0x000000aac410723c */ /* 0x040fe20000041810 */
[----:B------:R-:W3:Y:S07]  /*1e410*/  LDSM.16.M88.4 R168, [R209] ;  /* 0x00000000d1a8783b */ /* 0x000eee0000000200 */
[C---:B--2---:R-:W-:Y:S08]  /*1e420*/  HMMA.16816.F32.BF16 R12, R196.reuse, R32, R12 ;  /* 0x00000020c40c723c */ /* 0x044ff0000004180c */
[C---:B------:R-:W-:Y:S01]  /*1e430*/  HMMA.16816.F32.BF16 R4, R196.reuse, R34, R4 ;  /* 0x00000022c404723c */ /* 0x040fe20000041804 */
[----:B------:R-:W2:Y:S07]  /*1e440*/  LDSM.16.M88.4 R32, [R208] ;  /* 0x00000000d020783b */ /* 0x000eae0000000200 */
[C---:B------:R-:W-:Y:S08]  /*1e450*/  HMMA.16816.F32.BF16 R188, R196.reuse, R192, R188 ;  /* 0x000000c0c4bc723c */ /* 0x040ff000000418bc */
[----:B------:R-:W-:Y:S01]  /*1e460*/  HMMA.16816.F32.BF16 R184, R196, R194, R184 ;  /* 0x000000c2c4b8723c */ /* 0x000fe200000418b8 */
[----:B------:R-:W-:Y:S07]  /*1e470*/  LDSM.16.M88.4 R192, [R227+0xe800] ;  /* 0x00e80000e3c0783b */ /* 0x000fee0000000200 */
[C---:B-1----:R-:W-:Y:S08]  /*1e480*/  HMMA.16816.F32.BF16 R20, R180.reuse, R172, R20 ;  /* 0x000000acb414723c */ /* 0x042ff00000041814 */
[C---:B------:R-:W-:Y:S01]  /*1e490*/  HMMA.16816.F32.BF16 R16, R180.reuse, R174, R16 ;  /* 0x000000aeb410723c */ /* 0x040fe20000041810 */
[----:B------:R-:W-:Y:S07]  /*1e4a0*/  LDSM.16.M88.4 R172, [R230+0x6000] ;  /* 0x00600000e6ac783b */ /* 0x000fee0000000200 */
[C---:B---3--:R-:W-:Y:S08]  /*1e4b0*/  HMMA.16816.F32.BF16 R12, R180.reuse, R168, R12 ;  /* 0x000000a8b40c723c */ /* 0x048ff0000004180c */
        /* <DEDUP_REMOVED lines=12> */
[C---:B---3--:R-:W-:Y:S08]  /*1e580*/  HMMA.16816.F32.BF16 R12, R172.reuse, R176, R12 ;  /* 0x000000b0ac0c723c */ /* 0x048ff0000004180c */
[C---:B------:R-:W-:Y:S01]  /*1e590*/  HMMA.16816.F32.BF16 R4, R172.reuse, R178, R4 ;  /* 0x000000b2ac04723c */ /* 0x040fe20000041804 */
[----:B------:R-:W3:Y:S07]  /*1e5a0*/  LDSM.16.M88.4 R176, [R220+0x6800] ;  /* 0x00680000dcb0783b */ /* 0x000eee0000000200 */
[C---:B--2---:R-:W-:Y:S08]  /*1e5b0*/  HMMA.16816.F32.BF16 R188, R172.reuse, R32, R188 ;  /* 0x00000020acbc723c */ /* 0x044ff000000418bc */
[C---:B------:R-:W-:Y:S01]  /*1e5c0*/  HMMA.16816.F32.BF16 R184, R172.reuse, R34, R184 ;  /* 0x00000022acb8723c */ /* 0x040fe200000418b8 */
[----:B------:R-:W2:Y:S07]  /*1e5d0*/  LDSM.16.M88.4 R32, [R220+0x7000] ;  /* 0x00700000dc20783b */ /* 0x000eae0000000200 */
[C---:B------:R-:W-:Y:S01]  /*1e5e0*/  HMMA.16816.F32.BF16 R20, R172.reuse, R192, R20 ;  /* 0x000000c0ac14723c */ /* 0x040fe20000041814 */
[----:B------:R-:W4:Y:S07]  /*1e5f0*/  S2R R192, SR_TID.X ;  /* 0x0000000000c07919 */ /* 0x000f2e0000002100 */
[----:B------:R-:W-:Y:S01]  /*1e600*/  HMMA.16816.F32.BF16 R16, R172, R194, R16 ;  /* 0x000000c2ac10723c */ /* 0x000fe20000041810 */
[----:B------:R-:W5:Y:S01]  /*1e610*/  LDSM.16.M88.4 R172, [R220+0x7800] ;  /* 0x00780000dcac783b */ /* 0x000f620000000200 */
[----:B------:R-:W-:-:S06]  /*1e620*/  DEPBAR.LE SB0, 0x0 ;  /* 0x000080000000791a */ /* 0x000fcc0000000000 */
[C---:B-1----:R-:W-:Y:S08]  /*1e630*/  HMMA.16816.F32.BF16 R28, R180.reuse, R168, R28 ;  /* 0x000000a8b41c723c */ /* 0x042ff0000004181c */
[----:B------:R-:W-:Y:S01]  /*1e640*/  HMMA.16816.F32.BF16 R24, R180, R170, R24 ;  /* 0x000000aab418723c */ /* 0x000fe20000041818 */
[----:B----4-:R-:W-:-:S07]  /*1e650*/  IMAD.SHL.U32 R169, R192, 0x2, RZ ;  /* 0x00000002c0a97824 */ /* 0x010fce00078e00ff */
[----:B---3--:R-:W-:Y:S01]  /*1e660*/  HMMA.16816.F32.BF16 R20, R180, R176, R20 ;  /* 0x000000b0b414723c */ /* 0x008fe20000041814 */
[----:B------:R-:W-:-:S07]  /*1e670*/  LOP3.LUT R169, R169, 0x6, RZ, 0xc0, !PT ;  /* 0x00000006a9a97812 */ /* 0x000fce00078ec0ff */
[----:B------:R-:W-:Y:S01]  /*1e680*/  HMMA.16816.F32.BF16 R16, R180, R178, R16 ;  /* 0x000000b2b410723c */ /* 0x000fe20000041810 */
[----:B------:R-:W-:-:S07]  /*1e690*/  IMAD R168, R250, 0x40, R169 ;  /* 0x00000040faa87824 */ /* 0x000fce00078e02a9 */
[----:B--2---:R-:W-:Y:S01]  /*1e6a0*/  HMMA.16816.F32.BF16 R12, R180, R32, R12 ;  /* 0x00000020b40c723c */ /* 0x004fe2000004180c */
[-C--:B-----5:R-:W-:Y:S01]  /*1e6b0*/  FMUL.FTZ R178, R31, R167.reuse ;  /* 0x000000a71fb27220 */ /* 0x0a0fe20000410000 */
[----:B------:R-:W-:Y:S01]  /*1e6c0*/  IADD3 R170, R168, 0x1, RZ ;  /* 0x00000001a8aa7810 */ /* 0x000fe20007ffe0ff */
[----:B------:R-:W-:-:S05]  /*1e6d0*/  FMUL.FTZ R31, R24, R167 ;  /* 0x000000a7181f7220 */ /* 0x000fca0000410000 */
[----:B------:R-:W-:Y:S01]  /*1e6e0*/  HMMA.16816.F32.BF16 R4, R180, R34, R4 ;  /* 0x00000022b404723c */ /* 0x000fe20000041804 */
[C---:B------:R-:W-:Y:S01]  /*1e6f0*/  IADD3 R176, R168.reuse, 0x8, RZ ;  /* 0x00000008a8b07810 */ /* 0x040fe20007ffe0ff */
[----:B------:R-:W-:Y:S01]  /*1e700*/  FMUL.FTZ R24, R25, R167 ;  /* 0x000000a719187220 */ /* 0x000fe20000410000 */
[----:B------:R-:W-:Y:S01]  /*1e710*/  I2F R171, R170 ;  /* 0x000000aa00ab7306 */ /* 0x000fe20000201400 */
[----:B------:R-:W-:-:S03]  /*1e720*/  IADD3 R32, R168, 0x9, RZ ;  /* 0x00000009a8207810 */ /* 0x000fc60007ffe0ff */
[-C--:B------:R-:W-:Y:S02]  /*1e730*/  FMUL.FTZ R34, R28, R167.reuse ;  /* 0x000000a71c227220 */ /* 0x080fe40000410000 */
[-C--:B------:R-:W-:Y:S02]  /*1e740*/  FMUL.FTZ R28, R29, R167.reuse ;  /* 0x000000a71d1c7220 */ /* 0x080fe40000410000 */
[----:B------:R-:W1:Y:S01]  /*1e750*/  MUFU.TANH R178, R178 ;  /* 0x000000b200b27308 */ /* 0x000e620000002400 */
[-C--:B------:R-:W-:Y:S02]  /*1e760*/  FMUL.FTZ R27, R27, R167.reuse ;  /* 0x000000a71b1b7220 */ /* 0x080fe40000410000 */
[-C--:B------:R-:W-:Y:S01]  /*1e770*/  FMUL.FTZ R29, R26, R167.reuse ;  /* 0x000000a71a1d7220 */ /* 0x080fe20000410000 */
[----:B------:R-:W-:Y:S01]  /*1e780*/  HMMA.16816.F32.BF16 R188, R180, R172, R188 ;  /* 0x000000acb4bc723c */ /* 0x000fe200000418bc */
[----:B------:R-:W-:-:S03]  /*1e790*/  FMUL.FTZ R26, R20, R167 ;  /* 0x000000a7141a7220 */ /* 0x000fc60000410000 */
[----:B------:R-:W-:Y:S01]  /*1e7a0*/  I2F R33, R176 ;  /* 0x000000b000217306 */ /* 0x000fe20000201400 */
[-C--:B------:R-:W-:Y:S02]  /*1e7b0*/  FMUL.FTZ R20, R21, R167.reuse ;  /* 0x000000a715147220 */ /* 0x080fe40000410000 */
[-C--:B------:R-:W-:Y:S01]  /*1e7c0*/  FMUL.FTZ R22, R22, R167.reuse ;  /* 0x000000a716167220 */ /* 0x080fe20000410000 */
[----:B------:R-:W-:Y:S04]  /*1e7d0*/  HMMA.16816.F32.BF16 R184, R180, R174, R184 ;  /* 0x000000aeb4b8723c */ /* 0x000fe800000418b8 */
[----:B------:R-:W-:Y:S01]  /*1e7e0*/  MUFU.TANH R31, R31 ;  /* 0x0000001f001f7308 */ /* 0x000fe20000002400 */
[C---:B------:R-:W-:Y:S02]  /*1e7f0*/  IADD3 R177, R168.reuse, 0x10, RZ ;  /* 0x00000010a8b17810 */ /* 0x040fe40007ffe0ff */
[----:B------:R-:W-:Y:S01]  /*1e800*/  IADD3 R172, R168, 0x11, RZ ;  /* 0x00000011a8ac7810 */ /* 0x000fe20007ffe0ff */
[----:B------:R-:W-:-:S04]  /*1e810*/  FMUL.FTZ R23, R23, R167 ;  /* 0x000000a717177220 */ /* 0x000fc80000410000 */
[----:B------:R-:W-:Y:S01]  /*1e820*/  I2F R179, R32 ;  /* 0x0000002000b37306 */ /* 0x000fe20000201400 */
[----:B------:R-:W-:-:S07]  /*1e830*/  FMUL.FTZ R21, R16, R167 ;  /* 0x000000a710157220 */ /* 0x000fce0000410000 */
[----:B------:R-:W-:Y:S01]  /*1e840*/  MUFU.TANH R28, R28 ;  /* 0x0000001c001c7308 */ /* 0x000fe20000002400 */
[----:B------:R-:W-:-:S07]  /*1e850*/  IADD3 R180, R168, 0x18, RZ ;  /* 0x00000018a8b47810 */ /* 0x000fce0007ffe0ff */
[----:B------:R-:W2:Y:S01]  /*1e860*/  MUFU.TANH R24, R24 ;  /* 0x0000001800187308 */ /* 0x000ea20000002400 */
[----:B------:R-:W-:-:S07]  /*1e870*/  FMUL.FTZ R18, R18, R167 ;  /* 0x000000a712127220 */ /* 0x000fce0000410000 */
[----:B------:R3:W-:Y:S01]  /*1e880*/  MUFU.TANH R183, R27 ;  /* 0x0000001b00b77308 */ /* 0x0007e20000002400 */
[-C--:B------:R-:W-:Y:S02]  /*1e890*/  FMUL.FTZ R12, R12, R167.reuse ;  /* 0x000000a70c0c7220 */ /* 0x080fe40000410000 */
[----:B------:R-:W-:-:S05]  /*1e8a0*/  FMUL.FTZ R182, R19, R167 ;  /* 0x000000a713b67220 */ /* 0x000fca0000410000 */
[----:B------:R-:W-:Y:S01]  /*1e8b0*/  MUFU.TANH R29, R29 ;  /* 0x0000001d001d7308 */ /* 0x000fe20000002400 */
[----:B------:R-:W-:Y:S01]  /*1e8c0*/  FMUL.FTZ R13, R13, R167 ;  /* 0x000000a70d0d7220 */ /* 0x000fe20000410000 */
[----:B------:R-:W-:-:S06]  /*1e8d0*/  IADD3 R174, R168, 0x19, RZ ;  /* 0x00000019a8ae7810 */ /* 0x000fcc0007ffe0ff */
[----:B------:R-:W-:Y:S01]  /*1e8e0*/  I2F R35, R177 ;  /* 0x000000b100237306 */ /* 0x000fe20000201400 */
[-C--:B---3--:R-:W-:Y:S02]  /*1e8f0*/  FMUL.FTZ R27, R15, R167.reuse ;  /* 0x000000a70f1b7220 */ /* 0x088fe40000410000 */
[----:B------:R-:W-:-:S05]  /*1e900*/  FMUL.FTZ R15, R5, R167 ;  /* 0x000000a7050f7220 */ /* 0x000fca0000410000 */
[----:B------:R-:W-:Y:S01]  /*1e910*/  I2F R173, R172 ;  /* 0x000000ac00ad7306 */ /* 0x000fe20000201400 */
[----:B-1----:R-:W-:Y:S01]  /*1e920*/  FFMA.FTZ R5, R0, R171, R178 ;  /* 0x000000ab00057223 */ /* 0x002fe200000100b2 */
[----:B------:R-:W-:-:S06]  /*1e930*/  ISETP.GE.AND P6, PT, R170, R3, PT ;  /* 0x00000003aa00720c */ /* 0x000fcc0003fc6270 */
[----:B------:R-:W-:Y:S01]  /*1e940*/  MUFU.TANH R20, R20 ;  /* 0x0000001400147308 */ /* 0x000fe20000002400 */
[----:B------:R-:W-:-:S07]  /*1e950*/  FMUL.FTZ R14, R14, R167 ;  /* 0x000000a70e0e7220 */ /* 0x000fce0000410000 */
[----:B------:R-:W1:Y:S01]  /*1e960*/  MUFU.TANH R22, R22 ;  /* 0x0000001600167308 */ /* 0x000e620000002400 */
[-C--:B------:R-:W-:Y:S01]  /*1e970*/  FMUL.FTZ R4, R4, R167.reuse ;  /* 0x000000a704047220 */ /* 0x080fe20000410000 */
[----:B------:R-:W-:Y:S01]  /*1e980*/  ISETP.GE.AND P5, PT, R176, R2, PT ;  /* 0x00000002b000720c */ /* 0x000fe20003fa6270 */
[----:B------:R-:W-:Y:S01]  /*1e990*/  FMUL.FTZ R16, R17, R167 ;  /* 0x000000a711107220 */ /* 0x000fe20000410000 */
[----:B------:R-:W-:-:S04]  /*1e9a0*/  IADD3 R194, R168, 0x20, RZ ;  /* 0x00000020a8c27810 */ /* 0x000fc80007ffe0ff */
[----:B------:R-:W3:Y:S01]  /*1e9b0*/  MUFU.TANH R26, R26 ;  /* 0x0000001a001a7308 */ /* 0x000ee20000002400 */
[----:B------:R-:W-:Y:S01]  /*1e9c0*/  FSEL R5, R5, -INF , !P6 ;  /* 0xff80000005057808 */ /* 0x000fe20007000000 */
[----:B--2---:R-:W-:-:S06]  /*1e9d0*/  FFMA.FTZ R24, R0, R179, R24 ;  /* 0x000000b300187223 */ /* 0x004fcc0000010018 */
[----:B------:R-:W2:Y:S01]  /*1e9e0*/  MUFU.TANH R23, R23 ;  /* 0x0000001700177308 */ /* 0x000ea20000002400 */
[----:B------:R-:W-:-:S07]  /*1e9f0*/  ISETP.GE.AND P4, PT, R170, R2, PT ;  /* 0x00000002aa00720c */ /* 0x000fce0003f86270 */
[----:B------:R-:W-:Y:S01]  /*1ea00*/  I2F R181, R180 ;  /* 0x000000b400b57306 */ /* 0x000fe20000201400 */
[----:B------:R-:W-:-:S07]  /*1ea10*/  ISETP.GE.AND P6, PT, R32, R2, PT ;  /* 0x000000022000720c */ /* 0x000fce0003fc6270 */
[----:B------:R-:W4:Y:S08]  /*1ea20*/  MUFU.TANH R21, R21 ;  /* 0x0000001500157308 */ /* 0x000f300000002400 */
[----:B------:R5:W-:Y:S01]  /*1ea30*/  MUFU.TANH R25, R12 ;  /* 0x0000000c00197308 */ /* 0x000be20000002400 */
[----:B------:R-:W-:-:S07]  /*1ea40*/  FMUL.FTZ R170, R7, R167 ;  /* 0x000000a707aa7220 */ /* 0x000fce0000410000 */
[----:B------:R-:W1:Y:S01]  /*1ea50*/  MUFU.TANH R18, R18 ;  /* 0x0000001200127308 */ /* 0x000e620000002400 */
[----:B-----5:R-:W-:-:S07]  /*1ea60*/  FFMA.FTZ R12, R0, R33, R31 ;  /* 0x00000021000c7223 */ /* 0x020fce000001001f */
[----:B------:R5:W-:Y:S01]  /*1ea70*/  MUFU.TANH R17, R13 ;  /* 0x0000000d00117308 */ /* 0x000be20000002400 */
[----:B------:R-:W-:Y:S02]  /*1ea80*/  FSEL R12, R12, -INF , !P5 ;  /* 0xff8000000c0c7808 */ /* 0x000fe40006800000 */
[----:B------:R-:W-:-:S05]  /*1ea90*/  ISETP.GE.AND P5, PT, R32, R3, PT ;  /* 0x000000032000720c */ /* 0x000fca0003fa6270 */
[----:B------:R-:W-:Y:S01]  /*1eaa0*/  I2F R175, R174 ;  /* 0x000000ae00af7306 */ /* 0x000fe20000201400 */
[----:B------:R-:W-:Y:S01]  /*1eab0*/  FSEL R7, R24, -INF , !P6 ;  /* 0xff80000018077808 */ /* 0x000fe20007000000 */
[----:B-1----:R-:W-:-:S06]  /*1eac0*/  FFMA.FTZ R22, R0, R35, R22 ;  /* 0x0000002300167223 */ /* 0x002fcc0000010016 */
[----:B------:R-:W1:Y:S01]  /*1ead0*/  MUFU.TANH R182, R182 ;  /* 0x000000b600b67308 */ /* 0x000e620000002400 */
[----:B-----5:R-:W-:Y:S02]  /*1eae0*/  FFMA.FTZ R13, R0, R171, R28 ;  /* 0x000000ab000d7223 */ /* 0x020fe4000001001c */
[----:B------:R-:W-:-:S05]  /*1eaf0*/  FMUL.FTZ R171, R6, R167 ;  /* 0x000000a706ab7220 */ /* 0x000fca0000410000 */
[----:B------:R5:W-:Y:S01]  /*1eb00*/  MUFU.TANH R195, R14 ;  /* 0x0000000e00c37308 */ /* 0x000be20000002400 */
[----:B------:R-:W-:Y:S01]  /*1eb10*/  FSEL R13, R13, -INF , !P4 ;  /* 0xff8000000d0d7808 */ /* 0x000fe20006000000 */
[----:B------:R-:W-:-:S06]  /*1eb20*/  FFMA.FTZ R6, R0, R33, R29 ;  /* 0x0000002100067223 */ /* 0x000fcc000001001d */
[----:B------:R1:W-:Y:S01]  /*1eb30*/  MUFU.TANH R19, R4 ;  /* 0x0000000400137308 */ /* 0x0003e20000002400 */
[----:B------:R-:W-:Y:S01]  /*1eb40*/  ISETP.GE.AND P4, PT, R176, R3, PT ;  /* 0x00000003b000720c */ /* 0x000fe20003f86270 */
[----:B------:R-:W-:Y:S01]  /*1eb50*/  FFMA.FTZ R24, R0, R173, R20 ;  /* 0x000000ad00187223 */ /* 0x000fe20000010014 */
[----:B-----5:R-:W-:-:S05]  /*1eb60*/  IADD3 R14, R168, 0x21, RZ ;  /* 0x00000021a80e7810 */ /* 0x020fca0007ffe0ff */
[----:B------:R-:W5:Y:S01]  /*1eb70*/  I2F R192, R194 ;  /* 0x000000c200c07306 */ /* 0x000f620000201400 */
[----:B------:R-:W-:Y:S01]  /*1eb80*/  ISETP.GE.AND P6, PT, R177, R3, PT ;  /* 0x00000003b100720c */ /* 0x000fe20003fc6270 */
[----:B-1----:R-:W-:-:S06]  /*1eb90*/  FFMA.FTZ R4, R0, R179, R183 ;  /* 0x000000b300047223 */ /* 0x002fcc00000100b7 */
[----:B------:R-:W1:Y:S01]  /*1eba0*/  I2F R28, R14 ;  /* 0x0000000e001c7306 */ /* 0x000e620000201400 */
[----:B------:R-:W-:Y:S02]  /*1ebb0*/  IADD3 R29, R168, 0x29, RZ ;  /* 0x00000029a81d7810 */ /* 0x000fe40007ffe0ff */
[----:B------:R-:W-:Y:S02]  /*1ebc0*/  FSEL R4, R4, -INF , !P5 ;  /* 0xff80000004047808 */ /* 0x000fe40006800000 */
[----:B------:R-:W-:-:S03]  /*1ebd0*/  ISETP.GE.AND P5, PT, R172, R2, PT ;  /* 0x00000002ac00720c */ /* 0x000fc60003fa6270 */
[----:B------:R-:W1:Y:S01]  /*1ebe0*/  MUFU.TANH R16, R16 ;  /* 0x0000001000107308 */ /* 0x000e620000002400 */
[----:B------:R-:W-:Y:S01]  /*1ebf0*/  FSEL R6, R6, -INF , !P4 ;  /* 0xff80000006067808 */ /* 0x000fe20006000000 */
[C---:B---3--:R-:W-:Y:S01]  /*1ec00*/  FFMA.FTZ R26, R0.reuse, R35, R26 ;  /* 0x00000023001a7223 */ /* 0x048fe2000001001a */
[----:B------:R-:W-:Y:S01]  /*1ec10*/  ISETP.GE.AND P4, PT, R177, R2, PT ;  /* 0x00000002b100720c */ /* 0x000fe20003f86270 */
[----:B--2---:R-:W-:-:S04]  /*1ec20*/  FFMA.FTZ R193, R0, R173, R23 ;  /* 0x000000ad00c17223 */ /* 0x004fc80000010017 */
[----:B------:R-:W-:Y:S01]  /*1ec30*/  MUFU.TANH R27, R27 ;  /* 0x0000001b001b7308 */ /* 0x000fe20000002400 */
[----:B------:R-:W-:Y:S01]  /*1ec40*/  FSEL R20, R22, -INF , !P6 ;  /* 0xff80000016147808 */ /* 0x000fe20007000000 */
[----:B----4-:R-:W-:Y:S01]  /*1ec50*/  FFMA.FTZ R21, R0, R181, R21 ;  /* 0x000000b500157223 */ /* 0x010fe20000010015 */
[----:B------:R-:W-:Y:S01]  /*1ec60*/  FSEL R23, R24, -INF , !P5 ;  /* 0xff80000018177808 */ /* 0x000fe20006800000 */
[----:B------:R-:W-:Y:S01]  /*1ec70*/  FMUL.FTZ R24, R189, R167 ;  /* 0x000000a7bd187220 */ /* 0x000fe20000410000 */
[----:B------:R-:W-:Y:S01]  /*1ec80*/  ISETP.GE.AND P6, PT, R180, R2, PT ;  /* 0x00000002b400720c */ /* 0x000fe20003fc6270 */
[----:B------:R-:W-:Y:S01]  /*1ec90*/  FFMA.FTZ R189, R0, R181, R18 ;  /* 0x000000b500bd7223 */ /* 0x000fe20000010012 */
[----:B------:R-:W-:Y:S01]  /*1eca0*/  IADD3 R31, R168, 0x28, RZ ;  /* 0x00000028a81f7810 */ /* 0x000fe20007ffe0ff */
[----:B------:R-:W-:Y:S01]  /*1ecb0*/  MUFU.TANH R15, R15 ;  /* 0x0000000f000f7308 */ /* 0x000fe20000002400 */
[----:B------:R-:W-:Y:S01]  /*1ecc0*/  ISETP.GE.AND P5, PT, R180, R3, PT ;  /* 0x00000003b400720c */ /* 0x000fe20003fa6270 */
[----:B------:R-:W-:Y:S01]  /*1ecd0*/  FFMA.FTZ R182, R0, R175, R182 ;  /* 0x000000af00b67223 */ /* 0x000fe200000100b6 */
[----:B------:R-:W-:-:S05]  /*1ece0*/  FSEL R178, R26, -INF , !P4 ;  /* 0xff8000001ab27808 */ /* 0x000fca0006000000 */
[----:B------:R-:W2:Y:S01]  /*1ecf0*/  I2F R33, R29 ;  /* 0x0000001d00217306 */ /* 0x000ea20000201400 */
[-C--:B------:R-:W-:Y:S02]  /*1ed00*/  ISETP.GE.AND P4, PT, R172, R3.reuse, PT ;  /* 0x00000003ac00720c */ /* 0x080fe40003f86270 */
[----:B------:R-:W-:Y:S01]  /*1ed10*/  FSEL R22, R21, -INF , !P6 ;  /* 0xff80000015167808 */ /* 0x000fe20007000000 */
[----:B-----5:R-:W-:Y:S01]  /*1ed20*/  FFMA.FTZ R25, R0, R192, R25 ;  /* 0x000000c000197223 */ /* 0x020fe20000010019 */
[----:B------:R-:W-:Y:S02]  /*1ed30*/  ISETP.GE.AND P6, PT, R174, R3, PT ;  /* 0x00000003ae00720c */ /* 0x000fe40003fc6270 */
[----:B------:R-:W-:Y:S01]  /*1ed40*/  FSEL R189, R189, -INF , !P5 ;  /* 0xff800000bdbd7808 */ /* 0x000fe20006800000 */
[----:B------:R-:W3:Y:S01]  /*1ed50*/  I2F R32, R31 ;  /* 0x0000001f00207306 */ /* 0x000ee20000201400 */
[----:B------:R-:W-:Y:S01]  /*1ed60*/  ISETP.GE.AND P5, PT, R194, R2, PT ;  /* 0x00000002c200720c */ /* 0x000fe20003fa6270 */
[----:B------:R-:W-:Y:S01]  /*1ed70*/  FFMA.FTZ R195, R0, R192, R195 ;  /* 0x000000c000c37223 */ /* 0x000fe200000100c3 */
[----:B------:R-:W-:Y:S01]  /*1ed80*/  FSEL R193, R193, -INF , !P4 ;  /* 0xff800000c1c17808 */ /* 0x000fe20006000000 */
[-C--:B------:R-:W-:Y:S01]  /*1ed90*/  FMUL.FTZ R188, R188, R167.reuse ;  /* 0x000000a7bcbc7220 */ /* 0x080fe20000410000 */
[----:B------:R-:W-:Y:S01]  /*1eda0*/  ISETP.GE.AND P4, PT, R174, R2, PT ;  /* 0x00000002ae00720c */ /* 0x000fe20003f86270 */
[----:B-1----:R-:W-:Y:S01]  /*1edb0*/  FFMA.FTZ R17, R0, R28, R17 ;  /* 0x0000001c00117223 */ /* 0x002fe20000010011 */
[----:B------:R-:W-:Y:S01]  /*1edc0*/  FSEL R192, R182, -INF , !P6 ;  /* 0xff800000b6c07808 */ /* 0x000fe20007000000 */
[----:B------:R1:W-:Y:S01]  /*1edd0*/  MUFU.TANH R18, R24 ;  /* 0x0000001800127308 */ /* 0x0003e20000002400 */
[----:B------:R-:W-:Y:S01]  /*1ede0*/  FMUL.FTZ R174, R190, R167 ;  /* 0x000000a7beae7220 */ /* 0x000fe20000410000 */
[----:B------:R-:W-:Y:S01]  /*1edf0*/  ISETP.GE.AND P6, PT, R14, R2, PT ;  /* 0x000000020e00720c */ /* 0x000fe20003fc6270 */
[----:B------:R-:W-:Y:S01]  /*1ee00*/  FFMA.FTZ R21, R0, R175, R16 ;  /* 0x000000af00157223 */ /* 0x000fe20000010010 */
[----:B------:R-:W-:-:S02]  /*1ee10*/  FSEL R190, R25, -INF , !P5 ;  /* 0xff80000019be7808 */ /* 0x000fc40006800000 */
[----:B------:R-:W-:Y:S02]  /*1ee20*/  ISETP.GE.AND P5, PT, R14, R3, PT ;  /* 0x000000030e00720c */ /* 0x000fe40003fa6270 */
[----:B------:R-:W4:Y:S01]  /*1ee30*/  MUFU.TANH R170, R170 ;  /* 0x000000aa00aa7308 */ /* 0x000f220000002400 */
[----:B------:R-:W-:Y:S01]  /*1ee40*/  IADD3 R35, R168, 0x31, RZ ;  /* 0x00000031a8237810 */ /* 0x000fe20007ffe0ff */
[----:B--2---:R-:W-:Y:S01]  /*1ee50*/  FFMA.FTZ R15, R0, R33, R15 ;  /* 0x00000021000f7223 */ /* 0x004fe2000001000f */
[----:B------:R-:W-:Y:S01]  /*1ee60*/  IADD3 R176, R168, 0x30, RZ ;  /* 0x00000030a8b07810 */ /* 0x000fe20007ffe0ff */
[----:B-1----:R-:W-:-:S04]  /*1ee70*/  FFMA.FTZ R24, R0, R28, R27 ;  /* 0x0000001c00187223 */ /* 0x002fc8000001001b */
[----:B------:R1:W-:Y:S01]  /*1ee80*/  MUFU.TANH R180, R188 ;  /* 0x000000bc00b47308 */ /* 0x0003e20000002400 */
[----:B------:R-:W-:Y:S01]  /*1ee90*/  FSEL R21, R21, -INF , !P4 ;  /* 0xff80000015157808 */ /* 0x000fe20006000000 */
[----:B------:R-:W-:Y:S01]  /*1eea0*/  FMUL.FTZ R186, R186, R167 ;  /* 0x000000a7baba7220 */ /* 0x000fe20000410000 */
[----:B------:R-:W-:Y:S02]  /*1eeb0*/  IADD3 R172, R168, 0x38, RZ ;  /* 0x00000038a8ac7810 */ /* 0x000fe40007ffe0ff */
[----:B------:R-:W-:Y:S02]  /*1eec0*/  FSEL R24, R24, -INF , !P5 ;  /* 0xff80000018187808 */ /* 0x000fe40006800000 */
[----:B------:R-:W-:Y:S01]  /*1eed0*/  ISETP.GE.AND P4, PT, R194, R3, PT ;  /* 0x00000003c200720c */ /* 0x000fe20003f86270 */
[----:B------:R-:W2:Y:S01]  /*1eee0*/  MUFU.TANH R171, R171 ;  /* 0x000000ab00ab7308 */ /* 0x000ea20000002400 */
[----:B------:R-:W-:Y:S02]  /*1eef0*/  ISETP.GE.AND P5, PT, R29, R2, PT ;  /* 0x000000021d00720c */ /* 0x000fe40003fa6270 */
[----:B-1----:R-:W-:Y:S01]  /*1ef00*/  FSEL R188, R17, -INF , !P6 ;  /* 0xff80000011bc7808 */ /* 0x002fe20007000000 */
[----:B------:R-:W-:-:S04]  /*1ef10*/  FMUL.FTZ R17, R184, R167 ;  /* 0x000000a7b8117220 */ /* 0x000fc80000410000 */
[----:B------:R-:W1:Y:S01]  /*1ef20*/  I2F R173, R35 ;  /* 0x0000002300ad7306 */ /* 0x000e620000201400 */
[----:B------:R-:W-:Y:S01]  /*1ef30*/  FMUL.FTZ R14, R191, R167 ;  /* 0x000000a7bf0e7220 */ /* 0x000fe20000410000 */
[----:B------:R-:W-:Y:S01]  /*1ef40*/  FSEL R25, R195, -INF , !P4 ;  /* 0xff800000c3197808 */ /* 0x000fe20006000000 */
[----:B---3--:R-:W-:Y:S01]  /*1ef50*/  FFMA.FTZ R19, R0, R32, R19 ;  /* 0x0000002000137223 */ /* 0x008fe20000010013 */
[----:B------:R-:W-:Y:S02]  /*1ef60*/  FSEL R26, R15, -INF , !P5 ;  /* 0xff8000000f1a7808 */ /* 0x000fe40006800000 */
[----:B------:R-:W-:Y:S02]  /*1ef70*/  ISETP.GE.AND P4, PT, R31, R2, PT ;  /* 0x000000021f00720c */ /* 0x000fe40003f86270 */
[----:B------:R-:W3:Y:S02]  /*1ef80*/  I2F R177, R176 ;  /* 0x000000b000b17306 */ /* 0x000ee40000201400 */
[----:B------:R-:W-:-:S06]  /*1ef90*/  FSEL R27, R19, -INF , !P4 ;  /* 0xff800000131b7808 */ /* 0x000fcc0006000000 */
[----:B------:R-:W5:Y:S01]  /*1efa0*/  MUFU.TANH R174, R174 ;  /* 0x000000ae00ae7308 */ /* 0x000f620000002400 */
[----:B------:R-:W-:-:S07]  /*1efb0*/  FMUL.FTZ R19, R30, R167 ;  /* 0x000000a71e137220 */ /* 0x000fce0000410000 */
[----:B------:R-:W-:Y:S01]  /*1efc0*/  I2F R179, R172 ;  /* 0x000000ac00b37306 */ /* 0x000fe20000201400 */
[----:B----4-:R-:W-:-:S07]  /*1efd0*/  FFMA.FTZ R170, R0, R33, R170 ;  /* 0x0000002100aa7223 */ /* 0x010fce00000100aa */
[----:B------:R-:W4:Y:S01]  /*1efe0*/  MUFU.TANH R17, R17 ;  /* 0x0000001100117308 */ /* 0x000f220000002400 */
[----:B------:R-:W-:-:S07]  /*1eff0*/  ISETP.GE.AND P4, PT, R29, R3, PT ;  /* 0x000000031d00720c */ /* 0x000fce0003f86270 */
[----:B------:R-:W3:Y:S01]  /*1f000*/  MUFU.TANH R15, R186 ;  /* 0x000000ba000f7308 */ /* 0x000ee20000002400 */
[----:B------:R-:W-:Y:S01]  /*1f010*/  ISETP.GE.AND P6, PT, R31, R3, PT ;  /* 0x000000031f00720c */ /* 0x000fe20003fc6270 */
[----:B--2---:R-:W-:-:S06]  /*1f020*/  FFMA.FTZ R31, R0, R32, R171 ;  /* 0x00000020001f7223 */ /* 0x004fcc00000100ab */
[----:B------:R-:W2:Y:S01]  /*1f030*/  MUFU.TANH R14, R14 ;  /* 0x0000000e000e7308 */ /* 0x000ea20000002400 */
[----:B------:R-:W-:Y:S01]  /*1f040*/  FSEL R30, R170, -INF , !P4 ;  /* 0xff800000aa1e7808 */ /* 0x000fe20006000000 */
[----:B-1----:R-:W-:Y:S01]  /*1f050*/  FFMA.FTZ R29, R0, R173, R18 ;  /* 0x000000ad001d7223 */ /* 0x002fe20000010012 */
[----:B------:R-:W-:Y:S01]  /*1f060*/  IADD3 R16, R168, 0x39, RZ ;  /* 0x00000039a8107810 */ /* 0x000fe20007ffe0ff */
[-C--:B------:R-:W-:Y:S01]  /*1f070*/  FMUL.FTZ R185, R185, R167.reuse ;  /* 0x000000a7b9b97220 */ /* 0x080fe20000410000 */
[----:B------:R-:W-:Y:S01]  /*1f080*/  ISETP.GE.AND P4, PT, R35, R2, PT ;  /* 0x000000022300720c */ /* 0x000fe20003f86270 */
[----:B------:R-:W-:Y:S02]  /*1f090*/  FMUL.FTZ R187, R187, R167 ;  /* 0x000000a7bbbb7220 */ /* 0x000fe40000410000 */
[----:B------:R-:W-:Y:S01]  /*1f0a0*/  I2F R169, R168 ;  /* 0x000000a800a97306 */ /* 0x000fe20000201400 */
[CC--:B---3--:R-:W-:Y:S02]  /*1f0b0*/  FFMA.FTZ R28, R0.reuse, R177.reuse, R180 ;  /* 0x000000b1001c7223 */ /* 0x0c8fe400000100b4 */
[----:B-----5:R-:W-:-:S05]  /*1f0c0*/  FFMA.FTZ R174, R0, R177, R174 ;  /* 0x000000b100ae7223 */ /* 0x020fca00000100ae */
[----:B------:R-:W-:Y:S01]  /*1f0d0*/  MUFU.TANH R34, R34 ;  /* 0x0000002200227308 */ /* 0x000fe20000002400 */
[CC--:B----4-:R-:W-:Y:S01]  /*1f0e0*/  FFMA.FTZ R177, R0.reuse, R179.reuse, R17 ;  /* 0x000000b300b17223 */ /* 0x0d0fe20000010011 */
[----:B------:R-:W-:Y:S01]  /*1f0f0*/  FSEL R31, R31, -INF , !P6 ;  /* 0xff8000001f1f7808 */ /* 0x000fe20007000000 */
[----:B------:R-:W-:-:S05]  /*1f100*/  FFMA.FTZ R15, R0, R179, R15 ;  /* 0x000000b3000f7223 */ /* 0x000fca000001000f */
[----:B------:R-:W1:Y:S01]  /*1f110*/  MUFU.TANH R19, R19 ;  /* 0x0000001300137308 */ /* 0x000e620000002400 */
[----:B------:R-:W-:Y:S02]  /*1f120*/  FSEL R29, R29, -INF , !P4 ;  /* 0xff8000001d1d7808 */ /* 0x000fe40006000000 */
[----:B------:R-:W-:Y:S02]  /*1f130*/  ISETP.GE.AND P6, PT, R176, R2, PT ;  /* 0x00000002b000720c */ /* 0x000fe40003fc6270 */
[----:B------:R-:W-:-:S03]  /*1f140*/  ISETP.GE.AND P4, PT, R172, R3, PT ;  /* 0x00000003ac00720c */ /* 0x000fc60003f86270 */
[----:B------:R-:W-:Y:S01]  /*1f150*/  I2F R181, R16 ;  /* 0x0000001000b57306 */ /* 0x000fe20000201400 */
[----:B------:R-:W-:Y:S01]  /*1f160*/  ISETP.GE.AND P5, PT, R176, R3, PT ;  /* 0x00000003b000720c */ /* 0x000fe20003fa6270 */
[----:B--2---:R-:W-:Y:S01]  /*1f170*/  FFMA.FTZ R14, R0, R173, R14 ;  /* 0x000000ad000e7223 */ /* 0x004fe2000001000e */
[----:B------:R-:W-:-:S05]  /*1f180*/  FSEL R28, R28, -INF , !P6 ;  /* 0xff8000001c1c7808 */ /* 0x000fca0007000000 */
[----:B------:R-:W2:Y:S01]  /*1f190*/  MUFU.TANH R18, R185 ;  /* 0x000000b900127308 */ /* 0x000ea20000002400 */
[----:B------:R-:W-:-:S07]  /*1f1a0*/  FSEL R170, R15, -INF , !P4 ;  /* 0xff8000000faa7808 */ /* 0x000fce0006000000 */
[----:B------:R-:W3:Y:S01]  /*1f1b0*/  MUFU.TANH R17, R187 ;  /* 0x000000bb00117308 */ /* 0x000ee20000002400 */
[----:B------:R-:W-:Y:S02]  /*1f1c0*/  ISETP.GE.AND P6, PT, R35, R3, PT ;  /* 0x000000032300720c */ /* 0x000fe40003fc6270 */
[----:B------:R-:W-:Y:S02]  /*1f1d0*/  FSEL R176, R174, -INF , !P5 ;  /* 0xff800000aeb07808 */ /* 0x000fe40006800000 */
[----:B------:R-:W-:Y:S01]  /*1f1e0*/  ISETP.GE.AND P4, PT, R166, 0x3, PT ;  /* 0x00000003a600780c */ /* 0x000fe20003f86270 */
[----:B------:R-:W-:Y:S01]  /*1f1f0*/  BAR.SYNC.DEFER_BLOCKING 0x0 ;  /* 0x0000000000007b1d */ /* 0x000fe20000010000 */
[----:B------:R-:W-:Y:S01]  /*1f200*/  ISETP.GE.AND P5, PT, R172, R2, PT ;  /* 0x00000002ac00720c */ /* 0x000fe20003fa6270 */
[-C--:B-1----:R-:W-:Y:S01]  /*1f210*/  FFMA.FTZ R19, R0, R169.reuse, R19 ;  /* 0x000000a900137223 */ /* 0x082fe20000010013 */
[----:B------:R-:W-:Y:S01]  /*1f220*/  FSEL R175, R14, -INF , !P6 ;  /* 0xff8000000eaf7808 */ /* 0x000fe20007000000 */
[----:B------:R-:W-:Y:S01]  /*1f230*/  FFMA.FTZ R14, R0, R169, R34 ;  /* 0x000000a9000e7223 */ /* 0x000fe20000010022 */
[----:B------:R-:W-:-:S02]  /*1f240*/  FSEL R177, R177, -INF , !P5 ;  /* 0xff800000b1b17808 */ /* 0x000fc40006800000 */
[CC--:B------:R-:W-:Y:S02]  /*1f250*/  ISETP.GE.AND P6, PT, R168.reuse, R2.reuse, PT ;  /* 0x00000002a800720c */ /* 0x0c0fe40003fc6270 */
[----:B------:R-:W-:Y:S01]  /*1f260*/  ISETP.GE.AND P5, PT, R168, R3, PT ;  /* 0x00000003a800720c */ /* 0x000fe20003fa6270 */
[-C--:B--2---:R-:W-:Y:S01]  /*1f270*/  FFMA.FTZ R18, R0, R181.reuse, R18 ;  /* 0x000000b500127223 */ /* 0x084fe20000010012 */
[----:B------:R-:W-:Y:S01]  /*1f280*/  FSEL R14, R14, -INF , !P6 ;  /* 0xff8000000e0e7808 */ /* 0x000fe20007000000 */
[----:B---3--:R-:W-:Y:S01]  /*1f290*/  FFMA.FTZ R17, R0, R181, R17 ;  /* 0x000000b500117223 */ /* 0x008fe20000010011 */
[----:B------:R-:W-:Y:S01]  /*1f2a0*/  FSEL R15, R19, -INF , !P5 ;  /* 0xff800000130f7808 */ /* 0x000fe20006800000 */
[----:B------:R-:W-:Y:S01]  /*1f2b0*/  BSSY B1, `(.L_x_3565) ;  /* 0x00000ce000017945 */ /* 0x000fe20003800000 */
[C---:B------:R-:W-:Y:S02]  /*1f2c0*/  ISETP.GE.AND P6, PT, R16.reuse, R2, PT ;  /* 0x000000021000720c */ /* 0x040fe40003fc6270 */
[----:B------:R-:W-:Y:S01]  /*1f2d0*/  ISETP.GE.AND P5, PT, R16, R3, PT ;  /* 0x000000031000720c */ /* 0x000fe20003fa6270 */
[----:B------:R-:W-:Y:S01]  /*1f2e0*/  IMAD.MOV.U32 R180, RZ, RZ, R8 ;  /* 0x000000ffffb47224 */ /* 0x000fe200078e0008 */
[----:B------:R-:W-:Y:S01]  /*1f2f0*/  FSEL R179, R18, -INF , !P6 ;  /* 0xff80000012b37808 */ /* 0x000fe20007000000 */
        /* <DEDUP_REMOVED lines=17> */
[----:B------:R-:W-:Y:S01]  /*1f410*/  LOP3.LUT R17, R17, R34, RZ, 0x3c, !PT ;  /* 0x0000002211117212 */ /* 0x000fe200078e3cff */
        /* <DEDUP_REMOVED lines=10> */
[----:B------:R-:W-:Y:S01]  /*1f4c0*/  IMAD R33, R19, R8, R2 ;  /* 0x0000000813217224 */ /* 0x000fe200078e0202 */
[----:B------:R-:W-:-:S04]  /*1f4d0*/  LOP3.LUT R8, RZ, R34, RZ, 0x33, !PT ;  /* 0x00000022ff087212 */ /* 0x000fc800078e33ff */
        /* <DEDUP_REMOVED lines=8> */
[----:B------:R-:W-:-:S04]  /*1f560*/  ISETP.NE.AND P4, PT, R34, RZ, PT ;  /* 0x000000ff2200720c */ /* 0x000fc80003f85270 */
[----:B------:R-:W-:Y:S02]  /*1f570*/  @P0 IADD3 R18, R18, 0x1, RZ ;  /* 0x0000000112120810 */ /* 0x000fe40007ffe0ff */
[----:B------:R-:W-:Y:S02]  /*1f580*/  ISETP.GE.AND P0, PT, R17, RZ, PT ;  /* 0x000000ff1100720c */ /* 0x000fe40003f06270 */
[----:B------:R-:W2:Y:S01]  /*1f590*/  LD.E.64 R16, [R10.64+0x38] ;  /* 0x000038040a107980 */ /* 0x000ea2000c101b00 */
[----:B------:R-:W-:Y:S02]  /*1f5a0*/  @!P5 IMAD.MOV R18, RZ, RZ, -R18 ;  /* 0x000000ffff12d224 */ /* 0x000fe400078e0a12 */
[----:B------:R-:W-:-:S03]  /*1f5b0*/  @P6 IADD3 R19, R19, 0x1, RZ ;  /* 0x0000000113136810 */ /* 0x000fc60007ffe0ff */
[----:B------:R-:W-:-:S05]  /*1f5c0*/  SEL R9, R8, R18, !P4 ;  /* 0x0000001208097207 */ /* 0x000fca0006000000 */
[----:B------:R-:W-:Y:S01]  /*1f5d0*/  @!P0 IADD3 R19, -R19, RZ, RZ ;  /* 0x000000ff13138210 */ /* 0x000fe20007ffe1ff */
[----:B------:R-:W-:-:S03]  /*1f5e0*/  IMAD.WIDE R166, R9, 0x4, R248 ;  /* 0x0000000409a67825 */ /* 0x000fc600078e02f8 */
[----:B------:R-:W-:Y:S02]  /*1f5f0*/  SEL R8, R8, R19, !P4 ;  /* 0x0000001308087207 */ /* 0x000fe40006000000 */
[----:B------:R-:W3:Y:S03]  /*1f600*/  LD.E R3, [R166.64] ;  /* 0x00000004a6037980 */ /* 0x000ee6000c101900 */
[----:B------:R-:W-:Y:S01]  /*1f610*/  IMAD.WIDE R32, R8, 0x4, R248 ;  /* 0x0000000408207825 */ /* 0x000fe200078e02f8 */
[----:B------:R-:W4:Y:S04]  /*1f620*/  LD.E.64 R18, [R10.64+0x20] ;  /* 0x000020040a127980 */ /* 0x000f28000c101b00 */
[----:B------:R-:W3:Y:S01]  /*1f630*/  LD.E R2, [R32.64] ;  /* 0x0000000420027980 */ /* 0x000ee2000c101900 */
[----:B------:R-:W-:-:S04]  /*1f640*/  IMAD.IADD R9, R9, 0x1, -R8 ;  /* 0x0000000109097824 */ /* 0x000fc800078e0a08 */
[----:B------:R-:W-:-:S05]  /*1f650*/  IMAD R34, R34, R9, -0x40 ;  /* 0xffffffc022227424 */ /* 0x000fca00078e0209 */
[----:B------:R-:W-:Y:S01]  /*1f660*/  SHF.R.S32.HI R9, RZ, 0x1f, R34 ;  /* 0x0000001fff097819 */ /* 0x000fe20000011422 */
[-C--:B--2---:R-:W-:Y:S02]  /*1f670*/  IMAD R8, R17, R34.reuse, RZ ;  /* 0x0000002211087224 */ /* 0x084fe400078e02ff */
[----:B------:R-:W-:-:S04]  /*1f680*/  IMAD.WIDE.U32 R34, R16, R34, RZ ;  /* 0x0000002210227225 */ /* 0x000fc800078e00ff */
[----:B------:R-:W-:-:S05]  /*1f690*/  IMAD R8, R16, R9, R8 ;  /* 0x0000000910087224 */ /* 0x000fca00078e0208 */
[----:B------:R-:W-:Y:S01]  /*1f6a0*/  IADD3 R35, R35, R8, RZ ;  /* 0x0000000823237210 */ /* 0x000fe20007ffe0ff */
[----:B---3--:R-:W-:-:S04]  /*1f6b0*/  IMAD.IADD R3, R2, 0x1, -R3 ;  /* 0x0000000102037824 */ /* 0x008fc800078e0a03 */
[----:B----4-:R-:W-:Y:S01]  /*1f6c0*/  IMAD R9, R19, R3, RZ ;  /* 0x0000000313097224 */ /* 0x010fe200078e02ff */
[----:B------:R-:W-:Y:S01]  /*1f6d0*/  SHF.R.S32.HI R2, RZ, 0x1f, R3 ;  /* 0x0000001fff027819 */ /* 0x000fe20000011403 */
[----:B------:R-:W-:-:S04]  /*1f6e0*/  IMAD.WIDE.U32 R16, R3, R18, R34 ;  /* 0x0000001203107225 */ /* 0x000fc800078e0022 */
[----:B------:R-:W-:-:S04]  /*1f6f0*/  IMAD R9, R18, R2, R9 ;  /* 0x0000000212097224 */ /* 0x000fc800078e0209 */
[----:B------:R-:W-:Y:S01]  /*1f700*/  IMAD.IADD R9, R17, 0x1, R9 ;  /* 0x0000000111097824 */ /* 0x000fe200078e0209 */
[----:B------:R-:W-:Y:S05]  /*1f710*/  BRA `(.L_x_3569) ;  /* 0x0000004000007947 */ /* 0x000fea0003800000 */
.L_x_3568:
[----:B------:R-:W-:Y:S02]  /*1f720*/  ULDC.64 UR4, c[0x0][0x118] ;  /* 0x0000460000047ab9 */ /* 0x000fe40000000a00 */
[----:B------:R-:W2:Y:S02]  /*1f730*/  LD.E R16, [R10.64+0x38] ;  /* 0x000038040a107980 */ /* 0x000ea4000c101900 */
[----:B--2---:R-:W-:-:S04]  /*1f740*/  LEA R16, -R16, RZ, 0x6 ;  /* 0x000000ff10107211 */ /* 0x004fc800078e31ff */
[----:B------:R-:W-:Y:S02]  /*1f750*/  SHF.R.S32.HI R9, RZ, 0x1f, R16 ;  /* 0x0000001fff097819 */ /* 0x000fe40000011410 */
.L_x_3569:
[----:B------:R-:W-:Y:S05]  /*1f760*/  BSYNC B0 ;  /* 0x0000000000007941 */ /* 0x000fea0003800000 */
.L_x_3567:
        /* <DEDUP_REMOVED lines=36> */
[----:B------:R-:W-:-:S02]  /*1f9b0*/  @!P6 LEA R194, P0, R2, R240, 0x1 ;  /* 0x000000f002c2e211 */ /* 0x000fc400078008ff */
[CC--:B------:R-:W-:Y:S01]  /*1f9c0*/  @P3 LEA R200, P5, R2.reuse, R240.reuse, 0x1 ;  /* 0x000000f002c83211 */ /* 0x0c0fe200078a08ff */
[----:B------:R-:W-:Y:S01]  /*1f9d0*/  @!P6 IMAD.X R9, R9, 0x1, R238, P4 ;  /* 0x000000010909e824 */ /* 0x000fe200020e06ee */
[CCC-:B------:R-:W-:Y:S02]  /*1f9e0*/  @!P6 LEA.HI.X R195, R2.reuse, R239.reuse, R8.reuse, 0x1, P0 ;  /* 0x000000ef02c3e211 */ /* 0x1c0fe400000f0c08 */
[CC--:B------:R-:W-:Y:S02]  /*1f9f0*/  @P2 LEA R198, P4, R2.reuse, R240.reuse, 0x1 ;  /* 0x000000f002c62211 */ /* 0x0c0fe400078808ff */
[C---:B------:R-:W-:Y:S02]  /*1fa00*/  @P1 LEA R196, P0, R2.reuse, R240, 0x1 ;  /* 0x000000f002c41211 */ /* 0x040fe400078008ff */
[CCC-:B------:R-:W-:Y:S02]  /*1fa10*/  @P3 LEA.HI.X R201, R2.reuse, R239.reuse, R8.reuse, 0x1, P5 ;  /* 0x000000ef02c93211 */ /* 0x1c0fe400028f0c08 */
[----:B------:R-:W-:-:S02]  /*1fa20*/  @P2 LEA.HI.X R199, R2, R239, R8, 0x1, P4 ;  /* 0x000000ef02c72211 */ /* 0x000fc400020f0c08 */
[----:B------:R-:W-:Y:S01]  /*1fa30*/  @P1 LEA.HI.X R197, R2, R239, R8, 0x1, P0 ;  /* 0x000000ef02c51211 */ /* 0x000fe200000f0c08 */
[--C-:B------:R-:W-:Y:S01]  /*1fa40*/  @P3 IMAD.MOV.U32 R2, RZ, RZ, R186.reuse ;  /* 0x000000ffff023224 */ /* 0x100fe200078e00ba */
[----:B------:R-:W-:Y:S01]  /*1fa50*/  @!P6 LEA R202, P5, R16, R240, 0x1 ;  /* 0x000000f010cae211 */ /* 0x000fe200078a08ff */
[----:B------:R-:W-:-:S03]  /*1fa60*/  IMAD.MOV.U32 R240, RZ, RZ, R186 ;  /* 0x000000fffff07224 */ /* 0x000fc600078e00ba */
[----:B------:R-:W-:Y:S01]  /*1fa70*/  @!PT LDS RZ, [RZ] ;  /* 0x00000000fffff984 */ /* 0x000fe20000000800 */
[----:B------:R-:W-:Y:S01]  /*1fa80*/  @!PT LDS RZ, [RZ] ;  /* 0x00000000fffff984 */ /* 0x000fe20000000800 */
[----:B------:R-:W-:Y:S01]  /*1fa90*/  @!PT LDS RZ, [RZ] ;  /* 0x00000000fffff984 */ /* 0x000fe20000000800 */
[----:B------:R2:W-:Y:S01]  /*1faa0*/  @P3 LDGSTS.E.BYPASS.LTC128B.128 [R247+0xa000], [R2.64+0x80] ;  /* 0x0a00008002f73fae */ /* 0x0005e2000b901d44 */
[----:B------:R-:W-:Y:S01]  /*1fab0*/  @!P6 LEA.HI.X R203, R16, R239, R9, 0x1, P5 ;  /* 0x000000ef10cbe211 */ /* 0x000fe200028f0c09 */
[--C-:B------:R-:W-:Y:S02]  /*1fac0*/  IMAD.MOV.U32 R239, RZ, RZ, R187.reuse ;  /* 0x000000ffffef7224 */ /* 0x100fe400078e00bb */
        /* <DEDUP_REMOVED lines=76> */
.L_x_3566:
[----:B------:R-:W-:Y:S05]  /*1ff90*/  BSYNC B1 ;  /* 0x0000000000017941 */ /* 0x000fea0003800000 */
.L_x_3565:
[----:B------:R-:W-:Y:S01]  /*1ffa0*/  ULDC.64 UR4, c[0x0][0x118] ;  /* 0x0000460000047ab9 */ /* 0x000fe20000000a00 */
[----:B-1----:R-:W-:Y:S01]  /*1ffb0*/  FMNMX.FTZ R2, R165, R14, !PT ;  /* 0x0000000ea5027209 */ /* 0x002fe20007810000 */
[----:B------:R1:W2:Y:S03]  /*1ffc0*/  LD.E R174, [R10.64+0xdc] ;  /* 0x0000dc040aae7980 */ /* 0x0002a6000c101900 */
        /* <DEDUP_REMOVED lines=28> */
[----:B------:R-:W3:Y:S01]  /*20190*/  SHFL.BFLY PT, R3, R8, 0x2, 0x1f ;  /* 0x0c401f0008037f89 */ /* 0x000ee200000e0000 */
[----:B------:R-:W-:-:S04]  /*201a0*/  FMNMX.FTZ R2, R176, R9, !PT ;  /* 0x00000009b0027209 */ /* 0x000fc80007810000 */
[----:B------:R-:W-:-:S04]  /*201b0*/  FMNMX.FTZ R9, R175, R2, !PT ;  /* 0x00000002af097209 */ /* 0x000fc80007810000 */
[----:B------:R-:W-:-:S04]  /*201c0*/  FMNMX.FTZ R9, R170, R9, !PT ;  /* 0x00000009aa097209 */ /* 0x000fc80007810000 */
[----:B------:R-:W-:-:S05]  /*201d0*/  FMNMX.FTZ R9, R172, R9, !PT ;  /* 0x00000009ac097209 */ /* 0x000fca0007810000 */
[----:B------:R-:W4:Y:S01]  /*201e0*/  SHFL.BFLY PT, R2, R9, 0x2, 0x1f ;  /* 0x0c401f0009027f89 */ /* 0x000f2200000e0000 */
[----:B---3--:R-:W-:-:S05]  /*201f0*/  FMNMX.FTZ R3, R8, R3, !PT ;  /* 0x0000000308037209 */ /* 0x008fca0007810000 */
[----:B------:R-:W3:Y:S01]  /*20200*/  SHFL.BFLY PT, R168, R3, 0x1, 0x1f ;  /* 0x0c201f0003a87f89 */ /* 0x000ee200000e0000 */
[----:B----4-:R-:W-:-:S03]  /*20210*/  FMNMX.FTZ R2, R9, R2, !PT ;  /* 0x0000000209027209 */ /* 0x010fc60007810000 */
[----:B-1----:R-:W-:Y:S04]  /*20220*/  LDSM.16.MT88.4 R8, [R228+0x10000] ;  /* 0x01000000e408783b */ /* 0x002fe80000004200 */
[----:B------:R-:W1:Y:S01]  /*20230*/  SHFL.BFLY PT, R167, R2, 0x1, 0x1f ;  /* 0x0c201f0002a77f89 */ /* 0x000e6200000e0000 */
[----:B---3--:R-:W-:-:S04]  /*20240*/  FMNMX.FTZ R168, R3, R168, !PT ;  /* 0x000000a803a87209 */ /* 0x008fc80007810000 */
[----:B------:R-:W-:Y:S02]  /*20250*/  FSETP.NEU.FTZ.AND P1, PT, R168, -INF , PT ;  /* 0xff800000a800780b */ /* 0x000fe40003f3d000 */
[----:B-1----:R-:W-:-:S04]  /*20260*/  FMNMX.FTZ R167, R2, R167, !PT ;  /* 0x000000a702a77209 */ /* 0x002fc80007810000 */
[----:B------:R-:W-:Y:S01]  /*20270*/  FSETP.NEU.FTZ.AND P0, PT, R167, -INF , PT ;  /* 0xff800000a700780b */ /* 0x000fe20003f1d000 */
[C---:B--2---:R-:W-:Y:S02]  /*20280*/  FMUL.FTZ R183, R174.reuse, R168 ;  /* 0x000000a8aeb77220 */ /* 0x044fe40000410000 */
[----:B------:R-:W-:-:S03]  /*20290*/  FMUL.FTZ R173, R174, R167 ;  /* 0x000000a7aead7220 */ /* 0x000fc60000410000 */
[----:B------:R-:W-:Y:S02]  /*202a0*/  FSEL R183, R183, RZ, P1 ;  /* 0x000000ffb7b77208 */ /* 0x000fe40000800000 */
[----:B------:R-:W-:-:S03]  /*202b0*/  FSEL R173, R173, RZ, P0 ;  /* 0x000000ffadad7208 */ /* 0x000fc60000000000 */
[-C--:B------:R-:W-:Y:S01]  /*202c0*/  FFMA.FTZ R33, R7, R174.reuse, -R183 ;  /* 0x000000ae07217223 */ /* 0x080fe200000108b7 */
[----:B------:R-:W-:Y:S01]  /*202d0*/  FSEL R7, R167, RZ, P0 ;  /* 0x000000ffa7077208 */ /* 0x000fe20000000000 */
[-CC-:B------:R-:W-:Y:S01]  /*202e0*/  FFMA.FTZ R2, R6, R174.reuse, -R173.reuse ;  /* 0x000000ae06027223 */ /* 0x180fe200000108ad */
[----:B------:R-:W-:Y:S01]  /*202f0*/  FSEL R6, R168, RZ, P1 ;  /* 0x000000ffa8067208 */ /* 0x000fe20000800000 */
[-C--:B------:R-:W-:Y:S02]  /*20300*/  FFMA.FTZ R3, R5, R174.reuse, -R173 ;  /* 0x000000ae05037223 */ /* 0x080fe400000108ad */
[----:B------:R-:W-:Y:S01]  /*20310*/  FADD.FTZ R7, R164, -R7 ;  /* 0x80000007a4077221 */ /* 0x000fe20000010000 */
[----:B------:R-:W-:Y:S01]  /*20320*/  MUFU.EX2 R33, R33 ;  /* 0x0000002100217308 */ /* 0x000fe20000000800 */
[----:B------:R-:W-:Y:S02]  /*20330*/  FADD.FTZ R5, R165, -R6 ;  /* 0x80000006a5057221 */ /* 0x000fe40000010000 */
[----:B------:R-:W-:-:S02]  /*20340*/  FFMA.FTZ R166, R14, R174, -R183 ;  /* 0x000000ae0ea67223 */ /* 0x000fc400000108b7 */
[-CC-:B------:R-:W-:Y:S02]  /*20350*/  FFMA.FTZ R35, R13, R174.reuse, -R183.reuse ;  /* 0x000000ae0d237223 */ /* 0x180fe400000108b7 */
[-C--:B------:R-:W-:Y:S01]  /*20360*/  FFMA.FTZ R34, R12, R174.reuse, -R183 ;  /* 0x000000ae0c227223 */ /* 0x080fe200000108b7 */
[----:B------:R-:W-:Y:S01]  /*20370*/  MUFU.EX2 R3, R3 ;  /* 0x0000000300037308 */ /* 0x000fe20000000800 */
[-CC-:B------:R-:W-:Y:S02]  /*20380*/  FFMA.FTZ R32, R15, R174.reuse, -R173.reuse ;  /* 0x000000ae0f207223 */ /* 0x180fe400000108ad */
[-C--:B------:R-:W-:Y:S01]  /*20390*/  FFMA.FTZ R165, R4, R174.reuse, -R173 ;  /* 0x000000ae04a57223 */ /* 0x080fe200000108ad */
[----:B------:R-:W1:Y:S01]  /*203a0*/  LDSM.16.MT88.4 R12, [R225+0x10000] ;  /* 0x01000000e10c783b */ /* 0x000e620000004200 */
[C---:B------:R-:W-:Y:S02]  /*203b0*/  FMUL.FTZ R171, R174.reuse, R5 ;  /* 0x00000005aeab7220 */ /* 0x040fe40000410000 */
[----:B------:R-:W-:Y:S01]  /*203c0*/  FMUL.FTZ R169, R174, R7 ;  /* 0x00000007aea97220 */ /* 0x000fe20000410000 */
[----:B------:R-:W-:Y:S01]  /*203d0*/  MUFU.EX2 R166, R166 ;  /* 0x000000a600a67308 */ /* 0x000fe20000000800 */
[----:B------:R-:W-:-:S02]  /*203e0*/  FFMA.FTZ R164, R178, R174, -R183 ;  /* 0x000000aeb2a47223 */ /* 0x000fc400000108b7 */
[-CC-:B------:R-:W-:Y:S02]  /*203f0*/  FFMA.FTZ R185, R23, R174.reuse, -R183.reuse ;  /* 0x000000ae17b97223 */ /* 0x180fe400000108b7 */
[-CC-:B------:R-:W-:Y:S02]  /*20400*/  FFMA.FTZ R178, R22, R174.reuse, -R183.reuse ;  /* 0x000000ae16b27223 */ /* 0x180fe400000108b7 */
[-C--:B------:R-:W-:Y:S01]  /*20410*/  FFMA.FTZ R187, R21, R174.reuse, -R183 ;  /* 0x000000ae15bb7223 */ /* 0x080fe200000108b7 */
[----:B------:R-:W2:Y:S01]  /*20420*/  MUFU.EX2 R35, R35 ;  /* 0x0000002300237308 */ /* 0x000ea20000000800 */
[-CC-:B------:R-:W-:Y:S02]  /*20430*/  FFMA.FTZ R182, R20, R174.reuse, -R173.reuse ;  /* 0x000000ae14b67223 */ /* 0x180fe400000108ad */
[----:B------:R-:W-:Y:S01]  /*20440*/  LDSM.16.MT88.4 R20, [R228+0x10800] ;  /* 0x01080000e414783b */ /* 0x000fe20000004200 */
[-CC-:B------:R-:W-:Y:S02]  /*20450*/  FFMA.FTZ R184, R189, R174.reuse, -R173.reuse ;  /* 0x000000aebdb87223 */ /* 0x180fe400000108ad */
[----:B------:R-:W-:-:S02]  /*20460*/  FFMA.FTZ R191, R192, R174, -R173 ;  /* 0x000000aec0bf7223 */ /* 0x000fc400000108ad */
[----:B------:R-:W3:Y:S01]  /*20470*/  MUFU.EX2 R34, R34 ;  /* 0x0000002200227308 */ /* 0x000ee20000000800 */
[-C--:B------:R-:W-:Y:S02]  /*20480*/  FFMA.FTZ R193, R193, R174.reuse, -R173 ;  /* 0x000000aec1c17223 */ /* 0x080fe400000108ad */
[-CC-:B------:R-:W-:Y:S02]  /*20490*/  FFMA.FTZ R186, R190, R174.reuse, -R183.reuse ;  /* 0x000000aebeba7223 */ /* 0x180fe400000108b7 */
[-C--:B------:R-:W-:Y:S02]  /*204a0*/  FFMA.FTZ R195, R26, R174.reuse, -R183 ;  /* 0x000000ae1ac37223 */ /* 0x080fe400000108b7 */
[--C-:B------:R-:W-:Y:S01]  /*204b0*/  FFMA.FTZ R190, R25, R174, -R173.reuse ;  /* 0x000000ae19be7223 */ /* 0x100fe200000108ad */
[----:B------:R-:W4:Y:S01]  /*204c0*/  MUFU.EX2 R32, R32 ;  /* 0x0000002000207308 */ /* 0x000f220000000800 */
[----:B--2---:R-:W-:Y:S01]  /*204d0*/  F2FP.BF16.PACK_AB R4, R35, R166 ;  /* 0x000000a62304723e */ /* 0x004fe200000010ff */
[----:B------:R-:W-:-:S02]  /*204e0*/  FFMA.FTZ R197, R24, R174, -R173 ;  /* 0x000000ae18c57223 */ /* 0x000fc400000108ad */
[-CC-:B------:R-:W-:Y:S02]  /*204f0*/  FFMA.FTZ R192, R31, R174.reuse, -R173.reuse ;  /* 0x000000ae1fc07223 */ /* 0x180fe400000108ad */
[----:B------:R-:W-:Y:S02]  /*20500*/  FFMA.FTZ R199, R30, R174, -R173 ;  /* 0x000000ae1ec77223 */ /* 0x000fe400000108ad */
[----:B------:R-:W-:Y:S01]  /*20510*/  MUFU.EX2 R2, R2 ;  /* 0x0000000200027308 */ /* 0x000fe20000000800 */
[----:B---3--:R-:W-:Y:S01]  /*20520*/  F2FP.BF16.PACK_AB R6, R33, R34 ;  /* 0x000000222106723e */ /* 0x008fe200000010ff */
[-CC-:B------:R-:W-:Y:S02]  /*20530*/  FFMA.FTZ R194, R28, R174.reuse, -R183.reuse ;  /* 0x000000ae1cc27223 */ /* 0x180fe400000108b7 */
[-C--:B------:R-:W-:Y:S02]  /*20540*/  FFMA.FTZ R201, R29, R174.reuse, -R183 ;  /* 0x000000ae1dc97223 */ /* 0x080fe400000108b7 */
[----:B------:R-:W-:Y:S01]  /*20550*/  LDSM.16.MT88.4 R28, [R224+0x17000] ;  /* 0x01700000e01c783b */ /* 0x000fe20000004200 */
[--C-:B------:R-:W-:Y:S01]  /*20560*/  FFMA.FTZ R176, R176, R174, -R173.reuse ;  /* 0x000000aeb0b07223 */ /* 0x100fe200000108ad */
[----:B------:R-:W2:Y:S01]  /*20570*/  MUFU.EX2 R165, R165 ;  /* 0x000000a500a57308 */ /* 0x000ea20000000800 */
[----:B----4-:R-:W-:Y:S01]  /*20580*/  F2FP.BF16.PACK_AB R5, R3, R32 ;  /* 0x000000200305723e */ /* 0x010fe200000010ff */
[----:B------:R-:W-:-:S02]  /*20590*/  FFMA.FTZ R175, R175, R174, -R173 ;  /* 0x000000aeafaf7223 */ /* 0x000fc400000108ad */
[-C--:B------:R-:W-:Y:S02]  /*205a0*/  FFMA.FTZ R170, R170, R174.reuse, -R173 ;  /* 0x000000aeaaaa7223 */ /* 0x080fe400000108ad */
[-CC-:B------:R-:W-:Y:S02]  /*205b0*/  FFMA.FTZ R177, R177, R174.reuse, -R183.reuse ;  /* 0x000000aeb1b17223 */ /* 0x180fe400000108b7 */
[----:B------:R-:W3:Y:S01]  /*205c0*/  MUFU.EX2 R171, R171 ;  /* 0x000000ab00ab7308 */ /* 0x000ee20000000800 */
[-C--:B------:R-:W-:Y:S02]  /*205d0*/  FFMA.FTZ R196, R179, R174.reuse, -R183 ;  /* 0x000000aeb3c47223 */ /* 0x080fe400000108b7 */
[----:B------:R-:W-:-:S05]  /*205e0*/  FFMA.FTZ R173, R172, R174, -R173 ;  /* 0x000000aeacad7223 */ /* 0x000fca00000108ad */
[----:B------:R-:W4:Y:S01]  /*205f0*/  MUFU.EX2 R169, R169 ;  /* 0x000000a900a97308 */ /* 0x000f220000000800 */
[----:B--2---:R-:W-:Y:S01]  /*20600*/  F2FP.BF16.PACK_AB R7, R165, R2 ;  /* 0x00000002a507723e */ /* 0x004fe200000010ff */
[----:B---3--:R-:W-:-:S06]  /*20610*/  FMUL.FTZ R160, R160, R171 ;  /* 0x000000aba0a07220 */ /* 0x008fcc0000410000 */
        /* <DEDUP_REMOVED lines=17> */
[----:B------:R-:W3:Y:S01]  /*20730*/  LDSM.16.MT88.4 R8, [R224+0x10000] ;  /* 0x01000000e008783b */ /* 0x000ee20000004200 */
[----:B------:R-:W-:Y:S01]  /*20740*/  FMUL.FTZ R149, R149, R171 ;  /* 0x000000ab95957220 */ /* 0x000fe20000410000 */
[----:B------:R-:W-:Y:S01]  /*20750*/  MUFU.EX2 R187, R187 ;  /* 0x000000bb00bb7308 */ /* 0x000fe20000000800 */
        /* <DEDUP_REMOVED lines=10> */
[----:B------:R-:W-:Y:S01]  /*20800*/  FMUL.FTZ R141, R141, R171 ;  /* 0x000000ab8d8d7220 */ /* 0x000fe20000410000 */
[----:B------:R-:W4:Y:S01]  /*20810*/  LDSM.16.MT88.4 R16, [R228+0x12000] ;  /* 0x01200000e410783b */ /* 0x000f220000004200 */
[-C--:B------:R-:W-:Y:S01]  /*20820*/  FMUL.FTZ R142, R142, R169.reuse ;  /* 0x000000a98e8e7220 */ /* 0x080fe20000410000 */
[----:B------:R5:W2:Y:S01]  /*20830*/  MUFU.EX2 R189, R193 ;  /* 0x000000c100bd7308 */ /* 0x000aa20000000800 */
[----:B------:R-:W-:-:S02]  /*20840*/  FMUL.FTZ R143, R143, R169 ;  /* 0x000000a98f8f7220 */ /* 0x000fc40000410000 */
[-C--:B------:R-:W-:Y:S01]  /*20850*/  FMUL.FTZ R136, R136, R171.reuse ;  /* 0x000000ab88887220 */ /* 0x080fe20000410000 */
[C---:B-1----:R-:W-:Y:S01]  /*20860*/  HMMA.16816.F32.BF16 R144, R4.reuse, R12, R144 ;  /* 0x0000000c0490723c */ /* 0x042fe20000041890 */
[----:B------:R-:W-:Y:S02]  /*20870*/  FMUL.FTZ R137, R137, R171 ;  /* 0x000000ab89897220 */ /* 0x000fe40000410000 */
[-C--:B------:R-:W-:Y:S01]  /*20880*/  FMUL.FTZ R138, R138, R169.reuse ;  /* 0x000000a98a8a7220 */ /* 0x080fe20000410000 */
[----:B------:R-:W-:Y:S01]  /*20890*/  MUFU.EX2 R184, R184 ;  /* 0x000000b800b87308 */ /* 0x000fe20000000800 */
[----:B------:R-:W-:Y:S02]  /*208a0*/  FMUL.FTZ R139, R139, R169 ;  /* 0x000000a98b8b7220 */ /* 0x000fe40000410000 */
        /* <DEDUP_REMOVED lines=18> */
[----:B------:R-:W-:Y:S01]  /*209d0*/  MUFU.EX2 R195, R195 ;  /* 0x000000c300c37308 */ /* 0x000fe20000000800 */
[----:B------:R-:W-:Y:S02]  /*209e0*/  FMUL.FTZ R43, R43, R169 ;  /* 0x000000a92b2b7220 */ /* 0x000fe40000410000 */
[-C--:B------:R-:W-:Y:S02]  /*209f0*/  FMUL.FTZ R44, R44, R171.reuse ;  /* 0x000000ab2c2c7220 */ /* 0x080fe40000410000 */
[----:B------:R-:W-:Y:S01]  /*20a00*/  FMUL.FTZ R45, R45, R171 ;  /* 0x000000ab2d2d7220 */ /* 0x000fe20000410000 */
[----:B----4-:R-:W-:Y:S01]  /*20a10*/  HMMA.16816.F32.BF16 R36, R4, R16, R36 ;  /* 0x000000100424723c */ /* 0x010fe20000041824 */
[-C--:B------:R-:W-:Y:S01]  /*20a20*/  FMUL.FTZ R46, R46, R169.reuse ;  /* 0x000000a92e2e7220 */ /* 0x080fe20000410000 */
[----:B------:R-:W-:Y:S01]  /*20a30*/  MUFU.EX2 R190, R190 ;  /* 0x000000be00be7308 */ /* 0x000fe20000000800 */
[----:B------:R-:W-:-:S02]  /*20a40*/  FMUL.FTZ R47, R47, R169 ;  /* 0x000000a92f2f7220 */ /* 0x000fc40000410000 */
[-C--:B------:R-:W-:Y:S02]  /*20a50*/  FMUL.FTZ R48, R48, R171.reuse ;  /* 0x000000ab30307220 */ /* 0x080fe40000410000 */
[----:B------:R-:W-:Y:S01]  /*20a60*/  FMUL.FTZ R49, R49, R171 ;  /* 0x000000ab31317220 */ /* 0x000fe20000410000 */
[C---:B------:R-:W-:Y:S01]  /*20a70*/  HMMA.16816.F32.BF16 R40, R4.reuse, R18, R40 ;  /* 0x000000120428723c */ /* 0x040fe20000041828 */
[-C--:B------:R-:W-:Y:S01]  /*20a80*/  FMUL.FTZ R50, R50, R169.reuse ;  /* 0x000000a932327220 */ /* 0x080fe20000410000 */
[----:B------:R-:W4:Y:S01]  /*20a90*/  LDSM.16.MT88.4 R16, [R224+0x12000] ;  /* 0x01200000e010783b */ /* 0x000f220000004200 */
[----:B------:R-:W-:Y:S01]  /*20aa0*/  FMUL.FTZ R51, R51, R169 ;  /* 0x000000a933337220 */ /* 0x000fe20000410000 */
[----:B------:R-:W-:Y:S01]  /*20ab0*/  MUFU.EX2 R197, R197 ;  /* 0x000000c500c57308 */ /* 0x000fe20000000800 */
[-C--:B------:R-:W-:Y:S02]  /*20ac0*/  FMUL.FTZ R52, R52, R171.reuse ;  /* 0x000000ab34347220 */ /* 0x080fe40000410000 */
[----:B------:R-:W-:Y:S01]  /*20ad0*/  FMUL.FTZ R53, R53, R171 ;  /* 0x000000ab35357220 */ /* 0x000fe20000410000 */
[----:B-1----:R-:W-:Y:S01]  /*20ae0*/  HMMA.16816.F32.BF16 R44, R4, R12, R44 ;  /* 0x0000000c042c723c */ /* 0x002fe2000004182c */
[----:B------:R-:W-:-:S02]  /*20af0*/  FMUL.FTZ R54, R54, R169 ;  /* 0x000000a936367220 */ /* 0x000fc40000410000 */
[----:B------:R-:W-:Y:S01]  /*20b00*/  FMUL.FTZ R55, R55, R169 ;  /* 0x000000a937377220 */ /* 0x000fe20000410000 */
[----:B------:R-:W-:Y:S01]  /*20b10*/  MUFU.EX2 R192, R192 ;  /* 0x000000c000c07308 */ /* 0x000fe20000000800 */
[-C--:B------:R-:W-:Y:S02]  /*20b20*/  FMUL.FTZ R56, R56, R171.reuse ;  /* 0x000000ab38387220 */ /* 0x080fe40000410000 */
[----:B------:R-:W-:Y:S01]  /*20b30*/  FMUL.FTZ R57, R57, R171 ;  /* 0x000000ab39397220 */ /* 0x000fe20000410000 */
[----:B------:R-:W-:Y:S01]  /*20b40*/  HMMA.16816.F32.BF16 R48, R4, R14, R48 ;  /* 0x0000000e0430723c */ /* 0x000fe20000041830 */
[-C--:B------:R-:W-:Y:S01]  /*20b50*/  FMUL.FTZ R58, R58, R169.reuse ;  /* 0x000000a93a3a7220 */ /* 0x080fe20000410000 */
[----:B------:R-:W1:Y:S01]  /*20b60*/  LDSM.16.MT88.4 R12, [R228+0x14000] ;  /* 0x01400000e40c783b */ /* 0x000e620000004200 */
[----:B------:R-:W-:Y:S01]  /*20b70*/  FMUL.FTZ R59, R59, R169 ;  /* 0x000000a93b3b7220 */ /* 0x000fe20000410000 */
[----:B------:R-:W-:Y:S01]  /*20b80*/  MUFU.EX2 R199, R199 ;  /* 0x000000c700c77308 */ /* 0x000fe20000000800 */
[----:B------:R-:W-:-:S02]  /*20b90*/  FMUL.FTZ R60, R60, R171 ;  /* 0x000000ab3c3c7220 */ /* 0x000fc40000410000 */
[----:B------:R-:W-:Y:S01]  /*20ba0*/  FMUL.FTZ R61, R61, R171 ;  /* 0x000000ab3d3d7220 */ /* 0x000fe20000410000 */
[C---:B---3--:R-:W-:Y:S01]  /*20bb0*/  HMMA.16816.F32.BF16 R52, R4.reuse, R8, R52 ;  /* 0x000000080434723c */ /* 0x048fe20000041834 */
[-C--:B------:R-:W-:Y:S02]  /*20bc0*/  FMUL.FTZ R62, R62, R169.reuse ;  /* 0x000000a93e3e7220 */ /* 0x080fe40000410000 */
[----:B------:R-:W-:Y:S01]  /*20bd0*/  FMUL.FTZ R63, R63, R169 ;  /* 0x000000a93f3f7220 */ /* 0x000fe20000410000 */
[----:B------:R-:W-:Y:S01]  /*20be0*/  MUFU.EX2 R194, R194 ;  /* 0x000000c200c27308 */ /* 0x000fe20000000800 */
[-C--:B------:R-:W-:Y:S02]  /*20bf0*/  FMUL.FTZ R64, R64, R171.reuse ;  /* 0x000000ab40407220 */ /* 0x080fe40000410000 */
[----:B------:R-:W-:Y:S01]  /*20c00*/  FMUL.FTZ R65, R65, R171 ;  /* 0x000000ab41417220 */ /* 0x000fe20000410000 */
[----:B------:R-:W-:Y:S01]  /*20c10*/  HMMA.16816.F32.BF16 R56, R4, R10, R56 ;  /* 0x0000000a0438723c */ /* 0x000fe20000041838 */
[----:B------:R-:W3:Y:S01]  /*20c20*/  LDSM.16.MT88.4 R8, [R226+0x14000] ;  /* 0x01400000e208783b */ /* 0x000ee20000004200 */
[----:B------:R-:W-:-:S02]  /*20c30*/  FMUL.FTZ R66, R66, R169 ;  /* 0x000000a942427220 */ /* 0x000fc40000410000 */
[----:B------:R-:W-:Y:S01]  /*20c40*/  FMUL.FTZ R67, R67, R169 ;  /* 0x000000a943437220 */ /* 0x000fe20000410000 */
[----:B------:R-:W-:Y:S01]  /*20c50*/  MUFU.EX2 R201, R201 ;  /* 0x000000c900c97308 */ /* 0x000fe20000000800 */
[-C--:B------:R-:W-:Y:S02]  /*20c60*/  FMUL.FTZ R68, R68, R171.reuse ;  /* 0x000000ab44447220 */ /* 0x080fe40000410000 */
[----:B------:R-:W-:Y:S02]  /*20c70*/  FMUL.FTZ R69, R69, R171 ;  /* 0x000000ab45457220 */ /* 0x000fe40000410000 */
[-C--:B------:R-:W-:Y:S01]  /*20c80*/  FMUL.FTZ R70, R70, R169.reuse ;  /* 0x000000a946467220 */ /* 0x080fe20000410000 */
[----:B----4-:R-:W-:Y:S01]  /*20c90*/  HMMA.16816.F32.BF16 R60, R4, R16, R60 ;  /* 0x00000010043c723c */ /* 0x010fe2000004183c */
[----:B------:R-:W-:Y:S01]  /*20ca0*/  FMUL.FTZ R71, R71, R169 ;  /* 0x000000a947477220 */ /* 0x000fe20000410000 */
[----:B------:R-:W-:Y:S01]  /*20cb0*/  MUFU.EX2 R177, R177 ;  /* 0x000000b100b17308 */ /* 0x000fe20000000800 */
[----:B------:R-:W-:-:S02]  /*20cc0*/  FMUL.FTZ R72, R72, R171 ;  /* 0x000000ab48487220 */ /* 0x000fc40000410000 */
[----:B------:R-:W-:Y:S02]  /*20cd0*/  FMUL.FTZ R73, R73, R171 ;  /* 0x000000ab49497220 */ /* 0x000fe40000410000 */
[-C--:B------:R-:W-:Y:S01]  /*20ce0*/  FMUL.FTZ R74, R74, R169.reuse ;  /* 0x000000a94a4a7220 */ /* 0x080fe20000410000 */
[C---:B------:R-:W-:Y:S01]  /*20cf0*/  HMMA.16816.F32.BF16 R64, R4.reuse, R18, R64 ;  /* 0x000000120440723c */ /* 0x040fe20000041840 */
[----:B------:R-:W-:Y:S01]  /*20d00*/  FMUL.FTZ R75, R75, R169 ;  /* 0x000000a94b4b7220 */ /* 0x000fe20000410000 */
[----:B------:R-:W4:Y:S01]  /*20d10*/  LDSM.16.MT88.4 R16, [R225+0x14000] ;  /* 0x01400000e110783b */ /* 0x000f220000004200 */
        /* <DEDUP_REMOVED lines=32> */
[-C--:B------:R-:W-:Y:S02]  /*20f20*/  FMUL.FTZ R96, R96, R171.reuse ;  /* 0x000000ab60607220 */ /* 0x080fe40000410000 */
[----:B------:R-:W-:-:S02]  /*20f30*/  FMUL.FTZ R97, R97, R171 ;  /* 0x000000ab61617220 */ /* 0x000fc40000410000 */
[-C--:B------:R-:W-:Y:S02]  /*20f40*/  FMUL.FTZ R98, R98, R169.reuse ;  /* 0x000000a962627220 */ /* 0x080fe40000410000 */
[----:B------:R-:W-:Y:S01]  /*20f50*/  FMUL.FTZ R99, R99, R169 ;  /* 0x000000a963637220 */ /* 0x000fe20000410000 */
[C---:B------:R-:W-:Y:S01]  /*20f60*/  HMMA.16816.F32.BF16 R88, R4.reuse, R18, R88 ;  /* 0x000000120458723c */ /* 0x040fe20000041858 */
[-C--:B------:R-:W-:Y:S01]  /*20f70*/  FMUL.FTZ R100, R100, R171.reuse ;  /* 0x000000ab64647220 */ /* 0x080fe20000410000 */
[----:B------:R-:W4:Y:S01]  /*20f80*/  LDSM.16.MT88.4 R16, [R226+0x16000] ;  /* 0x01600000e210783b */ /* 0x000f220000004200 */
        /* <DEDUP_REMOVED lines=9> */
[----:B------:R-:W1:Y:S01]  /*21020*/  LDSM.16.MT88.4 R12, [R225+0x16000] ;  /* 0x01600000e10c783b */ /* 0x000e620000004200 */
[-C--:B------:R-:W-:Y:S02]  /*21030*/  FMUL.FTZ R108, R108, R171.reuse ;  /* 0x000000ab6c6c7220 */ /* 0x080fe40000410000 */
[----:B------:R-:W-:Y:S02]  /*21040*/  FMUL.FTZ R109, R109, R171 ;  /* 0x000000ab6d6d7220 */ /* 0x000fe40000410000 */
[----:B------:R-:W-:-:S02]  /*21050*/  FMUL.FTZ R110, R110, R169 ;  /* 0x000000a96e6e7220 */ /* 0x000fc40000410000 */
[C---:B---3--:R-:W-:Y:S01]  /*21060*/  HMMA.16816.F32.BF16 R100, R4.reuse, R8, R100 ;  /* 0x000000080464723c */ /* 0x048fe20000041864 */
[----:B------:R-:W-:Y:S02]  /*21070*/  FMUL.FTZ R111, R111, R169 ;  /* 0x000000a96f6f7220 */ /* 0x000fe40000410000 */
[-C--:B------:R-:W-:Y:S02]  /*21080*/  FMUL.FTZ R112, R112, R171.reuse ;  /* 0x000000ab70707220 */ /* 0x080fe40000410000 */
[----:B------:R-:W-:Y:S02]  /*21090*/  FMUL.FTZ R113, R113, R171 ;  /* 0x000000ab71717220 */ /* 0x000fe40000410000 */
[-C--:B------:R-:W-:Y:S01]  /*210a0*/  FMUL.FTZ R114, R114, R169.reuse ;  /* 0x000000a972727220 */ /* 0x080fe20000410000 */
[----:B------:R-:W-:Y:S01]  /*210b0*/  HMMA.16816.F32.BF16 R104, R4, R10, R104 ;  /* 0x0000000a0468723c */ /* 0x000fe20000041868 */
[----:B------:R-:W3:Y:S01]  /*210c0*/  LDSM.16.MT88.4 R8, [R224+0x16000] ;  /* 0x01600000e008783b */ /* 0x000ee20000004200 */
[----:B------:R-:W-:-:S02]  /*210d0*/  FMUL.FTZ R115, R115, R169 ;  /* 0x000000a973737220 */ /* 0x000fc40000410000 */
[-C--:B------:R-:W-:Y:S02]  /*210e0*/  FMUL.FTZ R116, R116, R171.reuse ;  /* 0x000000ab74747220 */ /* 0x080fe40000410000 */
        /* <DEDUP_REMOVED lines=19> */
[C---:B------:R-:W-:Y:S01]  /*21220*/  HMMA.16816.F32.BF16 R120, R4.reuse, R14, R120 ;  /* 0x0000000e0478723c */ /* 0x040fe20000041878 */
[----:B------:R-:W1:Y:S01]  /*21230*/  LDSM.16.MT88.4 R12, [R225+0x10800] ;  /* 0x01080000e10c783b */ /* 0x000e620000004200 */
[-CC-:B-----5:R-:W-:Y:S02]  /*21240*/  FFMA.FTZ R193, R188, R174.reuse, -R183.reuse ;  /* 0x000000aebcc17223 */ /* 0x1a0fe400000108b7 */
[----:B------:R-:W-:Y:S02]  /*21250*/  FFMA.FTZ R188, R27, R174, -R183 ;  /* 0x000000ae1bbc7223 */ /* 0x000fe400000108b7 */
[----:B------:R-:W-:Y:S01]  /*21260*/  LDSM.16.MT88.4 R24, [R228+0x11000] ;  /* 0x01100000e418783b */ /* 0x000fe20000004200 */
[----:B------:R-:W-:Y:S01]  /*21270*/  FFMA.FTZ R166, R204, R171, R166 ;  /* 0x000000abcca67223 */ /* 0x000fe200000100a6 */
[----:B---3--:R-:W-:Y:S01]  /*21280*/  HMMA.16816.F32.BF16 R124, R4, R8, R124 ;  /* 0x00000008047c723c */ /* 0x008fe2000004187c */
[----:B------:R-:W3:Y:S01]  /*21290*/  MUFU.EX2 R193, R193 ;  /* 0x000000c100c17308 */ /* 0x000ee20000000800 */
[----:B------:R-:W-:-:S02]  /*212a0*/  FFMA.FTZ R32, R252, R169, R32 ;  /* 0x000000a9fc207223 */ /* 0x000fc40000010020 */
[----:B------:R-:W-:Y:S02]  /*212b0*/  FADD.FTZ R35, R35, R166 ;  /* 0x000000a623237221 */ /* 0x000fe40000010000 */
[----:B------:R-:W-:Y:S02]  /*212c0*/  FADD.FTZ R3, R3, R32 ;  /* 0x0000002003037221 */ /* 0x000fe40000010000 */
[----:B------:R-:W-:Y:S01]  /*212d0*/  HMMA.16816.F32.BF16 R128, R4, R10, R128 ;  /* 0x0000000a0480723c */ /* 0x000fe20000041880 */
[----:B------:R-:W5:Y:S01]  /*212e0*/  LDSM.16.MT88.4 R8, [R224+0x10800] ;  /* 0x01080000e008783b */ /* 0x000f620000004200 */
[----:B------:R-:W1:Y:S01]  /*212f0*/  MUFU.EX2 R188, R188 ;  /* 0x000000bc00bc7308 */ /* 0x000e620000000800 */
[----:B------:R-:W-:Y:S02]  /*21300*/  FADD.FTZ R34, R34, R35 ;  /* 0x0000002322227221 */ /* 0x000fe40000010000 */
[----:B------:R-:W-:Y:S02]  /*21310*/  FADD.FTZ R2, R2, R3 ;  /* 0x0000000302027221 */ /* 0x000fe40000010000 */
[----:B--2---:R-:W-:Y:S01]  /*21320*/  F2FP.BF16.PACK_AB R4, R185, R164 ;  /* 0x000000a4b904723e */ /* 0x004fe200000010ff */
        /* <DEDUP_REMOVED lines=8> */
[----:B------:R-:W-:Y:S01]  /*213b0*/  FADD.FTZ R185, R185, R164 ;  /* 0x000000a4b9b97221 */ /* 0x000fe20000010000 */
[----:B------:R-:W-:Y:S01]  /*213c0*/  MOV R164, R167 ;  /* 0x000000a700a47202 */ /* 0x000fe20000000f00 */
[----:B------:R-:W-:-:S02]  /*213d0*/  FADD.FTZ R189, R189, R182 ;  /* 0x000000b6bdbd7221 */ /* 0x000fc40000010000 */
[C---:B------:R-:W-:Y:S01]  /*213e0*/  HMMA.16816.F32.BF16 R160, R4.reuse, R20, R160 ;  /* 0x0000001404a0723c */ /* 0x040fe200000418a0 */
[----:B------:R-:W-:Y:S02]  /*213f0*/  FADD.FTZ R178, R178, R185 ;  /* 0x000000b9b2b27221 */ /* 0x000fe40000010000 */
[----:B------:R-:W-:Y:S02]  /*21400*/  FADD.FTZ R184, R184, R189 ;  /* 0x000000bdb8b87221 */ /* 0x000fe40000010000 */
[----:B------:R-:W-:Y:S02]  /*21410*/  FADD.FTZ R187, R187, R178 ;  /* 0x000000b2bbbb7221 */ /* 0x000fe40000010000 */
[----:B------:R-:W-:Y:S01]  /*21420*/  FADD.FTZ R191, R191, R184 ;  /* 0x000000b8bfbf7221 */ /* 0x000fe20000010000 */
        /* <DEDUP_REMOVED lines=44> */
[C---:B-----5:R-:W-:Y:S08]  /*216f0*/  HMMA.16816.F32.BF16 R124, R4.reuse, R8, R124 ;  /* 0x00000008047c723c */ /* 0x060ff0000004187c */
[----:B------:R-:W-:Y:S01]  /*21700*/  HMMA.16816.F32.BF16 R128, R4, R10, R128 ;  /* 0x0000000a0480723c */ /* 0x000fe20000041880 */
[----:B------:R-:W4:Y:S06]  /*21710*/  LDSM.16.MT88.4 R8, [R224+0x11000] ;  /* 0x01100000e008783b */ /* 0x000f2c0000004200 */
[----:B---3--:R-:W-:Y:S01]  /*21720*/  F2FP.BF16.PACK_AB R4, R193, R186 ;  /* 0x000000bac104723e */ /* 0x008fe200000010ff */
        /* <DEDUP_REMOVED lines=13> */
[----:B------:R-:W3:Y:S07]  /*21800*/  LDSM.16.MT88.4 R24, [R226+0x13000] ;  /* 0x01300000e218783b */ /* 0x000eee0000004200 */
[C---:B--2---:R-:W-:Y:S08]  /*21810*/  HMMA.16816.F32.BF16 R152, R4.reuse, R20, R152 ;  /* 0x000000140498723c */ /* 0x044ff00000041898 */
[C---:B------:R-:W-:Y:S01]  /*21820*/  HMMA.16816.F32.BF16 R148, R4.reuse, R22, R148 ;  /* 0x000000160494723c */ /* 0x040fe20000041894 */
[----:B------:R-:W-:Y:S07]  /*21830*/  LDSM.16.MT88.4 R20, [R228+0x15000] ;  /* 0x01500000e414783b */ /* 0x000fee0000004200 */
[C---:B-1----:R-:W-:Y:S08]  /*21840*/  HMMA.16816.F32.BF16 R144, R4.reuse, R12, R144 ;  /* 0x0000000c0490723c */ /* 0x042ff00000041890 */
[C---:B------:R-:W-:Y:S01]  /*21850*/  HMMA.16816.F32.BF16 R140, R4.reuse, R14, R140 ;  /* 0x0000000e048c723c */ /* 0x040fe2000004188c */
[----:B------:R-:W1:Y:S07]  /*21860*/  LDSM.16.MT88.4 R12, [R225+0x13000] ;  /* 0x01300000e10c783b */ /* 0x000e6e0000004200 */
[C---:B----4-:R-:W-:Y:S08]  /*21870*/  HMMA.16816.F32.BF16 R136, R4.reuse, R8, R136 ;  /* 0x000000080488723c */ /* 0x050ff00000041888 */
        /* <DEDUP_REMOVED lines=93> */
.L_x_3561:
[----:B------:R-:W-:-:S13]  /*21e50*/  ISETP.GE.AND P0, PT, R250, 0x1, PT ;  /* 0x00000001fa00780c */ /* 0x000fda0003f06270 */
[----:B------:R-:W-:Y:S05]  /*21e60*/  @!P0 BRA `(.L_x_3570) ;  /* 0x00004e0000008947 */ /* 0x000fea0003800000 */
[----:B------:R-:W-:Y:S02]  /*21e70*/  MOV R3, R164 ;  /* 0x000000a400037202 */ /* 0x000fe40000000f00 */
[----:B------:R-:W-:Y:S02]  /*21e80*/  MOV R168, R165 ;  /* 0x000000a500a87202 */ /* 0x000fe40000000f00 */
.L_x_3579:
        /* <DEDUP_REMOVED lines=11> */
[----:B-1----:R-:W-:-:S05]  /*21f40*/  @!P0 BRA `(.L_x_3572) ;  /* 0x0000040000008947 */ /* 0x002fca0003800000 */
[----:B------:R-:W-:Y:S01]  /*21f50*/  IMAD.SHL.U32 R10, R250, 0x40, RZ ;  /* 0x00000040fa0a7824 */ /* 0x000fe200078e00ff */
[----:B------:R-:W-:Y:S02]  /*21f60*/  ULDC.64 UR4, c[0x0][0x118] ;  /* 0x0000460000047ab9 */ /* 0x000fe40000000a00 */
[----:B------:R-:W2:Y:S02]  /*21f70*/  LD.E R11, [R164.64+0x170] ;  /* 0x00017004a40b7980 */ /* 0x000ea4000c101900 */
[----:B------:R-:W-:Y:S02]  /*21f80*/  IABS R6, R10 ;  /* 0x0000000a00067213 */ /* 0x000fe40000000000 */
[----:B------:R-:W3:Y:S01]  /*21f90*/  LD.E.64 R14, [R164.64+0x28] ;  /* 0x00002804a40e7980 */ /* 0x000ee2000c101b00 */
        /* <DEDUP_REMOVED lines=17> */
[----:B------:R-:W-:Y:S02]  /*220b0*/  ISETP.GE.AND P0, PT, R2, RZ, PT ;  /* 0x000000ff0200720c */ /* 0x000fe40003f06270 */
[----:B------:R-:W-:Y:S01]  /*220c0*/  LOP3.LUT R2, RZ, R11, RZ, 0x33, !PT ;  /* 0x0000000bff027212 */ /* 0x000fe200078e33ff */
        /* <DEDUP_REMOVED lines=40> */
.L_x_3572:
[----:B------:R-:W-:Y:S02]  /*22350*/  ULDC.64 UR4, c[0x0][0x118] ;  /* 0x0000460000047ab9 */ /* 0x000fe40000000a00 */
[----:B------:R-:W2:Y:S02]  /*22360*/  LD.E R6, [R164.64+0x40] ;  /* 0x00004004a4067980 */ /* 0x000ea4000c101900 */
[----:B--2---:R-:W-:Y:S04]  /*22370*/  LEA R6, -R6, RZ, 0x6 ;  /* 0x000000ff06067211 */ /* 0x004fe800078e31ff */
[----:B------:R-:W-:Y:S02]  /*22380*/  SHF.R.S32.HI R2, RZ, 0x1f, R6 ;  /* 0x0000001fff027819 */ /* 0x000fe40000011406 */
.L_x_3573:
[----:B------:R-:W-:Y:S05]  /*22390*/  BSYNC B0 ;  /* 0x0000000000007941 */ /* 0x000fea0003800000 */
.L_x_3571:
        /* <DEDUP_REMOVED lines=14> */
[----:B------:R-:W-:Y:S01]  /*22480*/  IMAD.X R4, R2, 0x1, R236, P1 ;  /* 0x0000000102047824 */ /* 0x000fe200008e06ec */
[----:B------:R-:W-:Y:S01]  /*22490*/  @!P6 STS.128 [R247+0x10000], RZ ;  /* 0x010000fff700e388 */ /* 0x000fe20000000c00 */
[CC--:B------:R-:W-:Y:S02]  /*224a0*/  @P6 LEA R14, P1, R7.reuse, R180.reuse, 0x1 ;  /* 0x000000b4070e6211 */ /* 0x0c0fe400078208ff */
[C---:B------:R-:W-:Y:S02]  /*224b0*/  @P5 LEA R10, P0, R7.reuse, R180, 0x1 ;  /* 0x000000b4070a5211 */ /* 0x040fe400078008ff */
[----:B------:R-:W-:Y:S01]  /*224c0*/  @!PT LDS RZ, [RZ] ;  /* 0x00000000fffff984 */ /* 0x000fe20000000800 */
[----:B------:R-:W-:Y:S01]  /*224d0*/  @!PT LDS RZ, [RZ] ;  /* 0x00000000fffff984 */ /* 0x000fe20000000800 */
[----:B------:R-:W-:Y:S01]  /*224e0*/  @!PT LDS RZ, [RZ] ;  /* 0x00000000fffff984 */ /* 0x000fe20000000800 */
[----:B------:R1:W-:Y:S01]  /*224f0*/  @P5 LDGSTS.E.BYPASS.LTC128B.128 [R247+0x12000], [R170.64+0x80] ;  /* 0x12000080aaf75fae */ /* 0x0003e2000b901d44 */
[CCC-:B------:R-:W-:Y:S02]  /*22500*/  @P6 LEA.HI.X R15, R7.reuse, R181.reuse, R4.reuse, 0x1, P1 ;  /* 0x000000b5070f6211 */ /* 0x1c0fe400008f0c04 */
[CCC-:B------:R-:W-:Y:S02]  /*22510*/  @P5 LEA.HI.X R11, R7.reuse, R181.reuse, R4.reuse, 0x1, P0 ;  /* 0x000000b5070b5211 */ /* 0x1c0fe400000f0c04 */
        /* <DEDUP_REMOVED lines=25> */
[CC--:B------:R-:W-:Y:S02]  /*226b0*/  @P3 LEA R16, P0, R5.reuse, R180.reuse, 0x1 ;  /* 0x000000b405103211 */ /* 0x0c0fe400078008ff */
[CCC-:B------:R-:W-:Y:S02]  /*226c0*/  @P4 LEA.HI.X R19, R5.reuse, R181.reuse, R2.reuse, 0x1, P1 ;  /* 0x000000b505134211 */ /* 0x1c0fe400008f0c02 */
[----:B------:R-:W-:Y:S01]  /*226d0*/  @!P6 STS.128 [R247+0x10800], RZ ;  /* 0x010800fff700e388 */ /* 0x000fe20000000c00 */
[C---:B------:R-:W-:Y:S02]  /*226e0*/  @P3 LEA.HI.X R17, R5.reuse, R181, R2, 0x1, P0 ;  /* 0x000000b505113211 */ /* 0x040fe400000f0c02 */
        /* <DEDUP_REMOVED lines=24> */
[----:B------:R-:W-:Y:S02]  /*22870*/  ISETP.GE.AND P0, PT, R250, 0x2, PT ;  /* 0x00000002fa00780c */ /* 0x000fe40003f06270 */
        /* <DEDUP_REMOVED lines=42> */
[----:B---3--:R-:W4:Y:S05]  /*22b20*/  LDSM.16.M88.4 R8, [R233+0x8000] ;  /* 0x00800000e908783b */ /* 0x008f2a0000000200 */
[----:B-1----:R-:W2:Y:S05]  /*22b30*/  LDSM.16.M88.4 R16, [R233+0x8800] ;  /* 0x00880000e910783b */ /* 0x002eaa0000000200 */
[----:B------:R-:W5:Y:S05]  /*22b40*/  LDSM.16.M88.4 R24, [R233+0x9000] ;  /* 0x00900000e918783b */ /* 0x000f6a0000000200 */
[----:B------:R-:W0:Y:S05]  /*22b50*/  LDGDEPBAR ;  /* 0x00000000000079af */ /* 0x000e2a0000000000 */
[----:B------:R-:W1:Y:S05]  /*22b60*/  LDSM.16.M88.4 R172, [R233+0x9800] ;  /* 0x00980000e9ac783b */ /* 0x000e6a0000000200 */
[----:B------:R-:W-:Y:S05]  /*22b70*/  LDSM.16.M88.4 R176, [R232] ;  /* 0x00000000e8b0783b */ /* 0x000fea0000000200 */
[----:B------:R-:W3:Y:S05]  /*22b80*/  LDSM.16.M88.4 R180, [R231] ;  /* 0x00000000e7b4783b */ /* 0x000eea0000000200 */
[----:B------:R-:W1:Y:S01]  /*22b90*/  LDSM.16.M88.4 R184, [R223] ;  /* 0x00000000dfb8783b */ /* 0x000e620000000200 */
[C---:B----4-:R-:W-:Y:S04]  /*22ba0*/  HMMA.16816.F32.BF16 R4, R32.reuse, R8, RZ ;  /* 0x000000082004723c */ /* 0x050fe800000418ff */
[----:B------:R-:W4:Y:S05]  /*22bb0*/  LDSM.16.M88.4 R188, [R222] ;  /* 0x00000000debc783b */ /* 0x000f2a0000000200 */
[----:B------:R-:W1:Y:S01]  /*22bc0*/  LDSM.16.M88.4 R192, [R221] ;  /* 0x00000000ddc0783b */ /* 0x000e620000000200 */
[C---:B------:R-:W-:Y:S04]  /*22bd0*/  HMMA.16816.F32.BF16 R8, R32.reuse, R10, RZ ;  /* 0x0000000a2008723c */ /* 0x040fe800000418ff */
[----:B------:R-:W-:Y:S04]  /*22be0*/  LDSM.16.M88.4 R196, [R230] ;  /* 0x00000000e6c4783b */ /* 0x000fe80000000200 */
[C---:B--2---:R-:W-:Y:S01]  /*22bf0*/  HMMA.16816.F32.BF16 R12, R32.reuse, R16, RZ ;  /* 0x00000010200c723c */ /* 0x044fe200000418ff */
[----:B------:R-:W3:Y:S05]  /*22c00*/  LDSM.16.M88.4 R200, [R227+0x8000] ;  /* 0x00800000e3c8783b */ /* 0x000eea0000000200 */
[----:B------:R-:W-:Y:S02]  /*22c10*/  LDSM.16.M88.4 R204, [R227+0x9000] ;  /* 0x00900000e3cc783b */ /* 0x000fe40000000200 */
[C---:B------:R-:W-:Y:S03]  /*22c20*/  HMMA.16816.F32.BF16 R16, R32.reuse, R18, RZ ;  /* 0x000000122010723c */ /* 0x040fe600000418ff */
[----:B------:R-:W2:Y:S05]  /*22c30*/  LD.E R2, [R164.64+0x18c] ;  /* 0x00018c04a4027980 */ /* 0x000eaa000c101900 */
[C---:B-----5:R-:W-:Y:S08]  /*22c40*/  HMMA.16816.F32.BF16 R20, R32.reuse, R24, RZ ;  /* 0x000000182014723c */ /* 0x060ff000000418ff */
        /* <DEDUP_REMOVED lines=9> */
[----:B------:R-:W-:Y:S07]  /*22ce0*/  LDSM.16.M88.4 R184, [R229] ;  /* 0x00000000e5b8783b */ /* 0x000fee0000000200 */
[C---:B----4-:R-:W-:Y:S08]  /*22cf0*/  HMMA.16816.F32.BF16 R20, R176.reuse, R188, R20 ;  /* 0x000000bcb014723c */ /* 0x050ff00000041814 */
[C---:B------:R-:W-:Y:S01]  /*22d00*/  HMMA.16816.F32.BF16 R24, R176.reuse, R190, R24 ;  /* 0x000000beb018723c */ /* 0x040fe20000041818 */
[----:B------:R-:W4:Y:S07]  /*22d10*/  LDSM.16.M88.4 R188, [R220] ;  /* 0x00000000dcbc783b */ /* 0x000f2e0000000200 */
[C---:B------:R-:W-:Y:S08]  /*22d20*/  HMMA.16816.F32.BF16 R28, R176.reuse, R192, R28 ;  /* 0x000000c0b01c723c */ /* 0x040ff0000004181c */
[----:B------:R-:W-:Y:S01]  /*22d30*/  HMMA.16816.F32.BF16 R32, R176, R194, R32 ;  /* 0x000000c2b020723c */ /* 0x000fe20000041820 */
[----:B------:R-:W5:Y:S05]  /*22d40*/  LDSM.16.M88.4 R176, [R220+0x800] ;  /* 0x00080000dcb0783b */ /* 0x000f6a0000000200 */
[----:B------:R-:W3:Y:S02]  /*22d50*/  LDSM.16.M88.4 R192, [R220+0x1000] ;  /* 0x00100000dcc0783b */ /* 0x000ee40000000200 */
        /* <DEDUP_REMOVED lines=11> */
[----:B------:R-:W-:Y:S05]  /*22e10*/  LDSM.16.M88.4 R180, [R233+0xb000] ;  /* 0x00b00000e9b4783b */ /* 0x000fea0000000200 */
[----:B------:R-:W-:Y:S02]  /*22e20*/  LDSM.16.M88.4 R196, [R219] ;  /* 0x00000000dbc4783b */ /* 0x000fe40000000200 */
[C---:B----4-:R-:W-:Y:S08]  /*22e30*/  HMMA.16816.F32.BF16 R4, R184.reuse, R188, R4 ;  /* 0x000000bcb804723c */ /* 0x050ff00000041804 */
[C---:B------:R-:W-:Y:S01]  /*22e40*/  HMMA.16816.F32.BF16 R8, R184.reuse, R190, R8 ;  /* 0x000000beb808723c */ /* 0x040fe20000041808 */
[----:B------:R-:W-:Y:S07]  /*22e50*/  LDSM.16.M88.4 R188, [R233+0xb800] ;  /* 0x00b80000e9bc783b */ /* 0x000fee0000000200 */
[C---:B-----5:R-:W-:Y:S08]  /*22e60*/  HMMA.16816.F32.BF16 R12, R184.reuse, R176, R12 ;  /* 0x000000b0b80c723c */ /* 0x060ff0000004180c */
[C---:B------:R-:W-:Y:S01]  /*22e70*/  HMMA.16816.F32.BF16 R16, R184.reuse, R178, R16 ;  /* 0x000000b2b810723c */ /* 0x040fe20000041810 */
[----:B------:R-:W3:Y:S07]  /*22e80*/  LDSM.16.M88.4 R176, [R233+0xa800] ;  /* 0x00a80000e9b0783b */ /* 0x000eee0000000200 */
[C---:B------:R-:W-:Y:S08]  /*22e90*/  HMMA.16816.F32.BF16 R20, R184.reuse, R192, R20 ;  /* 0x000000c0b814723c */ /* 0x040ff00000041814 */
[C---:B------:R-:W-:Y:S01]  /*22ea0*/  HMMA.16816.F32.BF16 R24, R184.reuse, R194, R24 ;  /* 0x000000c2b818723c */ /* 0x040fe20000041818 */
[----:B------:R-:W4:Y:S07]  /*22eb0*/  LDSM.16.M88.4 R192, [R232+0x2000] ;  /* 0x00200000e8c0783b */ /* 0x000f2e0000000200 */
[C---:B-1----:R-:W-:Y:S08]  /*22ec0*/  HMMA.16816.F32.BF16 R28, R184.reuse, R172, R28 ;  /* 0x000000acb81c723c */ /* 0x042ff0000004181c */
[----:B------:R-:W-:Y:S01]  /*22ed0*/  HMMA.16816.F32.BF16 R32, R184, R174, R32 ;  /* 0x000000aeb820723c */ /* 0x000fe20000041820 */
[----:B------:R-:W1:Y:S05]  /*22ee0*/  LDSM.16.M88.4 R172, [R218] ;  /* 0x00000000daac783b */ /* 0x000e6a0000000200 */
[----:B------:R-:W5:Y:S02]  /*22ef0*/  LDSM.16.M88.4 R184, [R217] ;  /* 0x00000000d9b8783b */ /* 0x000f640000000200 */
[C---:B------:R-:W-:Y:S08]  /*22f00*/  HMMA.16816.F32.BF16 R4, R200.reuse, R204, R4 ;  /* 0x000000ccc804723c */ /* 0x040ff00000041804 */
[C---:B------:R-:W-:Y:S01]  /*22f10*/  HMMA.16816.F32.BF16 R8, R200.reuse, R206, R8 ;  /* 0x000000cec808723c */ /* 0x040fe20000041808 */
[----:B------:R-:W1:Y:S07]  /*22f20*/  LDSM.16.M88.4 R204, [R216] ;  /* 0x00000000d8cc783b */ /* 0x000e6e0000000200 */
        /* <DEDUP_REMOVED lines=8> */
[----:B------:R-:W2:Y:S05]  /*22fb0*/  LDSM.16.M88.4 R188, [R227+0xa800] ;  /* 0x00a80000e3bc783b */ /* 0x000eaa0000000200 */
[----:B------:R-:W-:Y:S02]  /*22fc0*/  LDSM.16.M88.4 R200, [R227+0xb800] ;  /* 0x00b80000e3c8783b */ /* 0x000fe40000000200 */
[C---:B----4-:R-:W-:Y:S08]  /*22fd0*/  HMMA.16816.F32.BF16 R4, R192.reuse, R196, R4 ;  /* 0x000000c4c004723c */ /* 0x050ff00000041804 */
[C---:B------:R-:W-:Y:S01]  /*22fe0*/  HMMA.16816.F32.BF16 R8, R192.reuse, R198, R8 ;  /* 0x000000c6c008723c */ /* 0x040fe20000041808 */
[----:B------:R-:W4:Y:S07]  /*22ff0*/  LDSM.16.M88.4 R196, [R227+0xb000] ;  /* 0x00b00000e3c4783b */ /* 0x000f2e0000000200 */
[C---:B-1----:R-:W-:Y:S08]  /*23000*/  HMMA.16816.F32.BF16 R12, R192.reuse, R172, R12 ;  /* 0x000000acc00c723c */ /* 0x042ff0000004180c */
[C---:B------:R-:W-:Y:S01]  /*23010*/  HMMA.16816.F32.BF16 R16, R192.reuse, R174, R16 ;  /* 0x000000aec010723c */ /* 0x040fe20000041810 */
[----:B------:R-:W-:Y:S07]  /*23020*/  LDSM.16.M88.4 R172, [R229+0x2000] ;  /* 0x00200000e5ac783b */ /* 0x000fee0000000200 */
[C---:B-----5:R-:W-:Y:S08]  /*23030*/  HMMA.16816.F32.BF16 R20, R192.reuse, R184, R20 ;  /* 0x000000b8c014723c */ /* 0x060ff00000041814 */
[C---:B------:R-:W-:Y:S01]  /*23040*/  HMMA.16816.F32.BF16 R24, R192.reuse, R186, R24 ;  /* 0x000000bac018723c */ /* 0x040fe20000041818 */
[----:B------:R-:W1:Y:S07]  /*23050*/  LDSM.16.M88.4 R184, [R220+0x2000] ;  /* 0x00200000dcb8783b */ /* 0x000e6e0000000200 */
[C---:B------:R-:W-:Y:S08]  /*23060*/  HMMA.16816.F32.BF16 R28, R192.reuse, R204, R28 ;  /* 0x000000ccc01c723c */ /* 0x040ff0000004181c */
[----:B------:R-:W-:Y:S01]  /*23070*/  HMMA.16816.F32.BF16 R32, R192, R206, R32 ;  /* 0x000000cec020723c */ /* 0x000fe20000041820 */
[----:B------:R-:W5:Y:S05]  /*23080*/  LDSM.16.M88.4 R192, [R220+0x2800] ;  /* 0x00280000dcc0783b */ /* 0x000f6a0000000200 */
[----:B------:R-:W1:Y:S02]  /*23090*/  LDSM.16.M88.4 R204, [R220+0x3000] ;  /* 0x00300000dccc783b */ /* 0x000e640000000200 */
[C---:B---3--:R-:W-:Y:S08]  /*230a0*/  HMMA.16816.F32.BF16 R4, R176.reuse, R180, R4 ;  /* 0x000000b4b004723c */ /* 0x048ff00000041804 */
[C---:B------:R-:W-:Y:S01]  /*230b0*/  HMMA.16816.F32.BF16 R8, R176.reuse, R182, R8 ;  /* 0x000000b6b008723c */ /* 0x040fe20000041808 */
[----:B------:R-:W3:Y:S07]  /*230c0*/  LDSM.16.M88.4 R180, [R220+0x3800] ;  /* 0x00380000dcb4783b */ /* 0x000eee0000000200 */
[C---:B--2---:R-:W-:Y:S08]  /*230d0*/  HMMA.16816.F32.BF16 R12, R176.reuse, R188, R12 ;  /* 0x000000bcb00c723c */ /* 0x044ff0000004180c */
[C---:B------:R-:W-:Y:S01]  /*230e0*/  HMMA.16816.F32.BF16 R16, R176.reuse, R190, R16 ;  /* 0x000000beb010723c */ /* 0x040fe20000041810 */
[----:B------:R-:W-:Y:S07]  /*230f0*/  LDSM.16.M88.4 R188, [R234+0x4000] ;  /* 0x00400000eabc783b */ /* 0x000fee0000000200 */
[C---:B----4-:R-:W-:Y:S08]  /*23100*/  HMMA.16816.F32.BF16 R20, R176.reuse, R196, R20 ;  /* 0x000000c4b014723c */ /* 0x050ff00000041814 */
[C---:B------:R-:W-:Y:S01]  /*23110*/  HMMA.16816.F32.BF16 R24, R176.reuse, R198, R24 ;  /* 0x000000c6b018723c */ /* 0x040fe20000041818 */
[----:B------:R-:W2:Y:S07]  /*23120*/  LDSM.16.M88.4 R196, [R233+0xc000] ;  /* 0x00c00000e9c4783b */ /* 0x000eae0000000200 */
[C---:B------:R-:W-:Y:S08]  /*23130*/  HMMA.16816.F32.BF16 R28, R176.reuse, R200, R28 ;  /* 0x000000c8b01c723c */ /* 0x040ff0000004181c */
[----:B------:R-:W-:Y:S01]  /*23140*/  HMMA.16816.F32.BF16 R32, R176, R202, R32 ;  /* 0x000000cab020723c */ /* 0x000fe20000041820 */
[----:B------:R-:W4:Y:S05]  /*23150*/  LDSM.16.M88.4 R176, [R233+0xc800] ;  /* 0x00c80000e9b0783b */ /* 0x000f2a0000000200 */
[----:B------:R-:W2:Y:S02]  /*23160*/  LDSM.16.M88.4 R200, [R233+0xd000] ;  /* 0x00d00000e9c8783b */ /* 0x000ea40000000200 */
        /* <DEDUP_REMOVED lines=8> */
[----:B------:R-:W5:Y:S07]  /*231f0*/  LDSM.16.M88.4 R204, [R215] ;  /* 0x00000000d7cc783b */ /* 0x000f6e0000000200 */
[C---:B---3--:R-:W-:Y:S08]  /*23200*/  HMMA.16816.F32.BF16 R28, R172.reuse, R180, R28 ;  /* 0x000000b4ac1c723c */ /* 0x048ff0000004181c */
[----:B------:R-:W-:Y:S01]  /*23210*/  HMMA.16816.F32.BF16 R32, R172, R182, R32 ;  /* 0x000000b6ac20723c */ /* 0x000fe20000041820 */
[----:B------:R-:W3:Y:S05]  /*23220*/  LDSM.16.M88.4 R172, [R214] ;  /* 0x00000000d6ac783b */ /* 0x000eea0000000200 */
[----:B------:R-:W-:Y:S02]  /*23230*/  LDSM.16.M88.4 R180, [R212] ;  /* 0x00000000d4b4783b */ /* 0x000fe40000000200 */
[C---:B--2---:R-:W-:Y:S08]  /*23240*/  HMMA.16816.F32.BF16 R4, R188.reuse, R196, R4 ;  /* 0x000000c4bc04723c */ /* 0x044ff00000041804 */
[C---:B------:R-:W-:Y:S01]  /*23250*/  HMMA.16816.F32.BF16 R8, R188.reuse, R198, R8 ;  /* 0x000000c6bc08723c */ /* 0x040fe20000041808 */
[----:B------:R-:W-:Y:S07]  /*23260*/  LDSM.16.M88.4 R196, [R230+0x4000] ;  /* 0x00400000e6c4783b */ /* 0x000fee0000000200 */
[C---:B----4-:R-:W-:Y:S08]  /*23270*/  HMMA.16816.F32.BF16 R12, R188.reuse, R176, R12 ;  /* 0x000000b0bc0c723c */ /* 0x050ff0000004180c */
[C---:B------:R-:W-:Y:S01]  /*23280*/  HMMA.16816.F32.BF16 R16, R188.reuse, R178, R16 ;  /* 0x000000b2bc10723c */ /* 0x040fe20000041810 */
[----:B------:R-:W2:Y:S07]  /*23290*/  LDSM.16.M88.4 R176, [R213] ;  /* 0x00000000d5b0783b */ /* 0x000eae0000000200 */
[C---:B------:R-:W-:Y:S08]  /*232a0*/  HMMA.16816.F32.BF16 R20, R188.reuse, R200, R20 ;  /* 0x000000c8bc14723c */ /* 0x040ff00000041814 */
[C---:B------:R-:W-:Y:S01]  /*232b0*/  HMMA.16816.F32.BF16 R24, R188.reuse, R202, R24 ;  /* 0x000000cabc18723c */ /* 0x040fe20000041818 */
[----:B------:R-:W4:Y:S07]  /*232c0*/  LDSM.16.M88.4 R200, [R227+0xc000] ;  /* 0x00c00000e3c8783b */ /* 0x000f2e0000000200 */
[C---:B-1----:R-:W-:Y:S08]  /*232d0*/  HMMA.16816.F32.BF16 R28, R188.reuse, R184, R28 ;  /* 0x000000b8bc1c723c */ /* 0x042ff0000004181c */
[----:B------:R-:W-:Y:S01]  /*232e0*/  HMMA.16816.F32.BF16 R32, R188, R186, R32 ;  /* 0x000000babc20723c */ /* 0x000fe20000041820 */
[----:B------:R-:W1:Y:S05]  /*232f0*/  LDSM.16.M88.4 R184, [R227+0xc800] ;  /* 0x00c80000e3b8783b */ /* 0x000e6a0000000200 */
[----:B------:R-:W1:Y:S02]  /*23300*/  LDSM.16.M88.4 R188, [R227+0xd000] ;  /* 0x00d00000e3bc783b */ /* 0x000e640000000200 */
[C---:B-----5:R-:W-:Y:S08]  /*23310*/  HMMA.16816.F32.BF16 R4, R192.reuse, R204, R4 ;  /* 0x000000ccc004723c */ /* 0x060ff00000041804 */
[C---:B------:R-:W-:Y:S01]  /*23320*/  HMMA.16816.F32.BF16 R8, R192.reuse, R206, R8 ;  /* 0x000000cec008723c */ /* 0x040fe20000041808 */
[----:B------:R-:W5:Y:S07]  /*23330*/  LDSM.16.M88.4 R204, [R227+0xd800] ;  /* 0x00d80000e3cc783b */ /* 0x000f6e0000000200 */
[C---:B---3--:R-:W-:Y:S08]  /*23340*/  HMMA.16816.F32.BF16 R12, R192.reuse, R172, R12 ;  /* 0x000000acc00c723c */ /* 0x048ff0000004180c */
[C---:B------:R-:W-:Y:S01]  /*23350*/  HMMA.16816.F32.BF16 R16, R192.reuse, R174, R16 ;  /* 0x000000aec010723c */ /* 0x040fe20000041810 */
[----:B------:R-:W-:Y:S07]  /*23360*/  LDSM.16.M88.4 R172, [R229+0x4000] ;  /* 0x00400000e5ac783b */ /* 0x000fee0000000200 */
[C---:B--2---:R-:W-:Y:S08]  /*23370*/  HMMA.16816.F32.BF16 R20, R192.reuse, R176, R20 ;  /* 0x000000b0c014723c */ /* 0x044ff00000041814 */
[C---:B------:R-:W-:Y:S01]  /*23380*/  HMMA.16816.F32.BF16 R24, R192.reuse, R178, R24 ;  /* 0x000000b2c018723c */ /* 0x040fe20000041818 */
[----:B------:R-:W2:Y:S07]  /*23390*/  LDSM.16.M88.4 R176, [R220+0x4000] ;  /* 0x00400000dcb0783b */ /* 0x000eae0000000200 */
[C---:B------:R-:W-:Y:S08]  /*233a0*/  HMMA.16816.F32.BF16 R28, R192.reuse, R180, R28 ;  /* 0x000000b4c01c723c */ /* 0x040ff0000004181c */
[----:B------:R-:W-:Y:S01]  /*233b0*/  HMMA.16816.F32.BF16 R32, R192, R182, R32 ;  /* 0x000000b6c020723c */ /* 0x000fe20000041820 */
[----:B------:R-:W3:Y:S05]  /*233c0*/  LDSM.16.M88.4 R180, [R220+0x4800] ;  /* 0x00480000dcb4783b */ /* 0x000eea0000000200 */
[----:B------:R-:W2:Y:S02]  /*233d0*/  LDSM.16.M88.4 R192, [R220+0x5000] ;  /* 0x00500000dcc0783b */ /* 0x000ea40000000200 */
        /* <DEDUP_REMOVED lines=9> */
[C---:B-----5:R-:W-:Y:S08]  /*23470*/  HMMA.16816.F32.BF16 R28, R196.reuse, R204, R28 ;  /* 0x000000ccc41c723c */ /* 0x060ff0000004181c */
[----:B------:R-:W-:Y:S01]  /*23480*/  HMMA.16816.F32.BF16 R32, R196, R206, R32 ;  /* 0x000000cec420723c */ /* 0x000fe20000041820 */
[----:B------:R-:W5:Y:S05]  /*23490*/  LDSM.16.M88.4 R196, [R233+0xe800] ;  /* 0x00e80000e9c4783b */ /* 0x000f6a0000000200 */
[----:B------:R-:W1:Y:S02]  /*234a0*/  LDSM.16.M88.4 R204, [R233+0xf000] ;  /* 0x00f00000e9cc783b */ /* 0x000e640000000200 */
        /* <DEDUP_REMOVED lines=8> */
[----:B------:R-:W3:Y:S07]  /*23530*/  LDSM.16.M88.4 R192, [R211] ;  /* 0x00000000d3c0783b */ /* 0x000eee0000000200 */
[C---:B----4-:R-:W-:Y:S08]  /*23540*/  HMMA.16816.F32.BF16 R28, R172.reuse, R200, R28 ;  /* 0x000000c8ac1c723c */ /* 0x050ff0000004181c */
[----:B------:R-:W-:Y:S01]  /*23550*/  HMMA.16816.F32.BF16 R32, R172, R202, R32 ;  /* 0x000000caac20723c */ /* 0x000fe20000041820 */
[----:B------:R-:W4:Y:S05]  /*23560*/  LDSM.16.M88.4 R172, [R210] ;  /* 0x00000000d2ac783b */ /* 0x000f2a0000000200 */
[----:B------:R-:W2:Y:S02]  /*23570*/  LDSM.16.M88.4 R200, [R209] ;  /* 0x00000000d1c8783b */ /* 0x000ea40000000200 */
[C---:B-1----:R-:W-:Y:S08]  /*23580*/  HMMA.16816.F32.BF16 R4, R184.reuse, R188, R4 ;  /* 0x000000bcb804723c */ /* 0x042ff00000041804 */
[C---:B------:R-:W-:Y:S01]  /*23590*/  HMMA.16816.F32.BF16 R8, R184.reuse, R190, R8 ;  /* 0x000000beb808723c */ /* 0x040fe20000041808 */
[----:B------:R-:W1:Y:S07]  /*235a0*/  LDSM.16.M88.4 R188, [R208] ;  /* 0x00000000d0bc783b */ /* 0x000e6e0000000200 */
[C---:B-----5:R-:W-:Y:S08]  /*235b0*/  HMMA.16816.F32.BF16 R12, R184.reuse, R196, R12 ;  /* 0x000000c4b80c723c */ /* 0x060ff0000004180c */
[C---:B------:R-:W-:Y:S01]  /*235c0*/  HMMA.16816.F32.BF16 R16, R184.reuse, R198, R16 ;  /* 0x000000c6b810723c */ /* 0x040fe20000041810 */
[----:B------:R-:W-:Y:S07]  /*235d0*/  LDSM.16.M88.4 R196, [R230+0x6000] ;  /* 0x00600000e6c4783b */ /* 0x000fee0000000200 */
[C---:B------:R-:W-:Y:S08]  /*235e0*/  HMMA.16816.F32.BF16 R20, R184.reuse, R204, R20 ;  /* 0x000000ccb814723c */ /* 0x040ff00000041814 */
[C---:B------:R-:W-:Y:S01]  /*235f0*/  HMMA.16816.F32.BF16 R24, R184.reuse, R206, R24 ;  /* 0x000000ceb818723c */ /* 0x040fe20000041818 */
[----:B------:R-:W5:Y:S07]  /*23600*/  LDSM.16.M88.4 R204, [R227+0xe000] ;  /* 0x00e00000e3cc783b */ /* 0x000f6e0000000200 */
[C---:B--2---:R-:W-:Y:S08]  /*23610*/  HMMA.16816.F32.BF16 R28, R184.reuse, R176, R28 ;  /* 0x000000b0b81c723c */ /* 0x044ff0000004181c */
[----:B------:R-:W-:Y:S01]  /*23620*/  HMMA.16816.F32.BF16 R32, R184, R178, R32 ;  /* 0x000000b2b820723c */ /* 0x000fe20000041820 */
[----:B------:R-:W-:Y:S05]  /*23630*/  LDSM.16.M88.4 R176, [R227+0xf000] ;  /* 0x00f00000e3b0783b */ /* 0x000fea0000000200 */
[----:B------:R-:W-:Y:S02]  /*23640*/  LDSM.16.M88.4 R184, [R227+0xf800] ;  /* 0x00f80000e3b8783b */ /* 0x000fe40000000200 */
[C---:B---3--:R-:W-:Y:S08]  /*23650*/  HMMA.16816.F32.BF16 R4, R180.reuse, R192, R4 ;  /* 0x000000c0b404723c */ /* 0x048ff00000041804 */
[C---:B------:R-:W-:Y:S01]  /*23660*/  HMMA.16816.F32.BF16 R8, R180.reuse, R194, R8 ;  /* 0x000000c2b408723c */ /* 0x040fe20000041808 */
[----:B------:R-:W-:Y:S07]  /*23670*/  LDSM.16.M88.4 R192, [R229+0x6000] ;  /* 0x00600000e5c0783b */ /* 0x000fee0000000200 */
[C---:B----4-:R-:W-:Y:S08]  /*23680*/  HMMA.16816.F32.BF16 R12, R180.reuse, R172, R12 ;  /* 0x000000acb40c723c */ /* 0x050ff0000004180c */
[C---:B------:R-:W-:Y:S01]  /*23690*/  HMMA.16816.F32.BF16 R16, R180.reuse, R174, R16 ;  /* 0x000000aeb410723c */ /* 0x040fe20000041810 */
[----:B------:R-:W2:Y:S07]  /*236a0*/  LDSM.16.M88.4 R172, [R227+0xe800] ;  /* 0x00e80000e3ac783b */ /* 0x000eae0000000200 */
[C---:B------:R-:W-:Y:S08]  /*236b0*/  HMMA.16816.F32.BF16 R20, R180.reuse, R200, R20 ;  /* 0x000000c8b414723c */ /* 0x040ff00000041814 */
[C---:B------:R-:W-:Y:S01]  /*236c0*/  HMMA.16816.F32.BF16 R24, R180.reuse, R202, R24 ;  /* 0x000000cab418723c */ /* 0x040fe20000041818 */
[----:B------:R-:W3:Y:S07]  /*236d0*/  LDSM.16.M88.4 R200, [R220+0x6000] ;  /* 0x00600000dcc8783b */ /* 0x000eee0000000200 */
[C---:B-1----:R-:W-:Y:S08]  /*236e0*/  HMMA.16816.F32.BF16 R28, R180.reuse, R188, R28 ;  /* 0x000000bcb41c723c */ /* 0x042ff0000004181c */
[----:B------:R-:W-:Y:S07]  /*236f0*/  HMMA.16816.F32.BF16 R32, R180, R190, R32 ;  /* 0x000000beb420723c */ /* 0x000fee0000041820 */
[----:B------:R-:W-:Y:S01]  /*23700*/  MOV R180, R170 ;  /* 0x000000aa00b47202 */ /* 0x000fe20000000f00 */
[C---:B-----5:R-:W-:Y:S05]  /*23710*/  HMMA.16816.F32.BF16 R4, R196.reuse, R204, R4 ;  /* 0x000000ccc404723c */ /* 0x060fea0000041804 */
[----:B------:R-:W-:Y:S03]  /*23720*/  IMAD.MOV.U32 R181, RZ, RZ, R171 ;  /* 0x000000ffffb57224 */ /* 0x000fe600078e00ab */
[C---:B------:R-:W-:Y:S08]  /*23730*/  HMMA.16816.F32.BF16 R8, R196.reuse, R206, R8 ;  /* 0x000000cec408723c */ /* 0x040ff00000041808 */
[C---:B--2---:R-:W-:Y:S08]  /*23740*/  HMMA.16816.F32.BF16 R12, R196.reuse, R172, R12 ;  /* 0x000000acc40c723c */ /* 0x044ff0000004180c */
[C---:B------:R-:W-:Y:S01]  /*23750*/  HMMA.16816.F32.BF16 R16, R196.reuse, R174, R16 ;  /* 0x000000aec410723c */ /* 0x040fe20000041810 */
[----:B------:R-:W1:Y:S07]  /*23760*/  LDSM.16.M88.4 R172, [R220+0x6800] ;  /* 0x00680000dcac783b */ /* 0x000e6e0000000200 */
[C---:B------:R-:W-:Y:S08]  /*23770*/  HMMA.16816.F32.BF16 R20, R196.reuse, R176, R20 ;  /* 0x000000b0c414723c */ /* 0x040ff00000041814 */
[C---:B------:R-:W-:Y:S08]  /*23780*/  HMMA.16816.F32.BF16 R24, R196.reuse, R178, R24 ;  /* 0x000000b2c418723c */ /* 0x040ff00000041818 */
[C---:B------:R-:W-:Y:S08]  /*23790*/  HMMA.16816.F32.BF16 R28, R196.reuse, R184, R28 ;  /* 0x000000b8c41c723c */ /* 0x040ff0000004181c */
[----:B------:R-:W-:Y:S08]  /*237a0*/  HMMA.16816.F32.BF16 R32, R196, R186, R32 ;  /* 0x000000bac420723c */ /* 0x000ff00000041820 */
[C---:B---3--:R-:W-:Y:S08]  /*237b0*/  HMMA.16816.F32.BF16 R4, R192.reuse, R200, R4 ;  /* 0x000000c8c004723c */ /* 0x048ff00000041804 */
        /* <DEDUP_REMOVED lines=22> */
[----:B------:R5:W1:Y:S10]  /*23920*/  MUFU.TANH R184, R11 ;  /* 0x0000000b00b87308 */ /* 0x000a740000002400 */
[----:B------:R-:W1:Y:S10]  /*23930*/  MUFU.TANH R183, R183 ;  /* 0x000000b700b77308 */ /* 0x000e740000002400 */
[----:B------:R-:W1:Y:S01]  /*23940*/  MUFU.TANH R185, R185 ;  /* 0x000000b900b97308 */ /* 0x000e620000002400 */
[C---:B---3--:R-:W-:Y:S01]  /*23950*/  HMMA.16816.F32.BF16 R20, R192.reuse, R4, R20 ;  /* 0x00000004c014723c */ /* 0x048fe20000041814 */
[----:B-----5:R-:W3:Y:S01]  /*23960*/  LDSM.16.M88.4 R8, [R220+0x7800] ;  /* 0x00780000dc08783b */ /* 0x020ee20000000200 */
[----:B------:R-:W-:Y:S07]  /*23970*/  DEPBAR.LE SB0, 0x0 ;  /* 0x000080000000791a */ /* 0x000fee0000000000 */
[----:B------:R-:W1:Y:S01]  /*23980*/  MUFU.TANH R187, R187 ;  /* 0x000000bb00bb7308 */ /* 0x000e620000002400 */
[----:B------:R-:W-:Y:S01]  /*23990*/  BAR.SYNC.DEFER_BLOCKING 0x0 ;  /* 0x0000000000007b1d */ /* 0x000fe20000010000 */
[C---:B------:R-:W-:Y:S05]  /*239a0*/  HMMA.16816.F32.BF16 R24, R192.reuse, R6, R24 ;  /* 0x00000006c018723c */ /* 0x040fea0000041818 */
[-C--:B------:R-:W-:Y:S03]  /*239b0*/  FMUL.FTZ R5, R19, R2.reuse ;  /* 0x0000000213057220 */ /* 0x080fe60000410000 */
        /* <DEDUP_REMOVED lines=8> */
[----:B------:R-:W1:Y:S01]  /*23a40*/  MUFU.TANH R13, R13 ;  /* 0x0000000d000d7308 */ /* 0x000e620000002400 */
[-C--:B------:R-:W-:Y:S02]  /*23a50*/  FMUL.FTZ R26, R26, R2.reuse ;  /* 0x000000021a1a7220 */ /* 0x080fe40000410000 */
[-C--:B------:R-:W-:Y:S01]  /*23a60*/  FMUL.FTZ R27, R27, R2.reuse ;  /* 0x000000021b1b7220 */ /* 0x080fe20000410000 */
[C---:B---3--:R-:W-:Y:S06]  /*23a70*/  HMMA.16816.F32.BF16 R28, R192.reuse, R8, R28 ;  /* 0x00000008c01c723c */ /* 0x048fec000004181c */
[----:B------:R3:W1:Y:S02]  /*23a80*/  MUFU.TANH R191, R14 ;  /* 0x0000000e00bf7308 */ /* 0x0006640000002400 */
[----:B------:R-:W-:Y:S08]  /*23a90*/  HMMA.16816.F32.BF16 R32, R192, R10, R32 ;  /* 0x0000000ac020723c */ /* 0x000ff00000041820 */
[----:B------:R-:W1:Y:S08]  /*23aa0*/  MUFU.TANH R15, R15 ;  /* 0x0000000f000f7308 */ /* 0x000e700000002400 */
[-C--:B------:R-:W-:Y:S02]  /*23ab0*/  FMUL.FTZ R7, R28, R2.reuse ;  /* 0x000000021c077220 */ /* 0x080fe40000410000 */
[----:B------:R-:W1:Y:S01]  /*23ac0*/  MUFU.TANH R197, R197 ;  /* 0x000000c500c57308 */ /* 0x000e620000002400 */
[-C--:B------:R-:W-:Y:S02]  /*23ad0*/  FMUL.FTZ R29, R29, R2.reuse ;  /* 0x000000021d1d7220 */ /* 0x080fe40000410000 */
[-C--:B------:R-:W-:Y:S02]  /*23ae0*/  FMUL.FTZ R30, R30, R2.reuse ;  /* 0x000000021e1e7220 */ /* 0x080fe40000410000 */
[-C--:B------:R-:W-:Y:S02]  /*23af0*/  FMUL.FTZ R31, R31, R2.reuse ;  /* 0x000000021f1f7220 */ /* 0x080fe40000410000 */
[-C--:B------:R-:W-:Y:S02]  /*23b00*/  FMUL.FTZ R175, R32, R2.reuse ;  /* 0x0000000220af7220 */ /* 0x080fe40000410000 */
[-C--:B------:R-:W-:Y:S01]  /*23b10*/  FMUL.FTZ R33, R33, R2.reuse ;  /* 0x0000000221217220 */ /* 0x080fe20000410000 */
[----:B------:R-:W1:Y:S01]  /*23b20*/  MUFU.TANH R198, R198 ;  /* 0x000000c600c67308 */ /* 0x000e620000002400 */
[-C--:B------:R-:W-:Y:S02]  /*23b30*/  FMUL.FTZ R34, R34, R2.reuse ;  /* 0x0000000222227220 */ /* 0x080fe40000410000 */
[----:B------:R-:W-:Y:S07]  /*23b40*/  FMUL.FTZ R35, R35, R2 ;  /* 0x0000000223237220 */ /* 0x000fee0000410000 */
[----:B------:R-:W1:Y:S10]  /*23b50*/  MUFU.TANH R17, R17 ;  /* 0x0000001100117308 */ /* 0x000e740000002400 */
[----:B------:R-:W1:Y:S10]  /*23b60*/  MUFU.TANH R5, R5 ;  /* 0x0000000500057308 */ /* 0x000e740000002400 */
        /* <DEDUP_REMOVED lines=24> */
[----:B---3--:R-:W2:Y:S02]  /*23cf0*/  LD.E R21, [R164.64+0x170] ;  /* 0x00017004a4157980 */ /* 0x008ea4000c101900 */
[C---:B------:R-:W-:Y:S02]  /*23d00*/  IADD3 R8, R10.reuse, -0x80, RZ ;  /* 0xffffff800a087810 */ /* 0x040fe40007ffe0ff */
[----:B------:R-:W-:Y:S01]  /*23d10*/  IADD3 R10, R10, -0x40, RZ ;  /* 0xffffffc00a0a7810 */ /* 0x000fe20007ffe0ff */
[----:B------:R-:W3:Y:S01]  /*23d20*/  LD.E.64 R24, [R164.64+0x20] ;  /* 0x00002004a4187980 */ /* 0x000ee2000c101b00 */
[----:B------:R-:W-:Y:S02]  /*23d30*/  IABS R4, R8 ;  /* 0x0000000800047213 */ /* 0x000fe40000000000 */
[-C--:B--2---:R-:W-:Y:S02]  /*23d40*/  IABS R11, R21.reuse ;  /* 0x00000015000b7213 */ /* 0x084fe40000000000 */
[-C--:B------:R-:W-:Y:S02]  /*23d50*/  IABS R9, R21.reuse ;  /* 0x0000001500097213 */ /* 0x080fe40000000000 */
[----:B------:R-:W2:Y:S01]  /*23d60*/  I2F.RP R6, R11 ;  /* 0x0000000b00067306 */ /* 0x000ea20000209400 */
[----:B------:R-:W-:Y:S02]  /*23d70*/  LOP3.LUT R8, R8, R21, RZ, 0x3c, !PT ;  /* 0x0000001508087212 */ /* 0x000fe400078e3cff */
[----:B------:R-:W-:Y:S07]  /*23d80*/  IMAD.MOV R9, RZ, RZ, -R9 ;  /* 0x000000ffff097224 */ /* 0x000fee00078e0a09 */
[----:B--2---:R-:W2:Y:S02]  /*23d90*/  MUFU.RCP R2, R6 ;  /* 0x0000000600027308 */ /* 0x004ea40000001000 */
[----:B--2---:R-:W-:Y:S08]  /*23da0*/  IADD3 R18, R2, 0xffffffe, RZ ;  /* 0x0ffffffe02127810 */ /* 0x004ff00007ffe0ff */
[----:B------:R-:W2:Y:S02]  /*23db0*/  F2I.FTZ.U32.TRUNC.NTZ R19, R18 ;  /* 0x0000001200137305 */ /* 0x000ea4000021f000 */
[--C-:B--2---:R-:W-:Y:S02]  /*23dc0*/  IMAD.MOV R2, RZ, RZ, -R19.reuse ;  /* 0x000000ffff027224 */ /* 0x104fe400078e0a13 */
[----:B------:R-:W-:Y:S02]  /*23dd0*/  IMAD.MOV.U32 R18, RZ, RZ, RZ ;  /* 0x000000ffff127224 */ /* 0x000fe400078e00ff */
[----:B------:R-:W-:Y:S01]  /*23de0*/  IMAD R23, R2, R11, RZ ;  /* 0x0000000b02177224 */ /* 0x000fe200078e02ff */
[----:B------:R-:W-:Y:S02]  /*23df0*/  IABS R2, R10 ;  /* 0x0000000a00027213 */ /* 0x000fe40000000000 */
[----:B------:R-:W-:Y:S01]  /*23e00*/  LOP3.LUT R10, R10, R21, RZ, 0x3c, !PT ;  /* 0x000000150a0a7212 */ /* 0x000fe200078e3cff */
[----:B------:R-:W-:Y:S02]  /*23e10*/  IMAD.HI.U32 R19, R19, R23, R18 ;  /* 0x0000001713137227 */ /* 0x000fe400078e0012 */
[----:B------:R-:W2:Y:S04]  /*23e20*/  LD.E.64 R22, [R164.64+0x38] ;  /* 0x00003804a4167980 */ /* 0x000ea8000c101b00 */
        /* <DEDUP_REMOVED lines=43> */
.L_x_3577:
[----:B------:R-:W-:Y:S02]  /*240e0*/  ULDC.64 UR4, c[0x0][0x118] ;  /* 0x0000460000047ab9 */ /* 0x000fe40000000a00 */
[----:B------:R-:W2:Y:S02]  /*240f0*/  LD.E R6, [R164.64+0x38] ;  /* 0x00003804a4067980 */ /* 0x000ea4000c101900 */
[----:B--2---:R-:W-:Y:S04]  /*24100*/  LEA R6, -R6, RZ, 0x6 ;  /* 0x000000ff06067211 */ /* 0x004fe800078e31ff */
[----:B------:R-:W-:Y:S02]  /*24110*/  SHF.R.S32.HI R2, RZ, 0x1f, R6 ;  /* 0x0000001fff027819 */ /* 0x000fe40000011406 */
.L_x_3578:
[----:B------:R-:W-:Y:S05]  /*24120*/  BSYNC B0 ;  /* 0x0000000000007941 */ /* 0x000fea0003800000 */
.L_x_3576:
        /* <DEDUP_REMOVED lines=40> */
[C-C-:B------:R-:W-:Y:S01]  /*243b0*/  @P4 LEA.HI.X R29, R9.reuse, R239, R2.reuse, 0x1, P1 ;  /* 0x000000ef091d4211 */ /* 0x140fe200008f0c02 */
        /* <DEDUP_REMOVED lines=75> */
.L_x_3575:
[----:B--2-4-:R-:W-:Y:S05]  /*24870*/  BSYNC B1 ;  /* 0x0000000000017941 */ /* 0x014fea0003800000 */
.L_x_3574:
[----:B------:R-:W-:Y:S01]  /*24880*/  ULDC.64 UR4, c[0x0][0x118] ;  /* 0x0000460000047ab9 */ /* 0x000fe20000000a00 */
[----:B------:R-:W2:Y:S01]  /*24890*/  S2R R9, SR_TID.X ;  /* 0x0000000000097919 */ /* 0x000ea20000002100 */
[----:B------:R-:W-:Y:S07]  /*248a0*/  IADD3 R182, R250, -0x1, RZ ;  /* 0xfffffffffab67810 */ /* 0x000fee0007ffe0ff */
[----:B------:R4:W5:Y:S01]  /*248b0*/  LD.E R166, [R164.64+0xdc] ;  /* 0x0000dc04a4a67980 */ /* 0x000962000c101900 */
[----:B--2---:R-:W-:Y:S04]  /*248c0*/  SHF.L.U32 R9, R9, 0x1, RZ ;  /* 0x0000000109097819 */ /* 0x004fe800000006ff */
[----:B------:R-:W-:Y:S04]  /*248d0*/  LOP3.LUT R9, R9, 0x6, RZ, 0xc0, !PT ;  /* 0x0000000609097812 */ /* 0x000fe800078ec0ff */
[----:B------:R-:W-:Y:S04]  /*248e0*/  LEA R12, R182, R9, 0x6 ;  /* 0x00000009b60c7211 */ /* 0x000fe800078e30ff */
[C---:B---3--:R-:W-:Y:S01]  /*248f0*/  IADD3 R23, R12.reuse, 0x10, RZ ;  /* 0x000000100c177810 */ /* 0x048fe20007ffe0ff */
[----:B------:R-:W2:Y:S01]  /*24900*/  I2F R9, R12 ;  /* 0x0000000c00097306 */ /* 0x000ea20000201400 */
[C---:B------:R-:W-:Y:S02]  /*24910*/  IADD3 R6, R12.reuse, 0x1, RZ ;  /* 0x000000010c067810 */ /* 0x040fe40007ffe0ff */
[C---:B------:R-:W-:Y:S02]  /*24920*/  IADD3 R10, R12.reuse, 0x8, RZ ;  /* 0x000000080c0a7810 */ /* 0x040fe40007ffe0ff */
[C---:B------:R-:W-:Y:S02]  /*24930*/  IADD3 R29, R12.reuse, 0x9, RZ ;  /* 0x000000090c1d7810 */ /* 0x040fe40007ffe0ff */
[C---:B------:R-:W-:Y:S02]  /*24940*/  IADD3 R195, R12.reuse, 0x11, RZ ;  /* 0x000000110cc37810 */ /* 0x040fe40007ffe0ff */
[C---:B------:R-:W-:Y:S01]  /*24950*/  IADD3 R4, R12.reuse, 0x18, RZ ;  /* 0x000000180c047810 */ /* 0x040fe20007ffe0ff */
[----:B------:R-:W3:Y:S01]  /*24960*/  I2F R23, R23 ;  /* 0x0000001700177306 */ /* 0x000ee20000201400 */
[C---:B------:R-:W-:Y:S02]  /*24970*/  IADD3 R14, R12.reuse, 0x31, RZ ;  /* 0x000000310c0e7810 */ /* 0x040fe40007ffe0ff */
[C---:B------:R-:W-:Y:S02]  /*24980*/  IADD3 R27, R12.reuse, 0x19, RZ ;  /* 0x000000190c1b7810 */ /* 0x040fe40007ffe0ff */
[C---:B------:R-:W-:Y:S02]  /*24990*/  IADD3 R25, R12.reuse, 0x20, RZ ;  /* 0x000000200c197810 */ /* 0x040fe40007ffe0ff */
[C---:B------:R-:W-:Y:S02]  /*249a0*/  IADD3 R2, R12.reuse, 0x21, RZ ;  /* 0x000000210c027810 */ /* 0x040fe40007ffe0ff */
[C---:B------:R-:W-:Y:S01]  /*249b0*/  IADD3 R21, R12.reuse, 0x28, RZ ;  /* 0x000000280c157810 */ /* 0x040fe20007ffe0ff */
[----:B------:R-:W1:Y:S01]  /*249c0*/  I2F R6, R6 ;  /* 0x0000000600067306 */ /* 0x000e620000201400 */
[C---:B------:R-:W-:Y:S02]  /*249d0*/  IADD3 R11, R12.reuse, 0x29, RZ ;  /* 0x000000290c0b7810 */ /* 0x040fe40007ffe0ff */
[----:B------:R-:W-:Y:S01]  /*249e0*/  IADD3 R19, R12, 0x30, RZ ;  /* 0x000000300c137810 */ /* 0x000fe20007ffe0ff */
[CC--:B-12---:R-:W-:Y:S02]  /*249f0*/  FFMA.FTZ R185, R0.reuse, R9.reuse, R185 ;  /* 0x0000000900b97223 */ /* 0x0c6fe400000100b9 */
[C---:B------:R-:W-:Y:S03]  /*24a00*/  FFMA.FTZ R9, R0.reuse, R9, R179 ;  /* 0x0000000900097223 */ /* 0x040fe600000100b3 */
[----:B------:R-:W-:Y:S01]  /*24a10*/  FMNMX.FTZ R31, R185, R3, !PT ;  /* 0x00000003b91f7209 */ /* 0x000fe20007810000 */
[----:B------:R-:W1:Y:S01]  /*24a20*/  I2F R10, R10 ;  /* 0x0000000a000a7306 */ /* 0x000e620000201400 */
[CC--:B---3--:R-:W-:Y:S02]  /*24a30*/  FFMA.FTZ R191, R0.reuse, R23.reuse, R191 ;  /* 0x0000001700bf7223 */ /* 0x0c8fe400000100bf */
[C---:B------:R-:W-:Y:S07]  /*24a40*/  FFMA.FTZ R196, R0.reuse, R23, R196 ;  /* 0x0000001700c47223 */ /* 0x040fee00000100c4 */
[----:B------:R-:W2:Y:S01]  /*24a50*/  I2F R29, R29 ;  /* 0x0000001d001d7306 */ /* 0x000ea20000201400 */
[CC--:B------:R-:W-:Y:S02]  /*24a60*/  FFMA.FTZ R8, R0.reuse, R6.reuse, R187 ;  /* 0x0000000600087223 */ /* 0x0c0fe400000100bb */
[----:B------:R-:W-:Y:S03]  /*24a70*/  FFMA.FTZ R6, R0, R6, R183 ;  /* 0x0000000600067223 */ /* 0x000fe600000100b7 */
[----:B------:R-:W-:Y:S04]  /*24a80*/  FMNMX.FTZ R16, R8, R31, !PT ;  /* 0x0000001f08107209 */ /* 0x000fe80007810000 */
[----:B------:R-:W3:Y:S01]  /*24a90*/  I2F R195, R195 ;  /* 0x000000c300c37306 */ /* 0x000ee20000201400 */
[CC--:B-1----:R-:W-:Y:S02]  /*24aa0*/  FFMA.FTZ R207, R0.reuse, R10.reuse, R207 ;  /* 0x0000000a00cf7223 */ /* 0x0c2fe400000100cf */
[C---:B------:R-:W-:Y:S03]  /*24ab0*/  FFMA.FTZ R189, R0.reuse, R10, R189 ;  /* 0x0000000a00bd7223 */ /* 0x040fe600000100bd */
[----:B------:R-:W-:Y:S04]  /*24ac0*/  FMNMX.FTZ R31, R207, R16, !PT ;  /* 0x00000010cf1f7209 */ /* 0x000fe80007810000 */
[----:B------:R-:W1:Y:S01]  /*24ad0*/  I2F R4, R4 ;  /* 0x0000000400047306 */ /* 0x000e620000201400 */
[CC--:B--2---:R-:W-:Y:S02]  /*24ae0*/  FFMA.FTZ R10, R0.reuse, R29.reuse, R184 ;  /* 0x0000001d000a7223 */ /* 0x0c4fe400000100b8 */
[----:B------:R-:W-:Y:S01]  /*24af0*/  FFMA.FTZ R205, R0, R29, R205 ;  /* 0x0000001d00cd7223 */ /* 0x000fe200000100cd */
[----:B------:R-:W-:Y:S02]  /*24b00*/  FMNMX.FTZ R29, R9, R168, !PT ;  /* 0x000000a8091d7209 */ /* 0x000fe40007810000 */
[----:B------:R-:W-:Y:S04]  /*24b10*/  FMNMX.FTZ R18, R10, R31, !PT ;  /* 0x0000001f0a127209 */ /* 0x000fe80007810000 */
[----:B------:R-:W2:Y:S01]  /*24b20*/  I2F R23, R14 ;  /* 0x0000000e00177306 */ /* 0x000ea20000201400 */
[----:B------:R-:W-:Y:S02]  /*24b30*/  FMNMX.FTZ R16, R6, R29, !PT ;  /* 0x0000001d06107209 */ /* 0x000fe40007810000 */
[----:B------:R-:W-:Y:S01]  /*24b40*/  LDSM.16.MT88.4 R28, [R225+0x10000] ;  /* 0x01000000e11c783b */ /* 0x000fe20000004200 */
[-C--:B---3--:R-:W-:Y:S01]  /*24b50*/  FFMA.FTZ R192, R0, R195.reuse, R15 ;  /* 0x000000c300c07223 */ /* 0x088fe2000001000f */
[----:B------:R-:W-:Y:S01]  /*24b60*/  IADD3 R15, R12, 0x38, RZ ;  /* 0x000000380c0f7810 */ /* 0x000fe20007ffe0ff */
[----:B------:R-:W-:Y:S01]  /*24b70*/  FFMA.FTZ R195, R0, R195, R13 ;  /* 0x000000c300c37223 */ /* 0x000fe2000001000d */
[----:B------:R-:W-:Y:S02]  /*24b80*/  FMNMX.FTZ R13, R191, R18, !PT ;  /* 0x00000012bf0d7209 */ /* 0x000fe40007810000 */
[----:B------:R-:W-:Y:S01]  /*24b90*/  FMNMX.FTZ R16, R189, R16, !PT ;  /* 0x00000010bd107209 */ /* 0x000fe20007810000 */
[----:B------:R-:W3:Y:S01]  /*24ba0*/  I2F R27, R27 ;  /* 0x0000001b001b7306 */ /* 0x000ee20000201400 */
[----:B------:R-:W-:Y:S01]  /*24bb0*/  IADD3 R12, R12, 0x39, RZ ;  /* 0x000000390c0c7810 */ /* 0x000fe20007ffe0ff */
[C---:B-1----:R-:W-:Y:S01]  /*24bc0*/  FFMA.FTZ R193, R0.reuse, R4, R17 ;  /* 0x0000000400c17223 */ /* 0x042fe20000010011 */
[----:B------:R-:W-:Y:S01]  /*24bd0*/  FMNMX.FTZ R17, R205, R16, !PT ;  /* 0x00000010cd117209 */ /* 0x000fe20007810000 */
[----:B------:R-:W-:Y:S03]  /*24be0*/  FFMA.FTZ R197, R0, R4, R197 ;  /* 0x0000000400c57223 */ /* 0x000fe600000100c5 */
[----:B------:R-:W-:Y:S03]  /*24bf0*/  FMNMX.FTZ R16, R196, R17, !PT ;  /* 0x00000011c4107209 */ /* 0x000fe60007810000 */
[----:B------:R-:W1:Y:S01]  /*24c00*/  I2F R25, R25 ;  /* 0x0000001900197306 */ /* 0x000e620000201400 */
[----:B------:R-:W-:Y:S01]  /*24c10*/  FMNMX.FTZ R16, R195, R16, !PT ;  /* 0x00000010c3107209 */ /* 0x000fe20007810000 */
[----:B--2---:R-:W-:Y:S01]  /*24c20*/  FFMA.FTZ R172, R0, R23, R172 ;  /* 0x0000001700ac7223 */ /* 0x004fe200000100ac */
[----:B------:R-:W-:Y:S01]  /*24c30*/  FMNMX.FTZ R14, R192, R13, !PT ;  /* 0x0000000dc00e7209 */ /* 0x000fe20007810000 */
[C---:B------:R-:W-:Y:S06]  /*24c40*/  FFMA.FTZ R177, R0.reuse, R23, R177 ;  /* 0x0000001700b17223 */ /* 0x040fec00000100b1 */
[----:B------:R2:W2:Y:S01]  /*24c50*/  I2F R4, R15 ;  /* 0x0000000f00047306 */ /* 0x0004a20000201400 */
[CC--:B---3--:R-:W-:Y:S01]  /*24c60*/  FFMA.FTZ R194, R0.reuse, R27.reuse, R5 ;  /* 0x0000001b00c27223 */ /* 0x0c8fe20000010005 */
[----:B------:R-:W-:Y:S01]  /*24c70*/  FMNMX.FTZ R5, R193, R14, !PT ;  /* 0x0000000ec1057209 */ /* 0x000fe20007810000 */
[----:B------:R-:W-:Y:S03]  /*24c80*/  FFMA.FTZ R198, R0, R27, R198 ;  /* 0x0000001b00c67223 */ /* 0x000fe600000100c6 */
[----:B------:R-:W-:Y:S04]  /*24c90*/  FMNMX.FTZ R13, R194, R5, !PT ;  /* 0x00000005c20d7209 */ /* 0x000fe80007810000 */
[----:B------:R-:W3:Y:S01]  /*24ca0*/  I2F R2, R2 ;  /* 0x0000000200027306 */ /* 0x000ee20000201400 */
[CC--:B-1----:R-:W-:Y:S02]  /*24cb0*/  FFMA.FTZ R204, R0.reuse, R25.reuse, R204 ;  /* 0x0000001900cc7223 */ /* 0x0c2fe400000100cc */
[----:B------:R-:W-:Y:S03]  /*24cc0*/  FFMA.FTZ R200, R0, R25, R200 ;  /* 0x0000001900c87223 */ /* 0x000fe600000100c8 */
[----:B------:R-:W-:Y:S04]  /*24cd0*/  FMNMX.FTZ R14, R204, R13, !PT ;  /* 0x0000000dcc0e7209 */ /* 0x000fe80007810000 */
[----:B------:R-:W1:Y:S01]  /*24ce0*/  I2F R21, R21 ;  /* 0x0000001500157306 */ /* 0x000e620000201400 */
[----:B--2---:R-:W-:Y:S01]  /*24cf0*/  FMNMX.FTZ R15, R197, R16, !PT ;  /* 0x00000010c50f7209 */ /* 0x004fe20007810000 */
[CC--:B------:R-:W-:Y:S02]  /*24d00*/  FFMA.FTZ R169, R0.reuse, R4.reuse, R169 ;  /* 0x0000000400a97223 */ /* 0x0c0fe400000100a9 */
[----:B------:R-:W-:Y:S01]  /*24d10*/  FFMA.FTZ R175, R0, R4, R175 ;  /* 0x0000000400af7223 */ /* 0x000fe200000100af */
[----:B------:R-:W-:Y:S05]  /*24d20*/  FMNMX.FTZ R15, R198, R15, !PT ;  /* 0x0000000fc60f7209 */ /* 0x000fea0007810000 */
[----:B------:R-:W2:Y:S01]  /*24d30*/  I2F R11, R11 ;  /* 0x0000000b000b7306 */ /* 0x000ea20000201400 */
[CC--:B---3--:R-:W-:Y:S02]  /*24d40*/  FFMA.FTZ R203, R0.reuse, R2.reuse, R203 ;  /* 0x0000000200cb7223 */ /* 0x0c8fe400000100cb */
[----:B------:R-:W-:Y:S01]  /*24d50*/  FFMA.FTZ R199, R0, R2, R199 ;  /* 0x0000000200c77223 */ /* 0x000fe200000100c7 */
[----:B------:R-:W-:Y:S02]  /*24d60*/  FMNMX.FTZ R2, R200, R15, !PT ;  /* 0x0000000fc8027209 */ /* 0x000fe40007810000 */
[----:B------:R-:W-:Y:S04]  /*24d70*/  FMNMX.FTZ R13, R203, R14, !PT ;  /* 0x0000000ecb0d7209 */ /* 0x000fe80007810000 */
[----:B------:R3:W3:Y:S01]  /*24d80*/  I2F R5, R12 ;  /* 0x0000000c00057306 */ /* 0x0006e20000201400 */
[CC--:B-1----:R-:W-:Y:S02]  /*24d90*/  FFMA.FTZ R202, R0.reuse, R21.reuse, R202 ;  /* 0x0000001500ca7223 */ /* 0x0c2fe400000100ca */
[C---:B------:R-:W-:Y:S02]  /*24da0*/  FFMA.FTZ R178, R0.reuse, R21, R178 ;  /* 0x0000001500b27223 */ /* 0x040fe400000100b2 */
[----:B------:R-:W-:Y:S05]  /*24db0*/  LDSM.16.MT88.4 R20, [R226+0x10000] ;  /* 0x01000000e214783b */ /* 0x000fea0000004200 */
[----:B------:R-:W1:Y:S01]  /*24dc0*/  I2F R19, R19 ;  /* 0x0000001300137306 */ /* 0x000e620000201400 */
[CC--:B--2---:R-:W-:Y:S02]  /*24dd0*/  FFMA.FTZ R201, R0.reuse, R11.reuse, R201 ;  /* 0x0000000b00c97223 */ /* 0x0c4fe400000100c9 */
[----:B------:R-:W-:Y:S01]  /*24de0*/  FFMA.FTZ R176, R0, R11, R176 ;  /* 0x0000000b00b07223 */ /* 0x000fe200000100b0 */
[----:B---3--:R-:W-:Y:S01]  /*24df0*/  FMNMX.FTZ R12, R202, R13, !PT ;  /* 0x0000000dca0c7209 */ /* 0x008fe20007810000 */
[CC--:B------:R-:W-:Y:S01]  /*24e00*/  FFMA.FTZ R167, R0.reuse, R5.reuse, R167 ;  /* 0x0000000500a77223 */ /* 0x0c0fe200000100a7 */
[----:B------:R-:W-:Y:S01]  /*24e10*/  FMNMX.FTZ R13, R199, R2, !PT ;  /* 0x00000002c70d7209 */ /* 0x000fe20007810000 */
[----:B------:R-:W-:Y:S01]  /*24e20*/  FFMA.FTZ R173, R0, R5, R173 ;  /* 0x0000000500ad7223 */ /* 0x000fe200000100ad */
[----:B------:R-:W-:Y:S02]  /*24e30*/  FMNMX.FTZ R15, R201, R12, !PT ;  /* 0x0000000cc90f7209 */ /* 0x000fe40007810000 */
[----:B------:R-:W-:Y:S01]  /*24e40*/  FMNMX.FTZ R13, R178, R13, !PT ;  /* 0x0000000db20d7209 */ /* 0x000fe20007810000 */
[----:B-1----:R-:W-:Y:S03]  /*24e50*/  FFMA.FTZ R174, R0, R19, R174 ;  /* 0x0000001300ae7223 */ /* 0x002fe600000100ae */
[----:B------:R-:W-:Y:S01]  /*24e60*/  FMNMX.FTZ R13, R176, R13, !PT ;  /* 0x0000000db00d7209 */ /* 0x000fe20007810000 */
[----:B------:R-:W-:Y:S01]  /*24e70*/  FFMA.FTZ R170, R0, R19, R7 ;  /* 0x0000001300aa7223 */ /* 0x000fe20000010007 */
[----:B------:R-:W-:Y:S04]  /*24e80*/  FMNMX.FTZ R15, R174, R15, !PT ;  /* 0x0000000fae0f7209 */ /* 0x000fe80007810000 */
[----:B------:R-:W-:Y:S02]  /*24e90*/  FMNMX.FTZ R12, R170, R13, !PT ;  /* 0x0000000daa0c7209 */ /* 0x000fe40007810000 */
[----:B------:R-:W-:Y:S02]  /*24ea0*/  FMNMX.FTZ R2, R172, R15, !PT ;  /* 0x0000000fac027209 */ /* 0x000fe40007810000 */
[----:B------:R-:W-:Y:S02]  /*24eb0*/  FMNMX.FTZ R16, R177, R12, !PT ;  /* 0x0000000cb1107209 */ /* 0x000fe40007810000 */
[----:B------:R-:W-:Y:S02]  /*24ec0*/  FMNMX.FTZ R2, R169, R2, !PT ;  /* 0x00000002a9027209 */ /* 0x000fe40007810000 */
[----:B------:R-:W-:Y:S02]  /*24ed0*/  FMNMX.FTZ R16, R175, R16, !PT ;  /* 0x00000010af107209 */ /* 0x000fe40007810000 */
[----:B------:R-:W-:Y:S02]  /*24ee0*/  FMNMX.FTZ R4, R167, R2, !PT ;  /* 0x00000002a7047209 */ /* 0x000fe40007810000 */
[----:B------:R-:W-:Y:S03]  /*24ef0*/  FMNMX.FTZ R14, R173, R16, !PT ;  /* 0x00000010ad0e7209 */ /* 0x000fe60007810000 */
[----:B------:R-:W1:Y:S08]  /*24f00*/  SHFL.BFLY PT, R7, R4, 0x2, 0x1f ;  /* 0x0c401f0004077f89 */ /* 0x000e7000000e0000 */
[----:B------:R-:W2:Y:S01]  /*24f10*/  SHFL.BFLY PT, R11, R14, 0x2, 0x1f ;  /* 0x0c401f000e0b7f89 */ /* 0x000ea200000e0000 */
[----:B-1----:R-:W-:Y:S07]  /*24f20*/  FMNMX.FTZ R5, R4, R7, !PT ;  /* 0x0000000704057209 */ /* 0x002fee0007810000 */
[----:B----4-:R-:W1:Y:S01]  /*24f30*/  SHFL.BFLY PT, R164, R5, 0x1, 0x1f ;  /* 0x0c201f0005a47f89 */ /* 0x010e6200000e0000 */
[----:B--2---:R-:W-:Y:S07]  /*24f40*/  FMNMX.FTZ R12, R14, R11, !PT ;  /* 0x0000000b0e0c7209 */ /* 0x004fee0007810000 */
[----:B------:R-:W2:Y:S01]  /*24f50*/  SHFL.BFLY PT, R165, R12, 0x1, 0x1f ;  /* 0x0c201f000ca57f89 */ /* 0x000ea200000e0000 */
[----:B-1----:R-:W-:Y:S04]  /*24f60*/  FMNMX.FTZ R164, R5, R164, !PT ;  /* 0x000000a405a47209 */ /* 0x002fe80007810000 */
[C---:B------:R-:W-:Y:S01]  /*24f70*/  FSETP.NEU.FTZ.AND P0, PT, R164.reuse, -INF , PT ;  /* 0xff800000a400780b */ /* 0x040fe20003f1d000 */
[----:B------:R-:W-:Y:S01]  /*24f80*/  FADD.FTZ R3, -R164, R3 ;  /* 0x00000003a4037221 */ /* 0x000fe20000010100 */
[----:B--2---:R-:W-:Y:S02]  /*24f90*/  FMNMX.FTZ R165, R12, R165, !PT ;  /* 0x000000a50ca57209 */ /* 0x004fe40007810000 */
[----:B------:R-:W1:Y:S01]  /*24fa0*/  LDSM.16.MT88.4 R12, [R228+0x10000] ;  /* 0x01000000e40c783b */ /* 0x000e620000004200 */
[C---:B-----5:R-:W-:Y:S02]  /*24fb0*/  FMUL.FTZ R171, R166.reuse, R164 ;  /* 0x000000a4a6ab7220 */ /* 0x060fe40000410000 */
        /* <DEDUP_REMOVED lines=9> */
[-CC-:B------:R-:W-:Y:S01]  /*25050*/  FFMA.FTZ R187, R185, R166.reuse, -R171.reuse ;  /* 0x000000a6b9bb7223 */ /* 0x180fe200000108ab */
[----:B------:R-:W-:Y:S01]  /*25060*/  ISETP.GT.AND P0, PT, R250, 0x1, PT ;  /* 0x00000001fa00780c */ /* 0x000fe20003f04270 */
[----:B------:R-:W-:Y:S01]  /*25070*/  FFMA.FTZ R185, R8, R166, -R171 ;  /* 0x000000a608b97223 */ /* 0x000fe200000108ab */
[----:B------:R-:W-:Y:S01]  /*25080*/  MOV R250, R182 ;  /* 0x000000b600fa7202 */ /* 0x000fe20000000f00 */
[-CC-:B------:R-:W-:Y:S02]  /*25090*/  FFMA.FTZ R190, R9, R166.reuse, -R179.reuse ;  /* 0x000000a609be7223 */ /* 0x180fe400000108b3 */
[-CC-:B------:R-:W-:Y:S02]  /*250a0*/  FFMA.FTZ R188, R6, R166.reuse, -R179.reuse ;  /* 0x000000a606bc7223 */ /* 0x180fe400000108b3 */
[-CC-:B------:R-:W-:Y:S01]  /*250b0*/  FFMA.FTZ R189, R189, R166.reuse, -R179.reuse ;  /* 0x000000a6bdbd7223 */ /* 0x180fe200000108b3 */
[----:B------:R-:W-:Y:S01]  /*250c0*/  MUFU.EX2 R187, R187 ;  /* 0x000000bb00bb7308 */ /* 0x000fe20000000800 */
[-CC-:B------:R-:W-:Y:S02]  /*250d0*/  FFMA.FTZ R186, R205, R166.reuse, -R179.reuse ;  /* 0x000000a6cdba7223 */ /* 0x180fe400000108b3 */
[----:B------:R-:W-:Y:S02]  /*250e0*/  FMUL.FTZ R4, R166, R3 ;  /* 0x00000003a6047220 */ /* 0x000fe40000410000 */
[-CC-:B------:R-:W-:Y:S02]  /*250f0*/  FFMA.FTZ R177, R177, R166.reuse, -R179.reuse ;  /* 0x000000a6b1b17223 */ /* 0x180fe400000108b3 */
        /* <DEDUP_REMOVED lines=16> */
[C---:B------:R-:W-:Y:S02]  /*25200*/  FMUL.FTZ R35, R2.reuse, R135 ;  /* 0x0000008702237220 */ /* 0x040fe40000410000 */
[C---:B---3--:R-:W-:Y:S02]  /*25210*/  FMUL.FTZ R4, R3.reuse, R160 ;  /* 0x000000a003047220 */ /* 0x048fe40000410000 */
[C---:B------:R-:W-:Y:S02]  /*25220*/  FMUL.FTZ R5, R3.reuse, R161 ;  /* 0x000000a103057220 */ /* 0x040fe40000410000 */
[C---:B------:R-:W-:Y:S01]  /*25230*/  FMUL.FTZ R8, R3.reuse, R156 ;  /* 0x0000009c03087220 */ /* 0x040fe20000410000 */
[----:B------:R-:W3:Y:S01]  /*25240*/  MUFU.EX2 R183, R183 ;  /* 0x000000b700b77308 */ /* 0x000ee20000000800 */
[C---:B------:R-:W-:Y:S02]  /*25250*/  FMUL.FTZ R9, R3.reuse, R157 ;  /* 0x0000009d03097220 */ /* 0x040fe40000410000 */
[----:B------:R-:W-:Y:S01]  /*25260*/  FMUL.FTZ R16, R3, R148 ;  /* 0x0000009403107220 */ /* 0x000fe20000410000 */
[----:B--2---:R-:W-:Y:S01]  /*25270*/  F2FP.BF16.PACK_AB R161, R185, R187 ;  /* 0x000000bbb9a1723e */ /* 0x004fe200000010ff */
[C---:B------:R-:W-:Y:S01]  /*25280*/  FMUL.FTZ R17, R3.reuse, R149 ;  /* 0x0000009503117220 */ /* 0x040fe20000410000 */
[----:B------:R-:W-:Y:S01]  /*25290*/  LDSM.16.MT88.4 R156, [R224+0x12800] ;  /* 0x01280000e09c783b */ /* 0x000fe20000004200 */
        /* <DEDUP_REMOVED lines=9> */
[----:B------:R-:W2:Y:S01]  /*25330*/  MUFU.EX2 R188, R188 ;  /* 0x000000bc00bc7308 */ /* 0x000ea20000000800 */
[----:B------:R-:W-:Y:S01]  /*25340*/  FMUL.FTZ R37, R3, R37 ;  /* 0x0000002503257220 */ /* 0x000fe20000410000 */
[----:B------:R-:W-:Y:S01]  /*25350*/  LDSM.16.MT88.4 R132, [R225+0x12000] ;  /* 0x01200000e184783b */ /* 0x000fe20000004200 */
[C---:B------:R-:W-:Y:S01]  /*25360*/  FMUL.FTZ R42, R2.reuse, R42 ;  /* 0x0000002a022a7220 */ /* 0x040fe20000410000 */
[----:B---3--:R-:W-:Y:S01]  /*25370*/  F2FP.BF16.PACK_AB R163, R183, R184 ;  /* 0x000000b8b7a3723e */ /* 0x008fe200000010ff */
[C---:B------:R-:W-:Y:S02]  /*25380*/  FMUL.FTZ R43, R2.reuse, R43 ;  /* 0x0000002b022b7220 */ /* 0x040fe40000410000 */
[C---:B------:R-:W-:Y:S02]  /*25390*/  FMUL.FTZ R40, R3.reuse, R40 ;  /* 0x0000002803287220 */ /* 0x040fe40000410000 */
[C---:B------:R-:W-:Y:S01]  /*253a0*/  FMUL.FTZ R41, R3.reuse, R41 ;  /* 0x0000002903297220 */ /* 0x040fe20000410000 */
[----:B------:R-:W-:Y:S01]  /*253b0*/  MUFU.EX2 R189, R189 ;  /* 0x000000bd00bd7308 */ /* 0x000fe20000000800 */
[C---:B------:R-:W-:Y:S01]  /*253c0*/  FMUL.FTZ R46, R2.reuse, R46 ;  /* 0x0000002e022e7220 */ /* 0x040fe20000410000 */
[----:B------:R-:W-:Y:S01]  /*253d0*/  LDSM.16.MT88.4 R148, [R224+0x10800] ;  /* 0x01080000e094783b */ /* 0x000fe20000004200 */
[C---:B------:R-:W-:Y:S02]  /*253e0*/  FMUL.FTZ R47, R2.reuse, R47 ;  /* 0x0000002f022f7220 */ /* 0x040fe40000410000 */
[C---:B------:R-:W-:Y:S02]  /*253f0*/  FMUL.FTZ R44, R3.reuse, R44 ;  /* 0x0000002c032c7220 */ /* 0x040fe40000410000 */
[C---:B------:R-:W-:Y:S02]  /*25400*/  FMUL.FTZ R45, R3.reuse, R45 ;  /* 0x0000002d032d7220 */ /* 0x040fe40000410000 */
[C---:B------:R-:W-:Y:S01]  /*25410*/  FMUL.FTZ R50, R2.reuse, R50 ;  /* 0x0000003202327220 */ /* 0x040fe20000410000 */
[----:B------:R-:W3:Y:S01]  /*25420*/  MUFU.EX2 R186, R186 ;  /* 0x000000ba00ba7308 */ /* 0x000ee20000000800 */
[----:B------:R-:W-:Y:S02]  /*25430*/  FMUL.FTZ R51, R2, R51 ;  /* 0x0000003302337220 */ /* 0x000fe40000410000 */
[C---:B------:R-:W-:Y:S01]  /*25440*/  FMUL.FTZ R48, R3.reuse, R48 ;  /* 0x0000003003307220 */ /* 0x040fe20000410000 */
        /* <DEDUP_REMOVED lines=13> */
[----:B---3--:R-:W-:Y:S01]  /*25520*/  F2FP.BF16.PACK_AB R162, R186, R189 ;  /* 0x000000bdbaa2723e */ /* 0x008fe200000010ff */
[C---:B------:R-:W-:Y:S02]  /*25530*/  FMUL.FTZ R63, R2.reuse, R63 ;  /* 0x0000003f023f7220 */ /* 0x040fe40000410000 */
[C---:B------:R-:W-:Y:S02]  /*25540*/  FMUL.FTZ R60, R3.reuse, R60 ;  /* 0x0000003c033c7220 */ /* 0x040fe40000410000 */
[C---:B------:R-:W-:Y:S01]  /*25550*/  FMUL.FTZ R61, R3.reuse, R61 ;  /* 0x0000003d033d7220 */ /* 0x040fe20000410000 */
[----:B------:R-:W-:Y:S01]  /*25560*/  MUFU.EX2 R207, R207 ;  /* 0x000000cf00cf7308 */ /* 0x000fe20000000800 */
[C---:B-1----:R-:W-:Y:S05]  /*25570*/  HMMA.16816.F32.BF16 R4, R160.reuse, R12, R4 ;  /* 0x0000000ca004723c */ /* 0x042fea0000041804 */
[C---:B------:R-:W-:Y:S02]  /*25580*/  FMUL.FTZ R66, R2.reuse, R66 ;  /* 0x0000004202427220 */ /* 0x040fe40000410000 */
[C---:B------:R-:W-:Y:S01]  /*25590*/  FMUL.FTZ R12, R3.reuse, R152 ;  /* 0x00000098030c7220 */ /* 0x040fe20000410000 */
[C---:B------:R-:W-:Y:S04]  /*255a0*/  HMMA.16816.F32.BF16 R8, R160.reuse, R14, R8 ;  /* 0x0000000ea008723c */ /* 0x040fe80000041808 */
[C---:B------:R-:W-:Y:S02]  /*255b0*/  FMUL.FTZ R13, R3.reuse, R153 ;  /* 0x00000099030d7220 */ /* 0x040fe40000410000 */
[C---:B------:R-:W-:Y:S02]  /*255c0*/  FMUL.FTZ R67, R2.reuse, R67 ;  /* 0x0000004302437220 */ /* 0x040fe40000410000 */
[C---:B------:R-:W-:Y:S04]  /*255d0*/  FMUL.FTZ R14, R2.reuse, R154 ;  /* 0x0000009a020e7220 */ /* 0x040fe80000410000 */
[C---:B------:R-:W-:Y:S02]  /*255e0*/  FMUL.FTZ R15, R2.reuse, R155 ;  /* 0x0000009b020f7220 */ /* 0x040fe40000410000 */
[----:B------:R-:W1:Y:S01]  /*255f0*/  LDSM.16.MT88.4 R152, [R224+0x10000] ;  /* 0x01000000e098783b */ /* 0x000e620000004200 */
[C---:B------:R-:W-:Y:S02]  /*25600*/  FMUL.FTZ R64, R3.reuse, R64 ;  /* 0x0000004003407220 */ /* 0x040fe40000410000 */
[C---:B------:R-:W-:Y:S02]  /*25610*/  FMUL.FTZ R65, R3.reuse, R65 ;  /* 0x0000004103417220 */ /* 0x040fe40000410000 */
[C---:B------:R-:W-:Y:S03]  /*25620*/  HMMA.16816.F32.BF16 R12, R160.reuse, R20, R12 ;  /* 0x00000014a00c723c */ /* 0x040fe6000004180c */
[C---:B------:R-:W-:Y:S02]  /*25630*/  FMUL.FTZ R70, R2.reuse, R70 ;  /* 0x0000004602467220 */ /* 0x040fe40000410000 */
[C---:B------:R-:W-:Y:S02]  /*25640*/  FMUL.FTZ R71, R2.reuse, R71 ;  /* 0x0000004702477220 */ /* 0x040fe40000410000 */
[C---:B------:R-:W-:Y:S01]  /*25650*/  FMUL.FTZ R20, R3.reuse, R144 ;  /* 0x0000009003147220 */ /* 0x040fe20000410000 */
[C---:B------:R-:W-:Y:S04]  /*25660*/  HMMA.16816.F32.BF16 R16, R160.reuse, R22, R16 ;  /* 0x00000016a010723c */ /* 0x040fe80000041810 */
[C---:B------:R-:W-:Y:S02]  /*25670*/  FMUL.FTZ R21, R3.reuse, R145 ;  /* 0x0000009103157220 */ /* 0x040fe40000410000 */
[C---:B------:R-:W-:Y:S02]  /*25680*/  FMUL.FTZ R68, R3.reuse, R68 ;  /* 0x0000004403447220 */ /* 0x040fe40000410000 */
[C---:B------:R-:W-:Y:S04]  /*25690*/  FMUL.FTZ R22, R2.reuse, R146 ;  /* 0x0000009202167220 */ /* 0x040fe80000410000 */
[C---:B------:R-:W-:Y:S02]  /*256a0*/  FMUL.FTZ R23, R2.reuse, R147 ;  /* 0x0000009302177220 */ /* 0x040fe40000410000 */
[----:B------:R-:W2:Y:S01]  /*256b0*/  LDSM.16.MT88.4 R144, [R228+0x12000] ;  /* 0x01200000e490783b */ /* 0x000ea20000004200 */
        /* <DEDUP_REMOVED lines=11> */
[----:B------:R-:W3:Y:S01]  /*25770*/  LDSM.16.MT88.4 R136, [R226+0x12000] ;  /* 0x01200000e288783b */ /* 0x000ee20000004200 */
[C---:B------:R-:W-:Y:S02]  /*25780*/  FMUL.FTZ R78, R2.reuse, R78 ;  /* 0x0000004e024e7220 */ /* 0x040fe40000410000 */
[C---:B------:R-:W-:Y:S02]  /*25790*/  FMUL.FTZ R79, R2.reuse, R79 ;  /* 0x0000004f024f7220 */ /* 0x040fe40000410000 */
[C---:B-1----:R-:W-:Y:S03]  /*257a0*/  HMMA.16816.F32.BF16 R28, R160.reuse, R152, R28 ;  /* 0x00000098a01c723c */ /* 0x042fe6000004181c */
[C---:B------:R-:W-:Y:S02]  /*257b0*/  FMUL.FTZ R76, R3.reuse, R76 ;  /* 0x0000004c034c7220 */ /* 0x040fe40000410000 */
[C---:B------:R-:W-:Y:S02]  /*257c0*/  FMUL.FTZ R77, R3.reuse, R77 ;  /* 0x0000004d034d7220 */ /* 0x040fe40000410000 */
[C---:B------:R-:W-:Y:S01]  /*257d0*/  FMUL.FTZ R82, R2.reuse, R82 ;  /* 0x0000005202527220 */ /* 0x040fe20000410000 */
[C---:B------:R-:W-:Y:S01]  /*257e0*/  HMMA.16816.F32.BF16 R32, R160.reuse, R154, R32 ;  /* 0x0000009aa020723c */ /* 0x040fe20000041820 */
[----:B------:R-:W-:Y:S03]  /*257f0*/  LDSM.16.MT88.4 R152, [R226+0x12800] ;  /* 0x01280000e298783b */ /* 0x000fe60000004200 */
[C---:B------:R-:W-:Y:S02]  /*25800*/  FMUL.FTZ R83, R2.reuse, R83 ;  /* 0x0000005302537220 */ /* 0x040fe40000410000 */
[C---:B------:R-:W-:Y:S02]  /*25810*/  FMUL.FTZ R80, R3.reuse, R80 ;  /* 0x0000005003507220 */ /* 0x040fe40000410000 */
[C---:B--2---:R-:W-:Y:S04]  /*25820*/  HMMA.16816.F32.BF16 R36, R160.reuse, R144, R36 ;  /* 0x00000090a024723c */ /* 0x044fe80000041824 */
[C---:B------:R-:W-:Y:S02]  /*25830*/  FMUL.FTZ R81, R3.reuse, R81 ;  /* 0x0000005103517220 */ /* 0x040fe40000410000 */
[C---:B------:R-:W-:Y:S02]  /*25840*/  FMUL.FTZ R86, R2.reuse, R86 ;  /* 0x0000005602567220 */ /* 0x040fe40000410000 */
[C---:B------:R-:W-:Y:S01]  /*25850*/  HMMA.16816.F32.BF16 R40, R160.reuse, R146, R40 ;  /* 0x00000092a028723c */ /* 0x040fe20000041828 */
[----:B------:R-:W-:Y:S03]  /*25860*/  LDSM.16.MT88.4 R144, [R226+0x10800] ;  /* 0x01080000e290783b */ /* 0x000fe60000004200 */
        /* <DEDUP_REMOVED lines=8> */
[----:B------:R-:W1:Y:S03]  /*258f0*/  LDSM.16.MT88.4 R136, [R228+0x14000] ;  /* 0x01400000e488783b */ /* 0x000e660000004200 */
[C---:B------:R-:W-:Y:S02]  /*25900*/  FMUL.FTZ R89, R3.reuse, R89 ;  /* 0x0000005903597220 */ /* 0x040fe40000410000 */
[C---:B------:R-:W-:Y:S02]  /*25910*/  FMUL.FTZ R94, R2.reuse, R94 ;  /* 0x0000005e025e7220 */ /* 0x040fe40000410000 */
[C---:B------:R-:W-:Y:S04]  /*25920*/  HMMA.16816.F32.BF16 R52, R160.reuse, R132, R52 ;  /* 0x00000084a034723c */ /* 0x040fe80000041834 */
[C---:B------:R-:W-:Y:S02]  /*25930*/  FMUL.FTZ R95, R2.reuse, R95 ;  /* 0x0000005f025f7220 */ /* 0x040fe40000410000 */
[C---:B------:R-:W-:Y:S02]  /*25940*/  FMUL.FTZ R92, R3.reuse, R92 ;  /* 0x0000005c035c7220 */ /* 0x040fe40000410000 */
[C---:B------:R-:W-:Y:S01]  /*25950*/  HMMA.16816.F32.BF16 R56, R160.reuse, R134, R56 ;  /* 0x00000086a038723c */ /* 0x040fe20000041838 */
[----:B------:R-:W2:Y:S03]  /*25960*/  LDSM.16.MT88.4 R132, [R226+0x14000] ;  /* 0x01400000e284783b */ /* 0x000ea60000004200 */
[C---:B------:R-:W-:Y:S02]  /*25970*/  FMUL.FTZ R93, R3.reuse, R93 ;  /* 0x0000005d035d7220 */ /* 0x040fe40000410000 */
[C---:B------:R-:W-:Y:S02]  /*25980*/  FMUL.FTZ R98, R2.reuse, R98 ;  /* 0x0000006202627220 */ /* 0x040fe40000410000 */
[C---:B------:R-:W-:Y:S04]  /*25990*/  HMMA.16816.F32.BF16 R60, R160.reuse, R140, R60 ;  /* 0x0000008ca03c723c */ /* 0x040fe8000004183c */
[C---:B------:R-:W-:Y:S02]  /*259a0*/  FMUL.FTZ R99, R2.reuse, R99 ;  /* 0x0000006302637220 */ /* 0x040fe40000410000 */
[C---:B------:R-:W-:Y:S02]  /*259b0*/  FMUL.FTZ R96, R3.reuse, R96 ;  /* 0x0000006003607220 */ /* 0x040fe40000410000 */
[C---:B------:R-:W-:Y:S01]  /*259c0*/  HMMA.16816.F32.BF16 R64, R160.reuse, R142, R64 ;  /* 0x0000008ea040723c */ /* 0x040fe20000041840 */
[----:B------:R-:W3:Y:S03]  /*259d0*/  LDSM.16.MT88.4 R140, [R225+0x14000] ;  /* 0x01400000e18c783b */ /* 0x000ee60000004200 */
[C---:B------:R-:W-:Y:S02]  /*259e0*/  FMUL.FTZ R97, R3.reuse, R97 ;  /* 0x0000006103617220 */ /* 0x040fe40000410000 */
[C---:B------:R-:W-:Y:S02]  /*259f0*/  FMUL.FTZ R102, R2.reuse, R102 ;  /* 0x0000006602667220 */ /* 0x040fe40000410000 */
[C---:B------:R-:W-:Y:S01]  /*25a00*/  FMUL.FTZ R103, R2.reuse, R103 ;  /* 0x0000006702677220 */ /* 0x040fe20000410000 */
[C---:B-1----:R-:W-:Y:S03]  /*25a10*/  HMMA.16816.F32.BF16 R68, R160.reuse, R136, R68 ;  /* 0x00000088a044723c */ /* 0x042fe60000041844 */
[C---:B------:R-:W-:Y:S02]  /*25a20*/  FMUL.FTZ R100, R3.reuse, R100 ;  /* 0x0000006403647220 */ /* 0x040fe40000410000 */
[C---:B------:R-:W-:Y:S02]  /*25a30*/  FMUL.FTZ R101, R3.reuse, R101 ;  /* 0x0000006503657220 */ /* 0x040fe40000410000 */
[C---:B------:R-:W-:Y:S01]  /*25a40*/  FMUL.FTZ R106, R2.reuse, R106 ;  /* 0x0000006a026a7220 */ /* 0x040fe20000410000 */
[C---:B------:R-:W-:Y:S01]  /*25a50*/  HMMA.16816.F32.BF16 R72, R160.reuse, R138, R72 ;  /* 0x0000008aa048723c */ /* 0x040fe20000041848 */
[----:B------:R-:W1:Y:S03]  /*25a60*/  LDSM.16.MT88.4 R136, [R224+0x14000] ;  /* 0x01400000e088783b */ /* 0x000e660000004200 */
[C---:B------:R-:W-:Y:S02]  /*25a70*/  FMUL.FTZ R107, R2.reuse, R107 ;  /* 0x0000006b026b7220 */ /* 0x040fe40000410000 */
[C---:B------:R-:W-:Y:S02]  /*25a80*/  FMUL.FTZ R104, R3.reuse, R104 ;  /* 0x0000006803687220 */ /* 0x040fe40000410000 */
[C---:B--2---:R-:W-:Y:S04]  /*25a90*/  HMMA.16816.F32.BF16 R76, R160.reuse, R132, R76 ;  /* 0x00000084a04c723c */ /* 0x044fe8000004184c */
[C---:B------:R-:W-:Y:S02]  /*25aa0*/  FMUL.FTZ R105, R3.reuse, R105 ;  /* 0x0000006903697220 */ /* 0x040fe40000410000 */
[C---:B------:R-:W-:Y:S02]  /*25ab0*/  FMUL.FTZ R110, R2.reuse, R110 ;  /* 0x0000006e026e7220 */ /* 0x040fe40000410000 */
[C---:B------:R-:W-:Y:S01]  /*25ac0*/  HMMA.16816.F32.BF16 R80, R160.reuse, R134, R80 ;  /* 0x00000086a050723c */ /* 0x040fe20000041850 */
[----:B------:R-:W2:Y:S03]  /*25ad0*/  LDSM.16.MT88.4 R132, [R228+0x16000] ;  /* 0x01600000e484783b */ /* 0x000ea60000004200 */
        /* <DEDUP_REMOVED lines=16> */
[----:B------:R-:W-:Y:S02]  /*25be0*/  FMUL.FTZ R117, R3, R117 ;  /* 0x0000007503757220 */ /* 0x000fe40000410000 */
[-CC-:B------:R-:W-:Y:S02]  /*25bf0*/  FFMA.FTZ R195, R195, R166.reuse, -R179.reuse ;  /* 0x000000a6c3c37223 */ /* 0x180fe400000108b3 */
[C---:B--2---:R-:W-:Y:S04]  /*25c00*/  HMMA.16816.F32.BF16 R100, R160.reuse, R132, R100 ;  /* 0x00000084a064723c */ /* 0x044fe80000041864 */
[--C-:B------:R-:W-:Y:S01]  /*25c10*/  FFMA.FTZ R197, R197, R166, -R179.reuse ;  /* 0x000000a6c5c57223 */ /* 0x100fe200000108b3 */
[----:B------:R-:W2:Y:S01]  /*25c20*/  MUFU.EX2 R195, R195 ;  /* 0x000000c300c37308 */ /* 0x000ea20000000800 */
[C---:B------:R-:W-:Y:S02]  /*25c30*/  FMUL.FTZ R122, R2.reuse, R122 ;  /* 0x0000007a027a7220 */ /* 0x040fe40000410000 */
[C---:B------:R-:W-:Y:S01]  /*25c40*/  HMMA.16816.F32.BF16 R104, R160.reuse, R134, R104 ;  /* 0x00000086a068723c */ /* 0x040fe20000041868 */
[----:B------:R-:W4:Y:S03]  /*25c50*/  LDSM.16.MT88.4 R132, [R224+0x16000] ;  /* 0x01600000e084783b */ /* 0x000f260000004200 */
[----:B------:R-:W-:Y:S02]  /*25c60*/  FMUL.FTZ R123, R2, R123 ;  /* 0x0000007b027b7220 */ /* 0x000fe40000410000 */
[C---:B------:R-:W-:Y:S01]  /*25c70*/  FMUL.FTZ R120, R3.reuse, R120 ;  /* 0x0000007803787220 */ /* 0x040fe20000410000 */
[----:B------:R-:W-:Y:S01]  /*25c80*/  MUFU.EX2 R197, R197 ;  /* 0x000000c500c57308 */ /* 0x000fe20000000800 */
[C---:B---3--:R-:W-:Y:S04]  /*25c90*/  HMMA.16816.F32.BF16 R108, R160.reuse, R140, R108 ;  /* 0x0000008ca06c723c */ /* 0x048fe8000004186c */
[C---:B------:R-:W-:Y:S02]  /*25ca0*/  FMUL.FTZ R121, R3.reuse, R121 ;  /* 0x0000007903797220 */ /* 0x040fe40000410000 */
[----:B------:R-:W-:Y:S02]  /*25cb0*/  FFMA.FTZ R198, R198, R166, -R179 ;  /* 0x000000a6c6c67223 */ /* 0x000fe400000108b3 */
[C---:B------:R-:W-:Y:S01]  /*25cc0*/  HMMA.16816.F32.BF16 R112, R160.reuse, R142, R112 ;  /* 0x0000008ea070723c */ /* 0x040fe20000041870 */
[----:B------:R-:W3:Y:S03]  /*25cd0*/  LDSM.16.MT88.4 R140, [R228+0x10800] ;  /* 0x01080000e48c783b */ /* 0x000ee60000004200 */
[C---:B------:R-:W-:Y:S01]  /*25ce0*/  FMUL.FTZ R126, R2.reuse, R126 ;  /* 0x0000007e027e7220 */ /* 0x040fe20000410000 */
[----:B------:R-:W5:Y:S01]  /*25cf0*/  MUFU.EX2 R198, R198 ;  /* 0x000000c600c67308 */ /* 0x000f620000000800 */
[----:B------:R-:W-:Y:S02]  /*25d00*/  FMUL.FTZ R127, R2, R127 ;  /* 0x0000007f027f7220 */ /* 0x000fe40000410000 */
[----:B------:R-:W-:Y:S01]  /*25d10*/  FMUL.FTZ R124, R3, R124 ;  /* 0x0000007c037c7220 */ /* 0x000fe20000410000 */
[C---:B-1----:R-:W-:Y:S03]  /*25d20*/  HMMA.16816.F32.BF16 R116, R160.reuse, R136, R116 ;  /* 0x00000088a074723c */ /* 0x042fe60000041874 */
[-CC-:B------:R-:W-:Y:S02]  /*25d30*/  FFMA.FTZ R191, R191, R166.reuse, -R171.reuse ;  /* 0x000000a6bfbf7223 */ /* 0x180fe400000108ab */
[-CC-:B------:R-:W-:Y:S02]  /*25d40*/  FFMA.FTZ R192, R192, R166.reuse, -R171.reuse ;  /* 0x000000a6c0c07223 */ /* 0x180fe400000108ab */
[-CC-:B------:R-:W-:Y:S01]  /*25d50*/  FFMA.FTZ R193, R193, R166.reuse, -R171.reuse ;  /* 0x000000a6c1c17223 */ /* 0x180fe200000108ab */
[C---:B------:R-:W-:Y:S01]  /*25d60*/  HMMA.16816.F32.BF16 R120, R160.reuse, R138, R120 ;  /* 0x0000008aa078723c */ /* 0x040fe20000041878 */
[----:B------:R-:W-:Y:S01]  /*25d70*/  MUFU.EX2 R191, R191 ;  /* 0x000000bf00bf7308 */ /* 0x000fe20000000800 */
[----:B------:R-:W1:Y:S02]  /*25d80*/  LDSM.16.MT88.4 R136, [R225+0x10800] ;  /* 0x01080000e188783b */ /* 0x000e640000004200 */
[----:B------:R-:W-:Y:S02]  /*25d90*/  FFMA.FTZ R194, R194, R166, -R171 ;  /* 0x000000a6c2c27223 */ /* 0x000fe400000108ab */
[C---:B------:R-:W-:Y:S02]  /*25da0*/  FMUL.FTZ R125, R3.reuse, R125 ;  /* 0x0000007d037d7220 */ /* 0x040fe40000410000 */
[C---:B------:R-:W-:Y:S03]  /*25db0*/  FMUL.FTZ R130, R2.reuse, R130 ;  /* 0x0000008202827220 */ /* 0x040fe60000410000 */
[----:B------:R-:W3:Y:S01]  /*25dc0*/  MUFU.EX2 R192, R192 ;  /* 0x000000c000c07308 */ /* 0x000ee20000000800 */
[----:B------:R-:W-:Y:S01]  /*25dd0*/  FMUL.FTZ R131, R2, R131 ;  /* 0x0000008302837220 */ /* 0x000fe20000410000 */
[C---:B----4-:R-:W-:Y:S03]  /*25de0*/  HMMA.16816.F32.BF16 R124, R160.reuse, R132, R124 ;  /* 0x00000084a07c723c */ /* 0x050fe6000004187c */
[C---:B------:R-:W-:Y:S02]  /*25df0*/  FMUL.FTZ R128, R3.reuse, R128 ;  /* 0x0000008003807220 */ /* 0x040fe40000410000 */
[----:B------:R-:W-:Y:S02]  /*25e00*/  FMUL.FTZ R129, R3, R129 ;  /* 0x0000008103817220 */ /* 0x000fe40000410000 */
[----:B--2---:R-:W-:Y:S01]  /*25e10*/  F2FP.BF16.PACK_AB R132, R195, R196 ;  /* 0x000000c4c384723e */ /* 0x004fe200000010ff */
[----:B------:R-:W-:Y:S01]  /*25e20*/  MUFU.EX2 R193, R193 ;  /* 0x000000c100c17308 */ /* 0x000fe20000000800 */
[-CC-:B------:R-:W-:Y:S03]  /*25e30*/  FFMA.FTZ R200, R200, R166.reuse, -R179.reuse ;  /* 0x000000a6c8c87223 */ /* 0x180fe600000108b3 */
[----:B------:R-:W-:Y:S01]  /*25e40*/  HMMA.16816.F32.BF16 R128, R160, R134, R128 ;  /* 0x00000086a080723c */ /* 0x000fe20000041880 */
[----:B------:R-:W-:Y:S02]  /*25e50*/  LDSM.16.MT88.4 R160, [R228+0x14800] ;  /* 0x01480000e4a0783b */ /* 0x000fe40000004200 */
[-CC-:B------:R-:W-:Y:S02]  /*25e60*/  FFMA.FTZ R199, R199, R166.reuse, -R179.reuse ;  /* 0x000000a6c7c77223 */ /* 0x180fe400000108b3 */
[-CC-:B------:R-:W-:Y:S01]  /*25e70*/  FFMA.FTZ R205, R178, R166.reuse, -R179.reuse ;  /* 0x000000a6b2cd7223 */ /* 0x180fe200000108b3 */
[----:B------:R-:W2:Y:S01]  /*25e80*/  MUFU.EX2 R194, R194 ;  /* 0x000000c200c27308 */ /* 0x000ea20000000800 */
[----:B-----5:R-:W-:Y:S01]  /*25e90*/  F2FP.BF16.PACK_AB R134, R198, R197 ;  /* 0x000000c5c686723e */ /* 0x020fe200000010ff */
[-CC-:B------:R-:W-:Y:S01]  /*25ea0*/  FFMA.FTZ R206, R176, R166.reuse, -R179.reuse ;  /* 0x000000a6b0ce7223 */ /* 0x180fe200000108b3 */
[----:B---3--:R-:W-:Y:S03]  /*25eb0*/  F2FP.BF16.PACK_AB R133, R192, R191 ;  /* 0x000000bfc085723e */ /* 0x008fe600000010ff */
[-CC-:B------:R-:W-:Y:S02]  /*25ec0*/  FFMA.FTZ R170, R170, R166.reuse, -R179.reuse ;  /* 0x000000a6aaaa7223 */ /* 0x180fe400000108b3 */
[-C--:B------:R-:W-:Y:S02]  /*25ed0*/  FFMA.FTZ R179, R173, R166.reuse, -R179 ;  /* 0x000000a6adb37223 */ /* 0x080fe400000108b3 */
[----:B------:R-:W-:Y:S01]  /*25ee0*/  MUFU.EX2 R200, R200 ;  /* 0x000000c800c87308 */ /* 0x000fe20000000800 */
[-CC-:B------:R-:W-:Y:S02]  /*25ef0*/  FFMA.FTZ R169, R169, R166.reuse, -R171.reuse ;  /* 0x000000a6a9a97223 */ /* 0x180fe400000108ab */
[-CC-:B------:R-:W-:Y:S02]  /*25f00*/  FFMA.FTZ R204, R204, R166.reuse, -R171.reuse ;  /* 0x000000a6cccc7223 */ /* 0x180fe400000108ab */
[-CC-:B------:R-:W-:Y:S02]  /*25f10*/  FFMA.FTZ R203, R203, R166.reuse, -R171.reuse ;  /* 0x000000a6cbcb7223 */ /* 0x180fe400000108ab */
[-CC-:B------:R-:W-:Y:S02]  /*25f20*/  FFMA.FTZ R202, R202, R166.reuse, -R171.reuse ;  /* 0x000000a6caca7223 */ /* 0x180fe400000108ab */
[-CC-:B------:R-:W-:Y:S01]  /*25f30*/  FFMA.FTZ R201, R201, R166.reuse, -R171.reuse ;  /* 0x000000a6c9c97223 */ /* 0x180fe200000108ab */
[----:B------:R-:W-:Y:S01]  /*25f40*/  MUFU.EX2 R176, R170 ;  /* 0x000000aa00b07308 */ /* 0x000fe20000000800 */
[----:B------:R-:W-:Y:S02]  /*25f50*/  FFMA.FTZ R171, R167, R166, -R171 ;  /* 0x000000a6a7ab7223 */ /* 0x000fe400000108ab */
[----:B------:R-:W-:Y:S01]  /*25f60*/  FFMA.FTZ R187, R2, R252, R187 ;  /* 0x000000fc02bb7223 */ /* 0x000fe200000100bb */
[----:B--2---:R-:W-:Y:S03]  /*25f70*/  F2FP.BF16.PACK_AB R135, R194, R193 ;  /* 0x000000c1c287723e */ /* 0x004fe600000010ff */
[----:B------:R-:W-:Y:S03]  /*25f80*/  FADD.FTZ R187, R185, R187 ;  /* 0x000000bbb9bb7221 */ /* 0x000fe60000010000 */
[----:B------:R-:W-:Y:S01]  /*25f90*/  MUFU.EX2 R178, R169 ;  /* 0x000000a900b27308 */ /* 0x000fe20000000800 */
[C---:B------:R-:W-:Y:S05]  /*25fa0*/  HMMA.16816.F32.BF16 R4, R132.reuse, R140, R4 ;  /* 0x0000008c8404723c */ /* 0x040fea0000041804 */
[----:B------:R-:W-:Y:S03]  /*25fb0*/  FADD.FTZ R2, R184, R187 ;  /* 0x000000bbb8027221 */ /* 0x000fe60000010000 */
[C---:B------:R-:W-:Y:S01]  /*25fc0*/  HMMA.16816.F32.BF16 R8, R132.reuse, R142, R8 ;  /* 0x0000008e8408723c */ /* 0x040fe20000041808 */
[----:B------:R-:W2:Y:S01]  /*25fd0*/  LDSM.16.MT88.4 R140, [R228+0x12800] ;  /* 0x01280000e48c783b */ /* 0x000ea20000004200 */
[----:B------:R-:W-:Y:S02]  /*25fe0*/  MUFU.EX2 R204, R204 ;  /* 0x000000cc00cc7308 */ /* 0x000fe40000000800 */
[----:B------:R-:W-:Y:S04]  /*25ff0*/  FADD.FTZ R2, R183, R2 ;  /* 0x00000002b7027221 */ /* 0x000fe80000010000 */
[C---:B------:R-:W-:Y:S04]  /*26000*/  HMMA.16816.F32.BF16 R12, R132.reuse, R144, R12 ;  /* 0x00000090840c723c */ /* 0x040fe8000004180c */
[----:B------:R-:W3:Y:S01]  /*26010*/  MUFU.EX2 R203, R203 ;  /* 0x000000cb00cb7308 */ /* 0x000ee20000000800 */
[----:B------:R-:W-:Y:S03]  /*26020*/  FADD.FTZ R191, R191, R2 ;  /* 0x00000002bfbf7221 */ /* 0x000fe60000010000 */
[C---:B------:R-:W-:Y:S01]  /*26030*/  HMMA.16816.F32.BF16 R16, R132.reuse, R146, R16 ;  /* 0x000000928410723c */ /* 0x040fe20000041810 */
[----:B------:R-:W4:Y:S03]  /*26040*/  LDSM.16.MT88.4 R144, [R225+0x12800] ;  /* 0x01280000e190783b */ /* 0x000f260000004200 */
[----:B------:R-:W-:Y:S02]  /*26050*/  FADD.FTZ R192, R192, R191 ;  /* 0x000000bfc0c07221 */ /* 0x000fe40000010000 */
[----:B------:R-:W-:Y:S02]  /*26060*/  MUFU.EX2 R202, R202 ;  /* 0x000000ca00ca7308 */ /* 0x000fe40000000800 */
[C---:B-1----:R-:W-:Y:S08]  /*26070*/  HMMA.16816.F32.BF16 R20, R132.reuse, R136, R20 ;  /* 0x000000888414723c */ /* 0x042ff00000041814 */
[C---:B------:R-:W-:Y:S01]  /*26080*/  HMMA.16816.F32.BF16 R24, R132.reuse, R138, R24 ;  /* 0x0000008a8418723c */ /* 0x040fe20000041818 */
[----:B------:R-:W1:Y:S01]  /*26090*/  LDSM.16.MT88.4 R136, [R226+0x14800] ;  /* 0x01480000e288783b */ /* 0x000e620000004200 */
[----:B------:R-:W5:Y:S06]  /*260a0*/  MUFU.EX2 R201, R201 ;  /* 0x000000c900c97308 */ /* 0x000f6c0000000800 */
[C---:B------:R-:W-:Y:S04]  /*260b0*/  HMMA.16816.F32.BF16 R28, R132.reuse, R148, R28 ;  /* 0x00000094841c723c */ /* 0x040fe8000004181c */
[----:B------:R-:W1:Y:S04]  /*260c0*/  MUFU.EX2 R199, R199 ;  /* 0x000000c700c77308 */ /* 0x000e680000000800 */
[C---:B------:R-:W-:Y:S01]  /*260d0*/  HMMA.16816.F32.BF16 R32, R132.reuse, R150, R32 ;  /* 0x000000968420723c */ /* 0x040fe20000041820 */
[----:B------:R-:W1:Y:S05]  /*260e0*/  LDSM.16.MT88.4 R148, [R225+0x14800] ;  /* 0x01480000e194783b */ /* 0x000e6a0000004200 */
[----:B------:R-:W-:Y:S02]  /*260f0*/  MUFU.EX2 R205, R205 ;  /* 0x000000cd00cd7308 */ /* 0x000fe40000000800 */
[C---:B--2---:R-:W-:Y:S08]  /*26100*/  HMMA.16816.F32.BF16 R36, R132.reuse, R140, R36 ;  /* 0x0000008c8424723c */ /* 0x044ff00000041824 */
[C---:B------:R-:W-:Y:S01]  /*26110*/  HMMA.16816.F32.BF16 R40, R132.reuse, R142, R40 ;  /* 0x0000008e8428723c */ /* 0x040fe20000041828 */
[----:B------:R-:W2:Y:S01]  /*26120*/  LDSM.16.MT88.4 R140, [R224+0x14800] ;  /* 0x01480000e08c783b */ /* 0x000ea20000004200 */
[----:B------:R-:W1:Y:S06]  /*26130*/  MUFU.EX2 R206, R206 ;  /* 0x000000ce00ce7308 */ /* 0x000e6c0000000800 */
[C---:B------:R-:W-:Y:S04]  /*26140*/  HMMA.16816.F32.BF16 R44, R132.reuse, R152, R44 ;  /* 0x00000098842c723c */ /* 0x040fe8000004182c */
[----:B------:R-:W-:Y:S04]  /*26150*/  MUFU.EX2 R166, R171 ;  /* 0x000000ab00a67308 */ /* 0x000fe80000000800 */
[C---:B------:R-:W-:Y:S01]  /*26160*/  HMMA.16816.F32.BF16 R48, R132.reuse, R154, R48 ;  /* 0x0000009a8430723c */ /* 0x040fe20000041830 */
[----:B------:R-:W-:Y:S07]  /*26170*/  LDSM.16.MT88.4 R152, [R226+0x11000] ;  /* 0x01100000e298783b */ /* 0x000fee0000004200 */
        /* <DEDUP_REMOVED lines=26> */
[----:B------:R-:W-:Y:S07]  /*26320*/  LDSM.16.MT88.4 R148, [R226+0x13000] ;  /* 0x01300000e294783b */ /* 0x000fee0000004200 */
[C---:B--2---:R-:W-:Y:S08]  /*26330*/  HMMA.16816.F32.BF16 R124, R132.reuse, R140, R124 ;  /* 0x0000008c847c723c */ /* 0x044ff0000004187c */
[----:B------:R-:W-:Y:S01]  /*26340*/  HMMA.16816.F32.BF16 R128, R132, R142, R128 ;  /* 0x0000008e8480723c */ /* 0x000fe20000041880 */
[----:B------:R-:W2:Y:S06]  /*26350*/  LDSM.16.MT88.4 R140, [R224+0x11000] ;  /* 0x01100000e08c783b */ /* 0x000eac0000004200 */
[----:B------:R-:W-:Y:S02]  /*26360*/  F2FP.BF16.PACK_AB R133, R203, R204 ;  /* 0x000000cccb85723e */ /* 0x000fe400000010ff */
[----:B-----5:R-:W-:Y:S03]  /*26370*/  F2FP.BF16.PACK_AB R135, R201, R202 ;  /* 0x000000cac987723e */ /* 0x020fe600000010ff */
[----:B------:R-:W-:Y:S02]  /*26380*/  F2FP.BF16.PACK_AB R132, R199, R200 ;  /* 0x000000c8c784723e */ /* 0x000fe400000010ff */
[----:B------:R-:W-:Y:S07]  /*26390*/  F2FP.BF16.PACK_AB R134, R206, R205 ;  /* 0x000000cdce86723e */ /* 0x000fee00000010ff */
        /* <DEDUP_REMOVED lines=20> */
[----:B------:R-:W-:Y:S07]  /*264e0*/  LDSM.16.MT88.4 R156, [R228+0x11800] ;  /* 0x01180000e49c783b */ /* 0x000fee0000004200 */
[C---:B------:R-:W-:Y:S01]  /*264f0*/  HMMA.16816.F32.BF16 R60, R132.reuse, R160, R60 ;  /* 0x000000a0843c723c */ /* 0x040fe2000004183c */
[----:B------:R-:W-:Y:S07]  /*26500*/  MUFU.EX2 R161, R177 ;  /* 0x000000b100a17308 */ /* 0x000fee0000000800 */
[C---:B------:R-:W-:Y:S03]  /*26510*/  HMMA.16816.F32.BF16 R64, R132.reuse, R162, R64 ;  /* 0x000000a28440723c */ /* 0x040fe60000041840 */
[----:B------:R-:W2:Y:S05]  /*26520*/  MUFU.EX2 R160, R179 ;  /* 0x000000b300a07308 */ /* 0x000eaa0000000800 */
[C---:B----4-:R-:W-:Y:S05]  /*26530*/  HMMA.16816.F32.BF16 R68, R132.reuse, R152, R68 ;  /* 0x000000988444723c */ /* 0x050fea0000041844 */
[----:B------:R-:W4:Y:S03]  /*26540*/  MUFU.EX2 R153, R172 ;  /* 0x000000ac00997308 */ /* 0x000f260000000800 */
[C---:B------:R-:W-:Y:S08]  /*26550*/  HMMA.16816.F32.BF16 R72, R132.reuse, R154, R72 ;  /* 0x0000009a8448723c */ /* 0x040ff00000041848 */
[C---:B-1----:R-:W-:Y:S04]  /*26560*/  HMMA.16816.F32.BF16 R76, R132.reuse, R136, R76 ;  /* 0x00000088844c723c */ /* 0x042fe8000004184c */
[----:B--2---:R-:W-:Y:S04]  /*26570*/  MOV R167, R160 ;  /* 0x000000a000a77202 */ /* 0x004fe80000000f00 */
[C---:B------:R-:W-:Y:S01]  /*26580*/  HMMA.16816.F32.BF16 R80, R132.reuse, R138, R80 ;  /* 0x0000008a8450723c */ /* 0x040fe20000041850 */
[----:B------:R-:W1:Y:S03]  /*26590*/  LDSM.16.MT88.4 R136, [R226+0x17000] ;  /* 0x01700000e288783b */ /* 0x000e660000004200 */
[----:B----4-:R-:W-:Y:S04]  /*265a0*/  F2FP.BF16.PACK_AB R169, R153, R207 ;  /* 0x000000cf99a9723e */ /* 0x010fe800000010ff */
[C---:B------:R-:W-:Y:S01]  /*265b0*/  HMMA.16816.F32.BF16 R84, R132.reuse, R140, R84 ;  /* 0x0000008c8454723c */ /* 0x040fe20000041854 */
[----:B------:R-:W-:Y:S07]  /*265c0*/  LDSM.16.MT88.4 R172, [R224+0x11800] ;  /* 0x01180000e0ac783b */ /* 0x000fee0000004200 */
        /* <DEDUP_REMOVED lines=8> */
[C---:B-1----:R-:W-:Y:S08]  /*26650*/  HMMA.16816.F32.BF16 R108, R132.reuse, R136, R108 ;  /* 0x00000088846c723c */ /* 0x042ff0000004186c */
[C---:B------:R-:W-:Y:S01]  /*26660*/  HMMA.16816.F32.BF16 R112, R132.reuse, R138, R112 ;  /* 0x0000008a8470723c */ /* 0x040fe20000041870 */
[----:B------:R-:W1:Y:S07]  /*26670*/  LDSM.16.MT88.4 R136, [R225+0x11800] ;  /* 0x01180000e188783b */ /* 0x000e6e0000004200 */
[C---:B--2---:R-:W-:Y:S08]  /*26680*/  HMMA.16816.F32.BF16 R116, R132.reuse, R140, R116 ;  /* 0x0000008c8474723c */ /* 0x044ff00000041874 */
[C---:B------:R-:W-:Y:S08]  /*26690*/  HMMA.16816.F32.BF16 R120, R132.reuse, R142, R120 ;  /* 0x0000008e8478723c */ /* 0x040ff00000041878 */
[C---:B---3--:R-:W-:Y:S08]  /*266a0*/  HMMA.16816.F32.BF16 R124, R132.reuse, R144, R124 ;  /* 0x00000090847c723c */ /* 0x048ff0000004187c */
[----:B------:R-:W-:Y:S07]  /*266b0*/  HMMA.16816.F32.BF16 R128, R132, R146, R128 ;  /* 0x000000928480723c */ /* 0x000fee0000041880 */
[----:B------:R-:W-:Y:S02]  /*266c0*/  MOV R133, R176 ;  /* 0x000000b000857202 */ /* 0x000fe40000000f00 */
[----:B------:R-:W-:Y:S02]  /*266d0*/  MOV R134, R178 ;  /* 0x000000b200867202 */ /* 0x000fe40000000f00 */
[----:B------:R-:W2:Y:S01]  /*266e0*/  LDSM.16.MT88.4 R176, [R228+0x13800] ;  /* 0x01380000e4b0783b */ /* 0x000ea20000004200 */
[----:B------:R-:W-:Y:S02]  /*266f0*/  MOV R132, R161 ;  /* 0x000000a100847202 */ /* 0x000fe40000000f00 */
[----:B------:R-:W-:Y:S02]  /*26700*/  MOV R135, R168 ;  /* 0x000000a800877202 */ /* 0x000fe40000000f00 */
[----:B------:R-:W-:Y:S02]  /*26710*/  F2FP.BF16.PACK_AB R168, R132, R133 ;  /* 0x0000008584a8723e */ /* 0x000fe400000010ff */
[----:B------:R-:W-:Y:S02]  /*26720*/  F2FP.BF16.PACK_AB R170, R167, R135 ;  /* 0x00000087a7aa723e */ /* 0x000fe400000010ff */
[----:B------:R-:W-:Y:S07]  /*26730*/  F2FP.BF16.PACK_AB R171, R166, R134 ;  /* 0x00000086a6ab723e */ /* 0x000fee00000010ff */
[C---:B------:R-:W-:Y:S01]  /*26740*/  HMMA.16816.F32.BF16 R160, R168.reuse, R156, R4 ;  /* 0x0000009ca8a0723c */ /* 0x040fe20000041804 */
[----:B------:R-:W3:Y:S07]  /*26750*/  LDSM.16.MT88.4 R4, [R226+0x13800] ;  /* 0x01380000e204783b */ /* 0x000eee0000004200 */
[C---:B------:R-:W-:Y:S07]  /*26760*/  HMMA.16816.F32.BF16 R156, R168.reuse, R158, R8 ;  /* 0x0000009ea89c723c */ /* 0x040fee0000041808 */
[----:B------:R-:W-:Y:S02]  /*26770*/  MOV R11, R153 ;  /* 0x00000099000b7202 */ /* 0x000fe40000000f00 */
[C---:B----4-:R-:W-:Y:S01]  /*26780*/  HMMA.16816.F32.BF16 R152, R168.reuse, R148, R12 ;  /* 0x00000094a898723c */ /* 0x050fe2000004180c */
[----:B------:R-:W-:Y:S07]  /*26790*/  LDSM.16.MT88.4 R12, [R224+0x13800] ;  /* 0x01380000e00c783b */ /* 0x000fee0000004200 */
[C---:B------:R-:W-:Y:S01]  /*267a0*/  HMMA.16816.F32.BF16 R148, R168.reuse, R150, R16 ;  /* 0x00000096a894723c */ /* 0x040fe20000041810 */
[----:B------:R-:W-:Y:S07]  /*267b0*/  LDSM.16.MT88.4 R16, [R228+0x15800] ;  /* 0x01580000e410783b */ /* 0x000fee0000004200 */
[C---:B-1----:R-:W-:Y:S01]  /*267c0*/  HMMA.16816.F32.BF16 R144, R168.reuse, R136, R20 ;  /* 0x00000088a890723c */ /* 0x042fe20000041814 */
[----:B------:R-:W-:Y:S07]  /*267d0*/  LDSM.16.MT88.4 R20, [R226+0x15800] ;  /* 0x01580000e214783b */ /* 0x000fee0000004200 */
[C---:B------:R-:W-:Y:S07]  /*267e0*/  HMMA.16816.F32.BF16 R140, R168.reuse, R138, R24 ;  /* 0x0000008aa88c723c */ /* 0x040fee0000041818 */
[----:B------:R-:W-:Y:S01]  /*267f0*/  MOV R26, R132 ;  /* 0x00000084001a7202 */ /* 0x000fe20000000f00 */
[C---:B------:R-:W-:Y:S01]  /*26800*/  HMMA.16816.F32.BF16 R136, R168.reuse, R172, R28 ;  /* 0x000000aca888723c */ /* 0x040fe2000004181c */
[----:B------:R-:W-:Y:S03]  /*26810*/  LDSM.16.MT88.4 R28, [R224+0x15800] ;  /* 0x01580000e01c783b */ /* 0x000fe60000004200 */
[----:B------:R-:W-:Y:S02]  /*26820*/  MOV R27, R133 ;  /* 0x00000085001b7202 */ /* 0x000fe40000000f00 */
[----:B------:R-:W-:Y:S02]  /*26830*/  MOV R25, R11 ;  /* 0x0000000b00197202 */ /* 0x000fe40000000f00 */
[----:B------:R-:W-:Y:S01]  /*26840*/  MOV R173, R134 ;  /* 0x0000008600ad7202 */ /* 0x000fe20000000f00 */
[----:B------:R-:W1:Y:S03]  /*26850*/  LDSM.16.MT88.4 R8, [R225+0x13800] ;  /* 0x01380000e108783b */ /* 0x000e660000004200 */
[----:B------:R-:W-:Y:S02]  /*26860*/  MOV R172, R135 ;  /* 0x0000008700ac7202 */ /* 0x000fe40000000f00 */
[C---:B------:R-:W-:Y:S03]  /*26870*/  HMMA.16816.F32.BF16 R132, R168.reuse, R174, R32 ;  /* 0x000000aea884723c */ /* 0x040fe60000041820 */
[----:B------:R-:W-:Y:S04]  /*26880*/  LDSM.16.MT88.4 R32, [R228+0x17800] ;  /* 0x01780000e420783b */ /* 0x000fe80000004200 */
[----:B------:R-:W-:Y:S01]  /*26890*/  MOV R175, R25 ;  /* 0x0000001900af7202 */ /* 0x000fe20000000f00 */
[C---:B--2---:R-:W-:Y:S03]  /*268a0*/  HMMA.16816.F32.BF16 R36, R168.reuse, R176, R36 ;  /* 0x000000b0a824723c */ /* 0x044fe60000041824 */
[----:B------:R-:W2:Y:S01]  /*268b0*/  LDL.LU R176, [R1] ;  /* 0x0000000001b07983 */ /* 0x000ea20000300800 */
[----:B------:R-:W-:Y:S03]  /*268c0*/  MOV R174, R26 ;  /* 0x0000001a00ae7202 */ /* 0x000fe60000000f00 */
[----:B------:R-:W-:Y:S01]  /*268d0*/  MOV R177, R27 ;  /* 0x0000001b00b17202 */ /* 0x000fe20000000f00 */
        /* <DEDUP_REMOVED lines=21> */
[C---:B---3--:R-:W-:Y:S08]  /*26a30*/  HMMA.16816.F32.BF16 R108, R168.reuse, R4, R108 ;  /* 0x00000004a86c723c */ /* 0x048ff0000004186c */
[C---:B------:R-:W-:Y:S08]  /*26a40*/  HMMA.16816.F32.BF16 R112, R168.reuse, R6, R112 ;  /* 0x00000006a870723c */ /* 0x040ff00000041870 */
[C---:B-1----:R-:W-:Y:S08]  /*26a50*/  HMMA.16816.F32.BF16 R116, R168.reuse, R8, R116 ;  /* 0x00000008a874723c */ /* 0x042ff00000041874 */
[C---:B------:R-:W-:Y:S08]  /*26a60*/  HMMA.16816.F32.BF16 R120, R168.reuse, R10, R120 ;  /* 0x0000000aa878723c */ /* 0x040ff00000041878 */
[C---:B-----5:R-:W-:Y:S08]  /*26a70*/  HMMA.16816.F32.BF16 R124, R168.reuse, R12, R124 ;  /* 0x0000000ca87c723c */ /* 0x060ff0000004187c */
[----:B------:R-:W-:Y:S07]  /*26a80*/  HMMA.16816.F32.BF16 R128, R168, R14, R128 ;  /* 0x0000000ea880723c */ /* 0x000fee0000041880 */
[----:B------:R-:W-:Y:S01]  /*26a90*/  MOV R168, R165 ;  /* 0x000000a500a87202 */ /* 0x000fe20000000f00 */
[----:B--2---:R-:W-:Y:S04]  /*26aa0*/  FFMA.FTZ R190, R3, R176, R190 ;  /* 0x000000b003be7223 */ /* 0x004fe800000100be */
[----:B------:R-:W-:Y:S02]  /*26ab0*/  FADD.FTZ R3, R193, R192 ;  /* 0x000000c0c1037221 */ /* 0x000fe40000010000 */
        /* <DEDUP_REMOVED lines=18> */
[----:B------:R-:W-:Y:S04]  /*26be0*/  FADD.FTZ R205, R205, R200 ;  /* 0x000000c8cdcd7221 */ /* 0x000fe80000010000 */
[----:B------:R-:W-:Y:S04]  /*26bf0*/  FADD.FTZ R3, R206, R205 ;  /* 0x000000cdce037221 */ /* 0x000fe80000010000 */
[----:B------:R-:W-:Y:S04]  /*26c00*/  FADD.FTZ R3, R177, R3 ;  /* 0x00000003b1037221 */ /* 0x000fe80000010000 */
[----:B------:R-:W-:Y:S04]  /*26c10*/  FADD.FTZ R3, R174, R3 ;  /* 0x00000003ae037221 */ /* 0x000fe80000010000 */
[----:B------:R-:W-:Y:S04]  /*26c20*/  FADD.FTZ R3, R172, R3 ;  /* 0x00000003ac037221 */ /* 0x000fe80000010000 */
[----:B------:R-:W-:Y:S01]  /*26c30*/  FADD.FTZ R2, R167, R3 ;  /* 0x00000003a7027221 */ /* 0x000fe20000010000 */
[----:B------:R-:W-:Y:S04]  /*26c40*/  MOV R3, R164 ;  /* 0x000000a400037202 */ /* 0x000fe80000000f00 */
[----:B------:R1:W-:Y:S01]  /*26c50*/  STL [R1], R2 ;  /* 0x0000000201007387 */ /* 0x0003e20000100800 */
[----:B------:R-:W-:-:S05]  /*26c60*/  @P0 BRA `(.L_x_3579) ;  /* 0xffffb22000000947 */ /* 0x000fca000383ffff */
.L_x_3570:
        /* <DEDUP_REMOVED lines=12> */
.L_x_3593:
        /* <DEDUP_REMOVED lines=8> */
.L_x_3594:
        /* <DEDUP_REMOVED lines=13> */
[----:B------:R-:W-:Y:S01]  /*26e80*/  FMUL.FTZ R156, R0, R156 ;  /* 0x0000009c009c7220 */ /* 0x000fe20000410000 */
[----:B------:R-:W-:Y:S01]  /*26e90*/  LOP3.LUT R8, R8, 0x3ffffffc, RZ, 0xc0, !PT ;  /* 0x3ffffffc08087812 */ /* 0x000fe200078ec0ff */
[C---:B------:R-:W-:Y:S01]  /*26ea0*/  FMUL.FTZ R157, R0.reuse, R157 ;  /* 0x0000009d009d7220 */ /* 0x040fe20000410000 */
[----:B------:R-:W-:Y:S01]  /*26eb0*/  LEA.HI R9, R9, R12, RZ, 0x3 ;  /* 0x0000000c09097211 */ /* 0x000fe200078f18ff */
[----:B------:R-:W-:Y:S01]  /*26ec0*/  FMUL.FTZ R152, R0, R152 ;  /* 0x0000009800987220 */ /* 0x000fe20000410000 */
[----:B------:R-:W-:Y:S01]  /*26ed0*/  IADD3 R8, -R8, R3, RZ ;  /* 0x0000000308087210 */ /* 0x000fe20007ffe1ff */
[C---:B------:R-:W-:Y:S01]  /*26ee0*/  FMUL.FTZ R153, R0.reuse, R153 ;  /* 0x0000009900997220 */ /* 0x040fe20000410000 */
[----:B------:R-:W-:Y:S01]  /*26ef0*/  LOP3.LUT R9, R9, 0xfffffff8, RZ, 0xc0, !PT ;  /* 0xfffffff809097812 */ /* 0x000fe200078ec0ff */
[C---:B------:R-:W-:Y:S01]  /*26f00*/  FMUL.FTZ R148, R0.reuse, R148 ;  /* 0x0000009400947220 */ /* 0x040fe20000410000 */
[----:B------:R-:W-:Y:S01]  /*26f10*/  F2FP.BF16.PACK_AB R160, R161, R160 ;  /* 0x000000a0a1a0723e */ /* 0x000fe200000010ff */
[----:B------:R-:W-:Y:S01]  /*26f20*/  FMUL.FTZ R149, R0, R149 ;  /* 0x0000009500957220 */ /* 0x000fe20000410000 */
[----:B------:R-:W-:Y:S01]  /*26f30*/  IADD3 R12, R12, -R9, RZ ;  /* 0x800000090c0c7210 */ /* 0x000fe20007ffe0ff */
[----:B------:R-:W-:Y:S01]  /*26f40*/  FMUL.FTZ R144, R0, R144 ;  /* 0x0000009000907220 */ /* 0x000fe20000410000 */
[----:B------:R-:W-:Y:S01]  /*26f50*/  LEA.HI R9, R4, R3, RZ, 0x5 ;  /* 0x0000000304097211 */ /* 0x000fe200078f28ff */
[----:B------:R-:W-:Y:S01]  /*26f60*/  FMUL.FTZ R145, R0, R145 ;  /* 0x0000009100917220 */ /* 0x000fe20000410000 */
[----:B------:R-:W-:Y:S01]  /*26f70*/  SHF.L.U32 R13, R12, 0x6, RZ ;  /* 0x000000060c0d7819 */ /* 0x000fe200000006ff */
[C---:B------:R-:W-:Y:S01]  /*26f80*/  FMUL.FTZ R140, R0.reuse, R140 ;  /* 0x0000008c008c7220 */ /* 0x040fe20000410000 */
[----:B------:R-:W-:Y:S01]  /*26f90*/  SHF.R.S32.HI R11, RZ, 0x5, R9 ;  /* 0x00000005ff0b7819 */ /* 0x000fe20000011409 */
[C---:B------:R-:W-:Y:S01]  /*26fa0*/  FMUL.FTZ R141, R0.reuse, R141 ;  /* 0x0000008d008d7220 */ /* 0x040fe20000410000 */
[----:B------:R-:W-:Y:S01]  /*26fb0*/  LOP3.LUT R13, R13, 0x1c0, RZ, 0xc0, !PT ;  /* 0x000001c00d0d7812 */ /* 0x000fe200078ec0ff */
[----:B------:R-:W-:Y:S01]  /*26fc0*/  FMUL.FTZ R136, R0, R136 ;  /* 0x0000008800887220 */ /* 0x000fe20000410000 */
        /* <DEDUP_REMOVED lines=9> */
[----:B------:R-:W-:Y:S01]  /*27060*/  FMUL.FTZ R37, R0, R37 ;  /* 0x0000002500257220 */ /* 0x000fe20000410000 */
[----:B------:R-:W-:Y:S01]  /*27070*/  R2P PR, R12, 0x6 ;  /* 0x000000060c007804 */ /* 0x000fe20000000000 */
[----:B------:R-:W-:Y:S01]  /*27080*/  FMUL.FTZ R40, R0, R40 ;  /* 0x0000002800287220 */ /* 0x000fe20000410000 */
[----:B------:R-:W-:Y:S01]  /*27090*/  SHF.L.U32 R13, R8, 0x1, RZ ;  /* 0x00000001080d7819 */ /* 0x000fe200000006ff */
[C---:B------:R-:W-:Y:S01]  /*270a0*/  FMUL.FTZ R41, R0.reuse, R41 ;  /* 0x0000002900297220 */ /* 0x040fe20000410000 */
[----:B------:R-:W-:Y:S01]  /*270b0*/  MOV R8, 0x20 ;  /* 0x0000002000087802 */ /* 0x000fe20000000f00 */
[C---:B------:R-:W-:Y:S01]  /*270c0*/  FMUL.FTZ R44, R0.reuse, R44 ;  /* 0x0000002c002c7220 */ /* 0x040fe20000410000 */
[----:B------:R-:W-:Y:S01]  /*270d0*/  MOV R12, 0x40 ;  /* 0x00000040000c7802 */ /* 0x000fe20000000f00 */
[C---:B------:R-:W-:Y:S01]  /*270e0*/  FMUL.FTZ R45, R0.reuse, R45 ;  /* 0x0000002d002d7220 */ /* 0x040fe20000410000 */
[C---:B------:R-:W-:Y:S01]  /*270f0*/  IADD3 R15, R13.reuse, -0x10, RZ ;  /* 0xfffffff00d0f7810 */ /* 0x040fe20007ffe0ff */
[----:B------:R-:W-:Y:S01]  /*27100*/  FMUL.FTZ R48, R0, R48 ;  /* 0x0000003000307220 */ /* 0x000fe20000410000 */
[----:B------:R-:W-:Y:S01]  /*27110*/  SEL R8, R8, 0xffffffe0, !P1 ;  /* 0xffffffe008087807 */ /* 0x000fe20004800000 */
[C---:B------:R-:W-:Y:S01]  /*27120*/  FMUL.FTZ R49, R0.reuse, R49 ;  /* 0x0000003100317220 */ /* 0x040fe20000410000 */
[----:B------:R-:W-:Y:S01]  /*27130*/  @P0 IADD3 R15, R13, 0x10, RZ ;  /* 0x000000100d0f0810 */ /* 0x000fe20007ffe0ff */
[----:B------:R-:W-:Y:S01]  /*27140*/  FMUL.FTZ R52, R0, R52 ;  /* 0x0000003400347220 */ /* 0x000fe20000410000 */
        /* <DEDUP_REMOVED lines=240> */
[----:B------:R-:W4:Y:S04]  /*28050*/  LD.E.U8 R8, [R6.64+0x1c8] ;  /* 0x0001c80406087980 */ /* 0x000f28000c101100 */
[----:B--2---:R-:W2:Y:S04]  /*28060*/  @!P0 LD.E.64 R16, [R6.64+0x80] ;  /* 0x0000800406108980 */ /* 0x004ea8000c101b00 */
[----:B------:R-:W3:Y:S01]  /*28070*/  LD.E.64 R86, [R6.64+0x88] ;  /* 0x0000880406567980 */ /* 0x000ee2000c101b00 */
[----:B------:R-:W1:Y:S01]  /*28080*/  @P4 MUFU.LG2 R14, R10 ;  /* 0x0000000a000e4308 */ /* 0x000e620000000c00 */
[----:B------:R-:W-:Y:S01]  /*28090*/  @!P0 SHF.R.S32.HI R12, RZ, 0x1f, R241 ;  /* 0x0000001fff0c8819 */ /* 0x000fe200000114f1 */
[----:B------:R-:W-:Y:S01]  /*280a0*/  BSSY B0, `(.L_x_3582) ;  /* 0x0000020000007945 */ /* 0x000fe20003800000 */
[----:B------:R2:W5:Y:S05]  /*280b0*/  LD.E.64 R84, [R6.64+0x90] ;  /* 0x0000900406547980 */ /* 0x00056a000c101b00 */
[----:B------:R-:W1:Y:S01]  /*280c0*/  @P3 MUFU.LG2 R13, R5 ;  /* 0x00000005000d3308 */ /* 0x000e620000000c00 */
[----:B------:R-:W-:-:S02]  /*280d0*/  MOV R76, 0x7f800000 ;  /* 0x7f800000004c7802 */ /* 0x000fc40000000f00 */
[----:B------:R-:W-:Y:S01]  /*280e0*/  MOV R77, 0x7f800000 ;  /* 0x7f800000004d7802 */ /* 0x000fe20000000f00 */
[----:B-1----:R-:W-:-:S04]  /*280f0*/  @P4 FMUL.FTZ R14, R14, 0.69314718246459960938 ;  /* 0x3f3172180e0e4820 */ /* 0x002fc80000410000 */
[----:B-----5:R-:W-:Y:S02]  /*28100*/  @P4 FFMA.FTZ R76, R165, R2, R14 ;  /* 0x00000002a54c4223 */ /* 0x020fe4000001000e */
[----:B------:R-:W-:-:S04]  /*28110*/  @P3 FMUL.FTZ R13, R13, 0.69314718246459960938 ;  /* 0x3f3172180d0d3820 */ /* 0x000fc80000410000 */
[----:B------:R-:W-:Y:S01]  /*28120*/  @P3 FFMA.FTZ R77, R164, R2, R13 ;  /* 0x00000002a44d3223 */ /* 0x000fe2000001000d */
[----:B----4-:R-:W-:Y:S01]  /*28130*/  ISETP.NE.AND P1, PT, R8, RZ, PT ;  /* 0x000000ff0800720c */ /* 0x010fe20003f25270 */
[----:B--2---:R-:W-:-:S04]  /*28140*/  @!P0 IMAD R15, R17, R241, RZ ;  /* 0x000000f1110f8224 */ /* 0x004fc800078e02ff */
[----:B------:R-:W-:Y:S02]  /*28150*/  @!P0 IMAD R12, R16, R12, R15 ;  /* 0x0000000c100c8224 */ /* 0x000fe400078e020f */
[-C--:B---3--:R-:W-:Y:S02]  /*28160*/  @P0 IMAD R0, R87, R245.reuse, RZ ;  /* 0x000000f557000224 */ /* 0x088fe400078e02ff */
[----:B------:R-:W-:-:S04]  /*28170*/  @P0 IMAD.WIDE.U32 R18, R86, R245, RZ ;  /* 0x000000f556120225 */ /* 0x000fc800078e00ff */
[----:B------:R-:W-:Y:S01]  /*28180*/  @!P0 IMAD.WIDE.U32 R16, R16, R241, RZ ;  /* 0x000000f110108225 */ /* 0x000fe200078e00ff */
[----:B------:R-:W-:Y:S02]  /*28190*/  @P0 IADD3 R0, R19, R0, RZ ;  /* 0x0000000013000210 */ /* 0x000fe40007ffe0ff */
[----:B------:R-:W-:Y:S02]  /*281a0*/  @P0 MOV R8, R18 ;  /* 0x0000001200080202 */ /* 0x000fe40000000f00 */
[----:B------:R-:W-:Y:S02]  /*281b0*/  @!P0 IADD3 R0, R17, R12, RZ ;  /* 0x0000000c11008210 */ /* 0x000fe40007ffe0ff */
[----:B------:R-:W-:Y:S01]  /*281c0*/  @!P0 MOV R8, R16 ;  /* 0x0000001000088202 */ /* 0x000fe20000000f00 */
[----:B------:R-:W-:Y:S05]  /*281d0*/  @!P1 BRA `(.L_x_3583) ;  /* 0x0000007000009947 */ /* 0x000fea0003800000 */
[----:B------:R-:W-:Y:S01]  /*281e0*/  ISETP.NE.AND P0, PT, R245, -0x1, PT ;  /* 0xfffffffff500780c */ /* 0x000fe20003f05270 */
[----:B------:R-:W-:Y:S02]  /*281f0*/  ULDC.64 UR4, c[0x0][0x118] ;  /* 0x0000460000047ab9 */ /* 0x000fe40000000a00 */
[----:B------:R-:W2:Y:S10]  /*28200*/  LD.E R10, [R6.64+0xd4] ;  /* 0x0000d404060a7980 */ /* 0x000eb4000c101900 */
[----:B------:R-:W3:Y:S02]  /*28210*/  @!P0 LD.E R2, [R6.64+0xb4] ;  /* 0x0000b40406028980 */ /* 0x000ee4000c101900 */
[----:B---3--:R-:W-:-:S04]  /*28220*/  @!P0 IMAD R245, R2, R241, RZ ;  /* 0x000000f102f58224 */ /* 0x008fc800078e02ff */
[----:B--2---:R-:W-:Y:S01]  /*28230*/  IMAD R10, R10, R244, R245 ;  /* 0x000000f40a0a7224 */ /* 0x004fe200078e02f5 */
[----:B------:R-:W-:Y:S05]  /*28240*/  BRA `(.L_x_3584) ;  /* 0x0000005000007947 */ /* 0x000fea0003800000 */
.L_x_3583:
[----:B------:R-:W-:Y:S02]  /*28250*/  ULDC.64 UR4, c[0x0][0x118] ;  /* 0x0000460000047ab9 */ /* 0x000fe40000000a00 */
[----:B------:R-:W2:Y:S04]  /*28260*/  LD.E R2, [R6.64+0x60] ;  /* 0x0000600406027980 */ /* 0x000ea8000c101900 */
[----:B------:R-:W3:Y:S01]  /*28270*/  LD.E R10, [R6.64+0xb4] ;  /* 0x0000b404060a7980 */ /* 0x000ee2000c101900 */
[----:B--2---:R-:W-:-:S04]  /*28280*/  IMAD R241, R2, R241, R244 ;  /* 0x000000f102f17224 */ /* 0x004fc800078e02f4 */
[----:B---3--:R-:W-:Y:S02]  /*28290*/  IMAD R10, R10, R241, RZ ;  /* 0x000000f10a0a7224 */ /* 0x008fe400078e02ff */
.L_x_3584:
[----:B------:R-:W-:Y:S05]  /*282a0*/  BSYNC B0 ;  /* 0x0000000000007941 */ /* 0x000fea0003800000 */
.L_x_3582:
        /* <DEDUP_REMOVED lines=52> */
.L_x_3586:
[----:B--234-:R-:W-:Y:S05]  /*285f0*/  BSYNC B0 ;  /* 0x0000000000007941 */ /* 0x01cfea0003800000 */
.L_x_3585:
[----:B------:R-:W-:Y:S01]  /*28600*/  LEA.HI R4, R4, R3, RZ, 0x3 ;  /* 0x0000000304047211 */ /* 0x000fe200078f18ff */
[----:B------:R-:W-:Y:S01]  /*28610*/  ULDC.64 UR4, c[0x0][0x118] ;  /* 0x0000460000047ab9 */ /* 0x000fe20000000a00 */
[----:B------:R-:W-:Y:S01]  /*28620*/  IMAD.SHL.U32 R243, R243, 0x40, RZ ;  /* 0x00000040f3f37824 */ /* 0x000fe200078e00ff */
[----:B------:R-:W-:Y:S01]  /*28630*/  LEA.HI R79, R79, R2, RZ, 0x3 ;  /* 0x000000024f4f7211 */ /* 0x000fe200078f18ff */
[----:B-1----:R1:W5:Y:S01]  /*28640*/  LD.E R6, [R6.64+0xc0] ;  /* 0x0000c00406067980 */ /* 0x002362000c101900 */
[----:B------:R-:W-:Y:S01]  /*28650*/  LOP3.LUT R4, R4, 0xfffffff8, RZ, 0xc0, !PT ;  /* 0xfffffff804047812 */ /* 0x000fe200078ec0ff */
[----:B------:R-:W-:Y:S01]  /*28660*/  IMAD R5, R87, R243, RZ ;  /* 0x000000f357057224 */ /* 0x000fe200078e02ff */
[----:B------:R-:W-:Y:S03]  /*28670*/  BSSY B0, `(.L_x_3587) ;  /* 0x0000029000007945 */ /* 0x000fe60003800000 */
[----:B------:R-:W-:Y:S01]  /*28680*/  IMAD.IADD R4, R3, 0x1, -R4 ;  /* 0x0000000103047824 */ /* 0x000fe200078e0a04 */
[----:B------:R-:W-:-:S02]  /*28690*/  LOP3.LUT R3, R79, 0xfffffff8, RZ, 0xc0, !PT ;  /* 0xfffffff84f037812 */ /* 0x000fc400078ec0ff */
[----:B------:R-:W-:Y:S01]  /*286a0*/  SHF.R.S32.HI R79, RZ, 0x3, R79 ;  /* 0x00000003ff4f7819 */ /* 0x000fe2000001144f */
[----:B------:R-:W-:Y:S01]  /*286b0*/  IMAD.SHL.U32 R76, R4, 0x8, RZ ;  /* 0x00000008044c7824 */ /* 0x000fe200078e00ff */
[----:B------:R-:W-:Y:S01]  /*286c0*/  SHF.R.S32.HI R4, RZ, 0x1f, R243 ;  /* 0x0000001fff047819 */ /* 0x000fe200000114f3 */
[----:B------:R-:W-:Y:S01]  /*286d0*/  IMAD.IADD R3, R2, 0x1, -R3 ;  /* 0x0000000102037824 */ /* 0x000fe200078e0a03 */
[----:B------:R-:W-:Y:S02]  /*286e0*/  SHF.R.S32.HI R2, RZ, 0x1f, R244 ;  /* 0x0000001fff027819 */ /* 0x000fe400000114f4 */
[--C-:B------:R-:W-:Y:S01]  /*286f0*/  SHF.R.S32.HI R77, RZ, 0x1f, R76.reuse ;  /* 0x0000001fff4d7819 */ /* 0x100fe2000001144c */
[C---:B------:R-:W-:Y:S02]  /*28700*/  IMAD R5, R86.reuse, R4, R5 ;  /* 0x0000000456057224 */ /* 0x040fe400078e0205 */
[----:B------:R-:W-:Y:S02]  /*28710*/  IMAD.SHL.U32 R3, R3, 0x8, RZ ;  /* 0x0000000803037824 */ /* 0x000fe400078e00ff */
[----:B------:R-:W-:-:S04]  /*28720*/  IMAD.WIDE.U32 R10, R86, R243, R76 ;  /* 0x000000f3560a7225 */ /* 0x000fc800078e004c */
[----:B------:R-:W-:Y:S01]  /*28730*/  IMAD.IADD R243, R246, 0x1, -R243 ;  /* 0x00000001f6f37824 */ /* 0x000fe200078e0af3 */
[----:B------:R-:W-:Y:S01]  /*28740*/  IADD3 R8, P0, R8, R10, RZ ;  /* 0x0000000a08087210 */ /* 0x000fe20007f1e0ff */
[----:B-1----:R-:W-:-:S03]  /*28750*/  IMAD R7, R85, R244, RZ ;  /* 0x000000f455077224 */ /* 0x002fc600078e02ff */
[----:B------:R-:W-:Y:S01]  /*28760*/  IADD3.X R9, R0, R11, R5, P0, !PT ;  /* 0x0000000b00097210 */ /* 0x000fe200007fe405 */
[C---:B------:R-:W-:Y:S01]  /*28770*/  IMAD R2, R84.reuse, R2, R7 ;  /* 0x0000000254027224 */ /* 0x040fe200078e0207 */
[----:B------:R-:W-:Y:S02]  /*28780*/  ISETP.GE.AND P0, PT, R79, R243, PT ;  /* 0x000000f34f00720c */ /* 0x000fe40003f06270 */
[C---:B------:R-:W-:Y:S01]  /*28790*/  IADD3 R7, R3.reuse, 0x40, RZ ;  /* 0x0000004003077810 */ /* 0x040fe20007ffe0ff */
[----:B------:R-:W-:Y:S01]  /*287a0*/  IMAD.WIDE.U32 R84, R84, R244, R8 ;  /* 0x000000f454547225 */ /* 0x000fe200078e0008 */
[----:B------:R-:W-:Y:S02]  /*287b0*/  IADD3 R5, R3, 0x80, RZ ;  /* 0x0000008003057810 */ /* 0x000fe40007ffe0ff */
        /* <DEDUP_REMOVED lines=20> */
.L_x_3588:
[----:B------:R-:W-:Y:S05]  /*28900*/  BSYNC B0 ;  /* 0x0000000000007941 */ /* 0x000fea0003800000 */
.L_x_3587:
        /* <DEDUP_REMOVED lines=23> */
.L_x_3590:
[----:B------:R-:W-:Y:S05]  /*28a80*/  BSYNC B0 ;  /* 0x0000000000007941 */ /* 0x000fea0003800000 */
.L_x_3589:
        /* <DEDUP_REMOVED lines=23> */
.L_x_3592:
[----:B------:R-:W-:Y:S05]  /*28c00*/  BSYNC B0 ;  /* 0x0000000000007941 */ /* 0x000fea0003800000 */
.L_x_3591:
[----:B------:R-:W-:-:S04]  /*28c10*/  IADD3 R0, R79, 0x30, RZ ;  /* 0x000000304f007810 */ /* 0x000fc80007ffe0ff */
[----:B------:R-:W-:Y:S01]  /*28c20*/  ISETP.GE.AND P0, PT, R0, R243, PT ;  /* 0x000000f30000720c */ /* 0x000fe20003f06270 */
[----:B------:R-:W-:-:S12]  /*28c30*/  IMAD.MOV.U32 R243, RZ, RZ, 0x0 ;  /* 0x00000000fff37424 */ /* 0x000fd800078e00ff */
[----:B------:R-:W-:Y:S05]  /*28c40*/  @P0 RET.REL.NODEC R242 `(_ZN5flash24flash_fwd_splitkv_kernelI23Flash_fwd_kernel_traitsILi256ELi64ELi64ELi4ELb0ELb0EN7cutlass10bfloat16_tE19Flash_kernel_traitsILi256ELi64ELi64ELi4ES3_EELb1ELb0ELb1ELb0ELb0ELb1ELb0ELb1EEEvNS_16Flash_fwd_paramsE) ;  /* 0xfffd73b0f2000950 */ /* 0x000fea0003c3ffff */
[----:B------:R-:W-:Y:S01]  /*28c50*/  IADD3 R79, P0, R79, 0x30, RZ ;  /* 0x000000304f4f7810 */ /* 0x000fe20007f1e0ff */
[----:B-1----:R-:W-:Y:S01]  /*28c60*/  IMAD.MOV.U32 R10, RZ, RZ, R84 ;  /* 0x000000ffff0a7224 */ /* 0x002fe200078e0054 */
        /* <DEDUP_REMOVED lines=17> */
[----:B------:R-:W-:Y:S05]  /*28d80*/  @P0 RET.REL.NODEC R242 `(_ZN5flash24flash_fwd_splitkv_kernelI23Flash_fwd_kernel_traitsILi256ELi64ELi64ELi4ELb0ELb0EN7cutlass10bfloat16_tE19Flash_kernel_traitsILi256ELi64ELi64ELi4ES3_EELb1ELb0ELb1ELb0ELb0ELb1ELb0ELb1EEEvNS_16Flash_fwd_paramsE) ;  /* 0xfffd7270f2000950 */ /* 0x000fea0003c3ffff */
[----:B------:R-:W-:Y:S01]  /*28d90*/  MOV R243, 0x0 ;  /* 0x0000000000f37802 */ /* 0x000fe20000000f00 */
[----:B------:R-:W-:-:S02]  /*28da0*/  ULDC.64 UR4, c[0x0][0x118] ;  /* 0x0000460000047ab9 */ /* 0x000fc40000000a00 */
[----:B------:R2:W-:Y:S01]  /*28db0*/  ST.E.128 [R4.64+0x180], R72 ;  /* 0x0001804804007985 */ /* 0x0005e2000c101d04 */
[----:B------:R-:W-:Y:S05]  /*28dc0*/  RET.REL.NODEC R242 `(_ZN5flash24flash_fwd_splitkv_kernelI23Flash_fwd_kernel_traitsILi256ELi64ELi64ELi4ELb0ELb0EN7cutlass10bfloat16_tE19Flash_kernel_traitsILi256ELi64ELi64ELi4ES3_EELb1ELb0ELb1ELb0ELb0ELb1ELb0ELb1EEEvNS_16Flash_fwd_paramsE) ;  /* 0xfffd7230f2007950 */ /* 0x000fea0003c3ffff */
.L_x_3580:
[----:B------:R2:W5:Y:S01]  /*28dd0*/  LDL R8, [R1] ;  /* 0x0000000001087983 */ /* 0x0005620000100800 */
[----:B------:R-:W-:Y:S02]  /*28de0*/  MOV R5, 0x2 ;  /* 0x0000000200057802 */ /* 0x000fe40000000f00 */
[----:B------:R-:W-:Y:S02]  /*28df0*/  MOV R4, 0x28e10 ;  /* 0x00028e1000047802 */ /* 0x000fe40000000f00 */
[----:B-12--5:R-:W-:Y:S05]  /*28e00*/  CALL.REL.NOINC `($__internal_21_$__cuda_sm70_shflsync_bfly_p) ;  /* 0x000000f000007944 */ /* 0x026fea0003c00000 */
[----:B-12---:R-:W-:Y:S05]  /*28e10*/  BRA `(.L_x_3593) ;  /* 0xffffdf1000007947 */ /* 0x006fea000383ffff */
.L_x_3581:
[----:B------:R-:W-:Y:S02]  /*28e20*/  MOV R5, 0x1 ;  /* 0x0000000100057802 */ /* 0x000fe40000000f00 */
[----:B------:R-:W-:Y:S02]  /*28e30*/  MOV R4, 0x28e50 ;  /* 0x00028e5000047802 */ /* 0x000fe40000000f00 */
[----:B-1---5:R-:W-:Y:S05]  /*28e40*/  CALL.REL.NOINC `($__internal_21_$__cuda_sm70_shflsync_bfly_p) ;  /* 0x000000b000007944 */ /* 0x022fea0003c00000 */
[----:B--2---:R-:W-:Y:S01]  /*28e50*/  FADD.FTZ R10, R8, R5 ;  /* 0x00000005080a7221 */ /* 0x004fe20000010000 */
[----:B-1----:R-:W-:Y:S02]  /*28e60*/  MOV R8, R252 ;  /* 0x000000fc00087202 */ /* 0x002fe40000000f00 */
[----:B------:R-:W-:Y:S02]  /*28e70*/  MOV R5, 0x2 ;  /* 0x0000000200057802 */ /* 0x000fe40000000f00 */
[----:B------:R-:W-:-:S02]  /*28e80*/  MOV R4, 0x28ea0 ;  /* 0x00028ea000047802 */ /* 0x000fc40000000f00 */
[----:B------:R-:W-:Y:S05]  /*28e90*/  CALL.REL.NOINC `($__internal_21_$__cuda_sm70_shflsync_bfly_p) ;  /* 0x0000006000007944 */ /* 0x000fea0003c00000 */
[----:B--2---:R-:W-:Y:S01]  /*28ea0*/  FADD.FTZ R9, R252, R5 ;  /* 0x00000005fc097221 */ /* 0x004fe20000010000 */
[----:B------:R-:W-:-:S02]  /*28eb0*/  MOV R5, 0x1 ;  /* 0x0000000100057802 */ /* 0x000fc40000000f00 */
[----:B------:R-:W-:Y:S02]  /*28ec0*/  MOV R4, 0x28ef0 ;  /* 0x00028ef000047802 */ /* 0x000fe40000000f00 */
[----:B-1----:R-:W-:Y:S02]  /*28ed0*/  MOV R8, R9 ;  /* 0x0000000900087202 */ /* 0x002fe40000000f00 */
[----:B------:R-:W-:Y:S05]  /*28ee0*/  CALL.REL.NOINC `($__internal_21_$__cuda_sm70_shflsync_bfly_p) ;  /* 0x0000001000007944 */ /* 0x000fea0003c00000 */
[----:B-12---:R-:W-:Y:S05]  /*28ef0*/  BRA `(.L_x_3594) ;  /* 0xffffdeb000007947 */ /* 0x006fea000383ffff */
        .weak           $__internal_21_$__cuda_sm70_shflsync_bfly_p
        .type           $__internal_21_$__cuda_sm70_shflsync_bfly_p,@function
        .size           $__internal_21_$__cuda_sm70_shflsync_bfly_p,(.L_x_4889 - $__internal_21_$__cuda_sm70_shflsync_bfly_p)
$__internal_21_$__cuda_sm70_shflsync_bfly_p:
[----:B------:R-:W-:Y:S01]  /*28f00*/  MOV R12, R4 ;  /* 0x00000004000c7202 */ /* 0x000fe20000000f00 */
[----:B------:R-:W-:Y:S04]  /*28f10*/  WARPSYNC R0 ;  /* 0x0000000000007348 */ /* 0x000fe80003800000 */
[----:B------:R-:W-:Y:S01]  /*28f20*/  MOV R13, 0x0 ;  /* 0x00000000000d7802 */ /* 0x000fe20000000f00 */
[----:B------:R1:W2:Y:S03]  /*28f30*/  SHFL.BFLY PT, R5, R8, R5, R3 ;  /* 0x0c00000508057389 */ /* 0x0002a600000e0003 */
[----:B------:R-:W-:Y:S05]  /*28f40*/  RET.REL.NODEC R12 `(_ZN5flash24flash_fwd_splitkv_kernelI23Flash_fwd_kernel_traitsILi256ELi64ELi64ELi4ELb0ELb0EN7cutlass10bfloat16_tE19Flash_kernel_traitsILi256ELi64ELi64ELi4ES3_EELb1ELb0ELb1ELb0ELb0ELb1ELb0ELb1EEEvNS_16Flash_fwd_paramsE) ;  /* 0xfffd70b00c007950 */ /* 0x000fea0003c3ffff */
.L_x_3595:
        /* <DEDUP_REMOVED lines=11> */
.L_x_4889:


//--------------------- .text._ZN5flash24flash_fwd_splitkv_kernelI23Flash_fwd_kernel_traitsILi256ELi64ELi64ELi4ELb0ELb0EN7cutlass10bfloat16_tE19Flash_kernel_traitsILi256ELi64ELi64ELi4ES3_EELb1ELb0ELb0ELb0ELb1ELb0ELb1ELb0EEEvNS_16Flash_fwd_paramsE --------------------------
	.section	.text._ZN5flash24flash_fwd_splitkv_kernelI23Flash_fwd_kernel_traitsILi256ELi64ELi64ELi4ELb0ELb0EN7cutlass10bfloat16_tE19Flash_kernel_traitsILi256ELi64ELi64ELi4ES3_EELb1ELb0ELb0ELb0ELb1ELb0ELb1ELb0EEEvNS_16Flash_fwd_paramsE,"ax",@progbits
	.sectioninfo	@"SHI_REGISTERS=254"
	.align	128
        .global         _ZN5flash24flash_fwd_splitkv_kernelI23Flash_fwd_kernel_traitsILi256ELi64ELi64ELi4ELb0ELb0EN7cutlass10bfloat16_tE19Flash_kernel_traitsILi256ELi64ELi64ELi4ES3_EELb1ELb0ELb0ELb0ELb1ELb0ELb1ELb0EEEvNS_16Flash_fwd_paramsE
        .type           _ZN5flash24flash_fwd_splitkv_kernelI23Flash_fwd_kernel_traitsILi256ELi64ELi64ELi4ELb0ELb0EN7cutlass10bfloat16_tE19Flash_kernel_traitsILi256ELi64ELi64ELi4ES3_EELb1ELb0ELb0ELb0ELb1ELb0ELb1ELb0EEEvNS_16Flash_fwd_paramsE,@function
        .size           _ZN5flash24flash_fwd_splitkv_kernelI23Flash_fwd_kernel_traitsILi256ELi64ELi64ELi4ELb0ELb0EN7cutlass10bfloat16_tE19Flash_kernel_traitsILi256ELi64ELi64ELi4ES3_EELb1ELb0ELb0ELb0ELb1ELb0ELb1ELb0EEEvNS_16Flash_fwd_paramsE,(.L_x_4928 - _ZN5flash24flash_fwd_splitkv_kernelI23Flash_fwd_kernel_traitsILi256ELi64ELi64ELi4ELb0ELb0EN7cutlass10bfloat16_tE19Flash_kernel_traitsILi256ELi64ELi64ELi4ES3_EELb1ELb0ELb0ELb0ELb1ELb0ELb1ELb0EEEvNS_16Flash_fwd_paramsE)
        .other          _ZN5flash24flash_fwd_splitkv_kernelI23Flash_fwd_kernel_traitsILi256ELi64ELi64ELi4ELb0ELb0EN7cutlass10bfloat16_tE19Flash_kernel_traitsILi256ELi64ELi64ELi4ES3_EELb1ELb0ELb0ELb0ELb1ELb0ELb1ELb0EEEvNS_16Flash_fwd_paramsE,@"STO_CUDA_ENTRY STV_DEFAULT"
_ZN5flash24flash_fwd_splitkv_kernelI23Flash_fwd_kernel_traitsILi256ELi64ELi64ELi4ELb0ELb0EN7cutlass10bfloat16_tE19Flash_kernel_traitsILi256ELi64ELi64ELi4ES3_EELb1ELb0ELb0ELb0ELb1ELb0ELb1ELb0EEEvNS_16Flash_fwd_paramsE:
.text._ZN5flash24flash_fwd_splitkv_kernelI23Flash_fwd_kernel_traitsILi256ELi64ELi64ELi4ELb0ELb0EN7cutlass10bfloat16_tE19Flash_kernel_traitsILi256ELi64ELi64ELi4ES3_EELb1ELb0ELb0ELb0ELb1ELb0ELb1ELb0EEEvNS_16Flash_fwd_paramsE:
[----:B------:R-:W-:Y:S02]  /*0000*/  MOV R1, c[0x0][0x28] ;  /* 0x00000a0000017a02 */ /* 0x000fe40000000f00 */
[----:B------:R-:W1:Y:S01]  /*0010*/  I2F.U32.RP R4, c[0x0][0x1c0] ;  /* 0x0000700000047b06 */ /* 0x000e620000209000 */
[----:B------:R-:W2:Y:S01]  /*0020*/  S2R R11, SR_CTAID.Z ;  /* 0x00000000000b7919 */ /* 0x000ea20000002700 */
[----:B------:R-:W-:Y:S01]  /*0030*/  IMAD.MOV.U32 R2, RZ, RZ, RZ ;  /* 0x000000ffff027224 */ /* 0x000fe200078e00ff */
[----:B------:R-:W-:Y:S01]  /*0040*/  ISETP.NE.U32.AND P1, PT, RZ, c[0x0][0x1c0], PT ;  /* 0x00007000ff007a0c */ /* 0x000fe20003f25070 */
[----:B------:R-:W-:Y:S01]  /*0050*/  IMAD.MOV.U32 R15, RZ, RZ, -0x1 ;  /* 0xffffffffff0f7424 */ /* 0x000fe200078e00ff */
[----:B------:R-:W-:-:S03]  /*0060*/  ULDC.64 UR10, c[0x0][0x118] ;  /* 0x00004600000a7ab9 */ /* 0x000fc60000000a00 */
[----:B-1----:R-:W1:Y:S02]  /*0070*/  MUFU.RCP R3, R4 ;  /* 0x0000000400037308 */ /* 0x002e640000001000 */
[----:B-1----:R-:W-:-:S06]  /*0080*/  IADD3 R3, R3, 0xffffffe, RZ ;  /* 0x0ffffffe03037810 */ /* 0x002fcc0007ffe0ff */
[----:B------:R-:W1:Y:S02]  /*0090*/  F2I.FTZ.U32.TRUNC.NTZ R3, R3 ;  /* 0x0000000300037305 */ /* 0x000e64000021f000 */
[----:B-1----:R-:W-:-:S04]  /*00a0*/  IMAD.MOV R0, RZ, RZ, -R3 ;  /* 0x000000ffff007224 */ /* 0x002fc800078e0a03 */
[----:B------:R-:W-:Y:S02]  /*00b0*/  IMAD R5, R0, c[0x0][0x1c0], RZ ;  /* 0x0000700000057a24 */ /* 0x000fe400078e02ff */
[----:B------:R-:W1:Y:S02]  /*00c0*/  LDC.U8 R0, c[0x0][0x312] ;  /* 0x0000c480ff007b82 */ /* 0x000e640000000000 */
[----:B------:R-:W-:-:S04]  /*00d0*/  IMAD.HI.U32 R2, R3, R5, R2 ;  /* 0x0000000503027227 */ /* 0x000fc800078e0002 */
[----:B------:R-:W-:Y:S02]  /*00e0*/  IMAD.MOV.U32 R5, RZ, RZ, 0x4 ;  /* 0x00000004ff057424 */ /* 0x000fe400078e00ff */
[----:B--2---:R-:W-:-:S04]  /*00f0*/  IMAD.HI.U32 R240, R2, R11, RZ ;  /* 0x0000000b02f07227 */ /* 0x004fc800078e00ff */
[----:B------:R-:W-:-:S04]  /*0100*/  IMAD.MOV R2, RZ, RZ, -R240 ;  /* 0x000000ffff027224 */ /* 0x000fc800078e0af0 */
[----:B------:R-:W-:-:S05]  /*0110*/  IMAD R2, R2, c[0x0][0x1c0], R11 ;  /* 0x0000700002027a24 */ /* 0x000fca00078e020b */
[----:B------:R-:W-:Y:S02]  /*0120*/  ISETP.GE.U32.AND P2, PT, R2, c[0x0][0x1c0], PT ;  /* 0x0000700002007a0c */ /* 0x000fe40003f46070 */
[----:B-1----:R-:W-:-:S11]  /*0130*/  ISETP.NE.AND P3, PT, R0, RZ, PT ;  /* 0x000000ff0000720c */ /* 0x002fd60003f65270 */
[----:B------:R-:W-:Y:S02]  /*0140*/  @P2 IADD3 R2, R2, -c[0x0][0x1c0], RZ ;  /* 0x8000700002022a10 */ /* 0x000fe40007ffe0ff */
[----:B------:R-:W-:Y:S02]  /*0150*/  @P2 IADD3 R240, R240, 0x1, RZ ;  /* 0x00000001f0f02810 */ /* 0x000fe40007ffe0ff */
[----:B------:R-:W-:Y:S02]  /*0160*/  ISETP.GE.U32.AND P0, PT, R2, c[0x0][0x1c0], PT ;  /* 0x0000700002007a0c */ /* 0x000fe40003f06070 */
[----:B------:R-:W-:-:S04]  /*0170*/  ISETP.NE.U32.AND P2, PT, RZ, c[0x0][0x240], PT ;  /* 0x00009000ff007a0c */ /* 0x000fc80003f45070 */
[----:B------:R-:W-:-:S07]  /*0180*/  ISETP.NE.AND.EX P2, PT, RZ, c[0x0][0x244], PT, P2 ;  /* 0x00009100ff007a0c */ /* 0x000fce0003f45320 */
[----:B------:R-:W-:Y:S02]  /*0190*/  @P0 IADD3 R240, R240, 0x1, RZ ;  /* 0x00000001f0f00810 */ /* 0x000fe40007ffe0ff */
[----:B------:R-:W-:Y:S02]  /*01a0*/  @!P1 LOP3.LUT R240, RZ, c[0x0][0x1c0], RZ, 0x33, !PT ;  /* 0x00007000fff09a12 */ /* 0x000fe400078e33ff */
[----:B------:R-:W-:Y:S01]  /*01b0*/  ISETP.EQ.U32.AND P1, PT, RZ, c[0x0][0x248], PT ;  /* 0x00009200ff007a0c */ /* 0x000fe20003f22070 */
[----:B------:R-:W-:Y:S01]  /*01c0*/  IMAD.MOV.U32 R3, RZ, RZ, -0x1 ;  /* 0xffffffffff037424 */ /* 0x000fe200078e00ff */
[----:B------:R-:W-:Y:S01]  /*01d0*/  ISETP.NE.U32.AND P0, PT, RZ, c[0x0][0x250], PT ;  /* 0x00009400ff007a0c */ /* 0x000fe20003f05070 */
[CC--:B------:R-:W-:Y:S01]  /*01e0*/  IMAD.WIDE R16, R240.reuse, R5.reuse, c[0x0][0x240] ;  /* 0x00009000f0107625 */ /* 0x0c0fe200078e0205 */
[----:B------:R-:W-:Y:S02]  /*01f0*/  ISETP.EQ.OR.EX P1, PT, RZ, c[0x0][0x24c], !P3, P1 ;  /* 0x00009300ff007a0c */ /* 0x000fe40005f22710 */
[----:B------:R-:W-:Y:S01]  /*0200*/  ISETP.NE.AND.EX P0, PT, RZ, c[0x0][0x254], PT, P0 ;  /* 0x00009500ff007a0c */ /* 0x000fe20003f05300 */
[----:B------:R-:W-:Y:S01]  /*0210*/  IMAD.WIDE R8, R240, R5, c[0x0][0x248] ;  /* 0x00009200f0087625 */ /* 0x000fe200078e0205 */
[----:B------:R-:W2:Y:S04]  /*0220*/  @P2 LDG.E R15, [R16.64] ;  /* 0x0000000a100f2981 */ /* 0x000ea8000c1e1900 */
[----:B------:R-:W2:Y:S01]  /*0230*/  @P2 LDG.E R92, [R16.64+0x4] ;  /* 0x0000040a105c2981 */ /* 0x000ea2000c1e1900 */
[----:B------:R-:W-:-:S04]  /*0240*/  MOV R6, RZ ;  /* 0x000000ff00067202 */ /* 0x000fc80000000f00 */
[----:B------:R1:W5:Y:S02]  /*0250*/  @!P1 LDG.E R3, [R8.64] ;  /* 0x0000000a08039981 */ /* 0x000364000c1e1900 */
[----:B------:R-:W-:Y:S02]  /*0260*/  @P0 IMAD.WIDE R12, R240, R5, c[0x0][0x250] ;  /* 0x00009400f00c0625 */ /* 0x000fe400078e0205 */
[----:B------:R-:W3:Y:S04]  /*0270*/  S2R R35, SR_CTAID.X ;  /* 0x0000000000237919 */ /* 0x000ee80000002500 */
[----:B------:R1:W5:Y:S01]  /*0280*/  @P0 LDG.E R6, [R12.64] ;  /* 0x0000000a0c060981 */ /* 0x000362000c1e1900 */
[----:B------:R-:W-:-:S03]  /*0290*/  ISETP.NE.U32.AND P0, PT, RZ, c[0x0][0x248], PT ;  /* 0x00009200ff007a0c */ /* 0x000fc60003f05070 */
[----:B------:R-:W4:Y:S04]  /*02a0*/  S2R R7, SR_CTAID.Y ;  /* 0x0000000000077919 */ /* 0x000f280000002600 */
[----:B------:R-:W1:Y:S01]  /*02b0*/  S2R R4, SR_TID.X ;  /* 0x0000000000047919 */ /* 0x000e620000002100 */
[----:B------:R-:W-:Y:S01]  /*02c0*/  ISETP.NE.AND.EX P0, PT, RZ, c[0x0][0x24c], PT, P0 ;  /* 0x00009300ff007a0c */ /* 0x000fe20003f05300 */
[----:B------:R-:W-:-:S04]  /*02d0*/  IMAD.MOV R18, RZ, RZ, -R240 ;  /* 0x000000ffff127224 */ /* 0x000fc800078e0af0 */
[----:B------:R-:W-:Y:S01]  /*02e0*/  IMAD R18, R18, c[0x0][0x1c0], R11 ;  /* 0x0000700012127a24 */ /* 0x000fe200078e020b */
[----:B--2---:R-:W-:Y:S01]  /*02f0*/  @P2 IADD3 R92, R92, -R15, RZ ;  /* 0x8000000f5c5c2210 */ /* 0x004fe20007ffe0ff */
[----:B------:R-:W-:-:S06]  /*0300*/  @!P2 IMAD.MOV.U32 R92, RZ, RZ, c[0x0][0x214] ;  /* 0x00008500ff5ca624 */ /* 0x000fcc00078e00ff */
[----:B------:R-:W-:Y:S05]  /*0310*/  @!P0 BRA `(.L_x_3596) ;  /* 0x0000004000008947 */ /* 0x000fea0003800000 */
[----:B-1-34-:R-:W2:Y:S02]  /*0320*/  @P3 LDG.E R0, [R8.64+0x4] ;  /* 0x0000040a08003981 */ /* 0x01aea4000c1e1900 */
[----:B--2--5:R-:W-:-:S06]  /*0330*/  @P3 IADD3 R0, R0, -R3, RZ ;  /* 0x8000000300003210 */ /* 0x024fcc0007ffe0ff */
[----:B------:R1:W5:Y:S01]  /*0340*/  @!P3 LDG.E R0, [R8.64] ;  /* 0x0000000a0800b981 */ /* 0x000362000c1e1900 */
[----:B------:R-:W-:Y:S05]  /*0350*/  BRA `(.L_x_3597) ;  /* 0x0000001000007947 */ /* 0x000fea0003800000 */
.L_x_3596:
[----:B-1-34-:R-:W-:Y:S02]  /*0360*/  MOV R0, c[0x0][0x218] ;  /* 0x0000860000007a02 */ /* 0x01afe40000000f00 */
.L_x_3597:
[----:B------:R-:W-:-:S04]  /*0370*/  ISETP.NE.U32.AND P2, PT, RZ, c[0x0][0x258], PT ;  /* 0x00009600ff007a0c */ /* 0x000fc80003f45070 */
[----:B------:R-:W-:-:S13]  /*0380*/  ISETP.NE.AND.EX P2, PT, RZ, c[0x0][0x25c], PT, P2 ;  /* 0x00009700ff007a0c */ /* 0x000fda0003f45320 */
[----:B------:R-:W-:-:S06]  /*0390*/  @P2 IMAD.WIDE R10, R240, R5, c[0x0][0x258] ;  /* 0x00009600f00a2625 */ /* 0x000fcc00078e0205 */
[----:B------:R-:W2:Y:S01]  /*03a0*/  @P2 LDG.E R11, [R10.64] ;  /* 0x0000000a0a0b2981 */ /* 0x000ea2000c1e1900 */
[----:B------:R-:W-:Y:S01]  /*03b0*/  IMAD.SHL.U32 R93, R35, 0x40, RZ ;  /* 0x00000040235d7824 */ /* 0x000fe200078e00ff */
[----:B------:R-:W-:-:S04]  /*03c0*/  @!P2 ISETP.NE.U32.AND P1, PT, RZ, c[0x0][0x268], PT ;  /* 0x00009a00ff00aa0c */ /* 0x000fc80003f25070 */
[----:B------:R-:W-:Y:S02]  /*03d0*/  ISETP.GT.AND P0, PT, R92, R93, PT ;  /* 0x0000005d5c00720c */ /* 0x000fe40003f04270 */
[----:B------:R-:W-:-:S04]  /*03e0*/  @!P2 ISETP.NE.AND.EX P1, PT, RZ, c[0x0][0x26c], PT, P1 ;  /* 0x00009b00ff00aa0c */ /* 0x000fc80003f25310 */
[----:B-1----:R-:W-:Y:S01]  /*03f0*/  @!P2 SEL R9, RZ, c[0x0][0x21c], !P1 ;  /* 0x00008700ff09aa07 */ /* 0x002fe20004800000 */
[----:B--2--5:R-:W-:-:S03]  /*0400*/  @P2 IMAD.IADD R88, R11, 0x1, -R6 ;  /* 0x000000010b582824 */ /* 0x024fc600078e0a06 */
[----:B------:R-:W-:-:S03]  /*0410*/  @!P2 IADD3 R88, R9, R0, -R6 ;  /* 0x000000000958a210 */ /* 0x000fc60007ffe806 */
[----:B------:R-:W-:Y:S05]  /*0420*/  @!P0 EXIT ;  /* 0x000000000000894d */ /* 0x000fea0003800000 */
[----:B------:R-:W-:Y:S01]  /*0430*/  IABS R8, c[0x0][0x10] ;  /* 0x0000040000087a13 */ /* 0x000fe20000000000 */
[----:B------:R-:W-:-:S03]  /*0440*/  IMAD.MOV.U32 R0, RZ, RZ, c[0x0][0x218] ;  /* 0x00008600ff007624 */ /* 0x000fc600078e00ff */
[----:B------:R-:W1:Y:S02]  /*0450*/  I2F.RP R2, R8 ;  /* 0x0000000800027306 */ /* 0x000e640000209400 */
[----:B------:R-:W-:-:S04]  /*0460*/  IADD3 R0, R0, 0x3f, RZ ;  /* 0x0000003f00007810 */ /* 0x000fc80007ffe0ff */
[----:B------:R-:W-:-:S04]  /*0470*/  SHF.R.S32.HI R9, RZ, 0x1f, R0 ;  /* 0x0000001fff097819 */ /* 0x000fc80000011400 */
[----:B------:R-:W-:-:S04]  /*0480*/  LEA.HI R9, R9, R0, RZ, 0x6 ;  /* 0x0000000009097211 */ /* 0x000fc800078f30ff */
[----:B------:R-:W-:Y:S01]  /*0490*/  LEA.HI.SX32 R9, R9, c[0x0][0x10], 0x1a ;  /* 0x0000040009097a11 */ /* 0x000fe200078fd2ff */
[----:B-1----:R-:W1:Y:S03]  /*04a0*/  MUFU.RCP R10, R2 ;  /* 0x00000002000a7308 */ /* 0x002e660000001000 */
[----:B------:R-:W-:-:S04]  /*04b0*/  IADD3 R9, R9, -0x1, RZ ;  /* 0xffffffff09097810 */ /* 0x000fc80007ffe0ff */
[----:B------:R-:W-:Y:S02]  /*04c0*/  IABS R0, R9 ;  /* 0x0000000900007213 */ /* 0x000fe40000000000 */
[----:B------:R-:W-:-:S04]  /*04d0*/  LOP3.LUT R9, R9, c[0x0][0x10], RZ, 0x3c, !PT ;  /* 0x0000040009097a12 */ /* 0x000fc800078e3cff */
[----:B------:R-:W-:Y:S02]  /*04e0*/  ISETP.GE.AND P0, PT, R9, RZ, PT ;  /* 0x000000ff0900720c */ /* 0x000fe40003f06270 */
[----:B------:R-:W-:Y:S02]  /*04f0*/  IADD3 R9, -R92, 0x7f, R93 ;  /* 0x0000007f5c097810 */ /* 0x000fe40007ffe15d */
[----:B-1----:R-:W-:Y:S02]  /*0500*/  IADD3 R10, R10, 0xffffffe, RZ ;  /* 0x0ffffffe0a0a7810 */ /* 0x002fe40007ffe0ff */
[----:B------:R-:W-:Y:S02]  /*0510*/  IADD3 R9, R9, c[0x0][0x2e8], R88 ;  /* 0x0000ba0009097a10 */ /* 0x000fe40007ffe058 */
[----:B------:R-:W1:Y:S02]  /*0520*/  F2I.FTZ.U32.TRUNC.NTZ R11, R10 ;  /* 0x0000000a000b7305 */ /* 0x000e64000021f000 */
[----:B-1----:R-:W-:-:S02]  /*0530*/  IMAD.MOV R13, RZ, RZ, -R11 ;  /* 0x000000ffff0d7224 */ /* 0x002fc400078e0a0b */
[----:B------:R-:W-:Y:S02]  /*0540*/  IMAD.MOV.U32 R10, RZ, RZ, RZ ;  /* 0x000000ffff0a7224 */ /* 0x000fe400078e00ff */
[----:B------:R-:W-:-:S04]  /*0550*/  IMAD R2, R13, R8, RZ ;  /* 0x000000080d027224 */ /* 0x000fc800078e02ff */
[----:B------:R-:W-:-:S06]  /*0560*/  IMAD.HI.U32 R11, R11, R2, R10 ;  /* 0x000000020b0b7227 */ /* 0x000fcc00078e000a */
[----:B------:R-:W-:-:S04]  /*0570*/  IMAD.HI.U32 R2, R11, R0, RZ ;  /* 0x000000000b027227 */ /* 0x000fc800078e00ff */
[----:B------:R-:W-:-:S04]  /*0580*/  IMAD.MOV R11, RZ, RZ, -R2 ;  /* 0x000000ffff0b7224 */ /* 0x000fc800078e0a02 */
[----:B------:R-:W-:Y:S01]  /*0590*/  IMAD R11, R8, R11, R0 ;  /* 0x0000000b080b7224 */ /* 0x000fe200078e0200 */
[----:B------:R-:W-:-:S04]  /*05a0*/  SHF.R.S32.HI R0, RZ, 0x1f, R9 ;  /* 0x0000001fff007819 */ /* 0x000fc80000011409 */
[----:B------:R-:W-:Y:S02]  /*05b0*/  ISETP.GT.U32.AND P1, PT, R8, R11, PT ;  /* 0x0000000b0800720c */ /* 0x000fe40003f24070 */
[----:B------:R-:W-:-:S04]  /*05c0*/  LEA.HI R0, R0, R9, RZ, 0x6 ;  /* 0x0000000900007211 */ /* 0x000fc800078f30ff */
[----:B------:R-:W-:-:S07]  /*05d0*/  SHF.R.S32.HI R0, RZ, 0x6, R0 ;  /* 0x00000006ff007819 */ /* 0x000fce0000011400 */
[----:B------:R-:W-:Y:S01]  /*05e0*/  @!P1 IMAD.IADD R11, R11, 0x1, -R8 ;  /* 0x000000010b0b9824 */ /* 0x000fe200078e0a08 */
[----:B------:R-:W-:Y:S02]  /*05f0*/  @!P1 IADD3 R2, R2, 0x1, RZ ;  /* 0x0000000102029810 */ /* 0x000fe40007ffe0ff */
[----:B------:R-:W-:Y:S02]  /*0600*/  ISETP.NE.AND P1, PT, RZ, c[0x0][0x10], PT ;  /* 0x00000400ff007a0c */ /* 0x000fe40003f25270 */
[----:B------:R-:W-:Y:S02]  /*0610*/  ISETP.GE.U32.AND P2, PT, R11, R8, PT ;  /* 0x000000080b00720c */ /* 0x000fe40003f46070 */
[----:B------:R-:W-:-:S11]  /*0620*/  IADD3 R11, R88, 0x3f, RZ ;  /* 0x0000003f580b7810 */ /* 0x000fd60007ffe0ff */
[----:B------:R-:W-:-:S05]  /*0630*/  @P2 IADD3 R2, R2, 0x1, RZ ;  /* 0x0000000102022810 */ /* 0x000fca0007ffe0ff */
[----:B------:R-:W-:Y:S01]  /*0640*/  IMAD.MOV.U32 R8, RZ, RZ, R2 ;  /* 0x000000ffff087224 */ /* 0x000fe200078e0002 */
[----:B------:R-:W-:-:S03]  /*0650*/  SHF.R.S32.HI R2, RZ, 0x1f, R11 ;  /* 0x0000001fff027819 */ /* 0x000fc6000001140b */
[----:B------:R-:W-:Y:S01]  /*0660*/  @!P0 IMAD.MOV R8, RZ, RZ, -R8 ;  /* 0x000000ffff088224 */ /* 0x000fe200078e0a08 */
[----:B------:R-:W-:Y:S02]  /*0670*/  @!P1 LOP3.LUT R8, RZ, c[0x0][0x10], RZ, 0x33, !PT ;  /* 0x00000400ff089a12 */ /* 0x000fe400078e33ff */
[----:B------:R-:W-:-:S03]  /*0680*/  LEA.HI R2, R2, R11, RZ, 0x6 ;  /* 0x0000000b02027211 */ /* 0x000fc600078f30ff */
[----:B------:R-:W-:Y:S01]  /*0690*/  IMAD R236, R8, R7, RZ ;  /* 0x0000000708ec7224 */ /* 0x000fe200078e02ff */
[----:B------:R-:W-:-:S03]  /*06a0*/  SHF.R.S32.HI R2, RZ, 0x6, R2 ;  /* 0x00000006ff027819 */ /* 0x000fc60000011402 */
[----:B------:R-:W-:-:S05]  /*06b0*/  IMAD.IADD R9, R8, 0x1, R236 ;  /* 0x0000000108097824 */ /* 0x000fca00078e02ec */
[----:B------:R-:W-:-:S04]  /*06c0*/  IMNMX R9, R2, R9, PT ;  /* 0x0000000902097217 */ /* 0x000fc80003800200 */
[----:B------:R-:W-:-:S04]  /*06d0*/  IMNMX R33, R9, R0, PT ;  /* 0x0000000009217217 */ /* 0x000fc80003800200 */
[----:B------:R-:W-:-:S13]  /*06e0*/  ISETP.GE.AND P0, PT, R236, R33, PT ;  /* 0x00000021ec00720c */ /* 0x000fda0003f06270 */
[----:B------:R-:W-:Y:S05]  /*06f0*/  @!P0 BRA `(.L_x_3598) ;  /* 0x0000060000008947 */ /* 0x000fea0003800000 */
[----:B------:R-:W-:Y:S01]  /*0700*/  SHF.R.S32.HI R3, RZ, 0x1f, R4 ;  /* 0x0000001fff037819 */ /* 0x000fe20000011404 */
[----:B------:R-:W-:Y:S01]  /*0710*/  IMAD R7, R7, c[0x0][0x210], R240 ;  /* 0x0000840007077a24 */ /* 0x000fe200078e02f0 */
[----:B------:R-:W-:Y:S02]  /*0720*/  LOP3.LUT P6, RZ, R4, 0xf, RZ, 0xc0, !PT ;  /* 0x0000000f04ff7812 */ /* 0x000fe400078cc0ff */
[----:B------:R-:W-:Y:S01]  /*0730*/  LEA.HI R0, R3, R4, RZ, 0x4 ;  /* 0x0000000403007211 */ /* 0x000fe200078f20ff */
[----:B------:R-:W-:-:S03]  /*0740*/  IMAD R18, R7, c[0x0][0x1c0], R18 ;  /* 0x0000700007127a24 */ /* 0x000fc600078e0212 */
[----:B------:R-:W-:Y:S02]  /*0750*/  LOP3.LUT R3, R0, 0x3ffffff0, RZ, 0xc0, !PT ;  /* 0x3ffffff000037812 */ /* 0x000fe400078ec0ff */
[----:B------:R-:W-:-:S03]  /*0760*/  SHF.R.S32.HI R0, RZ, 0x4, R0 ;  /* 0x00000004ff007819 */ /* 0x000fc60000011400 */
[----:B------:R-:W-:Y:S01]  /*0770*/  IMAD.IADD R3, R4, 0x1, -R3 ;  /* 0x0000000104037824 */ /* 0x000fe200078e0a03 */
[C---:B------:R-:W-:Y:S02]  /*0780*/  IADD3 R4, R0.reuse, 0x8, RZ ;  /* 0x0000000800047810 */ /* 0x040fe40007ffe0ff */
[C---:B------:R-:W-:Y:S01]  /*0790*/  IADD3 R12, R0.reuse, 0x18, RZ ;  /* 0x00000018000c7810 */ /* 0x040fe20007ffe0ff */
[----:B------:R-:W-:Y:S01]  /*07a0*/  IMAD.SHL.U32 R6, R3, 0x4, RZ ;  /* 0x0000000403067824 */ /* 0x000fe200078e00ff */
[----:B------:R-:W-:Y:S01]  /*07b0*/  IADD3 R10, R0, 0x20, RZ ;  /* 0x00000020000a7810 */ /* 0x000fe20007ffe0ff */
[--C-:B------:R-:W-:Y:S01]  /*07c0*/  IMAD R3, R18, c[0x0][0x214], R93.reuse ;  /* 0x0000850012037a24 */ /* 0x100fe200078e025d */
[----:B------:R-:W-:Y:S01]  /*07d0*/  IADD3 R8, R0, 0x28, RZ ;  /* 0x0000002800087810 */ /* 0x000fe20007ffe0ff */
[----:B------:R-:W-:Y:S01]  /*07e0*/  IMAD.IADD R93, R92, 0x1, -R93 ;  /* 0x000000015c5d7824 */ /* 0x000fe200078e0a5d */
[----:B------:R-:W-:Y:S01]  /*07f0*/  SHF.R.S32.HI R7, RZ, 0x1f, R6 ;  /* 0x0000001fff077819 */ /* 0x000fe20000011406 */
[----:B------:R-:W-:-:S03]  /*0800*/  IMAD R5, R3, c[0x0][0x22c], RZ ;  /* 0x00008b0003057a24 */ /* 0x000fc600078e02ff */
[CC--:B------:R-:W-:Y:S01]  /*0810*/  ISETP.GE.AND P3, PT, R0.reuse, R93.reuse, PT ;  /* 0x0000005d0000720c */ /* 0x0c0fe20003f66270 */
[----:B------:R-:W-:Y:S01]  /*0820*/  IMAD.WIDE R6, R0, 0x100, R6 ;  /* 0x0000010000067825 */ /* 0x000fe200078e0206 */
[CC--:B------:R-:W-:Y:S02]  /*0830*/  ISETP.GE.AND P2, PT, R4.reuse, R93.reuse, PT ;  /* 0x0000005d0400720c */ /* 0x0c0fe40003f46270 */
[----:B------:R-:W-:Y:S02]  /*0840*/  ISETP.GE.OR P5, PT, R4, R93, P6 ;  /* 0x0000005d0400720c */ /* 0x000fe400037a6670 */
[C---:B------:R-:W-:Y:S02]  /*0850*/  IADD3 R2, P0, R5.reuse, R6, RZ ;  /* 0x0000000605027210 */ /* 0x040fe40007f1e0ff */
[----:B------:R-:W-:Y:S02]  /*0860*/  IADD3 R6, R0, 0x10, RZ ;  /* 0x0000001000067810 */ /* 0x000fe40007ffe0ff */
[----:B------:R-:W-:-:S02]  /*0870*/  LEA.HI.X.SX32 R5, R5, R7, 0x1, P0 ;  /* 0x0000000705057211 */ /* 0x000fc400000f0eff */
[----:B------:R-:W-:Y:S02]  /*0880*/  LEA R14, P0, R2, c[0x0][0x1d8], 0x2 ;  /* 0x00007600020e7a11 */ /* 0x000fe400078010ff */
[-C--:B------:R-:W-:Y:S02]  /*0890*/  ISETP.GE.AND P1, PT, R6, R93.reuse, PT ;  /* 0x0000005d0600720c */ /* 0x080fe40003f26270 */
[----:B------:R-:W-:Y:S02]  /*08a0*/  LEA.HI.X R15, R2, c[0x0][0x1dc], R5, 0x2, P0 ;  /* 0x00007700020f7a11 */ /* 0x000fe400000f1405 */
[----:B------:R-:W-:Y:S02]  /*08b0*/  ISETP.GE.OR P4, PT, R6, R93, P6 ;  /* 0x0000005d0600720c */ /* 0x000fe40003786670 */
[C---:B------:R-:W-:Y:S01]  /*08c0*/  IADD3 R6, R0.reuse, 0x30, RZ ;  /* 0x0000003000067810 */ /* 0x040fe20007ffe0ff */
[----:B------:R1:W-:Y:S01]  /*08d0*/  @!P3 STG.E.128 [R14.64], RZ ;  /* 0x000000ff0e00b986 */ /* 0x0003e2000c101d0a */
[----:B------:R-:W-:-:S02]  /*08e0*/  IADD3 R4, R0, 0x38, RZ ;  /* 0x0000003800047810 */ /* 0x000fc40007ffe0ff */
[----:B------:R-:W-:Y:S01]  /*08f0*/  SHF.R.S32.HI R5, RZ, 0x1f, R3 ;  /* 0x0000001fff057819 */ /* 0x000fe20000011403 */
[----:B------:R1:W-:Y:S01]  /*0900*/  @!P3 STG.E.128 [R14.64+0x100], RZ ;  /* 0x000100ff0e00b986 */ /* 0x0003e2000c101d0a */
[----:B------:R-:W-:-:S03]  /*0910*/  IADD3 R3, P0, R3, R0, RZ ;  /* 0x0000000003037210 */ /* 0x000fc60007f1e0ff */
[----:B------:R1:W-:Y:S01]  /*0920*/  @!P3 STG.E.128 [R14.64+0x200], RZ ;  /* 0x000200ff0e00b986 */ /* 0x0003e2000c101d0a */
[----:B------:R-:W-:Y:S01]  /*0930*/  LEA.HI.X.SX32 R2, R0, R5, 0x1, P0 ;  /* 0x0000000500027211 */ /* 0x000fe200000f0eff */
[----:B------:R-:W-:Y:S01]  /*0940*/  @!P4 IMAD.MOV.U32 R19, RZ, RZ, -0x800000 ;  /* 0xff800000ff13c424 */ /* 0x000fe200078e00ff */
[C---:B------:R-:W-:Y:S01]  /*0950*/  LEA R16, P0, R3.reuse, c[0x0][0x208], 0x2 ;  /* 0x0000820003107a11 */ /* 0x040fe200078010ff */
[----:B------:R1:W-:Y:S01]  /*0960*/  @!P3 STG.E.128 [R14.64+0x300], RZ ;  /* 0x000300ff0e00b986 */ /* 0x0003e2000c101d0a */
[-C--:B------:R-:W-:Y:S02]  /*0970*/  ISETP.GE.AND P3, PT, R12, R93.reuse, PT ;  /* 0x0000005d0c00720c */ /* 0x080fe40003f66270 */
[----:B------:R-:W-:Y:S01]  /*0980*/  LEA.HI.X R17, R3, c[0x0][0x20c], R2, 0x2, P0 ;  /* 0x0000830003117a11 */ /* 0x000fe200000f1402 */
[----:B------:R1:W-:Y:S01]  /*0990*/  @!P2 STG.E.128 [R14.64+0x2000], RZ ;  /* 0x002000ff0e00a986 */ /* 0x0003e2000c101d0a */
[----:B------:R-:W-:Y:S01]  /*09a0*/  @!P5 IMAD.MOV.U32 R3, RZ, RZ, -0x800000 ;  /* 0xff800000ff03d424 */ /* 0x000fe200078e00ff */
[----:B------:R-:W-:-:S02]  /*09b0*/  ISETP.GE.OR P0, PT, R6, R93, P6 ;  /* 0x0000005d0600720c */ /* 0x000fc40003706670 */
[----:B------:R1:W-:Y:S04]  /*09c0*/  @!P2 STG.E.128 [R14.64+0x2100], RZ ;  /* 0x002100ff0e00a986 */ /* 0x0003e8000c101d0a */
[----:B------:R1:W-:Y:S04]  /*09d0*/  @!P2 STG.E.128 [R14.64+0x2200], RZ ;  /* 0x002200ff0e00a986 */ /* 0x0003e8000c101d0a */
[----:B------:R1:W-:Y:S01]  /*09e0*/  @!P2 STG.E.128 [R14.64+0x2300], RZ ;  /* 0x002300ff0e00a986 */ /* 0x0003e2000c101d0a */
[-C--:B------:R-:W-:Y:S02]  /*09f0*/  ISETP.GE.AND P2, PT, R10, R93.reuse, PT ;  /* 0x0000005d0a00720c */ /* 0x080fe40003f46270 */
[----:B------:R-:W-:Y:S01]  /*0a00*/  @!P0 IMAD.MOV.U32 R5, RZ, RZ, -0x800000 ;  /* 0xff800000ff058424 */ /* 0x000fe200078e00ff */
[----:B------:R1:W-:Y:S04]  /*0a10*/  @!P1 STG.E.128 [R14.64+0x4000], RZ ;  /* 0x004000ff0e009986 */ /* 0x0003e8000c101d0a */
[----:B------:R1:W-:Y:S04]  /*0a20*/  @!P1 STG.E.128 [R14.64+0x4100], RZ ;  /* 0x004100ff0e009986 */ /* 0x0003e8000c101d0a */
[----:B------:R1:W-:Y:S04]  /*0a30*/  @!P1 STG.E.128 [R14.64+0x4200], RZ ;  /* 0x004200ff0e009986 */ /* 0x0003e8000c101d0a */
[----:B------:R1:W-:Y:S01]  /*0a40*/  @!P1 STG.E.128 [R14.64+0x4300], RZ ;  /* 0x004300ff0e009986 */ /* 0x0003e2000c101d0a */
[----:B------:R-:W-:-:S03]  /*0a50*/  ISETP.GE.AND P1, PT, R8, R93, PT ;  /* 0x0000005d0800720c */ /* 0x000fc60003f26270 */
        /* <DEDUP_REMOVED lines=14> */
[----:B------:R-:W-:-:S03]  /*0b40*/  ISETP.GE.OR P1, PT, R10, R93, P6 ;  /* 0x0000005d0a00720c */ /* 0x000fc60003726670 */
[----:B------:R1:W-:Y:S04]  /*0b50*/  @!P3 STG.E.128 [R14.64+0xc000], RZ ;  /* 0x00c000ff0e00b986 */ /* 0x0003e8000c101d0a */
[----:B------:R1:W-:Y:S04]  /*0b60*/  @!P3 STG.E.128 [R14.64+0xc100], RZ ;  /* 0x00c100ff0e00b986 */ /* 0x0003e8000c101d0a */
[----:B------:R1:W-:Y:S02]  /*0b70*/  @!P3 STG.E.128 [R14.64+0xc200], RZ ;  /* 0x00c200ff0e00b986 */ /* 0x0003e4000c101d0a */
[----:B------:R-:W-:-:S02]  /*0b80*/  @!P1 IMAD.MOV.U32 R9, RZ, RZ, -0x800000 ;  /* 0xff800000ff099424 */ /* 0x000fc400078e00ff */
        /* <DEDUP_REMOVED lines=8> */
[----:B------:R1:W-:Y:S01]  /*0c10*/  @!P5 STG.E [R16.64+0x20], R3 ;  /* 0x000020031000d986 */ /* 0x0003e2000c10190a */
[-C--:B------:R-:W-:Y:S02]  /*0c20*/  ISETP.GE.OR P5, PT, R0, R93.reuse, P6 ;  /* 0x0000005d0000720c */ /* 0x080fe400037a6670 */
[----:B------:R-:W-:Y:S01]  /*0c30*/  ISETP.GE.OR P6, PT, R4, R93, P6 ;  /* 0x0000005d0400720c */ /* 0x000fe200037c6670 */
[----:B------:R1:W-:Y:S04]  /*0c40*/  @!P4 STG.E [R16.64+0x40], R19 ;  /* 0x000040131000c986 */ /* 0x0003e8000c10190a */
[----:B------:R1:W-:Y:S02]  /*0c50*/  @!P3 STG.E [R16.64+0x60], R11 ;  /* 0x0000600b1000b986 */ /* 0x0003e4000c10190a */
[----:B------:R-:W-:-:S02]  /*0c60*/  @!P2 IMAD.MOV.U32 R7, RZ, RZ, -0x800000 ;  /* 0xff800000ff07a424 */ /* 0x000fc400078e00ff */
[----:B------:R1:W-:Y:S02]  /*0c70*/  @!P1 STG.E [R16.64+0x80], R9 ;  /* 0x0000800910009986 */ /* 0x0003e4000c10190a */
[----:B------:R-:W-:Y:S02]  /*0c80*/  @!P5 IMAD.MOV.U32 R13, RZ, RZ, -0x800000 ;  /* 0xff800000ff0dd424 */ /* 0x000fe400078e00ff */
[----:B------:R1:W-:Y:S04]  /*0c90*/  @!P2 STG.E [R16.64+0xa0], R7 ;  /* 0x0000a0071000a986 */ /* 0x0003e8000c10190a */
[----:B------:R1:W-:Y:S04]  /*0ca0*/  @!P0 STG.E [R16.64+0xc0], R5 ;  /* 0x0000c00510008986 */ /* 0x0003e8000c10190a */
[----:B------:R1:W-:Y:S01]  /*0cb0*/  @!P5 STG.E [R16.64], R13 ;  /* 0x0000000d1000d986 */ /* 0x0003e2000c10190a */
[----:B------:R-:W-:Y:S05]  /*0cc0*/  @P6 EXIT ;  /* 0x000000000000694d */ /* 0x000fea0003800000 */
[----:B-1----:R-:W-:-:S05]  /*0cd0*/  MOV R3, 0xff800000 ;  /* 0xff80000000037802 */ /* 0x002fca0000000f00 */
[----:B------:R-:W-:Y:S01]  /*0ce0*/  STG.E [R16.64+0xe0], R3 ;  /* 0x0000e00310007986 */ /* 0x000fe2000c10190a */
[----:B------:R-:W-:Y:S05]  /*0cf0*/  EXIT ;  /* 0x000000000000794d */ /* 0x000fea0003800000 */
.L_x_3598:
        /* <DEDUP_REMOVED lines=10> */
[----:B------:R-:W-:Y:S01]  /*0da0*/  IABS R2, c[0x0][0x2d0] ;  /* 0x0000b40000027a13 */ /* 0x000fe20000000000 */
[----:B------:R-:W-:Y:S01]  /*0db0*/  @P2 IMAD R5, R5, c[0x0][0x2c8], RZ ;  /* 0x0000b20005052a24 */ /* 0x000fe200078e02ff */
[----:B------:R-:W-:Y:S02]  /*0dc0*/  @P2 LEA R244, P0, R8, c[0x0][0x2c0], 0x2 ;  /* 0x0000b00008f42a11 */ /* 0x000fe400078010ff */
[----:B------:R1:W2:Y:S01]  /*0dd0*/  R2UR UR6, R2 ;  /* 0x00000000020673c2 */ /* 0x0002a200000e0000 */
[----:B------:R-:W-:Y:S01]  /*0de0*/  @P2 IMAD R5, R240, c[0x0][0x2cc], R5 ;  /* 0x0000b300f0052a24 */ /* 0x000fe200078e0205 */
[----:B------:R-:W-:-:S03]  /*0df0*/  @P2 ISETP.NE.U32.AND P1, PT, R244, RZ, PT ;  /* 0x000000fff400220c */ /* 0x000fc60003f25070 */
[----:B------:R-:W-:-:S05]  /*0e00*/  @P2 IMAD.IADD R5, R9, 0x1, R5 ;  /* 0x0000000109052824 */ /* 0x000fca00078e0205 */
[----:B------:R-:W-:-:S04]  /*0e10*/  @P2 SHF.L.U64.HI R5, R8, 0x2, R5 ;  /* 0x0000000208052819 */ /* 0x000fc80000010205 */
[----:B------:R-:W-:Y:S02]  /*0e20*/  @P2 IADD3.X R245, R5, c[0x0][0x2c4], RZ, P0, !PT ;  /* 0x0000b10005f52a10 */ /* 0x000fe400007fe4ff */
[----:B------:R-:W-:Y:S02]  /*0e30*/  PLOP3.LUT P0, PT, PT, PT, PT, 0x8, 0x0 ;  /* 0x000000000000781c */ /* 0x000fe40003f0e170 */
[----:B------:R-:W-:-:S13]  /*0e40*/  @P2 ISETP.NE.AND.EX P0, PT, R245, RZ, PT, P1 ;  /* 0x000000fff500220c */ /* 0x000fda0003f05310 */
[----:B-12---:R-:W-:Y:S05]  /*0e50*/  @!P0 BRA `(.L_x_3599) ;  /* 0x0000048000008947 */ /* 0x006fea0003800000 */
[----:B------:R-:W1:Y:S01]  /*0e60*/  I2F.RP R5, UR6 ;  /* 0x0000000600057d06 */ /* 0x000e620008209400 */
[----:B------:R-:W-:-:S04]  /*0e70*/  LEA R29, R33, 0xffffffc0, 0x6 ;  /* 0xffffffc0211d7811 */ /* 0x000fc800078e30ff */
[----:B-----5:R-:W-:-:S04]  /*0e80*/  IABS R0, R29 ;  /* 0x0000001d00007213 */ /* 0x020fc80000000000 */
[----:B------:R-:W-:Y:S01]  /*0e90*/  MOV R3, R0 ;  /* 0x0000000000037202 */ /* 0x000fe20000000f00 */
[----:B-1----:R-:W1:Y:S02]  /*0ea0*/  MUFU.RCP R6, R5 ;  /* 0x0000000500067308 */ /* 0x002e640000001000 */
[----:B-1----:R-:W-:-:S06]  /*0eb0*/  IADD3 R6, R6, 0xffffffe, RZ ;  /* 0x0ffffffe06067810 */ /* 0x002fcc0007ffe0ff */
[----:B------:R-:W1:Y:S02]  /*0ec0*/  F2I.FTZ.U32.TRUNC.NTZ R7, R6 ;  /* 0x0000000600077305 */ /* 0x000e64000021f000 */
[----:B-1----:R-:W-:Y:S02]  /*0ed0*/  IMAD.MOV R2, RZ, RZ, -R7 ;  /* 0x000000ffff027224 */ /* 0x002fe400078e0a07 */
[----:B------:R-:W-:Y:S02]  /*0ee0*/  IMAD.MOV.U32 R6, RZ, RZ, RZ ;  /* 0x000000ffff067224 */ /* 0x000fe400078e00ff */
[----:B------:R-:W-:-:S04]  /*0ef0*/  IMAD R2, R2, UR6, RZ ;  /* 0x0000000602027c24 */ /* 0x000fc8000f8e02ff */
[----:B------:R-:W-:-:S06]  /*0f00*/  IMAD.HI.U32 R2, R7, R2, R6 ;  /* 0x0000000207027227 */ /* 0x000fcc00078e0006 */
[----:B------:R-:W-:-:S04]  /*0f10*/  IMAD.HI.U32 R2, R2, R3, RZ ;  /* 0x0000000302027227 */ /* 0x000fc800078e00ff */
[----:B------:R-:W-:-:S04]  /*0f20*/  IMAD.MOV R0, RZ, RZ, -R2 ;  /* 0x000000ffff007224 */ /* 0x000fc800078e0a02 */
[----:B------:R-:W-:-:S05]  /*0f30*/  IMAD R0, R0, UR6, R3 ;  /* 0x0000000600007c24 */ /* 0x000fca000f8e0203 */
[----:B------:R-:W-:-:S13]  /*0f40*/  ISETP.LT.U32.AND P2, PT, R0, UR6, PT ;  /* 0x0000000600007c0c */ /* 0x000fda000bf41070 */
[----:B------:R-:W-:Y:S02]  /*0f50*/  @!P2 IADD3 R0, R0, -UR6, RZ ;  /* 0x800000060000ac10 */ /* 0x000fe4000fffe0ff */
[----:B------:R-:W-:Y:S02]  /*0f60*/  @!P2 IADD3 R2, R2, 0x1, RZ ;  /* 0x000000010202a810 */ /* 0x000fe40007ffe0ff */
[----:B------:R-:W-:Y:S02]  /*0f70*/  ISETP.GE.U32.AND P3, PT, R0, UR6, PT ;  /* 0x0000000600007c0c */ /* 0x000fe4000bf66070 */
[----:B------:R-:W-:Y:S02]  /*0f80*/  LOP3.LUT R0, R29, c[0x0][0x2d0], RZ, 0x3c, !PT ;  /* 0x0000b4001d007a12 */ /* 0x000fe400078e3cff */
[----:B------:R-:W-:Y:S02]  /*0f90*/  ISETP.NE.AND P2, PT, RZ, c[0x0][0x2d0], PT ;  /* 0x0000b400ff007a0c */ /* 0x000fe40003f45270 */
[----:B------:R-:W-:-:S07]  /*0fa0*/  ISETP.GE.AND P1, PT, R0, RZ, PT ;  /* 0x000000ff0000720c */ /* 0x000fce0003f26270 */
[----:B------:R-:W-:-:S05]  /*0fb0*/  @P3 IADD3 R2, R2, 0x1, RZ ;  /* 0x0000000102023810 */ /* 0x000fca0007ffe0ff */
[----:B------:R-:W-:-:S05]  /*0fc0*/  IMAD.MOV.U32 R3, RZ, RZ, R2 ;  /* 0x000000ffff037224 */ /* 0x000fca00078e0002 */
[----:B------:R-:W-:Y:S02]  /*0fd0*/  @!P1 IADD3 R3, -R3, RZ, RZ ;  /* 0x000000ff03039210 */ /* 0x000fe40007ffe1ff */
        /* <DEDUP_REMOVED lines=8> */
[----:B-1----:R-:W-:Y:S01]  /*1060*/  IMAD.MOV R2, RZ, RZ, -R7 ;  /* 0x000000ffff027224 */ /* 0x002fe200078e0a07 */
[----:B------:R-:W-:-:S03]  /*1070*/  MOV R6, RZ ;  /* 0x000000ff00067202 */ /* 0x000fc60000000f00 */
[----:B------:R-:W-:Y:S01]  /*1080*/  IMAD R5, R2, R0, RZ ;  /* 0x0000000002057224 */ /* 0x000fe200078e02ff */
[----:B------:R-:W-:-:S03]  /*1090*/  IABS R2, R18 ;  /* 0x0000001200027213 */ /* 0x000fc60000000000 */
[----:B------:R-:W-:-:S06]  /*10a0*/  IMAD.HI.U32 R5, R7, R5, R6 ;  /* 0x0000000507057227 */ /* 0x000fcc00078e0006 */
[----:B------:R-:W-:-:S04]  /*10b0*/  IMAD.HI.U32 R9, R5, R2, RZ ;  /* 0x0000000205097227 */ /* 0x000fc800078e00ff */
[----:B------:R-:W-:-:S04]  /*10c0*/  IMAD.MOV R5, RZ, RZ, -R9 ;  /* 0x000000ffff057224 */ /* 0x000fc800078e0a09 */
[----:B------:R-:W-:Y:S01]  /*10d0*/  IMAD R5, R0, R5, R2 ;  /* 0x0000000500057224 */ /* 0x000fe200078e0202 */
[----:B------:R-:W-:-:S04]  /*10e0*/  LOP3.LUT R2, R18, c[0x0][0x1c8], RZ, 0x3c, !PT ;  /* 0x0000720012027a12 */ /* 0x000fc800078e3cff */
[----:B------:R-:W-:-:S13]  /*10f0*/  ISETP.GT.U32.AND P1, PT, R0, R5, PT ;  /* 0x000000050000720c */ /* 0x000fda0003f24070 */
[-C--:B------:R-:W-:Y:S02]  /*1100*/  @!P1 IADD3 R5, R5, -R0.reuse, RZ ;  /* 0x8000000005059210 */ /* 0x080fe40007ffe0ff */
[----:B------:R-:W-:Y:S02]  /*1110*/  @!P1 IADD3 R9, R9, 0x1, RZ ;  /* 0x0000000109099810 */ /* 0x000fe40007ffe0ff */
[----:B------:R-:W-:Y:S01]  /*1120*/  ISETP.GE.U32.AND P2, PT, R5, R0, PT ;  /* 0x000000000500720c */ /* 0x000fe20003f46070 */
[----:B------:R-:W-:Y:S01]  /*1130*/  IMAD.MOV R0, RZ, RZ, -R3 ;  /* 0x000000ffff007224 */ /* 0x000fe200078e0a03 */
[----:B------:R-:W-:-:S03]  /*1140*/  ISETP.GE.AND P1, PT, R2, RZ, PT ;  /* 0x000000ff0200720c */ /* 0x000fc60003f26270 */
[----:B------:R-:W-:-:S05]  /*1150*/  IMAD R29, R0, c[0x0][0x2d0], R29 ;  /* 0x0000b400001d7a24 */ /* 0x000fca00078e021d */
[----:B------:R-:W-:-:S03]  /*1160*/  SHF.R.S32.HI R5, RZ, 0x1f, R29 ;  /* 0x0000001fff057819 */ /* 0x000fc6000001141d */
[----:B------:R-:W-:Y:S02]  /*1170*/  @P2 IADD3 R9, R9, 0x1, RZ ;  /* 0x0000000109092810 */ /* 0x000fe40007ffe0ff */
[----:B------:R-:W-:Y:S01]  /*1180*/  ISETP.NE.AND P2, PT, RZ, c[0x0][0x1c8], PT ;  /* 0x00007200ff007a0c */ /* 0x000fe20003f45270 */
[----:B------:R-:W-:Y:S01]  /*1190*/  IMAD R0, R5, c[0x0][0x198], RZ ;  /* 0x0000660005007a24 */ /* 0x000fe200078e02ff */
[----:B------:R-:W-:-:S11]  /*11a0*/  @!P1 IADD3 R9, -R9, RZ, RZ ;  /* 0x000000ff09099210 */ /* 0x000fd60007ffe1ff */
[----:B------:R-:W-:Y:S02]  /*11b0*/  @!P2 LOP3.LUT R9, RZ, c[0x0][0x1c8], RZ, 0x33, !PT ;  /* 0x00007200ff09aa12 */ /* 0x000fe400078e33ff */
[----:B--2---:R-:W-:Y:S01]  /*11c0*/  SHF.R.S32.HI R3, RZ, 0x1f, R20 ;  /* 0x0000001fff037819 */ /* 0x004fe20000011414 */
[----:B------:R-:W-:-:S04]  /*11d0*/  IMAD.WIDE.U32 R6, R20, c[0x0][0x180], RZ ;  /* 0x0000600014067a25 */ /* 0x000fc800078e00ff */
[C---:B------:R-:W-:Y:S02]  /*11e0*/  IMAD R11, R3.reuse, c[0x0][0x180], RZ ;  /* 0x00006000030b7a24 */ /* 0x040fe400078e02ff */
[----:B------:R-:W-:Y:S02]  /*11f0*/  IMAD R3, R3, c[0x0][0x188], RZ ;  /* 0x0000620003037a24 */ /* 0x000fe400078e02ff */
[C---:B------:R-:W-:Y:S02]  /*1200*/  IMAD R2, R20.reuse, c[0x0][0x184], R11 ;  /* 0x0000610014027a24 */ /* 0x040fe400078e020b */
[----:B------:R-:W-:Y:S02]  /*1210*/  IMAD R11, R29, c[0x0][0x19c], R0 ;  /* 0x000067001d0b7a24 */ /* 0x000fe400078e0200 */
[----:B------:R-:W-:Y:S02]  /*1220*/  IMAD.IADD R7, R7, 0x1, R2 ;  /* 0x0000000107077824 */ /* 0x000fe400078e0202 */
[----:B------:R-:W-:-:S02]  /*1230*/  IMAD R3, R20, c[0x0][0x18c], R3 ;  /* 0x0000630014037a24 */ /* 0x000fc400078e0203 */
[----:B------:R-:W-:Y:S01]  /*1240*/  IMAD.WIDE.U32 R30, R29, c[0x0][0x198], R6 ;  /* 0x000066001d1e7a25 */ /* 0x000fe200078e0006 */
[----:B------:R-:W-:-:S03]  /*1250*/  SHF.R.S32.HI R7, RZ, 0x1f, R9 ;  /* 0x0000001fff077819 */ /* 0x000fc60000011409 */
[----:B------:R-:W-:Y:S01]  /*1260*/  IMAD.WIDE.U32 R20, R20, c[0x0][0x188], RZ ;  /* 0x0000620014147a25 */ /* 0x000fe200078e00ff */
[----:B------:R-:W-:-:S03]  /*1270*/  IADD3 R31, R31, R11, RZ ;  /* 0x0000000b1f1f7210 */ /* 0x000fc60007ffe0ff */
[----:B------:R-:W-:Y:S02]  /*1280*/  IMAD R2, R7, c[0x0][0x1b0], RZ ;  /* 0x00006c0007027a24 */ /* 0x000fe400078e02ff */
[----:B------:R-:W-:-:S04]  /*1290*/  IMAD.WIDE.U32 R30, R9, c[0x0][0x1b0], R30 ;  /* 0x00006c00091e7a25 */ /* 0x000fc800078e001e */
[----:B------:R-:W-:Y:S02]  /*12a0*/  IMAD R2, R9, c[0x0][0x1b4], R2 ;  /* 0x00006d0009027a24 */ /* 0x000fe400078e0202 */
[----:B------:R-:W-:-:S03]  /*12b0*/  IMAD.IADD R3, R21, 0x1, R3 ;  /* 0x0000000115037824 */ /* 0x000fc600078e0203 */
[----:B------:R-:W-:Y:S01]  /*12c0*/  IADD3 R2, R31, R2, RZ ;  /* 0x000000021f027210 */ /* 0x000fe20007ffe0ff */
[----:B------:R-:W-:Y:S05]  /*12d0*/  BRA `(.L_x_3600) ;  /* 0x0000043000007947 */ /* 0x000fea0003800000 */
.L_x_3599:
[----:B------:R-:W-:-:S13]  /*12e0*/  ISETP.NE.AND P4, PT, R3, -0x1, PT ;  /* 0xffffffff0300780c */ /* 0x000fda0003f85270 */
        /* <DEDUP_REMOVED lines=14> */
.L_x_3601:
[----:B------:R-:W-:Y:S01]  /*13d0*/  IABS R9, c[0x0][0x1c8] ;  /* 0x0000720000097a13 */ /* 0x000fe20000000000 */
[----:B------:R-:W-:Y:S01]  /*13e0*/  IMAD.MOV.U32 R10, RZ, RZ, RZ ;  /* 0x000000ffff0a7224 */ /* 0x000fe200078e00ff */
[----:B------:R-:W-:Y:S01]  /*13f0*/  LEA R29, R33, 0xffffffc0, 0x6 ;  /* 0xffffffc0211d7811 */ /* 0x000fe200078e30ff */
[----:B------:R-:W-:Y:S01]  /*1400*/  @P4 IMAD.IADD R3, R6, 0x1, R3 ;  /* 0x0000000106034824 */ /* 0x000fe200078e0203 */
[----:B------:R-:W1:Y:S03]  /*1410*/  I2F.RP R12, R9 ;  /* 0x00000009000c7306 */ /* 0x000e660000209400 */
[----:B------:R-:W-:-:S04]  /*1420*/  @P4 IMAD.WIDE.U32 R20, R3, c[0x0][0x1a0], RZ ;  /* 0x0000680003144a25 */ /* 0x000fc800078e00ff */
[----:B------:R-:W-:Y:S01]  /*1430*/  @P4 IMAD R3, R3, c[0x0][0x1a4], R21 ;  /* 0x0000690003034a24 */ /* 0x000fe200078e0215 */
[----:B-1----:R-:W1:Y:S02]  /*1440*/  MUFU.RCP R11, R12 ;  /* 0x0000000c000b7308 */ /* 0x002e640000001000 */
[----:B-1----:R-:W-:-:S06]  /*1450*/  IADD3 R11, R11, 0xffffffe, RZ ;  /* 0x0ffffffe0b0b7810 */ /* 0x002fcc0007ffe0ff */
[----:B------:R-:W1:Y:S02]  /*1460*/  F2I.FTZ.U32.TRUNC.NTZ R11, R11 ;  /* 0x0000000b000b7305 */ /* 0x000e64000021f000 */
[----:B-1----:R-:W-:-:S04]  /*1470*/  IMAD.MOV R2, RZ, RZ, -R11 ;  /* 0x000000ffff027224 */ /* 0x002fc800078e0a0b */
[----:B------:R-:W-:Y:S01]  /*1480*/  IMAD R5, R2, R9, RZ ;  /* 0x0000000902057224 */ /* 0x000fe200078e02ff */
[----:B------:R-:W-:-:S03]  /*1490*/  IABS R2, R18 ;  /* 0x0000001200027213 */ /* 0x000fc60000000000 */
[----:B------:R-:W-:Y:S01]  /*14a0*/  IMAD.HI.U32 R10, R11, R5, R10 ;  /* 0x000000050b0a7227 */ /* 0x000fe200078e000a */
[----:B------:R-:W-:Y:S02]  /*14b0*/  MOV R5, R2 ;  /* 0x0000000200057202 */ /* 0x000fe40000000f00 */
[----:B------:R-:W-:-:S03]  /*14c0*/  MOV R11, R7 ;  /* 0x00000007000b7202 */ /* 0x000fc60000000f00 */
[----:B------:R-:W-:-:S04]  /*14d0*/  IMAD.HI.U32 R2, R10, R5, RZ ;  /* 0x000000050a027227 */ /* 0x000fc800078e00ff */
[----:B------:R-:W-:-:S04]  /*14e0*/  IMAD.MOV R10, RZ, RZ, -R2 ;  /* 0x000000ffff0a7224 */ /* 0x000fc800078e0a02 */
[----:B------:R-:W-:Y:S01]  /*14f0*/  IMAD R10, R9, R10, R5 ;  /* 0x0000000a090a7224 */ /* 0x000fe200078e0205 */
[----:B------:R-:W-:-:S04]  /*1500*/  LOP3.LUT R5, R18, c[0x0][0x1c8], RZ, 0x3c, !PT ;  /* 0x0000720012057a12 */ /* 0x000fc800078e3cff */
[----:B------:R-:W-:Y:S02]  /*1510*/  ISETP.GT.U32.AND P1, PT, R9, R10, PT ;  /* 0x0000000a0900720c */ /* 0x000fe40003f24070 */
[----:B------:R-:W-:Y:S02]  /*1520*/  ISETP.GE.AND P2, PT, R5, RZ, PT ;  /* 0x000000ff0500720c */ /* 0x000fe40003f46270 */
[----:B------:R-:W-:-:S09]  /*1530*/  SHF.R.S32.HI R5, RZ, 0x1f, R29 ;  /* 0x0000001fff057819 */ /* 0x000fd2000001141d */
[-C--:B------:R-:W-:Y:S02]  /*1540*/  @!P1 IADD3 R10, R10, -R9.reuse, RZ ;  /* 0x800000090a0a9210 */ /* 0x080fe40007ffe0ff */
[----:B------:R-:W-:Y:S02]  /*1550*/  @!P1 IADD3 R2, R2, 0x1, RZ ;  /* 0x0000000102029810 */ /* 0x000fe40007ffe0ff */
[----:B------:R-:W-:Y:S01]  /*1560*/  ISETP.GE.U32.AND P3, PT, R10, R9, PT ;  /* 0x000000090a00720c */ /* 0x000fe20003f66070 */
[----:B------:R-:W-:Y:S01]  /*1570*/  IMAD.MOV.U32 R10, RZ, RZ, R8 ;  /* 0x000000ffff0a7224 */ /* 0x000fe200078e0008 */
[----:B------:R-:W-:-:S03]  /*1580*/  ISETP.NE.AND P1, PT, RZ, c[0x0][0x1c8], PT ;  /* 0x00007200ff007a0c */ /* 0x000fc60003f25270 */
[----:B------:R-:W-:-:S08]  /*1590*/  IMAD.WIDE.U32 R10, R29, c[0x0][0x198], R10 ;  /* 0x000066001d0a7a25 */ /* 0x000fd000078e000a */
[----:B------:R-:W-:-:S05]  /*15a0*/  @P3 IADD3 R2, R2, 0x1, RZ ;  /* 0x0000000102023810 */ /* 0x000fca0007ffe0ff */
[----:B------:R-:W-:Y:S02]  /*15b0*/  IMAD.MOV.U32 R9, RZ, RZ, R2 ;  /* 0x000000ffff097224 */ /* 0x000fe400078e0002 */
[----:B------:R-:W-:-:S03]  /*15c0*/  IMAD R2, R5, c[0x0][0x198], RZ ;  /* 0x0000660005027a24 */ /* 0x000fc600078e02ff */
[----:B------:R-:W-:Y:S01]  /*15d0*/  @!P2 IADD3 R9, -R9, RZ, RZ ;  /* 0x000000ff0909a210 */ /* 0x000fe20007ffe1ff */
[----:B------:R-:W-:Y:S01]  /*15e0*/  IMAD R13, R29, c[0x0][0x19c], R2 ;  /* 0x000067001d0d7a24 */ /* 0x000fe200078e0202 */
[----:B------:R-:W-:-:S04]  /*15f0*/  @!P1 LOP3.LUT R9, RZ, c[0x0][0x1c8], RZ, 0x33, !PT ;  /* 0x00007200ff099a12 */ /* 0x000fc800078e33ff */
[----:B------:R-:W-:Y:S02]  /*1600*/  SHF.R.S32.HI R7, RZ, 0x1f, R9 ;  /* 0x0000001fff077819 */ /* 0x000fe40000011409 */
[----:B------:R-:W-:-:S03]  /*1610*/  IADD3 R11, R11, R13, RZ ;  /* 0x0000000d0b0b7210 */ /* 0x000fc60007ffe0ff */
[----:B------:R-:W-:Y:S02]  /*1620*/  IMAD R2, R7, c[0x0][0x1b0], RZ ;  /* 0x00006c0007027a24 */ /* 0x000fe400078e02ff */
[----:B------:R-:W-:-:S04]  /*1630*/  IMAD.WIDE.U32 R30, R9, c[0x0][0x1b0], R10 ;  /* 0x00006c00091e7a25 */ /* 0x000fc800078e000a */
        /* <DEDUP_REMOVED lines=13> */
.L_x_3600:
[----:B------:R-:W-:Y:S01]  /*1710*/  ISETP.NE.AND P1, PT, R15, -0x1, PT ;  /* 0xffffffff0f00780c */ /* 0x000fe20003f25270 */
[----:B------:R-:W-:Y:S01]  /*1720*/  IMAD.IADD R235, R92, 0x1, -R93 ;  /* 0x000000015ceb7824 */ /* 0x000fe200078e0a5d */
[----:B------:R-:W-:Y:S01]  /*1730*/  SHF.R.S32.HI R91, RZ, 0x1f, R4 ;  /* 0x0000001fff5b7819 */ /* 0x000fe20000011404 */
[----:B------:R-:W-:Y:S01]  /*1740*/  ULDC UR8, c[0x0][0x198] ;  /* 0x0000660000087ab9 */ /* 0x000fe20000000800 */
[----:B------:R-:W-:Y:S01]  /*1750*/  SHF.R.S32.HI R19, RZ, 0x1f, R18 ;  /* 0x0000001fff137819 */ /* 0x000fe20000011412 */
[----:B------:R-:W-:Y:S01]  /*1760*/  UIMAD.WIDE.U32 UR4, UR8, 0x20, URZ ;  /* 0x00000020080478a5 */ /* 0x000fe2000f8e003f */
[----:B------:R-:W-:Y:S02]  /*1770*/  LEA.HI R11, R91, R4, RZ, 0x3 ;  /* 0x000000045b0b7211 */ /* 0x000fe400078f18ff */
[----:B------:R-:W-:Y:S01]  /*1780*/  IADD3 R241, R33, -0x1, RZ ;  /* 0xffffffff21f17810 */ /* 0x000fe20007ffe0ff */
[----:B------:R-:W-:Y:S01]  /*1790*/  IMAD R19, R19, c[0x0][0x1a8], RZ ;  /* 0x00006a0013137a24 */ /* 0x000fe200078e02ff */
[----:B------:R-:W-:-:S02]  /*17a0*/  SHF.R.S32.HI R16, RZ, 0x3, R11 ;  /* 0x00000003ff107819 */ /* 0x000fc4000001140b */
[----:B------:R-:W-:Y:S01]  /*17b0*/  LOP3.LUT R11, R11, 0xfffffff8, RZ, 0xc0, !PT ;  /* 0xfffffff80b0b7812 */ /* 0x000fe200078ec0ff */
[C---:B------:R-:W-:Y:S01]  /*17c0*/  @P1 IMAD.WIDE.U32 R22, R15.reuse, c[0x0][0x190], RZ ;  /* 0x000064000f161a25 */ /* 0x040fe200078e00ff */
[----:B------:R-:W-:Y:S02]  /*17d0*/  @!P1 SHF.R.S32.HI R13, RZ, 0x1f, R240 ;  /* 0x0000001fff0d9819 */ /* 0x000fe400000114f0 */
[----:B------:R-:W-:Y:S01]  /*17e0*/  SHF.R.S32.HI R17, RZ, 0x1f, R16 ;  /* 0x0000001fff117819 */ /* 0x000fe20000011410 */
[----:B------:R-:W-:Y:S01]  /*17f0*/  @P1 IMAD R23, R15, c[0x0][0x194], R23 ;  /* 0x000065000f171a24 */ /* 0x000fe200078e0217 */
[----:B------:R-:W-:Y:S01]  /*1800*/  ISETP.GE.AND P6, PT, R16, R235, PT ;  /* 0x000000eb1000720c */ /* 0x000fe20003fc6270 */
[----:B------:R-:W-:Y:S02]  /*1810*/  @!P1 IMAD R13, R13, c[0x0][0x178], RZ ;  /* 0x00005e000d0d9a24 */ /* 0x000fe400078e02ff */
[----:B------:R-:W-:-:S04]  /*1820*/  @!P1 IMAD.WIDE.U32 R14, R240, c[0x0][0x178], RZ ;  /* 0x00005e00f00e9a25 */ /* 0x000fc800078e00ff */
[----:B-----5:R-:W-:Y:S01]  /*1830*/  @!P1 IMAD R0, R240, c[0x0][0x17c], R13 ;  /* 0x00005f00f0009a24 */ /* 0x020fe200078e020d */
[C---:B------:R-:W-:Y:S01]  /*1840*/  IADD3 R13, R16.reuse, 0x20, RZ ;  /* 0x00000020100d7810 */ /* 0x040fe20007ffe0ff */
[----:B------:R-:W-:Y:S02]  /*1850*/  @!P1 IMAD.MOV.U32 R22, RZ, RZ, R14 ;  /* 0x000000ffff169224 */ /* 0x000fe400078e000e */
[----:B------:R-:W-:Y:S01]  /*1860*/  @!P1 IMAD.IADD R23, R15, 0x1, R0 ;  /* 0x000000010f179824 */ /* 0x000fe200078e0200 */
[----:B------:R-:W-:Y:S01]  /*1870*/  IADD3 R15, R16, 0x10, RZ ;  /* 0x00000010100f7810 */ /* 0x000fe20007ffe0ff */
[----:B------:R-:W-:Y:S01]  /*1880*/  IMAD.IADD R0, R4, 0x1, -R11 ;  /* 0x0000000104007824 */ /* 0x000fe200078e0a0b */
[C---:B------:R-:W-:Y:S01]  /*1890*/  IADD3 R11, R16.reuse, 0x30, RZ ;  /* 0x00000030100b7810 */ /* 0x040fe20007ffe0ff */
[----:B------:R-:W-:Y:S01]  /*18a0*/  IMAD.SHL.U32 R14, R16, 0x40, RZ ;  /* 0x00000040100e7824 */ /* 0x000fe200078e00ff */
[-C--:B------:R-:W-:Y:S01]  /*18b0*/  ISETP.GE.AND P5, PT, R15, R235.reuse, PT ;  /* 0x000000eb0f00720c */ /* 0x080fe20003fa6270 */
[----:B------:R-:W-:Y:S01]  /*18c0*/  IMAD.SHL.U32 R21, R0, 0x8, RZ ;  /* 0x0000000800157824 */ /* 0x000fe200078e00ff */
[----:B------:R-:W-:Y:S01]  /*18d0*/  ISETP.GE.AND P2, PT, R11, R235, PT ;  /* 0x000000eb0b00720c */ /* 0x000fe20003f46270 */
[----:B------:R-:W-:Y:S01]  /*18e0*/  IMAD.WIDE R34, R35, 0x40, R16 ;  /* 0x0000004023227825 */ /* 0x000fe200078e0210 */
[----:B------:R-:W-:-:S02]  /*18f0*/  LOP3.LUT R14, R14, 0x1c0, RZ, 0xc0, !PT ;  /* 0x000001c00e0e7812 */ /* 0x000fc400078ec0ff */
[----:B------:R-:W-:Y:S01]  /*1900*/  IADD3 R22, P1, R21, R22, RZ ;  /* 0x0000001615167210 */ /* 0x000fe20007f3e0ff */
[----:B------:R-:W-:Y:S01]  /*1910*/  IMAD R24, R18, c[0x0][0x1ac], R19 ;  /* 0x00006b0012187a24 */ /* 0x000fe200078e0213 */
[----:B------:R-:W-:Y:S01]  /*1920*/  SHF.R.S32.HI R6, RZ, 0x1f, R21 ;  /* 0x0000001fff067819 */ /* 0x000fe20000011415 */
[----:B------:R-:W-:Y:S01]  /*1930*/  IMAD R165, R17, c[0x0][0x198], RZ ;  /* 0x0000660011a57a24 */ /* 0x000fe200078e02ff */
[----:B------:R-:W-:Y:S02]  /*1940*/  ISETP.GE.AND P4, PT, R13, R235, PT ;  /* 0x000000eb0d00720c */ /* 0x000fe40003f86270 */
[C---:B------:R-:W-:Y:S01]  /*1950*/  IADD3 R20, P3, R21.reuse, R20, RZ ;  /* 0x0000001415147210 */ /* 0x040fe20007f7e0ff */
[----:B------:R-:W-:Y:S01]  /*1960*/  IMAD.X R23, R6, 0x1, R23, P1 ;  /* 0x0000000106177824 */ /* 0x000fe200008e0617 */
[----:B------:R-:W-:Y:S01]  /*1970*/  IADD3 R30, P1, R21, R30, RZ ;  /* 0x0000001e151e7210 */ /* 0x000fe20007f3e0ff */
[----:B------:R-:W-:Y:S01]  /*1980*/  IMAD R165, R16, c[0x0][0x19c], R165 ;  /* 0x0000670010a57a24 */ /* 0x000fe200078e02a5 */
[----:B------:R-:W-:Y:S01]  /*1990*/  LOP3.LUT R21, R14, 0x38, R21, 0xf8, !PT ;  /* 0x000000380e157812 */ /* 0x000fe200078ef815 */
[----:B------:R-:W-:Y:S01]  /*19a0*/  IMAD.WIDE.U32 R18, R18, c[0x0][0x1a8], R22 ;  /* 0x00006a0012127a25 */ /* 0x000fe200078e0016 */
[----:B------:R-:W-:-:S03]  /*19b0*/  SHF.R.U32.HI R14, RZ, 0x3, R14 ;  /* 0x00000003ff0e7819 */ /* 0x000fc6000001160e */
[----:B------:R-:W-:Y:S01]  /*19c0*/  IMAD.X R31, R6, 0x1, R2, P1 ;  /* 0x00000001061f7824 */ /* 0x000fe200008e0602 */
[----:B------:R-:W-:Y:S01]  /*19d0*/  @!P5 IADD3 R36, P1, R34, 0x10, RZ ;  /* 0x000000102224d810 */ /* 0x000fe20007f3e0ff */
[----:B------:R-:W-:Y:S01]  /*19e0*/  IMAD.IADD R25, R19, 0x1, R24 ;  /* 0x0000000113197824 */ /* 0x000fe200078e0218 */
[----:B------:R-:W-:Y:S01]  /*19f0*/  LOP3.LUT R14, R21, R14, RZ, 0x3c, !PT ;  /* 0x0000000e150e7212 */ /* 0x000fe200078e3cff */
[----:B------:R-:W-:Y:S01]  /*1a00*/  IMAD.X R21, R6, 0x1, R3, P3 ;  /* 0x0000000106157824 */ /* 0x000fe200018e0603 */
[C---:B------:R-:W-:Y:S01]  /*1a10*/  @!P4 IADD3 R22, P3, R34.reuse, 0x20, RZ ;  /* 0x000000202216c810 */ /* 0x040fe20007f7e0ff */
[----:B------:R-:W-:Y:S01]  /*1a20*/  @!P5 IMAD.X R3, RZ, RZ, R35, P1 ;  /* 0x000000ffff03d224 */ /* 0x000fe200008e0623 */
[----:B------:R-:W-:Y:S01]  /*1a30*/  @!P2 IADD3 R12, P1, R34, 0x30, RZ ;  /* 0x00000030220ca810 */ /* 0x000fe20007f3e0ff */
[----:B------:R-:W-:Y:S02]  /*1a40*/  @!P6 IMAD R6, R35, c[0x0][0x190], RZ ;  /* 0x000064002306ea24 */ /* 0x000fe400078e02ff */
[----:B------:R-:W-:-:S02]  /*1a50*/  @!P6 IMAD.MOV.U32 R24, RZ, RZ, R18 ;  /* 0x000000ffff18e224 */ /* 0x000fc400078e0012 */
[--C-:B------:R-:W-:Y:S02]  /*1a60*/  @!P5 IMAD.MOV.U32 R39, RZ, RZ, R25.reuse ;  /* 0x000000ffff27d224 */ /* 0x100fe400078e0019 */
[--C-:B------:R-:W-:Y:S02]  /*1a70*/  @!P4 IMAD.MOV.U32 R27, RZ, RZ, R25.reuse ;  /* 0x000000ffff1bc224 */ /* 0x100fe400078e0019 */
[----:B------:R-:W-:Y:S02]  /*1a80*/  @!P2 IMAD.MOV.U32 R19, RZ, RZ, R25 ;  /* 0x000000ffff13a224 */ /* 0x000fe400078e0019 */
[C---:B------:R-:W-:Y:S02]  /*1a90*/  @!P6 IMAD R6, R34.reuse, c[0x0][0x194], R6 ;  /* 0x000065002206ea24 */ /* 0x040fe400078e0206 */
[----:B------:R-:W-:Y:S02]  /*1aa0*/  @!P2 IMAD.X R8, RZ, RZ, R35, P1 ;  /* 0x000000ffff08a224 */ /* 0x000fe400008e0623 */
[----:B------:R-:W-:Y:S01]  /*1ab0*/  @!P6 IMAD.WIDE.U32 R24, R34, c[0x0][0x190], R24 ;  /* 0x000064002218ea25 */ /* 0x000fe200078e0018 */
[----:B------:R-:W-:-:S03]  /*1ac0*/  IADD3 R34, P1, R16, R29, RZ ;  /* 0x0000001d10227210 */ /* 0x000fc60007f3e0ff */
[----:B------:R-:W-:Y:S02]  /*1ad0*/  @!P4 IMAD.X R23, RZ, RZ, R35, P3 ;  /* 0x000000ffff17c224 */ /* 0x000fe400018e0623 */
[----:B------:R-:W-:Y:S02]  /*1ae0*/  @!P5 IMAD R3, R3, c[0x0][0x190], RZ ;  /* 0x000064000303da24 */ /* 0x000fe400078e02ff */
[----:B------:R-:W-:Y:S02]  /*1af0*/  @!P5 IMAD.MOV.U32 R38, RZ, RZ, R18 ;  /* 0x000000ffff26d224 */ /* 0x000fe400078e0012 */
[----:B------:R-:W-:Y:S02]  /*1b00*/  @!P5 IMAD R2, R36, c[0x0][0x194], R3 ;  /* 0x000065002402da24 */ /* 0x000fe400078e0203 */
[----:B------:R-:W-:Y:S02]  /*1b10*/  @!P4 IMAD R23, R23, c[0x0][0x190], RZ ;  /* 0x000064001717ca24 */ /* 0x000fe400078e02ff */
[----:B------:R-:W-:Y:S01]  /*1b20*/  IMAD.X R5, R17, 0x1, R5, P1 ;  /* 0x0000000111057824 */ /* 0x000fe200008e0605 */
[----:B------:R-:W-:Y:S01]  /*1b30*/  @!P6 LEA R28, P1, R24, c[0x0][0x160], 0x1 ;  /* 0x00005800181cea11 */ /* 0x000fe200078208ff */
[----:B------:R-:W-:-:S02]  /*1b40*/  @!P6 IMAD.IADD R6, R25, 0x1, R6 ;  /* 0x000000011906e824 */ /* 0x000fc400078e0206 */
[----:B------:R-:W-:Y:S02]  /*1b50*/  @!P4 IMAD.MOV.U32 R26, RZ, RZ, R18 ;  /* 0x000000ffff1ac224 */ /* 0x000fe400078e0012 */
[----:B------:R-:W-:Y:S01]  /*1b60*/  @!P5 IMAD.WIDE.U32 R36, R36, c[0x0][0x190], R38 ;  /* 0x000064002424da25 */ /* 0x000fe200078e0026 */
[----:B------:R-:W-:-:S03]  /*1b70*/  @!P6 LEA.HI.X R29, R24, c[0x0][0x164], R6, 0x1, P1 ;  /* 0x00005900181dea11 */ /* 0x000fc600008f0c06 */
[----:B------:R-:W-:Y:S02]  /*1b80*/  IMAD.SHL.U32 R3, R241, 0x40, RZ ;  /* 0x00000040f1037824 */ /* 0x000fe400078e00ff */
[C---:B------:R-:W-:Y:S02]  /*1b90*/  @!P4 IMAD R10, R22.reuse, c[0x0][0x194], R23 ;  /* 0x00006500160aca24 */ /* 0x040fe400078e0217 */
[----:B------:R-:W-:Y:S01]  /*1ba0*/  @!P4 IMAD.WIDE.U32 R22, R22, c[0x0][0x190], R26 ;  /* 0x000064001616ca25 */ /* 0x000fe200078e001a */
[----:B------:R-:W-:-:S03]  /*1bb0*/  @!P5 LEA R26, P3, R36, c[0x0][0x160], 0x1 ;  /* 0x00005800241ada11 */ /* 0x000fc600078608ff */
[----:B------:R-:W-:Y:S01]  /*1bc0*/  @!P5 IMAD.IADD R2, R37, 0x1, R2 ;  /* 0x000000012502d824 */ /* 0x000fe200078e0202 */
[----:B------:R-:W-:Y:S01]  /*1bd0*/  @!P4 LEA R24, P1, R22, c[0x0][0x160], 0x1 ;  /* 0x000058001618ca11 */ /* 0x000fe200078208ff */
[----:B------:R-:W-:Y:S02]  /*1be0*/  IMAD.IADD R6, R88, 0x1, -R3 ;  /* 0x0000000158067824 */ /* 0x000fe400078e0a03 */
[----:B------:R-:W-:Y:S01]  /*1bf0*/  @!P2 IMAD R17, R8, c[0x0][0x190], RZ ;  /* 0x000064000811aa24 */ /* 0x000fe200078e02ff */
[----:B------:R-:W-:Y:S01]  /*1c00*/  @!P5 LEA.HI.X R27, R36, c[0x0][0x164], R2, 0x1, P3 ;  /* 0x00005900241bda11 */ /* 0x000fe200018f0c02 */
[----:B------:R-:W-:Y:S01]  /*1c10*/  @!P4 IMAD.IADD R10, R23, 0x1, R10 ;  /* 0x00000001170ac824 */ /* 0x000fe200078e020a */
[----:B------:R-:W-:Y:S01]  /*1c20*/  ISETP.GE.AND P3, PT, R15, R6, PT ;  /* 0x000000060f00720c */ /* 0x000fe20003f66270 */
[C---:B------:R-:W-:Y:S01]  /*1c30*/  @!P2 IMAD R8, R12.reuse, c[0x0][0x194], R17 ;  /* 0x000065000c08aa24 */ /* 0x040fe200078e0211 */
[----:B------:R-:W-:Y:S01]  /*1c40*/  LEA.HI R17, R91, R4, RZ, 0x6 ;  /* 0x000000045b117211 */ /* 0x000fe200078f30ff */
[----:B------:R-:W-:Y:S01]  /*1c50*/  @!P2 IMAD.WIDE.U32 R18, R12, c[0x0][0x190], R18 ;  /* 0x000064000c12aa25 */ /* 0x000fe200078e0012 */
[----:B------:R-:W-:-:S03]  /*1c60*/  @!P4 LEA.HI.X R25, R22, c[0x0][0x164], R10, 0x1, P1 ;  /* 0x000059001619ca11 */ /* 0x000fc600008f0c0a */
[----:B------:R-:W-:Y:S01]  /*1c70*/  IMAD.WIDE.U32 R30, R16, c[0x0][0x198], R30 ;  /* 0x00006600101e7a25 */ /* 0x000fe200078e001e */
[----:B------:R-:W-:-:S03]  /*1c80*/  @!P2 LEA R22, P1, R18, c[0x0][0x160], 0x1 ;  /* 0x000058001216aa11 */ /* 0x000fc600078208ff */
[----:B------:R-:W-:Y:S02]  /*1c90*/  @!P2 IMAD.IADD R8, R19, 0x1, R8 ;  /* 0x000000011308a824 */ /* 0x000fe400078e0208 */
[----:B------:R-:W-:Y:S02]  /*1ca0*/  IMAD.MOV.U32 R2, RZ, RZ, R30 ;  /* 0x000000ffff027224 */ /* 0x000fe400078e001e */
[----:B------:R-:W-:Y:S01]  /*1cb0*/  IMAD.U32 R19, RZ, RZ, UR8 ;  /* 0x00000008ff137e24 */ /* 0x000fe2000f8e00ff */
[----:B------:R-:W-:Y:S01]  /*1cc0*/  @!P2 LEA.HI.X R23, R18, c[0x0][0x164], R8, 0x1, P1 ;  /* 0x000059001217aa11 */ /* 0x000fe200008f0c08 */
[----:B------:R-:W-:Y:S02]  /*1cd0*/  IMAD.SHL.U32 R17, R17, 0x8, RZ ;  /* 0x0000000811117824 */ /* 0x000fe400078e00ff */
[----:B------:R-:W-:Y:S01]  /*1ce0*/  IMAD.IADD R165, R31, 0x1, R165 ;  /* 0x000000011fa57824 */ /* 0x000fe200078e02a5 */
[----:B------:R-:W-:Y:S01]  /*1cf0*/  @!P3 LEA R10, P1, R19, R2, 0x4 ;  /* 0x00000002130ab211 */ /* 0x000fe200078220ff */
[----:B------:R-:W-:Y:S01]  /*1d00*/  IMAD.MOV.U32 R8, RZ, RZ, c[0x0][0x19c] ;  /* 0x00006700ff087624 */ /* 0x000fe200078e00ff */
[----:B------:R-:W-:Y:S01]  /*1d10*/  LOP3.LUT R14, R14, 0xfffffe00, R17, 0xf8, !PT ;  /* 0xfffffe000e0e7812 */ /* 0x000fe200078ef811 */
[----:B------:R-:W-:-:S02]  /*1d20*/  IMAD.U32 R12, RZ, RZ, UR8 ;  /* 0x00000008ff0c7e24 */ /* 0x000fc4000f8e00ff */
[----:B------:R-:W-:-:S03]  /*1d30*/  IMAD.WIDE.U32 R20, R9, c[0x0][0x1b8], R20 ;  /* 0x00006e0009147a25 */ /* 0x000fc600078e0014 */
[----:B------:R-:W-:Y:S01]  /*1d40*/  @!P3 LEA.HI.X R17, R12, R165, R8, 0x4, P1 ;  /* 0x000000a50c11b211 */ /* 0x000fe200008f2408 */
[----:B------:R-:W-:Y:S01]  /*1d50*/  IMAD.SHL.U32 R243, R14, 0x2, RZ ;  /* 0x000000020ef37824 */ /* 0x000fe200078e00ff */
[C---:B------:R-:W-:Y:S01]  /*1d60*/  @!P3 LEA R18, P1, R10.reuse, c[0x0][0x168], 0x1 ;  /* 0x00005a000a12ba11 */ /* 0x040fe200078208ff */
[----:B------:R-:W-:Y:S01]  /*1d70*/  IMAD R5, R5, c[0x0][0x1a0], RZ ;  /* 0x0000680005057a24 */ /* 0x000fe200078e02ff */
[----:B------:R-:W-:Y:S02]  /*1d80*/  LEA.HI R14, R91, R4, RZ, 0x4 ;  /* 0x000000045b0e7211 */ /* 0x000fe400078f20ff */
[----:B------:R-:W-:Y:S01]  /*1d90*/  @!P3 LEA.HI.X R19, R10, c[0x0][0x16c], R17, 0x1, P1 ;  /* 0x00005b000a13ba11 */ /* 0x000fe200008f0c11 */
[----:B------:R-:W-:Y:S01]  /*1da0*/  @!PT LDS RZ, [RZ] ;  /* 0x00000000fffff984 */ /* 0x000fe20000000800 */
[----:B------:R-:W-:Y:S01]  /*1db0*/  @!PT LDS RZ, [RZ] ;  /* 0x00000000fffff984 */ /* 0x000fe20000000800 */
[----:B------:R-:W-:Y:S01]  /*1dc0*/  @!PT LDS RZ, [RZ] ;  /* 0x00000000fffff984 */ /* 0x000fe20000000800 */
[----:B------:R1:W-:Y:S01]  /*1dd0*/  @!P6 LDGSTS.E.BYPASS.LTC128B.128 [R243], [R28.64] ;  /* 0x000000001cf3efae */ /* 0x0003e2000b901d4a */
[----:B------:R-:W-:Y:S01]  /*1de0*/  ISETP.GE.AND P1, PT, R13, R6, PT ;  /* 0x000000060d00720c */ /* 0x000fe20003f26270 */
[----:B------:R-:W-:Y:S01]  /*1df0*/  IMAD.SHL.U32 R10, R8, 0x20, RZ ;  /* 0x00000020080a7824 */ /* 0x000fe200078e00ff */
[----:B------:R-:W-:Y:S01]  /*1e00*/  LEA.HI R91, R91, R4, RZ, 0x5 ;  /* 0x000000045b5b7211 */ /* 0x000fe200078f28ff */
[----:B------:R1:W-:Y:S03]  /*1e10*/  @!P6 LDGSTS.E.BYPASS.LTC128B.128 [R243+0x2000], [R28.64+0x80] ;  /* 0x020000801cf3efae */ /* 0x0003e6000b901d4a */
[----:B------:R-:W-:Y:S01]  /*1e20*/  SHF.R.S32.HI R90, RZ, 0x5, R91 ;  /* 0x00000005ff5a7819 */ /* 0x000fe2000001145b */
[----:B------:R1:W-:Y:S01]  /*1e30*/  @!P6 LDGSTS.E.BYPASS.LTC128B.128 [R243+0x4000], [R28.64+0x100] ;  /* 0x040001001cf3efae */ /* 0x0003e2000b901d4a */
[----:B------:R-:W-:-:S03]  /*1e40*/  LOP3.LUT R91, R91, 0xffffffe0, RZ, 0xc0, !PT ;  /* 0xffffffe05b5b7812 */ /* 0x000fc600078ec0ff */
[----:B------:R1:W-:Y:S01]  /*1e50*/  @!P6 LDGSTS.E.BYPASS.LTC128B.128 [R243+0x6000], [R28.64+0x180] ;  /* 0x060001801cf3efae */ /* 0x0003e2000b901d4a */
[----:B------:R-:W-:-:S03]  /*1e60*/  ISETP.GE.AND P6, PT, R16, R6, PT ;  /* 0x000000061000720c */ /* 0x000fc60003fc6270 */
[----:B------:R2:W-:Y:S04]  /*1e70*/  @!P5 LDGSTS.E.BYPASS.LTC128B.128 [R243+0x800], [R26.64] ;  /* 0x008000001af3dfae */ /* 0x0005e8000b901d4a */
[----:B------:R2:W-:Y:S04]  /*1e80*/  @!P5 LDGSTS.E.BYPASS.LTC128B.128 [R243+0x2800], [R26.64+0x80] ;  /* 0x028000801af3dfae */ /* 0x0005e8000b901d4a */
[----:B------:R2:W-:Y:S04]  /*1e90*/  @!P5 LDGSTS.E.BYPASS.LTC128B.128 [R243+0x4800], [R26.64+0x100] ;  /* 0x048001001af3dfae */ /* 0x0005e8000b901d4a */
[----:B------:R2:W-:Y:S04]  /*1ea0*/  @!P5 LDGSTS.E.BYPASS.LTC128B.128 [R243+0x6800], [R26.64+0x180] ;  /* 0x068001801af3dfae */ /* 0x0005e8000b901d4a */
[----:B------:R3:W-:Y:S04]  /*1eb0*/  @!P4 LDGSTS.E.BYPASS.LTC128B.128 [R243+0x1000], [R24.64] ;  /* 0x0100000018f3cfae */ /* 0x0007e8000b901d4a */
[----:B------:R3:W-:Y:S01]  /*1ec0*/  @!P4 LDGSTS.E.BYPASS.LTC128B.128 [R243+0x3000], [R24.64+0x80] ;  /* 0x0300008018f3cfae */ /* 0x0007e2000b901d4a */
[----:B-1----:R-:W-:-:S03]  /*1ed0*/  @!P6 LEA R28, P5, R2, c[0x0][0x168], 0x1 ;  /* 0x00005a00021cea11 */ /* 0x002fc600078a08ff */
[----:B------:R3:W-:Y:S01]  /*1ee0*/  @!P4 LDGSTS.E.BYPASS.LTC128B.128 [R243+0x5000], [R24.64+0x100] ;  /* 0x0500010018f3cfae */ /* 0x0007e2000b901d4a */
[----:B------:R-:W-:-:S03]  /*1ef0*/  @!P6 LEA.HI.X R29, R2, c[0x0][0x16c], R165, 0x1, P5 ;  /* 0x00005b00021dea11 */ /* 0x000fc600028f0ca5 */
[----:B------:R3:W-:Y:S01]  /*1f00*/  @!P4 LDGSTS.E.BYPASS.LTC128B.128 [R243+0x7000], [R24.64+0x180] ;  /* 0x0700018018f3cfae */ /* 0x0007e2000b901d4a */
[----:B------:R-:W-:Y:S02]  /*1f10*/  @!P1 IADD3 R12, P4, R2, UR4, RZ ;  /* 0x00000004020c9c10 */ /* 0x000fe4000ff9e0ff */
[-C--:B------:R-:W-:Y:S01]  /*1f20*/  ISETP.GE.AND P5, PT, R15, R6.reuse, PT ;  /* 0x000000060f00720c */ /* 0x080fe20003fa6270 */
[----:B------:R1:W-:Y:S01]  /*1f30*/  @!P2 LDGSTS.E.BYPASS.LTC128B.128 [R243+0x1800], [R22.64] ;  /* 0x0180000016f3afae */ /* 0x0003e2000b901d4a */
[----:B------:R-:W-:Y:S02]  /*1f40*/  @!P1 IADD3.X R17, R165, UR5, R10, P4, !PT ;  /* 0x00000005a5119c10 */ /* 0x000fe4000a7fe40a */
[----:B------:R-:W-:Y:S01]  /*1f50*/  SHF.R.S32.HI R10, RZ, 0x4, R14 ;  /* 0x00000004ff0a7819 */ /* 0x000fe2000001140e */
[----:B------:R1:W-:Y:S01]  /*1f60*/  @!P2 LDGSTS.E.BYPASS.LTC128B.128 [R243+0x3800], [R22.64+0x80] ;  /* 0x0380008016f3afae */ /* 0x0003e2000b901d4a */
[----:B------:R-:W-:-:S03]  /*1f70*/  ISETP.GE.AND P4, PT, R13, R6, PT ;  /* 0x000000060d00720c */ /* 0x000fc60003f86270 */
[----:B------:R1:W-:Y:S04]  /*1f80*/  @!P2 LDGSTS.E.BYPASS.LTC128B.128 [R243+0x5800], [R22.64+0x100] ;  /* 0x0580010016f3afae */ /* 0x0003e8000b901d4a */
[----:B------:R1:W-:Y:S01]  /*1f90*/  @!P2 LDGSTS.E.BYPASS.LTC128B.128 [R243+0x7800], [R22.64+0x180] ;  /* 0x0780018016f3afae */ /* 0x0003e2000b901d4a */
[----:B--2---:R-:W-:-:S03]  /*1fa0*/  @!P1 LEA R26, P2, R12, c[0x0][0x168], 0x1 ;  /* 0x00005a000c1a9a11 */ /* 0x004fc600078408ff */
[----:B------:R2:W-:Y:S01]  /*1fb0*/  @!P6 LDGSTS.E.BYPASS.LTC128B.128 [R243+0x8000], [R28.64] ;  /* 0x080000001cf3efae */ /* 0x0005e2000b901d4a */
[----:B------:R-:W-:Y:S02]  /*1fc0*/  @!P1 LEA.HI.X R27, R12, c[0x0][0x16c], R17, 0x1, P2 ;  /* 0x00005b000c1b9a11 */ /* 0x000fe400010f0c11 */
[----:B------:R-:W-:Y:S01]  /*1fd0*/  ISETP.GE.AND P2, PT, R11, R6, PT ;  /* 0x000000060b00720c */ /* 0x000fe20003f46270 */
[----:B------:R2:W-:Y:S01]  /*1fe0*/  @!P6 LDGSTS.E.BYPASS.LTC128B.128 [R243+0xa000], [R28.64+0x80] ;  /* 0x0a0000801cf3efae */ /* 0x0005e2000b901d4a */
[----:B------:R-:W-:-:S03]  /*1ff0*/  LEA.HI R12, R10, R10, RZ, 0x1 ;  /* 0x0000000a0a0c7211 */ /* 0x000fc600078f08ff */
[----:B------:R2:W-:Y:S01]  /*2000*/  @!P6 LDGSTS.E.BYPASS.LTC128B.128 [R243+0xc000], [R28.64+0x100] ;  /* 0x0c0001001cf3efae */ /* 0x0005e2000b901d4a */
[----:B------:R-:W-:Y:S01]  /*2010*/  LOP3.LUT R13, R12, 0xfffffffe, RZ, 0xc0, !PT ;  /* 0xfffffffe0c0d7812 */ /* 0x000fe200078ec0ff */
[----:B------:R-:W-:Y:S01]  /*2020*/  IMAD R12, R7, c[0x0][0x1b8], RZ ;  /* 0x00006e00070c7a24 */ /* 0x000fe200078e02ff */
[----:B------:R-:W-:Y:S01]  /*2030*/  LOP3.LUT R7, R14, 0xfffffff0, RZ, 0xc0, !PT ;  /* 0xfffffff00e077812 */ /* 0x000fe200078ec0ff */
[----:B------:R2:W-:Y:S01]  /*2040*/  @!P6 LDGSTS.E.BYPASS.LTC128B.128 [R243+0xe000], [R28.64+0x180] ;  /* 0x0e0001801cf3efae */ /* 0x0005e2000b901d4a */
[----:B------:R-:W-:Y:S01]  /*2050*/  ISETP.GE.AND P6, PT, R16, R6, PT ;  /* 0x000000061000720c */ /* 0x000fe20003fc6270 */
[----:B------:R-:W-:Y:S02]  /*2060*/  IMAD.IADD R10, R10, 0x1, -R13 ;  /* 0x000000010a0a7824 */ /* 0x000fe400078e0a0d */
[----:B------:R4:W-:Y:S01]  /*2070*/  @!P3 LDGSTS.E.BYPASS.LTC128B.128 [R243+0x8800], [R18.64] ;  /* 0x0880000012f3bfae */ /* 0x0009e2000b901d4a */
[----:B------:R-:W-:Y:S02]  /*2080*/  @!P2 IMAD.MOV.U32 R164, RZ, RZ, R2 ;  /* 0x000000ffffa4a224 */ /* 0x000fe400078e0002 */
[----:B------:R-:W-:Y:S01]  /*2090*/  IMAD R12, R9, c[0x0][0x1bc], R12 ;  /* 0x00006f00090c7a24 */ /* 0x000fe200078e020c */
[----:B------:R4:W-:Y:S01]  /*20a0*/  @!P3 LDGSTS.E.BYPASS.LTC128B.128 [R243+0xa800], [R18.64+0x80] ;  /* 0x0a80008012f3bfae */ /* 0x0009e2000b901d4a */
[----:B------:R-:W-:-:S02]  /*20b0*/  @!P2 IMAD R13, R8, 0x30, RZ ;  /* 0x00000030080da824 */ /* 0x000fc400078e02ff */
[----:B------:R-:W-:Y:S01]  /*20c0*/  IMAD.IADD R21, R21, 0x1, R12 ;  /* 0x0000000115157824 */ /* 0x000fe200078e020c */
[----:B------:R4:W-:Y:S01]  /*20d0*/  @!P3 LDGSTS.E.BYPASS.LTC128B.128 [R243+0xc800], [R18.64+0x100] ;  /* 0x0c80010012f3bfae */ /* 0x0009e2000b901d4a */
[----:B------:R-:W-:Y:S02]  /*20e0*/  IMAD.IADD R7, R4, 0x1, -R7 ;  /* 0x0000000104077824 */ /* 0x000fe400078e0a07 */
[----:B------:R-:W-:Y:S01]  /*20f0*/  IMAD.SHL.U32 R9, R0, 0x40, RZ ;  /* 0x0000004000097824 */ /* 0x000fe200078e00ff */
[----:B------:R4:W-:Y:S01]  /*2100*/  @!P3 LDGSTS.E.BYPASS.LTC128B.128 [R243+0xe800], [R18.64+0x180] ;  /* 0x0e80018012f3bfae */ /* 0x0009e2000b901d4a */
[----:B------:R-:W-:Y:S01]  /*2110*/  ISETP.GE.AND P3, PT, R11, R6, PT ;  /* 0x000000060b00720c */ /* 0x000fe20003f66270 */
[----:B------:R-:W-:Y:S02]  /*2120*/  IMAD.U32 R6, RZ, RZ, UR8 ;  /* 0x00000008ff067e24 */ /* 0x000fe4000f8e00ff */
[----:B------:R3:W-:Y:S01]  /*2130*/  @!P1 LDGSTS.E.BYPASS.LTC128B.128 [R243+0x9000], [R26.64] ;  /* 0x090000001af39fae */ /* 0x0007e2000b901d4a */
[----:B------:R-:W-:Y:S01]  /*2140*/  LOP3.LUT R11, R9, 0x1c0, RZ, 0xc0, !PT ;  /* 0x000001c0090b7812 */ /* 0x000fe200078ec0ff */
[----:B------:R-:W-:Y:S01]  /*2150*/  @!P2 IMAD.WIDE.U32 R14, R6, 0x30, R164 ;  /* 0x00000030060ea825 */ /* 0x000fe200078e00a4 */
[----:B------:R-:W-:Y:S01]  /*2160*/  SHF.R.S32.HI R6, RZ, 0x1f, R7 ;  /* 0x0000001fff067819 */ /* 0x000fe20000011407 */
[----:B------:R3:W-:Y:S02]  /*2170*/  @!P1 LDGSTS.E.BYPASS.LTC128B.128 [R243+0xb000], [R26.64+0x80] ;  /* 0x0b0000801af39fae */ /* 0x0007e4000b901d4a */
[----:B------:R-:W-:Y:S01]  /*2180*/  @!P2 IMAD.IADD R13, R15, 0x1, R13 ;  /* 0x000000010f0da824 */ /* 0x000fe200078e020d */
[----:B------:R-:W-:Y:S01]  /*2190*/  LEA.HI R9, R6, R7, RZ, 0x3 ;  /* 0x0000000706097211 */ /* 0x000fe200078f18ff */
[----:B------:R3:W-:Y:S01]  /*21a0*/  @!P1 LDGSTS.E.BYPASS.LTC128B.128 [R243+0xd000], [R26.64+0x100] ;  /* 0x0d0001001af39fae */ /* 0x0007e2000b901d4a */
[----:B------:R-:W-:-:S02]  /*21b0*/  IMAD.SHL.U32 R16, R16, 0x8, RZ ;  /* 0x0000000810107824 */ /* 0x000fc400078e00ff */
[----:B------:R-:W-:Y:S01]  /*21c0*/  LOP3.LUT R6, R9, 0xfffffff8, RZ, 0xc0, !PT ;  /* 0xfffffff809067812 */ /* 0x000fe200078ec0ff */
[----:B------:R3:W-:Y:S01]  /*21d0*/  @!P1 LDGSTS.E.BYPASS.LTC128B.128 [R243+0xf000], [R26.64+0x180] ;  /* 0x0f0001801af39fae */ /* 0x0007e2000b901d4a */
[----:B------:R-:W-:Y:S01]  /*21e0*/  @!P2 LEA R12, P1, R14, c[0x0][0x168], 0x1 ;  /* 0x00005a000e0caa11 */ /* 0x000fe200078208ff */
[C---:B------:R-:W-:Y:S01]  /*21f0*/  IMAD R15, R34.reuse, c[0x0][0x1a4], R5 ;  /* 0x00006900220f7a24 */ /* 0x040fe200078e0205 */
[----:B------:R-:W-:Y:S01]  /*2200*/  LOP3.LUT R16, R11, 0x8, R16, 0xf8, !PT ;  /* 0x000000080b107812 */ /* 0x000fe200078ef810 */
[----:B------:R-:W-:Y:S01]  /*2210*/  IMAD.WIDE.U32 R34, R34, c[0x0][0x1a0], R20 ;  /* 0x0000680022227a25 */ /* 0x000fe200078e0014 */
[----:B------:R-:W-:Y:S02]  /*2220*/  @!P2 LEA.HI.X R13, R14, c[0x0][0x16c], R13, 0x1, P1 ;  /* 0x00005b000e0daa11 */ /* 0x000fe400008f0c0d */
[----:B------:R-:W-:Y:S01]  /*2230*/  SHF.R.U32.HI R11, RZ, 0x3, R11 ;  /* 0x00000003ff0b7819 */ /* 0x000fe2000001160b */
[----:B------:R-:W-:Y:S01]  /*2240*/  IMAD.IADD R7, R7, 0x1, -R6 ;  /* 0x0000000107077824 */ /* 0x000fe200078e0a06 */
[----:B------:R-:W-:Y:S01]  /*2250*/  LEA R238, P1, R34, c[0x0][0x170], 0x1 ;  /* 0x00005c0022ee7a11 */ /* 0x000fe200078208ff */
[----:B------:R1:W-:Y:S01]  /*2260*/  @!P2 LDGSTS.E.BYPASS.LTC128B.128 [R243+0x9800], [R12.64] ;  /* 0x098000000cf3afae */ /* 0x0003e2000b901d4a */
[----:B------:R-:W-:Y:S01]  /*2270*/  LOP3.LUT R11, R16, R11, RZ, 0x3c, !PT ;  /* 0x0000000b100b7212 */ /* 0x000fe200078e3cff */
[----:B------:R-:W-:-:S02]  /*2280*/  IMAD.IADD R32, R35, 0x1, R15 ;  /* 0x0000000123207824 */ /* 0x000fc400078e020f */
[----:B------:R1:W-:Y:S01]  /*2290*/  @!P2 LDGSTS.E.BYPASS.LTC128B.128 [R243+0xb800], [R12.64+0x80] ;  /* 0x0b8000800cf3afae */ /* 0x0003e2000b901d4a */
[----:B------:R-:W-:Y:S02]  /*22a0*/  IMAD.SHL.U32 R6, R7, 0x40, RZ ;  /* 0x0000004007067824 */ /* 0x000fe400078e00ff */
[C---:B------:R-:W-:Y:S01]  /*22b0*/  IMAD R233, R10.reuse, 0x200, R11 ;  /* 0x000002000ae97824 */ /* 0x040fe200078e020b */
[----:B------:R1:W-:Y:S01]  /*22c0*/  @!P2 LDGSTS.E.BYPASS.LTC128B.128 [R243+0xd800], [R12.64+0x100] ;  /* 0x0d8001000cf3afae */ /* 0x0003e2000b901d4a */
[----:B------:R-:W-:Y:S01]  /*22d0*/  IMAD.SHL.U32 R11, R10, 0x8, RZ ;  /* 0x000000080a0b7824 */ /* 0x000fe200078e00ff */
[----:B------:R-:W-:Y:S01]  /*22e0*/  LEA.HI.X R237, R34, c[0x0][0x174], R32, 0x1, P1 ;  /* 0x00005d0022ed7a11 */ /* 0x000fe200008f0c20 */
[----:B------:R-:W-:Y:S01]  /*22f0*/  IMAD.MOV.U32 R5, RZ, RZ, 0x20 ;  /* 0x00000020ff057424 */ /* 0x000fe200078e00ff */
[----:B------:R1:W-:Y:S01]  /*2300*/  @!P2 LDGSTS.E.BYPASS.LTC128B.128 [R243+0xf800], [R12.64+0x180] ;  /* 0x0f8001800cf3afae */ /* 0x0003e2000b901d4a */
[----:B------:R-:W-:Y:S01]  /*2310*/  LOP3.LUT R6, R6, 0x1c0, RZ, 0xc0, !PT ;  /* 0x000001c006067812 */ /* 0x000fe200078ec0ff */
[----:B----4-:R-:W-:-:S02]  /*2320*/  @!P3 IMAD.MOV.U32 R18, RZ, RZ, c[0x0][0x1a0] ;  /* 0x00006800ff12b624 */ /* 0x010fc400078e00ff */
[----:B------:R-:W0:Y:S01]  /*2330*/  LDGDEPBAR ;  /* 0x00000000000079af */ /* 0x000e220000000000 */
[----:B------:R-:W-:Y:S01]  /*2340*/  LOP3.LUT R11, R6, 0x8, R11, 0xf8, !PT ;  /* 0x00000008060b7812 */ /* 0x000fe200078ef80b */
[----:B------:R-:W-:Y:S01]  /*2350*/  @!P3 IMAD.MOV.U32 R239, RZ, RZ, R237 ;  /* 0x000000ffffefb224 */ /* 0x000fe200078e00ed */
[----:B------:R-:W-:Y:S01]  /*2360*/  SHF.R.U32.HI R6, RZ, 0x3, R6 ;  /* 0x00000003ff067819 */ /* 0x000fe20000011606 */
[----:B------:R-:W-:-:S03]  /*2370*/  IMAD.WIDE.U32 R14, R5, c[0x0][0x1a0], RZ ;  /* 0x00006800050e7a25 */ /* 0x000fc600078e00ff */
[----:B------:R-:W-:Y:S01]  /*2380*/  LOP3.LUT R6, R11, R6, RZ, 0x3c, !PT ;  /* 0x000000060b067212 */ /* 0x000fe200078e3cff */
[----:B------:R-:W-:Y:S01]  /*2390*/  @!P3 IMAD.WIDE.U32 R18, R18, 0x60, R238 ;  /* 0x000000601212b825 */ /* 0x000fe200078e00ee */
[----:B------:R-:W-:-:S03]  /*23a0*/  @!P5 IADD3 R16, P2, R238, R14, RZ ;  /* 0x0000000eee10d210 */ /* 0x000fc60007f5e0ff */
[----:B------:R-:W-:Y:S02]  /*23b0*/  IMAD R10, R5, c[0x0][0x1a4], RZ ;  /* 0x00006900050a7a24 */ /* 0x000fe400078e02ff */
[----:B------:R-:W-:Y:S02]  /*23c0*/  @!P6 IMAD.MOV.U32 R239, RZ, RZ, R237 ;  /* 0x000000ffffefe224 */ /* 0x000fe400078e00ed */
[----:B------:R-:W-:Y:S01]  /*23d0*/  @!P4 IMAD.MOV.U32 R11, RZ, RZ, c[0x0][0x1a0] ;  /* 0x00006800ff0bc624 */ /* 0x000fe200078e00ff */
[----:B------:R-:W-:Y:S01]  /*23e0*/  @!P5 IADD3.X R17, R237, R15, R10, P2, !PT ;  /* 0x0000000fed11d210 */ /* 0x000fe200017fe40a */
[----:B------:R-:W-:Y:S02]  /*23f0*/  IMAD.SHL.U32 R89, R9, 0x40, RZ ;  /* 0x0000004009597824 */ /* 0x000fe400078e00ff */
[----:B------:R-:W-:Y:S01]  /*2400*/  @!P4 IMAD.MOV.U32 R8, RZ, RZ, c[0x0][0x1a4] ;  /* 0x00006900ff08c624 */ /* 0x000fe200078e00ff */
[----:B------:R-:W-:Y:S01]  /*2410*/  @!P4 LEA R14, P1, R11, R238, 0x6 ;  /* 0x000000ee0b0ec211 */ /* 0x000fe200078230ff */
[----:B------:R-:W-:Y:S01]  /*2420*/  IMAD.SHL.U32 R233, R233, 0x2, RZ ;  /* 0x00000002e9e97824 */ /* 0x000fe200078e00ff */
[----:B------:R-:W-:Y:S01]  /*2430*/  LOP3.LUT R89, R89, 0xfffffe00, RZ, 0xc0, !PT ;  /* 0xfffffe0059597812 */ /* 0x000fe200078ec0ff */
[----:B------:R-:W-:-:S04]  /*2440*/  DEPBAR.LE SB0, 0x0 ;  /* 0x000080000000791a */ /* 0x000fc80000000000 */
[----:B------:R-:W-:Y:S01]  /*2450*/  BAR.SYNC.DEFER_BLOCKING 0x0 ;  /* 0x0000000000007b1d */ /* 0x000fe20000010000 */
[----:B-1----:R-:W-:Y:S01]  /*2460*/  @!P3 IMAD.MOV.U32 R12, RZ, RZ, c[0x0][0x1a4] ;  /* 0x00006900ff0cb624 */ /* 0x002fe200078e00ff */
[----:B------:R-:W-:Y:S01]  /*2470*/  @!P4 LEA.HI.X R15, R11, R237, R8, 0x6, P1 ;  /* 0x000000ed0b0fc211 */ /* 0x000fe200008f3408 */
[----:B------:R-:W-:Y:S01]  /*2480*/  IMAD R9, R90, 0x400, R89 ;  /* 0x000004005a097824 */ /* 0x000fe200078e0259 */
[----:B------:R-:W-:Y:S01]  /*2490*/  IADD3 R231, R233, 0x8020, RZ ;  /* 0x00008020e9e77810 */ /* 0x000fe20007ffe0ff */
[----:B------:R-:W-:Y:S01]  /*24a0*/  @!P3 IMAD R12, R12, 0x60, RZ ;  /* 0x000000600c0cb824 */ /* 0x000fe200078e02ff */
[----:B------:R-:W-:Y:S01]  /*24b0*/  R2P PR, R7, 0x6 ;  /* 0x0000000607007804 */ /* 0x000fe20000000000 */
[----:B------:R-:W-:Y:S02]  /*24c0*/  IMAD.IADD R234, R6, 0x1, R9 ;  /* 0x0000000106ea7824 */ /* 0x000fe400078e0209 */
[----:B------:R-:W-:Y:S02]  /*24d0*/  @!P3 IMAD.IADD R13, R19, 0x1, R12 ;  /* 0x00000001130db824 */ /* 0x000fe400078e020c */
[----:B------:R-:W-:Y:S01]  /*24e0*/  @!P3 IMAD.MOV.U32 R12, RZ, RZ, R18 ;  /* 0x000000ffff0cb224 */ /* 0x000fe200078e0012 */
[----:B------:R-:W-:Y:S01]  /*24f0*/  SEL R5, R5, 0xffffffe0, !P2 ;  /* 0xffffffe005057807 */ /* 0x000fe20005000000 */
[----:B------:R-:W-:-:S02]  /*2500*/  IMAD.SHL.U32 R234, R234, 0x2, RZ ;  /* 0x00000002eaea7824 */ /* 0x000fc400078e00ff */
[----:B------:R-:W-:Y:S02]  /*2510*/  IMAD.MOV.U32 R7, RZ, RZ, 0x10 ;  /* 0x00000010ff077424 */ /* 0x000fe400078e00ff */
[--C-:B------:R-:W-:Y:S02]  /*2520*/  IMAD R230, R5, 0x2, R234.reuse ;  /* 0x0000000205e67824 */ /* 0x100fe400078e02ea */
[----:B------:R-:W-:Y:S01]  /*2530*/  IMAD R90, R90, 0x10, R93 ;  /* 0x000000105a5a7824 */ /* 0x000fe200078e025d */
[----:B------:R-:W-:Y:S02]  /*2540*/  SEL R7, R7, 0xfffffff0, !P1 ;  /* 0xfffffff007077807 */ /* 0x000fe40004800000 */
[----:B------:R-:W-:Y:S01]  /*2550*/  R2P PR, R0, 0x6 ;  /* 0x0000000600007804 */ /* 0x000fe20000000000 */
[----:B------:R-:W-:Y:S01]  /*2560*/  @P6 STS.128 [R243+0x10000], RZ ;  /* 0x010000fff3006388 */ /* 0x000fe20000000c00 */
[----:B------:R-:W-:Y:S01]  /*2570*/  IADD3 R0, R233, 0x8000, RZ ;  /* 0x00008000e9007810 */ /* 0x000fe20007ffe0ff */
[----:B------:R-:W-:-:S02]  /*2580*/  IMAD R232, R7, 0x2, R234 ;  /* 0x0000000207e87824 */ /* 0x000fc400078e02ea */
[----:B------:R-:W-:Y:S02]  /*2590*/  @P6 STS.128 [R243+0x12000], RZ ;  /* 0x012000fff3006388 */ /* 0x000fe40000000c00 */
[----:B------:R-:W-:Y:S02]  /*25a0*/  IMAD R229, R5, 0x2, R232 ;  /* 0x0000000205e57824 */ /* 0x000fe400078e02e8 */
[----:B------:R-:W-:Y:S04]  /*25b0*/  @P6 STS.128 [R243+0x14000], RZ ;  /* 0x014000fff3006388 */ /* 0x000fe80000000c00 */
[----:B------:R-:W-:Y:S01]  /*25c0*/  @P1 IADD3 R231, R0, -0x20, RZ ;  /* 0xffffffe000e71810 */ /* 0x000fe20007ffe0ff */
[----:B------:R-:W-:Y:S01]  /*25d0*/  @P6 STS.128 [R243+0x16000], RZ ;  /* 0x016000fff3006388 */ /* 0x000fe20000000c00 */
[----:B------:R-:W-:-:S02]  /*25e0*/  IMAD.MOV.U32 R0, RZ, RZ, 0x40 ;  /* 0x00000040ff007424 */ /* 0x000fc400078e00ff */
[C---:B------:R-:W-:Y:S01]  /*25f0*/  IADD3 R223, R231.reuse, 0x800, RZ ;  /* 0x00000800e7df7810 */ /* 0x040fe20007ffe0ff */
[----:B------:R-:W-:Y:S01]  /*2600*/  @!PT LDS RZ, [RZ] ;  /* 0x00000000fffff984 */ /* 0x000fe20000000800 */
[----:B------:R-:W-:Y:S01]  /*2610*/  @!PT LDS RZ, [RZ] ;  /* 0x00000000fffff984 */ /* 0x000fe20000000800 */
[----:B------:R-:W-:Y:S01]  /*2620*/  @!PT LDS RZ, [RZ] ;  /* 0x00000000fffff984 */ /* 0x000fe20000000800 */
[----:B------:R1:W-:Y:S01]  /*2630*/  @!P6 LDGSTS.E.BYPASS.LTC128B.128 [R243+0x10000], [R238.64] ;  /* 0x10000000eef3efae */ /* 0x0003e2000b901d4a */
[----:B------:R-:W-:Y:S02]  /*2640*/  IADD3 R222, R231, 0x1000, RZ ;  /* 0x00001000e7de7810 */ /* 0x000fe40007ffe0ff */
[----:B------:R-:W-:Y:S01]  /*2650*/  SEL R0, R0, 0xffffffc0, !P2 ;  /* 0xffffffc000007807 */ /* 0x000fe20005000000 */
[----:B------:R1:W-:Y:S01]  /*2660*/  @!P6 LDGSTS.E.BYPASS.LTC128B.128 [R243+0x12000], [R238.64+0x80] ;  /* 0x12000080eef3efae */ /* 0x0003e2000b901d4a */
[----:B------:R-:W-:Y:S02]  /*2670*/  ISETP.GT.AND P2, PT, R241, R236, PT ;  /* 0x000000ecf100720c */ /* 0x000fe40003f44270 */
[----:B------:R-:W-:Y:S01]  /*2680*/  IADD3 R221, R231, 0x1800, RZ ;  /* 0x00001800e7dd7810 */ /* 0x000fe20007ffe0ff */
[----:B------:R1:W-:Y:S01]  /*2690*/  @!P6 LDGSTS.E.BYPASS.LTC128B.128 [R243+0x14000], [R238.64+0x100] ;  /* 0x14000100eef3efae */ /* 0x0003e2000b901d4a */
[----:B------:R-:W-:Y:S01]  /*26a0*/  IMAD.IADD R227, R233, 0x1, R0 ;  /* 0x00000001e9e37824 */ /* 0x000fe200078e0200 */
[C---:B------:R-:W-:Y:S01]  /*26b0*/  IADD3 R219, R231.reuse, 0x2000, RZ ;  /* 0x00002000e7db7810 */ /* 0x040fe20007ffe0ff */
[----:B------:R-:W-:Y:S01]  /*26c0*/  IMAD.IADD R220, R0, 0x1, R231 ;  /* 0x0000000100dc7824 */ /* 0x000fe200078e02e7 */
[----:B------:R1:W-:Y:S01]  /*26d0*/  @!P6 LDGSTS.E.BYPASS.LTC128B.128 [R243+0x16000], [R238.64+0x180] ;  /* 0x16000180eef3efae */ /* 0x0003e2000b901d4a */
[----:B------:R-:W-:Y:S01]  /*26e0*/  IMAD.IADD R0, R4, 0x1, -R91 ;  /* 0x0000000104007824 */ /* 0x000fe200078e0a5b */
[----:B------:R-:W-:-:S02]  /*26f0*/  IADD3 R218, R231, 0x2800, RZ ;  /* 0x00002800e7da7810 */ /* 0x000fc40007ffe0ff */
[----:B------:R-:W-:Y:S01]  /*2700*/  @P5 STS.128 [R243+0x10800], RZ ;  /* 0x010800fff3005388 */ /* 0x000fe20000000c00 */
[C---:B------:R-:W-:Y:S02]  /*2710*/  IADD3 R217, R231.reuse, 0x3000, RZ ;  /* 0x00003000e7d97810 */ /* 0x040fe40007ffe0ff */
[C---:B------:R-:W-:Y:S01]  /*2720*/  @!P2 LEA R246, P1, R2.reuse, c[0x0][0x168], 0x1 ;  /* 0x00005a0002f6aa11 */ /* 0x040fe200078208ff */
[----:B------:R-:W-:Y:S01]  /*2730*/  @P5 STS.128 [R243+0x12800], RZ ;  /* 0x012800fff3005388 */ /* 0x000fe20000000c00 */
[C---:B------:R-:W-:Y:S02]  /*2740*/  IADD3 R216, R231.reuse, 0x3800, RZ ;  /* 0x00003800e7d87810 */ /* 0x040fe40007ffe0ff */
[----:B------:R-:W-:Y:S01]  /*2750*/  @!P2 LEA.HI.X R247, R2, c[0x0][0x16c], R165, 0x1, P1 ;  /* 0x00005b0002f7aa11 */ /* 0x000fe200008f0ca5 */
        /* <DEDUP_REMOVED lines=11> */
[C---:B------:R-:W-:Y:S01]  /*2810*/  IADD3 R210, R231.reuse, 0x6800, RZ ;  /* 0x00006800e7d27810 */ /* 0x040fe20007ffe0ff */
[----:B------:R4:W-:Y:S01]  /*2820*/  @!P5 LDGSTS.E.BYPASS.LTC128B.128 [R243+0x12800], [R16.64+0x80] ;  /* 0x1280008010f3dfae */ /* 0x0009e2000b901d4a */
[C---:B------:R-:W-:Y:S02]  /*2830*/  IADD3 R209, R231.reuse, 0x7000, RZ ;  /* 0x00007000e7d17810 */ /* 0x040fe40007ffe0ff */
[----:B------:R-:W-:Y:S01]  /*2840*/  IADD3 R208, R231, 0x7800, RZ ;  /* 0x00007800e7d07810 */ /* 0x000fe20007ffe0ff */
        /* <DEDUP_REMOVED lines=25> */
[----:B------:R-:W1:Y:S04]  /*29e0*/  LDSM.16.M88.4 R64, [R233+0x8800] ;  /* 0x00880000e940783b */ /* 0x000e680000000200 */
[----:B----4-:R-:W4:Y:S04]  /*29f0*/  LDSM.16.M88.4 R16, [R233+0x8000] ;  /* 0x00800000e910783b */ /* 0x010f280000000200 */
[----:B------:R-:W4:Y:S04]  /*2a00*/  LDSM.16.M88.4 R56, [R233+0x9000] ;  /* 0x00900000e938783b */ /* 0x000f280000000200 */
[----:B--2---:R-:W2:Y:S04]  /*2a10*/  LDSM.16.M88.4 R28, [R233+0x9800] ;  /* 0x00980000e91c783b */ /* 0x004ea80000000200 */
[----:B------:R-:W-:Y:S04]  /*2a20*/  LDSM.16.M88.4 R36, [R232] ;  /* 0x00000000e824783b */ /* 0x000fe80000000200 */
[----:B---3--:R-:W3:Y:S04]  /*2a30*/  LDSM.16.M88.4 R24, [R231+0x800] ;  /* 0x00080000e718783b */ /* 0x008ee80000000200 */
[----:B------:R-:W2:Y:S04]  /*2a40*/  LDSM.16.M88.4 R40, [R231] ;  /* 0x00000000e728783b */ /* 0x000ea80000000200 */
[----:B-1----:R-:W1:Y:S04]  /*2a50*/  LDSM.16.M88.4 R12, [R231+0x1000] ;  /* 0x00100000e70c783b */ /* 0x002e680000000200 */
[----:B------:R-:W1:Y:S04]  /*2a60*/  LDSM.16.M88.4 R76, [R231+0x1800] ;  /* 0x00180000e74c783b */ /* 0x000e680000000200 */
[----:B------:R-:W-:Y:S01]  /*2a70*/  LDSM.16.M88.4 R48, [R230] ;  /* 0x00000000e630783b */ /* 0x000fe20000000200 */
[C---:B------:R-:W-:Y:S03]  /*2a80*/  HMMA.16816.F32.BF16 R68, R8.reuse, R64, RZ ;  /* 0x000000400844723c */ /* 0x040fe600000418ff */
[----:B------:R-:W-:Y:S04]  /*2a90*/  LDSM.16.M88.4 R72, [R227+0x8800] ;  /* 0x00880000e348783b */ /* 0x000fe80000000200 */
[----:B------:R-:W-:Y:S01]  /*2aa0*/  LDSM.16.M88.4 R44, [R227+0x9000] ;  /* 0x00900000e32c783b */ /* 0x000fe20000000200 */
[C---:B------:R-:W-:Y:S03]  /*2ab0*/  HMMA.16816.F32.BF16 R64, R8.reuse, R66, RZ ;  /* 0x000000420840723c */ /* 0x040fe600000418ff */
[----:B------:R-:W-:Y:S04]  /*2ac0*/  LDSM.16.M88.4 R84, [R234+0x2000] ;  /* 0x00200000ea54783b */ /* 0x000fe80000000200 */
[----:B------:R-:W-:Y:S01]  /*2ad0*/  LDSM.16.M88.4 R80, [R233+0xa800] ;  /* 0x00a80000e950783b */ /* 0x000fe20000000200 */
[C---:B----4-:R-:W-:Y:S03]  /*2ae0*/  HMMA.16816.F32.BF16 R20, R8.reuse, R16, RZ ;  /* 0x000000100814723c */ /* 0x050fe600000418ff */
[----:B------:R-:W0:Y:S05]  /*2af0*/  LDGDEPBAR ;  /* 0x00000000000079af */ /* 0x000e2a0000000000 */
[C---:B------:R-:W-:Y:S08]  /*2b00*/  HMMA.16816.F32.BF16 R60, R8.reuse, R56, RZ ;  /* 0x00000038083c723c */ /* 0x040ff000000418ff */
[C---:B------:R-:W-:Y:S08]  /*2b10*/  HMMA.16816.F32.BF16 R16, R8.reuse, R18, RZ ;  /* 0x000000120810723c */ /* 0x040ff000000418ff */
[C---:B------:R-:W-:Y:S08]  /*2b20*/  HMMA.16816.F32.BF16 R56, R8.reuse, R58, RZ ;  /* 0x0000003a0838723c */ /* 0x040ff000000418ff */
[C---:B--2---:R-:W-:Y:S08]  /*2b30*/  HMMA.16816.F32.BF16 R52, R8.reuse, R28, RZ ;  /* 0x0000001c0834723c */ /* 0x044ff000000418ff */
[----:B------:R-:W-:Y:S01]  /*2b40*/  HMMA.16816.F32.BF16 R8, R8, R30, RZ ;  /* 0x0000001e0808723c */ /* 0x000fe200000418ff */
[----:B------:R-:W2:Y:S07]  /*2b50*/  LDSM.16.M88.4 R28, [R227+0x8000] ;  /* 0x00800000e31c783b */ /* 0x000eae0000000200 */
[C---:B---3--:R-:W-:Y:S08]  /*2b60*/  HMMA.16816.F32.BF16 R68, R36.reuse, R24, R68 ;  /* 0x000000182444723c */ /* 0x048ff00000041844 */
[C---:B------:R-:W-:Y:S01]  /*2b70*/  HMMA.16816.F32.BF16 R64, R36.reuse, R26, R64 ;  /* 0x0000001a2440723c */ /* 0x040fe20000041840 */
[----:B------:R-:W3:Y:S07]  /*2b80*/  LDSM.16.M88.4 R24, [R227+0x9800] ;  /* 0x00980000e318783b */ /* 0x000eee0000000200 */
[C---:B------:R-:W-:Y:S08]  /*2b90*/  HMMA.16816.F32.BF16 R20, R36.reuse, R40, R20 ;  /* 0x000000282414723c */ /* 0x040ff00000041814 */
[C---:B------:R-:W-:Y:S01]  /*2ba0*/  HMMA.16816.F32.BF16 R16, R36.reuse, R42, R16 ;  /* 0x0000002a2410723c */ /* 0x040fe20000041810 */
[----:B------:R-:W-:Y:S07]  /*2bb0*/  LDSM.16.M88.4 R40, [R220] ;  /* 0x00000000dc28783b */ /* 0x000fee0000000200 */
[C---:B-1----:R-:W-:Y:S08]  /*2bc0*/  HMMA.16816.F32.BF16 R60, R36.reuse, R12, R60 ;  /* 0x0000000c243c723c */ /* 0x042ff0000004183c */
[C---:B------:R-:W-:Y:S01]  /*2bd0*/  HMMA.16816.F32.BF16 R56, R36.reuse, R14, R56 ;  /* 0x0000000e2438723c */ /* 0x040fe20000041838 */
[----:B------:R-:W1:Y:S07]  /*2be0*/  LDSM.16.M88.4 R12, [R229] ;  /* 0x00000000e50c783b */ /* 0x000e6e0000000200 */
[C---:B------:R-:W-:Y:S08]  /*2bf0*/  HMMA.16816.F32.BF16 R52, R36.reuse, R76, R52 ;  /* 0x0000004c2434723c */ /* 0x040ff00000041834 */
        /* <DEDUP_REMOVED lines=14> */
[----:B------:R-:W3:Y:S04]  /*2ce0*/  LDSM.16.M88.4 R24, [R220+0x1800] ;  /* 0x00180000dc18783b */ /* 0x000ee80000000200 */
[----:B------:R-:W3:Y:S03]  /*2cf0*/  LDSM.16.M88.4 R8, [R233+0xa000] ;  /* 0x00a00000e908783b */ /* 0x000ee60000000200 */
[C---:B-1----:R-:W-:Y:S08]  /*2d00*/  HMMA.16816.F32.BF16 R20, R12.reuse, R40, R20 ;  /* 0x000000280c14723c */ /* 0x042ff00000041814 */
[C---:B------:R-:W-:Y:S01]  /*2d10*/  HMMA.16816.F32.BF16 R16, R12.reuse, R42, R16 ;  /* 0x0000002a0c10723c */ /* 0x040fe20000041810 */
[----:B------:R-:W1:Y:S07]  /*2d20*/  LDSM.16.M88.4 R40, [R231+0x2000] ;  /* 0x00200000e728783b */ /* 0x000e6e0000000200 */
[C---:B----4-:R-:W-:Y:S08]  /*2d30*/  HMMA.16816.F32.BF16 R68, R12.reuse, R36, R68 ;  /* 0x000000240c44723c */ /* 0x050ff00000041844 */
[C---:B------:R-:W-:Y:S01]  /*2d40*/  HMMA.16816.F32.BF16 R64, R12.reuse, R38, R64 ;  /* 0x000000260c40723c */ /* 0x040fe20000041840 */
[----:B------:R-:W4:Y:S07]  /*2d50*/  LDSM.16.M88.4 R36, [R231+0x2800] ;  /* 0x00280000e724783b */ /* 0x000f2e0000000200 */
[C---:B--2---:R-:W-:Y:S08]  /*2d60*/  HMMA.16816.F32.BF16 R60, R12.reuse, R28, R60 ;  /* 0x0000001c0c3c723c */ /* 0x044ff0000004183c */
[C---:B---3--:R-:W-:Y:S08]  /*2d70*/  HMMA.16816.F32.BF16 R52, R12.reuse, R24, R52 ;  /* 0x000000180c34723c */ /* 0x048ff00000041834 */
[C---:B------:R-:W-:Y:S01]  /*2d80*/  HMMA.16816.F32.BF16 R48, R12.reuse, R26, R48 ;  /* 0x0000001a0c30723c */ /* 0x040fe20000041830 */
[----:B------:R-:W2:Y:S07]  /*2d90*/  LDSM.16.M88.4 R24, [R231+0x3800] ;  /* 0x00380000e718783b */ /* 0x000eae0000000200 */
[----:B------:R-:W-:Y:S01]  /*2da0*/  HMMA.16816.F32.BF16 R56, R12, R30, R56 ;  /* 0x0000001e0c38723c */ /* 0x000fe20000041838 */
[----:B------:R-:W3:Y:S04]  /*2db0*/  LDSM.16.M88.4 R28, [R231+0x3000] ;  /* 0x00300000e71c783b */ /* 0x000ee80000000200 */
[----:B------:R-:W-:Y:S03]  /*2dc0*/  LDSM.16.M88.4 R12, [R230+0x2000] ;  /* 0x00200000e60c783b */ /* 0x000fe60000000200 */
[C---:B------:R-:W-:Y:S08]  /*2dd0*/  HMMA.16816.F32.BF16 R20, R84.reuse, R8, R20 ;  /* 0x000000085414723c */ /* 0x040ff00000041814 */
[C---:B------:R-:W-:Y:S01]  /*2de0*/  HMMA.16816.F32.BF16 R16, R84.reuse, R10, R16 ;  /* 0x0000000a5410723c */ /* 0x040fe20000041810 */
[----:B------:R-:W1:Y:S07]  /*2df0*/  LDSM.16.M88.4 R8, [R227+0xa000] ;  /* 0x00a00000e308783b */ /* 0x000e6e0000000200 */
[C---:B------:R-:W-:Y:S08]  /*2e00*/  HMMA.16816.F32.BF16 R68, R84.reuse, R80, R68 ;  /* 0x000000505444723c */ /* 0x040ff00000041844 */
[C---:B------:R-:W-:Y:S08]  /*2e10*/  HMMA.16816.F32.BF16 R64, R84.reuse, R82, R64 ;  /* 0x000000525440723c */ /* 0x040ff00000041840 */
[C---:B------:R-:W-:Y:S08]  /*2e20*/  HMMA.16816.F32.BF16 R52, R84.reuse, R72, R52 ;  /* 0x000000485434723c */ /* 0x040ff00000041834 */
[C---:B------:R-:W-:Y:S01]  /*2e30*/  HMMA.16816.F32.BF16 R48, R84.reuse, R74, R48 ;  /* 0x0000004a5430723c */ /* 0x040fe20000041830 */
[----:B------:R-:W2:Y:S07]  /*2e40*/  LDSM.16.M88.4 R72, [R227+0xa800] ;  /* 0x00a80000e348783b */ /* 0x000eae0000000200 */
[C---:B------:R-:W-:Y:S08]  /*2e50*/  HMMA.16816.F32.BF16 R60, R84.reuse, R76, R60 ;  /* 0x0000004c543c723c */ /* 0x040ff0000004183c */
[----:B------:R-:W-:Y:S08]  /*2e60*/  HMMA.16816.F32.BF16 R56, R84, R78, R56 ;  /* 0x0000004e5438723c */ /* 0x000ff00000041838 */
[C---:B-1----:R-:W-:Y:S08]  /*2e70*/  HMMA.16816.F32.BF16 R20, R44.reuse, R40, R20 ;  /* 0x000000282c14723c */ /* 0x042ff00000041814 */
[C---:B------:R-:W-:Y:S01]  /*2e80*/  HMMA.16816.F32.BF16 R16, R44.reuse, R42, R16 ;  /* 0x0000002a2c10723c */ /* 0x040fe20000041810 */
[----:B------:R-:W1:Y:S07]  /*2e90*/  LDSM.16.M88.4 R40, [R227+0xb000] ;  /* 0x00b00000e328783b */ /* 0x000e6e0000000200 */
[C---:B----4-:R-:W-:Y:S08]  /*2ea0*/  HMMA.16816.F32.BF16 R68, R44.reuse, R36, R68 ;  /* 0x000000242c44723c */ /* 0x050ff00000041844 */
        /* <DEDUP_REMOVED lines=14> */
[----:B------:R-:W4:Y:S07]  /*2f90*/  LDSM.16.M88.4 R72, [R220+0x3800] ;  /* 0x00380000dc48783b */ /* 0x000f2e0000000200 */
[C---:B-1----:R-:W-:Y:S08]  /*2fa0*/  HMMA.16816.F32.BF16 R60, R12.reuse, R40, R60 ;  /* 0x000000280c3c723c */ /* 0x042ff0000004183c */
[C---:B------:R-:W-:Y:S01]  /*2fb0*/  HMMA.16816.F32.BF16 R76, R12.reuse, R42, R56 ;  /* 0x0000002a0c4c723c */ /* 0x040fe20000041838 */
[----:B------:R-:W-:Y:S04]  /*2fc0*/  LDSM.16.M88.4 R56, [R234+0x4000] ;  /* 0x00400000ea38783b */ /* 0x000fe80000000200 */
[----:B------:R-:W1:Y:S03]  /*2fd0*/  LDSM.16.M88.4 R40, [R233+0xc000] ;  /* 0x00c00000e928783b */ /* 0x000e660000000200 */
[C---:B--2---:R-:W-:Y:S08]  /*2fe0*/  HMMA.16816.F32.BF16 R52, R12.reuse, R24, R52 ;  /* 0x000000180c34723c */ /* 0x044ff00000041834 */
[----:B------:R-:W-:Y:S01]  /*2ff0*/  HMMA.16816.F32.BF16 R48, R12, R26, R48 ;  /* 0x0000001a0c30723c */ /* 0x000fe20000041830 */
[----:B------:R-:W2:Y:S04]  /*3000*/  LDSM.16.M88.4 R12, [R233+0xc800] ;  /* 0x00c80000e90c783b */ /* 0x000ea80000000200 */
[----:B------:R-:W-:Y:S03]  /*3010*/  LDSM.16.M88.4 R24, [R231+0x4000] ;  /* 0x00400000e718783b */ /* 0x000fe60000000200 */
[C---:B---3--:R-:W-:Y:S08]  /*3020*/  HMMA.16816.F32.BF16 R20, R36.reuse, R28, R20 ;  /* 0x0000001c2414723c */ /* 0x048ff00000041814 */
[C---:B------:R-:W-:Y:S01]  /*3030*/  HMMA.16816.F32.BF16 R16, R36.reuse, R30, R16 ;  /* 0x0000001e2410723c */ /* 0x040fe20000041810 */
[----:B------:R-:W-:Y:S07]  /*3040*/  LDSM.16.M88.4 R28, [R232+0x4000] ;  /* 0x00400000e81c783b */ /* 0x000fee0000000200 */
        /* <DEDUP_REMOVED lines=21> */
[----:B------:R-:W-:Y:S03]  /*31a0*/  LDSM.16.M88.4 R56, [R229+0x4000] ;  /* 0x00400000e538783b */ /* 0x000fe60000000200 */
[C---:B------:R-:W-:Y:S08]  /*31b0*/  HMMA.16816.F32.BF16 R20, R28.reuse, R24, R20 ;  /* 0x000000181c14723c */ /* 0x040ff00000041814 */
[C---:B------:R-:W-:Y:S01]  /*31c0*/  HMMA.16816.F32.BF16 R16, R28.reuse, R26, R16 ;  /* 0x0000001a1c10723c */ /* 0x040fe20000041810 */
[----:B------:R-:W3:Y:S07]  /*31d0*/  LDSM.16.M88.4 R24, [R230+0x4000] ;  /* 0x00400000e618783b */ /* 0x000eee0000000200 */
[C---:B------:R-:W-:Y:S08]  /*31e0*/  HMMA.16816.F32.BF16 R68, R28.reuse, R44, R68 ;  /* 0x0000002c1c44723c */ /* 0x040ff00000041844 */
[C---:B------:R-:W-:Y:S01]  /*31f0*/  HMMA.16816.F32.BF16 R64, R28.reuse, R46, R64 ;  /* 0x0000002e1c40723c */ /* 0x040fe20000041840 */
[----:B------:R-:W4:Y:S07]  /*3200*/  LDSM.16.M88.4 R44, [R227+0xc800] ;  /* 0x00c80000e32c783b */ /* 0x000f2e0000000200 */
[C---:B-1----:R-:W-:Y:S08]  /*3210*/  HMMA.16816.F32.BF16 R60, R28.reuse, R40, R60 ;  /* 0x000000281c3c723c */ /* 0x042ff0000004183c */
[C---:B------:R-:W-:Y:S01]  /*3220*/  HMMA.16816.F32.BF16 R76, R28.reuse, R42, R76 ;  /* 0x0000002a1c4c723c */ /* 0x040fe2000004184c */
[----:B------:R-:W1:Y:S07]  /*3230*/  LDSM.16.M88.4 R40, [R227+0xd800] ;  /* 0x00d80000e328783b */ /* 0x000e6e0000000200 */
[C---:B--2---:R-:W-:Y:S01]  /*3240*/  HMMA.16816.F32.BF16 R72, R28.reuse, R12, R52 ;  /* 0x0000000c1c48723c */ /* 0x044fe20000041834 */
[----:B------:R-:W2:Y:S07]  /*3250*/  LDSM.16.M88.4 R52, [R220+0x4000] ;  /* 0x00400000dc34783b */ /* 0x000eae0000000200 */
[----:B------:R-:W-:Y:S01]  /*3260*/  HMMA.16816.F32.BF16 R48, R28, R14, R48 ;  /* 0x0000000e1c30723c */ /* 0x000fe20000041830 */
[----:B------:R-:W1:Y:S04]  /*3270*/  LDSM.16.M88.4 R12, [R220+0x4800] ;  /* 0x00480000dc0c783b */ /* 0x000e680000000200 */
[----:B------:R-:W-:Y:S03]  /*3280*/  LDSM.16.M88.4 R28, [R220+0x5800] ;  /* 0x00580000dc1c783b */ /* 0x000fe60000000200 */
[C---:B---3--:R-:W-:Y:S08]  /*3290*/  HMMA.16816.F32.BF16 R20, R24.reuse, R8, R20 ;  /* 0x000000081814723c */ /* 0x048ff00000041814 */
[C---:B------:R-:W-:Y:S01]  /*32a0*/  HMMA.16816.F32.BF16 R16, R24.reuse, R10, R16 ;  /* 0x0000000a1810723c */ /* 0x040fe20000041810 */
[----:B------:R-:W3:Y:S07]  /*32b0*/  LDSM.16.M88.4 R8, [R220+0x5000] ;  /* 0x00500000dc08783b */ /* 0x000eee0000000200 */
[C---:B----4-:R-:W-:Y:S08]  /*32c0*/  HMMA.16816.F32.BF16 R68, R24.reuse, R44, R68 ;  /* 0x0000002c1844723c */ /* 0x050ff00000041844 */
        /* <DEDUP_REMOVED lines=11> */
[----:B------:R-:W-:Y:S07]  /*3380*/  LDSM.16.M88.4 R52, [R232+0x6000] ;  /* 0x00600000e834783b */ /* 0x000fee0000000200 */
[C---:B------:R-:W-:Y:S08]  /*3390*/  HMMA.16816.F32.BF16 R68, R56.reuse, R12, R68 ;  /* 0x0000000c3844723c */ /* 0x040ff00000041844 */
        /* <DEDUP_REMOVED lines=10> */
[----:B------:R-:W4:Y:S04]  /*3440*/  LDSM.16.M88.4 R28, [R231+0x6800] ;  /* 0x00680000e71c783b */ /* 0x000f280000000200 */
        /* <DEDUP_REMOVED lines=25> */
[----:B------:R-:W-:Y:S07]  /*35e0*/  LDSM.16.M88.4 R52, [R220+0x6800] ;  /* 0x00680000dc34783b */ /* 0x000fee0000000200 */
[C---:B---3--:R-:W-:Y:S08]  /*35f0*/  HMMA.16816.F32.BF16 R68, R40.reuse, R8, R68 ;  /* 0x000000082844723c */ /* 0x048ff00000041844 */
[----:B------:R-:W-:Y:S01]  /*3600*/  HMMA.16816.F32.BF16 R64, R40, R10, R64 ;  /* 0x0000000a2840723c */ /* 0x000fe20000041840 */
[----:B------:R-:W3:Y:S01]  /*3610*/  LDSM.16.M88.4 R8, [R220+0x7800] ;  /* 0x00780000dc08783b */ /* 0x000ee20000000200 */
[----:B------:R-:W-:-:S06]  /*3620*/  DEPBAR.LE SB0, 0x0 ;  /* 0x000080000000791a */ /* 0x000fcc0000000000 */
[C---:B-1----:R-:W-:Y:S07]  /*3630*/  HMMA.16816.F32.BF16 R60, R40.reuse, R24, R60 ;  /* 0x00000018283c723c */ /* 0x042fee000004183c */
[----:B------:R-:W-:Y:S01]  /*3640*/  SHF.R.S32.HI R25, RZ, 0x1f, R0 ;  /* 0x0000001fff197819 */ /* 0x000fe20000011400 */
[----:B------:R-:W-:Y:S03]  /*3650*/  HMMA.16816.F32.BF16 R72, R40, R44, R72 ;  /* 0x0000002c2848723c */ /* 0x000fe60000041848 */
[----:B------:R-:W-:-:S05]  /*3660*/  LEA.HI R0, R25, R0, RZ, 0x2 ;  /* 0x0000000019007211 */ /* 0x000fca00078f10ff */
[C---:B------:R-:W-:Y:S08]  /*3670*/  HMMA.16816.F32.BF16 R76, R40.reuse, R26, R76 ;  /* 0x0000001a284c723c */ /* 0x040ff0000004184c */
[----:B------:R-:W-:Y:S08]  /*3680*/  HMMA.16816.F32.BF16 R48, R40, R46, R48 ;  /* 0x0000002e2830723c */ /* 0x000ff00000041830 */
[C---:B--2---:R-:W-:Y:S07]  /*3690*/  HMMA.16816.F32.BF16 R60, R28.reuse, R12, R60 ;  /* 0x0000000c1c3c723c */ /* 0x044fee000004183c */
[----:B------:R-:W-:Y:S01]  /*36a0*/  SHF.R.S32.HI R13, RZ, 0x2, R0 ;  /* 0x00000002ff0d7819 */ /* 0x000fe20000011400 */
[----:B---3--:R-:W-:Y:S01]  /*36b0*/  HMMA.16816.F32.BF16 R72, R28, R8, R72 ;  /* 0x000000081c48723c */ /* 0x008fe20000041848 */
[----:B------:R-:W-:-:S02]  /*36c0*/  LOP3.LUT R0, R6, R89, RZ, 0xfc, !PT ;  /* 0x0000005906007212 */ /* 0x000fc400078efcff */
[----:B------:R-:W-:-:S04]  /*36d0*/  IADD3 R13, R90, 0x1, R13 ;  /* 0x000000015a0d7810 */ /* 0x000fc80007ffe00d */
[----:B------:R-:W-:Y:S01]  /*36e0*/  IADD3 R13, R88, R13, -R92 ;  /* 0x0000000d580d7210 */ /* 0x000fe20007ffe85c */
[----:B------:R-:W-:Y:S03]  /*36f0*/  HMMA.16816.F32.BF16 R20, R28, R36, R20 ;  /* 0x000000241c14723c */ /* 0x000fe60000041814 */
[----:B------:R-:W-:-:S04]  /*3700*/  IADD3 R167, R13, c[0x0][0x2e8], RZ ;  /* 0x0000ba000da77a10 */ /* 0x000fc80007ffe0ff */
[C---:B------:R-:W-:Y:S01]  /*3710*/  IADD3 R9, R167.reuse, 0x8, RZ ;  /* 0x00000008a7097810 */ /* 0x040fe20007ffe0ff */
[----:B------:R-:W-:Y:S01]  /*3720*/  HMMA.16816.F32.BF16 R16, R28, R38, R16 ;  /* 0x000000261c10723c */ /* 0x000fe20000041810 */
[-C--:B------:R-:W-:Y:S02]  /*3730*/  IMNMX R167, R167, R88.reuse, PT ;  /* 0x00000058a7a77217 */ /* 0x080fe40003800200 */
[----:B------:R-:W-:-:S05]  /*3740*/  IMNMX R166, R9, R88, PT ;  /* 0x0000005809a67217 */ /* 0x000fca0003800200 */
[C---:B------:R-:W-:Y:S08]  /*3750*/  HMMA.16816.F32.BF16 R68, R28.reuse, R52, R68 ;  /* 0x000000341c44723c */ /* 0x040ff00000041844 */
[C---:B------:R-:W-:Y:S08]  /*3760*/  HMMA.16816.F32.BF16 R64, R28.reuse, R54, R64 ;  /* 0x000000361c40723c */ /* 0x040ff00000041840 */
[C---:B------:R-:W-:Y:S08]  /*3770*/  HMMA.16816.F32.BF16 R76, R28.reuse, R14, R76 ;  /* 0x0000000e1c4c723c */ /* 0x040ff0000004184c */
[----:B------:R-:W-:Y:S01]  /*3780*/  HMMA.16816.F32.BF16 R48, R28, R10, R48 ;  /* 0x0000000a1c30723c */ /* 0x000fe20000041830 */
[----:B------:R-:W-:Y:S06]  /*3790*/  BAR.SYNC.DEFER_BLOCKING 0x0 ;  /* 0x0000000000007b1d */ /* 0x000fec0000010000 */
[----:B------:R-:W-:Y:S01]  /*37a0*/  @!UPT UIADD3 URZ, URZ, URZ, URZ ;  /* 0x0000003f3f3ff290 */ /* 0x000fe2000fffe03f */
[----:B------:R-:W-:Y:S11]  /*37b0*/  @!P2 BRA `(.L_x_3602) ;  /* 0x000006000000a947 */ /* 0x000ff60003800000 */
[----:B------:R-:W-:Y:S05]  /*37c0*/  @!P0 BRA `(.L_x_3603) ;  /* 0x0000039000008947 */ /* 0x000fea0003800000 */
[----:B------:R-:W1:Y:S01]  /*37d0*/  I2F.RP R6, UR6 ;  /* 0x0000000600067d06 */ /* 0x000e620008209400 */
[----:B------:R-:W-:-:S02]  /*37e0*/  IADD3 R12, R3, -0x40, RZ ;  /* 0xffffffc0030c7810 */ /* 0x000fc40007ffe0ff */
[----:B------:R-:W-:Y:S02]  /*37f0*/  IABS R11, R3 ;  /* 0x00000003000b7213 */ /* 0x000fe40000000000 */
[----:B------:R-:W-:Y:S02]  /*3800*/  IABS R9, R12 ;  /* 0x0000000c00097213 */ /* 0x000fe40000000000 */
[----:B------:R-:W-:-:S04]  /*3810*/  LOP3.LUT R12, R12, c[0x0][0x2d0], RZ, 0x3c, !PT ;  /* 0x0000b4000c0c7a12 */ /* 0x000fc800078e3cff */
[----:B------:R-:W-:Y:S01]  /*3820*/  ISETP.GE.AND P1, PT, R12, RZ, PT ;  /* 0x000000ff0c00720c */ /* 0x000fe20003f26270 */
        /* <DEDUP_REMOVED lines=8> */
[----:B------:R-:W-:-:S04]  /*38b0*/  IMAD.HI.U32 R10, R10, R9, RZ ;  /* 0x000000090a0a7227 */ /* 0x000fc800078e00ff */
[----:B------:R-:W-:Y:S02]  /*38c0*/  IMAD.MOV R6, RZ, RZ, -R10 ;  /* 0x000000ffff067224 */ /* 0x000fe400078e0a0a */
        /* <DEDUP_REMOVED lines=9> */
[----:B------:R-:W-:Y:S02]  /*3960*/  LOP3.LUT R6, R3, c[0x0][0x2d0], RZ, 0x3c, !PT ;  /* 0x0000b40003067a12 */ /* 0x000fe400078e3cff */
[----:B------:R-:W-:-:S02]  /*3970*/  @!P2 IADD3 R10, R10, 0x1, RZ ;  /* 0x000000010a0aa810 */ /* 0x000fc40007ffe0ff */
[----:B------:R-:W-:Y:S02]  /*3980*/  ISETP.GE.AND P3, PT, R6, RZ, PT ;  /* 0x000000ff0600720c */ /* 0x000fe40003f66270 */
[----:B------:R-:W-:Y:S02]  /*3990*/  @!P4 IADD3 R13, R13, 0x1, RZ ;  /* 0x000000010d0dc810 */ /* 0x000fe40007ffe0ff */
[----:B------:R-:W-:Y:S02]  /*39a0*/  ISETP.NE.AND P2, PT, RZ, c[0x0][0x2d0], PT ;  /* 0x0000b400ff007a0c */ /* 0x000fe40003f45270 */
[----:B------:R-:W-:Y:S02]  /*39b0*/  @P5 IADD3 R10, R10, 0x1, RZ ;  /* 0x000000010a0a5810 */ /* 0x000fe40007ffe0ff */
[----:B------:R-:W-:Y:S02]  /*39c0*/  @P6 IADD3 R13, R13, 0x1, RZ ;  /* 0x000000010d0d6810 */ /* 0x000fe40007ffe0ff */
[----:B------:R-:W-:Y:S01]  /*39d0*/  LOP3.LUT R6, RZ, c[0x0][0x2d0], RZ, 0x33, !PT ;  /* 0x0000b400ff067a12 */ /* 0x000fe200078e33ff */
[----:B------:R-:W-:-:S02]  /*39e0*/  @!P1 IMAD.MOV R10, RZ, RZ, -R10 ;  /* 0x000000ffff0a9224 */ /* 0x000fc400078e0a0a */
[----:B------:R-:W-:-:S04]  /*39f0*/  @!P3 IADD3 R13, -R13, RZ, RZ ;  /* 0x000000ff0d0db210 */ /* 0x000fc80007ffe1ff */
[C---:B------:R-:W-:Y:S02]  /*3a00*/  SEL R9, R6.reuse, R13, !P2 ;  /* 0x0000000d06097207 */ /* 0x040fe40005000000 */
[----:B------:R-:W-:-:S03]  /*3a10*/  SEL R6, R6, R10, !P2 ;  /* 0x0000000a06067207 */ /* 0x000fc60005000000 */
[----:B------:R-:W-:-:S04]  /*3a20*/  IMAD.WIDE R24, R9, 0x4, R244 ;  /* 0x0000000409187825 */ /* 0x000fc800078e02f4 */
[----:B------:R-:W-:Y:S01]  /*3a30*/  IMAD.WIDE R14, R6, 0x4, R244 ;  /* 0x00000004060e7825 */ /* 0x000fe200078e02f4 */
[----:B------:R-:W2:Y:S04]  /*3a40*/  LDG.E R11, [R24.64] ;  /* 0x0000000a180b7981 */ /* 0x000ea8000c1e1900 */
[----:B------:R-:W2:Y:S01]  /*3a50*/  LDG.E R10, [R14.64] ;  /* 0x0000000a0e0a7981 */ /* 0x000ea2000c1e1900 */
[----:B------:R-:W-:Y:S01]  /*3a60*/  IMAD.IADD R6, R9, 0x1, -R6 ;  /* 0x0000000109067824 */ /* 0x000fe200078e0a06 */
[----:B------:R-:W-:-:S05]  /*3a70*/  MOV R9, 0x40 ;  /* 0x0000004000097802 */ /* 0x000fca0000000f00 */
[----:B------:R-:W-:-:S04]  /*3a80*/  IMAD R9, R6, c[0x0][0x2d0], -R9 ;  /* 0x0000b40006097a24 */ /* 0x000fc800078e0a09 */
[----:B------:R-:W-:Y:S01]  /*3a90*/  IMAD.WIDE.U32 R12, R9, c[0x0][0x198], RZ ;  /* 0x00006600090c7a25 */ /* 0x000fe200078e00ff */
[----:B------:R-:W-:-:S05]  /*3aa0*/  SHF.R.S32.HI R6, RZ, 0x1f, R9 ;  /* 0x0000001fff067819 */ /* 0x000fca0000011409 */
[----:B------:R-:W-:-:S04]  /*3ab0*/  IMAD R6, R6, c[0x0][0x198], RZ ;  /* 0x0000660006067a24 */ /* 0x000fc800078e02ff */
[----:B------:R-:W-:-:S04]  /*3ac0*/  IMAD R6, R9, c[0x0][0x19c], R6 ;  /* 0x0000670009067a24 */ /* 0x000fc800078e0206 */
[----:B------:R-:W-:Y:S02]  /*3ad0*/  IMAD.IADD R13, R13, 0x1, R6 ;  /* 0x000000010d0d7824 */ /* 0x000fe400078e0206 */
[----:B--2---:R-:W-:-:S05]  /*3ae0*/  IMAD.IADD R10, R10, 0x1, -R11 ;  /* 0x000000010a0a7824 */ /* 0x004fca00078e0a0b */
[----:B------:R-:W-:-:S05]  /*3af0*/  SHF.R.S32.HI R8, RZ, 0x1f, R10 ;  /* 0x0000001fff087819 */ /* 0x000fca000001140a */
[----:B------:R-:W-:-:S04]  /*3b00*/  IMAD R9, R8, c[0x0][0x180], RZ ;  /* 0x0000600008097a24 */ /* 0x000fc800078e02ff */
[C---:B------:R-:W-:Y:S02]  /*3b10*/  IMAD R9, R10.reuse, c[0x0][0x184], R9 ;  /* 0x000061000a097a24 */ /* 0x040fe400078e0209 */
[----:B------:R-:W-:-:S04]  /*3b20*/  IMAD.WIDE.U32 R10, R10, c[0x0][0x180], R12 ;  /* 0x000060000a0a7a25 */ /* 0x000fc800078e000c */
[----:B------:R-:W-:Y:S01]  /*3b30*/  IMAD.MOV.U32 R8, RZ, RZ, R10 ;  /* 0x000000ffff087224 */ /* 0x000fe200078e000a */
[----:B------:R-:W-:Y:S01]  /*3b40*/  IADD3 R6, R11, R9, RZ ;  /* 0x000000090b067210 */ /* 0x000fe20007ffe0ff */
[----:B------:R-:W-:Y:S05]  /*3b50*/  BRA `(.L_x_3604) ;  /* 0x0000004000007947 */ /* 0x000fea0003800000 */
.L_x_3603:
[----:B------:R-:W-:-:S04]  /*3b60*/  ULEA UR4, -UR8, URZ, 0x6 ;  /* 0x0000003f08047291 */ /* 0x000fc8000f8e313f */
[----:B------:R-:W-:Y:S02]  /*3b70*/  USHF.R.S32.HI UR5, URZ, 0x1f, UR4 ;  /* 0x0000001f3f057899 */ /* 0x000fe40008011404 */
[----:B------:R-:W-:-:S04]  /*3b80*/  MOV R8, UR4 ;  /* 0x0000000400087c02 */ /* 0x000fc80008000f00 */
[----:B------:R-:W-:Y:S02]  /*3b90*/  MOV R6, UR5 ;  /* 0x0000000500067c02 */ /* 0x000fe40008000f00 */
.L_x_3604:
        /* <DEDUP_REMOVED lines=34> */
.L_x_3602:
[----:B------:R-:W-:Y:S02]  /*3dc0*/  IMAD.SHL.U32 R200, R4, 0x2, RZ ;  /* 0x0000000204c87824 */ /* 0x000fe400078e00ff */
[----:B------:R-:W-:-:S03]  /*3dd0*/  IMAD.SHL.U32 R228, R0, 0x2, RZ ;  /* 0x0000000200e47824 */ /* 0x000fc600078e00ff */
[----:B------:R-:W-:Y:S01]  /*3de0*/  LOP3.LUT R200, R200, 0x6, RZ, 0xc0, !PT ;  /* 0x00000006c8c87812 */ /* 0x000fe200078ec0ff */
[--C-:B------:R-:W-:Y:S01]  /*3df0*/  IMAD R226, R7, 0x2, R228.reuse ;  /* 0x0000000207e27824 */ /* 0x100fe200078e02e4 */
[----:B------:R-:W-:Y:S01]  /*3e00*/  LDSM.16.MT88.4 R100, [R228+0x14000] ;  /* 0x01400000e464783b */ /* 0x000fe20000004200 */
[----:B------:R-:W-:Y:S02]  /*3e10*/  IMAD R225, R5, 0x2, R228 ;  /* 0x0000000205e17824 */ /* 0x000fe400078e02e4 */
[----:B------:R-:W-:Y:S01]  /*3e20*/  IMAD.IADD R3, R3, 0x1, R200 ;  /* 0x0000000103037824 */ /* 0x000fe200078e02c8 */
[----:B------:R-:W-:Y:S01]  /*3e30*/  LDSM.16.MT88.4 R108, [R226+0x14000] ;  /* 0x01400000e26c783b */ /* 0x000fe20000004200 */
[----:B------:R-:W-:-:S03]  /*3e40*/  IMAD R224, R5, 0x2, R226 ;  /* 0x0000000205e07824 */ /* 0x000fc600078e02e2 */
[C---:B------:R-:W-:Y:S01]  /*3e50*/  IADD3 R6, R3.reuse, 0x1, RZ ;  /* 0x0000000103067810 */ /* 0x040fe20007ffe0ff */
[----:B------:R-:W-:Y:S01]  /*3e60*/  LDSM.16.MT88.4 R52, [R225+0x10000] ;  /* 0x01000000e134783b */ /* 0x000fe20000004200 */
[C---:B------:R-:W-:Y:S02]  /*3e70*/  IADD3 R4, R3.reuse, 0x8, RZ ;  /* 0x0000000803047810 */ /* 0x040fe40007ffe0ff */
[CC--:B------:R-:W-:Y:S01]  /*3e80*/  ISETP.GE.AND P2, PT, R6.reuse, R167.reuse, PT ;  /* 0x000000a70600720c */ /* 0x0c0fe20003f46270 */
[----:B------:R-:W-:Y:S01]  /*3e90*/  LDSM.16.MT88.4 R84, [R225+0x12000] ;  /* 0x01200000e154783b */ /* 0x000fe20000004200 */
[----:B------:R-:W-:Y:S02]  /*3ea0*/  ISETP.GE.AND P5, PT, R6, R166, PT ;  /* 0x000000a60600720c */ /* 0x000fe40003fa6270 */
[----:B------:R-:W-:Y:S01]  /*3eb0*/  IADD3 R6, R3, 0x9, RZ ;  /* 0x0000000903067810 */ /* 0x000fe20007ffe0ff */
[----:B------:R-:W-:Y:S01]  /*3ec0*/  LDSM.16.MT88.4 R92, [R224+0x12000] ;  /* 0x01200000e05c783b */ /* 0x000fe20000004200 */
[----:B------:R-:W-:-:S02]  /*3ed0*/  ISETP.GE.AND P1, PT, R4, R167, PT ;  /* 0x000000a70400720c */ /* 0x000fc40003f26270 */
[C---:B------:R-:W-:Y:S01]  /*3ee0*/  ISETP.GE.AND P6, PT, R6.reuse, R167, PT ;  /* 0x000000a70600720c */ /* 0x040fe20003fc6270 */
[----:B------:R-:W-:Y:S01]  /*3ef0*/  LDSM.16.MT88.4 R116, [R225+0x14000] ;  /* 0x01400000e174783b */ /* 0x000fe20000004200 */
[-C--:B------:R-:W-:Y:S02]  /*3f00*/  ISETP.GE.AND P4, PT, R6, R166.reuse, PT ;  /* 0x000000a60600720c */ /* 0x080fe40003f86270 */
[C---:B------:R-:W-:Y:S01]  /*3f10*/  IADD3 R6, R3.reuse, 0x11, RZ ;  /* 0x0000001103067810 */ /* 0x040fe20007ffe0ff */
        /* <DEDUP_REMOVED lines=9> */
[----:B------:R-:W-:Y:S01]  /*3fb0*/  LDSM.16.MT88.4 R144, [R225+0x16000] ;  /* 0x01600000e190783b */ /* 0x000fe20000004200 */
[C---:B------:R-:W-:Y:S02]  /*3fc0*/  ISETP.GE.AND P1, PT, R4.reuse, R167, PT ;  /* 0x000000a70400720c */ /* 0x040fe40003f26270 */
[----:B------:R-:W-:Y:S02]  /*3fd0*/  ISETP.GE.AND P3, PT, R4, R166, PT ;  /* 0x000000a60400720c */ /* 0x000fe40003f66270 */
[----:B------:R-:W-:-:S02]  /*3fe0*/  IADD3 R4, R3, 0x18, RZ ;  /* 0x0000001803047810 */ /* 0x000fc40007ffe0ff */
[----:B------:R-:W-:Y:S02]  /*3ff0*/  FSEL R25, R69, -INF , !P6 ;  /* 0xff80000045197808 */ /* 0x000fe40007000000 */
[----:B------:R-:W-:Y:S02]  /*4000*/  ISETP.GE.AND P6, PT, R3, R167, PT ;  /* 0x000000a70300720c */ /* 0x000fe40003fc6270 */
[----:B------:R-:W-:Y:S02]  /*4010*/  FSEL R41, R19, -INF , !P4 ;  /* 0xff80000013297808 */ /* 0x000fe40006000000 */
[----:B------:R-:W-:Y:S02]  /*4020*/  FSEL R27, R68, -INF , !P1 ;  /* 0xff800000441b7808 */ /* 0x000fe40004800000 */
[----:B-1----:R-:W-:Y:S02]  /*4030*/  FSEL R13, R70, -INF , !P3 ;  /* 0xff800000460d7808 */ /* 0x002fe40005800000 */
        /* <DEDUP_REMOVED lines=8> */
[----:B------:R-:W-:Y:S01]  /*40c0*/  FSEL R19, R64, -INF , !P1 ;  /* 0xff80000040137808 */ /* 0x000fe20004800000 */
[----:B------:R-:W-:Y:S01]  /*40d0*/  LDSM.16.MT88.4 R68, [R228+0x12000] ;  /* 0x01200000e444783b */ /* 0x000fe20000004200 */
[----:B------:R-:W-:Y:S02]  /*40e0*/  FSEL R9, R66, -INF , !P3 ;  /* 0xff80000042097808 */ /* 0x000fe40005800000 */
[-C--:B------:R-:W-:Y:S02]  /*40f0*/  ISETP.GE.AND P4, PT, R4, R166.reuse, PT ;  /* 0x000000a60400720c */ /* 0x080fe40003f86270 */
[C---:B------:R-:W-:Y:S02]  /*4100*/  ISETP.GE.AND P1, PT, R6.reuse, R167, PT ;  /* 0x000000a70600720c */ /* 0x040fe40003f26270 */
[----:B------:R-:W-:-:S02]  /*4110*/  ISETP.GE.AND P3, PT, R6, R166, PT ;  /* 0x000000a60600720c */ /* 0x000fc40003f66270 */
[----:B------:R-:W-:Y:S02]  /*4120*/  FMNMX.FTZ R6, R20, R21, !PT ;  /* 0x0000001514067209 */ /* 0x000fe40007810000 */
[----:B------:R-:W-:Y:S02]  /*4130*/  FSEL R17, R67, -INF , !P4 ;  /* 0xff80000043117808 */ /* 0x000fe40006000000 */
[----:B------:R-:W-:Y:S02]  /*4140*/  FMNMX.FTZ R6, R39, R6, !PT ;  /* 0x0000000627067209 */ /* 0x000fe40007810000 */
[----:B------:R-:W-:Y:S02]  /*4150*/  ISETP.GE.AND P4, PT, R3, R166, PT ;  /* 0x000000a60300720c */ /* 0x000fe40003f86270 */
[----:B------:R-:W-:Y:S02]  /*4160*/  FSEL R23, R23, -INF , !P5 ;  /* 0xff80000017177808 */ /* 0x000fe40006800000 */
[----:B------:R-:W-:-:S02]  /*4170*/  FMNMX.FTZ R12, R37, R6, !PT ;  /* 0x00000006250c7209 */ /* 0x000fc40007810000 */
[----:B------:R-:W-:Y:S02]  /*4180*/  FSEL R22, R22, -INF , !P4 ;  /* 0xff80000016167808 */ /* 0x000fe40006000000 */
[----:B------:R-:W-:Y:S02]  /*4190*/  FMNMX.FTZ R12, R27, R12, !PT ;  /* 0x0000000c1b0c7209 */ /* 0x000fe40007810000 */
[----:B------:R-:W-:Y:S02]  /*41a0*/  FMNMX.FTZ R10, R22, R23, !PT ;  /* 0x00000017160a7209 */ /* 0x000fe40007810000 */
[----:B------:R-:W-:Y:S02]  /*41b0*/  ISETP.GE.AND P2, PT, R4, R167, PT ;  /* 0x000000a70400720c */ /* 0x000fe40003f46270 */
[----:B------:R-:W-:Y:S02]  /*41c0*/  FMNMX.FTZ R12, R25, R12, !PT ;  /* 0x0000000c190c7209 */ /* 0x000fe40007810000 */
[----:B------:R-:W-:-:S02]  /*41d0*/  FMNMX.FTZ R10, R43, R10, !PT ;  /* 0x0000000a2b0a7209 */ /* 0x000fc40007810000 */
[----:B------:R-:W-:Y:S02]  /*41e0*/  IADD3 R4, R3, 0x21, RZ ;  /* 0x0000002103047810 */ /* 0x000fe40007ffe0ff */
[----:B------:R-:W-:Y:S02]  /*41f0*/  FSEL R15, R65, -INF , !P2 ;  /* 0xff800000410f7808 */ /* 0x000fe40005000000 */
[----:B------:R-:W-:Y:S02]  /*4200*/  FMNMX.FTZ R12, R19, R12, !PT ;  /* 0x0000000c130c7209 */ /* 0x000fe40007810000 */
[----:B------:R-:W-:Y:S02]  /*4210*/  FMNMX.FTZ R10, R41, R10, !PT ;  /* 0x0000000a290a7209 */ /* 0x000fe40007810000 */
[C---:B------:R-:W-:Y:S02]  /*4220*/  ISETP.GE.AND P6, PT, R4.reuse, R167, PT ;  /* 0x000000a70400720c */ /* 0x040fe40003fc6270 */
[----:B------:R-:W-:-:S02]  /*4230*/  ISETP.GE.AND P2, PT, R4, R166, PT ;  /* 0x000000a60400720c */ /* 0x000fc40003f46270 */
        /* <DEDUP_REMOVED lines=12> */
[----:B------:R-:W-:Y:S02]  /*4300*/  IADD3 R8, R3, 0x30, RZ ;  /* 0x0000003003087810 */ /* 0x000fe40007ffe0ff */
        /* <DEDUP_REMOVED lines=10> */
[----:B------:R-:W-:Y:S02]  /*43b0*/  ISETP.GE.AND P4, PT, R4, R166, PT ;  /* 0x000000a60400720c */ /* 0x000fe40003f86270 */
[----:B------:R-:W-:Y:S02]  /*43c0*/  IADD3 R4, R3, 0x38, RZ ;  /* 0x0000003803047810 */ /* 0x000fe40007ffe0ff */
        /* <DEDUP_REMOVED lines=8> */
[----:B------:R-:W-:Y:S02]  /*4450*/  FSEL R205, R78, -INF , !P1 ;  /* 0xff8000004ecd7808 */ /* 0x000fe40004800000 */
[----:B------:R-:W-:Y:S02]  /*4460*/  FMNMX.FTZ R10, R189, R10, !PT ;  /* 0x0000000abd0a7209 */ /* 0x000fe40007810000 */
[----:B------:R-:W-:Y:S02]  /*4470*/  ISETP.GE.AND P3, PT, R3, R167, PT ;  /* 0x000000a70300720c */ /* 0x000fe40003f66270 */
[----:B------:R-:W-:Y:S02]  /*4480*/  FSEL R199, R48, -INF , !P2 ;  /* 0xff80000030c77808 */ /* 0x000fe40005000000 */
[----:B------:R-:W-:-:S02]  /*4490*/  FMNMX.FTZ R12, R201, R12, !PT ;  /* 0x0000000cc90c7209 */ /* 0x000fc40007810000 */
[----:B------:R-:W-:Y:S02]  /*44a0*/  ISETP.GE.AND P1, PT, R8, R166, PT ;  /* 0x000000a60800720c */ /* 0x000fe40003f26270 */
[----:B------:R-:W-:Y:S02]  /*44b0*/  FSEL R191, R79, -INF , !P4 ;  /* 0xff8000004fbf7808 */ /* 0x000fe40006000000 */
[----:B------:R-:W-:Y:S01]  /*44c0*/  FMNMX.FTZ R10, R205, R10, !PT ;  /* 0x0000000acd0a7209 */ /* 0x000fe20007810000 */
[----:B------:R-:W-:Y:S01]  /*44d0*/  LDSM.16.MT88.4 R76, [R226+0x12000] ;  /* 0x01200000e24c783b */ /* 0x000fe20000004200 */
[----:B------:R-:W-:Y:S02]  /*44e0*/  FSEL R197, R49, -INF , !P3 ;  /* 0xff80000031c57808 */ /* 0x000fe40005800000 */
[----:B------:R-:W-:Y:S02]  /*44f0*/  FMNMX.FTZ R12, R199, R12, !PT ;  /* 0x0000000cc70c7209 */ /* 0x000fe40007810000 */
[----:B------:R-:W-:-:S02]  /*4500*/  ISETP.GE.AND P2, PT, R6, R166, PT ;  /* 0x000000a60600720c */ /* 0x000fc40003f46270 */
[----:B------:R-:W-:Y:S02]  /*4510*/  FSEL R195, R74, -INF , !P1 ;  /* 0xff8000004ac37808 */ /* 0x000fe40004800000 */
[----:B------:R-:W-:Y:S02]  /*4520*/  FMNMX.FTZ R10, R191, R10, !PT ;  /* 0x0000000abf0a7209 */ /* 0x000fe40007810000 */
[----:B------:R-:W-:Y:S02]  /*4530*/  FMNMX.FTZ R8, R197, R12, !PT ;  /* 0x0000000cc5087209 */ /* 0x000fe40007810000 */
[----:B------:R-:W-:Y:S02]  /*4540*/  ISETP.GE.AND P1, PT, R4, R166, PT ;  /* 0x000000a60400720c */ /* 0x000fe40003f26270 */
[----:B------:R-:W-:Y:S01]  /*4550*/  FSEL R193, R75, -INF , !P2 ;  /* 0xff8000004bc17808 */ /* 0x000fe20005000000 */
[----:B------:R-:W1:Y:S01]  /*4560*/  SHFL.BFLY PT, R45, R8, 0x2, 0x1f ;  /* 0x0c401f00082d7f89 */ /* 0x000e6200000e0000 */
[----:B------:R-:W-:-:S02]  /*4570*/  FMNMX.FTZ R10, R195, R10, !PT ;  /* 0x0000000ac30a7209 */ /* 0x000fc40007810000 */
[----:B------:R-:W-:Y:S02]  /*4580*/  ISETP.GE.AND P2, PT, R3, R166, PT ;  /* 0x000000a60300720c */ /* 0x000fe40003f46270 */
[----:B------:R-:W-:Y:S02]  /*4590*/  FSEL R31, R50, -INF , !P1 ;  /* 0xff800000321f7808 */ /* 0x000fe40004800000 */
[----:B------:R-:W-:Y:S02]  /*45a0*/  FMNMX.FTZ R10, R193, R10, !PT ;  /* 0x0000000ac10a7209 */ /* 0x000fe40007810000 */
[----:B------:R-:W-:Y:S02]  /*45b0*/  FSEL R29, R51, -INF , !P2 ;  /* 0xff800000331d7808 */ /* 0x000fe40005000000 */
[----:B------:R-:W-:Y:S02]  /*45c0*/  FMNMX.FTZ R10, R31, R10, !PT ;  /* 0x0000000a1f0a7209 */ /* 0x000fe40007810000 */
[----:B------:R-:W-:-:S02]  /*45d0*/  ISETP.GT.AND P4, PT, R241, R236, PT ;  /* 0x000000ecf100720c */ /* 0x000fc40003f84270 */
        /* <DEDUP_REMOVED lines=9> */
[----:B------:R-:W-:-:S05]  /*4670*/  FMUL.FTZ R30, R164, c[0x0][0x23c] ;  /* 0x00008f00a41e7a20 */ /* 0x000fca0000410000 */
[----:B------:R-:W-:-:S05]  /*4680*/  FSEL R30, R30, RZ, P1 ;  /* 0x000000ff1e1e7208 */ /* 0x000fca0000800000 */
[--C-:B------:R-:W-:Y:S02]  /*4690*/  FFMA.FTZ R176, R39, c[0x0][0x23c], -R30.reuse ;  /* 0x00008f0027b07a23 */ /* 0x100fe4000001081e */
[--C-:B------:R-:W-:Y:S02]  /*46a0*/  FFMA.FTZ R173, R37, c[0x0][0x23c], -R30.reuse ;  /* 0x00008f0025ad7a23 */ /* 0x100fe4000001081e */
[----:B------:R-:W1:Y:S01]  /*46b0*/  LDSM.16.MT88.4 R36, [R228+0x10000] ;  /* 0x01000000e424783b */ /* 0x000e620000004200 */
[----:B--2---:R-:W-:Y:S01]  /*46c0*/  FMNMX.FTZ R3, R4, R3, !PT ;  /* 0x0000000304037209 */ /* 0x004fe20007810000 */
[--C-:B------:R-:W-:Y:S01]  /*46d0*/  FFMA.FTZ R179, R20, c[0x0][0x23c], -R30.reuse ;  /* 0x00008f0014b37a23 */ /* 0x100fe2000001081e */
[----:B------:R-:W-:Y:S01]  /*46e0*/  MUFU.EX2 R176, R176 ;  /* 0x000000b000b07308 */ /* 0x000fe20000000800 */
[--C-:B------:R-:W-:Y:S01]  /*46f0*/  FFMA.FTZ R178, R21, c[0x0][0x23c], -R30.reuse ;  /* 0x00008f0015b27a23 */ /* 0x100fe2000001081e */
[C---:B------:R-:W-:Y:S01]  /*4700*/  FSETP.NEU.FTZ.AND P1, PT, R3.reuse, -INF , PT ;  /* 0xff8000000300780b */ /* 0x040fe20003f3d000 */
[----:B------:R-:W-:Y:S01]  /*4710*/  FMUL.FTZ R28, R3, c[0x0][0x23c] ;  /* 0x00008f00031c7a20 */ /* 0x000fe20000410000 */
[----:B------:R-:W2:Y:S01]  /*4720*/  LDSM.16.MT88.4 R4, [R224+0x16000] ;  /* 0x01600000e004783b */ /* 0x000ea20000004200 */
[----:B------:R-:W-:-:S02]  /*4730*/  FFMA.FTZ R168, R15, c[0x0][0x23c], -R30 ;  /* 0x00008f000fa87a23 */ /* 0x000fc4000001081e */
[--C-:B------:R-:W-:Y:S01]  /*4740*/  FFMA.FTZ R177, R27, c[0x0][0x23c], -R30.reuse ;  /* 0x00008f001bb17a23 */ /* 0x100fe2000001081e */
[----:B------:R-:W-:Y:S01]  /*4750*/  FSEL R28, R28, RZ, P1 ;  /* 0x000000ff1c1c7208 */ /* 0x000fe20000800000 */
[----:B------:R-:W-:Y:S01]  /*4760*/  MUFU.EX2 R179, R179 ;  /* 0x000000b300b37308 */ /* 0x000fe20000000800 */
[--C-:B------:R-:W-:Y:S02]  /*4770*/  FFMA.FTZ R172, R25, c[0x0][0x23c], -R30.reuse ;  /* 0x00008f0019ac7a23 */ /* 0x100fe4000001081e */
[----:B------:R-:W-:Y:S01]  /*4780*/  FFMA.FTZ R171, R19, c[0x0][0x23c], -R30 ;  /* 0x00008f0013ab7a23 */ /* 0x000fe2000001081e */
[----:B------:R-:W-:Y:S01]  /*4790*/  LDSM.16.MT88.4 R24, [R228+0x12800] ;  /* 0x01280000e418783b */ /* 0x000fe20000004200 */
[--C-:B------:R-:W-:Y:S02]  /*47a0*/  FFMA.FTZ R181, R22, c[0x0][0x23c], -R28.reuse ;  /* 0x00008f0016b57a23 */ /* 0x100fe4000001081c */
[--C-:B------:R-:W-:Y:S01]  /*47b0*/  FFMA.FTZ R180, R23, c[0x0][0x23c], -R28.reuse ;  /* 0x00008f0017b47a23 */ /* 0x100fe2000001081c */
[----:B------:R-:W3:Y:S01]  /*47c0*/  MUFU.EX2 R178, R178 ;  /* 0x000000b200b27308 */ /* 0x000ee20000000800 */
[--C-:B------:R-:W-:Y:S01]  /*47d0*/  FFMA.FTZ R183, R43, c[0x0][0x23c], -R28.reuse ;  /* 0x00008f002bb77a23 */ /* 0x100fe2000001081c */
[----:B------:R-:W-:Y:S01]  /*47e0*/  LDSM.16.MT88.4 R20, [R225+0x10800] ;  /* 0x01080000e114783b */ /* 0x000fe20000004200 */
[----:B------:R-:W-:-:S02]  /*47f0*/  FFMA.FTZ R174, R41, c[0x0][0x23c], -R28 ;  /* 0x00008f0029ae7a23 */ /* 0x000fc4000001081c */
[--C-:B------:R-:W-:Y:S02]  /*4800*/  FFMA.FTZ R175, R13, c[0x0][0x23c], -R28.reuse ;  /* 0x00008f000daf7a23 */ /* 0x100fe4000001081c */
[----:B------:R-:W4:Y:S01]  /*4810*/  LDSM.16.MT88.4 R12, [R228+0x10800] ;  /* 0x01080000e40c783b */ /* 0x000f220000004200 */
[----:B------:R-:W5:Y:S01]  /*4820*/  MUFU.EX2 R173, R173 ;  /* 0x000000ad00ad7308 */ /* 0x000f620000000800 */
[--C-:B------:R-:W-:Y:S02]  /*4830*/  FFMA.FTZ R170, R11, c[0x0][0x23c], -R28.reuse ;  /* 0x00008f000baa7a23 */ /* 0x100fe4000001081c */
[--C-:B------:R-:W-:Y:S02]  /*4840*/  FFMA.FTZ R169, R9, c[0x0][0x23c], -R28.reuse ;  /* 0x00008f0009a97a23 */ /* 0x100fe4000001081c */
[----:B------:R-:W1:Y:S01]  /*4850*/  LDSM.16.MT88.4 R8, [R226+0x10800] ;  /* 0x01080000e208783b */ /* 0x000e620000004200 */
[----:B------:R-:W-:Y:S02]  /*4860*/  FFMA.FTZ R0, R17, c[0x0][0x23c], -R28 ;  /* 0x00008f0011007a23 */ /* 0x000fe4000001081c */
[----:B------:R-:W-:Y:S01]  /*4870*/  MUFU.EX2 R181, R181 ;  /* 0x000000b500b57308 */ /* 0x000fe20000000800 */
[----:B---3--:R-:W-:Y:S01]  /*4880*/  F2FP.BF16.PACK_AB R148, R178, R179 ;  /* 0x000000b3b294723e */ /* 0x008fe200000010ff */
[----:B------:R-:W3:Y:S01]  /*4890*/  LDSM.16.MT88.4 R16, [R224+0x10800] ;  /* 0x01080000e010783b */ /* 0x000ee20000004200 */
[----:B------:R-:W-:-:S02]  /*48a0*/  FFMA.FTZ R182, R249, c[0x0][0x23c], -R30 ;  /* 0x00008f00f9b67a23 */ /* 0x000fc4000001081e */
[--C-:B------:R-:W-:Y:S02]  /*48b0*/  FFMA.FTZ R185, R185, c[0x0][0x23c], -R30.reuse ;  /* 0x00008f00b9b97a23 */ /* 0x100fe4000001081e */
[--C-:B------:R-:W-:Y:S01]  /*48c0*/  FFMA.FTZ R184, R239, c[0x0][0x23c], -R30.reuse ;  /* 0x00008f00efb87a23 */ /* 0x100fe2000001081e */
[----:B------:R-:W2:Y:S01]  /*48d0*/  MUFU.EX2 R180, R180 ;  /* 0x000000b400b47308 */ /* 0x000ea20000000800 */
[----:B-----5:R-:W-:Y:S01]  /*48e0*/  F2FP.BF16.PACK_AB R150, R173, R176 ;  /* 0x000000b0ad96723e */ /* 0x020fe200000010ff */
[----:B------:R-:W-:Y:S02]  /*48f0*/  FFMA.FTZ R187, R187, c[0x0][0x23c], -R30 ;  /* 0x00008f00bbbb7a23 */ /* 0x000fe4000001081e */
[--C-:B------:R-:W-:Y:S02]  /*4900*/  FFMA.FTZ R186, R207, c[0x0][0x23c], -R28.reuse ;  /* 0x00008f00cfba7a23 */ /* 0x100fe4000001081c */
[--C-:B------:R-:W-:Y:S02]  /*4910*/  FFMA.FTZ R189, R189, c[0x0][0x23c], -R28.reuse ;  /* 0x00008f00bdbd7a23 */ /* 0x100fe4000001081c */
[----:B------:R-:W-:Y:S01]  /*4920*/  MUFU.EX2 R183, R183 ;  /* 0x000000b700b77308 */ /* 0x000fe20000000800 */
[----:B------:R-:W-:-:S02]  /*4930*/  FFMA.FTZ R188, R205, c[0x0][0x23c], -R28 ;  /* 0x00008f00cdbc7a23 */ /* 0x000fc4000001081c */
[--C-:B------:R-:W-:Y:S02]  /*4940*/  FFMA.FTZ R191, R191, c[0x0][0x23c], -R28.reuse ;  /* 0x00008f00bfbf7a23 */ /* 0x100fe4000001081c */
[----:B------:R-:W-:Y:S02]  /*4950*/  FFMA.FTZ R194, R195, c[0x0][0x23c], -R28 ;  /* 0x00008f00c3c27a23 */ /* 0x000fe4000001081c */
[--C-:B------:R-:W-:Y:S01]  /*4960*/  FFMA.FTZ R190, R203, c[0x0][0x23c], -R30.reuse ;  /* 0x00008f00cbbe7a23 */ /* 0x100fe2000001081e */
[----:B------:R-:W5:Y:S01]  /*4970*/  MUFU.EX2 R174, R174 ;  /* 0x000000ae00ae7308 */ /* 0x000f620000000800 */
[----:B--2---:R-:W-:Y:S01]  /*4980*/  F2FP.BF16.PACK_AB R149, R180, R181 ;  /* 0x000000b5b495723e */ /* 0x004fe200000010ff */
[--C-:B------:R-:W-:Y:S02]  /*4990*/  FFMA.FTZ R201, R201, c[0x0][0x23c], -R30.reuse ;  /* 0x00008f00c9c97a23 */ /* 0x100fe4000001081e */
[--C-:B------:R-:W-:Y:S02]  /*49a0*/  FFMA.FTZ R192, R199, c[0x0][0x23c], -R30.reuse ;  /* 0x00008f00c7c07a23 */ /* 0x100fe4000001081e */
[----:B------:R-:W-:-:S02]  /*49b0*/  FFMA.FTZ R251, R197, c[0x0][0x23c], -R30 ;  /* 0x00008f00c5fb7a23 */ /* 0x000fc4000001081e */
[----:B------:R-:W-:Y:S01]  /*49c0*/  MUFU.EX2 R177, R177 ;  /* 0x000000b100b17308 */ /* 0x000fe20000000800 */
[--C-:B------:R-:W-:Y:S02]  /*49d0*/  FFMA.FTZ R193, R193, c[0x0][0x23c], -R28.reuse ;  /* 0x00008f00c1c17a23 */ /* 0x100fe4000001081c */
[--C-:B------:R-:W-:Y:S02]  /*49e0*/  FFMA.FTZ R195, R31, c[0x0][0x23c], -R28.reuse ;  /* 0x00008f001fc37a23 */ /* 0x100fe4000001081c */
[----:B------:R-:W-:Y:S02]  /*49f0*/  FFMA.FTZ R196, R29, c[0x0][0x23c], -R28 ;  /* 0x00008f001dc47a23 */ /* 0x000fe4000001081c */
[----:B------:R-:W-:Y:S01]  /*4a00*/  LDSM.16.MT88.4 R28, [R225+0x11800] ;  /* 0x01180000e11c783b */ /* 0x000fe20000004200 */
[----:B-----5:R-:W-:Y:S01]  /*4a10*/  F2FP.BF16.PACK_AB R151, R174, R183 ;  /* 0x000000b7ae97723e */ /* 0x020fe200000010ff */
[----:B------:R-:W2:Y:S01]  /*4a20*/  MUFU.EX2 R172, R172 ;  /* 0x000000ac00ac7308 */ /* 0x000ea20000000800 */
[----:B------:R-:W-:-:S02]  /*4a30*/  FADD.FTZ R179, R179, R178 ;  /* 0x000000b2b3b37221 */ /* 0x000fc40000010000 */
[----:B------:R-:W-:Y:S02]  /*4a40*/  FADD.FTZ R180, R181, R180 ;  /* 0x000000b4b5b47221 */ /* 0x000fe40000010000 */
[----:B------:R-:W-:Y:S01]  /*4a50*/  FADD.FTZ R176, R176, R179 ;  /* 0x000000b3b0b07221 */ /* 0x000fe20000010000 */
[----:B-1----:R-:W-:Y:S01]  /*4a60*/  HMMA.16816.F32.BF16 R160, R148, R36, RZ ;  /* 0x0000002494a0723c */ /* 0x002fe200000418ff */
[----:B------:R-:W-:Y:S01]  /*4a70*/  FADD.FTZ R183, R183, R180 ;  /* 0x000000b4b7b77221 */ /* 0x000fe20000010000 */
[----:B------:R-:W-:Y:S01]  /*4a80*/  MUFU.EX2 R171, R171 ;  /* 0x000000ab00ab7308 */ /* 0x000fe20000000800 */
[----:B------:R-:W-:Y:S02]  /*4a90*/  FADD.FTZ R176, R173, R176 ;  /* 0x000000b0adb07221 */ /* 0x000fe40000010000 */
[----:B------:R-:W-:-:S03]  /*4aa0*/  FADD.FTZ R174, R174, R183 ;  /* 0x000000b7aeae7221 */ /* 0x000fc60000010000 */
        /* <DEDUP_REMOVED lines=73> */
[C---:B---3--:R-:W-:Y:S08]  /*4f40*/  HMMA.16816.F32.BF16 R56, R4.reuse, R16, R56 ;  /* 0x000000100438723c */ /* 0x048ff00000041838 */
[C---:B-1----:R-:W-:Y:S08]  /*4f50*/  HMMA.16816.F32.BF16 R72, R4.reuse, R12, R72 ;  /* 0x0000000c0448723c */ /* 0x042ff00000041848 */
[C---:B------:R-:W-:Y:S01]  /*4f60*/  HMMA.16816.F32.BF16 R76, R4.reuse, R14, R76 ;  /* 0x0000000e044c723c */ /* 0x040fe2000004184c */
[----:B------:R-:W1:Y:S07]  /*4f70*/  LDSM.16.MT88.4 R12, [R225+0x14800] ;  /* 0x01480000e10c783b */ /* 0x000e6e0000004200 */
[C---:B--2---:R-:W-:Y:S08]  /*4f80*/  HMMA.16816.F32.BF16 R80, R4.reuse, R8, R80 ;  /* 0x000000080450723c */ /* 0x044ff00000041850 */
[C---:B------:R-:W-:Y:S01]  /*4f90*/  HMMA.16816.F32.BF16 R84, R4.reuse, R10, R84 ;  /* 0x0000000a0454723c */ /* 0x040fe20000041854 */
[----:B------:R-:W2:Y:S07]  /*4fa0*/  LDSM.16.MT88.4 R8, [R224+0x14800] ;  /* 0x01480000e008783b */ /* 0x000eae0000004200 */
        /* <DEDUP_REMOVED lines=29> */
[C---:B---3--:R-:W-:Y:S08]  /*5180*/  HMMA.16816.F32.BF16 R136, R4.reuse, R16, R136 ;  /* 0x000000100488723c */ /* 0x048ff00000041888 */
[----:B------:R-:W-:Y:S01]  /*5190*/  HMMA.16816.F32.BF16 R156, R4, R18, R156 ;  /* 0x00000012049c723c */ /* 0x000fe2000004189c */
[----:B------:R-:W3:Y:S06]  /*51a0*/  LDSM.16.MT88.4 R16, [R228+0x11000] ;  /* 0x01100000e410783b */ /* 0x000eec0000004200 */
        /* <DEDUP_REMOVED lines=112> */
[C---:B--2---:R-:W-:Y:S08]  /*58b0*/  HMMA.16816.F32.BF16 R152, R4.reuse, R8, R152 ;  /* 0x000000080498723c */ /* 0x044ff00000041898 */
[----:B------:R-:W-:Y:S01]  /*58c0*/  HMMA.16816.F32.BF16 R148, R4, R10, R148 ;  /* 0x0000000a0494723c */ /* 0x000fe20000041894 */
[----:B------:R-:W-:Y:S07]  /*58d0*/  @!UPT UIADD3 URZ, URZ, URZ, URZ ;  /* 0x0000003f3f3ff290 */ /* 0x000fee000fffe03f */
[----:B------:R-:W-:Y:S11]  /*58e0*/  @!P4 BRA `(.L_x_3605) ;  /* 0x00003eb00000c947 */ /* 0x000ff60003800000 */
[----:B------:R-:W-:-:S04]  /*58f0*/  DEPBAR.LE SB0, 0x0 ;  /* 0x000080000000791a */ /* 0x000fc80000000000 */
[----:B------:R-:W-:Y:S01]  /*5900*/  IADD3 R241, R33, -0x2, RZ ;  /* 0xfffffffe21f17810 */ /* 0x000fe20007ffe0ff */
[----:B------:R-:W-:Y:S06]  /*5910*/  BAR.SYNC.DEFER_BLOCKING 0x0 ;  /* 0x0000000000007b1d */ /* 0x000fec0000010000 */
[----:B------:R-:W-:Y:S05]  /*5920*/  @!P0 BRA `(.L_x_3606) ;  /* 0x0000047000008947 */ /* 0x000fea0003800000 */
        /* <DEDUP_REMOVED lines=71> */
.L_x_3606:
[----:B------:R-:W-:Y:S02]  /*5da0*/  ULDC UR14, c[0x0][0x1a0] ;  /* 0x00006800000e7ab9 */ /* 0x000fe40000000800 */
[----:B------:R-:W-:-:S04]  /*5db0*/  ULEA UR14, -UR14, URZ, 0x6 ;  /* 0x0000003f0e0e7291 */ /* 0x000fc8000f8e313f */
[----:B------:R-:W-:Y:S02]  /*5dc0*/  USHF.R.S32.HI UR12, URZ, 0x1f, UR14 ;  /* 0x0000001f3f0c7899 */ /* 0x000fe4000801140e */
.L_x_3607:
        /* <DEDUP_REMOVED lines=16> */
[----:B------:R-:W-:Y:S01]  /*5ed0*/  IMAD.MOV.U32 R239, RZ, RZ, R237 ;  /* 0x000000ffffef7224 */ /* 0x000fe200078e00ed */
[----:B------:R-:W-:-:S02]  /*5ee0*/  LEA.HI.X R7, R7, c[0x0][0x174], R4, 0x1, P2 ;  /* 0x00005d0007077a11 */ /* 0x000fc400010f0c04 */
[----:B------:R-:W-:Y:S02]  /*5ef0*/  LEA R8, P1, R34, c[0x0][0x170], 0x1 ;  /* 0x00005c0022087a11 */ /* 0x000fe400078208ff */
[----:B------:R-:W-:Y:S01]  /*5f00*/  IADD3 R4, P2, R238, UR9, RZ ;  /* 0x00000009ee047c10 */ /* 0x000fe2000ff5e0ff */
[----:B------:R-:W-:Y:S01]  /*5f10*/  @!PT LDS RZ, [RZ] ;  /* 0x00000000fffff984 */ /* 0x000fe20000000800 */
[----:B------:R-:W-:Y:S01]  /*5f20*/  @!PT LDS RZ, [RZ] ;  /* 0x00000000fffff984 */ /* 0x000fe20000000800 */
[----:B------:R-:W-:Y:S01]  /*5f30*/  @!PT LDS RZ, [RZ] ;  /* 0x00000000fffff984 */ /* 0x000fe20000000800 */
[----:B------:R1:W-:Y:S01]  /*5f40*/  LDGSTS.E.BYPASS.LTC128B.128 [R243+0x10000], [R238.64] ;  /* 0x10000000eef37fae */ /* 0x0003e2000b901d4a */
        /* <DEDUP_REMOVED lines=8> */
[----:B------:R2:W-:Y:S01]  /*5fd0*/  LDGSTS.E.BYPASS.LTC128B.128 [R243+0x16000], [R6.64+0x180] ;  /* 0x1600018006f37fae */ /* 0x0005e2000b901d4a */
[----:B------:R-:W-:Y:S02]  /*5fe0*/  IADD3.X R25, R9, UR4, RZ, P1, !PT ;  /* 0x0000000409197c10 */ /* 0x000fe40008ffe4ff */
[----:B------:R-:W-:Y:S01]  /*5ff0*/  IADD3 R18, P1, R24, UR9, RZ ;  /* 0x0000000918127c10 */ /* 0x000fe2000ff3e0ff */
[----:B------:R2:W-:Y:S01]  /*6000*/  LDGSTS.E.BYPASS.LTC128B.128 [R243+0x10800], [R4.64] ;  /* 0x1080000004f37fae */ /* 0x0005e2000b901d4a */
[----:B------:R-:W-:Y:S02]  /*6010*/  IADD3.X R17, R11, UR4, RZ, P2, !PT ;  /* 0x000000040b117c10 */ /* 0x000fe400097fe4ff */
[----:B------:R-:W-:Y:S01]  /*6020*/  IADD3.X R19, R25, UR4, RZ, P1, !PT ;  /* 0x0000000419137c10 */ /* 0x000fe20008ffe4ff */
[----:B------:R3:W-:Y:S01]  /*6030*/  LDGSTS.E.BYPASS.LTC128B.128 [R243+0x12800], [R8.64+0x80] ;  /* 0x1280008008f37fae */ /* 0x0007e2000b901d4a */
[----:B------:R-:W-:-:S02]  /*6040*/  ISETP.GE.AND P5, PT, R0, R167, PT ;  /* 0x000000a70000720c */ /* 0x000fc40003fa6270 */
[----:B------:R-:W-:Y:S01]  /*6050*/  ISETP.GE.AND P4, PT, R0, R166, PT ;  /* 0x000000a60000720c */ /* 0x000fe20003f86270 */
        /* <DEDUP_REMOVED lines=208> */
[C---:B------:R-:W-:Y:S07]  /*6d60*/  HMMA.16816.F32.BF16 R8, R192.reuse, R196, R8 ;  /* 0x000000c4c008723c */ /* 0x040fee0000041808 */
[C---:B------:R-:W-:Y:S01]  /*6d70*/  IADD3 R197, R0.reuse, 0x9, RZ ;  /* 0x0000000900c57810 */ /* 0x040fe20007ffe0ff */
[----:B------:R-:W-:Y:S01]  /*6d80*/  HMMA.16816.F32.BF16 R4, R192, R198, R4 ;  /* 0x000000c6c004723c */ /* 0x000fe20000041804 */
[----:B------:R-:W-:Y:S02]  /*6d90*/  IADD3 R196, R0, 0x10, RZ ;  /* 0x0000001000c47810 */ /* 0x000fe40007ffe0ff */
[----:B------:R-:W-:-:S02]  /*6da0*/  ISETP.GE.AND P1, PT, R197, R167, PT ;  /* 0x000000a7c500720c */ /* 0x000fc40003f26270 */
[----:B------:R-:W-:-:S03]  /*6db0*/  ISETP.GE.AND P6, PT, R196, R167, PT ;  /* 0x000000a7c400720c */ /* 0x000fc60003fc6270 */
[----:B-----5:R-:W-:Y:S07]  /*6dc0*/  HMMA.16816.F32.BF16 R184, R192, R188, R184 ;  /* 0x000000bcc0b8723c */ /* 0x020fee00000418b8 */
[C---:B------:R-:W-:Y:S01]  /*6dd0*/  IADD3 R188, R0.reuse, 0x20, RZ ;  /* 0x0000002000bc7810 */ /* 0x040fe20007ffe0ff */
[C---:B-1----:R-:W-:Y:S07]  /*6de0*/  HMMA.16816.F32.BF16 R24, R176.reuse, R172, R24 ;  /* 0x000000acb018723c */ /* 0x042fee0000041818 */
[C---:B------:R-:W-:Y:S01]  /*6df0*/  IADD3 R172, R0.reuse, 0x28, RZ ;  /* 0x0000002800ac7810 */ /* 0x040fe20007ffe0ff */
[C---:B------:R-:W-:Y:S07]  /*6e00*/  HMMA.16816.F32.BF16 R20, R176.reuse, R174, R20 ;  /* 0x000000aeb014723c */ /* 0x040fee0000041814 */
[C---:B------:R-:W-:Y:S01]  /*6e10*/  IADD3 R174, R0.reuse, 0x21, RZ ;  /* 0x0000002100ae7810 */ /* 0x040fe20007ffe0ff */
[C---:B--2---:R-:W-:Y:S07]  /*6e20*/  HMMA.16816.F32.BF16 R12, R176.reuse, R170, R12 ;  /* 0x000000aab00c723c */ /* 0x044fee000004180c */
[----:B------:R-:W-:Y:S01]  /*6e30*/  IADD3 R170, R0, 0x29, RZ ;  /* 0x0000002900aa7810 */ /* 0x000fe20007ffe0ff */
[----:B----4-:R-:W-:Y:S01]  /*6e40*/  HMMA.16816.F32.BF16 R8, R176, R32, R8 ;  /* 0x00000020b008723c */ /* 0x010fe20000041808 */
[----:B------:R-:W-:-:S06]  /*6e50*/  FSEL R173, R24, -INF , !P5 ;  /* 0xff80000018ad7808 */ /* 0x000fcc0006800000 */
[C---:B------:R-:W-:Y:S01]  /*6e60*/  IADD3 R33, R0.reuse, 0x1, RZ ;  /* 0x0000000100217810 */ /* 0x040fe20007ffe0ff */
[C---:B------:R-:W-:Y:S01]  /*6e70*/  HMMA.16816.F32.BF16 R4, R176.reuse, R34, R4 ;  /* 0x00000022b004723c */ /* 0x040fe20000041804 */
[----:B------:R-:W-:Y:S01]  /*6e80*/  IADD3 R32, R0, 0x8, RZ ;  /* 0x0000000800207810 */ /* 0x000fe20007ffe0ff */
[----:B------:R-:W-:Y:S01]  /*6e90*/  BAR.SYNC.DEFER_BLOCKING 0x0 ;  /* 0x0000000000007b1d */ /* 0x000fe20000010000 */
[-C--:B------:R-:W-:Y:S02]  /*6ea0*/  ISETP.GE.AND P3, PT, R33, R167.reuse, PT ;  /* 0x000000a72100720c */ /* 0x080fe40003f66270 */
[----:B------:R-:W-:Y:S02]  /*6eb0*/  ISETP.GE.AND P2, PT, R32, R167, PT ;  /* 0x000000a72000720c */ /* 0x000fe40003f46270 */
[----:B------:R-:W-:Y:S01]  /*6ec0*/  FSEL R171, R25, -INF , !P3 ;  /* 0xff80000019ab7808 */ /* 0x000fe20005800000 */
[----:B---3--:R-:W-:Y:S01]  /*6ed0*/  HMMA.16816.F32.BF16 R184, R176, R28, R184 ;  /* 0x0000001cb0b8723c */ /* 0x008fe200000418b8 */
[----:B------:R-:W-:-:S02]  /*6ee0*/  FSEL R175, R20, -INF , !P2 ;  /* 0xff80000014af7808 */ /* 0x000fc40005000000 */
[----:B------:R-:W-:-:S04]  /*6ef0*/  IADD3 R34, R0, 0x31, RZ ;  /* 0x0000003100227810 */ /* 0x000fc80007ffe0ff */
[C---:B------:R-:W-:Y:S01]  /*6f00*/  IADD3 R28, R0.reuse, 0x38, RZ ;  /* 0x00000038001c7810 */ /* 0x040fe20007ffe0ff */
[----:B------:R-:W-:Y:S07]  /*6f10*/  HMMA.16816.F32.BF16 R16, R176, R168, R16 ;  /* 0x000000a8b010723c */ /* 0x000fee0000041810 */
[----:B------:R-:W-:Y:S01]  /*6f20*/  IADD3 R168, R0, 0x30, RZ ;  /* 0x0000003000a87810 */ /* 0x000fe20007ffe0ff */
[----:B------:R-:W-:Y:S01]  /*6f30*/  HMMA.16816.F32.BF16 R180, R192, R190, R180 ;  /* 0x000000bec0b4723c */ /* 0x000fe200000418b4 */
[----:B------:R-:W-:-:S02]  /*6f40*/  FSEL R169, R21, -INF , !P1 ;  /* 0xff80000015a97808 */ /* 0x000fc40004800000 */
[----:B------:R-:W-:-:S04]  /*6f50*/  ISETP.GE.AND P1, PT, R188, R167, PT ;  /* 0x000000a7bc00720c */ /* 0x000fc80003f26270 */
[C---:B------:R-:W-:Y:S02]  /*6f60*/  IADD3 R192, R0.reuse, 0x18, RZ ;  /* 0x0000001800c07810 */ /* 0x040fe40007ffe0ff */
[----:B------:R-:W-:Y:S02]  /*6f70*/  IADD3 R190, R0, 0x19, RZ ;  /* 0x0000001900be7810 */ /* 0x000fe40007ffe0ff */
[-C--:B------:R-:W-:Y:S02]  /*6f80*/  ISETP.GE.AND P3, PT, R192, R167.reuse, PT ;  /* 0x000000a7c000720c */ /* 0x080fe40003f66270 */
[----:B------:R-:W-:Y:S02]  /*6f90*/  ISETP.GE.AND P2, PT, R190, R167, PT ;  /* 0x000000a7be00720c */ /* 0x000fe40003f46270 */
[----:B------:R-:W-:Y:S02]  /*6fa0*/  IADD3 R194, R0, 0x11, RZ ;  /* 0x0000001100c27810 */ /* 0x000fe40007ffe0ff */
[----:B------:R-:W-:-:S02]  /*6fb0*/  FSEL R25, R12, -INF , !P3 ;  /* 0xff8000000c197808 */ /* 0x000fc40005800000 */
[-C--:B------:R-:W-:Y:S02]  /*6fc0*/  ISETP.GE.AND P3, PT, R170, R167.reuse, PT ;  /* 0x000000a7aa00720c */ /* 0x080fe40003f66270 */
[----:B------:R-:W-:Y:S02]  /*6fd0*/  FSEL R21, R13, -INF , !P2 ;  /* 0xff8000000d157808 */ /* 0x000fe40005000000 */
[-C--:B------:R-:W-:Y:S01]  /*6fe0*/  ISETP.GE.AND P2, PT, R168, R167.reuse, PT ;  /* 0x000000a7a800720c */ /* 0x080fe20003f46270 */
[----:B------:R-:W-:Y:S01]  /*6ff0*/  HMMA.16816.F32.BF16 R176, R176, R30, R180 ;  /* 0x0000001eb0b0723c */ /* 0x000fe200000418b4 */
[-C--:B------:R-:W-:Y:S02]  /*7000*/  ISETP.GE.AND P5, PT, R194, R167.reuse, PT ;  /* 0x000000a7c200720c */ /* 0x080fe40003fa6270 */
[----:B------:R-:W-:Y:S02]  /*7010*/  FSEL R195, R8, -INF , !P1 ;  /* 0xff80000008c37808 */ /* 0x000fe40004800000 */
[----:B------:R-:W-:-:S02]  /*7020*/  ISETP.GE.AND P1, PT, R34, R167, PT ;  /* 0x000000a72200720c */ /* 0x000fc40003f26270 */
[----:B------:R-:W-:Y:S02]  /*7030*/  FSEL R35, R5, -INF , !P3 ;  /* 0xff80000005237808 */ /* 0x000fe40005800000 */
[-C--:B------:R-:W-:Y:S02]  /*7040*/  ISETP.GE.AND P3, PT, R33, R166.reuse, PT ;  /* 0x000000a62100720c */ /* 0x080fe40003f66270 */
[----:B------:R-:W-:Y:S02]  /*7050*/  FSEL R33, R184, -INF , !P2 ;  /* 0xff800000b8217808 */ /* 0x000fe40005000000 */
[----:B------:R-:W-:Y:S02]  /*7060*/  FSEL R29, R17, -INF , !P5 ;  /* 0xff800000111d7808 */ /* 0x000fe40006800000 */
[----:B------:R-:W-:Y:S02]  /*7070*/  ISETP.GE.AND P2, PT, R32, R166, PT ;  /* 0x000000a62000720c */ /* 0x000fe40003f46270 */
[----:B------:R-:W-:-:S02]  /*7080*/  ISETP.GE.AND P5, PT, R172, R167, PT ;  /* 0x000000a7ac00720c */ /* 0x000fc40003fa6270 */
[----:B------:R-:W-:Y:S02]  /*7090*/  FSEL R32, R185, -INF , !P1 ;  /* 0xff800000b9207808 */ /* 0x000fe40004800000 */
[----:B------:R-:W-:Y:S02]  /*70a0*/  FSEL R189, R16, -INF , !P6 ;  /* 0xff80000010bd7808 */ /* 0x000fe40007000000 */
[-C--:B------:R-:W-:Y:S02]  /*70b0*/  ISETP.GE.AND P1, PT, R197, R166.reuse, PT ;  /* 0x000000a6c500720c */ /* 0x080fe40003f26270 */
[----:B------:R-:W-:Y:S02]  /*70c0*/  FSEL R16, R26, -INF , !P4 ;  /* 0xff8000001a107808 */ /* 0x000fe40006000000 */
[----:B------:R-:W-:Y:S02]  /*70d0*/  ISETP.GE.AND P4, PT, R196, R166, PT ;  /* 0x000000a6c400720c */ /* 0x000fe40003f86270 */
[----:B------:R-:W-:-:S02]  /*70e0*/  FSEL R12, R27, -INF , !P3 ;  /* 0xff8000001b0c7808 */ /* 0x000fc40005800000 */
[----:B------:R-:W-:Y:S02]  /*70f0*/  FSEL R191, R4, -INF , !P5 ;  /* 0xff80000004bf7808 */ /* 0x000fe40006800000 */
[-C--:B------:R-:W-:Y:S02]  /*7100*/  ISETP.GE.AND P3, PT, R194, R166.reuse, PT ;  /* 0x000000a6c200720c */ /* 0x080fe40003f66270 */
[----:B------:R-:W-:Y:S02]  /*7110*/  FSEL R8, R22, -INF , !P2 ;  /* 0xff80000016087808 */ /* 0x000fe40005000000 */
[----:B------:R-:W-:Y:S02]  /*7120*/  FSEL R4, R23, -INF , !P1 ;  /* 0xff80000017047808 */ /* 0x000fe40004800000 */
[-C--:B------:R-:W-:Y:S02]  /*7130*/  ISETP.GE.AND P2, PT, R192, R166.reuse, PT ;  /* 0x000000a6c000720c */ /* 0x080fe40003f46270 */
[----:B------:R-:W-:-:S02]  /*7140*/  ISETP.GE.AND P1, PT, R190, R166, PT ;  /* 0x000000a6be00720c */ /* 0x000fc40003f26270 */
[----:B------:R-:W-:Y:S02]  /*7150*/  FSEL R24, R18, -INF , !P4 ;  /* 0xff80000012187808 */ /* 0x000fe40006000000 */
[-C--:B------:R-:W-:Y:S02]  /*7160*/  ISETP.GE.AND P4, PT, R188, R166.reuse, PT ;  /* 0x000000a6bc00720c */ /* 0x080fe40003f86270 */
[----:B------:R-:W-:Y:S02]  /*7170*/  FSEL R26, R19, -INF , !P3 ;  /* 0xff800000131a7808 */ /* 0x000fe40005800000 */
[----:B------:R-:W-:Y:S02]  /*7180*/  ISETP.GE.AND P3, PT, R174, R166, PT ;  /* 0x000000a6ae00720c */ /* 0x000fe40003f66270 */
[----:B------:R-:W-:Y:S02]  /*7190*/  FSEL R22, R14, -INF , !P2 ;  /* 0xff8000000e167808 */ /* 0x000fe40005000000 */
[----:B------:R-:W-:-:S02]  /*71a0*/  FSEL R20, R15, -INF , !P1 ;  /* 0xff8000000f147808 */ /* 0x000fc40004800000 */
[-C--:B------:R-:W-:Y:S02]  /*71b0*/  ISETP.GE.AND P2, PT, R172, R166.reuse, PT ;  /* 0x000000a6ac00720c */ /* 0x080fe40003f46270 */
[-C--:B------:R-:W-:Y:S02]  /*71c0*/  ISETP.GE.AND P1, PT, R170, R166.reuse, PT ;  /* 0x000000a6aa00720c */ /* 0x080fe40003f26270 */
[----:B------:R-:W-:Y:S02]  /*71d0*/  IADD3 R0, R0, 0x39, RZ ;  /* 0x0000003900007810 */ /* 0x000fe40007ffe0ff */
[----:B------:R-:W-:Y:S02]  /*71e0*/  FSEL R196, R10, -INF , !P4 ;  /* 0xff8000000ac47808 */ /* 0x000fe40006000000 */
[----:B------:R-:W-:Y:S02]  /*71f0*/  ISETP.GE.AND P4, PT, R168, R166, PT ;  /* 0x000000a6a800720c */ /* 0x000fe40003f86270 */
[----:B------:R-:W-:-:S02]  /*7200*/  FSEL R194, R11, -INF , !P3 ;  /* 0xff8000000bc27808 */ /* 0x000fc40005800000 */
[-C--:B------:R-:W-:Y:S02]  /*7210*/  ISETP.GE.AND P3, PT, R34, R166.reuse, PT ;  /* 0x000000a62200720c */ /* 0x080fe40003f66270 */
[----:B------:R-:W-:Y:S02]  /*7220*/  FSEL R34, R6, -INF , !P2 ;  /* 0xff80000006227808 */ /* 0x000fe40005000000 */
[----:B------:R-:W-:Y:S02]  /*7230*/  FSEL R192, R7, -INF , !P1 ;  /* 0xff80000007c07808 */ /* 0x000fe40004800000 */
[-C--:B------:R-:W-:Y:S02]  /*7240*/  ISETP.GE.AND P2, PT, R28, R166.reuse, PT ;  /* 0x000000a61c00720c */ /* 0x080fe40003f46270 */
[----:B------:R-:W-:Y:S02]  /*7250*/  ISETP.GE.AND P1, PT, R0, R166, PT ;  /* 0x000000a60000720c */ /* 0x000fe40003f26270 */
[----:B------:R-:W-:-:S02]  /*7260*/  FSEL R166, R186, -INF , !P4 ;  /* 0xff800000baa67808 */ /* 0x000fc40006000000 */
[----:B------:R-:W-:Y:S02]  /*7270*/  ISETP.GT.AND P4, PT, R241, R236, PT ;  /* 0x000000ecf100720c */ /* 0x000fe40003f84270 */
[-C--:B------:R-:W-:Y:S02]  /*7280*/  ISETP.GE.AND P6, PT, R174, R167.reuse, PT ;  /* 0x000000a7ae00720c */ /* 0x080fe40003fc6270 */
[-C--:B------:R-:W-:Y:S02]  /*7290*/  ISETP.GE.AND P5, PT, R0, R167.reuse, PT ;  /* 0x000000a70000720c */ /* 0x080fe40003fa6270 */
[----:B------:R-:W-:Y:S02]  /*72a0*/  FSEL R193, R9, -INF , !P6 ;  /* 0xff80000009c17808 */ /* 0x000fe40007000000 */
[----:B------:R-:W-:Y:S02]  /*72b0*/  ISETP.GE.AND P6, PT, R28, R167, PT ;  /* 0x000000a71c00720c */ /* 0x000fe40003fc6270 */
[----:B------:R-:W-:-:S02]  /*72c0*/  FSEL R167, R177, -INF , !P5 ;  /* 0xff800000b1a77808 */ /* 0x000fc40006800000 */
        /* <DEDUP_REMOVED lines=35> */
[----:B------:R-:W-:-:S02]  /*7500*/  ISETP.GE.AND P1, PT, R11, RZ, PT ;  /* 0x000000ff0b00720c */ /* 0x000fc40003f26270 */
[----:B------:R-:W-:Y:S02]  /*7510*/  @!P2 IADD3 R9, R9, 0x1, RZ ;  /* 0x000000010909a810 */ /* 0x000fe40007ffe0ff */
[----:B------:R-:W-:-:S03]  /*7520*/  ISETP.NE.AND P2, PT, RZ, c[0x0][0x2d0], PT ;  /* 0x0000b400ff007a0c */ /* 0x000fc60003f45270 */
        /* <DEDUP_REMOVED lines=25> */
.L_x_3609:
[----:B------:R-:W-:-:S04]  /*76c0*/  ULEA UR5, -UR8, URZ, 0x6 ;  /* 0x0000003f08057291 */ /* 0x000fc8000f8e313f */
[----:B------:R-:W-:Y:S02]  /*76d0*/  USHF.R.S32.HI UR4, URZ, 0x1f, UR5 ;  /* 0x0000001f3f047899 */ /* 0x000fe40008011405 */
[----:B------:R-:W-:-:S04]  /*76e0*/  MOV R6, UR5 ;  /* 0x0000000500067c02 */ /* 0x000fc80008000f00 */
[----:B------:R-:W-:Y:S02]  /*76f0*/  MOV R0, UR4 ;  /* 0x0000000400007c02 */ /* 0x000fe40008000f00 */
.L_x_3610:
        /* <DEDUP_REMOVED lines=33> */
.L_x_3608:
        /* <DEDUP_REMOVED lines=24> */
[----:B-1----:R-:W-:Y:S02]  /*7a90*/  FMNMX.FTZ R7, R33, R0, !PT ;  /* 0x0000000021077209 */ /* 0x002fe40007810000 */
        /* <DEDUP_REMOVED lines=36> */
[----:B------:R-:W-:Y:S01]  /*7ce0*/  FFMA.FTZ R0, R8, c[0x0][0x23c], -R179 ;  /* 0x00008f0008007a23 */ /* 0x000fe200000108b3 */
[----:B------:R-:W-:Y:S01]  /*7cf0*/  MUFU.EX2 R170, R170 ;  /* 0x000000aa00aa7308 */ /* 0x000fe20000000800 */
[----:B------:R-:W-:Y:S01]  /*7d00*/  FADD.FTZ R4, R3, -R4 ;  /* 0x8000000403047221 */ /* 0x000fe20000010000 */
[----:B------:R-:W3:Y:S01]  /*7d10*/  LDSM.16.MT88.4 R16, [R226+0x10000] ;  /* 0x01000000e210783b */ /* 0x000ee20000004200 */
[----:B------:R-:W-:-:S02]  /*7d20*/  FFMA.FTZ R186, R21, c[0x0][0x23c], -R182 ;  /* 0x00008f0015ba7a23 */ /* 0x000fc400000108b6 */
[----:B------:R-:W-:Y:S01]  /*7d30*/  FMUL.FTZ R3, R4, c[0x0][0x23c] ;  /* 0x00008f0004037a20 */ /* 0x000fe20000410000 */
[----:B------:R-:W4:Y:S01]  /*7d40*/  LDSM.16.MT88.4 R8, [R225+0x10000] ;  /* 0x01000000e108783b */ /* 0x000f220000004200 */
[----:B-1----:R-:W-:Y:S01]  /*7d50*/  F2FP.BF16.PACK_AB R4, R171, R172 ;  /* 0x000000acab04723e */ /* 0x002fe200000010ff */
[----:B------:R-:W1:Y:S01]  /*7d60*/  MUFU.EX2 R169, R169 ;  /* 0x000000a900a97308 */ /* 0x000e620000000800 */
[--C-:B------:R-:W-:Y:S02]  /*7d70*/  FFMA.FTZ R188, R22, c[0x0][0x23c], -R179.reuse ;  /* 0x00008f0016bc7a23 */ /* 0x100fe400000108b3 */
[--C-:B------:R-:W-:Y:S02]  /*7d80*/  FFMA.FTZ R189, R20, c[0x0][0x23c], -R179.reuse ;  /* 0x00008f0014bd7a23 */ /* 0x100fe400000108b3 */
[----:B------:R-:W-:Y:S01]  /*7d90*/  LDSM.16.MT88.4 R20, [R228+0x12800] ;  /* 0x01280000e414783b */ /* 0x000fe20000004200 */
[--C-:B------:R-:W-:Y:S02]  /*7da0*/  FFMA.FTZ R184, R29, c[0x0][0x23c], -R182.reuse ;  /* 0x00008f001db87a23 */ /* 0x100fe400000108b6 */
[----:B------:R-:W-:Y:S01]  /*7db0*/  MUFU.EX2 R168, R168 ;  /* 0x000000a800a87308 */ /* 0x000fe20000000800 */
[----:B------:R-:W-:Y:S01]  /*7dc0*/  FFMA.FTZ R185, R25, c[0x0][0x23c], -R182 ;  /* 0x00008f0019b97a23 */ /* 0x000fe200000108b6 */
[----:B------:R-:W-:Y:S01]  /*7dd0*/  LDSM.16.MT88.4 R28, [R226+0x10800] ;  /* 0x01080000e21c783b */ /* 0x000fe20000004200 */
[----:B------:R-:W-:-:S02]  /*7de0*/  FFMA.FTZ R187, R24, c[0x0][0x23c], -R179 ;  /* 0x00008f0018bb7a23 */ /* 0x000fc400000108b3 */
[--C-:B------:R-:W-:Y:S02]  /*7df0*/  FFMA.FTZ R190, R26, c[0x0][0x23c], -R179.reuse ;  /* 0x00008f001abe7a23 */ /* 0x100fe400000108b3 */
[----:B------:R-:W-:Y:S01]  /*7e00*/  LDSM.16.MT88.4 R24, [R225+0x10800] ;  /* 0x01080000e118783b */ /* 0x000fe20000004200 */
[----:B------:R-:W5:Y:S01]  /*7e10*/  MUFU.EX2 R2, R2 ;  /* 0x0000000200027308 */ /* 0x000f620000000800 */
[----:B-1----:R-:W-:Y:S01]  /*7e20*/  F2FP.BF16.PACK_AB R6, R169, R170 ;  /* 0x000000aaa906723e */ /* 0x002fe200000010ff */
[--C-:B------:R-:W-:Y:S02]  /*7e30*/  FFMA.FTZ R198, R193, c[0x0][0x23c], -R182.reuse ;  /* 0x00008f00c1c67a23 */ /* 0x100fe400000108b6 */
[----:B------:R-:W-:Y:S02]  /*7e40*/  FFMA.FTZ R193, R196, c[0x0][0x23c], -R179 ;  /* 0x00008f00c4c17a23 */ /* 0x000fe400000108b3 */
[--C-:B------:R-:W-:Y:S02]  /*7e50*/  FFMA.FTZ R195, R195, c[0x0][0x23c], -R182.reuse ;  /* 0x00008f00c3c37a23 */ /* 0x100fe400000108b6 */
[----:B------:R-:W-:Y:S01]  /*7e60*/  MUFU.EX2 R0, R0 ;  /* 0x0000000000007308 */ /* 0x000fe20000000800 */
[----:B------:R-:W-:-:S02]  /*7e70*/  FFMA.FTZ R191, R191, c[0x0][0x23c], -R182 ;  /* 0x00008f00bfbf7a23 */ /* 0x000fc400000108b6 */
[--C-:B------:R-:W-:Y:S02]  /*7e80*/  FFMA.FTZ R200, R35, c[0x0][0x23c], -R182.reuse ;  /* 0x00008f0023c87a23 */ /* 0x100fe400000108b6 */
[--C-:B------:R-:W-:Y:S02]  /*7e90*/  FFMA.FTZ R194, R194, c[0x0][0x23c], -R179.reuse ;  /* 0x00008f00c2c27a23 */ /* 0x100fe400000108b3 */
[--C-:B------:R-:W-:Y:S01]  /*7ea0*/  FFMA.FTZ R196, R34, c[0x0][0x23c], -R179.reuse ;  /* 0x00008f0022c47a23 */ /* 0x100fe200000108b3 */
[----:B------:R-:W1:Y:S01]  /*7eb0*/  MUFU.EX2 R175, R175 ;  /* 0x000000af00af7308 */ /* 0x000e620000000800 */
[----:B-----5:R-:W-:Y:S01]  /*7ec0*/  F2FP.BF16.PACK_AB R5, R2, R168 ;  /* 0x000000a80205723e */ /* 0x020fe200000010ff */
[----:B------:R-:W-:Y:S02]  /*7ed0*/  FFMA.FTZ R197, R192, c[0x0][0x23c], -R179 ;  /* 0x00008f00c0c57a23 */ /* 0x000fe400000108b3 */
[--C-:B------:R-:W-:Y:S02]  /*7ee0*/  FFMA.FTZ R192, R33, c[0x0][0x23c], -R182.reuse ;  /* 0x00008f0021c07a23 */ /* 0x100fe400000108b6 */
[----:B------:R-:W-:-:S02]  /*7ef0*/  FFMA.FTZ R199, R32, c[0x0][0x23c], -R182 ;  /* 0x00008f0020c77a23 */ /* 0x000fc400000108b6 */
[----:B------:R-:W5:Y:S01]  /*7f00*/  MUFU.EX2 R176, R176 ;  /* 0x000000b000b07308 */ /* 0x000f620000000800 */
[----:B------:R-:W-:Y:S01]  /*7f10*/  LDSM.16.MT88.4 R32, [R224+0x17000] ;  /* 0x01700000e020783b */ /* 0x000fe20000004200 */
[--C-:B------:R-:W-:Y:S02]  /*7f20*/  FFMA.FTZ R181, R181, c[0x0][0x23c], -R182.reuse ;  /* 0x00008f00b5b57a23 */ /* 0x100fe400000108b6 */
[----:B------:R-:W-:Y:S02]  /*7f30*/  FFMA.FTZ R182, R167, c[0x0][0x23c], -R182 ;  /* 0x00008f00a7b67a23 */ /* 0x000fe400000108b6 */
[--C-:B------:R-:W-:Y:S02]  /*7f40*/  FFMA.FTZ R201, R166, c[0x0][0x23c], -R179.reuse ;  /* 0x00008f00a6c97a23 */ /* 0x100fe400000108b3 */
[----:B------:R-:W2:Y:S01]  /*7f50*/  MUFU.EX2 R3, R3 ;  /* 0x0000000300037308 */ /* 0x000ea20000000800 */
[----:B-1----:R-:W-:Y:S01]  /*7f60*/  F2FP.BF16.PACK_AB R7, R175, R0 ;  /* 0x00000000af07723e */ /* 0x002fe200000010ff */
[--C-:B------:R-:W-:Y:S01]  /*7f70*/  FFMA.FTZ R180, R180, c[0x0][0x23c], -R179.reuse ;  /* 0x00008f00b4b47a23 */ /* 0x100fe200000108b3 */
[----:B------:R-:W-:Y:S01]  /*7f80*/  LDSM.16.MT88.4 R164, [R228+0x11800] ;  /* 0x01180000e4a4783b */ /* 0x000fe20000004200 */
[----:B------:R-:W-:-:S02]  /*7f90*/  FFMA.FTZ R178, R178, c[0x0][0x23c], -R179 ;  /* 0x00008f00b2b27a23 */ /* 0x000fc400000108b3 */
[----:B------:R-:W-:Y:S02]  /*7fa0*/  FFMA.FTZ R177, R177, c[0x0][0x23c], -R179 ;  /* 0x00008f00b1b17a23 */ /* 0x000fe400000108b3 */
[-C--:B-----5:R-:W-:Y:S01]  /*7fb0*/  FMUL.FTZ R160, R160, R176.reuse ;  /* 0x000000b0a0a07220 */ /* 0x0a0fe20000410000 */
[----:B------:R-:W-:Y:S01]  /*7fc0*/  MUFU.EX2 R183, R183 ;  /* 0x000000b700b77308 */ /* 0x000fe20000000800 */
[-C--:B------:R-:W-:Y:S02]  /*7fd0*/  FMUL.FTZ R161, R161, R176.reuse ;  /* 0x000000b0a1a17220 */ /* 0x080fe40000410000 */
[-C--:B------:R-:W-:Y:S02]  /*7fe0*/  FMUL.FTZ R36, R36, R176.reuse ;  /* 0x000000b024247220 */ /* 0x080fe40000410000 */
[----:B------:R-:W-:Y:S02]  /*7ff0*/  FMUL.FTZ R37, R37, R176 ;  /* 0x000000b025257220 */ /* 0x000fe40000410000 */
[-C--:B--2---:R-:W-:Y:S01]  /*8000*/  FMUL.FTZ R162, R162, R3.reuse ;  /* 0x00000003a2a27220 */ /* 0x084fe20000410000 */
[----:B------:R-:W-:Y:S01]  /*8010*/  MUFU.EX2 R184, R184 ;  /* 0x000000b800b87308 */ /* 0x000fe20000000800 */
[----:B------:R-:W-:-:S02]  /*8020*/  FMUL.FTZ R163, R163, R3 ;  /* 0x00000003a3a37220 */ /* 0x000fc40000410000 */
[-C--:B------:R-:W-:Y:S02]  /*8030*/  FMUL.FTZ R38, R38, R3.reuse ;  /* 0x0000000326267220 */ /* 0x080fe40000410000 */
[-C--:B------:R-:W-:Y:S02]  /*8040*/  FMUL.FTZ R39, R39, R3.reuse ;  /* 0x0000000327277220 */ /* 0x080fe40000410000 */
[-C--:B------:R-:W-:Y:S01]  /*8050*/  FMUL.FTZ R40, R40, R176.reuse ;  /* 0x000000b028287220 */ /* 0x080fe20000410000 */
[----:B------:R-:W-:Y:S01]  /*8060*/  HMMA.16816.F32.BF16 R160, R4, R12, R160 ;  /* 0x0000000c04a0723c */ /* 0x000fe200000418a0 */
[----:B------:R-:W-:Y:S01]  /*8070*/  FMUL.FTZ R41, R41, R176 ;  /* 0x000000b029297220 */ /* 0x000fe20000410000 */
[----:B------:R-:W-:Y:S01]  /*8080*/  MUFU.EX2 R185, R185 ;  /* 0x000000b900b97308 */ /* 0x000fe20000000800 */
[-C--:B------:R-:W-:Y:S02]  /*8090*/  FMUL.FTZ R42, R42, R3.reuse ;  /* 0x000000032a2a7220 */ /* 0x080fe40000410000 */
[----:B------:R-:W-:-:S02]  /*80a0*/  FMUL.FTZ R43, R43, R3 ;  /* 0x000000032b2b7220 */ /* 0x000fc40000410000 */
[-C--:B------:R-:W-:Y:S01]  /*80b0*/  FMUL.FTZ R44, R44, R176.reuse ;  /* 0x000000b02c2c7220 */ /* 0x080fe20000410000 */
[C---:B------:R-:W-:Y:S01]  /*80c0*/  HMMA.16816.F32.BF16 R36, R4.reuse, R14, R36 ;  /* 0x0000000e0424723c */ /* 0x040fe20000041824 */
[----:B------:R-:W1:Y:S01]  /*80d0*/  LDSM.16.MT88.4 R12, [R224+0x10000] ;  /* 0x01000000e00c783b */ /* 0x000e620000004200 */
[-C--:B------:R-:W-:Y:S01]  /*80e0*/  FMUL.FTZ R45, R45, R176.reuse ;  /* 0x000000b02d2d7220 */ /* 0x080fe20000410000 */
[----:B------:R-:W-:Y:S01]  /*80f0*/  MUFU.EX2 R186, R186 ;  /* 0x000000ba00ba7308 */ /* 0x000fe20000000800 */
[-C--:B------:R-:W-:Y:S02]  /*8100*/  FMUL.FTZ R46, R46, R3.reuse ;  /* 0x000000032e2e7220 */ /* 0x080fe40000410000 */
[-C--:B------:R-:W-:Y:S02]  /*8110*/  FMUL.FTZ R47, R47, R3.reuse ;  /* 0x000000032f2f7220 */ /* 0x080fe40000410000 */
[-C--:B------:R-:W-:Y:S01]  /*8120*/  FMUL.FTZ R48, R48, R176.reuse ;  /* 0x000000b030307220 */ /* 0x080fe20000410000 */
[----:B---3--:R-:W-:Y:S01]  /*8130*/  HMMA.16816.F32.BF16 R40, R4, R16, R40 ;  /* 0x000000100428723c */ /* 0x008fe20000041828 */
[----:B------:R-:W-:Y:S01]  /*8140*/  FMUL.FTZ R49, R49, R176 ;  /* 0x000000b031317220 */ /* 0x000fe20000410000 */
[----:B------:R-:W2:Y:S01]  /*8150*/  MUFU.EX2 R187, R187 ;  /* 0x000000bb00bb7308 */ /* 0x000ea20000000800 */
[----:B------:R-:W-:-:S02]  /*8160*/  FMUL.FTZ R50, R50, R3 ;  /* 0x0000000332327220 */ /* 0x000fc40000410000 */
[-C--:B------:R-:W-:Y:S02]  /*8170*/  FMUL.FTZ R51, R51, R3.reuse ;  /* 0x0000000333337220 */ /* 0x080fe40000410000 */
[-C--:B------:R-:W-:Y:S01]  /*8180*/  FMUL.FTZ R52, R52, R176.reuse ;  /* 0x000000b034347220 */ /* 0x080fe20000410000 */
[C---:B------:R-:W-:Y:S01]  /*8190*/  HMMA.16816.F32.BF16 R44, R4.reuse, R18, R44 ;  /* 0x00000012042c723c */ /* 0x040fe2000004182c */
[-C--:B------:R-:W-:Y:S01]  /*81a0*/  FMUL.FTZ R53, R53, R176.reuse ;  /* 0x000000b035357220 */ /* 0x080fe20000410000 */
[----:B------:R-:W3:Y:S01]  /*81b0*/  LDSM.16.MT88.4 R16, [R228+0x12000] ;  /* 0x01200000e410783b */ /* 0x000ee20000004200 */
[-C--:B------:R-:W-:Y:S01]  /*81c0*/  FMUL.FTZ R54, R54, R3.reuse ;  /* 0x0000000336367220 */ /* 0x080fe20000410000 */
[----:B------:R-:W5:Y:S01]  /*81d0*/  MUFU.EX2 R190, R190 ;  /* 0x000000be00be7308 */ /* 0x000f620000000800 */
[----:B------:R-:W-:Y:S02]  /*81e0*/  FMUL.FTZ R55, R55, R3 ;  /* 0x0000000337377220 */ /* 0x000fe40000410000 */
[-C--:B------:R-:W-:Y:S01]  /*81f0*/  FMUL.FTZ R56, R56, R176.reuse ;  /* 0x000000b038387220 */ /* 0x080fe20000410000 */
[----:B----4-:R-:W-:Y:S01]  /*8200*/  HMMA.16816.F32.BF16 R48, R4, R8, R48 ;  /* 0x000000080430723c */ /* 0x010fe20000041830 */
[----:B------:R-:W-:-:S02]  /*8210*/  FMUL.FTZ R57, R57, R176 ;  /* 0x000000b039397220 */ /* 0x000fc40000410000 */
[-C--:B------:R-:W-:Y:S01]  /*8220*/  FMUL.FTZ R58, R58, R3.reuse ;  /* 0x000000033a3a7220 */ /* 0x080fe20000410000 */
[----:B------:R-:W-:Y:S01]  /*8230*/  MUFU.EX2 R188, R188 ;  /* 0x000000bc00bc7308 */ /* 0x000fe20000000800 */
[-C--:B------:R-:W-:Y:S02]  /*8240*/  FMUL.FTZ R59, R59, R3.reuse ;  /* 0x000000033b3b7220 */ /* 0x080fe40000410000 */
[-C--:B------:R-:W-:Y:S01]  /*8250*/  FMUL.FTZ R60, R60, R176.reuse ;  /* 0x000000b03c3c7220 */ /* 0x080fe20000410000 */
[----:B------:R-:W-:Y:S01]  /*8260*/  HMMA.16816.F32.BF16 R52, R4, R10, R52 ;  /* 0x0000000a0434723c */ /* 0x000fe20000041834 */
[----:B------:R-:W-:Y:S01]  /*8270*/  FMUL.FTZ R61, R61, R176 ;  /* 0x000000b03d3d7220 */ /* 0x000fe20000410000 */
[----:B------:R-:W4:Y:S01]  /*8280*/  LDSM.16.MT88.4 R8, [R226+0x12000] ;  /* 0x01200000e208783b */ /* 0x000f220000004200 */
        /* <DEDUP_REMOVED lines=8> */
[----:B------:R-:W-:Y:S02]  /*8310*/  FMUL.FTZ R67, R67, R3 ;  /* 0x0000000343437220 */ /* 0x000fe40000410000 */
[-C--:B------:R-:W-:Y:S01]  /*8320*/  FMUL.FTZ R68, R68, R176.reuse ;  /* 0x000000b044447220 */ /* 0x080fe20000410000 */
[----:B------:R-:W-:Y:S01]  /*8330*/  HMMA.16816.F32.BF16 R60, R4, R14, R60 ;  /* 0x0000000e043c723c */ /* 0x000fe2000004183c */
[----:B------:R-:W1:Y:S01]  /*8340*/  LDSM.16.MT88.4 R12, [R225+0x12000] ;  /* 0x01200000e10c783b */ /* 0x000e620000004200 */
[----:B------:R-:W-:-:S02]  /*8350*/  FMUL.FTZ R69, R69, R176 ;  /* 0x000000b045457220 */ /* 0x000fc40000410000 */
[-C--:B------:R-:W-:Y:S01]  /*8360*/  FMUL.FTZ R70, R70, R3.reuse ;  /* 0x0000000346467220 */ /* 0x080fe20000410000 */
[----:B------:R-:W-:Y:S01]  /*8370*/  MUFU.EX2 R198, R198 ;  /* 0x000000c600c67308 */ /* 0x000fe20000000800 */
[-C--:B------:R-:W-:Y:S02]  /*8380*/  FMUL.FTZ R71, R71, R3.reuse ;  /* 0x0000000347477220 */ /* 0x080fe40000410000 */
[-C--:B------:R-:W-:Y:S02]  /*8390*/  FMUL.FTZ R72, R72, R176.reuse ;  /* 0x000000b048487220 */ /* 0x080fe40000410000 */
[----:B------:R-:W-:Y:S01]  /*83a0*/  FMUL.FTZ R73, R73, R176 ;  /* 0x000000b049497220 */ /* 0x000fe20000410000 */
[----:B---3--:R-:W-:Y:S01]  /*83b0*/  HMMA.16816.F32.BF16 R64, R4, R16, R64 ;  /* 0x000000100440723c */ /* 0x008fe20000041840 */
[-C--:B------:R-:W-:Y:S01]  /*83c0*/  FMUL.FTZ R74, R74, R3.reuse ;  /* 0x000000034a4a7220 */ /* 0x080fe20000410000 */
[----:B------:R-:W-:Y:S01]  /*83d0*/  MUFU.EX2 R191, R191 ;  /* 0x000000bf00bf7308 */ /* 0x000fe20000000800 */
        /* <DEDUP_REMOVED lines=8> */
[-C--:B------:R-:W-:Y:S02]  /*8460*/  FMUL.FTZ R80, R80, R176.reuse ;  /* 0x000000b050507220 */ /* 0x080fe40000410000 */
[----:B------:R-:W-:Y:S01]  /*8470*/  FMUL.FTZ R81, R81, R176 ;  /* 0x000000b051517220 */ /* 0x000fe20000410000 */
[----:B----4-:R-:W-:Y:S01]  /*8480*/  HMMA.16816.F32.BF16 R72, R4, R8, R72 ;  /* 0x000000080448723c */ /* 0x010fe20000041848 */
[----:B------:R-:W-:-:S02]  /*8490*/  FMUL.FTZ R82, R82, R3 ;  /* 0x0000000352527220 */ /* 0x000fc40000410000 */
[-C--:B------:R-:W-:Y:S01]  /*84a0*/  FMUL.FTZ R83, R83, R3.reuse ;  /* 0x0000000353537220 */ /* 0x080fe20000410000 */
[----:B------:R-:W4:Y:S01]  /*84b0*/  MUFU.EX2 R193, R193 ;  /* 0x000000c100c17308 */ /* 0x000f220000000800 */
[-C--:B------:R-:W-:Y:S02]  /*84c0*/  FMUL.FTZ R84, R84, R176.reuse ;  /* 0x000000b054547220 */ /* 0x080fe40000410000 */
[-C--:B------:R-:W-:Y:S01]  /*84d0*/  FMUL.FTZ R85, R85, R176.reuse ;  /* 0x000000b055557220 */ /* 0x080fe20000410000 */
[----:B------:R-:W-:Y:S01]  /*84e0*/  HMMA.16816.F32.BF16 R76, R4, R10, R76 ;  /* 0x0000000a044c723c */ /* 0x000fe2000004184c */
[-C--:B------:R-:W-:Y:S01]  /*84f0*/  FMUL.FTZ R86, R86, R3.reuse ;  /* 0x0000000356567220 */ /* 0x080fe20000410000 */
[----:B------:R-:W2:Y:S01]  /*8500*/  LDSM.16.MT88.4 R8, [R228+0x14000] ;  /* 0x01400000e408783b */ /* 0x000ea20000004200 */
[----:B------:R-:W-:Y:S01]  /*8510*/  FMUL.FTZ R87, R87, R3 ;  /* 0x0000000357577220 */ /* 0x000fe20000410000 */
[----:B------:R-:W2:Y:S01]  /*8520*/  MUFU.EX2 R194, R194 ;  /* 0x000000c200c27308 */ /* 0x000ea20000000800 */
[----:B------:R-:W-:-:S02]  /*8530*/  FMUL.FTZ R88, R88, R176 ;  /* 0x000000b058587220 */ /* 0x000fc40000410000 */
[-C--:B------:R-:W-:Y:S01]  /*8540*/  FMUL.FTZ R89, R89, R176.reuse ;  /* 0x000000b059597220 */ /* 0x080fe20000410000 */
[C---:B-1----:R-:W-:Y:S01]  /*8550*/  HMMA.16816.F32.BF16 R80, R4.reuse, R12, R80 ;  /* 0x0000000c0450723c */ /* 0x042fe20000041850 */
[-C--:B------:R-:W-:Y:S02]  /*8560*/  FMUL.FTZ R90, R90, R3.reuse ;  /* 0x000000035a5a7220 */ /* 0x080fe40000410000 */
[-C--:B------:R-:W-:Y:S01]  /*8570*/  FMUL.FTZ R91, R91, R3.reuse ;  /* 0x000000035b5b7220 */ /* 0x080fe20000410000 */
[----:B------:R-:W1:Y:S01]  /*8580*/  MUFU.EX2 R196, R196 ;  /* 0x000000c400c47308 */ /* 0x000e620000000800 */
[-C--:B------:R-:W-:Y:S02]  /*8590*/  FMUL.FTZ R92, R92, R176.reuse ;  /* 0x000000b05c5c7220 */ /* 0x080fe40000410000 */
[----:B------:R-:W-:Y:S01]  /*85a0*/  FMUL.FTZ R93, R93, R176 ;  /* 0x000000b05d5d7220 */ /* 0x000fe20000410000 */
[----:B------:R-:W-:Y:S01]  /*85b0*/  HMMA.16816.F32.BF16 R84, R4, R14, R84 ;  /* 0x0000000e0454723c */ /* 0x000fe20000041854 */
[----:B------:R-:W1:Y:S01]  /*85c0*/  LDSM.16.MT88.4 R12, [R226+0x14000] ;  /* 0x01400000e20c783b */ /* 0x000e620000004200 */
[----:B------:R-:W-:-:S02]  /*85d0*/  FMUL.FTZ R94, R94, R3 ;  /* 0x000000035e5e7220 */ /* 0x000fc40000410000 */
        /* <DEDUP_REMOVED lines=87> */
[----:B------:R-:W-:Y:S01]  /*8b50*/  LDSM.16.MT88.4 R16, [R224+0x10800] ;  /* 0x01080000e010783b */ /* 0x000fe20000004200 */
        /* <DEDUP_REMOVED lines=10> */
[----:B------:R-:W-:Y:S02]  /*8c00*/  FFMA.FTZ R172, R251, R176, R172 ;  /* 0x000000b0fbac7223 */ /* 0x000fe400000100ac */
[----:B------:R-:W-:Y:S02]  /*8c10*/  FFMA.FTZ R3, R249, R3, R168 ;  /* 0x00000003f9037223 */ /* 0x000fe400000100a8 */
[----:B------:R-:W-:-:S02]  /*8c20*/  FADD.FTZ R171, R171, R172 ;  /* 0x000000acabab7221 */ /* 0x000fc40000010000 */
[C---:B-1----:R-:W-:Y:S01]  /*8c30*/  HMMA.16816.F32.BF16 R152, R4.reuse, R12, R152 ;  /* 0x0000000c0498723c */ /* 0x042fe20000041898 */
[----:B------:R-:W-:Y:S02]  /*8c40*/  FADD.FTZ R3, R2, R3 ;  /* 0x0000000302037221 */ /* 0x000fe40000010000 */
[----:B------:R-:W-:Y:S02]  /*8c50*/  FADD.FTZ R170, R170, R171 ;  /* 0x000000abaaaa7221 */ /* 0x000fe40000010000 */
[----:B------:R-:W-:Y:S02]  /*8c60*/  FADD.FTZ R2, R0, R3 ;  /* 0x0000000300027221 */ /* 0x000fe40000010000 */
[----:B------:R-:W-:Y:S01]  /*8c70*/  FADD.FTZ R0, R169, R170 ;  /* 0x000000aaa9007221 */ /* 0x000fe20000010000 */
[----:B------:R-:W-:Y:S01]  /*8c80*/  HMMA.16816.F32.BF16 R148, R4, R14, R148 ;  /* 0x0000000e0494723c */ /* 0x000fe20000041894 */
[----:B------:R-:W1:Y:S01]  /*8c90*/  LDSM.16.MT88.4 R12, [R226+0x12800] ;  /* 0x01280000e20c783b */ /* 0x000e620000004200 */
[----:B------:R-:W-:-:S04]  /*8ca0*/  FADD.FTZ R2, R175, R2 ;  /* 0x00000002af027221 */ /* 0x000fc80000010000 */
[----:B------:R-:W-:Y:S01]  /*8cb0*/  FADD.FTZ R3, R187, R2 ;  /* 0x00000002bb037221 */ /* 0x000fe20000010000 */
[----:B------:R-:W-:Y:S01]  /*8cc0*/  F2FP.BF16.PACK_AB R4, R184, R183 ;  /* 0x000000b7b804723e */ /* 0x000fe200000010ff */
[----:B------:R-:W-:Y:S01]  /*8cd0*/  FADD.FTZ R183, R183, R0 ;  /* 0x00000000b7b77221 */ /* 0x000fe20000010000 */
[C---:B-----5:R-:W-:Y:S01]  /*8ce0*/  F2FP.BF16.PACK_AB R5, R190.reuse, R187 ;  /* 0x000000bbbe05723e */ /* 0x060fe200000010ff */
[----:B------:R-:W-:Y:S01]  /*8cf0*/  FADD.FTZ R3, R190, R3 ;  /* 0x00000003be037221 */ /* 0x000fe20000010000 */
[----:B------:R-:W-:Y:S01]  /*8d00*/  F2FP.BF16.PACK_AB R6, R186, R185 ;  /* 0x000000b9ba06723e */ /* 0x000fe200000010ff */
[----:B------:R-:W-:Y:S01]  /*8d10*/  FADD.FTZ R184, R184, R183 ;  /* 0x000000b7b8b87221 */ /* 0x000fe20000010000 */
[----:B------:R-:W-:Y:S01]  /*8d20*/  F2FP.BF16.PACK_AB R7, R189, R188 ;  /* 0x000000bcbd07723e */ /* 0x000fe200000010ff */
[----:B------:R-:W-:Y:S02]  /*8d30*/  FADD.FTZ R0, R188, R3 ;  /* 0x00000003bc007221 */ /* 0x000fe40000010000 */
[----:B------:R-:W-:-:S02]  /*8d40*/  FADD.FTZ R185, R185, R184 ;  /* 0x000000b8b9b97221 */ /* 0x000fc40000010000 */
[----:B------:R-:W-:Y:S02]  /*8d50*/  FADD.FTZ R0, R189, R0 ;  /* 0x00000000bd007221 */ /* 0x000fe40000010000 */
[----:B------:R-:W-:Y:S01]  /*8d60*/  HMMA.16816.F32.BF16 R64, R4, R20, R64 ;  /* 0x000000140440723c */ /* 0x000fe20000041840 */
[----:B------:R-:W-:Y:S02]  /*8d70*/  FADD.FTZ R186, R186, R185 ;  /* 0x000000b9baba7221 */ /* 0x000fe40000010000 */
[----:B----4-:R-:W-:-:S04]  /*8d80*/  FADD.FTZ R3, R193, R0 ;  /* 0x00000000c1037221 */ /* 0x010fc80000010000 */
[----:B------:R-:W-:Y:S01]  /*8d90*/  FADD.FTZ R3, R194, R3 ;  /* 0x00000003c2037221 */ /* 0x000fe20000010000 */
[----:B------:R-:W-:Y:S01]  /*8da0*/  HMMA.16816.F32.BF16 R68, R4, R22, R68 ;  /* 0x000000160444723c */ /* 0x000fe20000041844 */
[----:B------:R-:W3:Y:S02]  /*8db0*/  LDSM.16.MT88.4 R20, [R225+0x14800] ;  /* 0x01480000e114783b */ /* 0x000ee40000004200 */
[----:B------:R-:W-:-:S04]  /*8dc0*/  FADD.FTZ R0, R196, R3 ;  /* 0x00000003c4007221 */ /* 0x000fc80000010000 */
[----:B------:R-:W-:Y:S01]  /*8dd0*/  FADD.FTZ R0, R197, R0 ;  /* 0x00000000c5007221 */ /* 0x000fe20000010000 */
        /* <DEDUP_REMOVED lines=39> */
[C---:B----4-:R-:W-:Y:S08]  /*9050*/  HMMA.16816.F32.BF16 R136, R4.reuse, R16, R136 ;  /* 0x000000100488723c */ /* 0x050ff00000041888 */
[C---:B------:R-:W-:Y:S01]  /*9060*/  HMMA.16816.F32.BF16 R156, R4.reuse, R18, R156 ;  /* 0x00000012049c723c */ /* 0x040fe2000004189c */
[----:B------:R-:W-:Y:S07]  /*9070*/  LDSM.16.MT88.4 R16, [R228+0x13000] ;  /* 0x01300000e410783b */ /* 0x000fee0000004200 */
[C---:B-1----:R-:W-:Y:S08]  /*9080*/  HMMA.16816.F32.BF16 R152, R4.reuse, R12, R152 ;  /* 0x0000000c0498723c */ /* 0x042ff00000041898 */
[----:B------:R-:W-:Y:S01]  /*9090*/  HMMA.16816.F32.BF16 R148, R4, R14, R148 ;  /* 0x0000000e0494723c */ /* 0x000fe20000041894 */
[----:B------:R-:W1:Y:S06]  /*90a0*/  LDSM.16.MT88.4 R12, [R226+0x13000] ;  /* 0x01300000e20c783b */ /* 0x000e6c0000004200 */
[----:B------:R-:W-:Y:S01]  /*90b0*/  F2FP.BF16.PACK_AB R4, R198, R195 ;  /* 0x000000c3c604723e */ /* 0x000fe200000010ff */
[----:B------:R-:W-:Y:S01]  /*90c0*/  FADD.FTZ R195, R195, R186 ;  /* 0x000000bac3c37221 */ /* 0x000fe20000010000 */
[----:B------:R-:W-:-:S02]  /*90d0*/  F2FP.BF16.PACK_AB R5, R194, R193 ;  /* 0x000000c1c205723e */ /* 0x000fc400000010ff */
[----:B------:R-:W-:Y:S01]  /*90e0*/  F2FP.BF16.PACK_AB R6, R200, R191 ;  /* 0x000000bfc806723e */ /* 0x000fe200000010ff */
[----:B------:R-:W-:Y:S01]  /*90f0*/  FADD.FTZ R198, R198, R195 ;  /* 0x000000c3c6c67221 */ /* 0x000fe20000010000 */
[----:B------:R-:W-:-:S03]  /*9100*/  F2FP.BF16.PACK_AB R7, R197, R196 ;  /* 0x000000c4c507723e */ /* 0x000fc600000010ff */
[----:B------:R-:W-:-:S04]  /*9110*/  FADD.FTZ R191, R191, R198 ;  /* 0x000000c6bfbf7221 */ /* 0x000fc80000010000 */
[----:B---3--:R-:W-:Y:S01]  /*9120*/  HMMA.16816.F32.BF16 R56, R4, R20, R56 ;  /* 0x000000140438723c */ /* 0x008fe20000041838 */
[----:B------:R-:W-:-:S07]  /*9130*/  FADD.FTZ R3, R200, R191 ;  /* 0x000000bfc8037221 */ /* 0x000fce0000010000 */
        /* <DEDUP_REMOVED lines=28> */
[----:B------:R-:W-:Y:S07]  /*9300*/  LDSM.16.MT88.4 R12, [R226+0x13800] ;  /* 0x01380000e20c783b */ /* 0x000fee0000004200 */
[C---:B---3--:R-:W-:Y:S08]  /*9310*/  HMMA.16816.F32.BF16 R140, R4.reuse, R20, R140 ;  /* 0x00000014048c723c */ /* 0x048ff0000004188c */
        /* <DEDUP_REMOVED lines=70> */
[----:B------:R-:W-:Y:S11]  /*9780*/  MOV R164, R174 ;  /* 0x000000ae00a47202 */ /* 0x000ff60000000f00 */
[----:B------:R-:W-:Y:S01]  /*9790*/  @!UPT UIADD3 URZ, URZ, URZ, URZ ;  /* 0x0000003f3f3ff290 */ /* 0x000fe2000fffe03f */
.L_x_3605:
[----:B------:R-:W-:Y:S05]  /*97a0*/  @!P4 BRA `(.L_x_3611) ;  /* 0x000038400000c947 */ /* 0x000fea0003800000 */
[----:B------:R-:W-:Y:S01]  /*97b0*/  ULDC.64 UR4, c[0x0][0x1a0] ;  /* 0x0000680000047ab9 */ /* 0x000fe20000000a00 */
[----:B------:R-:W-:Y:S01]  /*97c0*/  IMAD.MOV.U32 R0, RZ, RZ, R3 ;  /* 0x000000ffff007224 */ /* 0x000fe200078e0003 */
[----:B------:R-:W-:Y:S01]  /*97d0*/  ULEA UR7, -UR4, URZ, 0x6 ;  /* 0x0000003f04077291 */ /* 0x000fe2000f8e313f */
[----:B------:R-:W-:Y:S01]  /*97e0*/  IMAD.MOV.U32 R165, RZ, RZ, R164 ;  /* 0x000000ffffa57224 */ /* 0x000fe200078e00a4 */
[----:B------:R-:W-:-:S02]  /*97f0*/  UMOV UR6, 0x5 ;  /* 0x0000000500067882 */ /* 0x000fc40000000000 */
[----:B------:R-:W-:Y:S02]  /*9800*/  USHF.R.S32.HI UR15, URZ, 0x1f, UR7 ;  /* 0x0000001f3f0f7899 */ /* 0x000fe40008011407 */
[----:B------:R-:W-:Y:S01]  /*9810*/  ULEA UR14, -UR8, URZ, 0x6 ;  /* 0x0000003f080e7291 */ /* 0x000fe2000f8e313f */
[----:B------:R-:W-:Y:S01]  /*9820*/  MOV R248, UR7 ;  /* 0x0000000700f87c02 */ /* 0x000fe20008000f00 */
[----:B------:R-:W-:Y:S02]  /*9830*/  USHF.L.U64.HI UR5, UR4, UR6, UR5 ;  /* 0x0000000604057299 */ /* 0x000fe40008010205 */
[----:B------:R-:W-:Y:S01]  /*9840*/  USHF.L.U32 UR12, UR4, 0x5, URZ ;  /* 0x00000005040c7899 */ /* 0x000fe2000800063f */
[----:B------:R-:W-:Y:S01]  /*9850*/  MOV R242, UR15 ;  /* 0x0000000f00f27c02 */ /* 0x000fe20008000f00 */
[----:B------:R-:W-:Y:S02]  /*9860*/  USHF.L.U32 UR9, UR8, 0x5, URZ ;  /* 0x0000000508097899 */ /* 0x000fe4000800063f */
[----:B------:R-:W-:-:S02]  /*9870*/  ULDC UR4, c[0x0][0x19c] ;  /* 0x0000670000047ab9 */ /* 0x000fc40000000800 */
[----:B------:R-:W-:Y:S02]  /*9880*/  USHF.R.S32.HI UR13, URZ, 0x1f, UR14 ;  /* 0x0000001f3f0d7899 */ /* 0x000fe4000801140e */
[----:B------:R-:W-:Y:S02]  /*9890*/  USHF.L.U64.HI UR4, UR8, UR6, UR4 ;  /* 0x0000000608047299 */ /* 0x000fe40008010204 */
.L_x_3615:
[----:B------:R-:W-:Y:S01]  /*98a0*/  IADD3 R241, R241, -0x1, RZ ;  /* 0xfffffffff1f17810 */ /* 0x000fe20007ffe0ff */
[----:B------:R-:W-:Y:S04]  /*98b0*/  DEPBAR.LE SB0, 0x0 ;  /* 0x000080000000791a */ /* 0x000fe80000000000 */
[----:B------:R-:W-:Y:S01]  /*98c0*/  BAR.SYNC.DEFER_BLOCKING 0x0 ;  /* 0x0000000000007b1d */ /* 0x000fe20000010000 */
[----:B------:R-:W-:Y:S01]  /*98d0*/  MOV R3, R242 ;  /* 0x000000f200037202 */ /* 0x000fe20000000f00 */
[----:B------:R-:W-:Y:S04]  /*98e0*/  IMAD.MOV.U32 R6, RZ, RZ, R248 ;  /* 0x000000ffff067224 */ /* 0x000fe800078e00f8 */
[----:B------:R-:W-:-:S05]  /*98f0*/  @!P0 BRA `(.L_x_3612) ;  /* 0x000003b000008947 */ /* 0x000fca0003800000 */
[----:B------:R-:W-:Y:S04]  /*9900*/  IABS R2, c[0x0][0x2d0] ;  /* 0x0000b40000027a13 */ /* 0x000fe80000000000 */
[----:B------:R-:W1:Y:S10]  /*9910*/  I2F.RP R7, R2 ;  /* 0x0000000200077306 */ /* 0x000e740000209400 */
[----:B-1----:R-:W1:Y:S02]  /*9920*/  MUFU.RCP R3, R7 ;  /* 0x0000000700037308 */ /* 0x002e640000001000 */
[----:B-1----:R-:W-:Y:S01]  /*9930*/  IADD3 R8, R3, 0xffffffe, RZ ;  /* 0x0ffffffe03087810 */ /* 0x002fe20007ffe0ff */
[----:B------:R-:W-:Y:S07]  /*9940*/  IMAD.SHL.U32 R3, R241, 0x40, RZ ;  /* 0x00000040f1037824 */ /* 0x000fee00078e00ff */
[----:B------:R-:W1:Y:S01]  /*9950*/  F2I.FTZ.U32.TRUNC.NTZ R9, R8 ;  /* 0x0000000800097305 */ /* 0x000e62000021f000 */
[----:B------:R-:W-:Y:S02]  /*9960*/  IABS R4, R3 ;  /* 0x0000000300047213 */ /* 0x000fe40000000000 */
[C---:B------:R-:W-:Y:S02]  /*9970*/  IADD3 R10, R3.reuse, 0x40, RZ ;  /* 0x00000040030a7810 */ /* 0x040fe40007ffe0ff */
[----:B------:R-:W-:Y:S02]  /*9980*/  LOP3.LUT R3, R3, c[0x0][0x2d0], RZ, 0x3c, !PT ;  /* 0x0000b40003037a12 */ /* 0x000fe400078e3cff */
[----:B------:R-:W-:Y:S02]  /*9990*/  IABS R6, R10 ;  /* 0x0000000a00067213 */ /* 0x000fe40000000000 */
[----:B------:R-:W-:Y:S02]  /*99a0*/  LOP3.LUT R10, R10, c[0x0][0x2d0], RZ, 0x3c, !PT ;  /* 0x0000b4000a0a7a12 */ /* 0x000fe400078e3cff */
[----:B------:R-:W-:Y:S02]  /*99b0*/  ISETP.GE.AND P1, PT, R3, RZ, PT ;  /* 0x000000ff0300720c */ /* 0x000fe40003f26270 */
        /* <DEDUP_REMOVED lines=47> */
.L_x_3612:
[C---:B------:R-:W-:Y:S04]  /*9cb0*/  LEA R238, P1, R6.reuse, R238, 0x1 ;  /* 0x000000ee06ee7211 */ /* 0x040fe800078208ff */
[----:B------:R-:W-:Y:S02]  /*9cc0*/  LEA.HI.X R237, R6, R237, R3, 0x1, P1 ;  /* 0x000000ed06ed7211 */ /* 0x000fe400008f0c03 */
[----:B------:R-:W-:Y:S03]  /*9cd0*/  IADD3 R22, P1, R238, UR12, RZ ;  /* 0x0000000cee167c10 */ /* 0x000fe6000ff3e0ff */
[----:B------:R-:W-:Y:S01]  /*9ce0*/  IMAD.MOV.U32 R239, RZ, RZ, R237 ;  /* 0x000000ffffef7224 */ /* 0x000fe200078e00ed */
[----:B------:R-:W-:Y:S02]  /*9cf0*/  IADD3.X R23, R237, UR5, RZ, P1, !PT ;  /* 0x00000005ed177c10 */ /* 0x000fe40008ffe4ff */
[----:B------:R-:W-:Y:S02]  /*9d00*/  IADD3 R166, P1, R22, UR12, RZ ;  /* 0x0000000c16a67c10 */ /* 0x000fe4000ff3e0ff */
[----:B------:R-:W-:Y:S01]  /*9d10*/  @!PT LDS RZ, [RZ] ;  /* 0x00000000fffff984 */ /* 0x000fe20000000800 */
[----:B------:R-:W-:Y:S01]  /*9d20*/  @!PT LDS RZ, [RZ] ;  /* 0x00000000fffff984 */ /* 0x000fe20000000800 */
[----:B------:R-:W-:Y:S01]  /*9d30*/  @!PT LDS RZ, [RZ] ;  /* 0x00000000fffff984 */ /* 0x000fe20000000800 */
[----:B------:R1:W-:Y:S02]  /*9d40*/  LDGSTS.E.BYPASS.LTC128B.128 [R243+0x10000], [R238.64] ;  /* 0x10000000eef37fae */ /* 0x0003e4000b901d4a */
[----:B------:R-:W-:Y:S02]  /*9d50*/  IADD3.X R167, R23, UR5, RZ, P1, !PT ;  /* 0x0000000517a77c10 */ /* 0x000fe40008ffe4ff */
[----:B------:R1:W-:Y:S01]  /*9d60*/  LDGSTS.E.BYPASS.LTC128B.128 [R243+0x12000], [R238.64+0x80] ;  /* 0x12000080eef37fae */ /* 0x0003e2000b901d4a */
[----:B------:R-:W-:Y:S03]  /*9d70*/  IADD3 R2, P1, R166, UR12, RZ ;  /* 0x0000000ca6027c10 */ /* 0x000fe6000ff3e0ff */
[----:B------:R1:W-:Y:S01]  /*9d80*/  LDGSTS.E.BYPASS.LTC128B.128 [R243+0x14000], [R238.64+0x100] ;  /* 0x14000100eef37fae */ /* 0x0003e2000b901d4a */
[----:B------:R-:W-:Y:S02]  /*9d90*/  IADD3.X R3, R167, UR5, RZ, P1, !PT ;  /* 0x00000005a7037c10 */ /* 0x000fe40008ffe4ff */
[----:B------:R-:W-:Y:S01]  /*9da0*/  ISETP.GT.AND P1, PT, R241, R236, PT ;  /* 0x000000ecf100720c */ /* 0x000fe20003f24270 */
        /* <DEDUP_REMOVED lines=15> */
[----:B------:R-:W4:Y:S04]  /*9ea0*/  LDSM.16.M88.4 R176, [R233+0x8800] ;  /* 0x00880000e9b0783b */ /* 0x000f280000000200 */
[----:B------:R-:W2:Y:S04]  /*9eb0*/  LDSM.16.M88.4 R180, [R233+0x9000] ;  /* 0x00900000e9b4783b */ /* 0x000ea80000000200 */
[----:B------:R-:W0:Y:S04]  /*9ec0*/  LDGDEPBAR ;  /* 0x00000000000079af */ /* 0x000e280000000000 */
[----:B------:R-:W5:Y:S04]  /*9ed0*/  LDSM.16.M88.4 R184, [R233+0x9800] ;  /* 0x00980000e9b8783b */ /* 0x000f680000000200 */
[----:B------:R-:W-:Y:S04]  /*9ee0*/  LDSM.16.M88.4 R188, [R232] ;  /* 0x00000000e8bc783b */ /* 0x000fe80000000200 */
[----:B------:R-:W1:Y:S04]  /*9ef0*/  LDSM.16.M88.4 R192, [R231] ;  /* 0x00000000e7c0783b */ /* 0x000e680000000200 */
[----:B------:R-:W1:Y:S04]  /*9f00*/  LDSM.16.M88.4 R196, [R223] ;  /* 0x00000000dfc4783b */ /* 0x000e680000000200 */
[----:B------:R-:W1:Y:S04]  /*9f10*/  LDSM.16.M88.4 R200, [R222] ;  /* 0x00000000dec8783b */ /* 0x000e680000000200 */
[----:B------:R-:W1:Y:S01]  /*9f20*/  LDSM.16.M88.4 R204, [R221] ;  /* 0x00000000ddcc783b */ /* 0x000e620000000200 */
[C---:B---3--:R-:W-:Y:S08]  /*9f30*/  HMMA.16816.F32.BF16 R4, R168.reuse, R172, RZ ;  /* 0x000000aca804723c */ /* 0x048ff000000418ff */
[C---:B------:R-:W-:Y:S01]  /*9f40*/  HMMA.16816.F32.BF16 R8, R168.reuse, R174, RZ ;  /* 0x000000aea808723c */ /* 0x040fe200000418ff */
[----:B------:R-:W-:Y:S07]  /*9f50*/  LDSM.16.M88.4 R172, [R230] ;  /* 0x00000000e6ac783b */ /* 0x000fee0000000200 */
[C---:B----4-:R-:W-:Y:S08]  /*9f60*/  HMMA.16816.F32.BF16 R12, R168.reuse, R176, RZ ;  /* 0x000000b0a80c723c */ /* 0x050ff000000418ff */
[C---:B------:R-:W-:Y:S01]  /*9f70*/  HMMA.16816.F32.BF16 R16, R168.reuse, R178, RZ ;  /* 0x000000b2a810723c */ /* 0x040fe200000418ff */
[----:B------:R-:W3:Y:S07]  /*9f80*/  LDSM.16.M88.4 R176, [R227+0x8000] ;  /* 0x00800000e3b0783b */ /* 0x000eee0000000200 */
[C---:B--2---:R-:W-:Y:S08]  /*9f90*/  HMMA.16816.F32.BF16 R20, R168.reuse, R180, RZ ;  /* 0x000000b4a814723c */ /* 0x044ff000000418ff */
[C---:B------:R-:W-:Y:S01]  /*9fa0*/  HMMA.16816.F32.BF16 R24, R168.reuse, R182, RZ ;  /* 0x000000b6a818723c */ /* 0x040fe200000418ff */
[----:B------:R-:W2:Y:S07]  /*9fb0*/  LDSM.16.M88.4 R180, [R227+0x8800] ;  /* 0x00880000e3b4783b */ /* 0x000eae0000000200 */
        /* <DEDUP_REMOVED lines=17> */
[C---:B---3--:R-:W-:Y:S08]  /*a0d0*/  HMMA.16816.F32.BF16 R4, R172.reuse, R176, R4 ;  /* 0x000000b0ac04723c */ /* 0x048ff00000041804 */
[C---:B------:R-:W-:Y:S01]  /*a0e0*/  HMMA.16816.F32.BF16 R8, R172.reuse, R178, R8 ;  /* 0x000000b2ac08723c */ /* 0x040fe20000041808 */
[----:B------:R-:W-:Y:S07]  /*a0f0*/  LDSM.16.M88.4 R176, [R233+0xa000] ;  /* 0x00a00000e9b0783b */ /* 0x000fee0000000200 */
[C---:B--2---:R-:W-:Y:S08]  /*a100*/  HMMA.16816.F32.BF16 R12, R172.reuse, R180, R12 ;  /* 0x000000b4ac0c723c */ /* 0x044ff0000004180c */
        /* <DEDUP_REMOVED lines=175> */
[----:B------:R-:W-:Y:S04]  /*ac00*/  IABS R2, c[0x0][0x2d0] ;  /* 0x0000b40000027a13 */ /* 0x000fe80000000000 */
[----:B------:R-:W1:Y:S10]  /*ac10*/  I2F.RP R167, R2 ;  /* 0x0000000200a77306 */ /* 0x000e740000209400 */
[----:B-1----:R-:W1:Y:S02]  /*ac20*/  MUFU.RCP R3, R167 ;  /* 0x000000a700037308 */ /* 0x002e640000001000 */
[----:B-1----:R-:W-:Y:S01]  /*ac30*/  IADD3 R168, R3, 0xffffffe, RZ ;  /* 0x0ffffffe03a87810 */ /* 0x002fe20007ffe0ff */
[----:B------:R-:W-:Y:S07]  /*ac40*/  IMAD.SHL.U32 R3, R241, 0x40, RZ ;  /* 0x00000040f1037824 */ /* 0x000fee00078e00ff */
[----:B------:R-:W1:Y:S01]  /*ac50*/  F2I.FTZ.U32.TRUNC.NTZ R169, R168 ;  /* 0x000000a800a97305 */ /* 0x000e62000021f000 */
[C---:B------:R-:W-:Y:S02]  /*ac60*/  IADD3 R170, R3.reuse, -0x40, RZ ;  /* 0xffffffc003aa7810 */ /* 0x040fe40007ffe0ff */
[----:B------:R-:W-:Y:S02]  /*ac70*/  IABS R166, R3 ;  /* 0x0000000300a67213 */ /* 0x000fe40000000000 */
[----:B------:R-:W-:Y:S02]  /*ac80*/  IABS R164, R170 ;  /* 0x000000aa00a47213 */ /* 0x000fe40000000000 */
[----:B------:R-:W-:Y:S02]  /*ac90*/  LOP3.LUT R3, R3, c[0x0][0x2d0], RZ, 0x3c, !PT ;  /* 0x0000b40003037a12 */ /* 0x000fe400078e3cff */
        /* <DEDUP_REMOVED lines=30> */
[----:B------:R-:W-:Y:S01]  /*ae80*/  LEA R172, P2, R3, R244, 0x2 ;  /* 0x000000f403ac7211 */ /* 0x000fe200078410ff */
[C---:B------:R-:W-:Y:S01]  /*ae90*/  IMAD.IADD R2, R171.reuse, 0x1, -R3 ;  /* 0x00000001ab027824 */ /* 0x040fe200078e0a03 */
[-C--:B------:R-:W-:Y:S02]  /*aea0*/  LEA.HI.X.SX32 R167, R171, R245.reuse, 0x2, P1 ;  /* 0x000000f5aba77211 */ /* 0x080fe400008f16ff */
[----:B------:R-:W-:Y:S01]  /*aeb0*/  LEA.HI.X.SX32 R173, R3, R245, 0x2, P2 ;  /* 0x000000f503ad7211 */ /* 0x000fe200010f16ff */
[----:B------:R-:W-:Y:S03]  /*aec0*/  IMAD.MOV.U32 R3, RZ, RZ, 0x40 ;  /* 0x00000040ff037424 */ /* 0x000fe600078e00ff */
[----:B------:R-:W2:Y:S01]  /*aed0*/  LDG.E R167, [R166.64] ;  /* 0x0000000aa6a77981 */ /* 0x000ea2000c1e1900 */
[----:B------:R-:W-:Y:S03]  /*aee0*/  IMAD R3, R2, c[0x0][0x2d0], -R3 ;  /* 0x0000b40002037a24 */ /* 0x000fe600078e0a03 */
[----:B------:R-:W2:Y:S01]  /*aef0*/  LDG.E R164, [R172.64] ;  /* 0x0000000aaca47981 */ /* 0x000ea2000c1e1900 */
        /* <DEDUP_REMOVED lines=11> */
.L_x_3614:
        /* <DEDUP_REMOVED lines=28> */
.L_x_3613:
        /* <DEDUP_REMOVED lines=60> */
[----:B------:R-:W-:Y:S01]  /*b530*/  ISETP.GT.AND P1, PT, R241, R236, PT ;  /* 0x000000ecf100720c */ /* 0x000fe20003f24270 */
        /* <DEDUP_REMOVED lines=163> */
[----:B------:R-:W-:Y:S03]  /*bf70*/  FMUL.FTZ R133, R2, R133 ;  /* 0x0000008502857220 */ /* 0x000fe60000410000 */
[C---:B-1----:R-:W-:Y:S03]  /*bf80*/  HMMA.16816.F32.BF16 R128, R160.reuse, R168, R128 ;  /* 0x000000a8a080723c */ /* 0x042fe60000041880 */
[C---:B------:R-:W-:Y:S02]  /*bf90*/  FMUL.FTZ R134, R0.reuse, R134 ;  /* 0x0000008600867220 */ /* 0x040fe40000410000 */
[----:B------:R-:W-:Y:S02]  /*bfa0*/  FMUL.FTZ R135, R0, R135 ;  /* 0x0000008700877220 */ /* 0x000fe40000410000 */
[--C-:B------:R-:W-:Y:S02]  /*bfb0*/  FFMA.FTZ R198, R13, c[0x0][0x23c], -R196.reuse ;  /* 0x00008f000dc67a23 */ /* 0x100fe400000108c4 */
[----:B------:R-:W-:Y:S03]  /*bfc0*/  FMUL.FTZ R13, R2, R157 ;  /* 0x0000009d020d7220 */ /* 0x000fe60000410000 */
[C---:B------:R-:W-:Y:S01]  /*bfd0*/  HMMA.16816.F32.BF16 R132, R160.reuse, R170, R132 ;  /* 0x000000aaa084723c */ /* 0x040fe20000041884 */
[----:B------:R-:W-:Y:S01]  /*bfe0*/  LDSM.16.MT88.4 R168, [R228+0x10800] ;  /* 0x01080000e4a8783b */ /* 0x000fe20000004200 */
[----:B------:R-:W1:Y:S01]  /*bff0*/  MUFU.EX2 R198, R198 ;  /* 0x000000c600c67308 */ /* 0x000e620000000800 */
[--C-:B------:R-:W-:Y:S02]  /*c000*/  FFMA.FTZ R199, R14, c[0x0][0x23c], -R195.reuse ;  /* 0x00008f000ec77a23 */ /* 0x100fe400000108c3 */
[C---:B------:R-:W-:Y:S02]  /*c010*/  FMUL.FTZ R14, R0.reuse, R158 ;  /* 0x0000009e000e7220 */ /* 0x040fe40000410000 */
[--C-:B------:R-:W-:Y:S02]  /*c020*/  FFMA.FTZ R200, R15, c[0x0][0x23c], -R195.reuse ;  /* 0x00008f000fc87a23 */ /* 0x100fe400000108c3 */
[----:B------:R-:W-:Y:S02]  /*c030*/  FMUL.FTZ R15, R0, R159 ;  /* 0x0000009f000f7220 */ /* 0x000fe40000410000 */
[----:B------:R-:W4:Y:S01]  /*c040*/  LDSM.16.MT88.4 R156, [R224+0x16000] ;  /* 0x01600000e09c783b */ /* 0x000f220000004200 */
[C---:B------:R-:W-:Y:S01]  /*c050*/  FMUL.FTZ R136, R2.reuse, R136 ;  /* 0x0000008802887220 */ /* 0x040fe20000410000 */
[----:B------:R-:W-:Y:S01]  /*c060*/  MUFU.EX2 R199, R199 ;  /* 0x000000c700c77308 */ /* 0x000fe20000000800 */
[----:B------:R-:W-:Y:S02]  /*c070*/  FMUL.FTZ R137, R2, R137 ;  /* 0x0000008902897220 */ /* 0x000fe40000410000 */
[C---:B------:R-:W-:Y:S02]  /*c080*/  FMUL.FTZ R138, R0.reuse, R138 ;  /* 0x0000008a008a7220 */ /* 0x040fe40000410000 */
[----:B------:R-:W-:Y:S02]  /*c090*/  FMUL.FTZ R139, R0, R139 ;  /* 0x0000008b008b7220 */ /* 0x000fe40000410000 */
[C---:B------:R-:W-:Y:S02]  /*c0a0*/  FMUL.FTZ R140, R2.reuse, R140 ;  /* 0x0000008c028c7220 */ /* 0x040fe40000410000 */
[----:B------:R-:W-:Y:S01]  /*c0b0*/  FMUL.FTZ R141, R2, R141 ;  /* 0x0000008d028d7220 */ /* 0x000fe20000410000 */
[----:B------:R-:W5:Y:S01]  /*c0c0*/  MUFU.EX2 R200, R200 ;  /* 0x000000c800c87308 */ /* 0x000f620000000800 */
[C---:B------:R-:W-:Y:S01]  /*c0d0*/  FMUL.FTZ R142, R0.reuse, R142 ;  /* 0x0000008e008e7220 */ /* 0x040fe20000410000 */
[C---:B--2---:R-:W-:Y:S03]  /*c0e0*/  HMMA.16816.F32.BF16 R136, R160.reuse, R172, R136 ;  /* 0x000000aca088723c */ /* 0x044fe60000041888 */
[----:B------:R-:W-:Y:S02]  /*c0f0*/  FMUL.FTZ R143, R0, R143 ;  /* 0x0000008f008f7220 */ /* 0x000fe40000410000 */
[--C-:B------:R-:W-:Y:S02]  /*c100*/  FFMA.FTZ R201, R16, c[0x0][0x23c], -R196.reuse ;  /* 0x00008f0010c97a23 */ /* 0x100fe400000108c4 */
[----:B------:R-:W-:Y:S01]  /*c110*/  FFMA.FTZ R202, R17, c[0x0][0x23c], -R196 ;  /* 0x00008f0011ca7a23 */ /* 0x000fe200000108c4 */
[C---:B------:R-:W-:Y:S01]  /*c120*/  HMMA.16816.F32.BF16 R12, R160.reuse, R174, R12 ;  /* 0x000000aea00c723c */ /* 0x040fe2000004180c */
[----:B------:R-:W2:Y:S02]  /*c130*/  LDSM.16.MT88.4 R172, [R226+0x10800] ;  /* 0x01080000e2ac783b */ /* 0x000ea40000004200 */
[----:B------:R-:W-:Y:S01]  /*c140*/  MUFU.EX2 R201, R201 ;  /* 0x000000c900c97308 */ /* 0x000fe20000000800 */
[--C-:B------:R-:W-:Y:S02]  /*c150*/  FFMA.FTZ R203, R18, c[0x0][0x23c], -R195.reuse ;  /* 0x00008f0012cb7a23 */ /* 0x100fe400000108c3 */
[----:B------:R-:W-:Y:S02]  /*c160*/  FFMA.FTZ R204, R19, c[0x0][0x23c], -R195 ;  /* 0x00008f0013cc7a23 */ /* 0x000fe400000108c3 */
[C---:B---3--:R-:W-:Y:S04]  /*c170*/  HMMA.16816.F32.BF16 R140, R160.reuse, R176, R140 ;  /* 0x000000b0a08c723c */ /* 0x048fe8000004188c */
[C---:B------:R-:W-:Y:S01]  /*c180*/  FMUL.FTZ R144, R2.reuse, R144 ;  /* 0x0000009002907220 */ /* 0x040fe20000410000 */
[----:B------:R-:W3:Y:S01]  /*c190*/  MUFU.EX2 R202, R202 ;  /* 0x000000ca00ca7308 */ /* 0x000ee20000000800 */
[----:B------:R-:W-:Y:S02]  /*c1a0*/  FMUL.FTZ R145, R2, R145 ;  /* 0x0000009102917220 */ /* 0x000fe40000410000 */
[C---:B------:R-:W-:Y:S04]  /*c1b0*/  FMUL.FTZ R146, R0.reuse, R146 ;  /* 0x0000009200927220 */ /* 0x040fe80000410000 */
[----:B------:R-:W-:Y:S02]  /*c1c0*/  FMUL.FTZ R147, R0, R147 ;  /* 0x0000009300937220 */ /* 0x000fe40000410000 */
[----:B------:R-:W-:Y:S01]  /*c1d0*/  FMUL.FTZ R16, R2, R152 ;  /* 0x0000009802107220 */ /* 0x000fe20000410000 */
[----:B------:R-:W-:Y:S01]  /*c1e0*/  MUFU.EX2 R203, R203 ;  /* 0x000000cb00cb7308 */ /* 0x000fe20000000800 */
[----:B-1----:R-:W-:Y:S01]  /*c1f0*/  F2FP.BF16.PACK_AB R152, R198, R197 ;  /* 0x000000c5c698723e */ /* 0x002fe200000010ff */
[----:B------:R-:W-:Y:S01]  /*c200*/  FMUL.FTZ R17, R2, R153 ;  /* 0x0000009902117220 */ /* 0x000fe20000410000 */
[----:B-----5:R-:W-:Y:S01]  /*c210*/  F2FP.BF16.PACK_AB R153, R200, R199 ;  /* 0x000000c7c899723e */ /* 0x020fe200000010ff */
[C---:B------:R-:W-:Y:S01]  /*c220*/  HMMA.16816.F32.BF16 R144, R160.reuse, R178, R144 ;  /* 0x000000b2a090723c */ /* 0x040fe20000041890 */
[----:B------:R-:W1:Y:S02]  /*c230*/  LDSM.16.MT88.4 R176, [R225+0x10800] ;  /* 0x01080000e1b0783b */ /* 0x000e640000004200 */
[C---:B------:R-:W-:Y:S02]  /*c240*/  FMUL.FTZ R18, R0.reuse, R154 ;  /* 0x0000009a00127220 */ /* 0x040fe40000410000 */
[----:B------:R-:W-:Y:S01]  /*c250*/  FMUL.FTZ R19, R0, R155 ;  /* 0x0000009b00137220 */ /* 0x000fe20000410000 */
[----:B------:R-:W5:Y:S01]  /*c260*/  MUFU.EX2 R204, R204 ;  /* 0x000000cc00cc7308 */ /* 0x000f620000000800 */
[C---:B------:R-:W-:Y:S02]  /*c270*/  FMUL.FTZ R148, R2.reuse, R148 ;  /* 0x0000009402947220 */ /* 0x040fe40000410000 */
[----:B------:R-:W-:Y:S03]  /*c280*/  FMUL.FTZ R149, R2, R149 ;  /* 0x0000009502957220 */ /* 0x000fe60000410000 */
[C---:B----4-:R-:W-:Y:S03]  /*c290*/  HMMA.16816.F32.BF16 R16, R160.reuse, R156, R16 ;  /* 0x0000009ca010723c */ /* 0x050fe60000041810 */
[----:B------:R-:W-:Y:S01]  /*c2a0*/  FMUL.FTZ R150, R0, R150 ;  /* 0x0000009600967220 */ /* 0x000fe20000410000 */
[----:B---3--:R-:W-:Y:S01]  /*c2b0*/  F2FP.BF16.PACK_AB R154, R202, R201 ;  /* 0x000000c9ca9a723e */ /* 0x008fe200000010ff */
[----:B------:R-:W-:Y:S02]  /*c2c0*/  FMUL.FTZ R151, R0, R151 ;  /* 0x0000009700977220 */ /* 0x000fe40000410000 */
[----:B------:R-:W-:Y:S02]  /*c2d0*/  FFMA.FTZ R166, R2, R251, R166 ;  /* 0x000000fb02a67223 */ /* 0x000fe400000100a6 */
[----:B------:R-:W-:Y:S03]  /*c2e0*/  FFMA.FTZ R6, R0, R249, R6 ;  /* 0x000000f900067223 */ /* 0x000fe60000010006 */
[----:B------:R-:W-:Y:S01]  /*c2f0*/  HMMA.16816.F32.BF16 R148, R160, R158, R148 ;  /* 0x0000009ea094723c */ /* 0x000fe20000041894 */
[----:B------:R-:W3:Y:S02]  /*c300*/  LDSM.16.MT88.4 R156, [R224+0x10800] ;  /* 0x01080000e09c783b */ /* 0x000ee40000004200 */
        /* <DEDUP_REMOVED lines=24> */
[----:B------:R-:W-:Y:S03]  /*c490*/  LDSM.16.MT88.4 R176, [R224+0x15800] ;  /* 0x01580000e0b0783b */ /* 0x000fe60000004200 */
[----:B------:R-:W-:Y:S04]  /*c4a0*/  FADD.FTZ R7, R204, R7 ;  /* 0x00000007cc077221 */ /* 0x000fe80000010000 */
[C---:B---3--:R-:W-:Y:S08]  /*c4b0*/  HMMA.16816.F32.BF16 R56, R152.reuse, R156, R56 ;  /* 0x0000009c9838723c */ /* 0x048ff00000041838 */
[C---:B------:R-:W-:Y:S01]  /*c4c0*/  HMMA.16816.F32.BF16 R60, R152.reuse, R158, R60 ;  /* 0x0000009e983c723c */ /* 0x040fe2000004183c */
[----:B------:R-:W1:Y:S07]  /*c4d0*/  LDSM.16.MT88.4 R156, [R225+0x14800] ;  /* 0x01480000e19c783b */ /* 0x000e6e0000004200 */
[C---:B----4-:R-:W-:Y:S08]  /*c4e0*/  HMMA.16816.F32.BF16 R64, R152.reuse, R160, R64 ;  /* 0x000000a09840723c */ /* 0x050ff00000041840 */
[C---:B------:R-:W-:Y:S01]  /*c4f0*/  HMMA.16816.F32.BF16 R68, R152.reuse, R162, R68 ;  /* 0x000000a29844723c */ /* 0x040fe20000041844 */
[----:B------:R-:W3:Y:S07]  /*c500*/  LDSM.16.MT88.4 R160, [R224+0x14800] ;  /* 0x01480000e0a0783b */ /* 0x000eee0000004200 */
        /* <DEDUP_REMOVED lines=12> */
[--C-:B------:R-:W-:Y:S03]  /*c5d0*/  FFMA.FTZ R185, R25, c[0x0][0x23c], -R196.reuse ;  /* 0x00008f0019b97a23 */ /* 0x100fe600000108c4 */
[--C-:B------:R-:W-:Y:S01]  /*c5e0*/  FFMA.FTZ R186, R26, c[0x0][0x23c], -R195.reuse ;  /* 0x00008f001aba7a23 */ /* 0x100fe200000108c3 */
[C---:B-----5:R-:W-:Y:S03]  /*c5f0*/  HMMA.16816.F32.BF16 R88, R152.reuse, R168, R88 ;  /* 0x000000a89858723c */ /* 0x060fe60000041858 */
[----:B------:R-:W-:Y:S01]  /*c600*/  MUFU.EX2 R182, R182 ;  /* 0x000000b600b67308 */ /* 0x000fe20000000800 */
[--C-:B------:R-:W-:Y:S02]  /*c610*/  FFMA.FTZ R187, R27, c[0x0][0x23c], -R195.reuse ;  /* 0x00008f001bbb7a23 */ /* 0x100fe400000108c3 */
[----:B------:R-:W-:Y:S02]  /*c620*/  LDSM.16.MT88.4 R24, [R226+0x11000] ;  /* 0x01100000e218783b */ /* 0x000fe40000004200 */
[C---:B------:R-:W-:Y:S05]  /*c630*/  HMMA.16816.F32.BF16 R92, R152.reuse, R170, R92 ;  /* 0x000000aa985c723c */ /* 0x040fea000004185c */
[----:B------:R-:W5:Y:S01]  /*c640*/  MUFU.EX2 R183, R183 ;  /* 0x000000b700b77308 */ /* 0x000f620000000800 */
[----:B------:R-:W3:Y:S02]  /*c650*/  LDSM.16.MT88.4 R168, [R228+0x16800] ;  /* 0x01680000e4a8783b */ /* 0x000ee40000004200 */
[C---:B--2---:R-:W-:Y:S07]  /*c660*/  HMMA.16816.F32.BF16 R96, R152.reuse, R172, R96 ;  /* 0x000000ac9860723c */ /* 0x044fee0000041860 */
[----:B------:R-:W-:Y:S01]  /*c670*/  MUFU.EX2 R184, R184 ;  /* 0x000000b800b87308 */ /* 0x000fe20000000800 */
[C---:B------:R-:W-:Y:S01]  /*c680*/  HMMA.16816.F32.BF16 R100, R152.reuse, R174, R100 ;  /* 0x000000ae9864723c */ /* 0x040fe20000041864 */
[----:B------:R-:W2:Y:S07]  /*c690*/  LDSM.16.MT88.4 R172, [R226+0x16800] ;  /* 0x01680000e2ac783b */ /* 0x000eae0000004200 */
[C---:B------:R-:W-:Y:S01]  /*c6a0*/  HMMA.16816.F32.BF16 R104, R152.reuse, R188, R104 ;  /* 0x000000bc9868723c */ /* 0x040fe20000041868 */
[----:B------:R-:W2:Y:S06]  /*c6b0*/  MUFU.EX2 R185, R185 ;  /* 0x000000b900b97308 */ /* 0x000eac0000000800 */
[--C-:B------:R-:W-:Y:S01]  /*c6c0*/  FFMA.FTZ R188, R28, c[0x0][0x23c], -R196.reuse ;  /* 0x00008f001cbc7a23 */ /* 0x100fe200000108c4 */
[C---:B------:R-:W-:Y:S03]  /*c6d0*/  HMMA.16816.F32.BF16 R108, R152.reuse, R190, R108 ;  /* 0x000000be986c723c */ /* 0x040fe6000004186c */
[----:B------:R-:W-:Y:S01]  /*c6e0*/  MUFU.EX2 R186, R186 ;  /* 0x000000ba00ba7308 */ /* 0x000fe20000000800 */
[--C-:B------:R-:W-:Y:S02]  /*c6f0*/  FFMA.FTZ R189, R29, c[0x0][0x23c], -R196.reuse ;  /* 0x00008f001dbd7a23 */ /* 0x100fe400000108c4 */
[----:B------:R-:W-:Y:S02]  /*c700*/  FFMA.FTZ R196, R33, c[0x0][0x23c], -R196 ;  /* 0x00008f0021c47a23 */ /* 0x000fe400000108c4 */
[C---:B-1----:R-:W-:Y:S04]  /*c710*/  HMMA.16816.F32.BF16 R112, R152.reuse, R156, R112 ;  /* 0x0000009c9870723c */ /* 0x042fe80000041870 */
[--C-:B------:R-:W-:Y:S01]  /*c720*/  FFMA.FTZ R190, R30, c[0x0][0x23c], -R195.reuse ;  /* 0x00008f001ebe7a23 */ /* 0x100fe200000108c3 */
[----:B------:R-:W1:Y:S01]  /*c730*/  MUFU.EX2 R187, R187 ;  /* 0x000000bb00bb7308 */ /* 0x000e620000000800 */
[--C-:B------:R-:W-:Y:S02]  /*c740*/  FFMA.FTZ R191, R31, c[0x0][0x23c], -R195.reuse ;  /* 0x00008f001fbf7a23 */ /* 0x100fe400000108c3 */
[C---:B------:R-:W-:Y:S01]  /*c750*/  HMMA.16816.F32.BF16 R116, R152.reuse, R158, R116 ;  /* 0x0000009e9874723c */ /* 0x040fe20000041874 */
[----:B------:R-:W1:Y:S03]  /*c760*/  LDSM.16.MT88.4 R156, [R224+0x16800] ;  /* 0x01680000e09c783b */ /* 0x000e660000004200 */
[----:B------:R-:W-:Y:S03]  /*c770*/  FFMA.FTZ R195, R35, c[0x0][0x23c], -R195 ;  /* 0x00008f0023c37a23 */ /* 0x000fe600000108c3 */
[----:B------:R-:W-:Y:S01]  /*c780*/  MUFU.EX2 R188, R188 ;  /* 0x000000bc00bc7308 */ /* 0x000fe20000000800 */
[C---:B---3--:R-:W-:Y:S01]  /*c790*/  HMMA.16816.F32.BF16 R120, R152.reuse, R160, R120 ;  /* 0x000000a09878723c */ /* 0x048fe20000041878 */
[----:B------:R-:W-:Y:S07]  /*c7a0*/  LDSM.16.MT88.4 R28, [R225+0x17000] ;  /* 0x01700000e11c783b */ /* 0x000fee0000004200 */
[C---:B------:R-:W-:Y:S01]  /*c7b0*/  HMMA.16816.F32.BF16 R124, R152.reuse, R162, R124 ;  /* 0x000000a2987c723c */ /* 0x040fe2000004187c */
[----:B------:R-:W3:Y:S01]  /*c7c0*/  LDSM.16.MT88.4 R160, [R228+0x11000] ;  /* 0x01100000e4a0783b */ /* 0x000ee20000004200 */
[----:B------:R-:W1:Y:S06]  /*c7d0*/  MUFU.EX2 R189, R189 ;  /* 0x000000bd00bd7308 */ /* 0x000e6c0000000800 */
[C---:B------:R-:W-:Y:S01]  /*c7e0*/  HMMA.16816.F32.BF16 R128, R152.reuse, R168, R128 ;  /* 0x000000a89880723c */ /* 0x040fe20000041880 */
[----:B------:R-:W-:Y:S03]  /*c7f0*/  LDSM.16.MT88.4 R32, [R226+0x11800] ;  /* 0x01180000e220783b */ /* 0x000fe60000004200 */
[----:B------:R-:W-:Y:S04]  /*c800*/  MUFU.EX2 R190, R190 ;  /* 0x000000be00be7308 */ /* 0x000fe80000000800 */
[C---:B------:R-:W-:Y:S01]  /*c810*/  HMMA.16816.F32.BF16 R132, R152.reuse, R170, R132 ;  /* 0x000000aa9884723c */ /* 0x040fe20000041884 */
[----:B------:R-:W3:Y:S05]  /*c820*/  LDSM.16.MT88.4 R168, [R225+0x11000] ;  /* 0x01100000e1a8783b */ /* 0x000eea0000004200 */
[----:B------:R-:W1:Y:S02]  /*c830*/  MUFU.EX2 R191, R191 ;  /* 0x000000bf00bf7308 */ /* 0x000e640000000800 */
[C---:B--2---:R-:W-:Y:S08]  /*c840*/  HMMA.16816.F32.BF16 R136, R152.reuse, R172, R136 ;  /* 0x000000ac9888723c */ /* 0x044ff00000041888 */
[C---:B------:R-:W-:Y:S01]  /*c850*/  HMMA.16816.F32.BF16 R12, R152.reuse, R174, R12 ;  /* 0x000000ae980c723c */ /* 0x040fe2000004180c */
[----:B------:R-:W2:Y:S01]  /*c860*/  LDSM.16.MT88.4 R172, [R224+0x11000] ;  /* 0x01100000e0ac783b */ /* 0x000ea20000004200 */
[----:B------:R-:W2:Y:S06]  /*c870*/  MUFU.EX2 R196, R196 ;  /* 0x000000c400c47308 */ /* 0x000eac0000000800 */
[C---:B------:R-:W-:Y:S04]  /*c880*/  HMMA.16816.F32.BF16 R140, R152.reuse, R20, R140 ;  /* 0x00000014988c723c */ /* 0x040fe8000004188c */
[----:B------:R-:W2:Y:S03]  /*c890*/  MUFU.EX2 R195, R195 ;  /* 0x000000c300c37308 */ /* 0x000ea60000000800 */
[----:B----4-:R-:W-:Y:S01]  /*c8a0*/  F2FP.BF16.PACK_AB R20, R181, R180 ;  /* 0x000000b4b514723e */ /* 0x010fe200000010ff */
[C---:B------:R-:W-:Y:S04]  /*c8b0*/  HMMA.16816.F32.BF16 R144, R152.reuse, R22, R144 ;  /* 0x000000169890723c */ /* 0x040fe80000041890 */
[----:B-----5:R-:W-:Y:S01]  /*c8c0*/  F2FP.BF16.PACK_AB R21, R183, R182 ;  /* 0x000000b6b715723e */ /* 0x020fe200000010ff */
[----:B------:R-:W-:Y:S02]  /*c8d0*/  FADD.FTZ R180, R180, R5 ;  /* 0x00000005b4b47221 */ /* 0x000fe40000010000 */
[----:B------:R-:W-:Y:S01]  /*c8e0*/  F2FP.BF16.PACK_AB R22, R185, R184 ;  /* 0x000000b8b916723e */ /* 0x000fe200000010ff */
[C---:B-1----:R-:W-:Y:S04]  /*c8f0*/  HMMA.16816.F32.BF16 R16, R152.reuse, R156, R16 ;  /* 0x0000009c9810723c */ /* 0x042fe80000041810 */
[----:B------:R-:W-:Y:S01]  /*c900*/  F2FP.BF16.PACK_AB R23, R187, R186 ;  /* 0x000000babb17723e */ /* 0x000fe200000010ff */
[----:B------:R-:W-:Y:S02]  /*c910*/  FADD.FTZ R182, R182, R7 ;  /* 0x00000007b6b67221 */ /* 0x000fe40000010000 */
[----:B------:R-:W-:Y:S01]  /*c920*/  FADD.FTZ R181, R181, R180 ;  /* 0x000000b4b5b57221 */ /* 0x000fe20000010000 */
[----:B------:R-:W-:Y:S01]  /*c930*/  HMMA.16816.F32.BF16 R148, R152, R158, R148 ;  /* 0x0000009e9894723c */ /* 0x000fe20000041894 */
[----:B------:R-:W1:Y:S03]  /*c940*/  LDSM.16.MT88.4 R152, [R228+0x13000] ;  /* 0x01300000e498783b */ /* 0x000e660000004200 */
[----:B------:R-:W-:Y:S02]  /*c950*/  FADD.FTZ R183, R183, R182 ;  /* 0x000000b6b7b77221 */ /* 0x000fe40000010000 */
[----:B------:R-:W-:Y:S02]  /*c960*/  FADD.FTZ R184, R184, R181 ;  /* 0x000000b5b8b87221 */ /* 0x000fe40000010000 */
[C---:B---3--:R-:W-:Y:S01]  /*c970*/  HMMA.16816.F32.BF16 R8, R20.reuse, R160, R8 ;  /* 0x000000a01408723c */ /* 0x048fe20000041808 */
[----:B------:R-:W3:Y:S04]  /*c980*/  LDSM.16.MT88.4 R156, [R226+0x13000] ;  /* 0x01300000e29c783b */ /* 0x000ee80000004200 */
[----:B------:R-:W-:Y:S02]  /*c990*/  FADD.FTZ R186, R186, R183 ;  /* 0x000000b7baba7221 */ /* 0x000fe40000010000 */
[----:B------:R-:W-:Y:S01]  /*c9a0*/  FADD.FTZ R185, R185, R184 ;  /* 0x000000b8b9b97221 */ /* 0x000fe20000010000 */
[C---:B------:R-:W-:Y:S01]  /*c9b0*/  HMMA.16816.F32.BF16 R36, R20.reuse, R162, R36 ;  /* 0x000000a21424723c */ /* 0x040fe20000041824 */
[----:B------:R-:W4:Y:S03]  /*c9c0*/  LDSM.16.MT88.4 R160, [R225+0x13000] ;  /* 0x01300000e1a0783b */ /* 0x000f260000004200 */
[----:B------:R-:W-:Y:S04]  /*c9d0*/  FADD.FTZ R187, R187, R186 ;  /* 0x000000babbbb7221 */ /* 0x000fe80000010000 */
        /* <DEDUP_REMOVED lines=26> */
[----:B------:R-:W-:Y:S07]  /*cb80*/  LDSM.16.MT88.4 R172, [R225+0x15800] ;  /* 0x01580000e1ac783b */ /* 0x000fee0000004200 */
[C---:B-1----:R-:W-:Y:S08]  /*cb90*/  HMMA.16816.F32.BF16 R112, R20.reuse, R152, R112 ;  /* 0x000000981470723c */ /* 0x042ff00000041870 */
[C---:B------:R-:W-:Y:S01]  /*cba0*/  HMMA.16816.F32.BF16 R116, R20.reuse, R154, R116 ;  /* 0x0000009a1474723c */ /* 0x040fe20000041874 */
[----:B------:R-:W1:Y:S07]  /*cbb0*/  LDSM.16.MT88.4 R152, [R224+0x17000] ;  /* 0x01700000e098783b */ /* 0x000e6e0000004200 */
[C---:B---3--:R-:W-:Y:S08]  /*cbc0*/  HMMA.16816.F32.BF16 R120, R20.reuse, R156, R120 ;  /* 0x0000009c1478723c */ /* 0x048ff00000041878 */
[C---:B------:R-:W-:Y:S01]  /*cbd0*/  HMMA.16816.F32.BF16 R124, R20.reuse, R158, R124 ;  /* 0x0000009e147c723c */ /* 0x040fe2000004187c */
[----:B------:R-:W-:Y:S07]  /*cbe0*/  LDSM.16.MT88.4 R156, [R225+0x11800] ;  /* 0x01180000e19c783b */ /* 0x000fee0000004200 */
[C---:B----4-:R-:W-:Y:S08]  /*cbf0*/  HMMA.16816.F32.BF16 R128, R20.reuse, R24, R128 ;  /* 0x000000181480723c */ /* 0x050ff00000041880 */
[C---:B------:R-:W-:Y:S01]  /*cc00*/  HMMA.16816.F32.BF16 R132, R20.reuse, R26, R132 ;  /* 0x0000001a1484723c */ /* 0x040fe20000041884 */
[----:B------:R-:W2:Y:S07]  /*cc10*/  LDSM.16.MT88.4 R24, [R228+0x11800] ;  /* 0x01180000e418783b */ /* 0x000eae0000004200 */
[C---:B------:R-:W-:Y:S08]  /*cc20*/  HMMA.16816.F32.BF16 R136, R20.reuse, R160, R136 ;  /* 0x000000a01488723c */ /* 0x040ff00000041888 */
[C---:B------:R-:W-:Y:S08]  /*cc30*/  HMMA.16816.F32.BF16 R12, R20.reuse, R162, R12 ;  /* 0x000000a2140c723c */ /* 0x040ff0000004180c */
[C---:B------:R-:W-:Y:S08]  /*cc40*/  HMMA.16816.F32.BF16 R140, R20.reuse, R28, R140 ;  /* 0x0000001c148c723c */ /* 0x040ff0000004188c */
[C---:B------:R-:W-:Y:S01]  /*cc50*/  HMMA.16816.F32.BF16 R144, R20.reuse, R30, R144 ;  /* 0x0000001e1490723c */ /* 0x040fe20000041890 */
[----:B------:R-:W3:Y:S07]  /*cc60*/  LDSM.16.MT88.4 R28, [R224+0x11800] ;  /* 0x01180000e01c783b */ /* 0x000eee0000004200 */
[C---:B-1----:R-:W-:Y:S08]  /*cc70*/  HMMA.16816.F32.BF16 R16, R20.reuse, R152, R16 ;  /* 0x000000981410723c */ /* 0x042ff00000041810 */
[----:B------:R-:W-:Y:S01]  /*cc80*/  HMMA.16816.F32.BF16 R148, R20, R154, R148 ;  /* 0x0000009a1494723c */ /* 0x000fe20000041894 */
[----:B------:R-:W-:Y:S06]  /*cc90*/  LDSM.16.MT88.4 R152, [R224+0x13800] ;  /* 0x01380000e098783b */ /* 0x000fec0000004200 */
        /* <DEDUP_REMOVED lines=41> */
[C---:B------:R-:W-:Y:S08]  /*cf30*/  HMMA.16816.F32.BF16 R120, R20.reuse, R176, R120 ;  /* 0x000000b01478723c */ /* 0x040ff00000041878 */
[C---:B------:R-:W-:Y:S08]  /*cf40*/  HMMA.16816.F32.BF16 R124, R20.reuse, R178, R124 ;  /* 0x000000b2147c723c */ /* 0x040ff0000004187c */
[C---:B---3--:R-:W-:Y:S08]  /*cf50*/  HMMA.16816.F32.BF16 R128, R20.reuse, R28, R128 ;  /* 0x0000001c1480723c */ /* 0x048ff00000041880 */
        /* <DEDUP_REMOVED lines=9> */
.L_x_3611:
[----:B------:R-:W1:Y:S01]  /*cff0*/  SHFL.BFLY PT, R0, R249, 0x2, 0x1f ;  /* 0x0c401f00f9007f89 */ /* 0x000e6200000e0000 */
[----:B------:R-:W-:Y:S01]  /*d000*/  MOV R7, 0x3f800000 ;  /* 0x3f80000000077802 */ /* 0x000fe20000000f00 */
[----:B------:R-:W-:Y:S01]  /*d010*/  BSSY B0, `(.L_x_3616) ;  /* 0x000014a000007945 */ /* 0x000fe20003800000 */
[----:B------:R-:W-:Y:S01]  /*d020*/  MOV R6, 0x3f800000 ;  /* 0x3f80000000067802 */ /* 0x000fe20000000f00 */
[----:B------:R-:W2:Y:S04]  /*d030*/  SHFL.BFLY PT, R2, R251, 0x2, 0x1f ;  /* 0x0c401f00fb027f89 */ /* 0x000ea800000e0000 */
[----:B------:R-:W-:Y:S01]  /*d040*/  BAR.SYNC.DEFER_BLOCKING 0x0 ;  /* 0x0000000000007b1d */ /* 0x000fe20000010000 */
[----:B-1----:R-:W-:-:S05]  /*d050*/  FADD.FTZ R5, R0, R249 ;  /* 0x000000f900057221 */ /* 0x002fca0000010000 */
[----:B------:R-:W1:Y:S01]  /*d060*/  S2R R0, SR_TID.X ;  /* 0x0000000000007919 */ /* 0x000e620000002100 */
[----:B--2---:R-:W-:-:S03]  /*d070*/  FADD.FTZ R11, R2, R251 ;  /* 0x000000fb020b7221 */ /* 0x004fc60000010000 */
[----:B------:R-:W2:Y:S04]  /*d080*/  SHFL.BFLY PT, R2, R5, 0x1, 0x1f ;  /* 0x0c201f0005027f89 */ /* 0x000ea800000e0000 */
[----:B------:R-:W3:Y:S01]  /*d090*/  SHFL.BFLY PT, R4, R11, 0x1, 0x1f ;  /* 0x0c201f000b047f89 */ /* 0x000ee200000e0000 */
[----:B-1----:R-:W-:-:S04]  /*d0a0*/  SHF.R.S32.HI R9, RZ, 0x1f, R0 ;  /* 0x0000001fff097819 */ /* 0x002fc80000011400 */
        /* <DEDUP_REMOVED lines=10> */
[----:B------:R-:W-:Y:S02]  /*d150*/  LOP3.LUT R17, R8, 0x1ffffffc, RZ, 0xc0, !PT ;  /* 0x1ffffffc08117812 */ /* 0x000fe400078ec0ff */
[----:B------:R-:W-:Y:S02]  /*d160*/  IADD3 R5, R10, -R5, RZ ;  /* 0x800000050a057210 */ /* 0x000fe40007ffe0ff */
[----:B------:R-:W1:Y:S01]  /*d170*/  S2R R10, SR_TID.X ;  /* 0x00000000000a7919 */ /* 0x000e620000002100 */
[----:B------:R-:W-:Y:S01]  /*d180*/  IADD3 R14, -R17, R0, RZ ;  /* 0x00000000110e7210 */ /* 0x000fe20007ffe1ff */
[----:B------:R-:W2:Y:S01]  /*d190*/  @P3 MUFU.RCP R6, R2 ;  /* 0x0000000200063308 */ /* 0x000ea20000001000 */
[----:B------:R-:W-:-:S02]  /*d1a0*/  LOP3.LUT R16, R5, 0x1, RZ, 0xc0, !PT ;  /* 0x0000000105107812 */ /* 0x000fc400078ec0ff */
[----:B------:R-:W-:Y:S02]  /*d1b0*/  SHF.L.U32 R19, R5, 0x6, RZ ;  /* 0x0000000605137819 */ /* 0x000fe400000006ff */
[----:B------:R-:W-:Y:S02]  /*d1c0*/  ISETP.NE.U32.AND P0, PT, R16, 0x1, PT ;  /* 0x000000011000780c */ /* 0x000fe40003f05070 */
[----:B------:R-:W-:Y:S01]  /*d1d0*/  LOP3.LUT R19, R19, 0x1c0, RZ, 0xc0, !PT ;  /* 0x000001c013137812 */ /* 0x000fe200078ec0ff */
[----:B------:R-:W3:Y:S01]  /*d1e0*/  @P4 MUFU.RCP R7, R4 ;  /* 0x0000000400074308 */ /* 0x000ee20000001000 */
[----:B------:R-:W-:Y:S02]  /*d1f0*/  R2P PR, R5, 0x6 ;  /* 0x0000000605007804 */ /* 0x000fe40000000000 */
[----:B------:R-:W-:Y:S01]  /*d200*/  LEA.HI R19, R19, R19, RZ, 0x1d ;  /* 0x0000001313137211 */ /* 0x000fe200078fe8ff */
[----:B--2---:R-:W-:-:S04]  /*d210*/  FMUL.FTZ R163, R6, R163 ;  /* 0x000000a306a37220 */ /* 0x004fc80000410000 */
[----:B------:R-:W2:Y:S01]  /*d220*/  @P4 MUFU.LG2 R4, R4 ;  /* 0x0000000400044308 */ /* 0x000ea20000000c00 */
[C---:B------:R-:W-:Y:S02]  /*d230*/  FMUL.FTZ R162, R6.reuse, R162 ;  /* 0x000000a206a27220 */ /* 0x040fe40000410000 */
[C---:B------:R-:W-:Y:S01]  /*d240*/  FMUL.FTZ R39, R6.reuse, R39 ;  /* 0x0000002706277220 */ /* 0x040fe20000410000 */
[----:B-1----:R-:W-:Y:S01]  /*d250*/  SHF.R.S32.HI R11, RZ, 0x1f, R10 ;  /* 0x0000001fff0b7819 */ /* 0x002fe2000001140a */
[----:B------:R-:W-:Y:S02]  /*d260*/  FMUL.FTZ R38, R6, R38 ;  /* 0x0000002606267220 */ /* 0x000fe40000410000 */
[----:B---3--:R-:W-:Y:S01]  /*d270*/  FMUL.FTZ R160, R7, R160 ;  /* 0x000000a007a07220 */ /* 0x008fe20000410000 */
[-C--:B------:R-:W-:Y:S01]  /*d280*/  LEA.HI R13, R11, R10.reuse, RZ, 0x4 ;  /* 0x0000000a0b0d7211 */ /* 0x080fe200078f20ff */
[----:B------:R-:W-:Y:S01]  /*d290*/  FMUL.FTZ R161, R7, R161 ;  /* 0x000000a107a17220 */ /* 0x000fe20000410000 */
[----:B------:R-:W-:Y:S01]  /*d2a0*/  LEA.HI R11, R11, R10, RZ, 0x5 ;  /* 0x0000000a0b0b7211 */ /* 0x000fe200078f28ff */
[----:B------:R-:W-:Y:S01]  /*d2b0*/  FMUL.FTZ R36, R7, R36 ;  /* 0x0000002407247220 */ /* 0x000fe20000410000 */
[----:B------:R-:W-:Y:S01]  /*d2c0*/  LOP3.LUT R15, R13, 0xfffffff0, RZ, 0xc0, !PT ;  /* 0xfffffff00d0f7812 */ /* 0x000fe200078ec0ff */
[C---:B------:R-:W-:Y:S01]  /*d2d0*/  FMUL.FTZ R37, R7.reuse, R37 ;  /* 0x0000002507257220 */ /* 0x040fe20000410000 */
[----:B------:R-:W-:Y:S01]  /*d2e0*/  SHF.R.S32.HI R12, RZ, 0x4, R13 ;  /* 0x00000004ff0c7819 */ /* 0x000fe2000001140d */
[----:B------:R-:W-:Y:S01]  /*d2f0*/  FMUL.FTZ R40, R7, R40 ;  /* 0x0000002807287220 */ /* 0x000fe20000410000 */
[----:B------:R-:W-:Y:S01]  /*d300*/  IADD3 R8, -R15, R10, RZ ;  /* 0x0000000a0f087210 */ /* 0x000fe20007ffe1ff */
[----:B------:R-:W-:Y:S01]  /*d310*/  FMUL.FTZ R41, R7, R41 ;  /* 0x0000002907297220 */ /* 0x000fe20000410000 */
[----:B------:R-:W-:Y:S01]  /*d320*/  SHF.L.U32 R15, R12, 0x6, RZ ;  /* 0x000000060c0f7819 */ /* 0x000fe200000006ff */
[----:B------:R-:W-:Y:S01]  /*d330*/  FMUL.FTZ R43, R6, R43 ;  /* 0x0000002b062b7220 */ /* 0x000fe20000410000 */
[----:B------:R-:W-:Y:S01]  /*d340*/  LEA.HI R17, R8, R8, RZ, 0x1 ;  /* 0x0000000808117211 */ /* 0x000fe200078f08ff */
[C---:B------:R-:W-:Y:S01]  /*d350*/  FMUL.FTZ R42, R6.reuse, R42 ;  /* 0x0000002a062a7220 */ /* 0x040fe20000410000 */
[----:B------:R-:W-:Y:S01]  /*d360*/  LOP3.LUT R15, R15, 0x1c0, RZ, 0xc0, !PT ;  /* 0x000001c00f0f7812 */ /* 0x000fe200078ec0ff */
[----:B------:R-:W-:Y:S01]  /*d370*/  FMUL.FTZ R44, R7, R44 ;  /* 0x0000002c072c7220 */ /* 0x000fe20000410000 */
[----:B------:R-:W-:Y:S01]  /*d380*/  SHF.L.U32 R16, R17, 0x2, RZ ;  /* 0x0000000211107819 */ /* 0x000fe200000006ff */
[----:B------:R-:W-:Y:S01]  /*d390*/  FMUL.FTZ R45, R7, R45 ;  /* 0x0000002d072d7220 */ /* 0x000fe20000410000 */
[----:B------:R-:W-:Y:S01]  /*d3a0*/  SHF.R.S32.HI R13, RZ, 0x5, R9 ;  /* 0x00000005ff0d7819 */ /* 0x000fe20000011409 */
[C---:B------:R-:W-:Y:S01]  /*d3b0*/  FMUL.FTZ R47, R6.reuse, R47 ;  /* 0x0000002f062f7220 */ /* 0x040fe20000410000 */
[----:B------:R-:W-:Y:S01]  /*d3c0*/  LOP3.LUT R16, R15, 0x38, R16, 0xf8, !PT ;  /* 0x000000380f107812 */ /* 0x000fe200078ef810 */
[C---:B------:R-:W-:Y:S01]  /*d3d0*/  FMUL.FTZ R46, R6.reuse, R46 ;  /* 0x0000002e062e7220 */ /* 0x040fe20000410000 */
[----:B------:R-:W-:Y:S01]  /*d3e0*/  LEA R14, R13, R14, 0x9 ;  /* 0x0000000e0d0e7211 */ /* 0x000fe200078e48ff */
[C---:B------:R-:W-:Y:S01]  /*d3f0*/  FMUL.FTZ R48, R7.reuse, R48 ;  /* 0x0000003007307220 */ /* 0x040fe20000410000 */
[----:B------:R-:W-:Y:S01]  /*d400*/  SHF.R.U32.HI R15, RZ, 0x3, R15 ;  /* 0x00000003ff0f7819 */ /* 0x000fe2000001160f */
[----:B------:R-:W-:Y:S01]  /*d410*/  FMUL.FTZ R49, R7, R49 ;  /* 0x0000003107317220 */ /* 0x000fe20000410000 */
[----:B------:R-:W-:Y:S01]  /*d420*/  LOP3.LUT R17, R17, 0xffffffe, RZ, 0xc0, !PT ;  /* 0x0ffffffe11117812 */ /* 0x000fe200078ec0ff */
[----:B------:R-:W-:Y:S01]  /*d430*/  FMUL.FTZ R51, R6, R51 ;  /* 0x0000003306337220 */ /* 0x000fe20000410000 */
[----:B------:R-:W-:Y:S01]  /*d440*/  LEA R14, R14, R19, 0x1 ;  /* 0x000000130e0e7211 */ /* 0x000fe200078e08ff */
[----:B------:R-:W-:Y:S01]  /*d450*/  FMUL.FTZ R50, R6, R50 ;  /* 0x0000003206327220 */ /* 0x000fe20000410000 */
[----:B------:R-:W-:Y:S01]  /*d460*/  LOP3.LUT R15, R16, R15, RZ, 0x3c, !PT ;  /* 0x0000000f100f7212 */ /* 0x000fe200078e3cff */
[C---:B------:R-:W-:Y:S01]  /*d470*/  FMUL.FTZ R52, R7.reuse, R52 ;  /* 0x0000003407347220 */ /* 0x040fe20000410000 */
[----:B------:R-:W-:Y:S01]  /*d480*/  IADD3 R16, R8, -R17, RZ ;  /* 0x8000001108107210 */ /* 0x000fe20007ffe0ff */
[C---:B------:R-:W-:Y:S01]  /*d490*/  FMUL.FTZ R53, R7.reuse, R53 ;  /* 0x0000003507357220 */ /* 0x040fe20000410000 */
[----:B------:R-:W-:Y:S01]  /*d4a0*/  STS.64 [R14.X4], R160 ;  /* 0x000000a00e007388 */ /* 0x000fe20000004a00 */
[----:B------:R-:W-:Y:S01]  /*d4b0*/  FMUL.FTZ R55, R6, R55 ;  /* 0x0000003706377220 */ /* 0x000fe20000410000 */
[----:B------:R-:W-:Y:S01]  /*d4c0*/  LEA R5, R16, R15, 0x2 ;  /* 0x0000000f10057211 */ /* 0x000fe200078e10ff */
[C---:B------:R-:W-:Y:S01]  /*d4d0*/  FMUL.FTZ R54, R6.reuse, R54 ;  /* 0x0000003606367220 */ /* 0x040fe20000410000 */
[----:B------:R-:W-:Y:S01]  /*d4e0*/  MOV R15, 0x80 ;  /* 0x00000080000f7802 */ /* 0x000fe20000000f00 */
[C---:B------:R-:W-:Y:S01]  /*d4f0*/  FMUL.FTZ R56, R7.reuse, R56 ;  /* 0x0000003807387220 */ /* 0x040fe20000410000 */
[----:B------:R-:W-:Y:S01]  /*d500*/  STS.64 [R14.X4+0x800], R162 ;  /* 0x000800a20e007388 */ /* 0x000fe20000004a00 */
[----:B------:R-:W-:Y:S01]  /*d510*/  FMUL.FTZ R57, R7, R57 ;  /* 0x0000003907397220 */ /* 0x000fe20000410000 */
[----:B------:R-:W-:Y:S01]  /*d520*/  SEL R15, R15, 0xffffff80, !P2 ;  /* 0xffffff800f0f7807 */ /* 0x000fe20005000000 */
[C---:B------:R-:W-:Y:S01]  /*d530*/  FMUL.FTZ R59, R6.reuse, R59 ;  /* 0x0000003b063b7220 */ /* 0x040fe20000410000 */
[----:B------:R-:W-:Y:S01]  /*d540*/  LOP3.LUT R9, R9, 0xffffffe0, RZ, 0xc0, !PT ;  /* 0xffffffe009097812 */ /* 0x000fe200078ec0ff */
[----:B------:R-:W-:Y:S01]  /*d550*/  FMUL.FTZ R58, R6, R58 ;  /* 0x0000003a063a7220 */ /* 0x000fe20000410000 */
[----:B------:R-:W-:Y:S01]  /*d560*/  LOP3.LUT R11, R11, 0xffffffe0, RZ, 0xc0, !PT ;  /* 0xffffffe00b0b7812 */ /* 0x000fe200078ec0ff */
[C---:B------:R-:W-:Y:S01]  /*d570*/  FMUL.FTZ R60, R7.reuse, R60 ;  /* 0x0000003c073c7220 */ /* 0x040fe20000410000 */
[----:B------:R-:W1:Y:S01]  /*d580*/  @P3 MUFU.LG2 R2, R2 ;  /* 0x0000000200023308 */ /* 0x000e620000000c00 */
[----:B------:R-:W-:Y:S01]  /*d590*/  FMUL.FTZ R61, R7, R61 ;  /* 0x0000003d073d7220 */ /* 0x000fe20000410000 */
[----:B------:R-:W-:Y:S01]  /*d5a0*/  IADD3 R9, R0, -R9, RZ ;  /* 0x8000000900097210 */ /* 0x000fe20007ffe0ff */
[----:B------:R-:W-:Y:S01]  /*d5b0*/  FMUL.FTZ R63, R6, R63 ;  /* 0x0000003f063f7220 */ /* 0x000fe20000410000 */
[----:B------:R-:W-:Y:S01]  /*d5c0*/  IADD3 R11, R10, -R11, RZ ;  /* 0x8000000b0a0b7210 */ /* 0x000fe20007ffe0ff */
[----:B------:R-:W-:-:S02]  /*d5d0*/  FMUL.FTZ R62, R6, R62 ;  /* 0x0000003e063e7220 */ /* 0x000fc40000410000 */
[C---:B------:R-:W-:Y:S01]  /*d5e0*/  FMUL.FTZ R64, R7.reuse, R64 ;  /* 0x0000004007407220 */ /* 0x040fe20000410000 */
[----:B------:R-:W-:Y:S01]  /*d5f0*/  SHF.R.S32.HI R0, RZ, 0x1f, R11 ;  /* 0x0000001fff007819 */ /* 0x000fe2000001140b */
[C---:B------:R-:W-:Y:S02]  /*d600*/  FMUL.FTZ R65, R7.reuse, R65 ;  /* 0x0000004107417220 */ /* 0x040fe40000410000 */
[----:B------:R-:W-:Y:S01]  /*d610*/  FMUL.FTZ R67, R6, R67 ;  /* 0x0000004306437220 */ /* 0x000fe20000410000 */
[----:B------:R-:W-:Y:S01]  /*d620*/  LEA.HI R0, R0, R11, RZ, 0x2 ;  /* 0x0000000b00007211 */ /* 0x000fe200078f10ff */
[----:B------:R-:W-:Y:S02]  /*d630*/  FMUL.FTZ R66, R6, R66 ;  /* 0x0000004206427220 */ /* 0x000fe40000410000 */
[C---:B------:R-:W-:Y:S02]  /*d640*/  FMUL.FTZ R68, R7.reuse, R68 ;  /* 0x0000004407447220 */ /* 0x040fe40000410000 */
[----:B------:R-:W-:-:S02]  /*d650*/  FMUL.FTZ R69, R7, R69 ;  /* 0x0000004507457220 */ /* 0x000fc40000410000 */
[C---:B------:R-:W-:Y:S02]  /*d660*/  FMUL.FTZ R71, R6.reuse, R71 ;  /* 0x0000004706477220 */ /* 0x040fe40000410000 */
[C---:B------:R-:W-:Y:S02]  /*d670*/  FMUL.FTZ R70, R6.reuse, R70 ;  /* 0x0000004606467220 */ /* 0x040fe40000410000 */
[C---:B------:R-:W-:Y:S02]  /*d680*/  FMUL.FTZ R72, R7.reuse, R72 ;  /* 0x0000004807487220 */ /* 0x040fe40000410000 */
        /* <DEDUP_REMOVED lines=84> */
[----:B------:R-:W-:Y:S01]  /*dbd0*/  FMUL.FTZ R149, R7, R149 ;  /* 0x0000009507957220 */ /* 0x000fe20000410000 */
[----:B------:R-:W-:Y:S01]  /*dbe0*/  MOV R7, 0x40 ;  /* 0x0000004000077802 */ /* 0x000fe20000000f00 */
[C---:B------:R-:W-:Y:S02]  /*dbf0*/  FMUL.FTZ R151, R6.reuse, R151 ;  /* 0x0000009706977220 */ /* 0x040fe40000410000 */
[----:B------:R-:W-:Y:S01]  /*dc00*/  FMUL.FTZ R150, R6, R150 ;  /* 0x0000009606967220 */ /* 0x000fe20000410000 */
[----:B------:R-:W-:Y:S01]  /*dc10*/  SHF.L.U32 R6, R14, 0x2, RZ ;  /* 0x000000020e067819 */ /* 0x000fe200000006ff */
[----:B--2---:R-:W-:Y:S01]  /*dc20*/  @P4 FMUL.FTZ R11, R4, 0.69314718246459960938 ;  /* 0x3f317218040b4820 */ /* 0x004fe20000410000 */
[----:B------:R-:W-:Y:S01]  /*dc30*/  SEL R7, R7, 0xffffffc0, !P1 ;  /* 0xffffffc007077807 */ /* 0x000fe20004800000 */
[----:B-1----:R-:W-:Y:S01]  /*dc40*/  @P3 FMUL.FTZ R2, R2, 0.69314718246459960938 ;  /* 0x3f31721802023820 */ /* 0x002fe20000410000 */
[----:B------:R-:W-:-:S02]  /*dc50*/  IADD3 R17, R6, -0x20, RZ ;  /* 0xffffffe006117810 */ /* 0x000fc40007ffe0ff */
[C---:B------:R-:W-:Y:S02]  /*dc60*/  @P0 IADD3 R17, R6.reuse, 0x20, RZ ;  /* 0x0000002006110810 */ /* 0x040fe40007ffe0ff */
[C---:B------:R-:W-:Y:S02]  /*dc70*/  IADD3 R16, R6.reuse, R7, RZ ;  /* 0x0000000706107210 */ /* 0x040fe40007ffe0ff */
[----:B------:R-:W-:Y:S01]  /*dc80*/  IADD3 R18, R7, R17, RZ ;  /* 0x0000001107127210 */ /* 0x000fe20007ffe0ff */
[----:B------:R-:W-:Y:S01]  /*dc90*/  STS.64 [R17], R36 ;  /* 0x0000002411007388 */ /* 0x000fe20000000a00 */
[----:B------:R-:W-:Y:S02]  /*dca0*/  IADD3 R19, R6, R15, RZ ;  /* 0x0000000f06137210 */ /* 0x000fe40007ffe0ff */
[----:B------:R-:W-:Y:S01]  /*dcb0*/  IADD3 R20, R15, R17, RZ ;  /* 0x000000110f147210 */ /* 0x000fe20007ffe0ff */
[----:B------:R-:W-:Y:S01]  /*dcc0*/  STS.64 [R17+0x800], R38 ;  /* 0x0008002611007388 */ /* 0x000fe20000000a00 */
[----:B------:R-:W-:-:S02]  /*dcd0*/  IADD3 R21, R16, R15, RZ ;  /* 0x0000000f10157210 */ /* 0x000fc40007ffe0ff */
[----:B------:R-:W-:Y:S01]  /*dce0*/  IADD3 R15, R18, R15, RZ ;  /* 0x0000000f120f7210 */ /* 0x000fe20007ffe0ff */
[----:B------:R-:W-:Y:S01]  /*dcf0*/  STS.64 [R16], R40 ;  /* 0x0000002810007388 */ /* 0x000fe20000000a00 */
[----:B------:R-:W-:Y:S02]  /*dd00*/  LOP3.LUT P0, RZ, R9, 0x3, RZ, 0xc0, !PT ;  /* 0x0000000309ff7812 */ /* 0x000fe4000780c0ff */
[----:B------:R-:W-:Y:S01]  /*dd10*/  MOV R9, 0xff800000 ;  /* 0xff80000000097802 */ /* 0x000fe20000000f00 */
[----:B------:R-:W-:Y:S01]  /*dd20*/  STS.64 [R16+0x800], R42 ;  /* 0x0008002a10007388 */ /* 0x000fe20000000a00 */
[----:B------:R-:W-:-:S03]  /*dd30*/  @P3 FFMA.FTZ R9, R3, c[0x0][0x238], R2 ;  /* 0x00008e0003093a23 */ /* 0x000fc60000010002 */
        /* <DEDUP_REMOVED lines=43> */
[----:B------:R1:W-:Y:S04]  /*dff0*/  STS.64 [R14.X4+0xc800], R130 ;  /* 0x00c800820e007388 */ /* 0x0003e80000004a00 */
[----:B------:R-:W2:Y:S04]  /*e000*/  S2R R6, SR_CTAID.Z ;  /* 0x0000000000067919 */ /* 0x000ea80000002700 */
[----:B------:R-:W3:Y:S04]  /*e010*/  S2R R7, SR_CTAID.Y ;  /* 0x0000000000077919 */ /* 0x000ee80000002600 */
[----:B------:R-:W-:Y:S04]  /*e020*/  STS.64 [R17+0xc000], R132 ;  /* 0x00c0008411007388 */ /* 0x000fe80000000a00 */
[----:B------:R-:W-:Y:S04]  /*e030*/  STS.64 [R17+0xc800], R134 ;  /* 0x00c8008611007388 */ /* 0x000fe80000000a00 */
[----:B------:R-:W-:Y:S04]  /*e040*/  STS.64 [R16+0xc000], R136 ;  /* 0x00c0008810007388 */ /* 0x000fe80000000a00 */
[----:B------:R-:W-:Y:S04]  /*e050*/  STS.64 [R16+0xc800], R138 ;  /* 0x00c8008a10007388 */ /* 0x000fe80000000a00 */
[----:B------:R-:W-:Y:S04]  /*e060*/  STS.64 [R18+0xc000], R156 ;  /* 0x00c0009c12007388 */ /* 0x000fe80000000a00 */
[----:B------:R-:W-:Y:S01]  /*e070*/  STS.64 [R18+0xc800], R158 ;  /* 0x00c8009e12007388 */ /* 0x000fe20000000a00 */
[----:B---3--:R-:W-:-:S03]  /*e080*/  IMAD R7, R7, c[0x0][0x210], R240 ;  /* 0x0000840007077a24 */ /* 0x008fc600078e02f0 */
[----:B------:R-:W-:Y:S04]  /*e090*/  STS.64 [R19+0xc000], R140 ;  /* 0x00c0008c13007388 */ /* 0x000fe80000000a00 */
[----:B------:R-:W-:Y:S04]  /*e0a0*/  STS.64 [R19+0xc800], R142 ;  /* 0x00c8008e13007388 */ /* 0x000fe80000000a00 */
[----:B------:R3:W-:Y:S04]  /*e0b0*/  STS.64 [R20+0xc000], R144 ;  /* 0x00c0009014007388 */ /* 0x0007e80000000a00 */
[----:B------:R-:W-:Y:S04]  /*e0c0*/  STS.64 [R20+0xc800], R146 ;  /* 0x00c8009214007388 */ /* 0x000fe80000000a00 */
[----:B-1----:R-:W1:Y:S04]  /*e0d0*/  S2R R14, SR_CTAID.X ;  /* 0x00000000000e7919 */ /* 0x002e680000002500 */
[----:B------:R-:W-:Y:S04]  /*e0e0*/  STS.64 [R21+0xc000], R152 ;  /* 0x00c0009815007388 */ /* 0x000fe80000000a00 */
[----:B------:R-:W-:Y:S04]  /*e0f0*/  STS.64 [R21+0xc800], R154 ;  /* 0x00c8009a15007388 */ /* 0x000fe80000000a00 */
[----:B------:R-:W-:Y:S04]  /*e100*/  STS.64 [R15+0xc000], R148 ;  /* 0x00c000940f007388 */ /* 0x000fe80000000a00 */
[----:B------:R4:W-:Y:S01]  /*e110*/  STS.64 [R15+0xc800], R150 ;  /* 0x00c800960f007388 */ /* 0x0009e20000000a00 */
[----:B---3--:R-:W-:-:S03]  /*e120*/  SHF.R.S32.HI R144, RZ, 0x1f, R13 ;  /* 0x0000001fff907819 */ /* 0x008fc6000001140d */
[----:B------:R-:W-:Y:S01]  /*e130*/  BAR.SYNC.DEFER_BLOCKING 0x0 ;  /* 0x0000000000007b1d */ /* 0x000fe20000010000 */
[----:B------:R-:W-:-:S04]  /*e140*/  LEA.HI R144, R144, R13, RZ, 0x2 ;  /* 0x0000000d90907211 */ /* 0x000fc800078f10ff */
[----:B------:R-:W-:-:S04]  /*e150*/  LOP3.LUT R144, R144, 0xffffffc, RZ, 0xc0, !PT ;  /* 0x0ffffffc90907812 */ /* 0x000fc800078ec0ff */
[----:B------:R-:W-:Y:S02]  /*e160*/  IADD3 R144, R13, -R144, RZ ;  /* 0x800000900d907210 */ /* 0x000fe40007ffe0ff */
[----:B------:R-:W-:-:S04]  /*e170*/  SHF.R.S32.HI R13, RZ, 0x2, R0 ;  /* 0x00000002ff0d7819 */ /* 0x000fc80000011400 */
[----:B------:R-:W-:Y:S02]  /*e180*/  LEA R13, R144, R13, 0x4 ;  /* 0x0000000d900d7211 */ /* 0x000fe400078e20ff */
[----:B----4-:R-:W-:Y:S01]  /*e190*/  IADD3 R15, -R240, RZ, RZ ;  /* 0x000000fff00f7210 */ /* 0x010fe20007ffe1ff */
[----:B------:R-:W3:Y:S04]  /*e1a0*/  LDS.128 R136, [R5.X4] ;  /* 0x0000000005887984 */ /* 0x000ee80000004c00 */
[----:B--2---:R-:W-:Y:S01]  /*e1b0*/  IMAD R6, R15, c[0x0][0x1c0], R6 ;  /* 0x000070000f067a24 */ /* 0x004fe200078e0206 */
[----:B------:R-:W2:Y:S03]  /*e1c0*/  LDS.128 R132, [R5.X4+0x800] ;  /* 0x0008000005847984 */ /* 0x000ea60000004c00 */
[----:B------:R-:W-:Y:S01]  /*e1d0*/  IMAD R6, R7, c[0x0][0x1c0], R6 ;  /* 0x0000700007067a24 */ /* 0x000fe200078e0206 */
[----:B-1----:R-:W-:Y:S01]  /*e1e0*/  SHF.L.U32 R7, R14, 0x6, RZ ;  /* 0x000000060e077819 */ /* 0x002fe200000006ff */
[----:B------:R-:W1:Y:S04]  /*e1f0*/  LDS.128 R128, [R5.X4+0x1000] ;  /* 0x0010000005807984 */ /* 0x000e680000004c00 */
[----:B------:R-:W4:Y:S01]  /*e200*/  LDS.128 R124, [R5.X4+0x1800] ;  /* 0x00180000057c7984 */ /* 0x000f220000004c00 */
[----:B------:R-:W-:-:S03]  /*e210*/  IMAD R6, R6, c[0x0][0x214], R7 ;  /* 0x0000850006067a24 */ /* 0x000fc600078e0207 */
        /* <DEDUP_REMOVED lines=31> */
[----:B--234-:R-:W-:Y:S02]  /*e410*/  IADD3 R2, R13, 0x8, RZ ;  /* 0x000000080d027810 */ /* 0x01cfe40007ffe0ff */
[----:B------:R-:W-:-:S02]  /*e420*/  SHF.R.S32.HI R3, RZ, 0x1f, R13 ;  /* 0x0000001fff037819 */ /* 0x000fc4000001140d */
[----:B------:R-:W-:Y:S02]  /*e430*/  IADD3 R0, P0, R6, R13, RZ ;  /* 0x0000000d06007210 */ /* 0x000fe40007f1e0ff */
[-C--:B------:R-:W-:Y:S02]  /*e440*/  ISETP.GE.AND P2, PT, R13, R235.reuse, PT ;  /* 0x000000eb0d00720c */ /* 0x080fe40003f46270 */
[----:B------:R-:W-:Y:S02]  /*e450*/  ISETP.GE.AND P1, PT, R2, R235, PT ;  /* 0x000000eb0200720c */ /* 0x000fe40003f26270 */
[----:B------:R-:W-:Y:S02]  /*e460*/  LEA.HI.X.SX32 R3, R6, R3, 0x1, P0 ;  /* 0x0000000306037211 */ /* 0x000fe400000f0eff */
[----:B------:R-:W-:-:S04]  /*e470*/  LEA R2, P0, R0, c[0x0][0x208], 0x2 ;  /* 0x0000820000027a11 */ /* 0x000fc800078010ff */
[----:B------:R-:W-:-:S05]  /*e480*/  LEA.HI.X R3, R0, c[0x0][0x20c], R3, 0x2, P0 ;  /* 0x0000830000037a11 */ /* 0x000fca00000f1403 */
[----:B------:R2:W-:Y:S04]  /*e490*/  @!P2 STG.E [R2.64], R5 ;  /* 0x000000050200a986 */ /* 0x0005e8000c10190a */
[----:B------:R2:W-:Y:S02]  /*e4a0*/  @!P1 STG.E [R2.64+0x20], R9 ;  /* 0x0000200902009986 */ /* 0x0005e4000c10190a */
.L_x_3617:
[----:B--234-:R-:W-:Y:S05]  /*e4b0*/  BSYNC B0 ;  /* 0x0000000000007941 */ /* 0x01cfea0003800000 */
.L_x_3616:
[----:B------:R-:W-:Y:S01]  /*e4c0*/  IMAD.SHL.U32 R4, R8, 0x4, RZ ;  /* 0x0000000408047824 */ /* 0x000fe200078e00ff */
[----:B------:R-:W-:Y:S01]  /*e4d0*/  IADD3 R0, R12, 0x10, RZ ;  /* 0x000000100c007810 */ /* 0x000fe20007ffe0ff */
[----:B------:R-:W-:Y:S01]  /*e4e0*/  IMAD R6, R6, c[0x0][0x22c], RZ ;  /* 0x00008b0006067a24 */ /* 0x000fe200078e02ff */
[----:B------:R-:W-:Y:S02]  /*e4f0*/  IADD3 R2, R12, 0x8, RZ ;  /* 0x000000080c027810 */ /* 0x000fe40007ffe0ff */
[----:B------:R-:W-:Y:S02]  /*e500*/  SHF.R.S32.HI R5, RZ, 0x1f, R4 ;  /* 0x0000001fff057819 */ /* 0x000fe40000011404 */
[----:B------:R-:W-:-:S02]  /*e510*/  ISETP.GE.AND P4, PT, R0, R235, PT ;  /* 0x000000eb0000720c */ /* 0x000fc40003f86270 */
[C---:B------:R-:W-:Y:S01]  /*e520*/  IADD3 R0, R12.reuse, 0x30, RZ ;  /* 0x000000300c007810 */ /* 0x040fe20007ffe0ff */
[----:B------:R-:W-:Y:S01]  /*e530*/  IMAD.WIDE R4, R12, 0x100, R4 ;  /* 0x000001000c047825 */ /* 0x000fe200078e0204 */
[-C--:B------:R-:W-:Y:S02]  /*e540*/  ISETP.GE.AND P5, PT, R2, R235.reuse, PT ;  /* 0x000000eb0200720c */ /* 0x080fe40003fa6270 */
[----:B------:R-:W-:Y:S02]  /*e550*/  ISETP.GE.AND P6, PT, R12, R235, PT ;  /* 0x000000eb0c00720c */ /* 0x000fe40003fc6270 */
[----:B------:R-:W-:Y:S02]  /*e560*/  IADD3 R3, P0, R6, R4, RZ ;  /* 0x0000000406037210 */ /* 0x000fe40007f1e0ff */
[----:B------:R-:W-:Y:S02]  /*e570*/  IADD3 R4, R12, 0x20, RZ ;  /* 0x000000200c047810 */ /* 0x000fe40007ffe0ff */
[----:B------:R-:W-:-:S02]  /*e580*/  LEA.HI.X.SX32 R6, R6, R5, 0x1, P0 ;  /* 0x0000000506067211 */ /* 0x000fc400000f0eff */
[C---:B------:R-:W-:Y:S02]  /*e590*/  LEA R8, P0, R3.reuse, c[0x0][0x1d8], 0x2 ;  /* 0x0000760003087a11 */ /* 0x040fe400078010ff */
[----:B------:R-:W-:Y:S02]  /*e5a0*/  IADD3 R2, R12, 0x28, RZ ;  /* 0x000000280c027810 */ /* 0x000fe40007ffe0ff */
[----:B------:R-:W-:Y:S02]  /*e5b0*/  LEA.HI.X R9, R3, c[0x0][0x1dc], R6, 0x2, P0 ;  /* 0x0000770003097a11 */ /* 0x000fe400000f1406 */
[----:B------:R-:W-:Y:S02]  /*e5c0*/  ISETP.GE.AND P0, PT, R0, R235, PT ;  /* 0x000000eb0000720c */ /* 0x000fe40003f06270 */
[C---:B------:R-:W-:Y:S01]  /*e5d0*/  IADD3 R6, R12.reuse, 0x18, RZ ;  /* 0x000000180c067810 */ /* 0x040fe20007ffe0ff */
[----:B-1----:R1:W-:Y:S01]  /*e5e0*/  @!P6 STG.E.128 [R8.64+0x100], R104 ;  /* 0x000100680800e986 */ /* 0x0023e2000c101d0a */
[----:B------:R-:W-:-:S02]  /*e5f0*/  IADD3 R12, R12, 0x38, RZ ;  /* 0x000000380c0c7810 */ /* 0x000fc40007ffe0ff */
[-C--:B------:R-:W-:Y:S01]  /*e600*/  ISETP.GE.AND P3, PT, R6, R235.reuse, PT ;  /* 0x000000eb0600720c */ /* 0x080fe20003f66270 */
[----:B------:R1:W-:Y:S01]  /*e610*/  @!P6 STG.E.128 [R8.64+0x200], R72 ;  /* 0x000200480800e986 */ /* 0x0003e2000c101d0a */
[-C--:B------:R-:W-:Y:S02]  /*e620*/  ISETP.GE.AND P2, PT, R4, R235.reuse, PT ;  /* 0x000000eb0400720c */ /* 0x080fe40003f46270 */
[-C--:B------:R-:W-:Y:S01]  /*e630*/  ISETP.GE.AND P1, PT, R2, R235.reuse, PT ;  /* 0x000000eb0200720c */ /* 0x080fe20003f26270 */
[----:B------:R1:W-:Y:S04]  /*e640*/  @!P6 STG.E.128 [R8.64+0x300], R40 ;  /* 0x000300280800e986 */ /* 0x0003e8000c101d0a */
[----:B------:R1:W-:Y:S04]  /*e650*/  @!P0 STG.E.128 [R8.64+0xc000], R112 ;  /* 0x00c0007008008986 */ /* 0x0003e8000c101d0a */
[----:B------:R1:W-:Y:S04]  /*e660*/  @!P0 STG.E.128 [R8.64+0xc100], R80 ;  /* 0x00c1005008008986 */ /* 0x0003e8000c101d0a */
[----:B------:R1:W-:Y:S04]  /*e670*/  @!P0 STG.E.128 [R8.64+0xc200], R48 ;  /* 0x00c2003008008986 */ /* 0x0003e8000c101d0a */
[----:B------:R1:W-:Y:S01]  /*e680*/  @!P0 STG.E.128 [R8.64+0xc300], R16 ;  /* 0x00c3001008008986 */ /* 0x0003e2000c101d0a */
[----:B------:R-:W-:-:S03]  /*e690*/  ISETP.GE.AND P0, PT, R12, R235, PT ;  /* 0x000000eb0c00720c */ /* 0x000fc60003f06270 */
[----:B------:R1:W-:Y:S04]  /*e6a0*/  @!P5 STG.E.128 [R8.64+0x2000], R132 ;  /* 0x002000840800d986 */ /* 0x0003e8000c101d0a */
        /* <DEDUP_REMOVED lines=19> */
[----:B------:R1:W-:Y:S04]  /*e7e0*/  @!P6 STG.E.64 [R8.64], R136 ;  /* 0x000000880800e986 */ /* 0x0003e8000c101b0a */
[----:B------:R1:W-:Y:S01]  /*e7f0*/  @!P6 STG.E.64 [R8.64+0x8], R138 ;  /* 0x0000088a0800e986 */ /* 0x0003e2000c101b0a */
[----:B------:R-:W-:Y:S05]  /*e800*/  @P0 EXIT ;  /* 0x000000000000094d */ /* 0x000fea0003800000 */
[----:B------:R-:W-:Y:S04]  /*e810*/  STG.E.128 [R8.64+0xe000], R108 ;  /* 0x00e0006c08007986 */ /* 0x000fe8000c101d0a */
[----:B------:R-:W-:Y:S04]  /*e820*/  STG.E.128 [R8.64+0xe100], R76 ;  /* 0x00e1004c08007986 */ /* 0x000fe8000c101d0a */
[----:B------:R-:W-:Y:S04]  /*e830*/  STG.E.128 [R8.64+0xe200], R44 ;  /* 0x00e2002c08007986 */ /* 0x000fe8000c101d0a */
[----:B------:R-:W-:Y:S01]  /*e840*/  STG.E.128 [R8.64+0xe300], R140 ;  /* 0x00e3008c08007986 */ /* 0x000fe2000c101d0a */
[----:B------:R-:W-:Y:S05]  /*e850*/  EXIT ;  /* 0x000000000000794d */ /* 0x000fea0003800000 */
.L_x_3618:
        /* <DEDUP_REMOVED lines=10> */
.L_x_4928:


//--------------------- .text._ZN5flash24flash_fwd_splitkv_kernelI23Flash_fwd_kernel_traitsILi256ELi64ELi64ELi4ELb0ELb0EN7cutlass10bfloat16_tE19Flash_kernel_traitsILi256ELi64ELi64ELi4ES3_EELb1ELb0ELb0ELb0ELb1ELb1ELb1ELb0EEEvNS_16Flash_fwd_paramsE --------------------------
	.section	.text._ZN5flash24flash_fwd_splitkv_kernelI23Flash_fwd_kernel_traitsILi256ELi64ELi64ELi4ELb0ELb0EN7cutlass10bfloat16_tE19Flash_kernel_traitsILi256ELi64ELi64ELi4ES3_EELb1ELb0ELb0ELb0ELb1ELb1ELb1ELb0EEEvNS_16Flash_fwd_paramsE,"ax",@progbits
	.sectioninfo	@"SHI_REGISTERS=253"
	.align	128
        .global         _ZN5flash24flash_fwd_splitkv_kernelI23Flash_fwd_kernel_traitsILi256ELi64ELi64ELi4ELb0ELb0EN7cutlass10bfloat16_tE19Flash_kernel_traitsILi256ELi64ELi64ELi4ES3_EELb1ELb0ELb0ELb0ELb1ELb1ELb1ELb0EEEvNS_16Flash_fwd_paramsE
        .type           _ZN5flash24flash_fwd_splitkv_kernelI23Flash_fwd_kernel_traitsILi256ELi64ELi64ELi4ELb0ELb0EN7cutlass10bfloat16_tE19Flash_kernel_traitsILi256ELi64ELi64ELi4ES3_EELb1ELb0ELb0ELb0ELb1ELb1ELb1ELb0EEEvNS_16Flash_fwd_paramsE,@function
        .size           _ZN5flash24flash_fwd_splitkv_kernelI23Flash_fwd_kernel_traitsILi256ELi64ELi64ELi4ELb0ELb0EN7cutlass10bfloat16_tE19Flash_kernel_traitsILi256ELi64ELi64ELi4ES3_EELb1ELb0ELb0ELb0ELb1ELb1ELb1ELb0EEEvNS_16Flash_fwd_paramsE,(.L_x_4929 - _ZN5flash24flash_fwd_splitkv_kernelI23Flash_fwd_kernel_traitsILi256ELi64ELi64ELi4ELb0ELb0EN7cutlass10bfloat16_tE19Flash_kernel_traitsILi256ELi64ELi64ELi4ES3_EELb1ELb0ELb0ELb0ELb1ELb1ELb1ELb0EEEvNS_16Flash_fwd_paramsE)
        .other          _ZN5flash24flash_fwd_splitkv_kernelI23Flash_fwd_kernel_traitsILi256ELi64ELi64ELi4ELb0ELb0EN7cutlass10bfloat16_tE19Flash_kernel_traitsILi256ELi64ELi64ELi4ES3_EELb1ELb0ELb0ELb0ELb1ELb1ELb1ELb0EEEvNS_16Flash_fwd_paramsE,@"STO_CUDA_ENTRY STV_DEFAULT"
_ZN5flash24flash_fwd_splitkv_kernelI23Flash_fwd_kernel_traitsILi256ELi64ELi64ELi4ELb0ELb0EN7cutlass10bfloat16_tE19Flash_kernel_traitsILi256ELi64ELi64ELi4ES3_EELb1ELb0ELb0ELb0ELb1ELb1ELb1ELb0EEEvNS_16Flash_fwd_paramsE:
.text._ZN5flash24flash_fwd_splitkv_kernelI23Flash_fwd_kernel_traitsILi256ELi64ELi64ELi4ELb0ELb0EN7cutlass10bfloat16_tE19Flash_kernel_traitsILi256ELi64ELi64ELi4ES3_EELb1ELb0ELb0ELb0ELb1ELb1ELb1ELb0EEEvNS_16Flash_fwd_paramsE:
[----:B------:R-:W-:Y:S02]  /*0000*/  MOV R1, c[0x0][0x28] ;  /* 0x00000a0000017a02 */ /* 0x000fe40000000f00 */
[----:B------:R-:W1:Y:S01]  /*0010*/  I2F.U32.RP R2, c[0x0][0x1c0] ;  /* 0x0000700000027b06 */ /* 0x000e620000209000 */
[----:B------:R-:W2:Y:S01]  /*0020*/  S2R R4, SR_CTAID.Z ;  /* 0x0000000000047919 */ /* 0x000ea20000002700 */
[----:B------:R-:W-:Y:S01]  /*0030*/  ISETP.NE.U32.AND P1, PT, RZ, c[0x0][0x1c0], PT ;  /* 0x00007000ff007a0c */ /* 0x000fe20003f25070 */
[----:B------:R-:W-:Y:S01]  /*0040*/  IMAD.MOV.U32 R14, RZ, RZ, -0x1 ;  /* 0xffffffffff0e7424 */ /* 0x000fe200078e00ff */
[----:B------:R-:W-:-:S04]  /*0050*/  ULDC.64 UR10, c[0x0][0x118] ;  /* 0x00004600000a7ab9 */ /* 0x000fc80000000a00 */
[----:B-1----:R-:W1:Y:S02]  /*0060*/  MUFU.RCP R2, R2 ;  /* 0x0000000200027308 */ /* 0x002e640000001000 */
[----:B-1----:R-:W-:-:S06]  /*0070*/  IADD3 R2, R2, 0xffffffe, RZ ;  /* 0x0ffffffe02027810 */ /* 0x002fcc0007ffe0ff */
[----:B------:R-:W1:Y:S02]  /*0080*/  F2I.FTZ.U32.TRUNC.NTZ R3, R2 ;  /* 0x0000000200037305 */ /* 0x000e64000021f000 */
[----:B-1----:R-:W-:Y:S02]  /*0090*/  IMAD.MOV R0, RZ, RZ, -R3 ;  /* 0x000000ffff007224 */ /* 0x002fe400078e0a03 */
[----:B------:R-:W-:Y:S02]  /*00a0*/  IMAD.MOV.U32 R2, RZ, RZ, RZ ;  /* 0x000000ffff027224 */ /* 0x000fe400078e00ff */
[----:B------:R-:W-:-:S04]  /*00b0*/  IMAD R0, R0, c[0x0][0x1c0], RZ ;  /* 0x0000700000007a24 */ /* 0x000fc800078e02ff */
[----:B------:R-:W-:-:S06]  /*00c0*/  IMAD.HI.U32 R0, R3, R0, R2 ;  /* 0x0000000003007227 */ /* 0x000fcc00078e0002 */
[----:B--2---:R-:W-:Y:S02]  /*00d0*/  IMAD.HI.U32 R242, R0, R4, RZ ;  /* 0x0000000400f27227 */ /* 0x004fe400078e00ff */
[----:B------:R-:W1:Y:S02]  /*00e0*/  LDC.U8 R0, c[0x0][0x312] ;  /* 0x0000c480ff007b82 */ /* 0x000e640000000000 */
[----:B------:R-:W-:-:S04]  /*00f0*/  IMAD.MOV R2, RZ, RZ, -R242 ;  /* 0x000000ffff027224 */ /* 0x000fc800078e0af2 */
[----:B------:R-:W-:-:S05]  /*0100*/  IMAD R2, R2, c[0x0][0x1c0], R4 ;  /* 0x0000700002027a24 */ /* 0x000fca00078e0204 */
[----:B------:R-:W-:-:S13]  /*0110*/  ISETP.GE.U32.AND P2, PT, R2, c[0x0][0x1c0], PT ;  /* 0x0000700002007a0c */ /* 0x000fda0003f46070 */
[----:B------:R-:W-:Y:S02]  /*0120*/  @P2 IADD3 R2, R2, -c[0x0][0x1c0], RZ ;  /* 0x8000700002022a10 */ /* 0x000fe40007ffe0ff */
[----:B------:R-:W-:Y:S02]  /*0130*/  @P2 IADD3 R242, R242, 0x1, RZ ;  /* 0x00000001f2f22810 */ /* 0x000fe40007ffe0ff */
[----:B------:R-:W-:Y:S01]  /*0140*/  ISETP.GE.U32.AND P0, PT, R2, c[0x0][0x1c0], PT ;  /* 0x0000700002007a0c */ /* 0x000fe20003f06070 */
[----:B------:R-:W-:Y:S01]  /*0150*/  IMAD.MOV.U32 R2, RZ, RZ, 0x4 ;  /* 0x00000004ff027424 */ /* 0x000fe200078e00ff */
[----:B------:R-:W-:Y:S02]  /*0160*/  ISETP.NE.U32.AND P2, PT, RZ, c[0x0][0x240], PT ;  /* 0x00009000ff007a0c */ /* 0x000fe40003f45070 */
[----:B-1----:R-:W-:Y:S02]  /*0170*/  ISETP.NE.AND P3, PT, R0, RZ, PT ;  /* 0x000000ff0000720c */ /* 0x002fe40003f65270 */
        /* <DEDUP_REMOVED lines=9> */
[CC--:B------:R-:W-:Y:S01]  /*0210*/  IMAD.WIDE R6, R242.reuse, R2.reuse, c[0x0][0x248] ;  /* 0x00009200f2067625 */ /* 0x0c0fe200078e0202 */
[----:B------:R1:W2:Y:S09]  /*0220*/  @P2 LDG.E R14, [R104.64] ;  /* 0x0000000a680e2981 */ /* 0x0002b2000c1e1900 */
[----:B------:R3:W5:Y:S04]  /*0230*/  @!P1 LDG.E R13, [R6.64] ;  /* 0x0000000a060d9981 */ /* 0x000768000c1e1900 */
[----:B-1----:R-:W2:Y:S01]  /*0240*/  @P2 LDG.E R104, [R104.64+0x4] ;  /* 0x0000040a68682981 */ /* 0x002ea2000c1e1900 */
[----:B------:R-:W-:Y:S01]  /*0250*/  MOV R3, RZ ;  /* 0x000000ff00037202 */ /* 0x000fe20000000f00 */
[----:B------:R-:W-:-:S02]  /*0260*/  @P0 IMAD.WIDE R8, R242, R2, c[0x0][0x250] ;  /* 0x00009400f2080625 */ /* 0x000fc400078e0202 */
[----:B------:R-:W1:Y:S04]  /*0270*/  S2R R28, SR_CTAID.X ;  /* 0x00000000001c7919 */ /* 0x000e680000002500 */
        /* <DEDUP_REMOVED lines=14> */
.L_x_3619:
[----:B-1-34-:R-:W-:Y:S02]  /*0360*/  MOV R5, c[0x0][0x218] ;  /* 0x0000860000057a02 */ /* 0x01afe40000000f00 */
.L_x_3620:
        /* <DEDUP_REMOVED lines=12> */
[----:B-1----:R-:W-:Y:S01]  /*0430*/  IABS R6, c[0x0][0x10] ;  /* 0x0000040000067a13 */ /* 0x002fe20000000000 */
        /* <DEDUP_REMOVED lines=11> */
[----:B-1----:R-:W-:-:S04]  /*04f0*/  IADD3 R8, R8, 0xffffffe, RZ ;  /* 0x0ffffffe08087810 */ /* 0x002fc80007ffe0ff */
[----:B------:R-:W1:Y:S02]  /*0500*/  F2I.FTZ.U32.TRUNC.NTZ R9, R8 ;  /* 0x0000000800097305 */ /* 0x000e64000021f000 */
[----:B-1----:R-:W-:Y:S02]  /*0510*/  IMAD.MOV R5, RZ, RZ, -R9 ;  /* 0x000000ffff057224 */ /* 0x002fe400078e0a09 */
[----:B------:R-:W-:Y:S02]  /*0520*/  IMAD.MOV.U32 R8, RZ, RZ, RZ ;  /* 0x000000ffff087224 */ /* 0x000fe400078e00ff */
[----:B------:R-:W-:-:S04]  /*0530*/  IMAD R5, R5, R6, RZ ;  /* 0x0000000605057224 */ /* 0x000fc800078e02ff */
[----:B------:R-:W-:-:S04]  /*0540*/  IMAD.HI.U32 R8, R9, R5, R8 ;  /* 0x0000000509087227 */ /* 0x000fc800078e0008 */
[----:B------:R-:W-:-:S04]  /*0550*/  IMAD.MOV.U32 R5, RZ, RZ, R4 ;  /* 0x000000ffff057224 */ /* 0x000fc800078e0004 */
[----:B------:R-:W-:-:S04]  /*0560*/  IMAD.HI.U32 R8, R8, R5, RZ ;  /* 0x0000000508087227 */ /* 0x000fc800078e00ff */
[----:B------:R-:W-:-:S04]  /*0570*/  IMAD.MOV R4, RZ, RZ, -R8 ;  /* 0x000000ffff047224 */ /* 0x000fc800078e0a08 */
[----:B------:R-:W-:Y:S01]  /*0580*/  IMAD R4, R6, R4, R5 ;  /* 0x0000000406047224 */ /* 0x000fe200078e0205 */
[----:B------:R-:W-:-:S04]  /*0590*/  IADD3 R5, -R104, 0x7f, R103 ;  /* 0x0000007f68057810 */ /* 0x000fc80007ffe167 */
[----:B------:R-:W-:Y:S02]  /*05a0*/  ISETP.GT.U32.AND P1, PT, R6, R4, PT ;  /* 0x000000040600720c */ /* 0x000fe40003f24070 */
[----:B------:R-:W-:-:S11]  /*05b0*/  IADD3 R5, R5, c[0x0][0x2e8], R100 ;  /* 0x0000ba0005057a10 */ /* 0x000fd60007ffe064 */
[----:B------:R-:W-:Y:S01]  /*05c0*/  @!P1 IMAD.IADD R4, R4, 0x1, -R6 ;  /* 0x0000000104049824 */ /* 0x000fe200078e0a06 */
[----:B------:R-:W-:Y:S02]  /*05d0*/  @!P1 IADD3 R8, R8, 0x1, RZ ;  /* 0x0000000108089810 */ /* 0x000fe40007ffe0ff */
[----:B------:R-:W-:Y:S02]  /*05e0*/  ISETP.NE.AND P1, PT, RZ, c[0x0][0x10], PT ;  /* 0x00000400ff007a0c */ /* 0x000fe40003f25270 */
[----:B------:R-:W-:Y:S02]  /*05f0*/  ISETP.GE.U32.AND P2, PT, R4, R6, PT ;  /* 0x000000060400720c */ /* 0x000fe40003f46070 */
[----:B------:R-:W-:-:S04]  /*0600*/  IADD3 R4, R100, 0x3f, RZ ;  /* 0x0000003f64047810 */ /* 0x000fc80007ffe0ff */
[----:B------:R-:W-:-:S04]  /*0610*/  SHF.R.S32.HI R6, RZ, 0x1f, R4 ;  /* 0x0000001fff067819 */ /* 0x000fc80000011404 */
[----:B------:R-:W-:Y:S02]  /*0620*/  LEA.HI R6, R6, R4, RZ, 0x6 ;  /* 0x0000000406067211 */ /* 0x000fe400078f30ff */
[----:B------:R-:W-:Y:S02]  /*0630*/  SHF.R.S32.HI R4, RZ, 0x1f, R5 ;  /* 0x0000001fff047819 */ /* 0x000fe40000011405 */
[----:B------:R-:W-:Y:S02]  /*0640*/  @P2 IADD3 R8, R8, 0x1, RZ ;  /* 0x0000000108082810 */ /* 0x000fe40007ffe0ff */
[----:B------:R-:W-:Y:S02]  /*0650*/  LEA.HI R4, R4, R5, RZ, 0x6 ;  /* 0x0000000504047211 */ /* 0x000fe400078f30ff */
[----:B------:R-:W-:Y:S01]  /*0660*/  SHF.R.S32.HI R6, RZ, 0x6, R6 ;  /* 0x00000006ff067819 */ /* 0x000fe20000011406 */
[----:B------:R-:W-:Y:S01]  /*0670*/  IMAD.MOV.U32 R7, RZ, RZ, R8 ;  /* 0x000000ffff077224 */ /* 0x000fe200078e0008 */
[----:B------:R-:W-:-:S03]  /*0680*/  SHF.R.S32.HI R4, RZ, 0x6, R4 ;  /* 0x00000006ff047819 */ /* 0x000fc60000011404 */
[----:B------:R-:W-:Y:S01]  /*0690*/  @!P0 IMAD.MOV R7, RZ, RZ, -R7 ;  /* 0x000000ffff078224 */ /* 0x000fe200078e0a07 */
[----:B------:R-:W-:-:S05]  /*06a0*/  @!P1 LOP3.LUT R7, RZ, c[0x0][0x10], RZ, 0x33, !PT ;  /* 0x00000400ff079a12 */ /* 0x000fca00078e33ff */
[----:B------:R-:W-:-:S04]  /*06b0*/  IMAD R236, R7, R0, RZ ;  /* 0x0000000007ec7224 */ /* 0x000fc800078e02ff */
        /* <DEDUP_REMOVED lines=8> */
[----:B------:R-:W-:-:S04]  /*0740*/  LEA.HI R2, R2, R97, RZ, 0x4 ;  /* 0x0000006102027211 */ /* 0x000fc800078f20ff */
[----:B------:R-:W-:-:S05]  /*0750*/  LOP3.LUT R3, R2, 0x3ffffff0, RZ, 0xc0, !PT ;  /* 0x3ffffff002037812 */ /* 0x000fca00078ec0ff */
[----:B------:R-:W-:Y:S02]  /*0760*/  IMAD.IADD R6, R97, 0x1, -R3 ;  /* 0x0000000161067824 */ /* 0x000fe400078e0a03 */
[----:B------:R-:W-:Y:S01]  /*0770*/  IMAD R3, R0, c[0x0][0x1c0], R19 ;  /* 0x0000700000037a24 */ /* 0x000fe200078e0213 */
[----:B------:R-:W-:Y:S01]  /*0780*/  SHF.R.S32.HI R0, RZ, 0x4, R2 ;  /* 0x00000004ff007819 */ /* 0x000fe20000011402 */
[----:B------:R-:W-:Y:S02]  /*0790*/  IMAD.SHL.U32 R6, R6, 0x4, RZ ;  /* 0x0000000406067824 */ /* 0x000fe400078e00ff */
[--C-:B------:R-:W-:Y:S01]  /*07a0*/  IMAD R3, R3, c[0x0][0x214], R103.reuse ;  /* 0x0000850003037a24 */ /* 0x100fe200078e0267 */
[----:B------:R-:W-:Y:S01]  /*07b0*/  IADD3 R5, R0, 0x8, RZ ;  /* 0x0000000800057810 */ /* 0x000fe20007ffe0ff */
[----:B------:R-:W-:Y:S01]  /*07c0*/  IMAD.IADD R103, R104, 0x1, -R103 ;  /* 0x0000000168677824 */ /* 0x000fe200078e0a67 */
[----:B------:R-:W-:Y:S01]  /*07d0*/  SHF.R.S32.HI R7, RZ, 0x1f, R6 ;  /* 0x0000001fff077819 */ /* 0x000fe20000011406 */
[----:B------:R-:W-:Y:S01]  /*07e0*/  IMAD R4, R3, c[0x0][0x22c], RZ ;  /* 0x00008b0003047a24 */ /* 0x000fe200078e02ff */
[----:B------:R-:W-:-:S02]  /*07f0*/  IADD3 R8, R0, 0x18, RZ ;  /* 0x0000001800087810 */ /* 0x000fc40007ffe0ff */
[CC--:B------:R-:W-:Y:S01]  /*0800*/  ISETP.GE.AND P3, PT, R0.reuse, R103.reuse, PT ;  /* 0x000000670000720c */ /* 0x0c0fe20003f66270 */
[----:B------:R-:W-:Y:S01]  /*0810*/  IMAD.WIDE R6, R0, 0x100, R6 ;  /* 0x0000010000067825 */ /* 0x000fe200078e0206 */
[CC--:B------:R-:W-:Y:S02]  /*0820*/  ISETP.GE.AND P2, PT, R5.reuse, R103.reuse, PT ;  /* 0x000000670500720c */ /* 0x0c0fe40003f46270 */
[----:B------:R-:W-:Y:S02]  /*0830*/  ISETP.GE.OR P5, PT, R5, R103, P6 ;  /* 0x000000670500720c */ /* 0x000fe400037a6670 */
[----:B------:R-:W-:Y:S02]  /*0840*/  IADD3 R2, P0, R4, R6, RZ ;  /* 0x0000000604027210 */ /* 0x000fe40007f1e0ff */
[----:B------:R-:W-:Y:S02]  /*0850*/  IADD3 R6, R0, 0x10, RZ ;  /* 0x0000001000067810 */ /* 0x000fe40007ffe0ff */
[----:B------:R-:W-:-:S02]  /*0860*/  LEA.HI.X.SX32 R4, R4, R7, 0x1, P0 ;  /* 0x0000000704047211 */ /* 0x000fc400000f0eff */
[----:B------:R-:W-:Y:S02]  /*0870*/  LEA R10, P0, R2, c[0x0][0x1d8], 0x2 ;  /* 0x00007600020a7a11 */ /* 0x000fe400078010ff */
[----:B------:R-:W-:Y:S02]  /*0880*/  IADD3 R7, R0, 0x20, RZ ;  /* 0x0000002000077810 */ /* 0x000fe40007ffe0ff */
[----:B------:R-:W-:Y:S02]  /*0890*/  LEA.HI.X R11, R2, c[0x0][0x1dc], R4, 0x2, P0 ;  /* 0x00007700020b7a11 */ /* 0x000fe400000f1404 */
[CC--:B------:R-:W-:Y:S02]  /*08a0*/  ISETP.GE.AND P1, PT, R6.reuse, R103.reuse, PT ;  /* 0x000000670600720c */ /* 0x0c0fe40003f26270 */
[----:B------:R-:W-:Y:S01]  /*08b0*/  ISETP.GE.OR P4, PT, R6, R103, P6 ;  /* 0x000000670600720c */ /* 0x000fe20003786670 */
[----:B------:R-:W-:Y:S01]  /*08c0*/  @!P3 STG.E.128 [R10.64], RZ ;  /* 0x000000ff0a00b986 */ /* 0x000fe2000c101d0a */
[----:B------:R-:W-:-:S02]  /*08d0*/  IADD3 R6, R0, 0x28, RZ ;  /* 0x0000002800067810 */ /* 0x000fc40007ffe0ff */
[C---:B------:R-:W-:Y:S01]  /*08e0*/  IADD3 R5, R0.reuse, 0x30, RZ ;  /* 0x0000003000057810 */ /* 0x040fe20007ffe0ff */
[----:B------:R-:W-:Y:S01]  /*08f0*/  @!P3 STG.E.128 [R10.64+0x100], RZ ;  /* 0x000100ff0a00b986 */ /* 0x000fe2000c101d0a */
[----:B------:R-:W-:Y:S02]  /*0900*/  IADD3 R4, R0, 0x38, RZ ;  /* 0x0000003800047810 */ /* 0x000fe40007ffe0ff */
[----:B------:R-:W-:Y:S01]  /*0910*/  SHF.R.S32.HI R2, RZ, 0x1f, R3 ;  /* 0x0000001fff027819 */ /* 0x000fe20000011403 */
[----:B------:R-:W-:Y:S01]  /*0920*/  @!P3 STG.E.128 [R10.64+0x200], RZ ;  /* 0x000200ff0a00b986 */ /* 0x000fe2000c101d0a */
[----:B------:R-:W-:-:S03]  /*0930*/  IADD3 R3, P0, R3, R0, RZ ;  /* 0x0000000003037210 */ /* 0x000fc60007f1e0ff */
[----:B------:R-:W-:Y:S01]  /*0940*/  @!P3 STG.E.128 [R10.64+0x300], RZ ;  /* 0x000300ff0a00b986 */ /* 0x000fe2000c101d0a */
[----:B------:R-:W-:Y:S02]  /*0950*/  ISETP.GE.AND P3, PT, R8, R103, PT ;  /* 0x000000670800720c */ /* 0x000fe40003f66270 */
[----:B------:R-:W-:Y:S01]  /*0960*/  LEA.HI.X.SX32 R2, R0, R2, 0x1, P0 ;  /* 0x0000000200027211 */ /* 0x000fe200000f0eff */
[----:B------:R-:W-:Y:S01]  /*0970*/  @!P2 STG.E.128 [R10.64+0x2000], RZ ;  /* 0x002000ff0a00a986 */ /* 0x000fe2000c101d0a */
[----:B------:R-:W-:-:S03]  /*0980*/  LEA R12, P0, R3, c[0x0][0x208], 0x2 ;  /* 0x00008200030c7a11 */ /* 0x000fc600078010ff */
[----:B------:R-:W-:Y:S01]  /*0990*/  @!P2 STG.E.128 [R10.64+0x2100], RZ ;  /* 0x002100ff0a00a986 */ /* 0x000fe2000c101d0a */
[----:B------:R-:W-:Y:S01]  /*09a0*/  LEA.HI.X R13, R3, c[0x0][0x20c], R2, 0x2, P0 ;  /* 0x00008300030d7a11 */ /* 0x000fe200000f1402 */
[----:B------:R-:W-:Y:S01]  /*09b0*/  @!P5 IMAD.MOV.U32 R2, RZ, RZ, -0x800000 ;  /* 0xff800000ff02d424 */ /* 0x000fe200078e00ff */
[-C--:B------:R-:W-:Y:S01]  /*09c0*/  ISETP.GE.OR P0, PT, R5, R103.reuse, P6 ;  /* 0x000000670500720c */ /* 0x080fe20003706670 */
[----:B------:R-:W-:Y:S04]  /*09d0*/  @!P2 STG.E.128 [R10.64+0x2200], RZ ;  /* 0x002200ff0a00a986 */ /* 0x000fe8000c101d0a */
[----:B------:R-:W-:Y:S01]  /*09e0*/  @!P2 STG.E.128 [R10.64+0x2300], RZ ;  /* 0x002300ff0a00a986 */ /* 0x000fe2000c101d0a */
[----:B------:R-:W-:-:S03]  /*09f0*/  ISETP.GE.AND P2, PT, R7, R103, PT ;  /* 0x000000670700720c */ /* 0x000fc60003f46270 */
[----:B------:R-:W-:Y:S04]  /*0a00*/  @!P1 STG.E.128 [R10.64+0x4000], RZ ;  /* 0x004000ff0a009986 */ /* 0x000fe8000c101d0a */
[----:B------:R-:W-:Y:S04]  /*0a10*/  @!P1 STG.E.128 [R10.64+0x4100], RZ ;  /* 0x004100ff0a009986 */ /* 0x000fe8000c101d0a */
        /* <DEDUP_REMOVED lines=17> */
[----:B------:R-:W-:-:S03]  /*0b30*/  ISETP.GE.OR P1, PT, R7, R103, P6 ;  /* 0x000000670700720c */ /* 0x000fc60003726670 */
[----:B------:R-:W-:Y:S04]  /*0b40*/  @!P3 STG.E.128 [R10.64+0xc000], RZ ;  /* 0x00c000ff0a00b986 */ /* 0x000fe8000c101d0a */
[----:B------:R-:W-:Y:S04]  /*0b50*/  @!P3 STG.E.128 [R10.64+0xc100], RZ ;  /* 0x00c100ff0a00b986 */ /* 0x000fe8000c101d0a */
[----:B------:R-:W-:Y:S02]  /*0b60*/  @!P3 STG.E.128 [R10.64+0xc200], RZ ;  /* 0x00c200ff0a00b986 */ /* 0x000fe4000c101d0a */
[----:B------:R-:W-:-:S02]  /*0b70*/  @!P1 IMAD.MOV.U32 R3, RZ, RZ, -0x800000 ;  /* 0xff800000ff039424 */ /* 0x000fc400078e00ff */
        /* <DEDUP_REMOVED lines=8> */
[----:B------:R1:W-:Y:S01]  /*0c00*/  @!P5 STG.E [R12.64+0x20], R2 ;  /* 0x000020020c00d986 */ /* 0x0003e2000c10190a */
[-C--:B------:R-:W-:Y:S01]  /*0c10*/  ISETP.GE.OR P5, PT, R0, R103.reuse, P6 ;  /* 0x000000670000720c */ /* 0x080fe200037a6670 */
[----:B------:R-:W-:Y:S01]  /*0c20*/  @!P4 IMAD.MOV.U32 R0, RZ, RZ, -0x800000 ;  /* 0xff800000ff00c424 */ /* 0x000fe200078e00ff */
[----:B------:R-:W-:Y:S01]  /*0c30*/  ISETP.GE.OR P6, PT, R4, R103, P6 ;  /* 0x000000670400720c */ /* 0x000fe200037c6670 */
[----:B------:R-:W-:Y:S04]  /*0c40*/  @!P3 STG.E [R12.64+0x60], R5 ;  /* 0x000060050c00b986 */ /* 0x000fe8000c10190a */
[----:B------:R2:W-:Y:S04]  /*0c50*/  @!P4 STG.E [R12.64+0x40], R0 ;  /* 0x000040000c00c986 */ /* 0x0005e8000c10190a */
[----:B------:R3:W-:Y:S02]  /*0c60*/  @!P1 STG.E [R12.64+0x80], R3 ;  /* 0x000080030c009986 */ /* 0x0007e4000c10190a */
[----:B------:R-:W-:-:S05]  /*0c70*/  @!P5 IMAD.MOV.U32 R6, RZ, RZ, -0x800000 ;  /* 0xff800000ff06d424 */ /* 0x000fca00078e00ff */
[----:B------:R3:W-:Y:S01]  /*0c80*/  @!P5 STG.E [R12.64], R6 ;  /* 0x000000060c00d986 */ /* 0x0007e2000c10190a */
[----:B-1----:R-:W-:-:S05]  /*0c90*/  @!P2 IMAD.MOV.U32 R2, RZ, RZ, -0x800000 ;  /* 0xff800000ff02a424 */ /* 0x002fca00078e00ff */
[----:B------:R3:W-:Y:S01]  /*0ca0*/  @!P2 STG.E [R12.64+0xa0], R2 ;  /* 0x0000a0020c00a986 */ /* 0x0007e2000c10190a */
[----:B--2---:R-:W-:-:S05]  /*0cb0*/  @!P0 IMAD.MOV.U32 R0, RZ, RZ, -0x800000 ;  /* 0xff800000ff008424 */ /* 0x004fca00078e00ff */
[----:B------:R3:W-:Y:S01]  /*0cc0*/  @!P0 STG.E [R12.64+0xc0], R0 ;  /* 0x0000c0000c008986 */ /* 0x0007e2000c10190a */
[----:B------:R-:W-:Y:S05]  /*0cd0*/  @P6 EXIT ;  /* 0x000000000000694d */ /* 0x000fea0003800000 */
[----:B---3--:R-:W-:-:S05]  /*0ce0*/  MOV R0, 0xff800000 ;  /* 0xff80000000007802 */ /* 0x008fca0000000f00 */
[----:B------:R-:W-:Y:S01]  /*0cf0*/  STG.E [R12.64+0xe0], R0 ;  /* 0x0000e0000c007986 */ /* 0x000fe2000c10190a */
[----:B------:R-:W-:Y:S05]  /*0d00*/  EXIT ;  /* 0x000000000000794d */ /* 0x000fea0003800000 */
.L_x_3621:
[----:B------:R-:W-:Y:S01]  /*0d10*/  ISETP.NE.U32.AND P0, PT, RZ, c[0x0][0x2b8], PT ;  /* 0x0000ae00ff007a0c */ /* 0x000fe20003f05070 */
[----:B------:R-:W-:Y:S01]  /*0d20*/  IMAD.MOV.U32 R0, RZ, RZ, R242 ;  /* 0x000000ffff007224 */ /* 0x000fe200078e00f2 */
[----:B------:R-:W-:Y:S02]  /*0d30*/  ISETP.NE.U32.AND P1, PT, RZ, c[0x0][0x2c0], PT ;  /* 0x0000b000ff007a0c */ /* 0x000fe40003f25070 */
[----:B------:R-:W-:Y:S02]  /*0d40*/  ISETP.NE.AND.EX P0, PT, RZ, c[0x0][0x2bc], PT, P0 ;  /* 0x0000af00ff007a0c */ /* 0x000fe40003f05300 */
[----:B------:R-:W-:-:S11]  /*0d50*/  ISETP.NE.AND.EX P1, PT, RZ, c[0x0][0x2c4], PT, P1 ;  /* 0x0000b100ff007a0c */ /* 0x000fd60003f25310 */
[----:B------:R-:W-:-:S05]  /*0d60*/  @P0 IMAD.WIDE R4, R242, R2, c[0x0][0x2b8] ;  /* 0x0000ae00f2040625 */ /* 0x000fca00078e0202 */
[----:B------:R1:W5:Y:S01]  /*0d70*/  @P0 LDG.E R0, [R4.64] ;  /* 0x0000000a04000981 */ /* 0x000362000c1e1900 */
[----:B------:R-:W-:Y:S01]  /*0d80*/  @P1 IMAD.WIDE.U32 R6, R242, c[0x0][0x2c8], RZ ;  /* 0x0000b200f2061a25 */ /* 0x000fe200078e00ff */
[----:B------:R-:W-:Y:S01]  /*0d90*/  CS2R R244, SRZ ;  /* 0x0000000000f47805 */ /* 0x000fe2000001ff00 */
[----:B------:R-:W-:Y:S02]  /*0da0*/  PLOP3.LUT P6, PT, PT, PT, PT, 0x8, 0x0 ;  /* 0x000000000000781c */ /* 0x000fe40003fce170 */
[----:B------:R-:W-:Y:S02]  /*0db0*/  IABS R2, c[0x0][0x2d0] ;  /* 0x0000b40000027a13 */ /* 0x000fe40000000000 */
[----:B------:R-:W-:Y:S02]  /*0dc0*/  @P1 LEA R244, P0, R6, c[0x0][0x2c0], 0x2 ;  /* 0x0000b00006f41a11 */ /* 0x000fe400078010ff */
[----:B------:R2:W3:Y:S01]  /*0dd0*/  R2UR UR6, R2 ;  /* 0x00000000020673c2 */ /* 0x0004e200000e0000 */
[----:B-1----:R-:W-:-:S05]  /*0de0*/  @P1 SHF.R.S32.HI R4, RZ, 0x1f, R242 ;  /* 0x0000001fff041819 */ /* 0x002fca00000114f2 */
[----:B------:R-:W-:-:S04]  /*0df0*/  @P1 IMAD R4, R4, c[0x0][0x2c8], RZ ;  /* 0x0000b20004041a24 */ /* 0x000fc800078e02ff */
[----:B------:R-:W-:-:S04]  /*0e00*/  @P1 IMAD R4, R242, c[0x0][0x2cc], R4 ;  /* 0x0000b300f2041a24 */ /* 0x000fc800078e0204 */
[----:B------:R-:W-:-:S05]  /*0e10*/  @P1 IMAD.IADD R4, R7, 0x1, R4 ;  /* 0x0000000107041824 */ /* 0x000fca00078e0204 */
[----:B------:R-:W-:-:S04]  /*0e20*/  @P1 SHF.L.U64.HI R4, R6, 0x2, R4 ;  /* 0x0000000206041819 */ /* 0x000fc80000010204 */
[----:B------:R-:W-:Y:S02]  /*0e30*/  @P1 IADD3.X R245, R4, c[0x0][0x2c4], RZ, P0, !PT ;  /* 0x0000b10004f51a10 */ /* 0x000fe400007fe4ff */
[----:B------:R-:W-:-:S04]  /*0e40*/  @P1 ISETP.NE.U32.AND P0, PT, R244, RZ, PT ;  /* 0x000000fff400120c */ /* 0x000fc80003f05070 */
[----:B------:R-:W-:-:S13]  /*0e50*/  @P1 ISETP.NE.AND.EX P6, PT, R245, RZ, PT, P0 ;  /* 0x000000fff500120c */ /* 0x000fda0003fc5300 */
[----:B--23--:R-:W-:Y:S05]  /*0e60*/  @!P6 BRA `(.L_x_3622) ;  /* 0x000004b00000e947 */ /* 0x00cfea0003800000 */
[----:B------:R-:W1:Y:S01]  /*0e70*/  I2F.RP R4, UR6 ;  /* 0x0000000600047d06 */ /* 0x000e620008209400 */
[----:B------:R-:W-:-:S04]  /*0e80*/  LEA R34, R33, 0xffffffc0, 0x6 ;  /* 0xffffffc021227811 */ /* 0x000fc800078e30ff */
[----:B-----5:R-:W-:-:S03]  /*0e90*/  IABS R0, R34 ;  /* 0x0000002200007213 */ /* 0x020fc60000000000 */
[----:B-1----:R-:W1:Y:S02]  /*0ea0*/  MUFU.RCP R4, R4 ;  /* 0x0000000400047308 */ /* 0x002e640000001000 */
[----:B-1----:R-:W-:-:S06]  /*0eb0*/  IADD3 R4, R4, 0xffffffe, RZ ;  /* 0x0ffffffe04047810 */ /* 0x002fcc0007ffe0ff */
[----:B------:R-:W1:Y:S02]  /*0ec0*/  F2I.FTZ.U32.TRUNC.NTZ R5, R4 ;  /* 0x0000000400057305 */ /* 0x000e64000021f000 */
[----:B-1----:R-:W-:Y:S02]  /*0ed0*/  IMAD.MOV R2, RZ, RZ, -R5 ;  /* 0x000000ffff027224 */ /* 0x002fe400078e0a05 */
[----:B------:R-:W-:Y:S02]  /*0ee0*/  IMAD.MOV.U32 R4, RZ, RZ, RZ ;  /* 0x000000ffff047224 */ /* 0x000fe400078e00ff */
[----:B------:R-:W-:-:S04]  /*0ef0*/  IMAD R2, R2, UR6, RZ ;  /* 0x0000000602027c24 */ /* 0x000fc8000f8e02ff */
[----:B------:R-:W-:Y:S01]  /*0f00*/  IMAD.HI.U32 R3, R5, R2, R4 ;  /* 0x0000000205037227 */ /* 0x000fe200078e0004 */
[----:B------:R-:W-:-:S05]  /*0f10*/  MOV R2, R0 ;  /* 0x0000000000027202 */ /* 0x000fca0000000f00 */
        /* <DEDUP_REMOVED lines=10> */
[----:B------:R-:W-:-:S04]  /*0fc0*/  @P2 IADD3 R3, R3, 0x1, RZ ;  /* 0x0000000103032810 */ /* 0x000fc80007ffe0ff */
[----:B------:R-:W-:-:S05]  /*0fd0*/  MOV R2, R3 ;  /* 0x0000000300027202 */ /* 0x000fca0000000f00 */
[----:B------:R-:W-:Y:S01]  /*0fe0*/  @!P0 IMAD.MOV R2, RZ, RZ, -R2 ;  /* 0x000000ffff028224 */ /* 0x000fe200078e0a02 */
[----:B------:R-:W-:-:S05]  /*0ff0*/  @!P1 LOP3.LUT R2, RZ, c[0x0][0x2d0], RZ, 0x33, !PT ;  /* 0x0000b400ff029a12 */ /* 0x000fca00078e33ff */
[----:B------:R-:W-:-:S06]  /*1000*/  IMAD.WIDE R4, R2, 0x4, R244 ;  /* 0x0000000402047825 */ /* 0x000fcc00078e02f4 */
[----:B------:R1:W2:Y:S01]  /*1010*/  LDG.E R4, [R4.64] ;  /* 0x0000000a04047981 */ /* 0x0002a2000c1e1900 */
[----:B------:R-:W-:Y:S01]  /*1020*/  IABS R0, c[0x0][0x1c8] ;  /* 0x0000720000007a13 */ /* 0x000fe20000000000 */
[----:B------:R-:W-:-:S03]  /*1030*/  IMAD.MOV R2, RZ, RZ, -R2 ;  /* 0x000000ffff027224 */ /* 0x000fc600078e0a02 */
[----:B------:R-:W3:Y:S01]  /*1040*/  I2F.RP R6, R0 ;  /* 0x0000000000067306 */ /* 0x000ee20000209400 */
[----:B------:R-:W-:-:S07]  /*1050*/  IMAD R34, R2, c[0x0][0x2d0], R34 ;  /* 0x0000b40002227a24 */ /* 0x000fce00078e0222 */
[----:B---3--:R-:W3:Y:S02]  /*1060*/  MUFU.RCP R6, R6 ;  /* 0x0000000600067308 */ /* 0x008ee40000001000 */
[----:B---3--:R-:W-:-:S06]  /*1070*/  IADD3 R6, R6, 0xffffffe, RZ ;  /* 0x0ffffffe06067810 */ /* 0x008fcc0007ffe0ff */
[----:B------:R-:W3:Y:S02]  /*1080*/  F2I.FTZ.U32.TRUNC.NTZ R7, R6 ;  /* 0x0000000600077305 */ /* 0x000ee4000021f000 */
[----:B---3--:R-:W-:Y:S01]  /*1090*/  IADD3 R3, RZ, -R7, RZ ;  /* 0x80000007ff037210 */ /* 0x008fe20007ffe0ff */
[----:B------:R-:W-:-:S04]  /*10a0*/  IMAD.MOV.U32 R6, RZ, RZ, RZ ;  /* 0x000000ffff067224 */ /* 0x000fc800078e00ff */
[----:B-1----:R-:W-:Y:S01]  /*10b0*/  IMAD R5, R3, R0, RZ ;  /* 0x0000000003057224 */ /* 0x002fe200078e02ff */
[----:B------:R-:W-:-:S03]  /*10c0*/  IABS R3, R19 ;  /* 0x0000001300037213 */ /* 0x000fc60000000000 */
[----:B------:R-:W-:Y:S01]  /*10d0*/  IMAD.HI.U32 R6, R7, R5, R6 ;  /* 0x0000000507067227 */ /* 0x000fe200078e0006 */
[----:B------:R-:W-:Y:S02]  /*10e0*/  MOV R5, R3 ;  /* 0x0000000300057202 */ /* 0x000fe40000000f00 */
[----:B------:R-:W-:-:S03]  /*10f0*/  SHF.R.S32.HI R7, RZ, 0x1f, R34 ;  /* 0x0000001fff077819 */ /* 0x000fc60000011422 */
        /* <DEDUP_REMOVED lines=8> */
[----:B------:R-:W-:Y:S01]  /*1180*/  ISETP.GE.AND P0, PT, R0, RZ, PT ;  /* 0x000000ff0000720c */ /* 0x000fe20003f06270 */
[----:B------:R-:W-:-:S04]  /*1190*/  IMAD R0, R7, c[0x0][0x198], RZ ;  /* 0x0000660007007a24 */ /* 0x000fc800078e02ff */
[----:B------:R-:W-:Y:S02]  /*11a0*/  IMAD R0, R34, c[0x0][0x19c], R0 ;  /* 0x0000670022007a24 */ /* 0x000fe400078e0200 */
[----:B------:R-:W-:Y:S02]  /*11b0*/  @P1 IADD3 R6, R6, 0x1, RZ ;  /* 0x0000000106061810 */ /* 0x000fe40007ffe0ff */
[----:B------:R-:W-:-:S04]  /*11c0*/  ISETP.NE.AND P1, PT, RZ, c[0x0][0x1c8], PT ;  /* 0x00007200ff007a0c */ /* 0x000fc80003f25270 */
[----:B------:R-:W-:-:S09]  /*11d0*/  @!P0 IADD3 R6, -R6, RZ, RZ ;  /* 0x000000ff06068210 */ /* 0x000fd20007ffe1ff */
[----:B------:R-:W-:Y:S02]  /*11e0*/  @!P1 LOP3.LUT R6, RZ, c[0x0][0x1c8], RZ, 0x33, !PT ;  /* 0x00007200ff069a12 */ /* 0x000fe400078e33ff */
[----:B--2---:R-:W-:Y:S01]  /*11f0*/  SHF.R.S32.HI R13, RZ, 0x1f, R4 ;  /* 0x0000001fff0d7819 */ /* 0x004fe20000011404 */
[----:B------:R-:W-:-:S04]  /*1200*/  IMAD.WIDE.U32 R8, R4, c[0x0][0x180], RZ ;  /* 0x0000600004087a25 */ /* 0x000fc800078e00ff */
[C---:B------:R-:W-:Y:S02]  /*1210*/  IMAD R2, R13.reuse, c[0x0][0x180], RZ ;  /* 0x000060000d027a24 */ /* 0x040fe400078e02ff */
[----:B------:R-:W-:Y:S02]  /*1220*/  IMAD R13, R13, c[0x0][0x188], RZ ;  /* 0x000062000d0d7a24 */ /* 0x000fe400078e02ff */
[C---:B------:R-:W-:Y:S02]  /*1230*/  IMAD R2, R4.reuse, c[0x0][0x184], R2 ;  /* 0x0000610004027a24 */ /* 0x040fe400078e0202 */
[C---:B------:R-:W-:Y:S02]  /*1240*/  IMAD R13, R4.reuse, c[0x0][0x18c], R13 ;  /* 0x00006300040d7a24 */ /* 0x040fe400078e020d */
[----:B------:R-:W-:Y:S01]  /*1250*/  IMAD.IADD R3, R9, 0x1, R2 ;  /* 0x0000000109037824 */ /* 0x000fe200078e0202 */
[----:B------:R-:W-:Y:S01]  /*1260*/  MOV R2, R8 ;  /* 0x0000000800027202 */ /* 0x000fe20000000f00 */
[----:B------:R-:W-:-:S04]  /*1270*/  IMAD.WIDE.U32 R4, R4, c[0x0][0x188], RZ ;  /* 0x0000620004047a25 */ /* 0x000fc800078e00ff */
[----:B------:R-:W-:Y:S01]  /*1280*/  IMAD.WIDE.U32 R26, R34, c[0x0][0x198], R2 ;  /* 0x00006600221a7a25 */ /* 0x000fe200078e0002 */
[----:B------:R-:W-:Y:S02]  /*1290*/  SHF.R.S32.HI R2, RZ, 0x1f, R6 ;  /* 0x0000001fff027819 */ /* 0x000fe40000011406 */
[----:B------:R-:W-:Y:S01]  /*12a0*/  MOV R12, R4 ;  /* 0x00000004000c7202 */ /* 0x000fe20000000f00 */
[----:B------:R-:W-:Y:S02]  /*12b0*/  IMAD.IADD R27, R27, 0x1, R0 ;  /* 0x000000011b1b7824 */ /* 0x000fe400078e0200 */
[----:B------:R-:W-:Y:S02]  /*12c0*/  IMAD R11, R2, c[0x0][0x1b0], RZ ;  /* 0x00006c00020b7a24 */ /* 0x000fe400078e02ff */
[----:B------:R-:W-:-:S04]  /*12d0*/  IMAD.WIDE.U32 R26, R6, c[0x0][0x1b0], R26 ;  /* 0x00006c00061a7a25 */ /* 0x000fc800078e001a */
[----:B------:R-:W-:Y:S02]  /*12e0*/  IMAD R11, R6, c[0x0][0x1b4], R11 ;  /* 0x00006d00060b7a24 */ /* 0x000fe400078e020b */
[----:B------:R-:W-:-:S03]  /*12f0*/  IMAD.IADD R13, R5, 0x1, R13 ;  /* 0x00000001050d7824 */ /* 0x000fc600078e020d */
[----:B------:R-:W-:Y:S01]  /*1300*/  IADD3 R11, R27, R11, RZ ;  /* 0x0000000b1b0b7210 */ /* 0x000fe20007ffe0ff */
[----:B------:R-:W-:Y:S05]  /*1310*/  BRA `(.L_x_3623) ;  /* 0x0000045000007947 */ /* 0x000fea0003800000 */
.L_x_3622:
        /* <DEDUP_REMOVED lines=16> */
.L_x_3624:
[----:B------:R-:W-:Y:S01]  /*1420*/  IABS R7, c[0x0][0x1c8] ;  /* 0x0000720000077a13 */ /* 0x000fe20000000000 */
[----:B------:R-:W-:Y:S01]  /*1430*/  @P3 IMAD.IADD R13, R3, 0x1, R13 ;  /* 0x00000001030d3824 */ /* 0x000fe200078e020d */
[----:B------:R-:W-:Y:S02]  /*1440*/  LEA R34, R33, 0xffffffc0, 0x6 ;  /* 0xffffffc021227811 */ /* 0x000fe400078e30ff */
[----:B------:R-:W1:Y:S08]  /*1450*/  I2F.RP R8, R7 ;  /* 0x0000000700087306 */ /* 0x000e700000209400 */
        /* <DEDUP_REMOVED lines=18> */
[----:B------:R-:W-:-:S02]  /*1580*/  ISETP.GE.AND P1, PT, R5, RZ, PT ;  /* 0x000000ff0500720c */ /* 0x000fc40003f26270 */
[----:B------:R-:W-:Y:S02]  /*1590*/  SHF.R.S32.HI R7, RZ, 0x1f, R34 ;  /* 0x0000001fff077819 */ /* 0x000fe40000011422 */
[----:B------:R-:W-:-:S03]  /*15a0*/  MOV R5, R2 ;  /* 0x0000000200057202 */ /* 0x000fc60000000f00 */
[----:B------:R-:W-:Y:S01]  /*15b0*/  @P2 IADD3 R6, R6, 0x1, RZ ;  /* 0x0000000106062810 */ /* 0x000fe20007ffe0ff */
[----:B------:R-:W-:Y:S02]  /*15c0*/  IMAD R8, R7, c[0x0][0x198], RZ ;  /* 0x0000660007087a24 */ /* 0x000fe400078e02ff */
[----:B------:R-:W-:-:S04]  /*15d0*/  IMAD.WIDE.U32 R4, R34, c[0x0][0x198], R4 ;  /* 0x0000660022047a25 */ /* 0x000fc800078e0004 */
[----:B------:R-:W-:Y:S01]  /*15e0*/  @!P1 IMAD.MOV R6, RZ, RZ, -R6 ;  /* 0x000000ffff069224 */ /* 0x000fe200078e0a06 */
[----:B------:R-:W-:Y:S01]  /*15f0*/  @!P0 LOP3.LUT R6, RZ, c[0x0][0x1c8], RZ, 0x33, !PT ;  /* 0x00007200ff068a12 */ /* 0x000fe200078e33ff */
[----:B------:R-:W-:-:S03]  /*1600*/  IMAD R8, R34, c[0x0][0x19c], R8 ;  /* 0x0000670022087a24 */ /* 0x000fc600078e0208 */
[----:B------:R-:W-:Y:S02]  /*1610*/  SHF.R.S32.HI R2, RZ, 0x1f, R6 ;  /* 0x0000001fff027819 */ /* 0x000fe40000011406 */
[----:B------:R-:W-:Y:S01]  /*1620*/  IADD3 R5, R5, R8, RZ ;  /* 0x0000000805057210 */ /* 0x000fe20007ffe0ff */
[----:B------:R-:W-:-:S04]  /*1630*/  @P3 IMAD.WIDE.U32 R8, R13, c[0x0][0x1a0], RZ ;  /* 0x000068000d083a25 */ /* 0x000fc800078e00ff */
[----:B------:R-:W-:Y:S02]  /*1640*/  IMAD R11, R2, c[0x0][0x1b0], RZ ;  /* 0x00006c00020b7a24 */ /* 0x000fe400078e02ff */
[----:B------:R-:W-:-:S04]  /*1650*/  IMAD.WIDE.U32 R4, R6, c[0x0][0x1b0], R4 ;  /* 0x00006c0006047a25 */ /* 0x000fc800078e0004 */
[----:B------:R-:W-:Y:S01]  /*1660*/  IMAD R11, R6, c[0x0][0x1b4], R11 ;  /* 0x00006d00060b7a24 */ /* 0x000fe200078e020b */
[----:B------:R-:W-:Y:S01]  /*1670*/  MOV R26, R4 ;  /* 0x00000004001a7202 */ /* 0x000fe20000000f00 */
[----:B------:R-:W-:Y:S02]  /*1680*/  @P3 IMAD R13, R13, c[0x0][0x1a4], R9 ;  /* 0x000069000d0d3a24 */ /* 0x000fe400078e0209 */
[----:B------:R-:W-:Y:S02]  /*1690*/  @P3 IMAD.MOV.U32 R12, RZ, RZ, R8 ;  /* 0x000000ffff0c3224 */ /* 0x000fe400078e0008 */
        /* <DEDUP_REMOVED lines=13> */
.L_x_3623:
[----:B------:R-:W-:Y:S01]  /*1770*/  ISETP.NE.AND P0, PT, R14, -0x1, PT ;  /* 0xffffffff0e00780c */ /* 0x000fe20003f05270 */
[----:B------:R-:W-:Y:S01]  /*1780*/  IMAD.IADD R235, R104, 0x1, -R103 ;  /* 0x0000000168eb7824 */ /* 0x000fe200078e0a67 */
[----:B------:R-:W-:Y:S01]  /*1790*/  SHF.R.S32.HI R102, RZ, 0x1f, R97 ;  /* 0x0000001fff667819 */ /* 0x000fe20000011461 */
[----:B------:R-:W-:Y:S01]  /*17a0*/  ULDC UR8, c[0x0][0x198] ;  /* 0x0000660000087ab9 */ /* 0x000fe20000000800 */
[----:B------:R-:W-:Y:S01]  /*17b0*/  IADD3 R240, R33, -0x1, RZ ;  /* 0xffffffff21f07810 */ /* 0x000fe20007ffe0ff */
[----:B------:R-:W-:Y:S01]  /*17c0*/  UIMAD.WIDE.U32 UR4, UR8, 0x20, URZ ;  /* 0x00000020080478a5 */ /* 0x000fe2000f8e003f */
[CC--:B------:R-:W-:Y:S02]  /*17d0*/  LEA.HI R3, R102.reuse, R97.reuse, RZ, 0x3 ;  /* 0x0000006166037211 */ /* 0x0c0fe400078f18ff */
[----:B------:R-:W-:Y:S01]  /*17e0*/  LEA.HI R17, R102, R97, RZ, 0x6 ;  /* 0x0000006166117211 */ /* 0x000fe200078f30ff */
[----:B------:R-:W-:Y:S01]  /*17f0*/  IMAD.SHL.U32 R96, R240, 0x40, RZ ;  /* 0x00000040f0607824 */ /* 0x000fe200078e00ff */
[----:B------:R-:W-:-:S02]  /*1800*/  SHF.R.S32.HI R4, RZ, 0x3, R3 ;  /* 0x00000003ff047819 */ /* 0x000fc40000011403 */
[----:B------:R-:W-:Y:S01]  /*1810*/  LOP3.LUT R3, R3, 0xfffffff8, RZ, 0xc0, !PT ;  /* 0xfffffff803037812 */ /* 0x000fe200078ec0ff */
[----:B------:R-:W-:Y:S01]  /*1820*/  @!P0 IMAD.WIDE.U32 R8, R242, c[0x0][0x178], RZ ;  /* 0x00005e00f2088a25 */ /* 0x000fe200078e00ff */
[----:B-----5:R-:W-:Y:S02]  /*1830*/  @!P0 SHF.R.S32.HI R0, RZ, 0x1f, R242 ;  /* 0x0000001fff008819 */ /* 0x020fe400000114f2 */
[----:B------:R-:W-:Y:S01]  /*1840*/  IADD3 R10, R4, 0x10, RZ ;  /* 0x00000010040a7810 */ /* 0x000fe20007ffe0ff */
[----:B------:R-:W-:Y:S01]  /*1850*/  IMAD.IADD R3, R97, 0x1, -R3 ;  /* 0x0000000161037824 */ /* 0x000fe200078e0a03 */
[----:B------:R-:W-:Y:S01]  /*1860*/  SHF.R.S32.HI R5, RZ, 0x1f, R4 ;  /* 0x0000001fff057819 */ /* 0x000fe20000011404 */
[----:B------:R-:W-:Y:S01]  /*1870*/  @!P0 IMAD R0, R0, c[0x0][0x178], RZ ;  /* 0x00005e0000008a24 */ /* 0x000fe200078e02ff */
[----:B------:R-:W-:Y:S01]  /*1880*/  ISETP.GE.AND P3, PT, R4, R235, PT ;  /* 0x000000eb0400720c */ /* 0x000fe20003f66270 */
[----:B------:R-:W-:-:S04]  /*1890*/  @P0 IMAD.WIDE.U32 R20, R14, c[0x0][0x190], RZ ;  /* 0x000064000e140a25 */ /* 0x000fc800078e00ff */
[----:B------:R-:W-:Y:S02]  /*18a0*/  @!P0 IMAD R0, R242, c[0x0][0x17c], R0 ;  /* 0x00005f00f2008a24 */ /* 0x000fe400078e0200 */
[----:B------:R-:W-:Y:S01]  /*18b0*/  @!P0 IMAD.MOV.U32 R20, RZ, RZ, R8 ;  /* 0x000000ffff148224 */ /* 0x000fe200078e0008 */
[----:B------:R-:W-:Y:S01]  /*18c0*/  IADD3 R8, R4, 0x30, RZ ;  /* 0x0000003004087810 */ /* 0x000fe20007ffe0ff */
[----:B------:R-:W-:Y:S02]  /*18d0*/  IMAD.SHL.U32 R18, R3, 0x8, RZ ;  /* 0x0000000803127824 */ /* 0x000fe400078e00ff */
[----:B------:R-:W-:Y:S02]  /*18e0*/  @P0 IMAD R14, R14, c[0x0][0x194], R21 ;  /* 0x000065000e0e0a24 */ /* 0x000fe400078e0215 */
[----:B------:R-:W-:Y:S01]  /*18f0*/  @!P0 IMAD.IADD R14, R9, 0x1, R0 ;  /* 0x00000001090e8824 */ /* 0x000fe200078e0200 */
[----:B------:R-:W-:Y:S01]  /*1900*/  ISETP.GE.AND P0, PT, R10, R235, PT ;  /* 0x000000eb0a00720c */ /* 0x000fe20003f06270 */
[C---:B------:R-:W-:Y:S01]  /*1910*/  IMAD.SHL.U32 R16, R4.reuse, 0x40, RZ ;  /* 0x0000004004107824 */ /* 0x040fe200078e00ff */
[----:B------:R-:W-:Y:S01]  /*1920*/  IADD3 R9, R4, 0x20, RZ ;  /* 0x0000002004097810 */ /* 0x000fe20007ffe0ff */
[----:B------:R-:W-:Y:S01]  /*1930*/  IMAD.WIDE R28, R28, 0x40, R4 ;  /* 0x000000401c1c7825 */ /* 0x000fe200078e0204 */
[----:B------:R-:W-:-:S02]  /*1940*/  IADD3 R20, P4, R18, R20, RZ ;  /* 0x0000001412147210 */ /* 0x000fc40007f9e0ff */
[----:B------:R-:W-:Y:S01]  /*1950*/  SHF.R.S32.HI R15, RZ, 0x1f, R18 ;  /* 0x0000001fff0f7819 */ /* 0x000fe20000011412 */
[----:B------:R-:W-:Y:S01]  /*1960*/  IMAD.SHL.U32 R17, R17, 0x8, RZ ;  /* 0x0000000811117824 */ /* 0x000fe200078e00ff */
[----:B------:R-:W-:Y:S01]  /*1970*/  LOP3.LUT R16, R16, 0x1c0, RZ, 0xc0, !PT ;  /* 0x000001c010107812 */ /* 0x000fe200078ec0ff */
[----:B------:R-:W-:Y:S01]  /*1980*/  IMAD.SHL.U32 R233, R3, 0x40, RZ ;  /* 0x0000004003e97824 */ /* 0x000fe200078e00ff */
[-C--:B------:R-:W-:Y:S02]  /*1990*/  ISETP.GE.AND P5, PT, R9, R235.reuse, PT ;  /* 0x000000eb0900720c */ /* 0x080fe40003fa6270 */
[----:B------:R-:W-:Y:S01]  /*19a0*/  IADD3.X R21, R15, R14, RZ, P4, !PT ;  /* 0x0000000e0f157210 */ /* 0x000fe200027fe4ff */
[----:B------:R-:W-:Y:S01]  /*19b0*/  IMAD R14, R5, c[0x0][0x198], RZ ;  /* 0x00006600050e7a24 */ /* 0x000fe200078e02ff */
[----:B------:R-:W-:Y:S02]  /*19c0*/  ISETP.GE.AND P4, PT, R8, R235, PT ;  /* 0x000000eb0800720c */ /* 0x000fe40003f86270 */
[----:B------:R-:W-:Y:S01]  /*19d0*/  SHF.R.S32.HI R0, RZ, 0x1f, R19 ;  /* 0x0000001fff007819 */ /* 0x000fe20000011413 */
[----:B------:R-:W-:Y:S01]  /*19e0*/  IMAD.WIDE.U32 R20, R19, c[0x0][0x1a8], R20 ;  /* 0x00006a0013147a25 */ /* 0x000fe200078e0014 */
[----:B------:R-:W-:-:S02]  /*19f0*/  IADD3 R12, P1, R18, R12, RZ ;  /* 0x0000000c120c7210 */ /* 0x000fc40007f3e0ff */
[----:B------:R-:W-:Y:S01]  /*1a00*/  IADD3 R26, P2, R18, R26, RZ ;  /* 0x0000001a121a7210 */ /* 0x000fe20007f5e0ff */
[----:B------:R-:W-:Y:S01]  /*1a10*/  IMAD R0, R0, c[0x0][0x1a8], RZ ;  /* 0x00006a0000007a24 */ /* 0x000fe200078e02ff */
[----:B------:R-:W-:Y:S01]  /*1a20*/  LOP3.LUT R18, R16, 0x38, R18, 0xf8, !PT ;  /* 0x0000003810127812 */ /* 0x000fe200078ef812 */
[----:B------:R-:W-:Y:S01]  /*1a30*/  IMAD.X R13, R15, 0x1, R13, P1 ;  /* 0x000000010f0d7824 */ /* 0x000fe200008e060d */
[----:B------:R-:W-:Y:S01]  /*1a40*/  SHF.R.U32.HI R16, RZ, 0x3, R16 ;  /* 0x00000003ff107819 */ /* 0x000fe20000011610 */
[----:B------:R-:W-:Y:S01]  /*1a50*/  IMAD R0, R19, c[0x0][0x1ac], R0 ;  /* 0x00006b0013007a24 */ /* 0x000fe200078e0200 */
[----:B------:R-:W-:Y:S01]  /*1a60*/  @!P0 IADD3 R22, P1, R28, 0x10, RZ ;  /* 0x000000101c168810 */ /* 0x000fe20007f3e0ff */
[----:B------:R-:W-:Y:S01]  /*1a70*/  IMAD.X R27, R15, 0x1, R11, P2 ;  /* 0x000000010f1b7824 */ /* 0x000fe200010e060b */
[----:B------:R-:W-:Y:S01]  /*1a80*/  LOP3.LUT R16, R18, R16, RZ, 0x3c, !PT ;  /* 0x0000001012107212 */ /* 0x000fe200078e3cff */
[----:B------:R-:W-:Y:S01]  /*1a90*/  IMAD.IADD R37, R21, 0x1, R0 ;  /* 0x0000000115257824 */ /* 0x000fe200078e0200 */
[----:B------:R-:W-:Y:S01]  /*1aa0*/  @!P3 MOV R36, R20 ;  /* 0x000000140024b202 */ /* 0x000fe20000000f00 */
[----:B------:R-:W-:Y:S01]  /*1ab0*/  @!P0 IMAD.X R11, RZ, RZ, R29, P1 ;  /* 0x000000ffff0b8224 */ /* 0x000fe200008e061d */
[----:B------:R-:W-:Y:S01]  /*1ac0*/  LOP3.LUT R241, R16, 0xfffffe00, R17, 0xf8, !PT ;  /* 0xfffffe0010f17812 */ /* 0x000fe200078ef811 */
[----:B------:R-:W-:Y:S01]  /*1ad0*/  @!P3 IMAD R0, R29, c[0x0][0x190], RZ ;  /* 0x000064001d00ba24 */ /* 0x000fe200078e02ff */
[C---:B------:R-:W-:Y:S01]  /*1ae0*/  @!P5 IADD3 R17, P2, R28.reuse, 0x20, RZ ;  /* 0x000000201c11d810 */ /* 0x040fe20007f5e0ff */
[----:B------:R-:W-:Y:S01]  /*1af0*/  @!P5 IMAD.MOV.U32 R24, RZ, RZ, R20 ;  /* 0x000000ffff18d224 */ /* 0x000fe200078e0014 */
[C---:B------:R-:W-:Y:S01]  /*1b00*/  @!P4 IADD3 R16, P1, R28.reuse, 0x30, RZ ;  /* 0x000000301c10c810 */ /* 0x040fe20007f3e0ff */
[----:B------:R-:W-:Y:S01]  /*1b10*/  @!P3 IMAD R0, R28, c[0x0][0x194], R0 ;  /* 0x000065001c00ba24 */ /* 0x000fe200078e0200 */
[----:B------:R-:W-:Y:S01]  /*1b20*/  @!P5 IADD3.X R19, RZ, R29, RZ, P2, !PT ;  /* 0x0000001dff13d210 */ /* 0x000fe200017fe4ff */
[----:B------:R-:W-:Y:S01]  /*1b30*/  @!P5 IMAD.MOV.U32 R25, RZ, RZ, R37 ;  /* 0x000000ffff19d224 */ /* 0x000fe200078e0025 */
[----:B------:R-:W-:Y:S01]  /*1b40*/  LOP3.LUT R233, R233, 0x1c0, RZ, 0xc0, !PT ;  /* 0x000001c0e9e97812 */ /* 0x000fe200078ec0ff */
[----:B------:R-:W-:Y:S01]  /*1b50*/  @!P4 IMAD.X R15, RZ, RZ, R29, P1 ;  /* 0x000000ffff0fc224 */ /* 0x000fe200008e061d */
[----:B------:R-:W-:Y:S01]  /*1b60*/  IADD3 R34, P1, R4, R34, RZ ;  /* 0x0000002204227210 */ /* 0x000fe20007f3e0ff */
[----:B------:R-:W-:-:S04]  /*1b70*/  @!P3 IMAD.WIDE.U32 R28, R28, c[0x0][0x190], R36 ;  /* 0x000064001c1cba25 */ /* 0x000fc800078e0024 */
[----:B------:R-:W-:Y:S02]  /*1b80*/  @!P5 IMAD R19, R19, c[0x0][0x190], RZ ;  /* 0x000064001313da24 */ /* 0x000fe400078e02ff */
[----:B------:R-:W-:Y:S02]  /*1b90*/  @!P0 IMAD R11, R11, c[0x0][0x190], RZ ;  /* 0x000064000b0b8a24 */ /* 0x000fe400078e02ff */
[----:B------:R-:W-:Y:S02]  /*1ba0*/  @!P0 IMAD.MOV.U32 R30, RZ, RZ, R20 ;  /* 0x000000ffff1e8224 */ /* 0x000fe400078e0014 */
[----:B------:R-:W-:Y:S02]  /*1bb0*/  @!P0 IMAD.MOV.U32 R31, RZ, RZ, R37 ;  /* 0x000000ffff1f8224 */ /* 0x000fe400078e0025 */
[----:B------:R-:W-:Y:S01]  /*1bc0*/  IMAD.X R7, R5, 0x1, R7, P1 ;  /* 0x0000000105077824 */ /* 0x000fe200008e0607 */
[----:B------:R-:W-:Y:S01]  /*1bd0*/  @!P3 LEA R18, P1, R28, c[0x0][0x160], 0x1 ;  /* 0x000058001c12ba11 */ /* 0x000fe200078208ff */
[----:B------:R-:W-:-:S02]  /*1be0*/  @!P3 IMAD.IADD R0, R29, 0x1, R0 ;  /* 0x000000011d00b824 */ /* 0x000fc400078e0200 */
[C---:B------:R-:W-:Y:S02]  /*1bf0*/  @!P5 IMAD R5, R17.reuse, c[0x0][0x194], R19 ;  /* 0x000065001105da24 */ /* 0x040fe400078e0213 */
[----:B------:R-:W-:Y:S01]  /*1c00*/  @!P5 IMAD.WIDE.U32 R24, R17, c[0x0][0x190], R24 ;  /* 0x000064001118da25 */ /* 0x000fe200078e0018 */
[----:B------:R-:W-:-:S03]  /*1c10*/  @!P3 LEA.HI.X R19, R28, c[0x0][0x164], R0, 0x1, P1 ;  /* 0x000059001c13ba11 */ /* 0x000fc600008f0c00 */
[----:B------:R-:W-:Y:S01]  /*1c20*/  @!P0 IMAD R11, R22, c[0x0][0x194], R11 ;  /* 0x00006500160b8a24 */ /* 0x000fe200078e020b */
[----:B------:R-:W-:Y:S01]  /*1c30*/  @!P5 LEA R28, P1, R24, c[0x0][0x160], 0x1 ;  /* 0x00005800181cda11 */ /* 0x000fe200078208ff */
[----:B------:R-:W-:-:S04]  /*1c40*/  @!P0 IMAD.WIDE.U32 R22, R22, c[0x0][0x190], R30 ;  /* 0x0000640016168a25 */ /* 0x000fc800078e001e */
[----:B------:R-:W-:Y:S01]  /*1c50*/  @!P5 IMAD.IADD R5, R25, 0x1, R5 ;  /* 0x000000011905d824 */ /* 0x000fe200078e0205 */
[----:B------:R-:W-:Y:S01]  /*1c60*/  @!P0 IADD3 R11, R23, R11, RZ ;  /* 0x0000000b170b8210 */ /* 0x000fe20007ffe0ff */
[----:B------:R-:W-:Y:S01]  /*1c70*/  IMAD.IADD R0, R100, 0x1, -R96 ;  /* 0x0000000164007824 */ /* 0x000fe200078e0a60 */
[----:B------:R-:W-:Y:S01]  /*1c80*/  @!P0 LEA R30, P2, R22, c[0x0][0x160], 0x1 ;  /* 0x00005800161e8a11 */ /* 0x000fe200078408ff */
[----:B------:R-:W-:Y:S01]  /*1c90*/  IMAD.SHL.U32 R241, R241, 0x2, RZ ;  /* 0x00000002f1f17824 */ /* 0x000fe200078e00ff */
[----:B------:R-:W-:Y:S01]  /*1ca0*/  @!P5 LEA.HI.X R29, R24, c[0x0][0x164], R5, 0x1, P1 ;  /* 0x00005900181dda11 */ /* 0x000fe200008f0c05 */
[----:B------:R-:W-:Y:S01]  /*1cb0*/  @!P4 IMAD.MOV.U32 R21, RZ, RZ, R37 ;  /* 0x000000ffff15c224 */ /* 0x000fe200078e0025 */
[----:B------:R-:W-:Y:S01]  /*1cc0*/  ISETP.GE.AND P1, PT, R10, R0, PT ;  /* 0x000000000a00720c */ /* 0x000fe20003f26270 */
[----:B------:R-:W-:Y:S01]  /*1cd0*/  @!P4 IMAD R15, R15, c[0x0][0x190], RZ ;  /* 0x000064000f0fca24 */ /* 0x000fe200078e02ff */
[----:B------:R-:W-:Y:S01]  /*1ce0*/  @!P0 LEA.HI.X R31, R22, c[0x0][0x164], R11, 0x1, P2 ;  /* 0x00005900161f8a11 */ /* 0x000fe200010f0c0b */
[----:B------:R-:W-:Y:S01]  /*1cf0*/  @!P4 IMAD.WIDE.U32 R20, R16, c[0x0][0x190], R20 ;  /* 0x000064001014ca25 */ /* 0x000fe200078e0014 */
[----:B------:R-:W-:Y:S01]  /*1d00*/  @!PT LDS RZ, [RZ] ;  /* 0x00000000fffff984 */ /* 0x000fe20000000800 */
[----:B------:R-:W-:Y:S01]  /*1d10*/  @!PT LDS RZ, [RZ] ;  /* 0x00000000fffff984 */ /* 0x000fe20000000800 */
[----:B------:R-:W-:Y:S01]  /*1d20*/  @!PT LDS RZ, [RZ] ;  /* 0x00000000fffff984 */ /* 0x000fe20000000800 */
[----:B------:R1:W-:Y:S01]  /*1d30*/  @!P3 LDGSTS.E.BYPASS.LTC128B.128 [R241], [R18.64] ;  /* 0x0000000012f1bfae */ /* 0x0003e2000b901d4a */
[----:B------:R-:W-:-:S02]  /*1d40*/  MOV R5, UR8 ;  /* 0x0000000800057c02 */ /* 0x000fc40008000f00 */
[----:B------:R-:W-:Y:S01]  /*1d50*/  @!P4 IMAD R15, R16, c[0x0][0x194], R15 ;  /* 0x00006500100fca24 */ /* 0x000fe200078e020f */
[----:B------:R1:W-:Y:S01]  /*1d60*/  @!P3 LDGSTS.E.BYPASS.LTC128B.128 [R241+0x2000], [R18.64+0x80] ;  /* 0x0200008012f1bfae */ /* 0x0003e2000b901d4a */
[----:B------:R-:W-:Y:S01]  /*1d70*/  IMAD.WIDE.U32 R26, R4, c[0x0][0x198], R26 ;  /* 0x00006600041a7a25 */ /* 0x000fe200078e001a */
[----:B------:R-:W-:Y:S02]  /*1d80*/  @!P4 LEA R16, P2, R20, c[0x0][0x160], 0x1 ;  /* 0x000058001410ca11 */ /* 0x000fe400078408ff */
[----:B------:R1:W-:Y:S01]  /*1d90*/  @!P3 LDGSTS.E.BYPASS.LTC128B.128 [R241+0x4000], [R18.64+0x100] ;  /* 0x0400010012f1bfae */ /* 0x0003e2000b901d4a */
[C---:B------:R-:W-:Y:S02]  /*1da0*/  IMAD R14, R4.reuse, c[0x0][0x19c], R14 ;  /* 0x00006700040e7a24 */ /* 0x040fe400078e020e */
[----:B------:R-:W-:Y:S01]  /*1db0*/  @!P4 IMAD.IADD R15, R21, 0x1, R15 ;  /* 0x00000001150fc824 */ /* 0x000fe200078e020f */
[----:B------:R1:W-:Y:S01]  /*1dc0*/  @!P3 LDGSTS.E.BYPASS.LTC128B.128 [R241+0x6000], [R18.64+0x180] ;  /* 0x0600018012f1bfae */ /* 0x0003e2000b901d4a */
[----:B------:R-:W-:Y:S01]  /*1dd0*/  IMAD.MOV.U32 R166, RZ, RZ, R26 ;  /* 0x000000ffffa67224 */ /* 0x000fe200078e001a */
[----:B------:R-:W-:Y:S01]  /*1de0*/  ISETP.GE.AND P3, PT, R4, R0, PT ;  /* 0x000000000400720c */ /* 0x000fe20003f66270 */
[----:B------:R-:W-:Y:S01]  /*1df0*/  IMAD.IADD R165, R27, 0x1, R14 ;  /* 0x000000011ba57824 */ /* 0x000fe200078e020e */
[----:B------:R2:W-:Y:S01]  /*1e00*/  @!P0 LDGSTS.E.BYPASS.LTC128B.128 [R241+0x800], [R30.64] ;  /* 0x008000001ef18fae */ /* 0x0005e2000b901d4a */
[----:B------:R-:W-:Y:S01]  /*1e10*/  @!P4 LEA.HI.X R17, R20, c[0x0][0x164], R15, 0x1, P2 ;  /* 0x000059001411ca11 */ /* 0x000fe200010f0c0f */
[----:B------:R-:W-:Y:S01]  /*1e20*/  IMAD.MOV.U32 R14, RZ, RZ, c[0x0][0x19c] ;  /* 0x00006700ff0e7624 */ /* 0x000fe200078e00ff */
[----:B------:R-:W-:Y:S01]  /*1e30*/  @!P1 LEA R5, P2, R5, R166, 0x4 ;  /* 0x000000a605059211 */ /* 0x000fe200078420ff */
[----:B------:R2:W-:Y:S01]  /*1e40*/  @!P0 LDGSTS.E.BYPASS.LTC128B.128 [R241+0x2800], [R30.64+0x80] ;  /* 0x028000801ef18fae */ /* 0x0005e2000b901d4a */
[----:B------:R-:W-:-:S02]  /*1e50*/  IMAD.U32 R11, RZ, RZ, UR8 ;  /* 0x00000008ff0b7e24 */ /* 0x000fc4000f8e00ff */
[----:B------:R-:W-:Y:S01]  /*1e60*/  IMAD.WIDE.U32 R12, R6, c[0x0][0x1b8], R12 ;  /* 0x00006e00060c7a25 */ /* 0x000fe200078e000c */
[----:B------:R2:W-:Y:S02]  /*1e70*/  @!P0 LDGSTS.E.BYPASS.LTC128B.128 [R241+0x4800], [R30.64+0x100] ;  /* 0x048001001ef18fae */ /* 0x0005e4000b901d4a */
[----:B------:R-:W-:Y:S01]  /*1e80*/  @!P1 LEA.HI.X R11, R11, R165, R14, 0x4, P2 ;  /* 0x000000a50b0b9211 */ /* 0x000fe200010f240e */
[----:B------:R-:W-:Y:S01]  /*1e90*/  IMAD R7, R7, c[0x0][0x1a0], RZ ;  /* 0x0000680007077a24 */ /* 0x000fe200078e02ff */
[----:B------:R2:W-:Y:S01]  /*1ea0*/  @!P0 LDGSTS.E.BYPASS.LTC128B.128 [R241+0x6800], [R30.64+0x180] ;  /* 0x068001801ef18fae */ /* 0x0005e2000b901d4a */
[----:B------:R-:W-:Y:S02]  /*1eb0*/  ISETP.GE.AND P0, PT, R9, R0, PT ;  /* 0x000000000900720c */ /* 0x000fe40003f06270 */
[----:B------:R-:W-:Y:S01]  /*1ec0*/  IMAD R32, R34, c[0x0][0x1a4], R7 ;  /* 0x0000690022207a24 */ /* 0x000fe200078e0207 */
[----:B------:R2:W-:Y:S04]  /*1ed0*/  @!P5 LDGSTS.E.BYPASS.LTC128B.128 [R241+0x1000], [R28.64] ;  /* 0x010000001cf1dfae */ /* 0x0005e8000b901d4a */
[----:B------:R2:W-:Y:S01]  /*1ee0*/  @!P5 LDGSTS.E.BYPASS.LTC128B.128 [R241+0x3000], [R28.64+0x80] ;  /* 0x030000801cf1dfae */ /* 0x0005e2000b901d4a */
[----:B-1----:R-:W-:-:S03]  /*1ef0*/  @!P1 LEA R18, P2, R5, c[0x0][0x168], 0x1 ;  /* 0x00005a0005129a11 */ /* 0x002fc600078408ff */
[----:B------:R2:W-:Y:S01]  /*1f00*/  @!P5 LDGSTS.E.BYPASS.LTC128B.128 [R241+0x5000], [R28.64+0x100] ;  /* 0x050001001cf1dfae */ /* 0x0005e2000b901d4a */
[----:B------:R-:W-:Y:S01]  /*1f10*/  @!P1 LEA.HI.X R19, R5, c[0x0][0x16c], R11, 0x1, P2 ;  /* 0x00005b0005139a11 */ /* 0x000fe200010f0c0b */
[----:B------:R-:W-:Y:S01]  /*1f20*/  IMAD.SHL.U32 R5, R14, 0x20, RZ ;  /* 0x000000200e057824 */ /* 0x000fe200078e00ff */
[C---:B------:R-:W-:Y:S01]  /*1f30*/  @!P0 IADD3 R11, P2, R166.reuse, UR4, RZ ;  /* 0x00000004a60b8c10 */ /* 0x040fe2000ff5e0ff */
[----:B------:R2:W-:Y:S01]  /*1f40*/  @!P5 LDGSTS.E.BYPASS.LTC128B.128 [R241+0x7000], [R28.64+0x180] ;  /* 0x070001801cf1dfae */ /* 0x0005e2000b901d4a */
[C---:B------:R-:W-:Y:S02]  /*1f50*/  @!P3 LEA R22, P5, R166.reuse, c[0x0][0x168], 0x1 ;  /* 0x00005a00a616ba11 */ /* 0x040fe400078a08ff */
[----:B------:R-:W-:Y:S01]  /*1f60*/  @!P0 IADD3.X R5, R165, UR5, R5, P2, !PT ;  /* 0x00000005a5058c10 */ /* 0x000fe200097fe405 */
[----:B------:R1:W-:Y:S01]  /*1f70*/  @!P4 LDGSTS.E.BYPASS.LTC128B.128 [R241+0x1800], [R16.64] ;  /* 0x0180000010f1cfae */ /* 0x0003e2000b901d4a */
[C---:B------:R-:W-:Y:S02]  /*1f80*/  @!P0 LEA R20, P2, R11.reuse, c[0x0][0x168], 0x1 ;  /* 0x00005a000b148a11 */ /* 0x040fe400078408ff */
[----:B------:R-:W-:Y:S01]  /*1f90*/  @!P3 LEA.HI.X R23, R166, c[0x0][0x16c], R165, 0x1, P5 ;  /* 0x00005b00a617ba11 */ /* 0x000fe200028f0ca5 */
[----:B------:R1:W-:Y:S01]  /*1fa0*/  @!P4 LDGSTS.E.BYPASS.LTC128B.128 [R241+0x3800], [R16.64+0x80] ;  /* 0x0380008010f1cfae */ /* 0x0003e2000b901d4a */
[----:B------:R-:W-:Y:S01]  /*1fb0*/  @!P0 LEA.HI.X R21, R11, c[0x0][0x16c], R5, 0x1, P2 ;  /* 0x00005b000b158a11 */ /* 0x000fe200010f0c05 */
[----:B------:R-:W-:Y:S01]  /*1fc0*/  IMAD R5, R2, c[0x0][0x1b8], RZ ;  /* 0x00006e0002057a24 */ /* 0x000fe200078e02ff */
[-C--:B------:R-:W-:Y:S01]  /*1fd0*/  ISETP.GE.AND P2, PT, R8, R0.reuse, PT ;  /* 0x000000000800720c */ /* 0x080fe20003f46270 */
[----:B------:R1:W-:Y:S01]  /*1fe0*/  @!P4 LDGSTS.E.BYPASS.LTC128B.128 [R241+0x5800], [R16.64+0x100] ;  /* 0x0580010010f1cfae */ /* 0x0003e2000b901d4a */
[----:B------:R-:W-:-:S02]  /*1ff0*/  ISETP.GE.AND P5, PT, R10, R0, PT ;  /* 0x000000000a00720c */ /* 0x000fc40003fa6270 */
[-C--:B------:R-:W-:Y:S01]  /*2000*/  LEA.HI R2, R102, R97.reuse, RZ, 0x4 ;  /* 0x0000006166027211 */ /* 0x080fe200078f20ff */
[----:B------:R1:W-:Y:S01]  /*2010*/  @!P4 LDGSTS.E.BYPASS.LTC128B.128 [R241+0x7800], [R16.64+0x180] ;  /* 0x0780018010f1cfae */ /* 0x0003e2000b901d4a */
[----:B------:R-:W-:Y:S02]  /*2020*/  ISETP.GE.AND P4, PT, R9, R0, PT ;  /* 0x000000000900720c */ /* 0x000fe40003f86270 */
[----:B------:R-:W-:Y:S01]  /*2030*/  LOP3.LUT R98, R2, 0xfffffff0, RZ, 0xc0, !PT ;  /* 0xfffffff002627812 */ /* 0x000fe200078ec0ff */
[----:B------:R3:W-:Y:S01]  /*2040*/  @!P3 LDGSTS.E.BYPASS.LTC128B.128 [R241+0x8000], [R22.64] ;  /* 0x0800000016f1bfae */ /* 0x0007e2000b901d4a */
[-C--:B------:R-:W-:Y:S02]  /*2050*/  LEA.HI R102, R102, R97.reuse, RZ, 0x5 ;  /* 0x0000006166667211 */ /* 0x080fe400078f28ff */
[----:B------:R-:W-:Y:S01]  /*2060*/  IADD3 R98, -R98, R97, RZ ;  /* 0x0000006162627210 */ /* 0x000fe20007ffe1ff */
[----:B------:R3:W-:Y:S01]  /*2070*/  @!P3 LDGSTS.E.BYPASS.LTC128B.128 [R241+0xa000], [R22.64+0x80] ;  /* 0x0a00008016f1bfae */ /* 0x0007e2000b901d4a */
[----:B------:R-:W-:Y:S01]  /*2080*/  @!P2 MOV R11, R165 ;  /* 0x000000a5000ba202 */ /* 0x000fe20000000f00 */
[----:B------:R-:W-:Y:S01]  /*2090*/  @!P2 IMAD.MOV.U32 R10, RZ, RZ, R166 ;  /* 0x000000ffff0aa224 */ /* 0x000fe200078e00a6 */
[----:B------:R-:W-:Y:S01]  /*20a0*/  SHF.R.S32.HI R99, RZ, 0x1f, R98 ;  /* 0x0000001fff637819 */ /* 0x000fe20000011462 */
[----:B------:R3:W-:Y:S01]  /*20b0*/  @!P3 LDGSTS.E.BYPASS.LTC128B.128 [R241+0xc000], [R22.64+0x100] ;  /* 0x0c00010016f1bfae */ /* 0x0007e2000b901d4a */
[----:B------:R-:W-:Y:S01]  /*20c0*/  @!P2 IMAD R14, R14, 0x30, RZ ;  /* 0x000000300e0ea824 */ /* 0x000fe200078e02ff */
[----:B------:R-:W-:-:S02]  /*20d0*/  SHF.R.S32.HI R101, RZ, 0x5, R102 ;  /* 0x00000005ff657819 */ /* 0x000fc40000011466 */
[----:B------:R3:W-:Y:S01]  /*20e0*/  @!P3 LDGSTS.E.BYPASS.LTC128B.128 [R241+0xe000], [R22.64+0x180] ;  /* 0x0e00018016f1bfae */ /* 0x0007e2000b901d4a */
[----:B------:R-:W-:Y:S01]  /*20f0*/  ISETP.GE.AND P3, PT, R8, R0, PT ;  /* 0x000000000800720c */ /* 0x000fe20003f66270 */
[----:B------:R-:W-:Y:S01]  /*2100*/  IMAD R8, R6, c[0x0][0x1bc], R5 ;  /* 0x00006f0006087a24 */ /* 0x000fe200078e0205 */
[----:B------:R-:W-:Y:S01]  /*2110*/  SHF.R.S32.HI R5, RZ, 0x4, R2 ;  /* 0x00000004ff057819 */ /* 0x000fe20000011402 */
[----:B------:R4:W-:Y:S01]  /*2120*/  @!P1 LDGSTS.E.BYPASS.LTC128B.128 [R241+0x8800], [R18.64] ;  /* 0x0880000012f19fae */ /* 0x0009e2000b901d4a */
[----:B------:R-:W-:Y:S01]  /*2130*/  LEA.HI R99, R99, R98, RZ, 0x3 ;  /* 0x0000006263637211 */ /* 0x000fe200078f18ff */
[----:B------:R-:W-:Y:S01]  /*2140*/  IMAD.IADD R9, R13, 0x1, R8 ;  /* 0x000000010d097824 */ /* 0x000fe200078e0208 */
[----:B------:R-:W-:Y:S01]  /*2150*/  LOP3.LUT R102, R102, 0xffffffe0, RZ, 0xc0, !PT ;  /* 0xffffffe066667812 */ /* 0x000fe200078ec0ff */
[----:B------:R4:W-:Y:S01]  /*2160*/  @!P1 LDGSTS.E.BYPASS.LTC128B.128 [R241+0xa800], [R18.64+0x80] ;  /* 0x0a80008012f19fae */ /* 0x0009e2000b901d4a */
[----:B------:R-:W-:-:S03]  /*2170*/  IMAD.MOV.U32 R8, RZ, RZ, R12 ;  /* 0x000000ffff087224 */ /* 0x000fc600078e000c */
[----:B------:R4:W-:Y:S01]  /*2180*/  @!P1 LDGSTS.E.BYPASS.LTC128B.128 [R241+0xc800], [R18.64+0x100] ;  /* 0x0c80010012f19fae */ /* 0x0009e2000b901d4a */
[----:B------:R-:W-:-:S03]  /*2190*/  IMAD.WIDE.U32 R34, R34, c[0x0][0x1a0], R8 ;  /* 0x0000680022227a25 */ /* 0x000fc600078e0008 */
[----:B------:R4:W-:Y:S01]  /*21a0*/  @!P1 LDGSTS.E.BYPASS.LTC128B.128 [R241+0xe800], [R18.64+0x180] ;  /* 0x0e80018012f19fae */ /* 0x0009e2000b901d4a */
[----:B------:R-:W-:Y:S01]  /*21b0*/  ISETP.GE.AND P1, PT, R4, R0, PT ;  /* 0x000000000400720c */ /* 0x000fe20003f26270 */
[----:B------:R-:W-:Y:S02]  /*21c0*/  IMAD.U32 R0, RZ, RZ, UR8 ;  /* 0x00000008ff007e24 */ /* 0x000fe4000f8e00ff */
[----:B------:R3:W-:Y:S01]  /*21d0*/  @!P0 LDGSTS.E.BYPASS.LTC128B.128 [R241+0x9000], [R20.64] ;  /* 0x0900000014f18fae */ /* 0x0007e2000b901d4a */
[----:B------:R-:W-:Y:S02]  /*21e0*/  IMAD.IADD R32, R35, 0x1, R32 ;  /* 0x0000000123207824 */ /* 0x000fe400078e0220 */
[----:B------:R-:W-:Y:S01]  /*21f0*/  @!P2 IMAD.WIDE.U32 R10, R0, 0x30, R10 ;  /* 0x00000030000aa825 */ /* 0x000fe200078e000a */
[----:B------:R3:W-:Y:S01]  /*2200*/  @!P0 LDGSTS.E.BYPASS.LTC128B.128 [R241+0xb000], [R20.64+0x80] ;  /* 0x0b00008014f18fae */ /* 0x0007e2000b901d4a */
[----:B------:R-:W-:Y:S02]  /*2210*/  LEA.HI R0, R5, R5, RZ, 0x1 ;  /* 0x0000000505007211 */ /* 0x000fe400078f08ff */
[----:B------:R-:W-:Y:S01]  /*2220*/  @!P2 IMAD.IADD R14, R11, 0x1, R14 ;  /* 0x000000010b0ea824 */ /* 0x000fe200078e020e */
[----:B------:R3:W-:Y:S01]  /*2230*/  @!P0 LDGSTS.E.BYPASS.LTC128B.128 [R241+0xd000], [R20.64+0x100] ;  /* 0x0d00010014f18fae */ /* 0x0007e2000b901d4a */
[----:B------:R-:W-:Y:S01]  /*2240*/  LOP3.LUT R0, R0, 0xfffffffe, RZ, 0xc0, !PT ;  /* 0xfffffffe00007812 */ /* 0x000fe200078ec0ff */
[----:B------:R-:W-:-:S02]  /*2250*/  IMAD.SHL.U32 R4, R4, 0x8, RZ ;  /* 0x0000000804047824 */ /* 0x000fc400078e00ff */
[----:B------:R3:W-:Y:S01]  /*2260*/  @!P0 LDGSTS.E.BYPASS.LTC128B.128 [R241+0xf000], [R20.64+0x180] ;  /* 0x0f00018014f18fae */ /* 0x0007e2000b901d4a */
[C---:B-1----:R-:W-:Y:S01]  /*2270*/  @!P2 LEA R16, P0, R10.reuse, c[0x0][0x168], 0x1 ;  /* 0x00005a000a10aa11 */ /* 0x042fe200078008ff */
[----:B------:R-:W-:Y:S01]  /*2280*/  IMAD.IADD R6, R5, 0x1, -R0 ;  /* 0x0000000105067824 */ /* 0x000fe200078e0a00 */
[----:B------:R-:W-:Y:S01]  /*2290*/  LOP3.LUT R5, R99, 0xfffffff8, RZ, 0xc0, !PT ;  /* 0xfffffff863057812 */ /* 0x000fe200078ec0ff */
[----:B------:R-:W-:Y:S01]  /*22a0*/  IMAD.MOV.U32 R0, RZ, RZ, 0x20 ;  /* 0x00000020ff007424 */ /* 0x000fe200078e00ff */
[----:B------:R-:W-:Y:S01]  /*22b0*/  @!P2 LEA.HI.X R17, R10, c[0x0][0x16c], R14, 0x1, P0 ;  /* 0x00005b000a11aa11 */ /* 0x000fe200000f0c0e */
[----:B------:R-:W-:Y:S01]  /*22c0*/  @!P3 IMAD.MOV.U32 R12, RZ, RZ, c[0x0][0x1a0] ;  /* 0x00006800ff0cb624 */ /* 0x000fe200078e00ff */
[----:B------:R-:W-:Y:S01]  /*22d0*/  LEA R238, P0, R34, c[0x0][0x170], 0x1 ;  /* 0x00005c0022ee7a11 */ /* 0x000fe200078008ff */
[----:B------:R-:W-:Y:S01]  /*22e0*/  IMAD.WIDE.U32 R8, R0, c[0x0][0x1a0], RZ ;  /* 0x0000680000087a25 */ /* 0x000fe200078e00ff */
[----:B------:R-:W-:Y:S01]  /*22f0*/  LOP3.LUT R4, R233, 0x8, R4, 0xf8, !PT ;  /* 0x00000008e9047812 */ /* 0x000fe200078ef804 */
[----:B------:R4:W-:Y:S01]  /*2300*/  @!P2 LDGSTS.E.BYPASS.LTC128B.128 [R241+0x9800], [R16.64] ;  /* 0x0980000010f1afae */ /* 0x0009e2000b901d4a */
[----:B------:R-:W-:Y:S01]  /*2310*/  LEA.HI.X R237, R34, c[0x0][0x174], R32, 0x1, P0 ;  /* 0x00005d0022ed7a11 */ /* 0x000fe200000f0c20 */
[----:B------:R-:W-:Y:S01]  /*2320*/  IMAD.IADD R98, R98, 0x1, -R5 ;  /* 0x0000000162627824 */ /* 0x000fe200078e0a05 */
[----:B------:R-:W-:Y:S01]  /*2330*/  @!P5 IADD3 R10, P0, R238, R8, RZ ;  /* 0x00000008ee0ad210 */ /* 0x000fe20007f1e0ff */
[----:B------:R4:W-:Y:S01]  /*2340*/  @!P2 LDGSTS.E.BYPASS.LTC128B.128 [R241+0xb800], [R16.64+0x80] ;  /* 0x0b80008010f1afae */ /* 0x0009e2000b901d4a */
[----:B------:R-:W-:Y:S01]  /*2350*/  SHF.R.U32.HI R233, RZ, 0x3, R233 ;  /* 0x00000003ffe97819 */ /* 0x000fe200000116e9 */
[----:B------:R-:W-:-:S02]  /*2360*/  @!P1 IMAD.MOV.U32 R239, RZ, RZ, R237 ;  /* 0x000000ffffef9224 */ /* 0x000fc400078e00ed */
[----:B------:R4:W-:Y:S01]  /*2370*/  @!P2 LDGSTS.E.BYPASS.LTC128B.128 [R241+0xd800], [R16.64+0x100] ;  /* 0x0d80010010f1afae */ /* 0x0009e2000b901d4a */
[----:B------:R-:W-:Y:S01]  /*2380*/  LOP3.LUT R233, R4, R233, RZ, 0x3c, !PT ;  /* 0x000000e904e97212 */ /* 0x000fe200078e3cff */
[----:B------:R-:W-:Y:S01]  /*2390*/  @!P3 IMAD.MOV.U32 R5, RZ, RZ, R237 ;  /* 0x000000ffff05b224 */ /* 0x000fe200078e00ed */
[----:B------:R-:W-:Y:S01]  /*23a0*/  @!P3 MOV R4, R238 ;  /* 0x000000ee0004b202 */ /* 0x000fe20000000f00 */
[----:B------:R4:W-:Y:S01]  /*23b0*/  @!P2 LDGSTS.E.BYPASS.LTC128B.128 [R241+0xf800], [R16.64+0x180] ;  /* 0x0f80018010f1afae */ /* 0x0009e2000b901d4a */
[----:B------:R-:W-:Y:S01]  /*23c0*/  IMAD R2, R0, c[0x0][0x1a4], RZ ;  /* 0x0000690000027a24 */ /* 0x000fe200078e02ff */
[C---:B------:R-:W-:Y:S01]  /*23d0*/  LEA R233, R6.reuse, R233, 0x9 ;  /* 0x000000e906e97211 */ /* 0x040fe200078e48ff */
[----:B------:R-:W-:Y:S01]  /*23e0*/  IMAD.SHL.U32 R6, R6, 0x8, RZ ;  /* 0x0000000806067824 */ /* 0x000fe200078e00ff */
[----:B------:R-:W0:Y:S01]  /*23f0*/  LDGDEPBAR ;  /* 0x00000000000079af */ /* 0x000e220000000000 */
[----:B------:R-:W-:Y:S01]  /*2400*/  @!P3 IMAD.WIDE.U32 R12, R12, 0x60, R4 ;  /* 0x000000600c0cb825 */ /* 0x000fe200078e0004 */
[----:B------:R-:W-:-:S03]  /*2410*/  @!P5 IADD3.X R11, R237, R9, R2, P0, !PT ;  /* 0x00000009ed0bd210 */ /* 0x000fc600007fe402 */
[----:B------:R-:W-:Y:S02]  /*2420*/  @!P4 IMAD.MOV.U32 R4, RZ, RZ, c[0x0][0x1a0] ;  /* 0x00006800ff04c624 */ /* 0x000fe400078e00ff */
[----:B------:R-:W-:Y:S02]  /*2430*/  IMAD.SHL.U32 R99, R99, 0x40, RZ ;  /* 0x0000004063637824 */ /* 0x000fe400078e00ff */
[----:B------:R-:W-:Y:S02]  /*2440*/  @!P4 IMAD.MOV.U32 R2, RZ, RZ, c[0x0][0x1a4] ;  /* 0x00006900ff02c624 */ /* 0x000fe400078e00ff */
[----:B------:R-:W-:Y:S01]  /*2450*/  @!P3 IMAD.MOV.U32 R5, RZ, RZ, c[0x0][0x1a4] ;  /* 0x00006900ff05b624 */ /* 0x000fe200078e00ff */
[----:B------:R-:W-:Y:S01]  /*2460*/  LOP3.LUT R99, R99, 0xfffffe00, RZ, 0xc0, !PT ;  /* 0xfffffe0063637812 */ /* 0x000fe200078ec0ff */
[----:B------:R-:W-:Y:S02]  /*2470*/  IMAD.SHL.U32 R233, R233, 0x2, RZ ;  /* 0x00000002e9e97824 */ /* 0x000fe400078e00ff */
[----:B------:R-:W-:-:S02]  /*2480*/  @!P3 IMAD R5, R5, 0x60, RZ ;  /* 0x000000600505b824 */ /* 0x000fc400078e02ff */
[----:B------:R-:W-:Y:S01]  /*2490*/  IMAD R234, R101, 0x400, R99 ;  /* 0x0000040065ea7824 */ /* 0x000fe200078e0263 */
[----:B------:R-:W-:Y:S01]  /*24a0*/  IADD3 R231, R233, 0x8020, RZ ;  /* 0x00008020e9e77810 */ /* 0x000fe20007ffe0ff */
[----:B------:R-:W-:Y:S02]  /*24b0*/  @!P3 IMAD.IADD R5, R13, 0x1, R5 ;  /* 0x000000010d05b824 */ /* 0x000fe400078e0205 */
[----:B------:R-:W-:Y:S02]  /*24c0*/  IMAD.IADD R102, R97, 0x1, -R102 ;  /* 0x0000000161667824 */ /* 0x000fe400078e0a66 */
[----:B------:R-:W-:Y:S01]  /*24d0*/  IMAD R101, R101, 0x10, R103 ;  /* 0x0000001065657824 */ /* 0x000fe200078e0267 */
        /* <DEDUP_REMOVED lines=19> */
[----:B------:R-:W-:Y:S01]  /*2610*/  @P5 STS.128 [R241+0x12800], RZ ;  /* 0x012800fff1005388 */ /* 0x000fe20000000c00 */
[----:B------:R-:W-:Y:S02]  /*2620*/  @!P4 LEA.HI.X R9, R4, R237, R2, 0x6, P0 ;  /* 0x000000ed0409c211 */ /* 0x000fe400000f3402 */
[----:B------:R-:W-:Y:S01]  /*2630*/  LOP3.LUT R6, R98, 0x8, R6, 0xf8, !PT ;  /* 0x0000000862067812 */ /* 0x000fe200078ef806 */
[----:B------:R-:W-:Y:S01]  /*2640*/  @P5 STS.128 [R241+0x14800], RZ ;  /* 0x014800fff1005388 */ /* 0x000fe20000000c00 */
[----:B------:R-:W-:Y:S02]  /*2650*/  SHF.R.U32.HI R98, RZ, 0x3, R98 ;  /* 0x00000003ff627819 */ /* 0x000fe40000011662 */
[----:B------:R-:W-:Y:S01]  /*2660*/  @!P3 MOV R4, R12 ;  /* 0x0000000c0004b202 */ /* 0x000fe20000000f00 */
[----:B------:R-:W-:Y:S01]  /*2670*/  @P5 STS.128 [R241+0x16800], RZ ;  /* 0x016800fff1005388 */ /* 0x000fe20000000c00 */
[----:B------:R-:W-:-:S02]  /*2680*/  LOP3.LUT R98, R6, R98, RZ, 0x3c, !PT ;  /* 0x0000006206627212 */ /* 0x000fc400078e3cff */
[----:B------:R-:W-:Y:S01]  /*2690*/  MOV R2, 0x10 ;  /* 0x0000001000027802 */ /* 0x000fe20000000f00 */
[----:B------:R-:W-:Y:S01]  /*26a0*/  @!PT LDS RZ, [RZ] ;  /* 0x00000000fffff984 */ /* 0x000fe20000000800 */
[----:B------:R-:W-:Y:S01]  /*26b0*/  @!PT LDS RZ, [RZ] ;  /* 0x00000000fffff984 */ /* 0x000fe20000000800 */
[----:B------:R-:W-:Y:S01]  /*26c0*/  @!PT LDS RZ, [RZ] ;  /* 0x00000000fffff984 */ /* 0x000fe20000000800 */
[----:B------:R1:W-:Y:S01]  /*26d0*/  @!P5 LDGSTS.E.BYPASS.LTC128B.128 [R241+0x10800], [R10.64] ;  /* 0x108000000af1dfae */ /* 0x0003e2000b901d4a */
[C---:B------:R-:W-:Y:S01]  /*26e0*/  LOP3.LUT R228, R98.reuse, R99, RZ, 0xfc, !PT ;  /* 0x0000006362e47212 */ /* 0x040fe200078efcff */
[----:B------:R-:W-:Y:S01]  /*26f0*/  IMAD.IADD R234, R98, 0x1, R234 ;  /* 0x0000000162ea7824 */ /* 0x000fe200078e02ea */
[----:B------:R-:W-:Y:S01]  /*2700*/  SEL R2, R2, 0xfffffff0, !P1 ;  /* 0xfffffff002027807 */ /* 0x000fe20004800000 */
[----:B------:R1:W-:Y:S01]  /*2710*/  @!P5 LDGSTS.E.BYPASS.LTC128B.128 [R241+0x12800], [R10.64+0x80] ;  /* 0x128000800af1dfae */ /* 0x0003e2000b901d4a */
[----:B------:R-:W-:Y:S01]  /*2720*/  R2P PR, R3, 0x6 ;  /* 0x0000000603007804 */ /* 0x000fe20000000000 */
[----:B------:R-:W-:Y:S01]  /*2730*/  IMAD.SHL.U32 R234, R234, 0x2, RZ ;  /* 0x00000002eaea7824 */ /* 0x000fe200078e00ff */
[----:B------:R-:W-:Y:S01]  /*2740*/  IADD3 R3, R233, 0x8000, RZ ;  /* 0x00008000e9037810 */ /* 0x000fe20007ffe0ff */
[----:B------:R1:W-:Y:S02]  /*2750*/  @!P5 LDGSTS.E.BYPASS.LTC128B.128 [R241+0x14800], [R10.64+0x100] ;  /* 0x148001000af1dfae */ /* 0x0003e4000b901d4a */
[----:B------:R-:W-:-:S02]  /*2760*/  IMAD R232, R2, 0x2, R234 ;  /* 0x0000000202e87824 */ /* 0x000fc400078e02ea */
[----:B------:R1:W-:Y:S01]  /*2770*/  @!P5 LDGSTS.E.BYPASS.LTC128B.128 [R241+0x16800], [R10.64+0x180] ;  /* 0x168001800af1dfae */ /* 0x0003e2000b901d4a */
[C---:B------:R-:W-:Y:S02]  /*2780*/  IMAD R230, R0.reuse, 0x2, R234 ;  /* 0x0000000200e67824 */ /* 0x040fe400078e02ea */
[----:B------:R-:W-:Y:S01]  /*2790*/  IMAD R229, R0, 0x2, R232 ;  /* 0x0000000200e57824 */ /* 0x000fe200078e02e8 */
[----:B------:R-:W-:Y:S02]  /*27a0*/  @P4 STS.128 [R241+0x11000], RZ ;  /* 0x011000fff1004388 */ /* 0x000fe40000000c00 */
[----:B------:R-:W-:Y:S01]  /*27b0*/  @P1 IADD3 R231, R3, -0x20, RZ ;  /* 0xffffffe003e71810 */ /* 0x000fe20007ffe0ff */
[----:B------:R-:W-:Y:S01]  /*27c0*/  IMAD.MOV.U32 R3, RZ, RZ, 0x40 ;  /* 0x00000040ff037424 */ /* 0x000fe200078e00ff */
[----:B------:R-:W-:Y:S01]  /*27d0*/  @P4 STS.128 [R241+0x13000], RZ ;  /* 0x013000fff1004388 */ /* 0x000fe20000000c00 */
[----:B------:R-:W-:Y:S02]  /*27e0*/  ISETP.GT.AND P1, PT, R240, R236, PT ;  /* 0x000000ecf000720c */ /* 0x000fe40003f24270 */
[----:B------:R-:W-:Y:S01]  /*27f0*/  IADD3 R223, R231, 0x800, RZ ;  /* 0x00000800e7df7810 */ /* 0x000fe20007ffe0ff */
[----:B------:R-:W-:Y:S01]  /*2800*/  @P4 STS.128 [R241+0x15000], RZ ;  /* 0x015000fff1004388 */ /* 0x000fe20000000c00 */
[----:B------:R-:W-:-:S02]  /*2810*/  SEL R3, R3, 0xffffffc0, !P2 ;  /* 0xffffffc003037807 */ /* 0x000fc40005000000 */
[----:B------:R-:W-:Y:S01]  /*2820*/  IADD3 R222, R231, 0x1000, RZ ;  /* 0x00001000e7de7810 */ /* 0x000fe20007ffe0ff */
[----:B------:R-:W-:Y:S01]  /*2830*/  @P4 STS.128 [R241+0x17000], RZ ;  /* 0x017000fff1004388 */ /* 0x000fe20000000c00 */
[----:B------:R-:W-:Y:S01]  /*2840*/  IADD3 R220, R3, R231, RZ ;  /* 0x000000e703dc7210 */ /* 0x000fe20007ffe0ff */
[----:B------:R-:W-:Y:S01]  /*2850*/  IMAD.IADD R227, R233, 0x1, R3 ;  /* 0x00000001e9e37824 */ /* 0x000fe200078e0203 */
[C---:B------:R-:W-:Y:S01]  /*2860*/  IADD3 R221, R231.reuse, 0x1800, RZ ;  /* 0x00001800e7dd7810 */ /* 0x040fe20007ffe0ff */
[----:B------:R-:W-:Y:S01]  /*2870*/  @!PT LDS RZ, [RZ] ;  /* 0x00000000fffff984 */ /* 0x000fe20000000800 */
[----:B------:R-:W-:Y:S01]  /*2880*/  @!PT LDS RZ, [RZ] ;  /* 0x00000000fffff984 */ /* 0x000fe20000000800 */
[----:B------:R-:W-:Y:S01]  /*2890*/  @!PT LDS RZ, [RZ] ;  /* 0x00000000fffff984 */ /* 0x000fe20000000800 */
[----:B------:R1:W-:Y:S01]  /*28a0*/  @!P4 LDGSTS.E.BYPASS.LTC128B.128 [R241+0x11000], [R8.64] ;  /* 0x1100000008f1cfae */ /* 0x0003e2000b901d4a */
[C---:B------:R-:W-:Y:S02]  /*28b0*/  IADD3 R219, R231.reuse, 0x2000, RZ ;  /* 0x00002000e7db7810 */ /* 0x040fe40007ffe0ff */
[----:B------:R-:W-:Y:S01]  /*28c0*/  @!P1 LEA R246, P0, R166, c[0x0][0x168], 0x1 ;  /* 0x00005a00a6f69a11 */ /* 0x000fe200078008ff */
[----:B------:R1:W-:Y:S01]  /*28d0*/  @!P4 LDGSTS.E.BYPASS.LTC128B.128 [R241+0x13000], [R8.64+0x80] ;  /* 0x1300008008f1cfae */ /* 0x0003e2000b901d4a */
[----:B------:R-:W-:-:S02]  /*28e0*/  IADD3 R218, R231, 0x2800, RZ ;  /* 0x00002800e7da7810 */ /* 0x000fc40007ffe0ff */
[----:B------:R-:W-:Y:S01]  /*28f0*/  @!P1 LEA.HI.X R247, R166, c[0x0][0x16c], R165, 0x1, P0 ;  /* 0x00005b00a6f79a11 */ /* 0x000fe200000f0ca5 */
        /* <DEDUP_REMOVED lines=14> */
[----:B------:R-:W-:Y:S01]  /*29e0*/  IADD3 R208, R231, 0x7800, RZ ;  /* 0x00007800e7d07810 */ /* 0x000fe20007ffe0ff */
        /* <DEDUP_REMOVED lines=8> */
[----:B------:R-:W-:Y:S04]  /*2a70*/  LDSM.16.M88.4 R12, [R233+0x8000] ;  /* 0x00800000e90c783b */ /* 0x000fe80000000200 */
[----:B---3--:R-:W-:Y:S04]  /*2a80*/  LDSM.16.M88.4 R20, [R232] ;  /* 0x00000000e814783b */ /* 0x008fe80000000200 */
[----:B------:R-:W-:Y:S04]  /*2a90*/  LDSM.16.M88.4 R84, [R231] ;  /* 0x00000000e754783b */ /* 0x000fe80000000200 */
[----:B------:R-:W-:Y:S04]  /*2aa0*/  LDSM.16.M88.4 R44, [R233+0x8800] ;  /* 0x00880000e92c783b */ /* 0x000fe80000000200 */
[----:B------:R-:W-:Y:S04]  /*2ab0*/  LDSM.16.M88.4 R60, [R233+0x9000] ;  /* 0x00900000e93c783b */ /* 0x000fe80000000200 */
[----:B-1----:R-:W-:Y:S04]  /*2ac0*/  LDSM.16.M88.4 R8, [R233+0x9800] ;  /* 0x00980000e908783b */ /* 0x002fe80000000200 */
[----:B--2---:R-:W4:Y:S04]  /*2ad0*/  LDSM.16.M88.4 R4, [R234] ;  /* 0x00000000ea04783b */ /* 0x004f280000000200 */
[----:B------:R-:W-:Y:S04]  /*2ae0*/  LDSM.16.M88.4 R80, [R230] ;  /* 0x00000000e650783b */ /* 0x000fe80000000200 */
[----:B------:R-:W1:Y:S04]  /*2af0*/  LDSM.16.M88.4 R76, [R227+0x8000] ;  /* 0x00800000e34c783b */ /* 0x000e680000000200 */
[----:B------:R-:W2:Y:S04]  /*2b00*/  LDSM.16.M88.4 R48, [R231+0x800] ;  /* 0x00080000e730783b */ /* 0x000ea80000000200 */
[----:B------:R-:W3:Y:S04]  /*2b10*/  LDSM.16.M88.4 R40, [R231+0x1000] ;  /* 0x00100000e728783b */ /* 0x000ee80000000200 */
[----:B------:R-:W1:Y:S04]  /*2b20*/  LDSM.16.M88.4 R24, [R231+0x1800] ;  /* 0x00180000e718783b */ /* 0x000e680000000200 */
[----:B------:R-:W-:Y:S04]  /*2b30*/  LDSM.16.M88.4 R72, [R220] ;  /* 0x00000000dc48783b */ /* 0x000fe80000000200 */
[----:B------:R-:W-:Y:S04]  /*2b40*/  LDSM.16.M88.4 R68, [R227+0x8800] ;  /* 0x00880000e344783b */ /* 0x000fe80000000200 */
[----:B------:R-:W-:Y:S04]  /*2b50*/  LDSM.16.M88.4 R52, [R227+0x9000] ;  /* 0x00900000e334783b */ /* 0x000fe80000000200 */
[----:B------:R-:W-:Y:S01]  /*2b60*/  LDSM.16.M88.4 R36, [R227+0x9800] ;  /* 0x00980000e324783b */ /* 0x000fe20000000200 */
[C---:B----4-:R-:W-:Y:S03]  /*2b70*/  HMMA.16816.F32.BF16 R16, R4.reuse, R12, RZ ;  /* 0x0000000c0410723c */ /* 0x050fe600000418ff */
[----:B------:R-:W-:Y:S04]  /*2b80*/  LDSM.16.M88.4 R92, [R227+0xd800] ;  /* 0x00d80000e35c783b */ /* 0x000fe80000000200 */
[----:B------:R-:W-:Y:S01]  /*2b90*/  LDSM.16.M88.4 R88, [R233+0xe800] ;  /* 0x00e80000e958783b */ /* 0x000fe20000000200 */
[C---:B------:R-:W-:Y:S03]  /*2ba0*/  HMMA.16816.F32.BF16 R12, R4.reuse, R14, RZ ;  /* 0x0000000e040c723c */ /* 0x040fe600000418ff */
[----:B------:R-:W0:Y:S05]  /*2bb0*/  LDGDEPBAR ;  /* 0x00000000000079af */ /* 0x000e2a0000000000 */
[----:B------:R-:W-:Y:S08]  /*2bc0*/  HMMA.16816.F32.BF16 R28, R4, R44, RZ ;  /* 0x0000002c041c723c */ /* 0x000ff000000418ff */
[----:B------:R-:W-:Y:S08]  /*2bd0*/  HMMA.16816.F32.BF16 R16, R20, R84, R16 ;  /* 0x000000541410723c */ /* 0x000ff00000041810 */
[C---:B------:R-:W-:Y:S08]  /*2be0*/  HMMA.16816.F32.BF16 R64, R4.reuse, R60, RZ ;  /* 0x0000003c0440723c */ /* 0x040ff000000418ff */
[C---:B------:R-:W-:Y:S08]  /*2bf0*/  HMMA.16816.F32.BF16 R44, R4.reuse, R46, RZ ;  /* 0x0000002e042c723c */ /* 0x040ff000000418ff */
[C---:B------:R-:W-:Y:S08]  /*2c00*/  HMMA.16816.F32.BF16 R60, R4.reuse, R62, RZ ;  /* 0x0000003e043c723c */ /* 0x040ff000000418ff */
[C---:B------:R-:W-:Y:S08]  /*2c10*/  HMMA.16816.F32.BF16 R56, R4.reuse, R8, RZ ;  /* 0x000000080438723c */ /* 0x040ff000000418ff */
[----:B------:R-:W-:Y:S01]  /*2c20*/  HMMA.16816.F32.BF16 R4, R4, R10, RZ ;  /* 0x0000000a0404723c */ /* 0x000fe200000418ff */
[----:B------:R-:W4:Y:S07]  /*2c30*/  LDSM.16.M88.4 R8, [R229] ;  /* 0x00000000e508783b */ /* 0x000f2e0000000200 */
[----:B------:R-:W-:Y:S01]  /*2c40*/  HMMA.16816.F32.BF16 R12, R20, R86, R12 ;  /* 0x00000056140c723c */ /* 0x000fe2000004180c */
[----:B------:R-:W-:Y:S07]  /*2c50*/  LDSM.16.M88.4 R84, [R233+0xa000] ;  /* 0x00a00000e954783b */ /* 0x000fee0000000200 */
[----:B-1----:R-:W-:Y:S08]  /*2c60*/  HMMA.16816.F32.BF16 R16, R80, R76, R16 ;  /* 0x0000004c5010723c */ /* 0x002ff00000041810 */
[C---:B--2---:R-:W-:Y:S08]  /*2c70*/  HMMA.16816.F32.BF16 R28, R20.reuse, R48, R28 ;  /* 0x00000030141c723c */ /* 0x044ff0000004181c */
[C---:B------:R-:W-:Y:S01]  /*2c80*/  HMMA.16816.F32.BF16 R44, R20.reuse, R50, R44 ;  /* 0x00000032142c723c */ /* 0x040fe2000004182c */
[----:B------:R-:W-:Y:S07]  /*2c90*/  LDSM.16.M88.4 R48, [R220+0x800] ;  /* 0x00080000dc30783b */ /* 0x000fee0000000200 */
[C---:B---3--:R-:W-:Y:S08]  /*2ca0*/  HMMA.16816.F32.BF16 R64, R20.reuse, R40, R64 ;  /* 0x000000281440723c */ /* 0x048ff00000041840 */
[C---:B------:R-:W-:Y:S01]  /*2cb0*/  HMMA.16816.F32.BF16 R60, R20.reuse, R42, R60 ;  /* 0x0000002a143c723c */ /* 0x040fe2000004183c */
[----:B------:R-:W-:Y:S07]  /*2cc0*/  LDSM.16.M88.4 R40, [R220+0x1000] ;  /* 0x00100000dc28783b */ /* 0x000fee0000000200 */
[C---:B------:R-:W-:Y:S08]  /*2cd0*/  HMMA.16816.F32.BF16 R56, R20.reuse, R24, R56 ;  /* 0x000000181438723c */ /* 0x040ff00000041838 */
[----:B------:R-:W-:Y:S01]  /*2ce0*/  HMMA.16816.F32.BF16 R20, R20, R26, R4 ;  /* 0x0000001a1414723c */ /* 0x000fe20000041804 */
[----:B------:R-:W1:Y:S04]  /*2cf0*/  LDSM.16.M88.4 R4, [R234+0x2000] ;  /* 0x00200000ea04783b */ /* 0x000e680000000200 */
[----:B------:R-:W2:Y:S03]  /*2d00*/  LDSM.16.M88.4 R24, [R220+0x1800] ;  /* 0x00180000dc18783b */ /* 0x000ea60000000200 */
[----:B------:R-:W-:Y:S01]  /*2d10*/  HMMA.16816.F32.BF16 R12, R80, R78, R12 ;  /* 0x0000004e500c723c */ /* 0x000fe2000004180c */
[----:B------:R-:W-:Y:S07]  /*2d20*/  LDSM.16.M88.4 R76, [R231+0x2000] ;  /* 0x00200000e74c783b */ /* 0x000fee0000000200 */
[----:B----4-:R-:W-:Y:S08]  /*2d30*/  HMMA.16816.F32.BF16 R16, R8, R72, R16 ;  /* 0x000000480810723c */ /* 0x010ff00000041810 */
        /* <DEDUP_REMOVED lines=10> */
[----:B------:R-:W-:Y:S01]  /*2de0*/  HMMA.16816.F32.BF16 R12, R8, R74, R12 ;  /* 0x0000004a080c723c */ /* 0x000fe2000004180c */
[----:B------:R-:W-:Y:S07]  /*2df0*/  LDSM.16.M88.4 R72, [R227+0xa000] ;  /* 0x00a00000e348783b */ /* 0x000fee0000000200 */
[----:B-1----:R-:W-:Y:S08]  /*2e00*/  HMMA.16816.F32.BF16 R16, R4, R84, R16 ;  /* 0x000000540410723c */ /* 0x002ff00000041810 */
        /* <DEDUP_REMOVED lines=10> */
[----:B------:R-:W-:Y:S01]  /*2eb0*/  HMMA.16816.F32.BF16 R12, R4, R86, R12 ;  /* 0x00000056040c723c */ /* 0x000fe2000004180c */
[----:B------:R-:W-:Y:S07]  /*2ec0*/  LDSM.16.M88.4 R84, [R220+0x2000] ;  /* 0x00200000dc54783b */ /* 0x000fee0000000200 */
[----:B---3--:R-:W-:Y:S08]  /*2ed0*/  HMMA.16816.F32.BF16 R16, R20, R76, R16 ;  /* 0x0000004c1410723c */ /* 0x008ff00000041810 */
        /* <DEDUP_REMOVED lines=55> */
[C---:B----4-:R-:W-:Y:S08]  /*3250*/  HMMA.16816.F32.BF16 R64, R24.reuse, R36, R64 ;  /* 0x000000241840723c */ /* 0x050ff00000041840 */
[C---:B------:R-:W-:Y:S01]  /*3260*/  HMMA.16816.F32.BF16 R60, R24.reuse, R38, R60 ;  /* 0x00000026183c723c */ /* 0x040fe2000004183c */
[----:B------:R-:W-:Y:S07]  /*3270*/  LDSM.16.M88.4 R36, [R227+0xc800] ;  /* 0x00c80000e324783b */ /* 0x000fee0000000200 */
[C---:B------:R-:W-:Y:S08]  /*3280*/  HMMA.16816.F32.BF16 R56, R24.reuse, R68, R56 ;  /* 0x000000441838723c */ /* 0x040ff00000041838 */
[----:B------:R-:W-:Y:S01]  /*3290*/  HMMA.16816.F32.BF16 R80, R24, R70, R80 ;  /* 0x000000461850723c */ /* 0x000fe20000041850 */
[----:B------:R-:W3:Y:S04]  /*32a0*/  LDSM.16.M88.4 R24, [R220+0x4000] ;  /* 0x00400000dc18783b */ /* 0x000ee80000000200 */
[----:B------:R-:W-:Y:S03]  /*32b0*/  LDSM.16.M88.4 R68, [R220+0x5800] ;  /* 0x00580000dc44783b */ /* 0x000fe60000000200 */
[----:B------:R-:W-:Y:S01]  /*32c0*/  HMMA.16816.F32.BF16 R12, R8, R54, R12 ;  /* 0x00000036080c723c */ /* 0x000fe2000004180c */
[----:B------:R-:W-:Y:S07]  /*32d0*/  LDSM.16.M88.4 R52, [R234+0x6000] ;  /* 0x00600000ea34783b */ /* 0x000fee0000000200 */
[----:B-1----:R-:W-:Y:S08]  /*32e0*/  HMMA.16816.F32.BF16 R16, R84, R4, R16 ;  /* 0x000000045410723c */ /* 0x002ff00000041810 */
        /* <DEDUP_REMOVED lines=8> */
[----:B------:R-:W1:Y:S04]  /*3370*/  LDSM.16.M88.4 R8, [R233+0xe000] ;  /* 0x00e00000e908783b */ /* 0x000e680000000200 */
[----:B------:R-:W2:Y:S03]  /*3380*/  LDSM.16.M88.4 R40, [R232+0x6000] ;  /* 0x00600000e828783b */ /* 0x000ea60000000200 */
[----:B------:R-:W-:Y:S01]  /*3390*/  HMMA.16816.F32.BF16 R12, R84, R6, R12 ;  /* 0x00000006540c723c */ /* 0x000fe2000004180c */
[----:B------:R-:W4:Y:S07]  /*33a0*/  LDSM.16.M88.4 R4, [R220+0x4800] ;  /* 0x00480000dc04783b */ /* 0x000f2e0000000200 */
[----:B---3--:R-:W-:Y:S08]  /*33b0*/  HMMA.16816.F32.BF16 R16, R76, R24, R16 ;  /* 0x000000184c10723c */ /* 0x008ff00000041810 */
[----:B------:R-:W-:Y:S08]  /*33c0*/  HMMA.16816.F32.BF16 R28, R84, R36, R28 ;  /* 0x00000024541c723c */ /* 0x000ff0000004181c */
[----:B------:R-:W-:Y:S01]  /*33d0*/  HMMA.16816.F32.BF16 R12, R76, R26, R12 ;  /* 0x0000001a4c0c723c */ /* 0x000fe2000004180c */
[----:B------:R-:W-:Y:S07]  /*33e0*/  LDSM.16.M88.4 R24, [R230+0x6000] ;  /* 0x00600000e618783b */ /* 0x000fee0000000200 */
[----:B------:R-:W-:Y:S01]  /*33f0*/  HMMA.16816.F32.BF16 R44, R84, R38, R44 ;  /* 0x00000026542c723c */ /* 0x000fe2000004182c */
[----:B------:R-:W-:Y:S07]  /*3400*/  LDSM.16.M88.4 R36, [R231+0x6800] ;  /* 0x00680000e724783b */ /* 0x000fee0000000200 */
[----:B-1----:R-:W-:Y:S08]  /*3410*/  HMMA.16816.F32.BF16 R16, R52, R8, R16 ;  /* 0x000000083410723c */ /* 0x002ff00000041810 */
[C---:B------:R-:W-:Y:S08]  /*3420*/  HMMA.16816.F32.BF16 R64, R84.reuse, R20, R64 ;  /* 0x000000145440723c */ /* 0x040ff00000041840 */
[----:B------:R-:W-:Y:S01]  /*3430*/  HMMA.16816.F32.BF16 R60, R84, R22, R60 ;  /* 0x00000016543c723c */ /* 0x000fe2000004183c */
[----:B------:R-:W1:Y:S07]  /*3440*/  LDSM.16.M88.4 R20, [R227+0xe000] ;  /* 0x00e00000e314783b */ /* 0x000e6e0000000200 */
[----:B------:R-:W-:Y:S01]  /*3450*/  HMMA.16816.F32.BF16 R12, R52, R10, R12 ;  /* 0x0000000a340c723c */ /* 0x000fe2000004180c */
[----:B------:R-:W-:Y:S07]  /*3460*/  LDSM.16.M88.4 R8, [R229+0x6000] ;  /* 0x00600000e508783b */ /* 0x000fee0000000200 */
[----:B--2---:R-:W-:Y:S08]  /*3470*/  HMMA.16816.F32.BF16 R16, R40, R48, R16 ;  /* 0x000000302810723c */ /* 0x004ff00000041810 */
[C---:B----4-:R-:W-:Y:S08]  /*3480*/  HMMA.16816.F32.BF16 R28, R76.reuse, R4, R28 ;  /* 0x000000044c1c723c */ /* 0x050ff0000004181c */
[----:B------:R-:W-:Y:S01]  /*3490*/  HMMA.16816.F32.BF16 R44, R76, R6, R44 ;  /* 0x000000064c2c723c */ /* 0x000fe2000004182c */
[----:B------:R-:W2:Y:S07]  /*34a0*/  LDSM.16.M88.4 R4, [R220+0x6000] ;  /* 0x00600000dc04783b */ /* 0x000eae0000000200 */
[----:B------:R-:W-:Y:S01]  /*34b0*/  HMMA.16816.F32.BF16 R12, R40, R50, R12 ;  /* 0x00000032280c723c */ /* 0x000fe2000004180c */
[----:B------:R-:W3:Y:S07]  /*34c0*/  LDSM.16.M88.4 R48, [R233+0xf000] ;  /* 0x00f00000e930783b */ /* 0x000eee0000000200 */
[----:B-1----:R-:W-:Y:S08]  /*34d0*/  HMMA.16816.F32.BF16 R16, R24, R20, R16 ;  /* 0x000000141810723c */ /* 0x002ff00000041810 */
[----:B------:R-:W-:Y:S08]  /*34e0*/  HMMA.16816.F32.BF16 R64, R76, R72, R64 ;  /* 0x000000484c40723c */ /* 0x000ff00000041840 */
[----:B------:R-:W-:Y:S01]  /*34f0*/  HMMA.16816.F32.BF16 R12, R24, R22, R12 ;  /* 0x00000016180c723c */ /* 0x000fe2000004180c */
[----:B------:R-:W1:Y:S07]  /*3500*/  LDSM.16.M88.4 R20, [R231+0x7000] ;  /* 0x00700000e714783b */ /* 0x000e6e0000000200 */
[C---:B------:R-:W-:Y:S08]  /*3510*/  HMMA.16816.F32.BF16 R56, R84.reuse, R92, R56 ;  /* 0x0000005c5438723c */ /* 0x040ff00000041838 */
[----:B------:R-:W-:Y:S01]  /*3520*/  HMMA.16816.F32.BF16 R84, R84, R94, R80 ;  /* 0x0000005e5454723c */ /* 0x000fe20000041850 */
[----:B------:R-:W-:Y:S07]  /*3530*/  LDSM.16.M88.4 R80, [R227+0xe800] ;  /* 0x00e80000e350783b */ /* 0x000fee0000000200 */
[----:B--2---:R-:W-:Y:S08]  /*3540*/  HMMA.16816.F32.BF16 R16, R8, R4, R16 ;  /* 0x000000040810723c */ /* 0x004ff00000041810 */
[----:B------:R-:W-:Y:S08]  /*3550*/  HMMA.16816.F32.BF16 R60, R76, R74, R60 ;  /* 0x0000004a4c3c723c */ /* 0x000ff0000004183c */
[C---:B---3--:R-:W-:Y:S08]  /*3560*/  HMMA.16816.F32.BF16 R64, R52.reuse, R48, R64 ;  /* 0x000000303440723c */ /* 0x048ff00000041840 */
[----:B------:R-:W-:Y:S01]  /*3570*/  HMMA.16816.F32.BF16 R28, R52, R88, R28 ;  /* 0x00000058341c723c */ /* 0x000fe2000004181c */
[----:B------:R-:W-:-:S02]  /*3580*/  FMUL.FTZ R17, R17, c[0x0][0x2ec] ;  /* 0x0000bb0011117a20 */ /* 0x000fc40000410000 */
[----:B------:R-:W-:Y:S02]  /*3590*/  FMUL.FTZ R18, R18, c[0x0][0x2ec] ;  /* 0x0000bb0012127a20 */ /* 0x000fe40000410000 */
[----:B------:R-:W-:Y:S01]  /*35a0*/  FMUL.FTZ R3, R16, c[0x0][0x2ec] ;  /* 0x0000bb0010037a20 */ /* 0x000fe20000410000 */
[----:B------:R-:W2:Y:S02]  /*35b0*/  MUFU.TANH R48, R17 ;  /* 0x0000001100307308 */ /* 0x000ea40000002400 */
[----:B------:R-:W-:Y:S01]  /*35c0*/  HMMA.16816.F32.BF16 R44, R52, R90, R44 ;  /* 0x0000005a342c723c */ /* 0x000fe2000004182c */
[----:B------:R-:W3:Y:S05]  /*35d0*/  LDSM.16.M88.4 R88, [R233+0xf800] ;  /* 0x00f80000e958783b */ /* 0x000eea0000000200 */
[----:B------:R-:W4:Y:S02]  /*35e0*/  MUFU.TANH R3, R3 ;  /* 0x0000000300037308 */ /* 0x000f240000002400 */
[C---:B------:R-:W-:Y:S01]  /*35f0*/  HMMA.16816.F32.BF16 R72, R76.reuse, R68, R56 ;  /* 0x000000444c48723c */ /* 0x040fe20000041838 */
[----:B------:R-:W-:Y:S07]  /*3600*/  LDSM.16.M88.4 R56, [R220+0x6800] ;  /* 0x00680000dc38783b */ /* 0x000fee0000000200 */
[----:B------:R-:W-:Y:S08]  /*3610*/  HMMA.16816.F32.BF16 R84, R76, R70, R84 ;  /* 0x000000464c54723c */ /* 0x000ff00000041854 */
[----:B------:R-:W-:Y:S01]  /*3620*/  HMMA.16816.F32.BF16 R12, R8, R6, R12 ;  /* 0x00000006080c723c */ /* 0x000fe2000004180c */
[----:B------:R-:W2:Y:S07]  /*3630*/  LDSM.16.M88.4 R4, [R227+0xf000] ;  /* 0x00f00000e304783b */ /* 0x000eae0000000200 */
[----:B------:R-:W-:Y:S08]  /*3640*/  HMMA.16816.F32.BF16 R60, R52, R50, R60 ;  /* 0x00000032343c723c */ /* 0x000ff0000004183c */
[----:B-1----:R-:W-:Y:S01]  /*3650*/  HMMA.16816.F32.BF16 R64, R40, R20, R64 ;  /* 0x000000142840723c */ /* 0x002fe20000041840 */
[----:B------:R1:W1:Y:S06]  /*3660*/  MUFU.TANH R20, R18 ;  /* 0x0000001200147308 */ /* 0x00026c0000002400 */
[----:B------:R-:W-:Y:S01]  /*3670*/  FMUL.FTZ R21, R19, c[0x0][0x2ec] ;  /* 0x0000bb0013157a20 */ /* 0x000fe20000410000 */
[----:B---3--:R-:W-:Y:S01]  /*3680*/  HMMA.16816.F32.BF16 R72, R52, R88, R72 ;  /* 0x000000583448723c */ /* 0x008fe20000041848 */
[----:B------:R-:W-:-:S02]  /*3690*/  FMUL.FTZ R12, R12, c[0x0][0x2ec] ;  /* 0x0000bb000c0c7a20 */ /* 0x000fc40000410000 */
[----:B------:R-:W-:Y:S02]  /*36a0*/  FMUL.FTZ R13, R13, c[0x0][0x2ec] ;  /* 0x0000bb000d0d7a20 */ /* 0x000fe40000410000 */
[----:B------:R-:W-:Y:S01]  /*36b0*/  FMUL.FTZ R14, R14, c[0x0][0x2ec] ;  /* 0x0000bb000e0e7a20 */ /* 0x000fe20000410000 */
[----:B------:R-:W3:Y:S01]  /*36c0*/  MUFU.TANH R49, R12 ;  /* 0x0000000c00317308 */ /* 0x000ee20000002400 */
[----:B------:R-:W-:Y:S01]  /*36d0*/  FMUL.FTZ R15, R15, c[0x0][0x2ec] ;  /* 0x0000bb000f0f7a20 */ /* 0x000fe20000410000 */
[----:B------:R-:W-:Y:S01]  /*36e0*/  HMMA.16816.F32.BF16 R84, R52, R90, R84 ;  /* 0x0000005a3454723c */ /* 0x000fe20000041854 */
[----:B-1----:R-:W1:Y:S05]  /*36f0*/  LDSM.16.M88.4 R16, [R231+0x7800] ;  /* 0x00780000e710783b */ /* 0x002e6a0000000200 */
[----:B------:R-:W1:Y:S02]  /*3700*/  MUFU.TANH R50, R13 ;  /* 0x0000000d00327308 */ /* 0x000e640000002400 */
[C---:B------:R-:W-:Y:S06]  /*3710*/  HMMA.16816.F32.BF16 R60, R40.reuse, R22, R60 ;  /* 0x00000016283c723c */ /* 0x040fec000004183c */
[----:B------:R-:W1:Y:S02]  /*3720*/  MUFU.TANH R22, R14 ;  /* 0x0000000e00167308 */ /* 0x000e640000002400 */
[C---:B------:R-:W-:Y:S06]  /*3730*/  HMMA.16816.F32.BF16 R28, R40.reuse, R36, R28 ;  /* 0x00000024281c723c */ /* 0x040fec000004181c */
[----:B------:R3:W1:Y:S02]  /*3740*/  MUFU.TANH R23, R15 ;  /* 0x0000000f00177308 */ /* 0x0006640000002400 */
[----:B------:R-:W-:Y:S01]  /*3750*/  HMMA.16816.F32.BF16 R44, R40, R38, R44 ;  /* 0x00000026282c723c */ /* 0x000fe2000004182c */
[----:B------:R-:W-:Y:S05]  /*3760*/  LDSM.16.M88.4 R36, [R220+0x7000] ;  /* 0x00700000dc24783b */ /* 0x000fea0000000200 */
[----:B------:R-:W1:Y:S02]  /*3770*/  MUFU.TANH R21, R21 ;  /* 0x0000001500157308 */ /* 0x000e640000002400 */
[C---:B--2---:R-:W-:Y:S01]  /*3780*/  HMMA.16816.F32.BF16 R64, R24.reuse, R4, R64 ;  /* 0x000000041840723c */ /* 0x044fe20000041840 */
[----:B---3--:R-:W2:Y:S07]  /*3790*/  LDSM.16.M88.4 R12, [R227+0xf800] ;  /* 0x00f80000e30c783b */ /* 0x008eae0000000200 */
[----:B------:R-:W-:Y:S01]  /*37a0*/  HMMA.16816.F32.BF16 R60, R24, R6, R60 ;  /* 0x00000006183c723c */ /* 0x000fe2000004183c */
[----:B------:R-:W3:Y:S01]  /*37b0*/  LDSM.16.M88.4 R4, [R220+0x7800] ;  /* 0x00780000dc04783b */ /* 0x000ee20000000200 */
[----:B------:R-:W-:-:S06]  /*37c0*/  DEPBAR.LE SB0, 0x0 ;  /* 0x000080000000791a */ /* 0x000fcc0000000000 */
[C---:B-1----:R-:W-:Y:S08]  /*37d0*/  HMMA.16816.F32.BF16 R72, R40.reuse, R16, R72 ;  /* 0x000000102848723c */ /* 0x042ff00000041848 */
[----:B------:R-:W-:Y:S08]  /*37e0*/  HMMA.16816.F32.BF16 R84, R40, R18, R84 ;  /* 0x000000122854723c */ /* 0x000ff00000041854 */
[C---:B------:R-:W-:Y:S08]  /*37f0*/  HMMA.16816.F32.BF16 R28, R24.reuse, R80, R28 ;  /* 0x00000050181c723c */ /* 0x040ff0000004181c */
[C---:B------:R-:W-:Y:S08]  /*3800*/  HMMA.16816.F32.BF16 R44, R24.reuse, R82, R44 ;  /* 0x00000052182c723c */ /* 0x040ff0000004182c */
[C---:B--2---:R-:W-:Y:S08]  /*3810*/  HMMA.16816.F32.BF16 R72, R24.reuse, R12, R72 ;  /* 0x0000000c1848723c */ /* 0x044ff00000041848 */
[----:B------:R-:W-:Y:S08]  /*3820*/  HMMA.16816.F32.BF16 R84, R24, R14, R84 ;  /* 0x0000000e1854723c */ /* 0x000ff00000041854 */
[C---:B------:R-:W-:Y:S08]  /*3830*/  HMMA.16816.F32.BF16 R28, R8.reuse, R56, R28 ;  /* 0x00000038081c723c */ /* 0x040ff0000004181c */
[C---:B------:R-:W-:Y:S08]  /*3840*/  HMMA.16816.F32.BF16 R44, R8.reuse, R58, R44 ;  /* 0x0000003a082c723c */ /* 0x040ff0000004182c */
[C---:B---3--:R-:W-:Y:S07]  /*3850*/  HMMA.16816.F32.BF16 R72, R8.reuse, R4, R72 ;  /* 0x000000040848723c */ /* 0x048fee0000041848 */
[----:B------:R-:W-:Y:S01]  /*3860*/  SHF.R.S32.HI R4, RZ, 0x1f, R102 ;  /* 0x0000001fff047819 */ /* 0x000fe20000011466 */
[----:B------:R-:W-:Y:S01]  /*3870*/  HMMA.16816.F32.BF16 R84, R8, R6, R84 ;  /* 0x000000060854723c */ /* 0x000fe20000041854 */
[----:B------:R-:W-:-:S02]  /*3880*/  FMUL.FTZ R16, R30, c[0x0][0x2ec] ;  /* 0x0000bb001e107a20 */ /* 0x000fc40000410000 */
[----:B------:R-:W-:Y:S01]  /*3890*/  LEA.HI R4, R4, R102, RZ, 0x2 ;  /* 0x0000006604047211 */ /* 0x000fe200078f10ff */
[----:B------:R-:W-:Y:S02]  /*38a0*/  FMUL.FTZ R17, R31, c[0x0][0x2ec] ;  /* 0x0000bb001f117a20 */ /* 0x000fe40000410000 */
[----:B------:R-:W-:Y:S01]  /*38b0*/  FMUL.FTZ R28, R28, c[0x0][0x2ec] ;  /* 0x0000bb001c1c7a20 */ /* 0x000fe20000410000 */
[----:B------:R-:W-:Y:S01]  /*38c0*/  SHF.R.S32.HI R4, RZ, 0x2, R4 ;  /* 0x00000002ff047819 */ /* 0x000fe20000011404 */
[----:B------:R-:W-:Y:S01]  /*38d0*/  HMMA.16816.F32.BF16 R64, R8, R36, R64 ;  /* 0x000000240840723c */ /* 0x000fe20000041840 */
[----:B------:R-:W-:Y:S01]  /*38e0*/  FMUL.FTZ R29, R29, c[0x0][0x2ec] ;  /* 0x0000bb001d1d7a20 */ /* 0x000fe20000410000 */
[----:B------:R-:W1:Y:S01]  /*38f0*/  MUFU.TANH R16, R16 ;  /* 0x0000001000107308 */ /* 0x000e620000002400 */
[----:B------:R-:W-:Y:S01]  /*3900*/  FMUL.FTZ R30, R44, c[0x0][0x2ec] ;  /* 0x0000bb002c1e7a20 */ /* 0x000fe20000410000 */
[----:B------:R-:W-:Y:S01]  /*3910*/  IADD3 R4, R101, 0x1, R4 ;  /* 0x0000000165047810 */ /* 0x000fe20007ffe004 */
[----:B------:R-:W-:-:S02]  /*3920*/  FMUL.FTZ R31, R45, c[0x0][0x2ec] ;  /* 0x0000bb002d1f7a20 */ /* 0x000fc40000410000 */
[----:B------:R-:W-:Y:S01]  /*3930*/  FMUL.FTZ R36, R46, c[0x0][0x2ec] ;  /* 0x0000bb002e247a20 */ /* 0x000fe20000410000 */
[----:B------:R-:W-:Y:S01]  /*3940*/  HMMA.16816.F32.BF16 R60, R8, R38, R60 ;  /* 0x00000026083c723c */ /* 0x000fe2000004183c */
[----:B------:R-:W-:Y:S01]  /*3950*/  FMUL.FTZ R13, R47, c[0x0][0x2ec] ;  /* 0x0000bb002f0d7a20 */ /* 0x000fe20000410000 */
[----:B------:R-:W2:Y:S01]  /*3960*/  MUFU.TANH R28, R28 ;  /* 0x0000001c001c7308 */ /* 0x000ea20000002400 */
[----:B------:R-:W-:Y:S01]  /*3970*/  FMUL.FTZ R6, R75, c[0x0][0x2ec] ;  /* 0x0000bb004b067a20 */ /* 0x000fe20000410000 */
[----:B------:R-:W-:Y:S01]  /*3980*/  IADD3 R4, R100, R4, -R104 ;  /* 0x0000000464047210 */ /* 0x000fe20007ffe868 */
[----:B------:R-:W-:Y:S02]  /*3990*/  FMUL.FTZ R72, R72, c[0x0][0x2ec] ;  /* 0x0000bb0048487a20 */ /* 0x000fe40000410000 */
[----:B------:R-:W-:Y:S01]  /*39a0*/  FMUL.FTZ R73, R73, c[0x0][0x2ec] ;  /* 0x0000bb0049497a20 */ /* 0x000fe20000410000 */
[----:B------:R-:W-:Y:S01]  /*39b0*/  IADD3 R200, R4, c[0x0][0x2e8], RZ ;  /* 0x0000ba0004c87a10 */ /* 0x000fe20007ffe0ff */
[----:B------:R-:W-:Y:S01]  /*39c0*/  FMUL.FTZ R14, R86, c[0x0][0x2ec] ;  /* 0x0000bb00560e7a20 */ /* 0x000fe20000410000 */
[----:B------:R-:W3:Y:S01]  /*39d0*/  MUFU.TANH R29, R29 ;  /* 0x0000001d001d7308 */ /* 0x000ee20000002400 */
[----:B------:R-:W-:Y:S01]  /*39e0*/  FMUL.FTZ R7, R87, c[0x0][0x2ec] ;  /* 0x0000bb0057077a20 */ /* 0x000fe20000410000 */
[----:B------:R-:W-:Y:S01]  /*39f0*/  IADD3 R167, R200, 0x8, RZ ;  /* 0x00000008c8a77810 */ /* 0x000fe20007ffe0ff */
[----:B------:R-:W-:Y:S01]  /*3a00*/  FMUL.FTZ R74, R74, c[0x0][0x2ec] ;  /* 0x0000bb004a4a7a20 */ /* 0x000fe20000410000 */
[-C--:B------:R-:W-:Y:S01]  /*3a10*/  IMNMX R200, R200, R100.reuse, PT ;  /* 0x00000064c8c87217 */ /* 0x080fe20003800200 */
[----:B------:R-:W-:Y:S01]  /*3a20*/  FMUL.FTZ R84, R84, c[0x0][0x2ec] ;  /* 0x0000bb0054547a20 */ /* 0x000fe20000410000 */
[----:B------:R-:W-:Y:S01]  /*3a30*/  IMNMX R167, R167, R100, PT ;  /* 0x00000064a7a77217 */ /* 0x000fe20003800200 */
        /* <DEDUP_REMOVED lines=29> */
[----:B------:R-:W1:Y:S01]  /*3c10*/  MUFU.TANH R7, R7 ;  /* 0x0000000700077308 */ /* 0x000e620000002400 */
[----:B------:R-:W-:Y:S06]  /*3c20*/  BAR.SYNC.DEFER_BLOCKING 0x0 ;  /* 0x0000000000007b1d */ /* 0x000fec0000010000 */
[----:B------:R-:W-:Y:S05]  /*3c30*/  @!P1 BRA `(.L_x_3625) ;  /* 0x0000064000009947 */ /* 0x000fea0003800000 */
[----:B--234-:R-:W-:Y:S05]  /*3c40*/  @!P6 BRA `(.L_x_3626) ;  /* 0x000003a00000e947 */ /* 0x01cfea0003800000 */
[----:B------:R-:W2:Y:S01]  /*3c50*/  I2F.RP R18, UR6 ;  /* 0x0000000600127d06 */ /* 0x000ea20008209400 */
[----:B------:R-:W-:-:S02]  /*3c60*/  IADD3 R11, R96, -0x40, RZ ;  /* 0xffffffc0600b7810 */ /* 0x000fc40007ffe0ff */
[----:B------:R-:W-:Y:S02]  /*3c70*/  IABS R9, R96 ;  /* 0x0000006000097213 */ /* 0x000fe40000000000 */
[----:B------:R-:W-:Y:S02]  /*3c80*/  IABS R5, R11 ;  /* 0x0000000b00057213 */ /* 0x000fe40000000000 */
[----:B------:R-:W-:-:S04]  /*3c90*/  LOP3.LUT R11, R11, c[0x0][0x2d0], RZ, 0x3c, !PT ;  /* 0x0000b4000b0b7a12 */ /* 0x000fc800078e3cff */
[----:B------:R-:W-:Y:S01]  /*3ca0*/  ISETP.GE.AND P0, PT, R11, RZ, PT ;  /* 0x000000ff0b00720c */ /* 0x000fe20003f06270 */
[----:B--2---:R-:W2:Y:S02]  /*3cb0*/  MUFU.RCP R18, R18 ;  /* 0x0000001200127308 */ /* 0x004ea40000001000 */
[----:B--2---:R-:W-:-:S06]  /*3cc0*/  IADD3 R18, R18, 0xffffffe, RZ ;  /* 0x0ffffffe12127810 */ /* 0x004fcc0007ffe0ff */
[----:B------:R-:W2:Y:S02]  /*3cd0*/  F2I.FTZ.U32.TRUNC.NTZ R19, R18 ;  /* 0x0000001200137305 */ /* 0x000ea4000021f000 */
[----:B--2---:R-:W-:Y:S02]  /*3ce0*/  IMAD.MOV R10, RZ, RZ, -R19 ;  /* 0x000000ffff0a7224 */ /* 0x004fe400078e0a13 */
        /* <DEDUP_REMOVED lines=22> */
[----:B------:R-:W-:-:S02]  /*3e50*/  MOV R4, R12 ;  /* 0x0000000c00047202 */ /* 0x000fc40000000f00 */
[----:B------:R-:W-:Y:S01]  /*3e60*/  LOP3.LUT R8, RZ, c[0x0][0x2d0], RZ, 0x33, !PT ;  /* 0x0000b400ff087a12 */ /* 0x000fe200078e33ff */
        /* <DEDUP_REMOVED lines=8> */
[----:B------:R-:W-:Y:S01]  /*3ef0*/  IMAD.IADD R4, R4, 0x1, -R8 ;  /* 0x0000000104047824 */ /* 0x000fe200078e0a08 */
[----:B------:R-:W-:-:S05]  /*3f00*/  MOV R8, 0x40 ;  /* 0x0000004000087802 */ /* 0x000fca0000000f00 */
[----:B------:R-:W-:-:S05]  /*3f10*/  IMAD R8, R4, c[0x0][0x2d0], -R8 ;  /* 0x0000b40004087a24 */ /* 0x000fca00078e0a08 */
[----:B------:R-:W-:-:S05]  /*3f20*/  SHF.R.S32.HI R4, RZ, 0x1f, R8 ;  /* 0x0000001fff047819 */ /* 0x000fca0000011408 */
[----:B------:R-:W-:-:S04]  /*3f30*/  IMAD R4, R4, c[0x0][0x198], RZ ;  /* 0x0000660004047a24 */ /* 0x000fc800078e02ff */
[C---:B------:R-:W-:Y:S02]  /*3f40*/  IMAD R4, R8.reuse, c[0x0][0x19c], R4 ;  /* 0x0000670008047a24 */ /* 0x040fe400078e0204 */
[----:B---3--:R-:W-:-:S04]  /*3f50*/  IMAD.WIDE.U32 R10, R8, c[0x0][0x198], RZ ;  /* 0x00006600080a7a25 */ /* 0x008fc800078e00ff */
[----:B------:R-:W-:Y:S02]  /*3f60*/  IMAD.IADD R11, R11, 0x1, R4 ;  /* 0x000000010b0b7824 */ /* 0x000fe400078e0204 */
[----:B--2---:R-:W-:-:S04]  /*3f70*/  IMAD.IADD R9, R9, 0x1, -R5 ;  /* 0x0000000109097824 */ /* 0x004fc800078e0a05 */
[----:B------:R-:W-:Y:S01]  /*3f80*/  IMAD.WIDE.U32 R10, R9, c[0x0][0x180], R10 ;  /* 0x00006000090a7a25 */ /* 0x000fe200078e000a */
[----:B------:R-:W-:-:S03]  /*3f90*/  SHF.R.S32.HI R5, RZ, 0x1f, R9 ;  /* 0x0000001fff057819 */ /* 0x000fc60000011409 */
[----:B------:R-:W-:Y:S02]  /*3fa0*/  IMAD.MOV.U32 R4, RZ, RZ, R10 ;  /* 0x000000ffff047224 */ /* 0x000fe400078e000a */
[----:B------:R-:W-:-:S04]  /*3fb0*/  IMAD R5, R5, c[0x0][0x180], RZ ;  /* 0x0000600005057a24 */ /* 0x000fc800078e02ff */
[----:B------:R-:W-:-:S05]  /*3fc0*/  IMAD R5, R9, c[0x0][0x184], R5 ;  /* 0x0000610009057a24 */ /* 0x000fca00078e0205 */
[----:B------:R-:W-:Y:S01]  /*3fd0*/  IADD3 R5, R11, R5, RZ ;  /* 0x000000050b057210 */ /* 0x000fe20007ffe0ff */
[----:B------:R-:W-:Y:S05]  /*3fe0*/  BRA `(.L_x_3627) ;  /* 0x0000004000007947 */ /* 0x000fea0003800000 */
.L_x_3626:
[----:B------:R-:W-:-:S04]  /*3ff0*/  ULEA UR4, -UR8, URZ, 0x6 ;  /* 0x0000003f08047291 */ /* 0x000fc8000f8e313f */
[----:B------:R-:W-:Y:S02]  /*4000*/  USHF.R.S32.HI UR5, URZ, 0x1f, UR4 ;  /* 0x0000001f3f057899 */ /* 0x000fe40008011404 */
[----:B------:R-:W-:-:S04]  /*4010*/  MOV R4, UR4 ;  /* 0x0000000400047c02 */ /* 0x000fc80008000f00 */
[----:B------:R-:W-:Y:S02]  /*4020*/  MOV R5, UR5 ;  /* 0x0000000500057c02 */ /* 0x000fe40008000f00 */
.L_x_3627:
        /* <DEDUP_REMOVED lines=37> */
.L_x_3625:
[----:B--234-:R-:W-:Y:S02]  /*4280*/  IMAD.SHL.U32 R201, R97, 0x2, RZ ;  /* 0x0000000261c97824 */ /* 0x01cfe400078e00ff */
        /* <DEDUP_REMOVED lines=10> */
[----:B------:R-:W-:Y:S02]  /*4330*/  IADD3 R5, R96, 0x8, RZ ;  /* 0x0000000860057810 */ /* 0x000fe40007ffe0ff */
[CC--:B------:R-:W-:Y:S01]  /*4340*/  ISETP.GE.AND P4, PT, R4.reuse, R200.reuse, PT ;  /* 0x000000c80400720c */ /* 0x0c0fe20003f86270 */
[----:B------:R-:W-:Y:S01]  /*4350*/  LDSM.16.MT88.4 R132, [R224+0x10000] ;  /* 0x01000000e084783b */ /* 0x000fe20000004200 */
[----:B------:R-:W-:Y:S02]  /*4360*/  ISETP.GE.AND P1, PT, R4, R167, PT ;  /* 0x000000a70400720c */ /* 0x000fe40003f26270 */
[----:B------:R-:W-:Y:S01]  /*4370*/  IADD3 R4, R96, 0x9, RZ ;  /* 0x0000000960047810 */ /* 0x000fe20007ffe0ff */
[----:B------:R-:W-:Y:S01]  /*4380*/  LDSM.16.MT88.4 R40, [R228+0x12000] ;  /* 0x01200000e428783b */ /* 0x000fe20000004200 */
[----:B------:R-:W-:-:S02]  /*4390*/  ISETP.GE.AND P5, PT, R5, R200, PT ;  /* 0x000000c80500720c */ /* 0x000fc40003fa6270 */
[-C--:B------:R-:W-:Y:S01]  /*43a0*/  ISETP.GE.AND P0, PT, R5, R167.reuse, PT ;  /* 0x000000a70500720c */ /* 0x080fe20003f06270 */
[----:B------:R-:W-:Y:S01]  /*43b0*/  LDSM.16.MT88.4 R56, [R225+0x12000] ;  /* 0x01200000e138783b */ /* 0x000fe20000004200 */
[----:B------:R-:W-:Y:S02]  /*43c0*/  IADD3 R5, R96, 0x10, RZ ;  /* 0x0000001060057810 */ /* 0x000fe40007ffe0ff */
[C---:B------:R-:W-:Y:S01]  /*43d0*/  ISETP.GE.AND P3, PT, R4.reuse, R200, PT ;  /* 0x000000c80400720c */ /* 0x040fe20003f66270 */
[----:B-1----:R-:W-:Y:S01]  /*43e0*/  LDSM.16.MT88.4 R64, [R224+0x12000] ;  /* 0x01200000e040783b */ /* 0x002fe20000004200 */
        /* <DEDUP_REMOVED lines=13> */
[CC--:B------:R-:W-:Y:S01]  /*44c0*/  ISETP.GE.AND P5, PT, R4.reuse, R200.reuse, PT ;  /* 0x000000c80400720c */ /* 0x0c0fe20003fa6270 */
        /* <DEDUP_REMOVED lines=8> */
[-C--:B------:R-:W-:Y:S02]  /*4550*/  ISETP.GE.AND P2, PT, R5, R167.reuse, PT ;  /* 0x000000a70500720c */ /* 0x080fe40003f46270 */
[----:B------:R-:W-:Y:S02]  /*4560*/  FSEL R5, R28, -INF , !P4 ;  /* 0xff8000001c057808 */ /* 0x000fe40006000000 */
[----:B------:R-:W-:Y:S02]  /*4570*/  FSEL R10, R16, -INF , !P1 ;  /* 0xff800000100a7808 */ /* 0x000fe40004800000 */
[C---:B------:R-:W-:Y:S02]  /*4580*/  ISETP.GE.AND P4, PT, R4.reuse, R200, PT ;  /* 0x000000c80400720c */ /* 0x040fe40003f86270 */
[----:B------:R-:W-:Y:S02]  /*4590*/  ISETP.GE.AND P1, PT, R4, R167, PT ;  /* 0x000000a70400720c */ /* 0x000fe40003f26270 */
[----:B------:R-:W-:-:S02]  /*45a0*/  FSEL R4, R29, -INF , !P5 ;  /* 0xff8000001d047808 */ /* 0x000fc40006800000 */
[C---:B------:R-:W-:Y:S02]  /*45b0*/  ISETP.GE.AND P5, PT, R96.reuse, R200, PT ;  /* 0x000000c86000720c */ /* 0x040fe40003fa6270 */
[----:B------:R-:W-:Y:S02]  /*45c0*/  IADD3 R8, R96, 0x20, RZ ;  /* 0x0000002060087810 */ /* 0x000fe40007ffe0ff */
[----:B------:R-:W-:Y:S02]  /*45d0*/  FSEL R3, R3, -INF , !P5 ;  /* 0xff80000003037808 */ /* 0x000fe40006800000 */
[----:B------:R-:W-:Y:S02]  /*45e0*/  FSEL R9, R17, -INF , !P0 ;  /* 0xff80000011097808 */ /* 0x000fe40004000000 */
[----:B------:R-:W-:Y:S02]  /*45f0*/  FMNMX.FTZ R16, R3, R48, !PT ;  /* 0x0000003003107209 */ /* 0x000fe40007810000 */
[----:B------:R-:W-:-:S02]  /*4600*/  ISETP.GE.AND P0, PT, R8, R200, PT ;  /* 0x000000c80800720c */ /* 0x000fc40003f06270 */
[----:B------:R-:W-:Y:S02]  /*4610*/  FMNMX.FTZ R19, R49, R16, !PT ;  /* 0x0000001031137209 */ /* 0x000fe40007810000 */
[----:B------:R-:W-:Y:S02]  /*4620*/  FSEL R182, R182, -INF , !P0 ;  /* 0xff800000b6b67808 */ /* 0x000fe40004000000 */
[----:B------:R-:W-:Y:S02]  /*4630*/  FMNMX.FTZ R19, R50, R19, !PT ;  /* 0x0000001332137209 */ /* 0x000fe40007810000 */
[----:B------:R-:W-:Y:S02]  /*4640*/  ISETP.GE.AND P0, PT, R96, R167, PT ;  /* 0x000000a76000720c */ /* 0x000fe40003f06270 */
[----:B------:R-:W-:Y:S02]  /*4650*/  FMNMX.FTZ R19, R5, R19, !PT ;  /* 0x0000001305137209 */ /* 0x000fe40007810000 */
[----:B------:R-:W-:-:S02]  /*4660*/  FSEL R20, R20, -INF , !P0 ;  /* 0xff80000014147808 */ /* 0x000fc40004000000 */
[----:B------:R-:W-:Y:S02]  /*4670*/  IADD3 R11, R96, 0x21, RZ ;  /* 0x00000021600b7810 */ /* 0x000fe40007ffe0ff */
[----:B------:R-:W-:Y:S02]  /*4680*/  FSEL R12, R30, -INF , !P3 ;  /* 0xff8000001e0c7808 */ /* 0x000fe40005800000 */
[----:B------:R-:W-:Y:S02]  /*4690*/  FMNMX.FTZ R19, R4, R19, !PT ;  /* 0x0000001304137209 */ /* 0x000fe40007810000 */
[----:B------:R-:W-:Y:S02]  /*46a0*/  FMNMX.FTZ R18, R20, R21, !PT ;  /* 0x0000001514127209 */ /* 0x000fe40007810000 */
[----:B------:R-:W-:Y:S02]  /*46b0*/  ISETP.GE.AND P3, PT, R8, R167, PT ;  /* 0x000000a70800720c */ /* 0x000fe40003f66270 */
[----:B------:R-:W-:-:S02]  /*46c0*/  FSEL R8, R36, -INF , !P2 ;  /* 0xff80000024087808 */ /* 0x000fc40005000000 */
[C---:B------:R-:W-:Y:S02]  /*46d0*/  ISETP.GE.AND P5, PT, R11.reuse, R200, PT ;  /* 0x000000c80b00720c */ /* 0x040fe40003fa6270 */
[----:B------:R-:W-:Y:S02]  /*46e0*/  ISETP.GE.AND P2, PT, R11, R167, PT ;  /* 0x000000a70b00720c */ /* 0x000fe40003f46270 */
[----:B------:R-:W-:Y:S02]  /*46f0*/  FSEL R11, R31, -INF , !P4 ;  /* 0xff8000001f0b7808 */ /* 0x000fe40006000000 */
[----:B------:R-:W-:Y:S02]  /*4700*/  FMNMX.FTZ R19, R12, R19, !PT ;  /* 0x000000130c137209 */ /* 0x000fe40007810000 */
[----:B------:R-:W-:Y:S02]  /*4710*/  FMNMX.FTZ R18, R22, R18, !PT ;  /* 0x0000001216127209 */ /* 0x000fe40007810000 */
[----:B------:R-:W-:-:S02]  /*4720*/  IADD3 R15, R96, 0x28, RZ ;  /* 0x00000028600f7810 */ /* 0x000fc40007ffe0ff */
        /* <DEDUP_REMOVED lines=30> */
[----:B------:R-:W-:Y:S02]  /*4910*/  FSEL R187, R187, -INF , !P2 ;  /* 0xff800000bbbb7808 */ /* 0x000fe40005000000 */
[----:B------:R-:W-:Y:S02]  /*4920*/  FMNMX.FTZ R18, R186, R18, !PT ;  /* 0x00000012ba127209 */ /* 0x000fe40007810000 */
[----:B------:R-:W-:Y:S02]  /*4930*/  ISETP.GE.AND P5, PT, R96, R200, PT ;  /* 0x000000c86000720c */ /* 0x000fe40003fa6270 */
[----:B------:R-:W-:Y:S02]  /*4940*/  FSEL R193, R193, -INF , !P3 ;  /* 0xff800000c1c17808 */ /* 0x000fe40005800000 */
[----:B------:R-:W-:Y:S02]  /*4950*/  FMNMX.FTZ R19, R194, R19, !PT ;  /* 0x00000013c2137209 */ /* 0x000fe40007810000 */
[----:B------:R-:W-:-:S02]  /*4960*/  FSEL R188, R188, -INF , !P1 ;  /* 0xff800000bcbc7808 */ /* 0x000fc40004800000 */
[----:B------:R-:W-:Y:S02]  /*4970*/  FMNMX.FTZ R18, R187, R18, !PT ;  /* 0x00000012bb127209 */ /* 0x000fe40007810000 */
[----:B------:R-:W-:Y:S02]  /*4980*/  FSEL R192, R192, -INF , !P5 ;  /* 0xff800000c0c07808 */ /* 0x000fe40006800000 */
[----:B------:R-:W-:Y:S02]  /*4990*/  FMNMX.FTZ R19, R193, R19, !PT ;  /* 0x00000013c1137209 */ /* 0x000fe40007810000 */
[----:B------:R-:W-:Y:S02]  /*49a0*/  ISETP.GE.AND P1, PT, R17, R167, PT ;  /* 0x000000a71100720c */ /* 0x000fe40003f26270 */
[----:B------:R-:W-:Y:S02]  /*49b0*/  FSEL R189, R189, -INF , !P0 ;  /* 0xff800000bdbd7808 */ /* 0x000fe40004000000 */
[----:B------:R-:W-:-:S02]  /*49c0*/  FMNMX.FTZ R18, R188, R18, !PT ;  /* 0x00000012bc127209 */ /* 0x000fc40007810000 */
[----:B------:R-:W-:Y:S02]  /*49d0*/  FMNMX.FTZ R17, R192, R19, !PT ;  /* 0x00000013c0117209 */ /* 0x000fe40007810000 */
[-C--:B------:R-:W-:Y:S02]  /*49e0*/  ISETP.GE.AND P0, PT, R15, R167.reuse, PT ;  /* 0x000000a70f00720c */ /* 0x080fe40003f06270 */
[----:B------:R-:W-:Y:S01]  /*49f0*/  FSEL R190, R190, -INF , !P1 ;  /* 0xff800000bebe7808 */ /* 0x000fe20004800000 */
[----:B------:R-:W1:Y:S01]  /*4a00*/  SHFL.BFLY PT, R15, R17, 0x2, 0x1f ;  /* 0x0c401f00110f7f89 */ /* 0x000e6200000e0000 */
[----:B------:R-:W-:Y:S02]  /*4a10*/  FMNMX.FTZ R18, R189, R18, !PT ;  /* 0x00000012bd127209 */ /* 0x000fe40007810000 */
[----:B------:R-:W-:Y:S02]  /*4a20*/  ISETP.GE.AND P1, PT, R13, R167, PT ;  /* 0x000000a70d00720c */ /* 0x000fe40003f26270 */
[----:B------:R-:W-:-:S02]  /*4a30*/  FSEL R31, R6, -INF , !P0 ;  /* 0xff800000061f7808 */ /* 0x000fc40004000000 */
[----:B------:R-:W-:Y:S02]  /*4a40*/  FMNMX.FTZ R18, R190, R18, !PT ;  /* 0x00000012be127209 */ /* 0x000fe40007810000 */
[----:B------:R-:W-:Y:S02]  /*4a50*/  ISETP.GE.AND P0, PT, R96, R167, PT ;  /* 0x000000a76000720c */ /* 0x000fe40003f06270 */
[----:B------:R-:W-:Y:S01]  /*4a60*/  FSEL R30, R14, -INF , !P1 ;  /* 0xff8000000e1e7808 */ /* 0x000fe20004800000 */
[----:B------:R-:W-:Y:S01]  /*4a70*/  LDSM.16.MT88.4 R96, [R224+0x14000] ;  /* 0x01400000e060783b */ /* 0x000fe20000004200 */
[----:B------:R-:W-:Y:S02]  /*4a80*/  FMNMX.FTZ R18, R31, R18, !PT ;  /* 0x000000121f127209 */ /* 0x000fe40007810000 */
[----:B------:R-:W-:Y:S02]  /*4a90*/  FSEL R29, R7, -INF , !P0 ;  /* 0xff800000071d7808 */ /* 0x000fe40004000000 */
[----:B------:R-:W-:-:S02]  /*4aa0*/  FMNMX.FTZ R6, R30, R18, !PT ;  /* 0x000000121e067209 */ /* 0x000fc40007810000 */
[----:B------:R-:W-:Y:S02]  /*4ab0*/  ISETP.GT.AND P3, PT, R240, R236, PT ;  /* 0x000000ecf000720c */ /* 0x000fe40003f64270 */
        /* <DEDUP_REMOVED lines=15> */
[----:B------:R-:W2:Y:S01]  /*4bb0*/  LDSM.16.MT88.4 R48, [R226+0x12000] ;  /* 0x01200000e230783b */ /* 0x000ea20000004200 */
[--C-:B------:R-:W-:Y:S01]  /*4bc0*/  FFMA.FTZ R175, R5, c[0x0][0x23c], -R191.reuse ;  /* 0x00008f0005af7a23 */ /* 0x100fe200000108bf */
[----:B-1----:R-:W-:Y:S01]  /*4bd0*/  FMNMX.FTZ R3, R7, R6, !PT ;  /* 0x0000000607037209 */ /* 0x002fe20007810000 */
[----:B------:R-:W-:-:S02]  /*4be0*/  FFMA.FTZ R171, R4, c[0x0][0x23c], -R191 ;  /* 0x00008f0004ab7a23 */ /* 0x000fc400000108bf */
[----:B------:R-:W1:Y:S01]  /*4bf0*/  LDSM.16.MT88.4 R4, [R224+0x16000] ;  /* 0x01600000e004783b */ /* 0x000e620000004200 */
[C---:B------:R-:W-:Y:S01]  /*4c00*/  FSETP.NEU.FTZ.AND P0, PT, R3.reuse, -INF , PT ;  /* 0xff8000000300780b */ /* 0x040fe20003f1d000 */
[----:B------:R-:W-:Y:S01]  /*4c10*/  FMUL.FTZ R28, R3, c[0x0][0x23c] ;  /* 0x00008f00031c7a20 */ /* 0x000fe20000410000 */
[----:B------:R-:W3:Y:S01]  /*4c20*/  MUFU.EX2 R177, R177 ;  /* 0x000000b100b17308 */ /* 0x000ee20000000800 */
[--C-:B------:R-:W-:Y:S02]  /*4c30*/  FFMA.FTZ R170, R12, c[0x0][0x23c], -R191.reuse ;  /* 0x00008f000caa7a23 */ /* 0x100fe400000108bf */
[----:B------:R-:W4:Y:S01]  /*4c40*/  LDSM.16.MT88.4 R12, [R228+0x10800] ;  /* 0x01080000e40c783b */ /* 0x000f220000004200 */
[----:B------:R-:W-:Y:S01]  /*4c50*/  FSEL R28, R28, RZ, P0 ;  /* 0x000000ff1c1c7208 */ /* 0x000fe20000000000 */
[--C-:B------:R-:W-:Y:S02]  /*4c60*/  FFMA.FTZ R2, R11, c[0x0][0x23c], -R191.reuse ;  /* 0x00008f000b027a23 */ /* 0x100fe400000108bf */
[----:B------:R-:W-:Y:S01]  /*4c70*/  FFMA.FTZ R182, R182, c[0x0][0x23c], -R191 ;  /* 0x00008f00b6b67a23 */ /* 0x000fe200000108bf */
[----:B------:R-:W-:Y:S01]  /*4c80*/  MUFU.EX2 R176, R176 ;  /* 0x000000b000b07308 */ /* 0x000fe20000000800 */
[----:B------:R-:W-:-:S02]  /*4c90*/  FFMA.FTZ R180, R20, c[0x0][0x23c], -R28 ;  /* 0x00008f0014b47a23 */ /* 0x000fc4000001081c */
[--C-:B------:R-:W-:Y:S02]  /*4ca0*/  FFMA.FTZ R179, R21, c[0x0][0x23c], -R28.reuse ;  /* 0x00008f0015b37a23 */ /* 0x100fe4000001081c */
[--C-:B------:R-:W-:Y:S02]  /*4cb0*/  FFMA.FTZ R181, R22, c[0x0][0x23c], -R28.reuse ;  /* 0x00008f0016b57a23 */ /* 0x100fe4000001081c */
[--C-:B------:R-:W-:Y:S01]  /*4cc0*/  FFMA.FTZ R174, R23, c[0x0][0x23c], -R28.reuse ;  /* 0x00008f0017ae7a23 */ /* 0x100fe2000001081c */
[----:B------:R-:W5:Y:S01]  /*4cd0*/  MUFU.EX2 R172, R172 ;  /* 0x000000ac00ac7308 */ /* 0x000f620000000800 */
[--C-:B------:R-:W-:Y:S01]  /*4ce0*/  FFMA.FTZ R173, R10, c[0x0][0x23c], -R28.reuse ;  /* 0x00008f000aad7a23 */ /* 0x100fe2000001081c */
[----:B---3--:R-:W-:Y:S01]  /*4cf0*/  F2FP.BF16.PACK_AB R128, R177, R178 ;  /* 0x000000b2b180723e */ /* 0x008fe200000010ff */
[--C-:B------:R-:W-:Y:S01]  /*4d00*/  FFMA.FTZ R169, R9, c[0x0][0x23c], -R28.reuse ;  /* 0x00008f0009a97a23 */ /* 0x100fe2000001081c */
[----:B------:R-:W-:Y:S01]  /*4d10*/  LDSM.16.MT88.4 R20, [R225+0x10800] ;  /* 0x01080000e114783b */ /* 0x000fe20000004200 */
[----:B------:R-:W-:-:S02]  /*4d20*/  FFMA.FTZ R168, R8, c[0x0][0x23c], -R28 ;  /* 0x00008f0008a87a23 */ /* 0x000fc4000001081c */
[--C-:B------:R-:W-:Y:S01]  /*4d30*/  FFMA.FTZ R0, R16, c[0x0][0x23c], -R28.reuse ;  /* 0x00008f0010007a23 */ /* 0x100fe2000001081c */
[----:B------:R-:W-:Y:S01]  /*4d40*/  MUFU.EX2 R180, R180 ;  /* 0x000000b400b47308 */ /* 0x000fe20000000800 */
[----:B------:R-:W3:Y:S01]  /*4d50*/  LDSM.16.MT88.4 R8, [R226+0x10800] ;  /* 0x01080000e208783b */ /* 0x000ee20000004200 */
[--C-:B------:R-:W-:Y:S02]  /*4d60*/  FFMA.FTZ R183, R183, c[0x0][0x23c], -R191.reuse ;  /* 0x00008f00b7b77a23 */ /* 0x100fe400000108bf */
[--C-:B------:R-:W-:Y:S01]  /*4d70*/  FFMA.FTZ R184, R184, c[0x0][0x23c], -R191.reuse ;  /* 0x00008f00b8b87a23 */ /* 0x100fe200000108bf */
[----:B------:R-:W1:Y:S01]  /*4d80*/  LDSM.16.MT88.4 R16, [R224+0x10800] ;  /* 0x01080000e010783b */ /* 0x000e620000004200 */
[----:B------:R-:W-:Y:S02]  /*4d90*/  FFMA.FTZ R185, R185, c[0x0][0x23c], -R191 ;  /* 0x00008f00b9b97a23 */ /* 0x000fe400000108bf */
[----:B------:R-:W2:Y:S01]  /*4da0*/  MUFU.EX2 R179, R179 ;  /* 0x000000b300b37308 */ /* 0x000ea20000000800 */
[----:B-----5:R-:W-:Y:S01]  /*4db0*/  F2FP.BF16.PACK_AB R130, R172, R176 ;  /* 0x000000b0ac82723e */ /* 0x020fe200000010ff */
[----:B------:R-:W-:-:S02]  /*4dc0*/  FFMA.FTZ R186, R186, c[0x0][0x23c], -R28 ;  /* 0x00008f00baba7a23 */ /* 0x000fc4000001081c */
[--C-:B------:R-:W-:Y:S02]  /*4dd0*/  FFMA.FTZ R187, R187, c[0x0][0x23c], -R28.reuse ;  /* 0x00008f00bbbb7a23 */ /* 0x100fe4000001081c */
[--C-:B------:R-:W-:Y:S02]  /*4de0*/  FFMA.FTZ R188, R188, c[0x0][0x23c], -R28.reuse ;  /* 0x00008f00bcbc7a23 */ /* 0x100fe4000001081c */
[----:B------:R-:W-:Y:S01]  /*4df0*/  MUFU.EX2 R181, R181 ;  /* 0x000000b500b57308 */ /* 0x000fe20000000800 */
[----:B------:R-:W-:Y:S02]  /*4e00*/  FFMA.FTZ R189, R189, c[0x0][0x23c], -R28 ;  /* 0x00008f00bdbd7a23 */ /* 0x000fe4000001081c */
[--C-:B------:R-:W-:Y:S02]  /*4e10*/  FFMA.FTZ R195, R195, c[0x0][0x23c], -R191.reuse ;  /* 0x00008f00c3c37a23 */ /* 0x100fe400000108bf */
[--C-:B------:R-:W-:Y:S02]  /*4e20*/  FFMA.FTZ R194, R194, c[0x0][0x23c], -R191.reuse ;  /* 0x00008f00c2c27a23 */ /* 0x100fe400000108bf */
[--C-:B------:R-:W-:Y:S01]  /*4e30*/  FFMA.FTZ R193, R193, c[0x0][0x23c], -R191.reuse ;  /* 0x00008f00c1c17a23 */ /* 0x100fe200000108bf */
[----:B------:R-:W5:Y:S01]  /*4e40*/  MUFU.EX2 R174, R174 ;  /* 0x000000ae00ae7308 */ /* 0x000f620000000800 */
[----:B--2---:R-:W-:Y:S01]  /*4e50*/  F2FP.BF16.PACK_AB R129, R179, R180 ;  /* 0x000000b4b381723e */ /* 0x004fe200000010ff */
[----:B------:R-:W-:-:S02]  /*4e60*/  FFMA.FTZ R250, R192, c[0x0][0x23c], -R191 ;  /* 0x00008f00c0fa7a23 */ /* 0x000fc400000108bf */
[--C-:B------:R-:W-:Y:S02]  /*4e70*/  FFMA.FTZ R190, R190, c[0x0][0x23c], -R28.reuse ;  /* 0x00008f00bebe7a23 */ /* 0x100fe4000001081c */
[--C-:B------:R-:W-:Y:S02]  /*4e80*/  FFMA.FTZ R191, R31, c[0x0][0x23c], -R28.reuse ;  /* 0x00008f001fbf7a23 */ /* 0x100fe4000001081c */
[----:B------:R-:W-:Y:S01]  /*4e90*/  MUFU.EX2 R175, R175 ;  /* 0x000000af00af7308 */ /* 0x000fe20000000800 */
[--C-:B------:R-:W-:Y:S02]  /*4ea0*/  FFMA.FTZ R192, R30, c[0x0][0x23c], -R28.reuse ;  /* 0x00008f001ec07a23 */ /* 0x100fe4000001081c */
[----:B------:R-:W-:Y:S02]  /*4eb0*/  FFMA.FTZ R249, R29, c[0x0][0x23c], -R28 ;  /* 0x00008f001df97a23 */ /* 0x000fe4000001081c */
[----:B------:R-:W-:Y:S01]  /*4ec0*/  LDSM.16.MT88.4 R28, [R225+0x11800] ;  /* 0x01180000e11c783b */ /* 0x000fe20000004200 */
[----:B------:R-:W-:Y:S01]  /*4ed0*/  FADD.FTZ R177, R178, R177 ;  /* 0x000000b1b2b17221 */ /* 0x000fe20000010000 */
[----:B-----5:R-:W-:Y:S01]  /*4ee0*/  F2FP.BF16.PACK_AB R131, R174, R181 ;  /* 0x000000b5ae83723e */ /* 0x020fe200000010ff */
[----:B------:R-:W2:Y:S01]  /*4ef0*/  MUFU.EX2 R171, R171 ;  /* 0x000000ab00ab7308 */ /* 0x000ea20000000800 */
[----:B------:R-:W-:-:S02]  /*4f00*/  FADD.FTZ R179, R180, R179 ;  /* 0x000000b3b4b37221 */ /* 0x000fc40000010000 */
[----:B------:R-:W-:Y:S02]  /*4f10*/  FADD.FTZ R176, R176, R177 ;  /* 0x000000b1b0b07221 */ /* 0x000fe40000010000 */
[----:B------:R-:W-:Y:S01]  /*4f20*/  FADD.FTZ R181, R181, R179 ;  /* 0x000000b3b5b57221 */ /* 0x000fe20000010000 */
[----:B------:R-:W-:Y:S01]  /*4f30*/  HMMA.16816.F32.BF16 R160, R128, R156, RZ ;  /* 0x0000009c80a0723c */ /* 0x000fe200000418ff */
[----:B------:R-:W-:Y:S01]  /*4f40*/  FADD.FTZ R176, R172, R176 ;  /* 0x000000b0acb07221 */ /* 0x000fe20000010000 */
[----:B------:R-:W-:Y:S01]  /*4f50*/  MUFU.EX2 R170, R170 ;  /* 0x000000aa00aa7308 */ /* 0x000fe20000000800 */
[----:B------:R-:W-:-:S05]  /*4f60*/  FADD.FTZ R181, R174, R181 ;  /* 0x000000b5aeb57221 */ /* 0x000fca0000010000 */
        /* <DEDUP_REMOVED lines=50> */
[C---:B-1----:R-:W-:Y:S07]  /*5290*/  HMMA.16816.F32.BF16 R124, R128.reuse, R4, RZ ;  /* 0x00000004807c723c */ /* 0x042fee00000418ff */
[----:B--2---:R-:W-:Y:S01]  /*52a0*/  F2FP.BF16.PACK_AB R4, R171, R175 ;  /* 0x000000afab04723e */ /* 0x004fe200000010ff */
        /* <DEDUP_REMOVED lines=80> */
[----:B--2---:R-:W-:Y:S01]  /*57b0*/  HMMA.16816.F32.BF16 R136, R4, R8, R136 ;  /* 0x000000080488723c */ /* 0x004fe20000041888 */
        /* <DEDUP_REMOVED lines=170> */
.L_x_3629:
[----:B------:R-:W-:Y:S02]  /*6260*/  ULDC UR14, c[0x0][0x1a0] ;  /* 0x00006800000e7ab9 */ /* 0x000fe40000000800 */
[----:B------:R-:W-:-:S04]  /*6270*/  ULEA UR14, -UR14, URZ, 0x6 ;  /* 0x0000003f0e0e7291 */ /* 0x000fc8000f8e313f */
[----:B------:R-:W-:-:S04]  /*6280*/  USHF.R.S32.HI UR12, URZ, 0x1f, UR14 ;  /* 0x0000001f3f0c7899 */ /* 0x000fc8000801140e */
.L_x_3630:
        /* <DEDUP_REMOVED lines=33> */
[----:B------:R3:W-:Y:S04]  /*64a0*/  LDGSTS.E.BYPASS.LTC128B.128 [R241+0x10800], [R4.64] ;  /* 0x1080000004f17fae */ /* 0x0007e8000b901d4a */
        /* <DEDUP_REMOVED lines=230> */
[----:B------:R-:W-:Y:S05]  /*7310*/  MUFU.TANH R179, R179 ;  /* 0x000000b300b37308 */ /* 0x000fea0000002400 */
[----:B------:R-:W-:Y:S01]  /*7320*/  FMUL.FTZ R23, R182, c[0x0][0x2ec] ;  /* 0x0000bb00b6177a20 */ /* 0x000fe20000410000 */
[C---:B----4-:R-:W-:Y:S01]  /*7330*/  HMMA.16816.F32.BF16 R172, R24.reuse, R12, R172 ;  /* 0x0000000c18ac723c */ /* 0x050fe200000418ac */
[----:B------:R-:W-:Y:S01]  /*7340*/  FMUL.FTZ R22, R183, c[0x0][0x2ec] ;  /* 0x0000bb00b7167a20 */ /* 0x000fe20000410000 */
[----:B--2---:R-:W2:Y:S01]  /*7350*/  LDSM.16.M88.4 R8, [R220+0x7000] ;  /* 0x00700000dc08783b */ /* 0x004ea20000000200 */
[----:B------:R-:W3:Y:S05]  /*7360*/  MUFU.TANH R0, R0 ;  /* 0x0000000000007308 */ /* 0x000eea0000002400 */
        /* <DEDUP_REMOVED lines=8> */
[----:B------:R-:W-:Y:S06]  /*73f0*/  HMMA.16816.F32.BF16 R28, R24, R6, R28 ;  /* 0x00000006181c723c */ /* 0x000fec000004181c */
[----:B------:R-:W1:Y:S01]  /*7400*/  MUFU.TANH R2, R2 ;  /* 0x0000000200027308 */ /* 0x000e620000002400 */
[----:B------:R-:W-:Y:S01]  /*7410*/  IMAD R7, R240, 0x40, R201 ;  /* 0x00000040f0077824 */ /* 0x000fe200078e02c9 */
[----:B--2---:R-:W-:Y:S04]  /*7420*/  HMMA.16816.F32.BF16 R172, R16, R8, R172 ;  /* 0x0000000810ac723c */ /* 0x004fe800000418ac */
[----:B------:R-:W-:-:S02]  /*7430*/  IADD3 R6, R7, 0x20, RZ ;  /* 0x0000002007067810 */ /* 0x000fc40007ffe0ff */
[----:B------:R-:W-:Y:S01]  /*7440*/  MUFU.TANH R22, R22 ;  /* 0x0000001600167308 */ /* 0x000fe20000002400 */
[----:B------:R-:W-:Y:S01]  /*7450*/  ISETP.GE.AND P5, PT, R7, R200, PT ;  /* 0x000000c80700720c */ /* 0x000fe20003fa6270 */
[----:B------:R-:W-:Y:S01]  /*7460*/  FMUL.FTZ R8, R189, c[0x0][0x2ec] ;  /* 0x0000bb00bd087a20 */ /* 0x000fe20000410000 */
[----:B----4-:R-:W-:Y:S01]  /*7470*/  HMMA.16816.F32.BF16 R32, R16, R12, R32 ;  /* 0x0000000c1020723c */ /* 0x010fe20000041820 */
[----:B------:R-:W-:Y:S01]  /*7480*/  FMUL.FTZ R9, R188, c[0x0][0x2ec] ;  /* 0x0000bb00bc097a20 */ /* 0x000fe20000410000 */
[----:B---3--:R-:W-:-:S03]  /*7490*/  FSEL R0, R0, -INF , !P5 ;  /* 0xff80000000007808 */ /* 0x008fc60006800000 */
[----:B------:R-:W-:Y:S01]  /*74a0*/  MUFU.TANH R21, R21 ;  /* 0x0000001500157308 */ /* 0x000fe20000002400 */
[C---:B------:R-:W-:Y:S02]  /*74b0*/  ISETP.GE.AND P4, PT, R7.reuse, R167, PT ;  /* 0x000000a70700720c */ /* 0x040fe40003f86270 */
[C---:B------:R-:W-:Y:S01]  /*74c0*/  IADD3 R12, R7.reuse, 0x30, RZ ;  /* 0x00000030070c7810 */ /* 0x040fe20007ffe0ff */
[C---:B------:R-:W-:Y:S01]  /*74d0*/  HMMA.16816.F32.BF16 R28, R16.reuse, R14, R28 ;  /* 0x0000000e101c723c */ /* 0x040fe2000004181c */
[C---:B------:R-:W-:Y:S02]  /*74e0*/  IADD3 R13, R7.reuse, 0x29, RZ ;  /* 0x00000029070d7810 */ /* 0x040fe40007ffe0ff */
[----:B-1----:R-:W-:Y:S01]  /*74f0*/  FSEL R2, R2, -INF , !P4 ;  /* 0xff80000002027808 */ /* 0x002fe20006000000 */
[----:B------:R-:W-:Y:S03]  /*7500*/  MUFU.TANH R8, R8 ;  /* 0x0000000800087308 */ /* 0x000fe60000002400 */
[----:B------:R-:W-:Y:S01]  /*7510*/  IADD3 R15, R7, 0x21, RZ ;  /* 0x00000021070f7810 */ /* 0x000fe20007ffe0ff */
[----:B------:R-:W-:Y:S01]  /*7520*/  HMMA.16816.F32.BF16 R168, R16, R10, R168 ;  /* 0x0000000a10a8723c */ /* 0x000fe200000418a8 */
[----:B------:R-:W-:Y:S01]  /*7530*/  FMUL.FTZ R173, R173, c[0x0][0x2ec] ;  /* 0x0000bb00adad7a20 */ /* 0x000fe20000410000 */
[----:B------:R-:W-:Y:S01]  /*7540*/  IADD3 R14, R7, 0x28, RZ ;  /* 0x00000028070e7810 */ /* 0x000fe20007ffe0ff */
[----:B------:R-:W-:Y:S01]  /*7550*/  FMUL.FTZ R172, R172, c[0x0][0x2ec] ;  /* 0x0000bb00acac7a20 */ /* 0x000fe20000410000 */
[----:B------:R-:W-:Y:S01]  /*7560*/  MUFU.TANH R9, R9 ;  /* 0x0000000900097308 */ /* 0x000fe20000002400 */
[----:B------:R-:W-:-:S02]  /*7570*/  FMUL.FTZ R174, R174, c[0x0][0x2ec] ;  /* 0x0000bb00aeae7a20 */ /* 0x000fc40000410000 */
[C---:B------:R-:W-:Y:S01]  /*7580*/  IADD3 R19, R7.reuse, 0x10, RZ ;  /* 0x0000001007137810 */ /* 0x040fe20007ffe0ff */
[----:B------:R-:W-:Y:S01]  /*7590*/  FMUL.FTZ R32, R32, c[0x0][0x2ec] ;  /* 0x0000bb0020207a20 */ /* 0x000fe20000410000 */
[----:B------:R-:W-:Y:S01]  /*75a0*/  IADD3 R16, R7, 0x19, RZ ;  /* 0x0000001907107810 */ /* 0x000fe20007ffe0ff */
[----:B------:R-:W-:Y:S01]  /*75b0*/  FMUL.FTZ R33, R33, c[0x0][0x2ec] ;  /* 0x0000bb0021217a20 */ /* 0x000fe20000410000 */
[-C--:B------:R-:W-:Y:S01]  /*75c0*/  ISETP.GE.AND P3, PT, R19, R200.reuse, PT ;  /* 0x000000c81300720c */ /* 0x080fe20003f66270 */
[----:B------:R-:W1:Y:S01]  /*75d0*/  MUFU.TANH R195, R173 ;  /* 0x000000ad00c37308 */ /* 0x000e620000002400 */
[----:B------:R-:W-:Y:S01]  /*75e0*/  IADD3 R10, R7, 0x38, RZ ;  /* 0x00000038070a7810 */ /* 0x000fe20007ffe0ff */
[----:B------:R-:W-:Y:S01]  /*75f0*/  FMUL.FTZ R175, R175, c[0x0][0x2ec] ;  /* 0x0000bb00afaf7a20 */ /* 0x000fe20000410000 */
[----:B------:R-:W-:Y:S01]  /*7600*/  FSEL R27, R179, -INF , !P3 ;  /* 0xff800000b31b7808 */ /* 0x000fe20005800000 */
[----:B------:R-:W-:Y:S01]  /*7610*/  FMUL.FTZ R28, R28, c[0x0][0x2ec] ;  /* 0x0000bb001c1c7a20 */ /* 0x000fe20000410000 */
[-C--:B------:R-:W-:Y:S01]  /*7620*/  ISETP.GE.AND P3, PT, R15, R200.reuse, PT ;  /* 0x000000c80f00720c */ /* 0x080fe20003f66270 */
[----:B------:R-:W-:Y:S01]  /*7630*/  FMUL.FTZ R29, R29, c[0x0][0x2ec] ;  /* 0x0000bb001d1d7a20 */ /* 0x000fe20000410000 */
[C---:B------:R-:W-:Y:S01]  /*7640*/  IADD3 R17, R7.reuse, 0x18, RZ ;  /* 0x0000001807117810 */ /* 0x040fe20007ffe0ff */
[----:B------:R-:W-:Y:S01]  /*7650*/  MUFU.TANH R196, R172 ;  /* 0x000000ac00c47308 */ /* 0x000fe20000002400 */
[----:B------:R-:W-:Y:S01]  /*7660*/  IADD3 R11, R7, 0x31, RZ ;  /* 0x00000031070b7810 */ /* 0x000fe20007ffe0ff */
[----:B------:R-:W-:Y:S01]  /*7670*/  FMUL.FTZ R35, R35, c[0x0][0x2ec] ;  /* 0x0000bb0023237a20 */ /* 0x000fe20000410000 */
[----:B------:R-:W-:Y:S01]  /*7680*/  IADD3 R18, R7, 0x11, RZ ;  /* 0x0000001107127810 */ /* 0x000fe20007ffe0ff */
[----:B------:R-:W-:Y:S01]  /*7690*/  FMUL.FTZ R168, R168, c[0x0][0x2ec] ;  /* 0x0000bb00a8a87a20 */ /* 0x000fe20000410000 */
[----:B------:R-:W-:Y:S01]  /*76a0*/  ISETP.GE.AND P4, PT, R17, R167, PT ;  /* 0x000000a71100720c */ /* 0x000fe20003f86270 */
[----:B------:R-:W-:Y:S01]  /*76b0*/  FMUL.FTZ R193, R169, c[0x0][0x2ec] ;  /* 0x0000bb00a9c17a20 */ /* 0x000fe20000410000 */
[C---:B------:R-:W-:Y:S01]  /*76c0*/  IADD3 R169, R7.reuse, 0x8, RZ ;  /* 0x0000000807a97810 */ /* 0x040fe20007ffe0ff */
[----:B------:R-:W2:Y:S01]  /*76d0*/  MUFU.TANH R182, R28 ;  /* 0x0000001c00b67308 */ /* 0x000ea20000002400 */
[----:B------:R-:W-:Y:S01]  /*76e0*/  FMUL.FTZ R5, R170, c[0x0][0x2ec] ;  /* 0x0000bb00aa057a20 */ /* 0x000fe20000410000 */
[----:B------:R-:W-:Y:S01]  /*76f0*/  IADD3 R170, R7, 0x1, RZ ;  /* 0x0000000107aa7810 */ /* 0x000fe20007ffe0ff */
[----:B------:R-:W-:Y:S01]  /*7700*/  FMUL.FTZ R171, R171, c[0x0][0x2ec] ;  /* 0x0000bb00abab7a20 */ /* 0x000fe20000410000 */
[-C--:B------:R-:W-:Y:S01]  /*7710*/  ISETP.GE.AND P1, PT, R169, R200.reuse, PT ;  /* 0x000000c8a900720c */ /* 0x080fe20003f26270 */
[----:B------:R-:W-:Y:S01]  /*7720*/  FMUL.FTZ R30, R30, c[0x0][0x2ec] ;  /* 0x0000bb001e1e7a20 */ /* 0x000fe20000410000 */
[----:B------:R-:W-:Y:S01]  /*7730*/  ISETP.GE.AND P2, PT, R170, R200, PT ;  /* 0x000000c8aa00720c */ /* 0x000fe20003f46270 */
[----:B------:R-:W-:Y:S01]  /*7740*/  FMUL.FTZ R31, R31, c[0x0][0x2ec] ;  /* 0x0000bb001f1f7a20 */ /* 0x000fe20000410000 */
[----:B------:R3:W-:Y:S01]  /*7750*/  MUFU.TANH R194, R168 ;  /* 0x000000a800c27308 */ /* 0x0007e20000002400 */
[----:B------:R-:W-:-:S02]  /*7760*/  FSEL R176, R176, -INF , !P1 ;  /* 0xff800000b0b07808 */ /* 0x000fc40004800000 */
[-C--:B------:R-:W-:Y:S02]  /*7770*/  ISETP.GE.AND P1, PT, R16, R200.reuse, PT ;  /* 0x000000c81000720c */ /* 0x080fe40003f26270 */
[----:B-1----:R-:W-:Y:S02]  /*7780*/  FSEL R195, R195, -INF , !P3 ;  /* 0xff800000c3c37808 */ /* 0x002fe40005800000 */
[-C--:B------:R-:W-:Y:S01]  /*7790*/  ISETP.GE.AND P3, PT, R10, R200.reuse, PT ;  /* 0x000000c80a00720c */ /* 0x080fe20003f66270 */
[----:B------:R-:W1:Y:S01]  /*77a0*/  MUFU.TANH R32, R32 ;  /* 0x0000002000207308 */ /* 0x000e620000002400 */
[----:B------:R-:W-:Y:S02]  /*77b0*/  FSEL R24, R8, -INF , !P1 ;  /* 0xff80000008187808 */ /* 0x000fe40004800000 */
[----:B------:R-:W-:Y:S02]  /*77c0*/  FSEL R185, R185, -INF , !P2 ;  /* 0xff800000b9b97808 */ /* 0x000fe40005000000 */
[----:B------:R-:W-:-:S02]  /*77d0*/  ISETP.GE.AND P1, PT, R12, R200, PT ;  /* 0x000000c80c00720c */ /* 0x000fc40003f26270 */
[-C--:B------:R-:W-:Y:S01]  /*77e0*/  ISETP.GE.AND P2, PT, R17, R200.reuse, PT ;  /* 0x000000c81100720c */ /* 0x080fe20003f46270 */
[----:B------:R1:W4:Y:S01]  /*77f0*/  MUFU.TANH R172, R33 ;  /* 0x0000002100ac7308 */ /* 0x0003220000002400 */
[----:B---3--:R-:W-:Y:S02]  /*7800*/  IADD3 R168, R7, 0x9, RZ ;  /* 0x0000000907a87810 */ /* 0x008fe40007ffe0ff */
[----:B--2---:R-:W-:Y:S02]  /*7810*/  FSEL R182, R182, -INF , !P3 ;  /* 0xff800000b6b67808 */ /* 0x004fe40005800000 */
[----:B------:R-:W-:Y:S02]  /*7820*/  ISETP.GE.AND P0, PT, R168, R200, PT ;  /* 0x000000c8a800720c */ /* 0x000fe40003f06270 */
[----:B------:R-:W-:Y:S01]  /*7830*/  ISETP.GE.AND P3, PT, R19, R167, PT ;  /* 0x000000a71300720c */ /* 0x000fe20003f66270 */
[----:B------:R-:W-:Y:S01]  /*7840*/  MUFU.TANH R5, R5 ;  /* 0x0000000500057308 */ /* 0x000fe20000002400 */
[----:B------:R-:W-:-:S02]  /*7850*/  FSEL R186, R186, -INF , !P0 ;  /* 0xff800000baba7808 */ /* 0x000fc40004000000 */
[-C--:B------:R-:W-:Y:S02]  /*7860*/  ISETP.GE.AND P0, PT, R6, R200.reuse, PT ;  /* 0x000000c80600720c */ /* 0x080fe40003f06270 */
[-C--:B------:R-:W-:Y:S02]  /*7870*/  ISETP.GE.AND P5, PT, R18, R200.reuse, PT ;  /* 0x000000c81200720c */ /* 0x080fe40003fa6270 */
[----:B------:R-:W-:Y:S01]  /*7880*/  FSEL R196, R196, -INF , !P0 ;  /* 0xff800000c4c47808 */ /* 0x000fe20004000000 */
[----:B------:R-:W2:Y:S01]  /*7890*/  MUFU.TANH R193, R193 ;  /* 0x000000c100c17308 */ /* 0x000ea20000002400 */
[----:B------:R-:W-:Y:S02]  /*78a0*/  ISETP.GE.AND P0, PT, R11, R200, PT ;  /* 0x000000c80b00720c */ /* 0x000fe40003f06270 */
[----:B-1----:R-:W-:Y:S02]  /*78b0*/  FSEL R33, R32, -INF , !P1 ;  /* 0xff80000020217808 */ /* 0x002fe40004800000 */
[----:B------:R-:W-:Y:S01]  /*78c0*/  FSEL R25, R9, -INF , !P2 ;  /* 0xff80000009197808 */ /* 0x000fe20005000000 */
[----:B------:R-:W-:Y:S01]  /*78d0*/  FMUL.FTZ R9, R34, c[0x0][0x2ec] ;  /* 0x0000bb0022097a20 */ /* 0x000fe20000410000 */
[----:B------:R-:W-:Y:S01]  /*78e0*/  ISETP.GE.AND P1, PT, R169, R167, PT ;  /* 0x000000a7a900720c */ /* 0x000fe20003f26270 */
[----:B------:R-:W1:Y:S01]  /*78f0*/  MUFU.TANH R181, R29 ;  /* 0x0000001d00b57308 */ /* 0x000e620000002400 */
[----:B----4-:R-:W-:-:S02]  /*7900*/  FSEL R32, R172, -INF , !P0 ;  /* 0xff800000ac207808 */ /* 0x010fc40004000000 */
[-C--:B------:R-:W-:Y:S02]  /*7910*/  ISETP.GE.AND P0, PT, R168, R167.reuse, PT ;  /* 0x000000a7a800720c */ /* 0x080fe40003f06270 */
[----:B------:R-:W-:Y:S02]  /*7920*/  FSEL R23, R23, -INF , !P3 ;  /* 0xff80000017177808 */ /* 0x000fe40005800000 */
[----:B------:R-:W-:Y:S01]  /*7930*/  FSEL R26, R20, -INF , !P5 ;  /* 0xff800000141a7808 */ /* 0x000fe20006800000 */
[----:B------:R-:W3:Y:S01]  /*7940*/  MUFU.TANH R4, R4 ;  /* 0x0000000400047308 */ /* 0x000ee20000002400 */
[C---:B------:R-:W-:Y:S02]  /*7950*/  ISETP.GE.AND P3, PT, R14.reuse, R167, PT ;  /* 0x000000a70e00720c */ /* 0x040fe40003f66270 */
[-C--:B------:R-:W-:Y:S02]  /*7960*/  ISETP.GE.AND P5, PT, R14, R200.reuse, PT ;  /* 0x000000c80e00720c */ /* 0x080fe40003fa6270 */
[----:B------:R-:W-:-:S02]  /*7970*/  ISETP.GE.AND P2, PT, R13, R200, PT ;  /* 0x000000c80d00720c */ /* 0x000fc40003f46270 */
[----:B------:R-:W-:Y:S01]  /*7980*/  FSEL R8, R177, -INF , !P1 ;  /* 0xff800000b1087808 */ /* 0x000fe20004800000 */
[----:B------:R-:W4:Y:S01]  /*7990*/  MUFU.TANH R192, R174 ;  /* 0x000000ae00c07308 */ /* 0x000f220000002400 */
[----:B------:R-:W-:Y:S02]  /*79a0*/  IADD3 R7, R7, 0x39, RZ ;  /* 0x0000003907077810 */ /* 0x000fe40007ffe0ff */
[----:B------:R-:W-:Y:S02]  /*79b0*/  ISETP.GE.AND P1, PT, R6, R167, PT ;  /* 0x000000a70600720c */ /* 0x000fe40003f26270 */
[----:B------:R-:W-:Y:S02]  /*79c0*/  FSEL R6, R178, -INF , !P0 ;  /* 0xff800000b2067808 */ /* 0x000fe40004000000 */
[----:B------:R-:W-:Y:S01]  /*79d0*/  FSEL R194, R194, -INF , !P5 ;  /* 0xff800000c2c27808 */ /* 0x000fe20006800000 */
[----:B------:R-:W5:Y:S01]  /*79e0*/  MUFU.TANH R191, R175 ;  /* 0x000000af00bf7308 */ /* 0x000f620000002400 */
[----:B--2---:R-:W-:-:S02]  /*79f0*/  FSEL R193, R193, -INF , !P2 ;  /* 0xff800000c1c17808 */ /* 0x004fc40005000000 */
[----:B------:R-:W-:Y:S02]  /*7a00*/  ISETP.GE.AND P5, PT, R7, R200, PT ;  /* 0x000000c80700720c */ /* 0x000fe40003fa6270 */
[-C--:B------:R-:W-:Y:S02]  /*7a10*/  ISETP.GE.AND P2, PT, R170, R167.reuse, PT ;  /* 0x000000a7aa00720c */ /* 0x080fe40003f46270 */
[----:B-1----:R-:W-:Y:S01]  /*7a20*/  FSEL R181, R181, -INF , !P5 ;  /* 0xff800000b5b57808 */ /* 0x002fe20006800000 */
[----:B------:R1:W-:Y:S01]  /*7a30*/  MUFU.TANH R180, R35 ;  /* 0x0000002300b47308 */ /* 0x0003e20000002400 */
[----:B------:R-:W-:Y:S02]  /*7a40*/  FSEL R184, R184, -INF , !P2 ;  /* 0xff800000b8b87808 */ /* 0x000fe40005000000 */
[-C--:B------:R-:W-:Y:S02]  /*7a50*/  ISETP.GE.AND P5, PT, R18, R167.reuse, PT ;  /* 0x000000a71200720c */ /* 0x080fe40003fa6270 */
[----:B------:R-:W-:-:S02]  /*7a60*/  ISETP.GE.AND P2, PT, R16, R167, PT ;  /* 0x000000a71000720c */ /* 0x000fc40003f46270 */
[----:B------:R-:W-:Y:S01]  /*7a70*/  ISETP.GE.AND P0, PT, R15, R167, PT ;  /* 0x000000a70f00720c */ /* 0x000fe20003f06270 */
[----:B------:R-:W2:Y:S01]  /*7a80*/  MUFU.TANH R171, R171 ;  /* 0x000000ab00ab7308 */ /* 0x000ea20000002400 */
[----:B------:R-:W-:Y:S02]  /*7a90*/  FSEL R22, R22, -INF , !P5 ;  /* 0xff80000016167808 */ /* 0x000fe40006800000 */
[----:B------:R-:W-:Y:S02]  /*7aa0*/  FSEL R21, R21, -INF , !P4 ;  /* 0xff80000015157808 */ /* 0x000fe40006000000 */
[----:B---3--:R-:W-:Y:S02]  /*7ab0*/  FSEL R20, R4, -INF , !P2 ;  /* 0xff80000004147808 */ /* 0x008fe40005000000 */
[----:B----4-:R-:W-:Y:S01]  /*7ac0*/  FSEL R192, R192, -INF , !P1 ;  /* 0xff800000c0c07808 */ /* 0x010fe20004800000 */
[----:B------:R-:W3:Y:S01]  /*7ad0*/  MUFU.TANH R9, R9 ;  /* 0x0000000900097308 */ /* 0x000ee20000002400 */
[----:B-1----:R-:W-:-:S02]  /*7ae0*/  FSEL R35, R5, -INF , !P3 ;  /* 0xff80000005237808 */ /* 0x002fc40005800000 */
[----:B------:R-:W-:Y:S02]  /*7af0*/  ISETP.GT.AND P3, PT, R240, R236, PT ;  /* 0x000000ecf000720c */ /* 0x000fe40003f64270 */
[----:B-----5:R-:W-:Y:S01]  /*7b00*/  FSEL R191, R191, -INF , !P0 ;  /* 0xff800000bfbf7808 */ /* 0x020fe20004000000 */
[----:B------:R-:W-:Y:S01]  /*7b10*/  BAR.SYNC.DEFER_BLOCKING 0x0 ;  /* 0x0000000000007b1d */ /* 0x000fe20000010000 */
[-C--:B------:R-:W-:Y:S02]  /*7b20*/  ISETP.GE.AND P5, PT, R13, R167.reuse, PT ;  /* 0x000000a70d00720c */ /* 0x080fe40003fa6270 */
[-C--:B------:R-:W-:Y:S02]  /*7b30*/  ISETP.GE.AND P4, PT, R12, R167.reuse, PT ;  /* 0x000000a70c00720c */ /* 0x080fe40003f86270 */
[-C--:B------:R-:W-:Y:S01]  /*7b40*/  ISETP.GE.AND P2, PT, R11, R167.reuse, PT ;  /* 0x000000a70b00720c */ /* 0x080fe20003f46270 */
[----:B------:R-:W1:Y:S01]  /*7b50*/  MUFU.TANH R178, R30 ;  /* 0x0000001e00b27308 */ /* 0x000e620000002400 */
[----:B------:R-:W-:-:S02]  /*7b60*/  ISETP.GE.AND P1, PT, R10, R167, PT ;  /* 0x000000a70a00720c */ /* 0x000fc40003f26270 */
[----:B------:R-:W-:Y:S02]  /*7b70*/  ISETP.GE.AND P0, PT, R7, R167, PT ;  /* 0x000000a70700720c */ /* 0x000fe40003f06270 */
[----:B--2---:R-:W-:Y:S02]  /*7b80*/  FSEL R34, R171, -INF , !P5 ;  /* 0xff800000ab227808 */ /* 0x004fe40006800000 */
[----:B---3--:R-:W-:Y:S01]  /*7b90*/  FSEL R167, R9, -INF , !P4 ;  /* 0xff80000009a77808 */ /* 0x008fe20006000000 */
[----:B------:R-:W2:Y:S01]  /*7ba0*/  MUFU.TANH R177, R31 ;  /* 0x0000001f00b17308 */ /* 0x000ea20000002400 */
[----:B------:R-:W-:Y:S02]  /*7bb0*/  FSEL R180, R180, -INF , !P2 ;  /* 0xff800000b4b47808 */ /* 0x000fe40005000000 */
[----:B-1----:R-:W-:Y:S02]  /*7bc0*/  FSEL R178, R178, -INF , !P1 ;  /* 0xff800000b2b27808 */ /* 0x002fe40004800000 */
[----:B--2---:R-:W-:Y:S01]  /*7bd0*/  FSEL R177, R177, -INF , !P0 ;  /* 0xff800000b1b17808 */ /* 0x004fe20004000000 */
        /* <DEDUP_REMOVED lines=11> */
[----:B-1----:R-:W-:-:S05]  /*7c90*/  IADD3 R14, R14, 0xffffffe, RZ ;  /* 0x0ffffffe0e0e7810 */ /* 0x002fca0007ffe0ff */
        /* <DEDUP_REMOVED lines=48> */
.L_x_3632:
[----:B------:R-:W-:-:S04]  /*7fa0*/  ULEA UR5, -UR8, URZ, 0x6 ;  /* 0x0000003f08057291 */ /* 0x000fc8000f8e313f */
[----:B------:R-:W-:Y:S02]  /*7fb0*/  USHF.R.S32.HI UR4, URZ, 0x1f, UR5 ;  /* 0x0000001f3f047899 */ /* 0x000fe40008011405 */
[----:B------:R-:W-:-:S04]  /*7fc0*/  MOV R10, UR5 ;  /* 0x00000005000a7c02 */ /* 0x000fc80008000f00 */
[----:B------:R-:W-:Y:S02]  /*7fd0*/  MOV R5, UR4 ;  /* 0x0000000400057c02 */ /* 0x000fe40008000f00 */
.L_x_3633:
        /* <DEDUP_REMOVED lines=36> */
.L_x_3631:
        /* <DEDUP_REMOVED lines=53> */
[----:B------:R-:W-:Y:S02]  /*8570*/  FFMA.FTZ R172, R0, c[0x0][0x23c], -R165 ;  /* 0x00008f0000ac7a23 */ /* 0x000fe400000108a5 */
[----:B------:R-:W-:Y:S02]  /*8580*/  FFMA.FTZ R168, R2, c[0x0][0x23c], -R179 ;  /* 0x00008f0002a87a23 */ /* 0x000fe400000108b3 */
[--C-:B------:R-:W-:Y:S02]  /*8590*/  FFMA.FTZ R171, R185, c[0x0][0x23c], -R165.reuse ;  /* 0x00008f00b9ab7a23 */ /* 0x100fe400000108a5 */
[--C-:B------:R-:W-:Y:S01]  /*85a0*/  FFMA.FTZ R170, R176, c[0x0][0x23c], -R165.reuse ;  /* 0x00008f00b0aa7a23 */ /* 0x100fe200000108a5 */
[----:B------:R-:W-:Y:S01]  /*85b0*/  MUFU.EX2 R172, R172 ;  /* 0x000000ac00ac7308 */ /* 0x000fe20000000800 */
[----:B------:R-:W-:Y:S02]  /*85c0*/  FFMA.FTZ R169, R186, c[0x0][0x23c], -R165 ;  /* 0x00008f00baa97a23 */ /* 0x000fe400000108a5 */
[----:B------:R-:W-:-:S02]  /*85d0*/  FFMA.FTZ R2, R184, c[0x0][0x23c], -R179 ;  /* 0x00008f00b8027a23 */ /* 0x000fc400000108b3 */
[--C-:B------:R-:W-:Y:S02]  /*85e0*/  FFMA.FTZ R0, R8, c[0x0][0x23c], -R179.reuse ;  /* 0x00008f0008007a23 */ /* 0x100fe400000108b3 */
[--C-:B------:R-:W-:Y:S01]  /*85f0*/  FFMA.FTZ R175, R6, c[0x0][0x23c], -R179.reuse ;  /* 0x00008f0006af7a23 */ /* 0x100fe200000108b3 */
[----:B------:R-:W-:Y:S01]  /*8600*/  MUFU.EX2 R171, R171 ;  /* 0x000000ab00ab7308 */ /* 0x000fe20000000800 */
[----:B------:R-:W-:Y:S01]  /*8610*/  FMUL.FTZ R3, R5, c[0x0][0x23c] ;  /* 0x00008f0005037a20 */ /* 0x000fe20000410000 */
[----:B------:R-:W1:Y:S01]  /*8620*/  LDSM.16.MT88.4 R8, [R225+0x10000] ;  /* 0x01000000e108783b */ /* 0x000e620000004200 */
[----:B------:R-:W-:Y:S02]  /*8630*/  FMUL.FTZ R4, R4, c[0x0][0x23c] ;  /* 0x00008f0004047a20 */ /* 0x000fe40000410000 */
[--C-:B------:R-:W-:Y:S02]  /*8640*/  FFMA.FTZ R187, R23, c[0x0][0x23c], -R179.reuse ;  /* 0x00008f0017bb7a23 */ /* 0x100fe400000108b3 */
[--C-:B------:R-:W-:Y:S01]  /*8650*/  FFMA.FTZ R189, R22, c[0x0][0x23c], -R179.reuse ;  /* 0x00008f0016bd7a23 */ /* 0x100fe200000108b3 */
[----:B------:R-:W-:Y:S01]  /*8660*/  MUFU.EX2 R170, R170 ;  /* 0x000000aa00aa7308 */ /* 0x000fe20000000800 */
[----:B------:R-:W-:-:S02]  /*8670*/  FFMA.FTZ R188, R21, c[0x0][0x23c], -R179 ;  /* 0x00008f0015bc7a23 */ /* 0x000fc400000108b3 */
[----:B------:R-:W-:Y:S02]  /*8680*/  FFMA.FTZ R190, R20, c[0x0][0x23c], -R179 ;  /* 0x00008f0014be7a23 */ /* 0x000fe400000108b3 */
[----:B------:R-:W-:Y:S01]  /*8690*/  LDSM.16.MT88.4 R20, [R228+0x12800] ;  /* 0x01280000e414783b */ /* 0x000fe20000004200 */
[--C-:B------:R-:W-:Y:S02]  /*86a0*/  FFMA.FTZ R183, R27, c[0x0][0x23c], -R165.reuse ;  /* 0x00008f001bb77a23 */ /* 0x100fe400000108a5 */
[----:B------:R-:W2:Y:S01]  /*86b0*/  MUFU.EX2 R169, R169 ;  /* 0x000000a900a97308 */ /* 0x000ea20000000800 */
[--C-:B------:R-:W-:Y:S02]  /*86c0*/  FFMA.FTZ R184, R26, c[0x0][0x23c], -R165.reuse ;  /* 0x00008f001ab87a23 */ /* 0x100fe400000108a5 */
[--C-:B------:R-:W-:Y:S02]  /*86d0*/  FFMA.FTZ R185, R25, c[0x0][0x23c], -R165.reuse ;  /* 0x00008f0019b97a23 */ /* 0x100fe400000108a5 */
[----:B------:R-:W-:-:S02]  /*86e0*/  FFMA.FTZ R186, R24, c[0x0][0x23c], -R165 ;  /* 0x00008f0018ba7a23 */ /* 0x000fc400000108a5 */
[----:B------:R-:W-:Y:S01]  /*86f0*/  LDSM.16.MT88.4 R24, [R225+0x10800] ;  /* 0x01080000e118783b */ /* 0x000fe20000004200 */
[----:B------:R-:W-:Y:S01]  /*8700*/  MUFU.EX2 R168, R168 ;  /* 0x000000a800a87308 */ /* 0x000fe20000000800 */
[--C-:B------:R-:W-:Y:S02]  /*8710*/  FFMA.FTZ R196, R196, c[0x0][0x23c], -R165.reuse ;  /* 0x00008f00c4c47a23 */ /* 0x100fe400000108a5 */
[--C-:B------:R-:W-:Y:S02]  /*8720*/  FFMA.FTZ R195, R195, c[0x0][0x23c], -R165.reuse ;  /* 0x00008f00c3c37a23 */ /* 0x100fe400000108a5 */
[--C-:B------:R-:W-:Y:S02]  /*8730*/  FFMA.FTZ R194, R194, c[0x0][0x23c], -R165.reuse ;  /* 0x00008f00c2c27a23 */ /* 0x100fe400000108a5 */
[----:B------:R-:W-:Y:S01]  /*8740*/  FFMA.FTZ R193, R193, c[0x0][0x23c], -R165 ;  /* 0x00008f00c1c17a23 */ /* 0x000fe200000108a5 */
[----:B------:R-:W3:Y:S01]  /*8750*/  MUFU.EX2 R2, R2 ;  /* 0x0000000200027308 */ /* 0x000ee20000000800 */
[----:B--2---:R-:W-:Y:S01]  /*8760*/  F2FP.BF16.PACK_AB R6, R169, R170 ;  /* 0x000000aaa906723e */ /* 0x004fe200000010ff */
[----:B------:R-:W-:-:S02]  /*8770*/  FFMA.FTZ R192, R192, c[0x0][0x23c], -R179 ;  /* 0x00008f00c0c07a23 */ /* 0x000fc400000108b3 */
[--C-:B------:R-:W-:Y:S02]  /*8780*/  FFMA.FTZ R191, R191, c[0x0][0x23c], -R179.reuse ;  /* 0x00008f00bfbf7a23 */ /* 0x100fe400000108b3 */
[--C-:B------:R-:W-:Y:S02]  /*8790*/  FFMA.FTZ R197, R35, c[0x0][0x23c], -R179.reuse ;  /* 0x00008f0023c57a23 */ /* 0x100fe400000108b3 */
[----:B------:R-:W-:Y:S01]  /*87a0*/  MUFU.EX2 R0, R0 ;  /* 0x0000000000007308 */ /* 0x000fe20000000800 */
[----:B------:R-:W-:Y:S02]  /*87b0*/  FFMA.FTZ R198, R34, c[0x0][0x23c], -R179 ;  /* 0x00008f0022c67a23 */ /* 0x000fe400000108b3 */
[--C-:B------:R-:W-:Y:S02]  /*87c0*/  FFMA.FTZ R199, R33, c[0x0][0x23c], -R165.reuse ;  /* 0x00008f0021c77a23 */ /* 0x100fe400000108a5 */
[--C-:B------:R-:W-:Y:S02]  /*87d0*/  FFMA.FTZ R200, R32, c[0x0][0x23c], -R165.reuse ;  /* 0x00008f0020c87a23 */ /* 0x100fe400000108a5 */
[----:B------:R-:W-:Y:S01]  /*87e0*/  LDSM.16.MT88.4 R32, [R224+0x17000] ;  /* 0x01700000e020783b */ /* 0x000fe20000004200 */
[----:B------:R-:W2:Y:S01]  /*87f0*/  MUFU.EX2 R175, R175 ;  /* 0x000000af00af7308 */ /* 0x000ea20000000800 */
[----:B---3--:R-:W-:Y:S01]  /*8800*/  F2FP.BF16.PACK_AB R5, R2, R168 ;  /* 0x000000a80205723e */ /* 0x008fe200000010ff */
[----:B------:R-:W-:-:S02]  /*8810*/  FFMA.FTZ R182, R182, c[0x0][0x23c], -R165 ;  /* 0x00008f00b6b67a23 */ /* 0x000fc400000108a5 */
[----:B------:R-:W-:Y:S02]  /*8820*/  FFMA.FTZ R181, R181, c[0x0][0x23c], -R165 ;  /* 0x00008f00b5b57a23 */ /* 0x000fe400000108a5 */
[--C-:B------:R-:W-:Y:S02]  /*8830*/  FFMA.FTZ R201, R167, c[0x0][0x23c], -R179.reuse ;  /* 0x00008f00a7c97a23 */ /* 0x100fe400000108b3 */
[----:B------:R3:W4:Y:S01]  /*8840*/  MUFU.EX2 R176, R4 ;  /* 0x0000000400b07308 */ /* 0x0007220000000800 */
[--C-:B------:R-:W-:Y:S01]  /*8850*/  FFMA.FTZ R180, R180, c[0x0][0x23c], -R179.reuse ;  /* 0x00008f00b4b47a23 */ /* 0x100fe200000108b3 */
[----:B------:R-:W-:Y:S01]  /*8860*/  LDSM.16.MT88.4 R164, [R228+0x11800] ;  /* 0x01180000e4a4783b */ /* 0x000fe20000004200 */
[--C-:B------:R-:W-:Y:S02]  /*8870*/  FFMA.FTZ R178, R178, c[0x0][0x23c], -R179.reuse ;  /* 0x00008f00b2b27a23 */ /* 0x100fe400000108b3 */
[----:B------:R-:W-:-:S03]  /*8880*/  FFMA.FTZ R177, R177, c[0x0][0x23c], -R179 ;  /* 0x00008f00b1b17a23 */ /* 0x000fc600000108b3 */
        /* <DEDUP_REMOVED lines=210> */
[----:B------:R-:W2:Y:S01]  /*95b0*/  LDSM.16.MT88.4 R12, [R226+0x12800] ;  /* 0x01280000e20c783b */ /* 0x000ea20000004200 */
        /* <DEDUP_REMOVED lines=32> */
[----:B------:R-:W2:Y:S07]  /*97c0*/  LDSM.16.MT88.4 R28, [R228+0x14800] ;  /* 0x01480000e41c783b */ /* 0x000eae0000004200 */
[C---:B------:R-:W-:Y:S08]  /*97d0*/  HMMA.16816.F32.BF16 R144, R4.reuse, R24, R144 ;  /* 0x000000180490723c */ /* 0x040ff00000041890 */
        /* <DEDUP_REMOVED lines=26> */
[C---:B--2---:R-:W-:Y:S08]  /*9980*/  HMMA.16816.F32.BF16 R124, R4.reuse, R12, R124 ;  /* 0x0000000c047c723c */ /* 0x044ff0000004187c */
[----:B------:R-:W-:Y:S01]  /*9990*/  HMMA.16816.F32.BF16 R128, R4, R14, R128 ;  /* 0x0000000e0480723c */ /* 0x000fe20000041880 */
[----:B------:R-:W2:Y:S06]  /*99a0*/  LDSM.16.MT88.4 R12, [R226+0x13000] ;  /* 0x01300000e20c783b */ /* 0x000eac0000004200 */
        /* <DEDUP_REMOVED lines=10> */
[C---:B---3--:R-:W-:Y:S01]  /*9a50*/  HMMA.16816.F32.BF16 R136, R4.reuse, R20, R136 ;  /* 0x000000140488723c */ /* 0x048fe20000041888 */
[----:B-----5:R-:W-:Y:S02]  /*9a60*/  FADD.FTZ R193, R199, R193 ;  /* 0x000000c1c7c17221 */ /* 0x020fe40000010000 */
        /* <DEDUP_REMOVED lines=35> */
[----:B------:R-:W-:Y:S07]  /*9ca0*/  LDSM.16.MT88.4 R12, [R226+0x13800] ;  /* 0x01380000e20c783b */ /* 0x000fee0000004200 */
[C---:B---3--:R-:W-:Y:S08]  /*9cb0*/  HMMA.16816.F32.BF16 R116, R4.reuse, R20, R116 ;  /* 0x000000140474723c */ /* 0x048ff00000041874 */
[C---:B------:R-:W-:Y:S01]  /*9cc0*/  HMMA.16816.F32.BF16 R120, R4.reuse, R22, R120 ;  /* 0x000000160478723c */ /* 0x040fe20000041878 */
[----:B------:R-:W2:Y:S07]  /*9cd0*/  LDSM.16.MT88.4 R20, [R224+0x11800] ;  /* 0x01180000e014783b */ /* 0x000eae0000004200 */
        /* <DEDUP_REMOVED lines=9> */
[C---:B----4-:R-:W-:Y:S08]  /*9d70*/  HMMA.16816.F32.BF16 R108, R4.reuse, R28, R108 ;  /* 0x0000001c046c723c */ /* 0x050ff0000004186c */
[C---:B------:R-:W-:Y:S01]  /*9d80*/  HMMA.16816.F32.BF16 R112, R4.reuse, R30, R112 ;  /* 0x0000001e0470723c */ /* 0x040fe20000041870 */
[----:B------:R-:W1:Y:S07]  /*9d90*/  LDSM.16.MT88.4 R28, [R226+0x11800] ;  /* 0x01180000e21c783b */ /* 0x000e6e0000004200 */
[C---:B------:R-:W-:Y:S08]  /*9da0*/  HMMA.16816.F32.BF16 R124, R4.reuse, R32, R124 ;  /* 0x00000020047c723c */ /* 0x040ff0000004187c */
[----:B------:R-:W-:Y:S01]  /*9db0*/  HMMA.16816.F32.BF16 R128, R4, R34, R128 ;  /* 0x000000220480723c */ /* 0x000fe20000041880 */
[----:B------:R-:W-:Y:S06]  /*9dc0*/  LDSM.16.MT88.4 R32, [R224+0x13800] ;  /* 0x01380000e020783b */ /* 0x000fec0000004200 */
[----:B------:R-:W-:-:S02]  /*9dd0*/  F2FP.BF16.PACK_AB R4, R200, R199 ;  /* 0x000000c7c804723e */ /* 0x000fc400000010ff */
[----:B------:R-:W-:Y:S02]  /*9de0*/  F2FP.BF16.PACK_AB R5, R180, R201 ;  /* 0x000000c9b405723e */ /* 0x000fe400000010ff */
[----:B------:R-:W-:Y:S02]  /*9df0*/  F2FP.BF16.PACK_AB R6, R181, R182 ;  /* 0x000000b6b506723e */ /* 0x000fe400000010ff */
[----:B------:R-:W-:-:S07]  /*9e00*/  F2FP.BF16.PACK_AB R7, R177, R178 ;  /* 0x000000b2b107723e */ /* 0x000fce00000010ff */
[C---:B--2---:R-:W-:Y:S08]  /*9e10*/  HMMA.16816.F32.BF16 R136, R4.reuse, R20, R136 ;  /* 0x000000140488723c */ /* 0x044ff00000041888 */
        /* <DEDUP_REMOVED lines=26> */
[C---:B-1----:R-:W-:Y:S08]  /*9fc0*/  HMMA.16816.F32.BF16 R76, R4.reuse, R28, R76 ;  /* 0x0000001c044c723c */ /* 0x042ff0000004184c */
[C---:B------:R-:W-:Y:S08]  /*9fd0*/  HMMA.16816.F32.BF16 R80, R4.reuse, R30, R80 ;  /* 0x0000001e0450723c */ /* 0x040ff00000041850 */
[C---:B----4-:R-:W-:Y:S08]  /*9fe0*/  HMMA.16816.F32.BF16 R84, R4.reuse, R24, R84 ;  /* 0x000000180454723c */ /* 0x050ff00000041854 */
[C---:B------:R-:W-:Y:S08]  /*9ff0*/  HMMA.16816.F32.BF16 R88, R4.reuse, R26, R88 ;  /* 0x0000001a0458723c */ /* 0x040ff00000041858 */
[C---:B-----5:R-:W-:Y:S08]  /*a000*/  HMMA.16816.F32.BF16 R92, R4.reuse, R16, R92 ;  /* 0x00000010045c723c */ /* 0x060ff0000004185c */
[C---:B------:R-:W-:Y:S08]  /*a010*/  HMMA.16816.F32.BF16 R96, R4.reuse, R18, R96 ;  /* 0x000000120460723c */ /* 0x040ff00000041860 */
[C---:B------:R-:W-:Y:S08]  /*a020*/  HMMA.16816.F32.BF16 R108, R4.reuse, R8, R108 ;  /* 0x00000008046c723c */ /* 0x040ff0000004186c */
[C---:B------:R-:W-:Y:S08]  /*a030*/  HMMA.16816.F32.BF16 R112, R4.reuse, R10, R112 ;  /* 0x0000000a0470723c */ /* 0x040ff00000041870 */
[C---:B--2---:R-:W-:Y:S08]  /*a040*/  HMMA.16816.F32.BF16 R116, R4.reuse, R20, R116 ;  /* 0x000000140474723c */ /* 0x044ff00000041874 */
[C---:B------:R-:W-:Y:S08]  /*a050*/  HMMA.16816.F32.BF16 R120, R4.reuse, R22, R120 ;  /* 0x000000160478723c */ /* 0x040ff00000041878 */
[C---:B---3--:R-:W-:Y:S08]  /*a060*/  HMMA.16816.F32.BF16 R124, R4.reuse, R12, R124 ;  /* 0x0000000c047c723c */ /* 0x048ff0000004187c */
[C---:B------:R-:W-:Y:S08]  /*a070*/  HMMA.16816.F32.BF16 R128, R4.reuse, R14, R128 ;  /* 0x0000000e0480723c */ /* 0x040ff00000041880 */
[----:B------:R-:W-:Y:S07]  /*a080*/  HMMA.16816.F32.BF16 R160, R4, R164, R160 ;  /* 0x000000a404a0723c */ /* 0x000fee00000418a0 */
[----:B------:R-:W-:Y:S11]  /*a090*/  MOV R164, R174 ;  /* 0x000000ae00a47202 */ /* 0x000ff60000000f00 */
[----:B------:R-:W-:Y:S01]  /*a0a0*/  @!UPT UIADD3 URZ, URZ, URZ, URZ ;  /* 0x0000003f3f3ff290 */ /* 0x000fe2000fffe03f */
.L_x_3628:
        /* <DEDUP_REMOVED lines=16> */
.L_x_3638:
[----:B------:R-:W-:Y:S01]  /*a1b0*/  IADD3 R240, R240, -0x1, RZ ;  /* 0xfffffffff0f07810 */ /* 0x000fe20007ffe0ff */
[----:B------:R-:W-:Y:S04]  /*a1c0*/  DEPBAR.LE SB0, 0x0 ;  /* 0x000080000000791a */ /* 0x000fe80000000000 */
[----:B------:R-:W-:Y:S01]  /*a1d0*/  BAR.SYNC.DEFER_BLOCKING 0x0 ;  /* 0x0000000000007b1d */ /* 0x000fe20000010000 */
[----:B------:R-:W-:Y:S01]  /*a1e0*/  MOV R4, R243 ;  /* 0x000000f300047202 */ /* 0x000fe20000000f00 */
[----:B------:R-:W-:Y:S04]  /*a1f0*/  IMAD.MOV.U32 R8, RZ, RZ, R248 ;  /* 0x000000ffff087224 */ /* 0x000fe800078e00f8 */
[----:B------:R-:W-:-:S05]  /*a200*/  @!P6 BRA `(.L_x_3635) ;  /* 0x000003b00000e947 */ /* 0x000fca0003800000 */
[----:B------:R-:W-:Y:S01]  /*a210*/  IMAD.SHL.U32 R4, R240, 0x40, RZ ;  /* 0x00000040f0047824 */ /* 0x000fe200078e00ff */
[----:B------:R-:W-:Y:S04]  /*a220*/  IABS R3, c[0x0][0x2d0] ;  /* 0x0000b40000037a13 */ /* 0x000fe80000000000 */
[----:B------:R-:W1:Y:S01]  /*a230*/  I2F.RP R12, R3 ;  /* 0x00000003000c7306 */ /* 0x000e620000209400 */
[C---:B------:R-:W-:Y:S02]  /*a240*/  IADD3 R11, R4.reuse, 0x40, RZ ;  /* 0x00000040040b7810 */ /* 0x040fe40007ffe0ff */
        /* <DEDUP_REMOVED lines=55> */
.L_x_3635:
[C---:B------:R-:W-:Y:S04]  /*a5c0*/  LEA R238, P0, R8.reuse, R238, 0x1 ;  /* 0x000000ee08ee7211 */ /* 0x040fe800078008ff */
[----:B------:R-:W-:Y:S02]  /*a5d0*/  LEA.HI.X R237, R8, R237, R4, 0x1, P0 ;  /* 0x000000ed08ed7211 */ /* 0x000fe400000f0c04 */
[----:B------:R-:W-:Y:S02]  /*a5e0*/  IADD3 R8, P0, R238, UR12, RZ ;  /* 0x0000000cee087c10 */ /* 0x000fe4000ff1e0ff */
[----:B------:R-:W-:Y:S02]  /*a5f0*/  MOV R239, R237 ;  /* 0x000000ed00ef7202 */ /* 0x000fe40000000f00 */
[----:B------:R-:W-:Y:S02]  /*a600*/  IADD3.X R9, R237, UR5, RZ, P0, !PT ;  /* 0x00000005ed097c10 */ /* 0x000fe400087fe4ff */
[----:B------:R-:W-:Y:S01]  /*a610*/  IADD3 R6, P0, R8, UR12, RZ ;  /* 0x0000000c08067c10 */ /* 0x000fe2000ff1e0ff */
[----:B------:R-:W-:Y:S01]  /*a620*/  @!PT LDS RZ, [RZ] ;  /* 0x00000000fffff984 */ /* 0x000fe20000000800 */
[----:B------:R-:W-:Y:S01]  /*a630*/  @!PT LDS RZ, [RZ] ;  /* 0x00000000fffff984 */ /* 0x000fe20000000800 */
[----:B------:R-:W-:Y:S01]  /*a640*/  @!PT LDS RZ, [RZ] ;  /* 0x00000000fffff984 */ /* 0x000fe20000000800 */
[----:B------:R1:W-:Y:S03]  /*a650*/  LDGSTS.E.BYPASS.LTC128B.128 [R241+0x10000], [R238.64] ;  /* 0x10000000eef17fae */ /* 0x0003e6000b901d4a */
[----:B------:R-:W-:Y:S02]  /*a660*/  IADD3.X R7, R9, UR5, RZ, P0, !PT ;  /* 0x0000000509077c10 */ /* 0x000fe400087fe4ff */
[----:B------:R-:W-:Y:S01]  /*a670*/  IADD3 R4, P0, R6, UR12, RZ ;  /* 0x0000000c06047c10 */ /* 0x000fe2000ff1e0ff */
[----:B------:R1:W-:Y:S03]  /*a680*/  LDGSTS.E.BYPASS.LTC128B.128 [R241+0x12000], [R238.64+0x80] ;  /* 0x12000080eef17fae */ /* 0x0003e6000b901d4a */
[----:B------:R-:W-:Y:S02]  /*a690*/  IADD3.X R5, R7, UR5, RZ, P0, !PT ;  /* 0x0000000507057c10 */ /* 0x000fe400087fe4ff */
[----:B------:R-:W-:Y:S01]  /*a6a0*/  ISETP.GT.AND P0, PT, R240, R236, PT ;  /* 0x000000ecf000720c */ /* 0x000fe20003f04270 */
        /* <DEDUP_REMOVED lines=15> */
[----:B--2---:R-:W3:Y:S06]  /*a7a0*/  LDSM.16.M88.4 R8, [R233+0x8000] ;  /* 0x00800000e908783b */ /* 0x004eec0000000200 */
[----:B------:R-:W2:Y:S06]  /*a7b0*/  LDSM.16.M88.4 R16, [R233+0x8800] ;  /* 0x00880000e910783b */ /* 0x000eac0000000200 */
[----:B------:R-:W4:Y:S06]  /*a7c0*/  LDSM.16.M88.4 R24, [R233+0x9000] ;  /* 0x00900000e918783b */ /* 0x000f2c0000000200 */
[----:B------:R-:W0:Y:S06]  /*a7d0*/  LDGDEPBAR ;  /* 0x00000000000079af */ /* 0x000e2c0000000000 */
[----:B------:R-:W5:Y:S06]  /*a7e0*/  LDSM.16.M88.4 R164, [R233+0x9800] ;  /* 0x00980000e9a4783b */ /* 0x000f6c0000000200 */
[----:B------:R-:W-:Y:S06]  /*a7f0*/  LDSM.16.M88.4 R168, [R232] ;  /* 0x00000000e8a8783b */ /* 0x000fec0000000200 */
[----:B------:R-:W1:Y:S01]  /*a800*/  LDSM.16.M88.4 R172, [R231] ;  /* 0x00000000e7ac783b */ /* 0x000e620000000200 */
[C---:B---3--:R-:W-:Y:S05]  /*a810*/  HMMA.16816.F32.BF16 R4, R32.reuse, R8, RZ ;  /* 0x000000082004723c */ /* 0x048fea00000418ff */
[----:B------:R-:W3:Y:S03]  /*a820*/  LDSM.16.M88.4 R176, [R223] ;  /* 0x00000000dfb0783b */ /* 0x000ee60000000200 */
[C---:B------:R-:W-:Y:S03]  /*a830*/  HMMA.16816.F32.BF16 R8, R32.reuse, R10, RZ ;  /* 0x0000000a2008723c */ /* 0x040fe600000418ff */
[----:B------:R-:W1:Y:S06]  /*a840*/  LDSM.16.M88.4 R180, [R222] ;  /* 0x00000000deb4783b */ /* 0x000e6c0000000200 */
[----:B------:R-:W1:Y:S01]  /*a850*/  LDSM.16.M88.4 R184, [R221] ;  /* 0x00000000ddb8783b */ /* 0x000e620000000200 */
[C---:B--2---:R-:W-:Y:S05]  /*a860*/  HMMA.16816.F32.BF16 R12, R32.reuse, R16, RZ ;  /* 0x00000010200c723c */ /* 0x044fea00000418ff */
[----:B------:R-:W-:Y:S03]  /*a870*/  LDSM.16.M88.4 R188, [R230] ;  /* 0x00000000e6bc783b */ /* 0x000fe60000000200 */
[C---:B------:R-:W-:Y:S03]  /*a880*/  HMMA.16816.F32.BF16 R16, R32.reuse, R18, RZ ;  /* 0x000000122010723c */ /* 0x040fe600000418ff */
[----:B------:R-:W2:Y:S05]  /*a890*/  LDSM.16.M88.4 R192, [R227+0x8000] ;  /* 0x00800000e3c0783b */ /* 0x000eaa0000000200 */
[C---:B----4-:R-:W-:Y:S01]  /*a8a0*/  HMMA.16816.F32.BF16 R20, R32.reuse, R24, RZ ;  /* 0x000000182014723c */ /* 0x050fe200000418ff */
[----:B------:R-:W-:Y:S06]  /*a8b0*/  LDSM.16.M88.4 R196, [R227+0x9000] ;  /* 0x00900000e3c4783b */ /* 0x000fec0000000200 */
[----:B------:R-:W-:Y:S01]  /*a8c0*/  LDSM.16.M88.4 R200, [R229] ;  /* 0x00000000e5c8783b */ /* 0x000fe20000000200 */
[C---:B------:R-:W-:Y:S05]  /*a8d0*/  HMMA.16816.F32.BF16 R24, R32.reuse, R26, RZ ;  /* 0x0000001a2018723c */ /* 0x040fea00000418ff */
[----:B------:R-:W-:Y:S03]  /*a8e0*/  LDSM.16.M88.4 R204, [R220] ;  /* 0x00000000dccc783b */ /* 0x000fe60000000200 */
[C---:B-----5:R-:W-:Y:S08]  /*a8f0*/  HMMA.16816.F32.BF16 R28, R32.reuse, R164, RZ ;  /* 0x000000a4201c723c */ /* 0x060ff000000418ff */
[----:B------:R-:W-:Y:S01]  /*a900*/  HMMA.16816.F32.BF16 R32, R32, R166, RZ ;  /* 0x000000a62020723c */ /* 0x000fe200000418ff */
[----:B------:R-:W4:Y:S07]  /*a910*/  LDSM.16.M88.4 R164, [R227+0x8800] ;  /* 0x00880000e3a4783b */ /* 0x000f2e0000000200 */
        /* <DEDUP_REMOVED lines=8> */
[----:B------:R-:W-:Y:S07]  /*a9a0*/  LDSM.16.M88.4 R180, [R220+0x1800] ;  /* 0x00180000dcb4783b */ /* 0x000fee0000000200 */
[C---:B------:R-:W-:Y:S08]  /*a9b0*/  HMMA.16816.F32.BF16 R28, R168.reuse, R184, R28 ;  /* 0x000000b8a81c723c */ /* 0x040ff0000004181c */
[----:B------:R-:W-:Y:S01]  /*a9c0*/  HMMA.16816.F32.BF16 R32, R168, R186, R32 ;  /* 0x000000baa820723c */ /* 0x000fe20000041820 */
[----:B------:R-:W3:Y:S06]  /*a9d0*/  LDSM.16.M88.4 R168, [R220+0x800] ;  /* 0x00080000dca8783b */ /* 0x000eec0000000200 */
[----:B------:R-:W-:Y:S01]  /*a9e0*/  LDSM.16.M88.4 R184, [R234+0x2000] ;  /* 0x00200000eab8783b */ /* 0x000fe20000000200 */
[C---:B--2---:R-:W-:Y:S08]  /*a9f0*/  HMMA.16816.F32.BF16 R4, R188.reuse, R192, R4 ;  /* 0x000000c0bc04723c */ /* 0x044ff00000041804 */
[C---:B------:R-:W-:Y:S01]  /*aa00*/  HMMA.16816.F32.BF16 R8, R188.reuse, R194, R8 ;  /* 0x000000c2bc08723c */ /* 0x040fe20000041808 */
[----:B------:R-:W2:Y:S07]  /*aa10*/  LDSM.16.M88.4 R192, [R233+0xa000] ;  /* 0x00a00000e9c0783b */ /* 0x000eae0000000200 */
[C---:B----4-:R-:W-:Y:S08]  /*aa20*/  HMMA.16816.F32.BF16 R12, R188.reuse, R164, R12 ;  /* 0x000000a4bc0c723c */ /* 0x050ff0000004180c */
[C---:B------:R-:W-:Y:S01]  /*aa30*/  HMMA.16816.F32.BF16 R16, R188.reuse, R166, R16 ;  /* 0x000000a6bc10723c */ /* 0x040fe20000041810 */
[----:B------:R-:W4:Y:S07]  /*aa40*/  LDSM.16.M88.4 R164, [R233+0xa800] ;  /* 0x00a80000e9a4783b */ /* 0x000f2e0000000200 */
[C---:B------:R-:W-:Y:S08]  /*aa50*/  HMMA.16816.F32.BF16 R20, R188.reuse, R196, R20 ;  /* 0x000000c4bc14723c */ /* 0x040ff00000041814 */
[C---:B------:R-:W-:Y:S01]  /*aa60*/  HMMA.16816.F32.BF16 R24, R188.reuse, R198, R24 ;  /* 0x000000c6bc18723c */ /* 0x040fe20000041818 */
[----:B------:R-:W-:Y:S07]  /*aa70*/  LDSM.16.M88.4 R196, [R232+0x2000] ;  /* 0x00200000e8c4783b */ /* 0x000fee0000000200 */
[C---:B-1----:R-:W-:Y:S08]  /*aa80*/  HMMA.16816.F32.BF16 R28, R188.reuse, R172, R28 ;  /* 0x000000acbc1c723c */ /* 0x042ff0000004181c */
[----:B------:R-:W-:Y:S01]  /*aa90*/  HMMA.16816.F32.BF16 R32, R188, R174, R32 ;  /* 0x000000aebc20723c */ /* 0x000fe20000041820 */
[----:B------:R-:W1:Y:S06]  /*aaa0*/  LDSM.16.M88.4 R172, [R233+0xb000] ;  /* 0x00b00000e9ac783b */ /* 0x000e6c0000000200 */
[----:B------:R-:W5:Y:S01]  /*aab0*/  LDSM.16.M88.4 R188, [R233+0xb800] ;  /* 0x00b80000e9bc783b */ /* 0x000f620000000200 */
[C---:B------:R-:W-:Y:S08]  /*aac0*/  HMMA.16816.F32.BF16 R4, R200.reuse, R204, R4 ;  /* 0x000000ccc804723c */ /* 0x040ff00000041804 */
[C---:B------:R-:W-:Y:S01]  /*aad0*/  HMMA.16816.F32.BF16 R8, R200.reuse, R206, R8 ;  /* 0x000000cec808723c */ /* 0x040fe20000041808 */
[----:B------:R-:W1:Y:S07]  /*aae0*/  LDSM.16.M88.4 R204, [R219] ;  /* 0x00000000dbcc783b */ /* 0x000e6e0000000200 */
[C---:B---3--:R-:W-:Y:S08]  /*aaf0*/  HMMA.16816.F32.BF16 R12, R200.reuse, R168, R12 ;  /* 0x000000a8c80c723c */ /* 0x048ff0000004180c */
[C---:B------:R-:W-:Y:S01]  /*ab00*/  HMMA.16816.F32.BF16 R16, R200.reuse, R170, R16 ;  /* 0x000000aac810723c */ /* 0x040fe20000041810 */
[----:B------:R-:W3:Y:S07]  /*ab10*/  LDSM.16.M88.4 R168, [R218] ;  /* 0x00000000daa8783b */ /* 0x000eee0000000200 */
[C---:B------:R-:W-:Y:S08]  /*ab20*/  HMMA.16816.F32.BF16 R20, R200.reuse, R176, R20 ;  /* 0x000000b0c814723c */ /* 0x040ff00000041814 */
[C---:B------:R-:W-:Y:S01]  /*ab30*/  HMMA.16816.F32.BF16 R24, R200.reuse, R178, R24 ;  /* 0x000000b2c818723c */ /* 0x040fe20000041818 */
[----:B------:R-:W1:Y:S07]  /*ab40*/  LDSM.16.M88.4 R176, [R217] ;  /* 0x00000000d9b0783b */ /* 0x000e6e0000000200 */
[C---:B------:R-:W-:Y:S08]  /*ab50*/  HMMA.16816.F32.BF16 R28, R200.reuse, R180, R28 ;  /* 0x000000b4c81c723c */ /* 0x040ff0000004181c */
[----:B------:R-:W-:Y:S01]  /*ab60*/  HMMA.16816.F32.BF16 R32, R200, R182, R32 ;  /* 0x000000b6c820723c */ /* 0x000fe20000041820 */
[----:B------:R-:W3:Y:S06]  /*ab70*/  LDSM.16.M88.4 R180, [R216] ;  /* 0x00000000d8b4783b */ /* 0x000eec0000000200 */
[----:B------:R-:W-:Y:S01]  /*ab80*/  LDSM.16.M88.4 R200, [R227+0xa000] ;  /* 0x00a00000e3c8783b */ /* 0x000fe20000000200 */
[C---:B--2---:R-:W-:Y:S08]  /*ab90*/  HMMA.16816.F32.BF16 R4, R184.reuse, R192, R4 ;  /* 0x000000c0b804723c */ /* 0x044ff00000041804 */
[C---:B------:R-:W-:Y:S01]  /*aba0*/  HMMA.16816.F32.BF16 R8, R184.reuse, R194, R8 ;  /* 0x000000c2b808723c */ /* 0x040fe20000041808 */
[----:B------:R-:W2:Y:S07]  /*abb0*/  LDSM.16.M88.4 R192, [R230+0x2000] ;  /* 0x00200000e6c0783b */ /* 0x000eae0000000200 */
[C---:B----4-:R-:W-:Y:S08]  /*abc0*/  HMMA.16816.F32.BF16 R12, R184.reuse, R164, R12 ;  /* 0x000000a4b80c723c */ /* 0x050ff0000004180c */
[C---:B------:R-:W-:Y:S01]  /*abd0*/  HMMA.16816.F32.BF16 R16, R184.reuse, R166, R16 ;  /* 0x000000a6b810723c */ /* 0x040fe20000041810 */
[----:B------:R-:W4:Y:S07]  /*abe0*/  LDSM.16.M88.4 R164, [R227+0xa800] ;  /* 0x00a80000e3a4783b */ /* 0x000f2e0000000200 */
[C---:B-1----:R-:W-:Y:S08]  /*abf0*/  HMMA.16816.F32.BF16 R20, R184.reuse, R172, R20 ;  /* 0x000000acb814723c */ /* 0x042ff00000041814 */
[C---:B------:R-:W-:Y:S01]  /*ac00*/  HMMA.16816.F32.BF16 R24, R184.reuse, R174, R24 ;  /* 0x000000aeb818723c */ /* 0x040fe20000041818 */
[----:B------:R-:W1:Y:S07]  /*ac10*/  LDSM.16.M88.4 R172, [R227+0xb000] ;  /* 0x00b00000e3ac783b */ /* 0x000e6e0000000200 */
[C---:B-----5:R-:W-:Y:S08]  /*ac20*/  HMMA.16816.F32.BF16 R28, R184.reuse, R188, R28 ;  /* 0x000000bcb81c723c */ /* 0x060ff0000004181c */
[----:B------:R-:W-:Y:S01]  /*ac30*/  HMMA.16816.F32.BF16 R32, R184, R190, R32 ;  /* 0x000000beb820723c */ /* 0x000fe20000041820 */
[----:B------:R-:W5:Y:S06]  /*ac40*/  LDSM.16.M88.4 R184, [R227+0xb800] ;  /* 0x00b80000e3b8783b */ /* 0x000f6c0000000200 */
[----:B------:R-:W-:Y:S01]  /*ac50*/  LDSM.16.M88.4 R188, [R229+0x2000] ;  /* 0x00200000e5bc783b */ /* 0x000fe20000000200 */
[C---:B------:R-:W-:Y:S08]  /*ac60*/  HMMA.16816.F32.BF16 R4, R196.reuse, R204, R4 ;  /* 0x000000ccc404723c */ /* 0x040ff00000041804 */
[C---:B------:R-:W-:Y:S01]  /*ac70*/  HMMA.16816.F32.BF16 R8, R196.reuse, R206, R8 ;  /* 0x000000cec408723c */ /* 0x040fe20000041808 */
[----:B------:R-:W1:Y:S07]  /*ac80*/  LDSM.16.M88.4 R204, [R220+0x2000] ;  /* 0x00200000dccc783b */ /* 0x000e6e0000000200 */
        /* <DEDUP_REMOVED lines=105> */
[C---:B------:R-:W-:Y:S08]  /*b320*/  HMMA.16816.F32.BF16 R16, R188.reuse, R170, R16 ;  /* 0x000000aabc10723c */ /* 0x040ff00000041810 */
[C---:B------:R-:W-:Y:S08]  /*b330*/  HMMA.16816.F32.BF16 R20, R188.reuse, R176, R20 ;  /* 0x000000b0bc14723c */ /* 0x040ff00000041814 */
[C---:B------:R-:W-:Y:S08]  /*b340*/  HMMA.16816.F32.BF16 R24, R188.reuse, R178, R24 ;  /* 0x000000b2bc18723c */ /* 0x040ff00000041818 */
[C---:B------:R-:W-:Y:S08]  /*b350*/  HMMA.16816.F32.BF16 R28, R188.reuse, R180, R28 ;  /* 0x000000b4bc1c723c */ /* 0x040ff0000004181c */
[----:B------:R-:W-:Y:S08]  /*b360*/  HMMA.16816.F32.BF16 R32, R188, R182, R32 ;  /* 0x000000b6bc20723c */ /* 0x000ff00000041820 */
[C---:B--2---:R-:W-:Y:S08]  /*b370*/  HMMA.16816.F32.BF16 R4, R196.reuse, R200, R4 ;  /* 0x000000c8c404723c */ /* 0x044ff00000041804 */
[C---:B------:R-:W-:Y:S08]  /*b380*/  HMMA.16816.F32.BF16 R8, R196.reuse, R202, R8 ;  /* 0x000000cac408723c */ /* 0x040ff00000041808 */
[C---:B----4-:R-:W-:Y:S08]  /*b390*/  HMMA.16816.F32.BF16 R12, R196.reuse, R164, R12 ;  /* 0x000000a4c40c723c */ /* 0x050ff0000004180c */
[C---:B------:R-:W-:Y:S01]  /*b3a0*/  HMMA.16816.F32.BF16 R16, R196.reuse, R166, R16 ;  /* 0x000000a6c410723c */ /* 0x040fe20000041810 */
[----:B------:R-:W2:Y:S07]  /*b3b0*/  LDSM.16.M88.4 R164, [R220+0x6800] ;  /* 0x00680000dca4783b */ /* 0x000eae0000000200 */
[C---:B-1----:R-:W-:Y:S08]  /*b3c0*/  HMMA.16816.F32.BF16 R20, R196.reuse, R172, R20 ;  /* 0x000000acc414723c */ /* 0x042ff00000041814 */
[C---:B------:R-:W-:Y:S08]  /*b3d0*/  HMMA.16816.F32.BF16 R24, R196.reuse, R174, R24 ;  /* 0x000000aec418723c */ /* 0x040ff00000041818 */
[C---:B-----5:R-:W-:Y:S08]  /*b3e0*/  HMMA.16816.F32.BF16 R28, R196.reuse, R184, R28 ;  /* 0x000000b8c41c723c */ /* 0x060ff0000004181c */
[----:B------:R-:W-:Y:S08]  /*b3f0*/  HMMA.16816.F32.BF16 R32, R196, R186, R32 ;  /* 0x000000bac420723c */ /* 0x000ff00000041820 */
[C---:B------:R-:W-:Y:S08]  /*b400*/  HMMA.16816.F32.BF16 R4, R192.reuse, R204, R4 ;  /* 0x000000ccc004723c */ /* 0x040ff00000041804 */
[C---:B------:R-:W-:Y:S08]  /*b410*/  HMMA.16816.F32.BF16 R8, R192.reuse, R206, R8 ;  /* 0x000000cec008723c */ /* 0x040ff00000041808 */
[C---:B--2---:R-:W-:Y:S08]  /*b420*/  HMMA.16816.F32.BF16 R12, R192.reuse, R164, R12 ;  /* 0x000000a4c00c723c */ /* 0x044ff0000004180c */
        /* <DEDUP_REMOVED lines=136> */
.L_x_3637:
        /* <DEDUP_REMOVED lines=28> */
.L_x_3636:
        /* <DEDUP_REMOVED lines=56> */
[----:B------:R-:W-:Y:S01]  /*c1f0*/  ISETP.GT.AND P0, PT, R240, R236, PT ;  /* 0x000000ecf000720c */ /* 0x000fe20003f04270 */
        /* <DEDUP_REMOVED lines=50> */
[--C-:B------:R-:W-:Y:S02]  /*c520*/  FFMA.FTZ R239, R178, c[0x0][0x23c], -R187.reuse ;  /* 0x00008f00b2ef7a23 */ /* 0x100fe400000108bb */
[----:B------:R-:W-:Y:S01]  /*c530*/  LDSM.16.MT88.4 R168, [R224+0x12800] ;  /* 0x01280000e0a8783b */ /* 0x000fe20000004200 */
[C---:B------:R-:W-:Y:S02]  /*c540*/  FMUL.FTZ R36, R2.reuse, R36 ;  /* 0x0000002402247220 */ /* 0x040fe40000410000 */
[----:B------:R-:W-:Y:S02]  /*c550*/  FMUL.FTZ R37, R2, R37 ;  /* 0x0000002502257220 */ /* 0x000fe40000410000 */
        /* <DEDUP_REMOVED lines=25> */
[----:B------:R-:W2:Y:S03]  /*c6f0*/  MUFU.EX2 R194, R194 ;  /* 0x000000c200c27308 */ /* 0x000ea60000000800 */
[----:B------:R-:W-:Y:S02]  /*c700*/  FMUL.FTZ R13, R2, R153 ;  /* 0x00000099020d7220 */ /* 0x000fe40000410000 */
[C---:B------:R-:W-:Y:S02]  /*c710*/  FMUL.FTZ R54, R0.reuse, R54 ;  /* 0x0000003600367220 */ /* 0x040fe40000410000 */
[C---:B------:R-:W-:Y:S03]  /*c720*/  FMUL.FTZ R14, R0.reuse, R154 ;  /* 0x0000009a000e7220 */ /* 0x040fe60000410000 */
[----:B------:R-:W-:Y:S01]  /*c730*/  MUFU.EX2 R196, R196 ;  /* 0x000000c400c47308 */ /* 0x000fe20000000800 */
[C---:B------:R-:W-:Y:S02]  /*c740*/  FMUL.FTZ R15, R0.reuse, R155 ;  /* 0x0000009b000f7220 */ /* 0x040fe40000410000 */
[----:B------:R-:W3:Y:S01]  /*c750*/  LDSM.16.MT88.4 R152, [R224+0x10000] ;  /* 0x01000000e098783b */ /* 0x000ee20000004200 */
[----:B------:R-:W-:Y:S02]  /*c760*/  FMUL.FTZ R55, R0, R55 ;  /* 0x0000003700377220 */ /* 0x000fe40000410000 */
[C---:B------:R-:W-:Y:S02]  /*c770*/  FMUL.FTZ R56, R2.reuse, R56 ;  /* 0x0000003802387220 */ /* 0x040fe40000410000 */
[C---:B------:R-:W-:Y:S02]  /*c780*/  HMMA.16816.F32.BF16 R12, R160.reuse, R20, R12 ;  /* 0x00000014a00c723c */ /* 0x040fe4000004180c */
[----:B------:R-:W4:Y:S01]  /*c790*/  MUFU.EX2 R195, R195 ;  /* 0x000000c300c37308 */ /* 0x000f220000000800 */
[----:B------:R-:W-:Y:S02]  /*c7a0*/  FMUL.FTZ R57, R2, R57 ;  /* 0x0000003902397220 */ /* 0x000fe40000410000 */
[----:B------:R-:W-:Y:S02]  /*c7b0*/  FMUL.FTZ R58, R0, R58 ;  /* 0x0000003a003a7220 */ /* 0x000fe40000410000 */
[C---:B------:R-:W-:Y:S01]  /*c7c0*/  FMUL.FTZ R20, R2.reuse, R144 ;  /* 0x0000009002147220 */ /* 0x040fe20000410000 */
[C---:B------:R-:W-:Y:S04]  /*c7d0*/  HMMA.16816.F32.BF16 R16, R160.reuse, R22, R16 ;  /* 0x00000016a010723c */ /* 0x040fe80000041810 */
[----:B------:R-:W-:Y:S01]  /*c7e0*/  FMUL.FTZ R21, R2, R145 ;  /* 0x0000009102157220 */ /* 0x000fe20000410000 */
[----:B------:R-:W-:Y:S01]  /*c7f0*/  MUFU.EX2 R197, R197 ;  /* 0x000000c500c57308 */ /* 0x000fe20000000800 */
[C---:B------:R-:W-:Y:S02]  /*c800*/  FMUL.FTZ R59, R0.reuse, R59 ;  /* 0x0000003b003b7220 */ /* 0x040fe40000410000 */
[C---:B------:R-:W-:Y:S04]  /*c810*/  FMUL.FTZ R22, R0.reuse, R146 ;  /* 0x0000009200167220 */ /* 0x040fe80000410000 */
[----:B------:R-:W-:Y:S02]  /*c820*/  FMUL.FTZ R23, R0, R147 ;  /* 0x0000009300177220 */ /* 0x000fe40000410000 */
[----:B------:R-:W5:Y:S01]  /*c830*/  LDSM.16.MT88.4 R144, [R228+0x12000] ;  /* 0x01200000e490783b */ /* 0x000f620000004200 */
[C---:B------:R-:W-:Y:S01]  /*c840*/  FMUL.FTZ R60, R2.reuse, R60 ;  /* 0x0000003c023c7220 */ /* 0x040fe20000410000 */
[----:B------:R-:W1:Y:S01]  /*c850*/  MUFU.EX2 R198, R198 ;  /* 0x000000c600c67308 */ /* 0x000e620000000800 */
[----:B------:R-:W-:Y:S02]  /*c860*/  FMUL.FTZ R61, R2, R61 ;  /* 0x0000003d023d7220 */ /* 0x000fe40000410000 */
[C---:B------:R-:W-:Y:S03]  /*c870*/  HMMA.16816.F32.BF16 R20, R160.reuse, R28, R20 ;  /* 0x0000001ca014723c */ /* 0x040fe60000041814 */
[C---:B------:R-:W-:Y:S02]  /*c880*/  FMUL.FTZ R62, R0.reuse, R62 ;  /* 0x0000003e003e7220 */ /* 0x040fe40000410000 */
        /* <DEDUP_REMOVED lines=9> */
[----:B------:R-:W1:Y:S01]  /*c920*/  LDSM.16.MT88.4 R136, [R226+0x12000] ;  /* 0x01200000e288783b */ /* 0x000e620000004200 */
[----:B------:R-:W-:Y:S02]  /*c930*/  FMUL.FTZ R65, R2, R65 ;  /* 0x0000004102417220 */ /* 0x000fe40000410000 */
[C---:B------:R-:W-:Y:S02]  /*c940*/  FMUL.FTZ R66, R0.reuse, R66 ;  /* 0x0000004200427220 */ /* 0x040fe40000410000 */
[C---:B---3--:R-:W-:Y:S03]  /*c950*/  HMMA.16816.F32.BF16 R28, R160.reuse, R152, R28 ;  /* 0x00000098a01c723c */ /* 0x048fe6000004181c */
[----:B------:R-:W-:Y:S02]  /*c960*/  FMUL.FTZ R67, R0, R67 ;  /* 0x0000004300437220 */ /* 0x000fe40000410000 */
[C---:B------:R-:W-:Y:S02]  /*c970*/  FMUL.FTZ R68, R2.reuse, R68 ;  /* 0x0000004402447220 */ /* 0x040fe40000410000 */
[----:B------:R-:W-:Y:S01]  /*c980*/  FMUL.FTZ R69, R2, R69 ;  /* 0x0000004502457220 */ /* 0x000fe20000410000 */
        /* <DEDUP_REMOVED lines=76> */
[C---:B------:R-:W-:Y:S04]  /*ce50*/  FMUL.FTZ R116, R2.reuse, R116 ;  /* 0x0000007402747220 */ /* 0x040fe80000410000 */
[----:B------:R-:W-:Y:S01]  /*ce60*/  FMUL.FTZ R117, R2, R117 ;  /* 0x0000007502757220 */ /* 0x000fe20000410000 */
        /* <DEDUP_REMOVED lines=25> */
[----:B------:R-:W3:Y:S01]  /*d000*/  MUFU.EX2 R206, R206 ;  /* 0x000000ce00ce7308 */ /* 0x000ee20000000800 */
[----:B------:R-:W-:Y:S02]  /*d010*/  FFMA.FTZ R205, R205, c[0x0][0x23c], -R187 ;  /* 0x00008f00cdcd7a23 */ /* 0x000fe400000108bb */
[--C-:B------:R-:W-:Y:S02]  /*d020*/  FFMA.FTZ R204, R204, c[0x0][0x23c], -R177.reuse ;  /* 0x00008f00cccc7a23 */ /* 0x100fe400000108b1 */
[----:B----4-:R-:W-:Y:S01]  /*d030*/  F2FP.BF16.PACK_AB R134, R195, R196 ;  /* 0x000000c4c386723e */ /* 0x010fe200000010ff */
[----:B------:R-:W-:Y:S01]  /*d040*/  FFMA.FTZ R203, R203, c[0x0][0x23c], -R177 ;  /* 0x00008f00cbcb7a23 */ /* 0x000fe200000108b1 */
[----:B------:R-:W-:Y:S03]  /*d050*/  F2FP.BF16.PACK_AB R135, R198, R197 ;  /* 0x000000c5c687723e */ /* 0x000fe600000010ff */
[--C-:B------:R-:W-:Y:S01]  /*d060*/  FFMA.FTZ R202, R202, c[0x0][0x23c], -R187.reuse ;  /* 0x00008f00caca7a23 */ /* 0x100fe200000108bb */
[----:B------:R-:W-:Y:S01]  /*d070*/  MUFU.EX2 R205, R205 ;  /* 0x000000cd00cd7308 */ /* 0x000fe20000000800 */
[----:B------:R-:W-:Y:S02]  /*d080*/  FFMA.FTZ R201, R201, c[0x0][0x23c], -R187 ;  /* 0x00008f00c9c97a23 */ /* 0x000fe400000108bb */
[C---:B-----5:R-:W-:Y:S05]  /*d090*/  HMMA.16816.F32.BF16 R4, R132.reuse, R140, R4 ;  /* 0x0000008c8404723c */ /* 0x060fea0000041804 */
[--C-:B------:R-:W-:Y:S02]  /*d0a0*/  FFMA.FTZ R200, R200, c[0x0][0x23c], -R177.reuse ;  /* 0x00008f00c8c87a23 */ /* 0x100fe400000108b1 */
[----:B------:R-:W-:Y:S01]  /*d0b0*/  FFMA.FTZ R199, R199, c[0x0][0x23c], -R177 ;  /* 0x00008f00c7c77a23 */ /* 0x000fe200000108b1 */
[C---:B------:R-:W-:Y:S01]  /*d0c0*/  HMMA.16816.F32.BF16 R8, R132.reuse, R142, R8 ;  /* 0x0000008e8408723c */ /* 0x040fe20000041808 */
[----:B------:R-:W4:Y:S01]  /*d0d0*/  LDSM.16.MT88.4 R140, [R226+0x14800] ;  /* 0x01480000e28c783b */ /* 0x000f220000004200 */
[----:B------:R-:W5:Y:S02]  /*d0e0*/  MUFU.EX2 R204, R204 ;  /* 0x000000cc00cc7308 */ /* 0x000f640000000800 */
[--C-:B------:R-:W-:Y:S02]  /*d0f0*/  FFMA.FTZ R189, R189, c[0x0][0x23c], -R187.reuse ;  /* 0x00008f00bdbd7a23 */ /* 0x100fe400000108bb */
[--C-:B------:R-:W-:Y:S02]  /*d100*/  FFMA.FTZ R190, R190, c[0x0][0x23c], -R187.reuse ;  /* 0x00008f00bebe7a23 */ /* 0x100fe400000108bb */
[C---:B-1----:R-:W-:Y:S04]  /*d110*/  HMMA.16816.F32.BF16 R12, R132.reuse, R136, R12 ;  /* 0x00000088840c723c */ /* 0x042fe8000004180c */
[----:B------:R-:W-:Y:S01]  /*d120*/  FFMA.FTZ R187, R176, c[0x0][0x23c], -R187 ;  /* 0x00008f00b0bb7a23 */ /* 0x000fe200000108bb */
[----:B------:R-:W1:Y:S01]  /*d130*/  MUFU.EX2 R203, R203 ;  /* 0x000000cb00cb7308 */ /* 0x000e620000000800 */
[--C-:B------:R-:W-:Y:S02]  /*d140*/  FFMA.FTZ R188, R188, c[0x0][0x23c], -R177.reuse ;  /* 0x00008f00bcbc7a23 */ /* 0x100fe400000108b1 */
[C---:B------:R-:W-:Y:S01]  /*d150*/  HMMA.16816.F32.BF16 R16, R132.reuse, R138, R16 ;  /* 0x0000008a8410723c */ /* 0x040fe20000041810 */
[----:B------:R-:W1:Y:S03]  /*d160*/  LDSM.16.MT88.4 R136, [R225+0x14800] ;  /* 0x01480000e188783b */ /* 0x000e660000004200 */
[--C-:B------:R-:W-:Y:S02]  /*d170*/  FFMA.FTZ R166, R166, c[0x0][0x23c], -R177.reuse ;  /* 0x00008f00a6a67a23 */ /* 0x100fe400000108b1 */
[----:B------:R-:W-:Y:S01]  /*d180*/  FFMA.FTZ R177, R165, c[0x0][0x23c], -R177 ;  /* 0x00008f00a5b17a23 */ /* 0x000fe200000108b1 */
[----:B------:R-:W-:Y:S01]  /*d190*/  MUFU.EX2 R202, R202 ;  /* 0x000000ca00ca7308 */ /* 0x000fe20000000800 */
[C---:B------:R-:W-:Y:S04]  /*d1a0*/  HMMA.16816.F32.BF16 R20, R132.reuse, R144, R20 ;  /* 0x000000908414723c */ /* 0x040fe80000041814 */
[----:B------:R-:W-:Y:S01]  /*d1b0*/  FFMA.FTZ R186, R2, R250, R186 ;  /* 0x000000fa02ba7223 */ /* 0x000fe200000100ba */
[----:B------:R-:W-:Y:S01]  /*d1c0*/  MOV R2, R164 ;  /* 0x000000a400027202 */ /* 0x000fe20000000f00 */
[----:B------:R-:W-:Y:S01]  /*d1d0*/  FFMA.FTZ R182, R0, R249, R182 ;  /* 0x000000f900b67223 */ /* 0x000fe200000100b6 */
[----:B------:R-:W-:Y:S01]  /*d1e0*/  MOV R0, R3 ;  /* 0x0000000300007202 */ /* 0x000fe20000000f00 */
[C---:B------:R-:W-:Y:S01]  /*d1f0*/  HMMA.16816.F32.BF16 R24, R132.reuse, R146, R24 ;  /* 0x000000928418723c */ /* 0x040fe20000041818 */
[----:B------:R-:W1:Y:S01]  /*d200*/  LDSM.16.MT88.4 R144, [R224+0x14800] ;  /* 0x01480000e090783b */ /* 0x000e620000004200 */
[----:B------:R2:W-:Y:S02]  /*d210*/  MUFU.EX2 R165, R177 ;  /* 0x000000b100a57308 */ /* 0x0005e40000000800 */
[----:B------:R-:W-:Y:S02]  /*d220*/  FADD.FTZ R186, R185, R186 ;  /* 0x000000bab9ba7221 */ /* 0x000fe40000010000 */
[----:B------:R-:W-:Y:S02]  /*d230*/  FADD.FTZ R182, R181, R182 ;  /* 0x000000b6b5b67221 */ /* 0x000fe40000010000 */
[C---:B------:R-:W-:Y:S04]  /*d240*/  HMMA.16816.F32.BF16 R28, R132.reuse, R148, R28 ;  /* 0x00000094841c723c */ /* 0x040fe8000004181c */
[----:B------:R-:W1:Y:S01]  /*d250*/  MUFU.EX2 R201, R201 ;  /* 0x000000c900c97308 */ /* 0x000e620000000800 */
[----:B------:R-:W-:Y:S02]  /*d260*/  FADD.FTZ R186, R184, R186 ;  /* 0x000000bab8ba7221 */ /* 0x000fe40000010000 */
[----:B------:R-:W-:Y:S01]  /*d270*/  FADD.FTZ R182, R180, R182 ;  /* 0x000000b6b4b67221 */ /* 0x000fe20000010000 */
[C---:B------:R-:W-:Y:S01]  /*d280*/  HMMA.16816.F32.BF16 R32, R132.reuse, R150, R32 ;  /* 0x000000968420723c */ /* 0x040fe20000041820 */
[----:B------:R-:W1:Y:S03]  /*d290*/  LDSM.16.MT88.4 R148, [R228+0x16800] ;  /* 0x01680000e494783b */ /* 0x000e660000004200 */
[----:B------:R-:W-:Y:S02]  /*d2a0*/  FADD.FTZ R183, R183, R186 ;  /* 0x000000bab7b77221 */ /* 0x000fe40000010000 */
        /* <DEDUP_REMOVED lines=12> */
[----:B------:R-:W1:Y:S01]  /*d370*/  MUFU.EX2 R189, R189 ;  /* 0x000000bd00bd7308 */ /* 0x000e620000000800 */
        /* <DEDUP_REMOVED lines=8> */
[----:B---3--:R-:W-:Y:S02]  /*d400*/  FADD.FTZ R195, R206, R195 ;  /* 0x000000c3cec37221 */ /* 0x008fe40000010000 */
[----:B-----5:R-:W-:Y:S01]  /*d410*/  FADD.FTZ R198, R204, R198 ;  /* 0x000000c6ccc67221 */ /* 0x020fe20000010000 */
[----:B------:R-:W3:Y:S01]  /*d420*/  MUFU.EX2 R188, R188 ;  /* 0x000000bc00bc7308 */ /* 0x000ee20000000800 */
[C---:B------:R-:W-:Y:S01]  /*d430*/  HMMA.16816.F32.BF16 R56, R132.reuse, R162, R56 ;  /* 0x000000a28438723c */ /* 0x040fe20000041838 */
[----:B------:R-:W-:Y:S07]  /*d440*/  LDSM.16.MT88.4 R160, [R225+0x13000] ;  /* 0x01300000e1a0783b */ /* 0x000fee0000004200 */
[C---:B------:R-:W-:Y:S01]  /*d450*/  HMMA.16816.F32.BF16 R60, R132.reuse, R168, R60 ;  /* 0x000000a8843c723c */ /* 0x040fe2000004183c */
[----:B------:R-:W-:Y:S07]  /*d460*/  MUFU.EX2 R187, R187 ;  /* 0x000000bb00bb7308 */ /* 0x000fee0000000800 */
[C---:B------:R-:W-:Y:S01]  /*d470*/  HMMA.16816.F32.BF16 R64, R132.reuse, R170, R64 ;  /* 0x000000aa8440723c */ /* 0x040fe20000041840 */
[----:B------:R-:W-:Y:S02]  /*d480*/  LDSM.16.MT88.4 R168, [R224+0x13000] ;  /* 0x01300000e0a8783b */ /* 0x000fe40000004200 */
[----:B------:R-:W5:Y:S05]  /*d490*/  MUFU.EX2 R166, R166 ;  /* 0x000000a600a67308 */ /* 0x000f6a0000000800 */
[C---:B------:R-:W-:Y:S08]  /*d4a0*/  HMMA.16816.F32.BF16 R68, R132.reuse, R172, R68 ;  /* 0x000000ac8444723c */ /* 0x040ff00000041844 */
[C---:B------:R-:W-:Y:S01]  /*d4b0*/  HMMA.16816.F32.BF16 R72, R132.reuse, R174, R72 ;  /* 0x000000ae8448723c */ /* 0x040fe20000041848 */
[----:B------:R-:W-:Y:S07]  /*d4c0*/  LDSM.16.MT88.4 R172, [R228+0x15000] ;  /* 0x01500000e4ac783b */ /* 0x000fee0000004200 */
        /* <DEDUP_REMOVED lines=18> */
[C---:B--2---:R-:W-:Y:S08]  /*d5f0*/  HMMA.16816.F32.BF16 R124, R132.reuse, R144, R124 ;  /* 0x00000090847c723c */ /* 0x044ff0000004187c */
[----:B------:R-:W-:Y:S01]  /*d600*/  HMMA.16816.F32.BF16 R128, R132, R146, R128 ;  /* 0x000000928480723c */ /* 0x000fe20000041880 */
[----:B------:R-:W2:Y:S06]  /*d610*/  LDSM.16.MT88.4 R144, [R228+0x13000] ;  /* 0x01300000e490783b */ /* 0x000eac0000004200 */
[C---:B------:R-:W-:Y:S01]  /*d620*/  F2FP.BF16.PACK_AB R132, R205.reuse, R206 ;  /* 0x000000cecd84723e */ /* 0x040fe200000010ff */
        /* <DEDUP_REMOVED lines=11> */
[----:B---3--:R-:W-:Y:S01]  /*d6e0*/  FADD.FTZ R199, R188, R199 ;  /* 0x000000c7bcc77221 */ /* 0x008fe20000010000 */
[C---:B------:R-:W-:Y:S01]  /*d6f0*/  HMMA.16816.F32.BF16 R8, R132.reuse, R142, R8 ;  /* 0x0000008e8408723c */ /* 0x040fe20000041808 */
[----:B------:R-:W3:Y:S03]  /*d700*/  LDSM.16.MT88.4 R140, [R226+0x15000] ;  /* 0x01500000e28c783b */ /* 0x000ee60000004200 */
[----:B------:R-:W-:Y:S02]  /*d710*/  FADD.FTZ R201, R190, R201 ;  /* 0x000000c9bec97221 */ /* 0x000fe40000010000 */
[----:B------:R-:W-:Y:S02]  /*d720*/  FADD.FTZ R199, R207, R199 ;  /* 0x000000c7cfc77221 */ /* 0x000fe40000010000 */
[C---:B-1----:R-:W-:Y:S04]  /*d730*/  HMMA.16816.F32.BF16 R12, R132.reuse, R136, R12 ;  /* 0x00000088840c723c */ /* 0x042fe8000004180c */
[----:B------:R-:W-:Y:S02]  /*d740*/  FADD.FTZ R201, R239, R201 ;  /* 0x000000c9efc97221 */ /* 0x000fe40000010000 */
[----:B-----5:R-:W-:Y:S02]  /*d750*/  FADD.FTZ R199, R166, R199 ;  /* 0x000000c7a6c77221 */ /* 0x020fe40000010000 */
        /* <DEDUP_REMOVED lines=20> */
[----:B------:R-:W-:Y:S03]  /*d8a0*/  F2FP.BF16.PACK_AB R169, R207, R188 ;  /* 0x000000bccfa9723e */ /* 0x000fe600000010ff */
[----:B------:R-:W-:Y:S01]  /*d8b0*/  F2FP.BF16.PACK_AB R170, R187, R239 ;  /* 0x000000efbbaa723e */ /* 0x000fe200000010ff */
[C---:B------:R-:W-:Y:S04]  /*d8c0*/  HMMA.16816.F32.BF16 R68, R132.reuse, R172, R68 ;  /* 0x000000ac8444723c */ /* 0x040fe80000041844 */
[----:B------:R-:W-:Y:S04]  /*d8d0*/  F2FP.BF16.PACK_AB R171, R165, R166 ;  /* 0x000000a6a5ab723e */ /* 0x000fe800000010ff */
[C---:B------:R-:W-:Y:S01]  /*d8e0*/  HMMA.16816.F32.BF16 R72, R132.reuse, R174, R72 ;  /* 0x000000ae8448723c */ /* 0x040fe20000041848 */
[----:B------:R-:W-:Y:S07]  /*d8f0*/  LDSM.16.MT88.4 R172, [R224+0x11800] ;  /* 0x01180000e0ac783b */ /* 0x000fee0000004200 */
        /* <DEDUP_REMOVED lines=16> */
[C---:B------:R-:W-:Y:S08]  /*da00*/  HMMA.16816.F32.BF16 R120, R132.reuse, R138, R120 ;  /* 0x0000008a8478723c */ /* 0x040ff00000041878 */
[C---:B--2---:R-:W-:Y:S08]  /*da10*/  HMMA.16816.F32.BF16 R124, R132.reuse, R144, R124 ;  /* 0x00000090847c723c */ /* 0x044ff0000004187c */
[----:B------:R-:W-:Y:S08]  /*da20*/  HMMA.16816.F32.BF16 R128, R132, R146, R128 ;  /* 0x000000928480723c */ /* 0x000ff00000041880 */
[C---:B------:R-:W-:Y:S01]  /*da30*/  HMMA.16816.F32.BF16 R160, R168.reuse, R156, R4 ;  /* 0x0000009ca8a0723c */ /* 0x040fe20000041804 */
[----:B------:R-:W1:Y:S07]  /*da40*/  LDSM.16.MT88.4 R4, [R228+0x13800] ;  /* 0x01380000e404783b */ /* 0x000e6e0000004200 */
[C---:B------:R-:W-:Y:S01]  /*da50*/  HMMA.16816.F32.BF16 R156, R168.reuse, R158, R8 ;  /* 0x0000009ea89c723c */ /* 0x040fe20000041808 */
[----:B------:R-:W2:Y:S07]  /*da60*/  LDSM.16.MT88.4 R8, [R226+0x13800] ;  /* 0x01380000e208783b */ /* 0x000eae0000004200 */
[C---:B----4-:R-:W-:Y:S01]  /*da70*/  HMMA.16816.F32.BF16 R152, R168.reuse, R148, R12 ;  /* 0x00000094a898723c */ /* 0x050fe2000004180c */
[----:B------:R-:W4:Y:S07]  /*da80*/  LDSM.16.MT88.4 R12, [R225+0x13800] ;  /* 0x01380000e10c783b */ /* 0x000f2e0000004200 */
[C---:B------:R-:W-:Y:S01]  /*da90*/  HMMA.16816.F32.BF16 R148, R168.reuse, R150, R16 ;  /* 0x00000096a894723c */ /* 0x040fe20000041810 */
[----:B------:R-:W5:Y:S07]  /*daa0*/  LDSM.16.MT88.4 R16, [R224+0x13800] ;  /* 0x01380000e010783b */ /* 0x000f6e0000004200 */
[C---:B---3--:R-:W-:Y:S01]  /*dab0*/  HMMA.16816.F32.BF16 R144, R168.reuse, R140, R20 ;  /* 0x0000008ca890723c */ /* 0x048fe20000041814 */
[----:B------:R-:W3:Y:S07]  /*dac0*/  LDSM.16.MT88.4 R20, [R228+0x15800] ;  /* 0x01580000e414783b */ /* 0x000eee0000004200 */
[C---:B------:R-:W-:Y:S01]  /*dad0*/  HMMA.16816.F32.BF16 R140, R168.reuse, R142, R24 ;  /* 0x0000008ea88c723c */ /* 0x040fe20000041818 */
[----:B------:R-:W3:Y:S07]  /*dae0*/  LDSM.16.MT88.4 R24, [R226+0x15800] ;  /* 0x01580000e218783b */ /* 0x000eee0000004200 */
[C---:B------:R-:W-:Y:S01]  /*daf0*/  HMMA.16816.F32.BF16 R136, R168.reuse, R172, R28 ;  /* 0x000000aca888723c */ /* 0x040fe2000004181c */
[----:B------:R-:W3:Y:S07]  /*db00*/  LDSM.16.MT88.4 R28, [R225+0x15800] ;  /* 0x01580000e11c783b */ /* 0x000eee0000004200 */
        /* <DEDUP_REMOVED lines=11> */
[C---:B-----5:R-:W-:Y:S08]  /*dbc0*/  HMMA.16816.F32.BF16 R60, R168.reuse, R16, R60 ;  /* 0x00000010a83c723c */ /* 0x060ff0000004183c */
[C---:B------:R-:W-:Y:S08]  /*dbd0*/  HMMA.16816.F32.BF16 R64, R168.reuse, R18, R64 ;  /* 0x00000012a840723c */ /* 0x040ff00000041840 */
        /* <DEDUP_REMOVED lines=14> */
[C---:B----4-:R-:W-:Y:S08]  /*dcc0*/  HMMA.16816.F32.BF16 R124, R168.reuse, R12, R124 ;  /* 0x0000000ca87c723c */ /* 0x050ff0000004187c */
[----:B------:R-:W-:Y:S01]  /*dcd0*/  HMMA.16816.F32.BF16 R128, R168, R14, R128 ;  /* 0x0000000ea880723c */ /* 0x000fe20000041880 */
[----:B------:R-:W-:-:S07]  /*dce0*/  @P0 BRA `(.L_x_3638) ;  /* 0xffffc4c000000947 */ /* 0x000fce000383ffff */
.L_x_3634:
        /* <DEDUP_REMOVED lines=12> */
[CC--:B------:R-:W-:Y:S01]  /*ddb0*/  LEA.HI R9, R8.reuse, R0.reuse, RZ, 0x2 ;  /* 0x0000000008097211 */ /* 0x0c0fe200078f10ff */
[----:B--2---:R-:W-:Y:S01]  /*ddc0*/  FADD.FTZ R2, R249, R2 ;  /* 0x00000002f9027221 */ /* 0x004fe20000010000 */
[----:B------:R-:W-:Y:S02]  /*ddd0*/  LEA.HI R8, R8, R0, RZ, 0x5 ;  /* 0x0000000008087211 */ /* 0x000fe400078f28ff */
[--C-:B------:R-:W-:Y:S01]  /*dde0*/  SHF.R.S32.HI R10, RZ, 0x2, R9.reuse ;  /* 0x00000002ff0a7819 */ /* 0x100fe20000011409 */
        /* <DEDUP_REMOVED lines=9> */
[----:B------:R-:W2:Y:S01]  /*de80*/  @P3 MUFU.RCP R6, R2 ;  /* 0x0000000200063308 */ /* 0x000ea20000001000 */
[----:B------:R-:W-:-:S02]  /*de90*/  LOP3.LUT R16, R5, 0x1, RZ, 0xc0, !PT ;  /* 0x0000000105107812 */ /* 0x000fc400078ec0ff */
[C---:B------:R-:W-:Y:S02]  /*dea0*/  SHF.L.U32 R18, R5.reuse, 0x6, RZ ;  /* 0x0000000605127819 */ /* 0x040fe400000006ff */
[----:B------:R-:W-:Y:S02]  /*deb0*/  ISETP.NE.U32.AND P0, PT, R16, 0x1, PT ;  /* 0x000000011000780c */ /* 0x000fe40003f05070 */
[----:B------:R-:W-:Y:S01]  /*dec0*/  IADD3 R14, -R14, R0, RZ ;  /* 0x000000000e0e7210 */ /* 0x000fe20007ffe1ff */
[----:B------:R-:W3:Y:S01]  /*ded0*/  @P4 MUFU.RCP R7, R4 ;  /* 0x0000000400074308 */ /* 0x000ee20000001000 */
[----:B------:R-:W-:Y:S02]  /*dee0*/  LOP3.LUT R18, R18, 0x1c0, RZ, 0xc0, !PT ;  /* 0x000001c012127812 */ /* 0x000fe400078ec0ff */
[----:B------:R-:W-:Y:S02]  /*def0*/  R2P PR, R5, 0x6 ;  /* 0x0000000605007804 */ /* 0x000fe40000000000 */
[----:B------:R-:W-:Y:S01]  /*df00*/  LEA.HI R18, R18, R18, RZ, 0x1d ;  /* 0x0000001212127211 */ /* 0x000fe200078fe8ff */
[----:B--2---:R-:W-:-:S02]  /*df10*/  FMUL.FTZ R163, R6, R163 ;  /* 0x000000a306a37220 */ /* 0x004fc40000410000 */
[----:B------:R-:W2:Y:S01]  /*df20*/  @P4 MUFU.LG2 R4, R4 ;  /* 0x0000000400044308 */ /* 0x000ea20000000c00 */
[C---:B------:R-:W-:Y:S02]  /*df30*/  FMUL.FTZ R162, R6.reuse, R162 ;  /* 0x000000a206a27220 */ /* 0x040fe40000410000 */
[C---:B------:R-:W-:Y:S02]  /*df40*/  FMUL.FTZ R159, R6.reuse, R159 ;  /* 0x0000009f069f7220 */ /* 0x040fe40000410000 */
[C---:B------:R-:W-:Y:S01]  /*df50*/  FMUL.FTZ R158, R6.reuse, R158 ;  /* 0x0000009e069e7220 */ /* 0x040fe20000410000 */
[----:B-1----:R-:W-:Y:S01]  /*df60*/  SHF.R.S32.HI R11, RZ, 0x1f, R10 ;  /* 0x0000001fff0b7819 */ /* 0x002fe2000001140a */
[C---:B---3--:R-:W-:Y:S01]  /*df70*/  FMUL.FTZ R160, R7.reuse, R160 ;  /* 0x000000a007a07220 */ /* 0x048fe20000410000 */
[----:B------:R-:W1:Y:S01]  /*df80*/  @P3 MUFU.LG2 R2, R2 ;  /* 0x0000000200023308 */ /* 0x000e620000000c00 */
[----:B------:R-:W-:Y:S01]  /*df90*/  FMUL.FTZ R161, R7, R161 ;  /* 0x000000a107a17220 */ /* 0x000fe20000410000 */
[----:B------:R-:W-:Y:S01]  /*dfa0*/  LEA.HI R13, R11, R10, RZ, 0x4 ;  /* 0x0000000a0b0d7211 */ /* 0x000fe200078f20ff */
        /* <DEDUP_REMOVED lines=10> */
[C---:B------:R-:W-:Y:S01]  /*e050*/  FMUL.FTZ R154, R6.reuse, R154 ;  /* 0x0000009a069a7220 */ /* 0x040fe20000410000 */
[----:B------:R-:W-:Y:S01]  /*e060*/  LEA.HI R17, R9, R9, RZ, 0x1 ;  /* 0x0000000909117211 */ /* 0x000fe200078f08ff */
[C---:B------:R-:W-:Y:S01]  /*e070*/  FMUL.FTZ R148, R7.reuse, R148 ;  /* 0x0000009407947220 */ /* 0x040fe20000410000 */
[----:B------:R-:W-:Y:S01]  /*e080*/  SHF.R.S32.HI R13, RZ, 0x5, R8 ;  /* 0x00000005ff0d7819 */ /* 0x000fe20000011408 */
[----:B------:R-:W-:Y:S01]  /*e090*/  FMUL.FTZ R149, R7, R149 ;  /* 0x0000009507957220 */ /* 0x000fe20000410000 */
[----:B------:R-:W-:Y:S01]  /*e0a0*/  LOP3.LUT R15, R15, 0x1c0, RZ, 0xc0, !PT ;  /* 0x000001c00f0f7812 */ /* 0x000fe200078ec0ff */
[C---:B------:R-:W-:Y:S01]  /*e0b0*/  FMUL.FTZ R151, R6.reuse, R151 ;  /* 0x0000009706977220 */ /* 0x040fe20000410000 */
[----:B------:R-:W-:Y:S01]  /*e0c0*/  SHF.L.U32 R16, R17, 0x2, RZ ;  /* 0x0000000211107819 */ /* 0x000fe200000006ff */
[C---:B------:R-:W-:Y:S01]  /*e0d0*/  FMUL.FTZ R150, R6.reuse, R150 ;  /* 0x0000009606967220 */ /* 0x040fe20000410000 */
[----:B------:R-:W-:Y:S01]  /*e0e0*/  LEA R14, R13, R14, 0x9 ;  /* 0x0000000e0d0e7211 */ /* 0x000fe200078e48ff */
[----:B------:R-:W-:Y:S01]  /*e0f0*/  FMUL.FTZ R144, R7, R144 ;  /* 0x0000009007907220 */ /* 0x000fe20000410000 */
[----:B------:R-:W-:Y:S01]  /*e100*/  LOP3.LUT R16, R15, 0x38, R16, 0xf8, !PT ;  /* 0x000000380f107812 */ /* 0x000fe200078ef810 */
[----:B------:R-:W-:Y:S01]  /*e110*/  FMUL.FTZ R145, R7, R145 ;  /* 0x0000009107917220 */ /* 0x000fe20000410000 */
[----:B------:R-:W-:Y:S01]  /*e120*/  SHF.R.U32.HI R15, RZ, 0x3, R15 ;  /* 0x00000003ff0f7819 */ /* 0x000fe2000001160f */
[C---:B------:R-:W-:Y:S01]  /*e130*/  FMUL.FTZ R147, R6.reuse, R147 ;  /* 0x0000009306937220 */ /* 0x040fe20000410000 */
[----:B------:R-:W-:Y:S01]  /*e140*/  LOP3.LUT R17, R17, 0xffffffe, RZ, 0xc0, !PT ;  /* 0x0ffffffe11117812 */ /* 0x000fe200078ec0ff */
[----:B------:R-:W-:Y:S01]  /*e150*/  FMUL.FTZ R146, R6, R146 ;  /* 0x0000009206927220 */ /* 0x000fe20000410000 */
[----:B------:R-:W-:Y:S01]  /*e160*/  LEA R14, R14, R18, 0x1 ;  /* 0x000000120e0e7211 */ /* 0x000fe200078e08ff */
[C---:B------:R-:W-:Y:S01]  /*e170*/  FMUL.FTZ R140, R7.reuse, R140 ;  /* 0x0000008c078c7220 */ /* 0x040fe20000410000 */
[----:B------:R-:W-:Y:S01]  /*e180*/  LOP3.LUT R15, R16, R15, RZ, 0x3c, !PT ;  /* 0x0000000f100f7212 */ /* 0x000fe200078e3cff */
[----:B------:R-:W-:Y:S01]  /*e190*/  FMUL.FTZ R141, R7, R141 ;  /* 0x0000008d078d7220 */ /* 0x000fe20000410000 */
[----:B------:R-:W-:Y:S01]  /*e1a0*/  IADD3 R17, R9, -R17, RZ ;  /* 0x8000001109117210 */ /* 0x000fe20007ffe0ff */
[C---:B------:R-:W-:Y:S01]  /*e1b0*/  FMUL.FTZ R143, R6.reuse, R143 ;  /* 0x0000008f068f7220 */ /* 0x040fe20000410000 */
[----:B------:R-:W-:Y:S01]  /*e1c0*/  STS.64 [R14.X4], R160 ;  /* 0x000000a00e007388 */ /* 0x000fe20000004a00 */
[C---:B------:R-:W-:Y:S01]  /*e1d0*/  FMUL.FTZ R142, R6.reuse, R142 ;  /* 0x0000008e068e7220 */ /* 0x040fe20000410000 */
[----:B------:R-:W-:Y:S01]  /*e1e0*/  LEA R5, R17, R15, 0x2 ;  /* 0x0000000f11057211 */ /* 0x000fe200078e10ff */
[C---:B------:R-:W-:Y:S01]  /*e1f0*/  FMUL.FTZ R136, R7.reuse, R136 ;  /* 0x0000008807887220 */ /* 0x040fe20000410000 */
[----:B------:R-:W-:Y:S01]  /*e200*/  MOV R15, 0x80 ;  /* 0x00000080000f7802 */ /* 0x000fe20000000f00 */
[----:B------:R-:W-:Y:S01]  /*e210*/  FMUL.FTZ R137, R7, R137 ;  /* 0x0000008907897220 */ /* 0x000fe20000410000 */
[----:B------:R-:W-:Y:S01]  /*e220*/  STS.64 [R14.X4+0x800], R162 ;  /* 0x000800a20e007388 */ /* 0x000fe20000004a00 */
[C---:B------:R-:W-:Y:S01]  /*e230*/  FMUL.FTZ R139, R6.reuse, R139 ;  /* 0x0000008b068b7220 */ /* 0x040fe20000410000 */
[----:B------:R-:W-:Y:S01]  /*e240*/  SEL R15, R15, 0xffffff80, !P2 ;  /* 0xffffff800f0f7807 */ /* 0x000fe20005000000 */
[----:B------:R-:W-:Y:S01]  /*e250*/  FMUL.FTZ R138, R6, R138 ;  /* 0x0000008a068a7220 */ /* 0x000fe20000410000 */
[----:B------:R-:W-:Y:S01]  /*e260*/  LOP3.LUT R8, R8, 0xffffffe0, RZ, 0xc0, !PT ;  /* 0xffffffe008087812 */ /* 0x000fe200078ec0ff */
[----:B------:R-:W-:Y:S01]  /*e270*/  FMUL.FTZ R132, R7, R132 ;  /* 0x0000008407847220 */ /* 0x000fe20000410000 */
[----:B------:R-:W-:Y:S01]  /*e280*/  LOP3.LUT R11, R11, 0xffffffe0, RZ, 0xc0, !PT ;  /* 0xffffffe00b0b7812 */ /* 0x000fe200078ec0ff */
        /* <DEDUP_REMOVED lines=11> */
[C---:B------:R-:W-:Y:S01]  /*e340*/  FMUL.FTZ R40, R7.reuse, R40 ;  /* 0x0000002807287220 */ /* 0x040fe20000410000 */
[----:B------:R-:W-:Y:S01]  /*e350*/  SHF.R.S32.HI R0, RZ, 0x2, R0 ;  /* 0x00000002ff007819 */ /* 0x000fe20000011400 */
        /* <DEDUP_REMOVED lines=99> */
[-C--:B------:R-:W-:Y:S01]  /*e990*/  IADD3 R7, R7, R16.reuse, RZ ;  /* 0x0000001007077210 */ /* 0x080fe20007ffe0ff */
[----:B------:R-:W-:Y:S01]  /*e9a0*/  STS.64 [R16], R156 ;  /* 0x0000009c10007388 */ /* 0x000fe20000000a00 */
[-C--:B------:R-:W-:Y:S02]  /*e9b0*/  IADD3 R6, R6, R15.reuse, RZ ;  /* 0x0000000f06067210 */ /* 0x080fe40007ffe0ff */
        /* <DEDUP_REMOVED lines=64> */
[----:B------:R-:W-:Y:S04]  /*edc0*/  STS.64 [R19+0xc800], R126 ;  /* 0x00c8007e13007388 */ /* 0x000fe80000000a00 */
[----:B------:R-:W-:Y:S04]  /*edd0*/  STS.64 [R15+0xc000], R128 ;  /* 0x00c000800f007388 */ /* 0x000fe80000000a00 */
[----:B------:R-:W-:Y:S04]  /*ede0*/  STS.64 [R15+0xc800], R130 ;  /* 0x00c800820f007388 */ /* 0x000fe80000000a00 */
[----:B------:R-:W-:Y:S06]  /*edf0*/  BAR.SYNC.DEFER_BLOCKING 0x0 ;  /* 0x0000000000007b1d */ /* 0x000fec0000010000 */
[----:B-1----:R-:W1:Y:S04]  /*ee00*/  S2R R7, SR_CTAID.Z ;  /* 0x0000000000077919 */ /* 0x002e680000002700 */
[----:B--2---:R-:W2:Y:S04]  /*ee10*/  S2R R6, SR_CTAID.Y ;  /* 0x0000000000067919 */ /* 0x004ea80000002600 */
[----:B------:R-:W3:Y:S04]  /*ee20*/  S2R R14, SR_CTAID.X ;  /* 0x00000000000e7919 */ /* 0x000ee80000002500 */
[----:B------:R-:W4:Y:S04]  /*ee30*/  LDS.128 R136, [R5.X4] ;  /* 0x0000000005887984 */ /* 0x000f280000004c00 */
[----:B------:R-:W1:Y:S04]  /*ee40*/  LDS.128 R132, [R5.X4+0x800] ;  /* 0x0008000005847984 */ /* 0x000e680000004c00 */
[----:B------:R-:W1:Y:S01]  /*ee50*/  LDS.128 R128, [R5.X4+0x1000] ;  /* 0x0010000005807984 */ /* 0x000e620000004c00 */
[----:B--2---:R-:W-:-:S03]  /*ee60*/  IMAD R6, R6, c[0x0][0x210], R242 ;  /* 0x0000840006067a24 */ /* 0x004fc600078e02f2 */
[----:B------:R-:W2:Y:S01]  /*ee70*/  LDS.128 R124, [R5.X4+0x1800] ;  /* 0x00180000057c7984 */ /* 0x000ea20000004c00 */
[----:B---3--:R-:W-:-:S03]  /*ee80*/  SHF.L.U32 R14, R14, 0x6, RZ ;  /* 0x000000060e0e7819 */ /* 0x008fc600000006ff */
        /* <DEDUP_REMOVED lines=25> */
[----:B------:R-:W2:Y:S04]  /*f020*/  LDS.128 R20, [R5.X4+0xe800] ;  /* 0x00e8000005147984 */ /* 0x000ea80000004c00 */
[----:B------:R-:W2:Y:S04]  /*f030*/  LDS.128 R16, [R5.X4+0xf000] ;  /* 0x00f0000005107984 */ /* 0x000ea80000004c00 */
[----:B------:R5:W2:Y:S02]  /*f040*/  LDS.128 R140, [R5.X4+0xf800] ;  /* 0x00f80000058c7984 */ /* 0x000aa40000004c00 */
[----:B-----5:R-:W-:-:S05]  /*f050*/  IADD3 R5, -R242, RZ, RZ ;  /* 0x000000fff2057210 */ /* 0x020fca0007ffe1ff */
[----:B-1----:R-:W-:Y:S01]  /*f060*/  IMAD R5, R5, c[0x0][0x1c0], R7 ;  /* 0x0000700005057a24 */ /* 0x002fe200078e0207 */
[----:B------:R-:W-:-:S03]  /*f070*/  SHF.R.S32.HI R7, RZ, 0x1f, R13 ;  /* 0x0000001fff077819 */ /* 0x000fc6000001140d */
[----:B------:R-:W-:Y:S01]  /*f080*/  IMAD R5, R6, c[0x0][0x1c0], R5 ;  /* 0x0000700006057a24 */ /* 0x000fe200078e0205 */
[----:B------:R-:W-:Y:S02]  /*f090*/  LEA.HI R7, R7, R13, RZ, 0x2 ;  /* 0x0000000d07077211 */ /* 0x000fe400078f10ff */
[----:B------:R-:W-:Y:S01]  /*f0a0*/  MOV R6, 0xff800000 ;  /* 0xff80000000067802 */ /* 0x000fe20000000f00 */
[----:B------:R-:W-:Y:S01]  /*f0b0*/  IMAD R5, R5, c[0x0][0x214], R14 ;  /* 0x0000850005057a24 */ /* 0x000fe200078e020e */
[----:B------:R-:W-:Y:S01]  /*f0c0*/  LOP3.LUT R7, R7, 0xffffffc, RZ, 0xc0, !PT ;  /* 0x0ffffffc07077812 */ /* 0x000fe200078ec0ff */
[----:B------:R-:W-:-:S03]  /*f0d0*/  @P4 FFMA.FTZ R6, R164, c[0x0][0x238], R4 ;  /* 0x00008e00a4064a23 */ /* 0x000fc60000010004 */
[----:B------:R-:W-:-:S04]  /*f0e0*/  IADD3 R7, R13, -R7, RZ ;  /* 0x800000070d077210 */ /* 0x000fc80007ffe0ff */
[----:B------:R-:W-:Y:S01]  /*f0f0*/  LEA R7, R7, R0, 0x4 ;  /* 0x0000000007077211 */ /* 0x000fe200078e20ff */
[----:B------:R-:W-:Y:S05]  /*f100*/  @P0 BRA `(.L_x_3640) ;  /* 0x000000a000000947 */ /* 0x000fea0003800000 */
[----:B--234-:R-:W-:Y:S02]  /*f110*/  IADD3 R3, R7, 0x8, RZ ;  /* 0x0000000807037810 */ /* 0x01cfe40007ffe0ff */
[----:B------:R-:W-:Y:S02]  /*f120*/  SHF.R.S32.HI R2, RZ, 0x1f, R7 ;  /* 0x0000001fff027819 */ /* 0x000fe40000011407 */
[----:B------:R-:W-:Y:S02]  /*f130*/  IADD3 R0, P0, R5, R7, RZ ;  /* 0x0000000705007210 */ /* 0x000fe40007f1e0ff */
[-C--:B------:R-:W-:Y:S02]  /*f140*/  ISETP.GE.AND P2, PT, R7, R235.reuse, PT ;  /* 0x000000eb0700720c */ /* 0x080fe40003f46270 */
[----:B------:R-:W-:Y:S02]  /*f150*/  ISETP.GE.AND P1, PT, R3, R235, PT ;  /* 0x000000eb0300720c */ /* 0x000fe40003f26270 */
[----:B------:R-:W-:-:S02]  /*f160*/  LEA.HI.X.SX32 R2, R5, R2, 0x1, P0 ;  /* 0x0000000205027211 */ /* 0x000fc400000f0eff */
[----:B------:R-:W-:-:S04]  /*f170*/  LEA R10, P0, R0, c[0x0][0x208], 0x2 ;  /* 0x00008200000a7a11 */ /* 0x000fc800078010ff */
[----:B------:R-:W-:-:S05]  /*f180*/  LEA.HI.X R11, R0, c[0x0][0x20c], R2, 0x2, P0 ;  /* 0x00008300000b7a11 */ /* 0x000fca00000f1402 */
[----:B------:R1:W-:Y:S04]  /*f190*/  @!P2 STG.E [R10.64], R6 ;  /* 0x000000060a00a986 */ /* 0x0003e8000c10190a */
[----:B------:R1:W-:Y:S02]  /*f1a0*/  @!P1 STG.E [R10.64+0x20], R8 ;  /* 0x000020080a009986 */ /* 0x0003e4000c10190a */
.L_x_3640:
[----:B--234-:R-:W-:Y:S05]  /*f1b0*/  BSYNC B0 ;  /* 0x0000000000007941 */ /* 0x01cfea0003800000 */
.L_x_3639:
[----:B-1----:R-:W-:Y:S01]  /*f1c0*/  IMAD.SHL.U32 R6, R9, 0x4, RZ ;  /* 0x0000000409067824 */ /* 0x002fe200078e00ff */
[C---:B------:R-:W-:Y:S01]  /*f1d0*/  IADD3 R0, R12.reuse, 0x10, RZ ;  /* 0x000000100c007810 */ /* 0x040fe20007ffe0ff */
[----:B------:R-:W-:Y:S01]  /*f1e0*/  IMAD R5, R5, c[0x0][0x22c], RZ ;  /* 0x00008b0005057a24 */ /* 0x000fe200078e02ff */
[----:B------:R-:W-:Y:S02]  /*f1f0*/  IADD3 R2, R12, 0x8, RZ ;  /* 0x000000080c027810 */ /* 0x000fe40007ffe0ff */
[----:B------:R-:W-:Y:S02]  /*f200*/  SHF.R.S32.HI R7, RZ, 0x1f, R6 ;  /* 0x0000001fff077819 */ /* 0x000fe40000011406 */
[----:B------:R-:W-:-:S02]  /*f210*/  ISETP.GE.AND P4, PT, R0, R235, PT ;  /* 0x000000eb0000720c */ /* 0x000fc40003f86270 */
[C---:B------:R-:W-:Y:S01]  /*f220*/  IADD3 R0, R12.reuse, 0x30, RZ ;  /* 0x000000300c007810 */ /* 0x040fe20007ffe0ff */
[----:B------:R-:W-:Y:S01]  /*f230*/  IMAD.WIDE R6, R12, 0x100, R6 ;  /* 0x000001000c067825 */ /* 0x000fe200078e0206 */
[-C--:B------:R-:W-:Y:S02]  /*f240*/  ISETP.GE.AND P5, PT, R2, R235.reuse, PT ;  /* 0x000000eb0200720c */ /* 0x080fe40003fa6270 */
[C---:B------:R-:W-:Y:S02]  /*f250*/  ISETP.GE.AND P6, PT, R12.reuse, R235, PT ;  /* 0x000000eb0c00720c */ /* 0x040fe40003fc6270 */
[C---:B------:R-:W-:Y:S02]  /*f260*/  IADD3 R3, P0, R5.reuse, R6, RZ ;  /* 0x0000000605037210 */ /* 0x040fe40007f1e0ff */
[----:B------:R-:W-:Y:S02]  /*f270*/  IADD3 R4, R12, 0x18, RZ ;  /* 0x000000180c047810 */ /* 0x000fe40007ffe0ff */
[----:B------:R-:W-:-:S02]  /*f280*/  LEA.HI.X.SX32 R5, R5, R7, 0x1, P0 ;  /* 0x0000000705057211 */ /* 0x000fc400000f0eff */
[C---:B------:R-:W-:Y:S02]  /*f290*/  LEA R6, P0, R3.reuse, c[0x0][0x1d8], 0x2 ;  /* 0x0000760003067a11 */ /* 0x040fe400078010ff */
[----:B------:R-:W-:Y:S02]  /*f2a0*/  IADD3 R2, R12, 0x28, RZ ;  /* 0x000000280c027810 */ /* 0x000fe40007ffe0ff */
[----:B------:R-:W-:Y:S02]  /*f2b0*/  LEA.HI.X R7, R3, c[0x0][0x1dc], R5, 0x2, P0 ;  /* 0x0000770003077a11 */ /* 0x000fe400000f1405 */
[----:B------:R-:W-:Y:S02]  /*f2c0*/  ISETP.GE.AND P0, PT, R0, R235, PT ;  /* 0x000000eb0000720c */ /* 0x000fe40003f06270 */
[C---:B------:R-:W-:Y:S01]  /*f2d0*/  IADD3 R3, R12.reuse, 0x20, RZ ;  /* 0x000000200c037810 */ /* 0x040fe20007ffe0ff */
[----:B------:R1:W-:Y:S01]  /*f2e0*/  @!P6 STG.E.128 [R6.64+0x100], R104 ;  /* 0x000100680600e986 */ /* 0x0003e2000c101d0a */
        /* <DEDUP_REMOVED lines=39> */
.L_x_3641:
        /* <DEDUP_REMOVED lines=10> */
.L_x_4929:


//--------------------- .text._ZN5flash24flash_fwd_splitkv_kernelI23Flash_fwd_kernel_traitsILi256ELi64ELi64ELi4ELb0ELb0EN7cutlass10bfloat16_tE19Flash_kernel_traitsILi256ELi64ELi64ELi4ES3_EELb1ELb0ELb1ELb0ELb0ELb0ELb1ELb0EEEvNS_16Flash_fwd_paramsE --------------------------
	.section	.text._ZN5flash24flash_fwd_splitkv_kernelI23Flash_fwd_kernel_traitsILi256ELi64ELi64ELi4ELb0ELb0EN7cutlass10bfloat16_tE19Flash_kernel_traitsILi256ELi64ELi64ELi4ES3_EELb1ELb0ELb1ELb0ELb0ELb0ELb1ELb0EEEvNS_16Flash_fwd_paramsE,"ax",@progbits
	.sectioninfo	@"SHI_REGISTERS=254"
	.align	128
        .global         _ZN5flash24flash_fwd_splitkv_kernelI23Flash_fwd_kernel_traitsILi256ELi64ELi64ELi4ELb0ELb0EN7cutlass10bfloat16_tE19Flash_kernel_traitsILi256ELi64ELi64ELi4ES3_EELb1ELb0ELb1ELb0ELb0ELb0ELb1ELb0EEEvNS_16Flash_fwd_paramsE
        .type           _ZN5flash24flash_fwd_splitkv_kernelI23Flash_fwd_kernel_traitsILi256ELi64ELi64ELi4ELb0ELb0EN7cutlass10bfloat16_tE19Flash_kernel_traitsILi256ELi64ELi64ELi4ES3_EELb1ELb0ELb1ELb0ELb0ELb0ELb1ELb0EEEvNS_16Flash_fwd_paramsE,@function
        .size           _ZN5flash24flash_fwd_splitkv_kernelI23Flash_fwd_kernel_traitsILi256ELi64ELi64ELi4ELb0ELb0EN7cutlass10bfloat16_tE19Flash_kernel_traitsILi256ELi64ELi64ELi4ES3_EELb1ELb0ELb1ELb0ELb0ELb0ELb1ELb0EEEvNS_16Flash_fwd_paramsE,(.L_x_4930 - _ZN5flash24flash_fwd_splitkv_kernelI23Flash_fwd_kernel_traitsILi256ELi64ELi64ELi4ELb0ELb0EN7cutlass10bfloat16_tE19Flash_kernel_traitsILi256ELi64ELi64ELi4ES3_EELb1ELb0ELb1ELb0ELb0ELb0ELb1ELb0EEEvNS_16Flash_fwd_paramsE)
        .other          _ZN5flash24flash_fwd_splitkv_kernelI23Flash_fwd_kernel_traitsILi256ELi64ELi64ELi4ELb0ELb0EN7cutlass10bfloat16_tE19Flash_kernel_traitsILi256ELi64ELi64ELi4ES3_EELb1ELb0ELb1ELb0ELb0ELb0ELb1ELb0EEEvNS_16Flash_fwd_paramsE,@"STO_CUDA_ENTRY STV_DEFAULT"
_ZN5flash24flash_fwd_splitkv_kernelI23Flash_fwd_kernel_traitsILi256ELi64ELi64ELi4ELb0ELb0EN7cutlass10bfloat16_tE19Flash_kernel_traitsILi256ELi64ELi64ELi4ES3_EELb1ELb0ELb1ELb0ELb0ELb0ELb1ELb0EEEvNS_16Flash_fwd_paramsE:
.text._ZN5flash24flash_fwd_splitkv_kernelI23Flash_fwd_kernel_traitsILi256ELi64ELi64ELi4ELb0ELb0EN7cutlass10bfloat16_tE19Flash_kernel_traitsILi256ELi64ELi64ELi4ES3_EELb1ELb0ELb1ELb0ELb0ELb0ELb1ELb0EEEvNS_16Flash_fwd_paramsE:
        /* <DEDUP_REMOVED lines=77> */
.L_x_3642:
[----:B------:R-:W-:Y:S02]  /*04d0*/  ULDC UR8, c[0x0][0x218] ;  /* 0x0000860000087ab9 */ /* 0x000fe40000000800 */
.L_x_3643:
        /* <DEDUP_REMOVED lines=112> */
.L_x_3646:
[----:B------:R-:W-:Y:S05]  /*0be0*/  BSYNC B0 ;  /* 0x0000000000007941 */ /* 0x000fea0003800000 */
.L_x_3645:
        /* <DEDUP_REMOVED lines=12> */
.L_x_3648:
[----:B------:R-:W-:Y:S05]  /*0cb0*/  BSYNC B0 ;  /* 0x0000000000007941 */ /* 0x000fea0003800000 */
.L_x_3647:
        /* <DEDUP_REMOVED lines=12> */
.L_x_3650:
[----:B------:R-:W-:Y:S05]  /*0d80*/  BSYNC B0 ;  /* 0x0000000000007941 */ /* 0x000fea0003800000 */
.L_x_3649:
        /* <DEDUP_REMOVED lines=12> */
.L_x_3652:
[----:B------:R-:W-:Y:S05]  /*0e50*/  BSYNC B0 ;  /* 0x0000000000007941 */ /* 0x000fea0003800000 */
.L_x_3651:
        /* <DEDUP_REMOVED lines=12> */
.L_x_3654:
[----:B------:R-:W-:Y:S05]  /*0f20*/  BSYNC B0 ;  /* 0x0000000000007941 */ /* 0x000fea0003800000 */
.L_x_3653:
        /* <DEDUP_REMOVED lines=12> */
.L_x_3656:
[----:B------:R-:W-:Y:S05]  /*0ff0*/  BSYNC B0 ;  /* 0x0000000000007941 */ /* 0x000fea0003800000 */
.L_x_3655:
        /* <DEDUP_REMOVED lines=12> */
.L_x_3658:
[----:B------:R-:W-:Y:S05]  /*10c0*/  BSYNC B0 ;  /* 0x0000000000007941 */ /* 0x000fea0003800000 */
.L_x_3657:
        /* <DEDUP_REMOVED lines=12> */
.L_x_3660:
[----:B------:R-:W-:Y:S05]  /*1190*/  BSYNC B0 ;  /* 0x0000000000007941 */ /* 0x000fea0003800000 */
.L_x_3659:
        /* <DEDUP_REMOVED lines=32> */
.L_x_3644:
        /* <DEDUP_REMOVED lines=15> */
[----:B------:R-:W-:Y:S02]  /*1490*/  UMOV UR33, URZ ;  /* 0x0000003f00217c82 */ /* 0x000fe40008000000 */
[----:B------:R-:W-:Y:S02]  /*14a0*/  UPLOP3.LUT UP6, UPT, UPT, UPT, UPT, 0x40, 0x0 ;  /* 0x000000000000789c */ /* 0x000fe40003fce870 */
[----:B------:R-:W-:-:S03]  /*14b0*/  UMOV UR15, UR31 ;  /* 0x0000001f000f7c82 */ /* 0x000fc60008000000 */
[----:B------:R-:W-:Y:S02]  /*14c0*/  @UP1 USHF.R.S32.HI UR9, URZ, 0x1f, UR31 ;  /* 0x0000001f3f091899 */ /* 0x000fe4000801141f */
[----:B------:R-:W-:Y:S02]  /*14d0*/  @UP1 UIMAD.WIDE.U32 UR20, UR31, UR4, URZ ;  /* 0x000000041f1412a5 */ /* 0x000fe4000f8e003f */
[----:B------:R-:W-:Y:S02]  /*14e0*/  @UP1 UIMAD UR9, UR9, UR4, URZ ;  /* 0x00000004090912a4 */ /* 0x000fe4000f8e023f */
[----:B------:R-:W-:Y:S02]  /*14f0*/  @UP1 ULEA UR32, UP0, UR20, UR18, 0x2 ;  /* 0x0000001214201291 */ /* 0x000fe4000f80103f */
[----:B------:R-:W-:-:S04]  /*1500*/  @UP1 UIMAD UR4, UR31, UR5, UR9 ;  /* 0x000000051f0412a4 */ /* 0x000fc8000f8e0209 */
[----:B------:R-:W-:-:S03]  /*1510*/  @UP1 UIADD3 UR4, UR21, UR4, URZ ;  /* 0x0000000415041290 */ /* 0x000fc6000fffe03f */
[----:B------:R1:W3:Y:S01]  /*1520*/  R2UR UR9, R0 ;  /* 0x00000000000973c2 */ /* 0x0002e200000e0000 */
        /* <DEDUP_REMOVED lines=96> */
.L_x_3661:
        /* <DEDUP_REMOVED lines=19> */
.L_x_3663:
[----:B------:R-:W-:Y:S01]  /*1c60*/  IABS R4, c[0x0][0x1c8] ;  /* 0x0000720000047a13 */ /* 0x000fe20000000000 */
[----:B------:R-:W-:Y:S01]  /*1c70*/  IMAD.U32 R0, RZ, RZ, UR12 ;  /* 0x0000000cff007e24 */ /* 0x000fe2000f8e00ff */
[----:B------:R-:W-:Y:S02]  /*1c80*/  ULDC UR4, c[0x0][0x1c8] ;  /* 0x0000720000047ab9 */ /* 0x000fe40000000800 */
[----:B------:R-:W1:Y:S01]  /*1c90*/  I2F.RP R8, R4 ;  /* 0x0000000400087306 */ /* 0x000e620000209400 */
[----:B------:R-:W-:Y:S01]  /*1ca0*/  ULOP3.LUT UR4, UR12, UR4, URZ, 0x3c, !UPT ;  /* 0x000000040c047292 */ /* 0x000fe2000f8e3c3f */
[----:B------:R-:W-:Y:S01]  /*1cb0*/  IABS R0, R0 ;  /* 0x0000000000007213 */ /* 0x000fe20000000000 */
[----:B------:R-:W-:Y:S02]  /*1cc0*/  ULEA UR13, UR8, 0xffffffc0, 0x6 ;  /* 0xffffffc0080d7891 */ /* 0x000fe4000f8e303f */
[----:B------:R-:W-:Y:S02]  /*1cd0*/  UMOV UR21, UR19 ;  /* 0x0000001300157c82 */ /* 0x000fe40008000000 */
[----:B------:R-:W-:Y:S01]  /*1ce0*/  ISETP.LE.AND P2, PT, RZ, UR4, PT ;  /* 0x00000004ff007c0c */ /* 0x000fe2000bf43270 */
[----:B------:R-:W-:-:S02]  /*1cf0*/  USHF.R.S32.HI UR11, URZ, 0x1f, UR13 ;  /* 0x0000001f3f0b7899 */ /* 0x000fc4000801140d */
[----:B------:R-:W-:Y:S02]  /*1d00*/  ULDC.64 UR4, c[0x0][0x198] ;  /* 0x0000660000047ab9 */ /* 0x000fe40000000a00 */
[----:B------:R-:W-:Y:S02]  /*1d10*/  UIMAD UR18, UR11, UR4, URZ ;  /* 0x000000040b1272a4 */ /* 0x000fe4000f8e023f */
[----:B------:R-:W-:Y:S01]  /*1d20*/  UIMAD.WIDE.U32 UR20, UR13, UR4, UR20 ;  /* 0x000000040d1472a5 */ /* 0x000fe2000f8e0014 */
[----:B-1----:R-:W1:Y:S01]  /*1d30*/  MUFU.RCP R6, R8 ;  /* 0x0000000800067308 */ /* 0x002e620000001000 */
[----:B------:R-:W-:Y:S02]  /*1d40*/  UIMAD UR4, UR13, UR5, UR18 ;  /* 0x000000050d0472a4 */ /* 0x000fe4000f8e0212 */
        /* <DEDUP_REMOVED lines=43> */
.L_x_3662:
        /* <DEDUP_REMOVED lines=9> */
[----:B------:R-:W-:Y:S01]  /*2090*/  BSSY B0, `(.L_x_3664) ;  /* 0x000007a000007945 */ /* 0x000fe20003800000 */
[----:B------:R-:W-:-:S02]  /*20a0*/  SHF.R.S32.HI R18, RZ, 0x3, R4 ;  /* 0x00000003ff127819 */ /* 0x000fc40000011404 */
[C---:B------:R-:W-:Y:S01]  /*20b0*/  LEA.HI R6, R0.reuse, R233, RZ, 0x1 ;  /* 0x000000e900067211 */ /* 0x040fe200078f08ff */
[----:B------:R-:W-:Y:S01]  /*20c0*/  @UP0 UIMAD.WIDE.U32 UR20, UR14, UR4, URZ ;  /* 0x000000040e1402a5 */ /* 0x000fe2000f8e003f */
[----:B------:R-:W-:Y:S01]  /*20d0*/  LOP3.LUT R0, R0, 0xfffffff0, RZ, 0xc0, !PT ;  /* 0xfffffff000007812 */ /* 0x000fe200078ec0ff */
[----:B------:R-:W-:Y:S01]  /*20e0*/  IMAD.SHL.U32 R236, R18, 0x40, RZ ;  /* 0x0000004012ec7824 */ /* 0x000fe200078e00ff */
[----:B------:R-:W-:Y:S01]  /*20f0*/  LOP3.LUT R4, R4, 0xfffffff8, RZ, 0xc0, !PT ;  /* 0xfffffff804047812 */ /* 0x000fe200078ec0ff */
[----:B------:R-:W-:Y:S01]  /*2100*/  @UP0 UIMAD UR15, UR14, UR5, UR21 ;  /* 0x000000050e0f02a4 */ /* 0x000fe2000f8e0215 */
[----:B------:R-:W-:Y:S01]  /*2110*/  LOP3.LUT R6, R6, 0xfffffffe, RZ, 0xc0, !PT ;  /* 0xfffffffe06067812 */ /* 0x000fe200078ec0ff */
[C---:B------:R-:W-:Y:S01]  /*2120*/  IMAD.IADD R0, R3.reuse, 0x1, -R0 ;  /* 0x0000000103007824 */ /* 0x040fe200078e0a00 */
[----:B------:R-:W-:Y:S01]  /*2130*/  @!UP0 USHF.R.S32.HI UR14, URZ, 0x1f, UR31 ;  /* 0x0000001f3f0e8899 */ /* 0x000fe2000801141f */
[----:B------:R-:W-:Y:S01]  /*2140*/  IMAD.IADD R4, R3, 0x1, -R4 ;  /* 0x0000000103047824 */ /* 0x000fe200078e0a04 */
[----:B------:R-:W-:Y:S01]  /*2150*/  LOP3.LUT R236, R236, 0x1c0, RZ, 0xc0, !PT ;  /* 0x000001c0ecec7812 */ /* 0x000fe200078ec0ff */
[----:B------:R-:W-:Y:S01]  /*2160*/  ULDC.64 UR4, c[0x0][0x178] ;  /* 0x00005e0000047ab9 */ /* 0x000fe20000000a00 */
[----:B------:R-:W-:Y:S01]  /*2170*/  SHF.R.S32.HI R5, RZ, 0x1f, R0 ;  /* 0x0000001fff057819 */ /* 0x000fe20000011400 */
[----:B------:R-:W-:Y:S01]  /*2180*/  IMAD.SHL.U32 R237, R4, 0x8, RZ ;  /* 0x0000000804ed7824 */ /* 0x000fe200078e00ff */
[----:B------:R-:W-:Y:S01]  /*2190*/  @!UP0 UIMAD UR14, UR14, UR4, URZ ;  /* 0x000000040e0e82a4 */ /* 0x000fe2000f8e023f */
[----:B------:R-:W-:Y:S01]  /*21a0*/  IMAD.IADD R233, R233, 0x1, -R6 ;  /* 0x00000001e9e97824 */ /* 0x000fe200078e0a06 */
[----:B------:R-:W-:Y:S01]  /*21b0*/  LEA.HI R5, R5, R0, RZ, 0x3 ;  /* 0x0000000005057211 */ /* 0x000fe200078f18ff */
[----:B------:R-:W-:Y:S01]  /*21c0*/  @!UP0 UIMAD.WIDE.U32 UR24, UR31, UR4, URZ ;  /* 0x000000041f1882a5 */ /* 0x000fe2000f8e003f */
[--C-:B------:R-:W-:Y:S01]  /*21d0*/  LOP3.LUT R11, R236, 0x38, R237.reuse, 0xf8, !PT ;  /* 0x00000038ec0b7812 */ /* 0x100fe200078ef8ed */
[----:B------:R-:W-:Y:S01]  /*21e0*/  @!UP0 UIMAD UR5, UR31, UR5, UR14 ;  /* 0x000000051f0582a4 */ /* 0x000fe2000f8e020e */
[----:B------:R-:W-:Y:S01]  /*21f0*/  SHF.R.U32.HI R236, RZ, 0x3, R236 ;  /* 0x00000003ffec7819 */ /* 0x000fe200000116ec */
[----:B------:R-:W-:Y:S01]  /*2200*/  UIADD3 UR21, -UR6, UR7, URZ ;  /* 0x0000000706157290 */ /* 0x000fe2000fffe13f */
[----:B------:R-:W-:Y:S01]  /*2210*/  LOP3.LUT R13, R5, 0xfffffff8, RZ, 0xc0, !PT ;  /* 0xfffffff8050d7812 */ /* 0x000fe200078ec0ff */
[----:B------:R-:W-:Y:S01]  /*2220*/  @!UP0 UIADD3 UR15, UR25, UR5, URZ ;  /* 0x00000005190f8290 */ /* 0x000fe2000fffe03f */
[----:B------:R-:W-:Y:S01]  /*2230*/  SHF.R.S32.HI R6, RZ, 0x1f, R237 ;  /* 0x0000001fff067819 */ /* 0x000fe200000114ed */
[----:B------:R-:W-:Y:S01]  /*2240*/  @!UP0 UMOV UR20, UR24 ;  /* 0x0000001800148c82 */ /* 0x000fe20008000000 */
[----:B------:R-:W-:Y:S01]  /*2250*/  IADD3 R14, P0, R237, UR18, RZ ;  /* 0x00000012ed0e7c10 */ /* 0x000fe2000ff1e0ff */
[----:B------:R-:W-:Y:S01]  /*2260*/  IMAD.IADD R0, R0, 0x1, -R13 ;  /* 0x0000000100007824 */ /* 0x000fe200078e0a0d */
[----:B------:R-:W-:Y:S01]  /*2270*/  LOP3.LUT R236, R11, R236, RZ, 0x3c, !PT ;  /* 0x000000ec0bec7212 */ /* 0x000fe200078e3cff */
[----:B------:R-:W-:Y:S01]  /*2280*/  ULDC.64 UR4, c[0x0][0x1a8] ;  /* 0x00006a0000047ab9 */ /* 0x000fe20000000a00 */
[----:B------:R-:W-:Y:S01]  /*2290*/  LEA.HI R11, R2, R3, RZ, 0x6 ;  /* 0x00000003020b7211 */ /* 0x000fe200078f30ff */
[----:B------:R-:W-:Y:S01]  /*22a0*/  IMAD.SHL.U32 R5, R5, 0x40, RZ ;  /* 0x0000004005057824 */ /* 0x000fe200078e00ff */
[----:B------:R-:W-:-:S02]  /*22b0*/  IADD3 R16, P1, R237, R16, RZ ;  /* 0x00000010ed107210 */ /* 0x000fc40007f3e0ff */
[C---:B------:R-:W-:Y:S01]  /*22c0*/  IADD3.X R15, R6.reuse, UR17, RZ, P0, !PT ;  /* 0x00000011060f7c10 */ /* 0x040fe200087fe4ff */
[----:B------:R-:W-:Y:S01]  /*22d0*/  IMAD.SHL.U32 R11, R11, 0x8, RZ ;  /* 0x000000080b0b7824 */ /* 0x000fe200078e00ff */
[----:B------:R-:W-:Y:S01]  /*22e0*/  IADD3 R12, P0, R237, UR20, RZ ;  /* 0x00000014ed0c7c10 */ /* 0x000fe2000ff1e0ff */
[----:B------:R-:W-:Y:S01]  /*22f0*/  IMAD.X R17, R6, 0x1, R7, P1 ;  /* 0x0000000106117824 */ /* 0x000fe200008e0607 */
[----:B------:R-:W-:Y:S01]  /*2300*/  SHF.R.S32.HI R19, RZ, 0x1f, R18 ;  /* 0x0000001fff137819 */ /* 0x000fe20000011412 */
[----:B------:R-:W-:Y:S01]  /*2310*/  IMAD.WIDE.U32 R8, R8, c[0x0][0x1b8], R14 ;  /* 0x00006e0008087a25 */ /* 0x000fe200078e000e */
[----:B------:R-:W-:Y:S01]  /*2320*/  IADD3.X R13, R6, UR15, RZ, P0, !PT ;  /* 0x0000000f060d7c10 */ /* 0x000fe200087fe4ff */
[----:B------:R-:W-:Y:S01]  /*2330*/  USHF.R.S32.HI UR15, URZ, 0x1f, UR12 ;  /* 0x0000001f3f0f7899 */ /* 0x000fe2000801140c */
[C---:B------:R-:W-:Y:S01]  /*2340*/  R2P PR, R0.reuse, 0x6 ;  /* 0x0000000600007804 */ /* 0x040fe20000000000 */
[----:B------:R-:W-:Y:S01]  /*2350*/  IMAD.SHL.U32 R0, R0, 0x40, RZ ;  /* 0x0000004000007824 */ /* 0x000fe200078e00ff */
[----:B------:R-:W-:Y:S01]  /*2360*/  IADD3 R170, P0, R18, UR13, RZ ;  /* 0x0000000d12aa7c10 */ /* 0x000fe2000ff1e0ff */
[----:B------:R-:W-:Y:S01]  /*2370*/  IMAD.SHL.U32 R7, R233, 0x8, RZ ;  /* 0x00000008e9077824 */ /* 0x000fe200078e00ff */
[----:B------:R-:W-:Y:S01]  /*2380*/  LOP3.LUT R236, R236, 0xfffffe00, R11, 0xf8, !PT ;  /* 0xfffffe00ecec7812 */ /* 0x000fe200078ef80b */
[----:B------:R-:W-:Y:S01]  /*2390*/  IMAD.IADD R11, R9, 0x1, R10 ;  /* 0x00000001090b7824 */ /* 0x000fe200078e020a */
[----:B------:R-:W-:Y:S01]  /*23a0*/  IADD3.X R9, R19, UR11, RZ, P0, !PT ;  /* 0x0000000b13097c10 */ /* 0x000fe200087fe4ff */
[----:B------:R-:W-:Y:S01]  /*23b0*/  IMAD.MOV.U32 R10, RZ, RZ, R8 ;  /* 0x000000ffff0a7224 */ /* 0x000fe200078e0008 */
[----:B------:R-:W-:Y:S01]  /*23c0*/  LOP3.LUT R0, R0, 0x1c0, RZ, 0xc0, !PT ;  /* 0x000001c000007812 */ /* 0x000fe200078ec0ff */
[----:B------:R-:W-:Y:S01]  /*23d0*/  UIMAD UR4, UR15, UR4, URZ ;  /* 0x000000040f0472a4 */ /* 0x000fe2000f8e023f */
[----:B------:R-:W-:Y:S01]  /*23e0*/  ISETP.GE.AND P0, PT, R18, UR21, PT ;  /* 0x0000001512007c0c */ /* 0x000fe2000bf06270 */
[----:B------:R-:W-:Y:S01]  /*23f0*/  IMAD R9, R9, c[0x0][0x1a0], RZ ;  /* 0x0000680009097a24 */ /* 0x000fe200078e02ff */
[----:B------:R-:W-:Y:S01]  /*2400*/  LOP3.LUT R7, R0, 0x8, R7, 0xf8, !PT ;  /* 0x0000000800077812 */ /* 0x000fe200078ef807 */
[----:B------:R-:W-:Y:S01]  /*2410*/  IMAD.U32 R14, RZ, RZ, UR12 ;  /* 0x0000000cff0e7e24 */ /* 0x000fe2000f8e00ff */
[----:B------:R-:W-:Y:S01]  /*2420*/  SHF.R.U32.HI R0, RZ, 0x3, R0 ;  /* 0x00000003ff007819 */ /* 0x000fe20000011600 */
[C---:B------:R-:W-:Y:S01]  /*2430*/  IMAD R9, R170.reuse, c[0x0][0x1a4], R9 ;  /* 0x00006900aa097a24 */ /* 0x040fe200078e0209 */
[----:B------:R-:W-:Y:S01]  /*2440*/  UIMAD UR4, UR12, UR5, UR4 ;  /* 0x000000050c0472a4 */ /* 0x000fe2000f8e0204 */
        /* <DEDUP_REMOVED lines=10> */
[----:B------:R-:W-:Y:S01]  /*24f0*/  IMAD.MOV.U32 R2, RZ, RZ, 0x20 ;  /* 0x00000020ff027424 */ /* 0x000fe200078e00ff */
[C---:B------:R-:W-:Y:S01]  /*2500*/  IADD3 R172, R237.reuse, 0x80, RZ ;  /* 0x00000080edac7810 */ /* 0x040fe20007ffe0ff */
[C---:B------:R-:W-:Y:S01]  /*2510*/  IMAD R165, R18.reuse, c[0x0][0x19c], R165 ;  /* 0x0000670012a57a24 */ /* 0x040fe200078e02a5 */
[----:B------:R-:W-:Y:S01]  /*2520*/  IADD3 R169, R237, 0xc0, RZ ;  /* 0x000000c0eda97810 */ /* 0x000fe20007ffe0ff */
[----:B------:R-:W-:Y:S01]  /*2530*/  IMAD.WIDE.U32 R166, R18, c[0x0][0x198], R16 ;  /* 0x0000660012a67a25 */ /* 0x000fe200078e0010 */
[----:B------:R-:W-:-:S02]  /*2540*/  IADD3 R17, R15, UR4, RZ ;  /* 0x000000040f117c10 */ /* 0x000fc4000fffe0ff */
[----:B------:R-:W-:Y:S01]  /*2550*/  SEL R7, R7, 0xfffffff0, !P1 ;  /* 0xfffffff007077807 */ /* 0x000fe20004800000 */
[----:B-1----:R-:W-:Y:S01]  /*2560*/  IMAD.WIDE R20, R21, 0x40, R18 ;  /* 0x0000004015147825 */ /* 0x002fe200078e0212 */
[----:B------:R-:W-:-:S03]  /*2570*/  SEL R5, R2, 0xffffffe0, !P2 ;  /* 0xffffffe002057807 */ /* 0x000fc60005000000 */
        /* <DEDUP_REMOVED lines=43> */
.L_x_3665:
[----:B------:R-:W-:Y:S05]  /*2830*/  BSYNC B0 ;  /* 0x0000000000007941 */ /* 0x000fea0003800000 */
.L_x_3664:
        /* <DEDUP_REMOVED lines=45> */
.L_x_3667:
[----:B------:R-:W-:Y:S05]  /*2b10*/  BSYNC B0 ;  /* 0x0000000000007941 */ /* 0x000fea0003800000 */
.L_x_3666:
        /* <DEDUP_REMOVED lines=45> */
.L_x_3669:
[----:B------:R-:W-:Y:S05]  /*2df0*/  BSYNC B0 ;  /* 0x0000000000007941 */ /* 0x000fea0003800000 */
.L_x_3668:
        /* <DEDUP_REMOVED lines=44> */
.L_x_3671:
[----:B------:R-:W-:Y:S05]  /*30c0*/  BSYNC B0 ;  /* 0x0000000000007941 */ /* 0x000fea0003800000 */
.L_x_3670:
        /* <DEDUP_REMOVED lines=39> */
.L_x_3673:
[----:B------:R-:W-:Y:S05]  /*3340*/  BSYNC B0 ;  /* 0x0000000000007941 */ /* 0x000fea0003800000 */
.L_x_3672:
        /* <DEDUP_REMOVED lines=41> */
.L_x_3675:
[----:B------:R-:W-:Y:S05]  /*35e0*/  BSYNC B0 ;  /* 0x0000000000007941 */ /* 0x000fea0003800000 */
.L_x_3674:
        /* <DEDUP_REMOVED lines=40> */
.L_x_3677:
[----:B------:R-:W-:Y:S05]  /*3870*/  BSYNC B0 ;  /* 0x0000000000007941 */ /* 0x000fea0003800000 */
.L_x_3676:
[----:B------:R-:W-:Y:S01]  /*3880*/  ISETP.GE.AND P0, PT, R6, UR11, PT ;  /* 0x0000000b06007c0c */ /* 0x000fe2000bf06270 */
[----:B------:R-:W-:-:S12]  /*3890*/  BSSY B0, `(.L_x_3678) ;  /* 0x0000028000007945 */ /* 0x000fd80003800000 */
[----:B------:R-:W-:Y:S05]  /*38a0*/  @P0 BRA `(.L_x_3679) ;  /* 0x0000026000000947 */ /* 0x000fea0003800000 */
[----:B------:R-:W-:Y:S01]  /*38b0*/  ISETP.GE.AND P6, PT, R237, c[0x0][0x220], PT ;  /* 0x00008800ed007a0c */ /* 0x000fe20003fc6270 */
[----:B--2---:R-:W-:Y:S01]  /*38c0*/  IMAD.MOV.U32 R22, RZ, RZ, c[0x0][0x198] ;  /* 0x00006600ff167624 */ /* 0x004fe200078e00ff */
        /* <DEDUP_REMOVED lines=9> */
[C---:B-1----:R-:W-:Y:S02]  /*3960*/  @!P6 LEA R24, P0, R22.reuse, c[0x0][0x168], 0x1 ;  /* 0x00005a001618ea11 */ /* 0x042fe400078008ff */
        /* <DEDUP_REMOVED lines=26> */
.L_x_3679:
[----:B------:R-:W-:Y:S05]  /*3b10*/  BSYNC B0 ;  /* 0x0000000000007941 */ /* 0x000fea0003800000 */
.L_x_3678:
        /* <DEDUP_REMOVED lines=12> */
[----:B--23--:R-:W-:Y:S01]  /*3be0*/  IMAD.U32 R16, RZ, RZ, UR4 ;  /* 0x00000004ff107e24 */ /* 0x00cfe2000f8e00ff */
[----:B------:R-:W-:-:S04]  /*3bf0*/  DEPBAR.LE SB0, 0x0 ;  /* 0x000080000000791a */ /* 0x000fc80000000000 */
[----:B------:R-:W-:-:S05]  /*3c00*/  IMAD.U32 R17, RZ, RZ, UR5 ;  /* 0x00000005ff117e24 */ /* 0x000fca000f8e00ff */
[----:B------:R-:W2:Y:S01]  /*3c10*/  LDG.E R15, [R16.64] ;  /* 0x00000022100f7981 */ /* 0x000ea2000c1e1900 */
[C---:B------:R-:W-:Y:S01]  /*3c20*/  ISETP.GE.AND P1, PT, R18.reuse, UR11, PT ;  /* 0x0000000b12007c0c */ /* 0x040fe2000bf26270 */
[----:B------:R-:W2:Y:S01]  /*3c30*/  MUFU.RCP R10, c[0x0][0x238] ;  /* 0x00008e00000a7b08 */ /* 0x000ea20000001000 */
[----:B------:R-:W-:Y:S01]  /*3c40*/  SHF.R.S32.HI R13, RZ, 0x1f, R12 ;  /* 0x0000001fff0d7819 */ /* 0x000fe2000001140c */
[----:B------:R-:W-:Y:S01]  /*3c50*/  BAR.SYNC.DEFER_BLOCKING 0x0 ;  /* 0x0000000000007b1d */ /* 0x000fe20000010000 */
[----:B------:R-:W-:Y:S01]  /*3c60*/  IMAD.SHL.U32 R18, R18, 0x8, RZ ;  /* 0x0000000812127824 */ /* 0x000fe200078e00ff */
[----:B------:R-:W-:Y:S01]  /*3c70*/  LEA R14, R11, UR6, 0x4 ;  /* 0x000000060b0e7c11 */ /* 0x000fe2000f8e20ff */
[----:B------:R-:W-:Y:S01]  /*3c80*/  IMAD.SHL.U32 R235, R3, 0x2, RZ ;  /* 0x0000000203eb7824 */ /* 0x000fe200078e00ff */
[----:B------:R-:W-:Y:S01]  /*3c90*/  LEA.HI R13, R13, R12, RZ, 0x2 ;  /* 0x0000000c0d0d7211 */ /* 0x000fe200078f10ff */
[C---:B------:R-:W-:Y:S01]  /*3ca0*/  IMAD.SHL.U32 R12, R4.reuse, 0x40, RZ ;  /* 0x00000040040c7824 */ /* 0x040fe200078e00ff */
[----:B------:R-:W-:Y:S01]  /*3cb0*/  LOP3.LUT P2, RZ, R4, 0x4, RZ, 0xc0, !PT ;  /* 0x0000000404ff7812 */ /* 0x000fe2000784c0ff */
[----:B------:R-:W-:Y:S01]  /*3cc0*/  IMAD R234, R11, 0x400, R0 ;  /* 0x000004000bea7824 */ /* 0x000fe200078e0200 */
[----:B------:R-:W-:Y:S01]  /*3cd0*/  SHF.R.S32.HI R13, RZ, 0x2, R13 ;  /* 0x00000002ff0d7819 */ /* 0x000fe2000001140d */
[----:B------:R-:W-:Y:S01]  /*3ce0*/  BSSY B0, `(.L_x_3680) ;  /* 0x0000033000007945 */ /* 0x000fe20003800000 */
[----:B------:R-:W-:Y:S01]  /*3cf0*/  LEA R242, P0, R170, c[0x0][0x170], 0x1 ;  /* 0x00005c00aaf27a11 */ /* 0x000fe200078008ff */
[----:B------:R-:W-:Y:S01]  /*3d00*/  IMAD.SHL.U32 R234, R234, 0x2, RZ ;  /* 0x00000002eaea7824 */ /* 0x000fe200078e00ff */
[----:B------:R-:W-:-:S02]  /*3d10*/  SEL R2, R2, 0xffffffe0, !P2 ;  /* 0xffffffe002027807 */ /* 0x000fc40005000000 */
[----:B------:R-:W-:Y:S02]  /*3d20*/  LOP3.LUT R235, R235, 0x6, RZ, 0xc0, !PT ;  /* 0x00000006ebeb7812 */ /* 0x000fe400078ec0ff */
[----:B------:R-:W-:Y:S01]  /*3d30*/  LEA.HI.X R247, R170, c[0x0][0x174], R168, 0x1, P0 ;  /* 0x00005d00aaf77a11 */ /* 0x000fe200000f0ca8 */
[----:B------:R3:W-:Y:S04]  /*3d40*/  @P1 STS.128 [R236+0x10000], RZ ;  /* 0x010000ffec001388 */ /* 0x0007e80000000c00 */
[----:B------:R3:W-:Y:S04]  /*3d50*/  @P1 STS.128 [R236+0x12000], RZ ;  /* 0x012000ffec001388 */ /* 0x0007e80000000c00 */
[----:B------:R3:W-:Y:S04]  /*3d60*/  @P1 STS.128 [R236+0x14000], RZ ;  /* 0x014000ffec001388 */ /* 0x0007e80000000c00 */
[----:B------:R3:W-:Y:S01]  /*3d70*/  @P1 STS.128 [R236+0x16000], RZ ;  /* 0x016000ffec001388 */ /* 0x0007e20000000c00 */
[----:B--2---:R-:W-:Y:S01]  /*3d80*/  FMUL.FTZ R10, R15, R10 ;  /* 0x0000000a0f0a7220 */ /* 0x004fe20000410000 */
[----:B------:R-:W-:-:S03]  /*3d90*/  LOP3.LUT R15, R12, 0x1c0, RZ, 0xc0, !PT ;  /* 0x000001c00c0f7812 */ /* 0x000fc600078ec0ff */
[----:B------:R2:W4:Y:S01]  /*3da0*/  R2UR UR4, R10 ;  /* 0x000000000a0473c2 */ /* 0x00052200000e0000 */
[----:B------:R-:W-:Y:S02]  /*3db0*/  LOP3.LUT R18, R15, 0x8, R18, 0xf8, !PT ;  /* 0x000000080f127812 */ /* 0x000fe400078ef812 */
[----:B------:R-:W-:-:S04]  /*3dc0*/  SHF.R.U32.HI R15, RZ, 0x3, R15 ;  /* 0x00000003ff0f7819 */ /* 0x000fc8000001160f */
[----:B------:R-:W-:-:S05]  /*3dd0*/  LOP3.LUT R18, R18, R15, RZ, 0x3c, !PT ;  /* 0x0000000f12127212 */ /* 0x000fca00078e3cff */
[----:B------:R-:W-:Y:S01]  /*3de0*/  IMAD R233, R233, 0x200, R18 ;  /* 0x00000200e9e97824 */ /* 0x000fe200078e0212 */
[----:B--2---:R-:W-:Y:S01]  /*3df0*/  IADD3 R10, R14, 0x1, R13 ;  /* 0x000000010e0a7810 */ /* 0x004fe20007ffe00d */
[----:B------:R-:W-:-:S05]  /*3e00*/  IMAD.U32 R13, RZ, RZ, UR7 ;  /* 0x00000007ff0d7e24 */ /* 0x000fca000f8e00ff */
[----:B------:R-:W-:-:S04]  /*3e10*/  IADD3 R3, R10, UR10, -R13 ;  /* 0x0000000a0a037c10 */ /* 0x000fc8000fffe80d */
[----:B------:R-:W-:Y:S01]  /*3e20*/  IADD3 R3, R3, c[0x0][0x2e8], RZ ;  /* 0x0000ba0003037a10 */ /* 0x000fe20007ffe0ff */
[----:B------:R-:W-:Y:S05]  /*3e30*/  @P1 BRA `(.L_x_3681) ;  /* 0x000001d000001947 */ /* 0x000fea0003800000 */
[----:B---34-:R-:W-:Y:S02]  /*3e40*/  ISETP.GE.AND P3, PT, R237, c[0x0][0x220], PT ;  /* 0x00008800ed007a0c */ /* 0x018fe40003f66270 */
[----:B------:R-:W-:Y:S02]  /*3e50*/  ISETP.GE.AND P2, PT, R173, c[0x0][0x220], PT ;  /* 0x00008800ad007a0c */ /* 0x000fe40003f46270 */
        /* <DEDUP_REMOVED lines=15> */
[----:B---3--:R-:W-:-:S05]  /*3f50*/  @!P1 IMAD.MOV.U32 R243, RZ, RZ, R247 ;  /* 0x000000fffff39224 */ /* 0x008fca00078e00f7 */
[----:B------:R-:W-:Y:S01]  /*3f60*/  @!PT LDS RZ, [RZ] ;  /* 0x00000000fffff984 */ /* 0x000fe20000000800 */
[----:B------:R-:W-:Y:S01]  /*3f70*/  @!PT LDS RZ, [RZ] ;  /* 0x00000000fffff984 */ /* 0x000fe20000000800 */
[----:B------:R-:W-:Y:S01]  /*3f80*/  @!PT LDS RZ, [RZ] ;  /* 0x00000000fffff984 */ /* 0x000fe20000000800 */
[----:B------:R2:W-:Y:S04]  /*3f90*/  @!P1 LDGSTS.E.BYPASS.LTC128B.128 [R236+0x14000], [R242.64+0x100] ;  /* 0x14000100f2ec9fae */ /* 0x0005e8000b901d62 */
[----:B------:R2:W-:Y:S01]  /*3fa0*/  @P0 STS.128 [R236+0x16000], RZ ;  /* 0x016000ffec000388 */ /* 0x0005e20000000c00 */
[----:B------:R-:W-:Y:S05]  /*3fb0*/  @P0 BRA `(.L_x_3681) ;  /* 0x0000005000000947 */ /* 0x000fea0003800000 */
[----:B--2---:R-:W-:-:S05]  /*3fc0*/  MOV R243, R247 ;  /* 0x000000f700f37202 */ /* 0x004fca0000000f00 */
[----:B------:R-:W-:Y:S01]  /*3fd0*/  @!PT LDS RZ, [RZ] ;  /* 0x00000000fffff984 */ /* 0x000fe20000000800 */
[----:B------:R-:W-:Y:S01]  /*3fe0*/  @!PT LDS RZ, [RZ] ;  /* 0x00000000fffff984 */ /* 0x000fe20000000800 */
[----:B------:R-:W-:Y:S01]  /*3ff0*/  @!PT LDS RZ, [RZ] ;  /* 0x00000000fffff984 */ /* 0x000fe20000000800 */
[----:B------:R2:W-:Y:S02]  /*4000*/  LDGSTS.E.BYPASS.LTC128B.128 [R236+0x16000], [R242.64+0x180] ;  /* 0x16000180f2ec7fae */ /* 0x0005e4000b901d62 */
.L_x_3681:
[----:B---34-:R-:W-:Y:S05]  /*4010*/  BSYNC B0 ;  /* 0x0000000000007941 */ /* 0x018fea0003800000 */
.L_x_3680:
        /* <DEDUP_REMOVED lines=53> */
.L_x_3683:
[----:B------:R-:W-:Y:S05]  /*4370*/  BSYNC B0 ;  /* 0x0000000000007941 */ /* 0x000fea0003800000 */
.L_x_3682:
        /* <DEDUP_REMOVED lines=15> */
[CC--:B----4-:R-:W-:Y:S01]  /*4470*/  @!P5 LEA R14, P6, R9.reuse, R242.reuse, 0x1 ;  /* 0x000000f2090ed211 */ /* 0x0d0fe200078c08ff */
[----:B------:R4:W-:Y:S01]  /*4480*/  @P5 STS.128 [R236+0x11000], RZ ;  /* 0x011000ffec005388 */ /* 0x0009e20000000c00 */
[CC--:B-1----:R-:W-:Y:S02]  /*4490*/  @!P4 LEA R12, P3, R9.reuse, R242.reuse, 0x1 ;  /* 0x000000f2090cc211 */ /* 0x0c2fe400078608ff */
        /* <DEDUP_REMOVED lines=20> */
[----:B----4-:R-:W-:-:S04]  /*45e0*/  LEA R10, P0, R9, R242, 0x1 ;  /* 0x000000f2090a7211 */ /* 0x010fc800078008ff */
[----:B------:R-:W-:-:S05]  /*45f0*/  LEA.HI.X R11, R9, R247, R8, 0x1, P0 ;  /* 0x000000f7090b7211 */ /* 0x000fca00000f0c08 */
[----:B------:R-:W-:Y:S01]  /*4600*/  @!PT LDS RZ, [RZ] ;  /* 0x00000000fffff984 */ /* 0x000fe20000000800 */
[----:B------:R-:W-:Y:S01]  /*4610*/  @!PT LDS RZ, [RZ] ;  /* 0x00000000fffff984 */ /* 0x000fe20000000800 */
[----:B------:R-:W-:Y:S01]  /*4620*/  @!PT LDS RZ, [RZ] ;  /* 0x00000000fffff984 */ /* 0x000fe20000000800 */
[----:B------:R1:W-:Y:S04]  /*4630*/  LDGSTS.E.BYPASS.LTC128B.128 [R236+0x17000], [R10.64+0x180] ;  /* 0x170001800aec7fae */ /* 0x0003e8000b901d62 */
.L_x_3685:
[----:B------:R-:W-:Y:S05]  /*4640*/  BSYNC B0 ;  /* 0x0000000000007941 */ /* 0x000fea0003800000 */
.L_x_3684:
        /* <DEDUP_REMOVED lines=12> */
[-C--:B-1--4-:R-:W-:Y:S01]  /*4710*/  @!P3 MOV R12, R242.reuse ;  /* 0x000000f2000cb202 */ /* 0x092fe20000000f00 */
[----:B------:R-:W-:Y:S01]  /*4720*/  @!P3 IMAD.MOV.U32 R10, RZ, RZ, c[0x0][0x1a4] ;  /* 0x00006900ff0ab624 */ /* 0x000fe200078e00ff */
[----:B------:R-:W-:Y:S01]  /*4730*/  @!P2 MOV R9, c[0x0][0x1a4] ;  /* 0x000069000009aa02 */ /* 0x000fe20000000f00 */
[----:B------:R-:W-:Y:S01]  /*4740*/  @!P3 IMAD.MOV.U32 R13, RZ, RZ, R247 ;  /* 0x000000ffff0db224 */ /* 0x000fe200078e00f7 */
[----:B--2---:R-:W-:Y:S01]  /*4750*/  @!P2 MOV R246, R242 ;  /* 0x000000f200f6a202 */ /* 0x004fe20000000f00 */
        /* <DEDUP_REMOVED lines=37> */
.L_x_3687:
[----:B------:R-:W-:Y:S05]  /*49b0*/  BSYNC B0 ;  /* 0x0000000000007941 */ /* 0x000fea0003800000 */
.L_x_3686:
[----:B------:R-:W-:Y:S01]  /*49c0*/  IMAD.SHL.U32 R233, R233, 0x2, RZ ;  /* 0x00000002e9e97824 */ /* 0x000fe200078e00ff */
[----:B------:R-:W-:Y:S01]  /*49d0*/  LDSM.16.M88.4 R44, [R234] ;  /* 0x00000000ea2c783b */ /* 0x000fe20000000200 */
[----:B------:R-:W-:Y:S01]  /*49e0*/  LOP3.LUT P0, RZ, R4, 0x2, RZ, 0xc0, !PT ;  /* 0x0000000204ff7812 */ /* 0x000fe2000780c0ff */
[--C-:B------:R-:W-:Y:S01]  /*49f0*/  IMAD R232, R7, 0x2, R234.reuse ;  /* 0x0000000207e87824 */ /* 0x100fe200078e02ea */
[----:B------:R-:W-:Y:S01]  /*4a00*/  IMNMX R167, R3, UR10, PT ;  /* 0x0000000a03a77c17 */ /* 0x000fe2000b800200 */
[----:B------:R-:W5:Y:S01]  /*4a10*/  LDSM.16.M88.4 R20, [R233+0x8000] ;  /* 0x00800000e914783b */ /* 0x000f620000000200 */
[----:B------:R-:W-:Y:S01]  /*4a20*/  IADD3 R4, R233, 0x8000, RZ ;  /* 0x00008000e9047810 */ /* 0x000fe20007ffe0ff */
[----:B------:R-:W-:Y:S01]  /*4a30*/  IMAD R230, R5, 0x2, R234 ;  /* 0x0000000205e67824 */ /* 0x000fe200078e02ea */
[----:B------:R-:W-:Y:S01]  /*4a40*/  IADD3 R231, R233, 0x8020, RZ ;  /* 0x00008020e9e77810 */ /* 0x000fe20007ffe0ff */
[----:B-1--4-:R-:W1:Y:S01]  /*4a50*/  LDSM.16.M88.4 R12, [R233+0x8800] ;  /* 0x00880000e90c783b */ /* 0x012e620000000200 */
[----:B------:R-:W-:Y:S01]  /*4a60*/  IMAD R227, R2, 0x2, R233 ;  /* 0x0000000202e37824 */ /* 0x000fe200078e02e9 */
[----:B------:R-:W-:Y:S01]  /*4a70*/  UISETP.GT.AND UP0, UPT, UR29, UR22, UPT ;  /* 0x000000161d00728c */ /* 0x000fe2000bf04270 */
[----:B------:R-:W-:Y:S01]  /*4a80*/  IMAD R229, R5, 0x2, R232 ;  /* 0x0000000205e57824 */ /* 0x000fe200078e02e8 */
[----:B------:R-:W4:Y:S02]  /*4a90*/  LDSM.16.M88.4 R76, [R233+0x9000] ;  /* 0x00900000e94c783b */ /* 0x000f240000000200 */
[----:B------:R-:W-:-:S02]  /*4aa0*/  @P0 IADD3 R231, R4, -0x20, RZ ;  /* 0xffffffe004e70810 */ /* 0x000fc40007ffe0ff */
[----:B------:R-:W2:Y:S02]  /*4ab0*/  LDSM.16.M88.4 R72, [R233+0x9800] ;  /* 0x00980000e948783b */ /* 0x000ea40000000200 */
[----:B------:R-:W-:Y:S01]  /*4ac0*/  IADD3 R223, R231, 0x800, RZ ;  /* 0x00000800e7df7810 */ /* 0x000fe20007ffe0ff */
[----:B------:R-:W-:Y:S01]  /*4ad0*/  IMAD R220, R2, 0x2, R231 ;  /* 0x0000000202dc7824 */ /* 0x000fe200078e02e7 */
[----:B------:R-:W-:Y:S01]  /*4ae0*/  LDSM.16.M88.4 R56, [R232] ;  /* 0x00000000e838783b */ /* 0x000fe20000000200 */
[----:B------:R-:W-:Y:S02]  /*4af0*/  IADD3 R2, R3, 0x8, RZ ;  /* 0x0000000803027810 */ /* 0x000fe40007ffe0ff */
[C---:B------:R-:W-:Y:S01]  /*4b00*/  IADD3 R222, R231.reuse, 0x1000, RZ ;  /* 0x00001000e7de7810 */ /* 0x040fe20007ffe0ff */
[----:B------:R-:W3:Y:S01]  /*4b10*/  LDSM.16.M88.4 R68, [R231] ;  /* 0x00000000e744783b */ /* 0x000ee20000000200 */
[----:B------:R-:W-:Y:S02]  /*4b20*/  IMNMX R2, R2, UR10, PT ;  /* 0x0000000a02027c17 */ /* 0x000fe4000b800200 */
        /* <DEDUP_REMOVED lines=10> */
[----:B------:R-:W-:Y:S01]  /*4bd0*/  LDSM.16.M88.4 R40, [R230] ;  /* 0x00000000e628783b */ /* 0x000fe20000000200 */
[----:B------:R-:W-:-:S02]  /*4be0*/  IADD3 R213, R231, 0x5000, RZ ;  /* 0x00005000e7d57810 */ /* 0x000fc40007ffe0ff */
[C---:B------:R-:W-:Y:S01]  /*4bf0*/  IADD3 R212, R231.reuse, 0x5800, RZ ;  /* 0x00005800e7d47810 */ /* 0x040fe20007ffe0ff */
[C---:B-----5:R-:W-:Y:S01]  /*4c00*/  HMMA.16816.F32.BF16 R24, R44.reuse, R20, RZ ;  /* 0x000000142c18723c */ /* 0x060fe200000418ff */
[----:B------:R-:W5:Y:S01]  /*4c10*/  LDSM.16.M88.4 R36, [R227+0x8000] ;  /* 0x00800000e324783b */ /* 0x000f620000000200 */
[C---:B------:R-:W-:Y:S02]  /*4c20*/  IADD3 R211, R231.reuse, 0x6000, RZ ;  /* 0x00006000e7d37810 */ /* 0x040fe40007ffe0ff */
[C---:B------:R-:W-:Y:S01]  /*4c30*/  IADD3 R210, R231.reuse, 0x6800, RZ ;  /* 0x00006800e7d27810 */ /* 0x040fe20007ffe0ff */
[----:B------:R-:W2:Y:S01]  /*4c40*/  LDSM.16.M88.4 R32, [R227+0x8800] ;  /* 0x00880000e320783b */ /* 0x000ea20000000200 */
[C---:B------:R-:W-:Y:S02]  /*4c50*/  IADD3 R209, R231.reuse, 0x7000, RZ ;  /* 0x00007000e7d17810 */ /* 0x040fe40007ffe0ff */
[----:B-1----:R-:W-:Y:S01]  /*4c60*/  HMMA.16816.F32.BF16 R16, R44, R12, RZ ;  /* 0x0000000c2c10723c */ /* 0x002fe200000418ff */
[----:B------:R-:W1:Y:S01]  /*4c70*/  LDSM.16.M88.4 R28, [R227+0x9000] ;  /* 0x00900000e31c783b */ /* 0x000e620000000200 */
[----:B------:R-:W-:-:S03]  /*4c80*/  IADD3 R208, R231, 0x7800, RZ ;  /* 0x00007800e7d07810 */ /* 0x000fc60007ffe0ff */
[----:B------:R-:W1:Y:S03]  /*4c90*/  LDSM.16.M88.4 R80, [R227+0x9800] ;  /* 0x00980000e350783b */ /* 0x000e660000000200 */
[C---:B------:R-:W-:Y:S01]  /*4ca0*/  HMMA.16816.F32.BF16 R20, R44.reuse, R22, RZ ;  /* 0x000000162c14723c */ /* 0x040fe200000418ff */
[----:B------:R-:W0:Y:S07]  /*4cb0*/  LDGDEPBAR ;  /* 0x00000000000079af */ /* 0x000e2e0000000000 */
[C---:B------:R-:W-:Y:S08]  /*4cc0*/  HMMA.16816.F32.BF16 R12, R44.reuse, R14, RZ ;  /* 0x0000000e2c0c723c */ /* 0x040ff000000418ff */
[C---:B--2-4-:R-:W-:Y:S08]  /*4cd0*/  HMMA.16816.F32.BF16 R8, R44.reuse, R76, RZ ;  /* 0x0000004c2c08723c */ /* 0x054ff000000418ff */
[C---:B------:R-:W-:Y:S08]  /*4ce0*/  HMMA.16816.F32.BF16 R76, R44.reuse, R78, RZ ;  /* 0x0000004e2c4c723c */ /* 0x040ff000000418ff */
[C---:B------:R-:W-:Y:S08]  /*4cf0*/  HMMA.16816.F32.BF16 R48, R44.reuse, R72, RZ ;  /* 0x000000482c30723c */ /* 0x040ff000000418ff */
[----:B------:R-:W-:Y:S01]  /*4d00*/  HMMA.16816.F32.BF16 R44, R44, R74, RZ ;  /* 0x0000004a2c2c723c */ /* 0x000fe200000418ff */
[----:B------:R-:W-:Y:S07]  /*4d10*/  LDSM.16.M88.4 R72, [R229] ;  /* 0x00000000e548783b */ /* 0x000fee0000000200 */
[C---:B---3--:R-:W-:Y:S08]  /*4d20*/  HMMA.16816.F32.BF16 R24, R56.reuse, R68, R24 ;  /* 0x000000443818723c */ /* 0x048ff00000041818 */
[C---:B------:R-:W-:Y:S01]  /*4d30*/  HMMA.16816.F32.BF16 R20, R56.reuse, R70, R20 ;  /* 0x000000463814723c */ /* 0x040fe20000041814 */
[----:B------:R-:W2:Y:S07]  /*4d40*/  LDSM.16.M88.4 R68, [R220] ;  /* 0x00000000dc44783b */ /* 0x000eae0000000200 */
        /* <DEDUP_REMOVED lines=8> */
[----:B------:R-:W2:Y:S04]  /*4dd0*/  LDSM.16.M88.4 R52, [R220+0x1800] ;  /* 0x00180000dc34783b */ /* 0x000ea80000000200 */
[----:B------:R-:W-:Y:S03]  /*4de0*/  LDSM.16.M88.4 R56, [R233+0xa800] ;  /* 0x00a80000e938783b */ /* 0x000fe60000000200 */
[C---:B-----5:R-:W-:Y:S08]  /*4df0*/  HMMA.16816.F32.BF16 R24, R40.reuse, R36, R24 ;  /* 0x000000242818723c */ /* 0x060ff00000041818 */
[C---:B------:R-:W-:Y:S08]  /*4e00*/  HMMA.16816.F32.BF16 R20, R40.reuse, R38, R20 ;  /* 0x000000262814723c */ /* 0x040ff00000041814 */
[C---:B------:R-:W-:Y:S08]  /*4e10*/  HMMA.16816.F32.BF16 R16, R40.reuse, R32, R16 ;  /* 0x000000202810723c */ /* 0x040ff00000041810 */
[C---:B------:R-:W-:Y:S01]  /*4e20*/  HMMA.16816.F32.BF16 R12, R40.reuse, R34, R12 ;  /* 0x00000022280c723c */ /* 0x040fe2000004180c */
[----:B------:R-:W-:Y:S07]  /*4e30*/  LDSM.16.M88.4 R32, [R234+0x2000] ;  /* 0x00200000ea20783b */ /* 0x000fee0000000200 */
[C---:B-1----:R-:W-:Y:S01]  /*4e40*/  HMMA.16816.F32.BF16 R36, R40.reuse, R28, R8 ;  /* 0x0000001c2824723c */ /* 0x042fe20000041808 */
[----:B------:R-:W1:Y:S07]  /*4e50*/  LDSM.16.M88.4 R8, [R233+0xa000] ;  /* 0x00a00000e908783b */ /* 0x000e6e0000000200 */
[C---:B------:R-:W-:Y:S08]  /*4e60*/  HMMA.16816.F32.BF16 R48, R40.reuse, R80, R48 ;  /* 0x000000502830723c */ /* 0x040ff00000041830 */
        /* <DEDUP_REMOVED lines=17> */
[C---:B-1----:R-:W-:Y:S01]  /*4f80*/  HMMA.16816.F32.BF16 R24, R32.reuse, R8, R24 ;  /* 0x000000082018723c */ /* 0x042fe20000041818 */
[----:B------:R-:W-:Y:S07]  /*4f90*/  LDSM.16.M88.4 R72, [R227+0xa800] ;  /* 0x00a80000e348783b */ /* 0x000fee0000000200 */
[C---:B------:R-:W-:Y:S01]  /*4fa0*/  HMMA.16816.F32.BF16 R20, R32.reuse, R10, R20 ;  /* 0x0000000a2014723c */ /* 0x040fe20000041814 */
[----:B------:R-:W-:Y:S07]  /*4fb0*/  LDSM.16.M88.4 R8, [R227+0xa000] ;  /* 0x00a00000e308783b */ /* 0x000fee0000000200 */
[C---:B------:R-:W-:Y:S08]  /*4fc0*/  HMMA.16816.F32.BF16 R16, R32.reuse, R56, R16 ;  /* 0x000000382010723c */ /* 0x040ff00000041810 */
[C---:B------:R-:W-:Y:S01]  /*4fd0*/  HMMA.16816.F32.BF16 R12, R32.reuse, R58, R12 ;  /* 0x0000003a200c723c */ /* 0x040fe2000004180c */
[----:B------:R-:W1:Y:S07]  /*4fe0*/  LDSM.16.M88.4 R56, [R231+0x3800] ;  /* 0x00380000e738783b */ /* 0x000e6e0000000200 */
[C---:B--2---:R-:W-:Y:S08]  /*4ff0*/  HMMA.16816.F32.BF16 R48, R32.reuse, R68, R48 ;  /* 0x000000442030723c */ /* 0x044ff00000041830 */
[C---:B------:R-:W-:Y:S01]  /*5000*/  HMMA.16816.F32.BF16 R44, R32.reuse, R70, R44 ;  /* 0x00000046202c723c */ /* 0x040fe2000004182c */
[----:B------:R-:W2:Y:S07]  /*5010*/  LDSM.16.M88.4 R68, [R227+0xb800] ;  /* 0x00b80000e344783b */ /* 0x000eae0000000200 */
[C---:B------:R-:W-:Y:S08]  /*5020*/  HMMA.16816.F32.BF16 R64, R32.reuse, R28, R64 ;  /* 0x0000001c2040723c */ /* 0x040ff00000041840 */
[----:B------:R-:W-:Y:S01]  /*5030*/  HMMA.16816.F32.BF16 R80, R32, R30, R80 ;  /* 0x0000001e2050723c */ /* 0x000fe20000041850 */
[----:B------:R-:W5:Y:S04]  /*5040*/  LDSM.16.M88.4 R28, [R227+0xb000] ;  /* 0x00b00000e31c783b */ /* 0x000f680000000200 */
        /* <DEDUP_REMOVED lines=16> */
[----:B------:R-:W1:Y:S07]  /*5150*/  LDSM.16.M88.4 R8, [R220+0x3800] ;  /* 0x00380000dc08783b */ /* 0x000e6e0000000200 */
[C---:B------:R-:W-:Y:S08]  /*5160*/  HMMA.16816.F32.BF16 R16, R52.reuse, R72, R16 ;  /* 0x000000483410723c */ /* 0x040ff00000041810 */
[C---:B------:R-:W-:Y:S01]  /*5170*/  HMMA.16816.F32.BF16 R12, R52.reuse, R74, R12 ;  /* 0x0000004a340c723c */ /* 0x040fe2000004180c */
[----:B------:R-:W-:Y:S07]  /*5180*/  LDSM.16.M88.4 R72, [R233+0xf800] ;  /* 0x00f80000e948783b */ /* 0x000fee0000000200 */
[C---:B--2---:R-:W-:Y:S08]  /*5190*/  HMMA.16816.F32.BF16 R48, R52.reuse, R68, R48 ;  /* 0x000000443430723c */ /* 0x044ff00000041830 */
[C---:B------:R-:W-:Y:S01]  /*51a0*/  HMMA.16816.F32.BF16 R44, R52.reuse, R70, R44 ;  /* 0x00000046342c723c */ /* 0x040fe2000004182c */
[----:B------:R-:W-:Y:S07]  /*51b0*/  LDSM.16.M88.4 R68, [R230+0x4000] ;  /* 0x00400000e644783b */ /* 0x000fee0000000200 */
[C---:B-----5:R-:W-:Y:S08]  /*51c0*/  HMMA.16816.F32.BF16 R64, R52.reuse, R28, R64 ;  /* 0x0000001c3440723c */ /* 0x060ff00000041840 */
[----:B------:R-:W-:Y:S01]  /*51d0*/  HMMA.16816.F32.BF16 R80, R52, R30, R80 ;  /* 0x0000001e3450723c */ /* 0x000fe20000041850 */
[----:B------:R-:W2:Y:S04]  /*51e0*/  LDSM.16.M88.4 R28, [R233+0xc000] ;  /* 0x00c00000e91c783b */ /* 0x000ea80000000200 */
[----:B------:R-:W-:Y:S03]  /*51f0*/  LDSM.16.M88.4 R52, [R233+0xd000] ;  /* 0x00d00000e934783b */ /* 0x000fe60000000200 */
[C---:B---3--:R-:W-:Y:S08]  /*5200*/  HMMA.16816.F32.BF16 R24, R36.reuse, R32, R24 ;  /* 0x000000202418723c */ /* 0x048ff00000041818 */
[C---:B------:R-:W-:Y:S01]  /*5210*/  HMMA.16816.F32.BF16 R20, R36.reuse, R34, R20 ;  /* 0x000000222414723c */ /* 0x040fe20000041814 */
[----:B------:R-:W3:Y:S07]  /*5220*/  LDSM.16.M88.4 R32, [R233+0xc800] ;  /* 0x00c80000e920783b */ /* 0x000eee0000000200 */
[C---:B----4-:R-:W-:Y:S08]  /*5230*/  HMMA.16816.F32.BF16 R16, R36.reuse, R76, R16 ;  /* 0x0000004c2410723c */ /* 0x050ff00000041810 */
[C---:B------:R-:W-:Y:S08]  /*5240*/  HMMA.16816.F32.BF16 R12, R36.reuse, R78, R12 ;  /* 0x0000004e240c723c */ /* 0x040ff0000004180c */
[C---:B-1----:R-:W-:Y:S08]  /*5250*/  HMMA.16816.F32.BF16 R48, R36.reuse, R8, R48 ;  /* 0x000000082430723c */ /* 0x042ff00000041830 */
[C---:B------:R-:W-:Y:S01]  /*5260*/  HMMA.16816.F32.BF16 R44, R36.reuse, R10, R44 ;  /* 0x0000000a242c723c */ /* 0x040fe2000004182c */
[----:B------:R-:W1:Y:S07]  /*5270*/  LDSM.16.M88.4 R8, [R233+0xd800] ;  /* 0x00d80000e908783b */ /* 0x000e6e0000000200 */
[C---:B------:R-:W-:Y:S08]  /*5280*/  HMMA.16816.F32.BF16 R64, R36.reuse, R60, R64 ;  /* 0x0000003c2440723c */ /* 0x040ff00000041840 */
[----:B------:R-:W-:Y:S01]  /*5290*/  HMMA.16816.F32.BF16 R80, R36, R62, R80 ;  /* 0x0000003e2450723c */ /* 0x000fe20000041850 */
[----:B------:R-:W-:Y:S04]  /*52a0*/  LDSM.16.M88.4 R60, [R232+0x4000] ;  /* 0x00400000e83c783b */ /* 0x000fe80000000200 */
        /* <DEDUP_REMOVED lines=13> */
[----:B------:R-:W-:Y:S03]  /*5380*/  LDSM.16.M88.4 R40, [R227+0xd800] ;  /* 0x00d80000e328783b */ /* 0x000fe60000000200 */
[C---:B----4-:R-:W-:Y:S08]  /*5390*/  HMMA.16816.F32.BF16 R16, R60.reuse, R36, R16 ;  /* 0x000000243c10723c */ /* 0x050ff00000041810 */
[C---:B------:R-:W-:Y:S01]  /*53a0*/  HMMA.16816.F32.BF16 R12, R60.reuse, R38, R12 ;  /* 0x000000263c0c723c */ /* 0x040fe2000004180c */
[----:B------:R-:W1:Y:S07]  /*53b0*/  LDSM.16.M88.4 R36, [R227+0xc800] ;  /* 0x00c80000e324783b */ /* 0x000e6e0000000200 */
[C---:B------:R-:W-:Y:S08]  /*53c0*/  HMMA.16816.F32.BF16 R24, R60.reuse, R56, R24 ;  /* 0x000000383c18723c */ /* 0x040ff00000041818 */
[C---:B------:R-:W-:Y:S08]  /*53d0*/  HMMA.16816.F32.BF16 R20, R60.reuse, R58, R20 ;  /* 0x0000003a3c14723c */ /* 0x040ff00000041814 */
[C---:B--2---:R-:W-:Y:S08]  /*53e0*/  HMMA.16816.F32.BF16 R64, R60.reuse, R28, R64 ;  /* 0x0000001c3c40723c */ /* 0x044ff00000041840 */
[C---:B------:R-:W-:Y:S01]  /*53f0*/  HMMA.16816.F32.BF16 R80, R60.reuse, R30, R80 ;  /* 0x0000001e3c50723c */ /* 0x040fe20000041850 */
[----:B------:R-:W-:Y:S07]  /*5400*/  LDSM.16.M88.4 R28, [R220+0x4000] ;  /* 0x00400000dc1c783b */ /* 0x000fee0000000200 */
[C---:B---3--:R-:W-:Y:S01]  /*5410*/  HMMA.16816.F32.BF16 R56, R60.reuse, R32, R48 ;  /* 0x000000203c38723c */ /* 0x048fe20000041830 */
[----:B------:R-:W2:Y:S07]  /*5420*/  LDSM.16.M88.4 R48, [R229+0x4000] ;  /* 0x00400000e530783b */ /* 0x000eae0000000200 */
[----:B------:R-:W-:Y:S01]  /*5430*/  HMMA.16816.F32.BF16 R44, R60, R34, R44 ;  /* 0x000000223c2c723c */ /* 0x000fe2000004182c */
[----:B------:R-:W3:Y:S04]  /*5440*/  LDSM.16.M88.4 R60, [R220+0x4800] ;  /* 0x00480000dc3c783b */ /* 0x000ee80000000200 */
[----:B------:R-:W4:Y:S03]  /*5450*/  LDSM.16.M88.4 R32, [R220+0x5000] ;  /* 0x00500000dc20783b */ /* 0x000f260000000200 */
[C---:B-----5:R-:W-:Y:S08]  /*5460*/  HMMA.16816.F32.BF16 R24, R68.reuse, R52, R24 ;  /* 0x000000344418723c */ /* 0x060ff00000041818 */
[C---:B------:R-:W-:Y:S01]  /*5470*/  HMMA.16816.F32.BF16 R20, R68.reuse, R54, R20 ;  /* 0x000000364414723c */ /* 0x040fe20000041814 */
[----:B------:R-:W5:Y:S07]  /*5480*/  LDSM.16.M88.4 R52, [R220+0x5800] ;  /* 0x00580000dc34783b */ /* 0x000f6e0000000200 */
        /* <DEDUP_REMOVED lines=34> */
[----:B------:R-:W4:Y:S07]  /*56b0*/  LDSM.16.M88.4 R36, [R230+0x6000] ;  /* 0x00600000e624783b */ /* 0x000f2e0000000200 */
[C---:B--2---:R-:W-:Y:S08]  /*56c0*/  HMMA.16816.F32.BF16 R24, R32.reuse, R28, R24 ;  /* 0x0000001c2018723c */ /* 0x044ff00000041818 */
[C---:B------:R-:W-:Y:S08]  /*56d0*/  HMMA.16816.F32.BF16 R20, R32.reuse, R30, R20 ;  /* 0x0000001e2014723c */ /* 0x040ff00000041814 */
[C---:B---3--:R-:W-:Y:S01]  /*56e0*/  HMMA.16816.F32.BF16 R28, R32.reuse, R48, R16 ;  /* 0x00000030201c723c */ /* 0x048fe20000041810 */
[----:B------:R-:W2:Y:S07]  /*56f0*/  LDSM.16.M88.4 R16, [R227+0xf800] ;  /* 0x00f80000e310783b */ /* 0x000eae0000000200 */
[C---:B------:R-:W-:Y:S01]  /*5700*/  HMMA.16816.F32.BF16 R72, R32.reuse, R50, R12 ;  /* 0x000000322048723c */ /* 0x040fe2000004180c */
[----:B------:R-:W-:Y:S04]  /*5710*/  LDSM.16.M88.4 R12, [R229+0x6000] ;  /* 0x00600000e50c783b */ /* 0x000fe80000000200 */
[----:B------:R-:W3:Y:S03]  /*5720*/  LDSM.16.M88.4 R48, [R220+0x6000] ;  /* 0x00600000dc30783b */ /* 0x000ee60000000200 */
[----:B-1----:R-:W-:Y:S08]  /*5730*/  HMMA.16816.F32.BF16 R56, R32, R8, R56 ;  /* 0x000000082038723c */ /* 0x002ff00000041838 */
[C---:B----4-:R-:W-:Y:S08]  /*5740*/  HMMA.16816.F32.BF16 R24, R36.reuse, R44, R24 ;  /* 0x0000002c2418723c */ /* 0x050ff00000041818 */
[----:B------:R-:W-:Y:S08]  /*5750*/  HMMA.16816.F32.BF16 R20, R36, R46, R20 ;  /* 0x0000002e2414723c */ /* 0x000ff00000041814 */
[C---:B------:R-:W-:Y:S01]  /*5760*/  HMMA.16816.F32.BF16 R68, R32.reuse, R10, R68 ;  /* 0x0000000a2044723c */ /* 0x040fe20000041844 */
[----:B------:R-:W1:Y:S07]  /*5770*/  LDSM.16.M88.4 R8, [R220+0x6800] ;  /* 0x00680000dc08783b */ /* 0x000e6e0000000200 */
[C---:B------:R-:W-:Y:S08]  /*5780*/  HMMA.16816.F32.BF16 R64, R32.reuse, R40, R64 ;  /* 0x000000282040723c */ /* 0x040ff00000041840 */
[----:B------:R-:W-:Y:S01]  /*5790*/  HMMA.16816.F32.BF16 R80, R32, R42, R80 ;  /* 0x0000002a2050723c */ /* 0x000fe20000041850 */
[----:B------:R-:W4:Y:S07]  /*57a0*/  LDSM.16.M88.4 R32, [R220+0x7000] ;  /* 0x00700000dc20783b */ /* 0x000f2e0000000200 */
[C---:B------:R-:W-:Y:S08]  /*57b0*/  HMMA.16816.F32.BF16 R28, R36.reuse, R52, R28 ;  /* 0x00000034241c723c */ /* 0x040ff0000004181c */
[----:B--2---:R-:W-:Y:S07]  /*57c0*/  HMMA.16816.F32.BF16 R56, R36, R16, R56 ;  /* 0x000000102438723c */ /* 0x004fee0000041838 */
[----:B------:R-:W-:Y:S01]  /*57d0*/  IADD3 R16, R235, UR13, RZ ;  /* 0x0000000deb107c10 */ /* 0x000fe2000fffe0ff */
[----:B---3--:R-:W-:Y:S03]  /*57e0*/  HMMA.16816.F32.BF16 R24, R12, R48, R24 ;  /* 0x000000300c18723c */ /* 0x008fe60000041818 */
[C---:B------:R-:W-:Y:S01]  /*57f0*/  IADD3 R4, R16.reuse, 0x1, RZ ;  /* 0x0000000110047810 */ /* 0x040fe20007ffe0ff */
[----:B------:R-:W-:Y:S01]  /*5800*/  I2F R41, R16 ;  /* 0x0000001000297306 */ /* 0x000fe20000201400 */
[----:B------:R-:W-:-:S02]  /*5810*/  IADD3 R17, R16, 0x8, RZ ;  /* 0x0000000810117810 */ /* 0x000fc40007ffe0ff */
[CC--:B------:R-:W-:Y:S01]  /*5820*/  ISETP.GE.AND P5, PT, R4.reuse, R167.reuse, PT ;  /* 0x000000a70400720c */ /* 0x0c0fe20003fa6270 */
[----:B------:R-:W-:Y:S01]  /*5830*/  HMMA.16816.F32.BF16 R20, R12, R50, R20 ;  /* 0x000000320c14723c */ /* 0x000fe20000041814 */
[-C--:B------:R-:W-:Y:S02]  /*5840*/  ISETP.GE.AND P2, PT, R4, R2.reuse, PT ;  /* 0x000000020400720c */ /* 0x080fe40003f46270 */
[C---:B------:R-:W-:Y:S01]  /*5850*/  ISETP.GE.AND P3, PT, R17.reuse, R167, PT ;  /* 0x000000a71100720c */ /* 0x040fe20003f66270 */
[----:B------:R-:W2:Y:S01]  /*5860*/  I2F R6, R4 ;  /* 0x0000000400067306 */ /* 0x000ea20000201400 */
[----:B------:R-:W-:-:S03]  /*5870*/  ISETP.GE.AND P0, PT, R17, R2, PT ;  /* 0x000000021100720c */ /* 0x000fc60003f06270 */
[C---:B------:R-:W-:Y:S04]  /*5880*/  HMMA.16816.F32.BF16 R72, R36.reuse, R54, R72 ;  /* 0x000000362448723c */ /* 0x040fe80000041848 */
[----:B------:R-:W3:Y:S04]  /*5890*/  I2F R3, R17 ;  /* 0x0000001100037306 */ /* 0x000ee80000201400 */
[----:B------:R-:W-:Y:S01]  /*58a0*/  HMMA.16816.F32.BF16 R64, R36, R60, R64 ;  /* 0x0000003c2440723c */ /* 0x000fe20000041840 */
[C---:B--2---:R-:W-:Y:S02]  /*58b0*/  FFMA.FTZ R25, R6.reuse, UR4, R25 ;  /* 0x0000000406197c23 */ /* 0x044fe40008010019 */
[----:B------:R-:W-:Y:S01]  /*58c0*/  FFMA.FTZ R27, R6, UR4, R27 ;  /* 0x00000004061b7c23 */ /* 0x000fe2000801001b */
[----:B------:R-:W-:-:S04]  /*58d0*/  IADD3 R6, R16, 0x11, RZ ;  /* 0x0000001110067810 */ /* 0x000fc80007ffe0ff */
[----:B------:R-:W-:Y:S01]  /*58e0*/  HMMA.16816.F32.BF16 R80, R36, R62, R80 ;  /* 0x0000003e2450723c */ /* 0x000fe20000041850 */
[----:B---3--:R-:W-:Y:S01]  /*58f0*/  FFMA.FTZ R17, R3, UR4, R20 ;  /* 0x0000000403117c23 */ /* 0x008fe20008010014 */
[----:B------:R-:W-:Y:S01]  /*5900*/  FSEL R20, R25, -INF , !P5 ;  /* 0xff80000019147808 */ /* 0x000fe20006800000 */
[----:B------:R-:W-:Y:S01]  /*5910*/  FFMA.FTZ R22, R3, UR4, R22 ;  /* 0x0000000403167c23 */ /* 0x000fe20008010016 */
[----:B------:R-:W-:-:S04]  /*5920*/  FSEL R25, R27, -INF , !P2 ;  /* 0xff8000001b197808 */ /* 0x000fc80005000000 */
[----:B------:R-:W-:Y:S01]  /*5930*/  HMMA.16816.F32.BF16 R68, R36, R18, R68 ;  /* 0x000000122444723c */ /* 0x000fe20000041844 */
[----:B------:R-:W2:Y:S01]  /*5940*/  LDSM.16.M88.4 R36, [R220+0x7800] ;  /* 0x00780000dc24783b */ /* 0x000ea20000000200 */
[----:B------:R-:W-:Y:S01]  /*5950*/  ISETP.GE.AND P2, PT, R6, R167, PT ;  /* 0x000000a70600720c */ /* 0x000fe20003f46270 */
[----:B------:R-:W-:-:S04]  /*5960*/  DEPBAR.LE SB0, 0x0 ;  /* 0x000080000000791a */ /* 0x000fc80000000000 */
[----:B------:R-:W-:Y:S01]  /*5970*/  IADD3 R18, R16, 0x9, RZ ;  /* 0x0000000910127810 */ /* 0x000fe20007ffe0ff */
[C---:B-1----:R-:W-:Y:S01]  /*5980*/  HMMA.16816.F32.BF16 R28, R12.reuse, R8, R28 ;  /* 0x000000080c1c723c */ /* 0x042fe2000004181c */
[----:B------:R-:W-:Y:S02]  /*5990*/  FSEL R27, R22, -INF , !P0 ;  /* 0xff800000161b7808 */ /* 0x000fe40004000000 */
[----:B------:R1:W3:Y:S01]  /*59a0*/  I2F R4, R18 ;  /* 0x0000001200047306 */ /* 0x0002e20000201400 */
[C---:B------:R-:W-:Y:S02]  /*59b0*/  ISETP.GE.AND P6, PT, R18.reuse, R167, PT ;  /* 0x000000a71200720c */ /* 0x040fe40003fc6270 */
[----:B------:R-:W-:Y:S02]  /*59c0*/  ISETP.GE.AND P4, PT, R18, R2, PT ;  /* 0x000000021200720c */ /* 0x000fe40003f86270 */
[C---:B------:R-:W-:Y:S01]  /*59d0*/  IADD3 R8, R16.reuse, 0x10, RZ ;  /* 0x0000001010087810 */ /* 0x040fe20007ffe0ff */
[----:B------:R-:W-:Y:S01]  /*59e0*/  HMMA.16816.F32.BF16 R72, R12, R10, R72 ;  /* 0x0000000a0c48723c */ /* 0x000fe20000041848 */
[----:B------:R-:W-:-:S02]  /*59f0*/  IADD3 R19, R16, 0x20, RZ ;  /* 0x0000002010137810 */ /* 0x000fc40007ffe0ff */
[----:B------:R5:W5:Y:S01]  /*5a00*/  I2F R9, R8 ;  /* 0x0000000800097306 */ /* 0x000b620000201400 */
[C---:B------:R-:W-:Y:S02]  /*5a10*/  ISETP.GE.AND P1, PT, R8.reuse, R167, PT ;  /* 0x000000a70800720c */ /* 0x040fe40003f26270 */
[-C--:B------:R-:W-:Y:S02]  /*5a20*/  ISETP.GE.AND P5, PT, R8, R2.reuse, PT ;  /* 0x000000020800720c */ /* 0x080fe40003fa6270 */
[----:B----4-:R-:W-:Y:S01]  /*5a30*/  HMMA.16816.F32.BF16 R64, R12, R32, R64 ;  /* 0x000000200c40723c */ /* 0x010fe20000041840 */
[----:B-1----:R-:W-:Y:S01]  /*5a40*/  FSEL R18, R17, -INF , !P3 ;  /* 0xff80000011127808 */ /* 0x002fe20005800000 */
[----:B---3--:R-:W-:Y:S01]  /*5a50*/  FFMA.FTZ R21, R4, UR4, R21 ;  /* 0x0000000404157c23 */ /* 0x008fe20008010015 */
[----:B------:R-:W-:Y:S01]  /*5a60*/  ISETP.GE.AND P3, PT, R6, R2, PT ;  /* 0x000000020600720c */ /* 0x000fe20003f66270 */
[----:B------:R-:W-:Y:S01]  /*5a70*/  FFMA.FTZ R11, R4, UR4, R23 ;  /* 0x00000004040b7c23 */ /* 0x000fe20008010017 */
[----:B------:R-:W1:Y:S01]  /*5a80*/  I2F R6, R6 ;  /* 0x0000000600067306 */ /* 0x000e620000201400 */
[----:B------:R-:W-:-:S02]  /*5a90*/  IADD3 R23, R16, 0x28, RZ ;  /* 0x0000002810177810 */ /* 0x000fc40007ffe0ff */
[C---:B------:R-:W-:Y:S01]  /*5aa0*/  HMMA.16816.F32.BF16 R80, R12.reuse, R34, R80 ;  /* 0x000000220c50723c */ /* 0x040fe20000041850 */
[----:B------:R-:W-:Y:S02]  /*5ab0*/  FSEL R22, R21, -INF , !P6 ;  /* 0xff80000015167808 */ /* 0x000fe40007000000 */
[C---:B-----5:R-:W-:Y:S01]  /*5ac0*/  IADD3 R8, R16.reuse, 0x18, RZ ;  /* 0x0000001810087810 */ /* 0x060fe20007ffe0ff */
[C---:B------:R-:W-:Y:S01]  /*5ad0*/  FFMA.FTZ R10, R9.reuse, UR4, R28 ;  /* 0x00000004090a7c23 */ /* 0x040fe2000801001c */
[----:B------:R-:W-:Y:S01]  /*5ae0*/  IADD3 R21, R16, 0x19, RZ ;  /* 0x0000001910157810 */ /* 0x000fe20007ffe0ff */
[----:B------:R-:W-:Y:S01]  /*5af0*/  FFMA.FTZ R9, R9, UR4, R30 ;  /* 0x0000000409097c23 */ /* 0x000fe2000801001e */
[----:B------:R-:W3:Y:S01]  /*5b00*/  I2F R3, R8 ;  /* 0x0000000800037306 */ /* 0x000ee20000201400 */
[----:B------:R-:W-:Y:S01]  /*5b10*/  FSEL R11, R11, -INF , !P4 ;  /* 0xff8000000b0b7808 */ /* 0x000fe20006000000 */
[----:B--2---:R-:W-:Y:S01]  /*5b20*/  HMMA.16816.F32.BF16 R56, R12, R36, R56 ;  /* 0x000000240c38723c */ /* 0x004fe20000041838 */
[----:B------:R-:W-:-:S02]  /*5b30*/  FSEL R10, R10, -INF , !P1 ;  /* 0xff8000000a0a7808 */ /* 0x000fc40004800000 */
[CC--:B------:R-:W-:Y:S01]  /*5b40*/  ISETP.GE.AND P4, PT, R21.reuse, R167.reuse, PT ;  /* 0x000000a71500720c */ /* 0x0c0fe20003f86270 */
[----:B-1----:R-:W-:Y:S01]  /*5b50*/  FFMA.FTZ R4, R6, UR4, R29 ;  /* 0x0000000406047c23 */ /* 0x002fe2000801001d */
[----:B------:R-:W-:Y:S01]  /*5b60*/  IADD3 R29, R16, 0x21, RZ ;  /* 0x00000021101d7810 */ /* 0x000fe20007ffe0ff */
[----:B------:R1:W2:Y:S01]  /*5b70*/  I2F R28, R21 ;  /* 0x00000015001c7306 */ /* 0x0002a20000201400 */
[-C--:B------:R-:W-:Y:S01]  /*5b80*/  ISETP.GE.AND P1, PT, R21, R2.reuse, PT ;  /* 0x000000021500720c */ /* 0x080fe20003f26270 */
[----:B------:R-:W-:Y:S01]  /*5b90*/  HMMA.16816.F32.BF16 R68, R12, R38, R68 ;  /* 0x000000260c44723c */ /* 0x000fe20000041844 */
[C---:B------:R-:W-:Y:S02]  /*5ba0*/  ISETP.GE.AND P0, PT, R8.reuse, R167, PT ;  /* 0x000000a70800720c */ /* 0x040fe40003f06270 */
[----:B------:R-:W-:Y:S01]  /*5bb0*/  ISETP.GE.AND P6, PT, R8, R2, PT ;  /* 0x000000020800720c */ /* 0x000fe20003fc6270 */
[----:B---3--:R-:W-:Y:S02]  /*5bc0*/  FFMA.FTZ R74, R3, UR4, R74 ;  /* 0x00000004034a7c23 */ /* 0x008fe4000801004a */
[----:B------:R-:W3:Y:S01]  /*5bd0*/  I2F R30, R29 ;  /* 0x0000001d001e7306 */ /* 0x000ee20000201400 */
[----:B------:R-:W-:-:S02]  /*5be0*/  IADD3 R13, R16, 0x31, RZ ;  /* 0x00000031100d7810 */ /* 0x000fc40007ffe0ff */
[----:B------:R-:W-:Y:S02]  /*5bf0*/  FSEL R9, R9, -INF , !P5 ;  /* 0xff80000009097808 */ /* 0x000fe40006800000 */
[----:B------:R-:W-:Y:S02]  /*5c00*/  FSEL R4, R4, -INF , !P2 ;  /* 0xff80000004047808 */ /* 0x000fe40005000000 */
[-C--:B------:R-:W-:Y:S01]  /*5c10*/  ISETP.GE.AND P5, PT, R19, R167.reuse, PT ;  /* 0x000000a71300720c */ /* 0x080fe20003fa6270 */
[----:B-1----:R-:W-:Y:S01]  /*5c20*/  FFMA.FTZ R21, R6, UR4, R31 ;  /* 0x0000000406157c23 */ /* 0x002fe2000801001f */
[----:B------:R-:W1:Y:S01]  /*5c30*/  I2F R12, R13 ;  /* 0x0000000d000c7306 */ /* 0x000e620000201400 */
[----:B------:R-:W-:Y:S01]  /*5c40*/  FFMA.FTZ R6, R3, UR4, R72 ;  /* 0x0000000403067c23 */ /* 0x000fe20008010048 */
[-C--:B------:R-:W-:Y:S01]  /*5c50*/  ISETP.GE.AND P2, PT, R19, R2.reuse, PT ;  /* 0x000000021300720c */ /* 0x080fe20003f46270 */
[C---:B--2---:R-:W-:Y:S01]  /*5c60*/  FFMA.FTZ R8, R28.reuse, UR4, R73 ;  /* 0x000000041c087c23 */ /* 0x044fe20008010049 */
[----:B------:R-:W-:Y:S01]  /*5c70*/  FSEL R21, R21, -INF , !P3 ;  /* 0xff80000015157808 */ /* 0x000fe20005800000 */
[----:B------:R-:W-:Y:S01]  /*5c80*/  FFMA.FTZ R75, R28, UR4, R75 ;  /* 0x000000041c4b7c23 */ /* 0x000fe2000801004b */
[----:B------:R-:W-:Y:S01]  /*5c90*/  FSEL R6, R6, -INF , !P0 ;  /* 0xff80000006067808 */ /* 0x000fe20004000000 */
[C---:B---3--:R-:W-:Y:S01]  /*5ca0*/  FFMA.FTZ R67, R30.reuse, UR4, R67 ;  /* 0x000000041e437c23 */ /* 0x048fe20008010043 */
[----:B------:R-:W2:Y:S01]  /*5cb0*/  I2F R3, R23 ;  /* 0x0000001700037306 */ /* 0x000ea20000201400 */
[C---:B------:R-:W-:Y:S01]  /*5cc0*/  ISETP.GE.AND P3, PT, R29.reuse, R167, PT ;  /* 0x000000a71d00720c */ /* 0x040fe20003f66270 */
[----:B------:R-:W-:Y:S01]  /*5cd0*/  FFMA.FTZ R65, R30, UR4, R65 ;  /* 0x000000041e417c23 */ /* 0x000fe20008010041 */
[----:B------:R-:W-:-:S02]  /*5ce0*/  ISETP.GE.AND P0, PT, R29, R2, PT ;  /* 0x000000021d00720c */ /* 0x000fc40003f06270 */
[C---:B------:R-:W-:Y:S02]  /*5cf0*/  IADD3 R31, R16.reuse, 0x29, RZ ;  /* 0x00000029101f7810 */ /* 0x040fe40007ffe0ff */
[----:B------:R-:W-:Y:S01]  /*5d00*/  IADD3 R29, R16, 0x30, RZ ;  /* 0x00000030101d7810 */ /* 0x000fe20007ffe0ff */
[----:B------:R3:W4:Y:S01]  /*5d10*/  I2F R17, R19 ;  /* 0x0000001300117306 */ /* 0x0007220000201400 */
[----:B------:R-:W-:Y:S01]  /*5d20*/  FSEL R8, R8, -INF , !P4 ;  /* 0xff80000008087808 */ /* 0x000fe20006000000 */
[C---:B-1----:R-:W-:Y:S01]  /*5d30*/  FFMA.FTZ R59, R12.reuse, UR4, R59 ;  /* 0x000000040c3b7c23 */ /* 0x042fe2000801003b */
[----:B------:R-:W-:Y:S01]  /*5d40*/  ISETP.GE.AND P4, PT, R23, R2, PT ;  /* 0x000000021700720c */ /* 0x000fe20003f86270 */
[----:B------:R-:W-:Y:S01]  /*5d50*/  FFMA.FTZ R57, R12, UR4, R57 ;  /* 0x000000040c397c23 */ /* 0x000fe20008010039 */
[----:B------:R-:W-:Y:S01]  /*5d60*/  FSEL R197, R67, -INF , !P0 ;  /* 0xff80000043c57808 */ /* 0x000fe20004000000 */
[----:B------:R-:W-:Y:S01]  /*5d70*/  FFMA.FTZ R12, R41, UR4, R26 ;  /* 0x00000004290c7c23 */ /* 0x000fe2000801001a */
[----:B------:R-:W-:Y:S01]  /*5d80*/  IADD3 R15, R16, 0x38, RZ ;  /* 0x00000038100f7810 */ /* 0x000fe20007ffe0ff */
[----:B--2---:R-:W-:Y:S01]  /*5d90*/  FFMA.FTZ R80, R3, UR4, R80 ;  /* 0x0000000403507c23 */ /* 0x004fe20008010050 */
[----:B------:R-:W1:Y:S01]  /*5da0*/  I2F R28, R31 ;  /* 0x0000001f001c7306 */ /* 0x000e620000201400 */
[----:B------:R-:W-:Y:S01]  /*5db0*/  ISETP.GE.AND P0, PT, R13, R167, PT ;  /* 0x000000a70d00720c */ /* 0x000fe20003f06270 */
[----:B------:R-:W-:Y:S01]  /*5dc0*/  FFMA.FTZ R82, R3, UR4, R82 ;  /* 0x0000000403527c23 */ /* 0x000fe20008010052 */
[----:B------:R-:W-:-:S02]  /*5dd0*/  FSEL R198, R65, -INF , !P3 ;  /* 0xff80000041c67808 */ /* 0x000fc40005800000 */
[-C--:B------:R-:W-:Y:S02]  /*5de0*/  ISETP.GE.AND P3, PT, R29, R2.reuse, PT ;  /* 0x000000021d00720c */ /* 0x080fe40003f66270 */
[----:B---3--:R-:W-:Y:S01]  /*5df0*/  FSEL R19, R74, -INF , !P6 ;  /* 0xff8000004a137808 */ /* 0x008fe20007000000 */
[----:B------:R-:W2:Y:S01]  /*5e00*/  I2F R3, R15 ;  /* 0x0000000f00037306 */ /* 0x000ea20000201400 */
[----:B------:R-:W-:Y:S01]  /*5e10*/  ISETP.GE.AND P6, PT, R23, R167, PT ;  /* 0x000000a71700720c */ /* 0x000fe20003fc6270 */
[C---:B----4-:R-:W-:Y:S01]  /*5e20*/  FFMA.FTZ R64, R17.reuse, UR4, R64 ;  /* 0x0000000411407c23 */ /* 0x050fe20008010040 */
[----:B------:R-:W-:Y:S01]  /*5e30*/  FSEL R203, R82, -INF , !P4 ;  /* 0xff80000052cb7808 */ /* 0x000fe20006000000 */
[----:B------:R-:W-:Y:S01]  /*5e40*/  FFMA.FTZ R66, R17, UR4, R66 ;  /* 0x0000000411427c23 */ /* 0x000fe20008010042 */
[----:B------:R-:W-:Y:S02]  /*5e50*/  FSEL R190, R80, -INF , !P6 ;  /* 0xff80000050be7808 */ /* 0x000fe40007000000 */
[----:B------:R-:W-:Y:S01]  /*5e60*/  ISETP.GE.AND P6, PT, R13, R2, PT ;  /* 0x000000020d00720c */ /* 0x000fe20003fc6270 */
[----:B------:R-:W3:Y:S01]  /*5e70*/  I2F R23, R29 ;  /* 0x0000001d00177306 */ /* 0x000ee20000201400 */
[----:B------:R-:W-:Y:S01]  /*5e80*/  IADD3 R13, R16, 0x39, RZ ;  /* 0x00000039100d7810 */ /* 0x000fe20007ffe0ff */
[C---:B-1----:R-:W-:Y:S01]  /*5e90*/  FFMA.FTZ R81, R28.reuse, UR4, R81 ;  /* 0x000000041c517c23 */ /* 0x042fe20008010051 */
[----:B------:R-:W-:Y:S01]  /*5ea0*/  FSEL R199, R59, -INF , !P6 ;  /* 0xff8000003bc77808 */ /* 0x000fe20007000000 */
[----:B------:R-:W-:Y:S01]  /*5eb0*/  FFMA.FTZ R83, R28, UR4, R83 ;  /* 0x000000041c537c23 */ /* 0x000fe20008010053 */
[----:B------:R-:W-:-:S02]  /*5ec0*/  PLOP3.LUT P6, PT, PT, PT, UP0, 0x80, 0x0 ;  /* 0x000000000000781c */ /* 0x000fc40003fcf008 */
[----:B------:R-:W-:Y:S01]  /*5ed0*/  FSEL R17, R75, -INF , !P1 ;  /* 0xff8000004b117808 */ /* 0x000fe20004800000 */
[----:B------:R-:W1:Y:S01]  /*5ee0*/  I2F R14, R13 ;  /* 0x0000000d000e7306 */ /* 0x000e620000201400 */
[----:B------:R-:W-:Y:S01]  /*5ef0*/  FSEL R188, R64, -INF , !P5 ;  /* 0xff80000040bc7808 */ /* 0x000fe20006800000 */
[C---:B--2---:R-:W-:Y:S01]  /*5f00*/  FFMA.FTZ R34, R3.reuse, UR4, R68 ;  /* 0x0000000403227c23 */ /* 0x044fe20008010044 */
[----:B------:R-:W-:Y:S01]  /*5f10*/  FSEL R205, R66, -INF , !P2 ;  /* 0xff80000042cd7808 */ /* 0x000fe20005000000 */
[----:B------:R-:W-:Y:S01]  /*5f20*/  FFMA.FTZ R70, R3, UR4, R70 ;  /* 0x0000000403467c23 */ /* 0x000fe20008010046 */
[-C--:B------:R-:W-:Y:S01]  /*5f30*/  ISETP.GE.AND P1, PT, R31, R167.reuse, PT ;  /* 0x000000a71f00720c */ /* 0x080fe20003f26270 */
[----:B------:R-:W-:Y:S01]  /*5f40*/  FFMA.FTZ R3, R41, UR4, R24 ;  /* 0x0000000429037c23 */ /* 0x000fe20008010018 */
[----:B------:R-:W-:Y:S01]  /*5f50*/  ISETP.GE.AND P5, PT, R31, R2, PT ;  /* 0x000000021f00720c */ /* 0x000fe20003fa6270 */
[----:B---3--:R-:W-:Y:S01]  /*5f60*/  FFMA.FTZ R56, R23, UR4, R56 ;  /* 0x0000000417387c23 */ /* 0x008fe20008010038 */
[----:B------:R-:W-:Y:S01]  /*5f70*/  ISETP.GE.AND P2, PT, R29, R167, PT ;  /* 0x000000a71d00720c */ /* 0x000fe20003f46270 */
[----:B------:R-:W-:Y:S01]  /*5f80*/  FFMA.FTZ R33, R23, UR4, R58 ;  /* 0x0000000417217c23 */ /* 0x000fe2000801003a */
[----:B------:R-:W-:-:S02]  /*5f90*/  FSEL R196, R81, -INF , !P1 ;  /* 0xff80000051c47808 */ /* 0x000fc40004800000 */
[----:B------:R-:W-:Y:S02]  /*5fa0*/  FSEL R201, R83, -INF , !P5 ;  /* 0xff80000053c97808 */ /* 0x000fe40006800000 */
[----:B------:R-:W-:Y:S01]  /*5fb0*/  FSEL R202, R56, -INF , !P2 ;  /* 0xff80000038ca7808 */ /* 0x000fe20005000000 */
[C---:B-1----:R-:W-:Y:S01]  /*5fc0*/  FFMA.FTZ R32, R14.reuse, UR4, R69 ;  /* 0x000000040e207c23 */ /* 0x042fe20008010045 */
[----:B------:R-:W-:Y:S01]  /*5fd0*/  FSEL R33, R33, -INF , !P3 ;  /* 0xff80000021217808 */ /* 0x000fe20005800000 */
[----:B------:R-:W-:Y:S01]  /*5fe0*/  FFMA.FTZ R71, R14, UR4, R71 ;  /* 0x000000040e477c23 */ /* 0x000fe20008010047 */
[----:B------:R-:W-:Y:S01]  /*5ff0*/  FSEL R200, R57, -INF , !P0 ;  /* 0xff80000039c87808 */ /* 0x000fe20004000000 */
[----:B------:R-:W-:Y:S01]  /*6000*/  BAR.SYNC.DEFER_BLOCKING 0x0 ;  /* 0x0000000000007b1d */ /* 0x000fe20000010000 */
[C---:B------:R-:W-:Y:S02]  /*6010*/  ISETP.GE.AND P4, PT, R15.reuse, R167, PT ;  /* 0x000000a70f00720c */ /* 0x040fe40003f86270 */
[----:B------:R-:W-:-:S02]  /*6020*/  ISETP.GE.AND P1, PT, R15, R2, PT ;  /* 0x000000020f00720c */ /* 0x000fc40003f26270 */
[CC--:B------:R-:W-:Y:S02]  /*6030*/  ISETP.GE.AND P5, PT, R16.reuse, R167.reuse, PT ;  /* 0x000000a71000720c */ /* 0x0c0fe40003fa6270 */
[-C--:B------:R-:W-:Y:S02]  /*6040*/  ISETP.GE.AND P2, PT, R16, R2.reuse, PT ;  /* 0x000000021000720c */ /* 0x080fe40003f46270 */
[C---:B------:R-:W-:Y:S02]  /*6050*/  ISETP.GE.AND P3, PT, R13.reuse, R167, PT ;  /* 0x000000a70d00720c */ /* 0x040fe40003f66270 */
[----:B------:R-:W-:Y:S02]  /*6060*/  ISETP.GE.AND P0, PT, R13, R2, PT ;  /* 0x000000020d00720c */ /* 0x000fe40003f06270 */
[----:B------:R-:W-:Y:S02]  /*6070*/  FSEL R34, R34, -INF , !P4 ;  /* 0xff80000022227808 */ /* 0x000fe40006000000 */
[----:B------:R-:W-:-:S02]  /*6080*/  FSEL R193, R70, -INF , !P1 ;  /* 0xff80000046c17808 */ /* 0x000fc40004800000 */
[----:B------:R-:W-:Y:S02]  /*6090*/  FSEL R3, R3, -INF , !P5 ;  /* 0xff80000003037808 */ /* 0x000fe40006800000 */
[----:B------:R-:W-:Y:S02]  /*60a0*/  FSEL R12, R12, -INF , !P2 ;  /* 0xff8000000c0c7808 */ /* 0x000fe40005000000 */
[----:B------:R-:W-:Y:S02]  /*60b0*/  FSEL R32, R32, -INF , !P3 ;  /* 0xff80000020207808 */ /* 0x000fe40005800000 */
[----:B------:R-:W-:Y:S01]  /*60c0*/  FSEL R192, R71, -INF , !P0 ;  /* 0xff80000047c07808 */ /* 0x000fe20004000000 */
[----:B------:R-:W-:Y:S05]  /*60d0*/  @!P6 BRA `(.L_x_3688) ;  /* 0x00000ed00000e947 */ /* 0x000fea0003800000 */
[----:B------:R-:W-:-:S13]  /*60e0*/  PLOP3.LUT P0, PT, PT, PT, UP6, 0x40, 0x0 ;  /* 0x000000000000781c */ /* 0x000fda0003f0e868 */
[----:B------:R-:W-:Y:S05]  /*60f0*/  @P0 BRA `(.L_x_3689) ;  /* 0x0000047000000947 */ /* 0x000fea0003800000 */
        /* <DEDUP_REMOVED lines=71> */
.L_x_3689:
[----:B------:R-:W-:-:S04]  /*6570*/  ULEA UR24, -UR24, URZ, 0x6 ;  /* 0x0000003f18187291 */ /* 0x000fc8000f8e313f */
[----:B------:R-:W-:Y:S02]  /*6580*/  USHF.R.S32.HI UR5, URZ, 0x1f, UR24 ;  /* 0x0000001f3f057899 */ /* 0x000fe40008011418 */
[----:B------:R-:W-:-:S04]  /*6590*/  MOV R29, UR24 ;  /* 0x00000018001d7c02 */ /* 0x000fc80008000f00 */
[----:B------:R-:W-:Y:S02]  /*65a0*/  MOV R24, UR5 ;  /* 0x0000000500187c02 */ /* 0x000fe40008000f00 */
.L_x_3690:
        /* <DEDUP_REMOVED lines=156> */
.L_x_3692:
[----:B------:R-:W-:Y:S05]  /*6f70*/  BSYNC B0 ;  /* 0x0000000000007941 */ /* 0x000fea0003800000 */
.L_x_3691:
[----:B------:R-:W0:Y:S01]  /*6f80*/  LDGDEPBAR ;  /* 0x00000000000079af */ /* 0x000e220000000000 */
[----:B------:R-:W-:-:S04]  /*6f90*/  IADD3 R166, P0, R29, R166, RZ ;  /* 0x000000a61da67210 */ /* 0x000fc80007f1e0ff */
[----:B------:R-:W-:Y:S02]  /*6fa0*/  IADD3.X R165, R24, R165, RZ, P0, !PT ;  /* 0x000000a518a57210 */ /* 0x000fe400007fe4ff */
.L_x_3688:
        /* <DEDUP_REMOVED lines=37> */
[----:B------:R-:W-:Y:S04]  /*7200*/  LDSM.16.MT88.4 R64, [R228+0x12000] ;  /* 0x01200000e440783b */ /* 0x000fe80000004200 */
[----:B-1----:R-:W-:Y:S04]  /*7210*/  LDSM.16.MT88.4 R40, [R226+0x10000] ;  /* 0x01000000e228783b */ /* 0x002fe80000004200 */
[----:B------:R-:W-:Y:S01]  /*7220*/  LDSM.16.MT88.4 R48, [R225+0x10000] ;  /* 0x01000000e130783b */ /* 0x000fe20000004200 */
[----:B--2---:R-:W-:-:S03]  /*7230*/  FMNMX.FTZ R15, R16, R15, !PT ;  /* 0x0000000f100f7209 */ /* 0x004fc60007810000 */
[----:B------:R-:W-:Y:S01]  /*7240*/  LDSM.16.MT88.4 R56, [R224+0x10000] ;  /* 0x01000000e038783b */ /* 0x000fe20000004200 */
        /* <DEDUP_REMOVED lines=29> */
[----:B------:R-:W-:Y:S01]  /*7420*/  FFMA.FTZ R181, R10, c[0x0][0x23c], -R35 ;  /* 0x00008f000ab57a23 */ /* 0x000fe20000010823 */
[----:B------:R-:W1:Y:S01]  /*7430*/  LDSM.16.MT88.4 R4, [R224+0x16000] ;  /* 0x01600000e004783b */ /* 0x000e620000004200 */
[--C-:B------:R-:W-:Y:S01]  /*7440*/  FFMA.FTZ R182, R12, c[0x0][0x23c], -R194.reuse ;  /* 0x00008f000cb67a23 */ /* 0x100fe200000108c2 */
[----:B------:R-:W3:Y:S01]  /*7450*/  MUFU.EX2 R186, R186 ;  /* 0x000000ba00ba7308 */ /* 0x000ee20000000800 */
[--C-:B------:R-:W-:Y:S01]  /*7460*/  FFMA.FTZ R185, R25, c[0x0][0x23c], -R194.reuse ;  /* 0x00008f0019b97a23 */ /* 0x100fe200000108c2 */
[----:B------:R-:W-:Y:S01]  /*7470*/  LDSM.16.MT88.4 R12, [R228+0x12800] ;  /* 0x01280000e40c783b */ /* 0x000fe20000004200 */
[--C-:B------:R-:W-:Y:S01]  /*7480*/  FFMA.FTZ R187, R27, c[0x0][0x23c], -R194.reuse ;  /* 0x00008f001bbb7a23 */ /* 0x100fe200000108c2 */
        /* <DEDUP_REMOVED lines=39> */
[----:B------:R-:W-:Y:S01]  /*7700*/  MUFU.EX2 R181, R181 ;  /* 0x000000b500b57308 */ /* 0x000fe20000000800 */
[----:B------:R-:W-:Y:S01]  /*7710*/  FADD.FTZ R182, R182, R185 ;  /* 0x000000b9b6b67221 */ /* 0x000fe20000010000 */
[----:B--2---:R-:W-:-:S06]  /*7720*/  F2FP.BF16.PACK_AB R147, R178, R187 ;  /* 0x000000bbb293723e */ /* 0x004fcc00000010ff */
[----:B------:R-:W2:Y:S01]  /*7730*/  MUFU.EX2 R180, R180 ;  /* 0x000000b400b47308 */ /* 0x000ea20000000800 */
        /* <DEDUP_REMOVED lines=20> */
[C---:B-----5:R-:W-:Y:S02]  /*7880*/  HMMA.16816.F32.BF16 R84, R144.reuse, R88, RZ ;  /* 0x000000589054723c */ /* 0x060fe400000418ff */
[----:B------:R-:W-:Y:S06]  /*7890*/  MUFU.EX2 R195, R195 ;  /* 0x000000c300c37308 */ /* 0x000fec0000000800 */
[C---:B------:R-:W-:Y:S02]  /*78a0*/  HMMA.16816.F32.BF16 R92, R144.reuse, R96, RZ ;  /* 0x00000060905c723c */ /* 0x040fe400000418ff */
[----:B------:R-:W-:Y:S06]  /*78b0*/  MUFU.EX2 R196, R196 ;  /* 0x000000c400c47308 */ /* 0x000fec0000000800 */
[C---:B-1----:R-:W-:Y:S02]  /*78c0*/  HMMA.16816.F32.BF16 R100, R144.reuse, R104, RZ ;  /* 0x000000689064723c */ /* 0x042fe400000418ff */
        /* <DEDUP_REMOVED lines=48> */
[C---:B------:R-:W-:Y:S08]  /*7bd0*/  HMMA.16816.F32.BF16 R36, R4.reuse, R28, R36 ;  /* 0x0000001c0424723c */ /* 0x040ff00000041824 */
        /* <DEDUP_REMOVED lines=9> */
[C---:B------:R-:W-:Y:S01]  /*7c70*/  HMMA.16816.F32.BF16 R40, R4.reuse, R30, R40 ;  /* 0x0000001e0428723c */ /* 0x040fe20000041828 */
[----:B------:R-:W1:Y:S07]  /*7c80*/  LDSM.16.MT88.4 R28, [R228+0x14800] ;  /* 0x01480000e41c783b */ /* 0x000e6e0000004200 */
[C---:B------:R-:W-:Y:S08]  /*7c90*/  HMMA.16816.F32.BF16 R44, R4.reuse, R24, R44 ;  /* 0x00000018042c723c */ /* 0x040ff0000004182c */
        /* <DEDUP_REMOVED lines=23> */
[C---:B--2---:R-:W-:Y:S08]  /*7e10*/  HMMA.16816.F32.BF16 R148, R4.reuse, R8, R148 ;  /* 0x000000080494723c */ /* 0x044ff00000041894 */
[----:B------:R-:W-:Y:S01]  /*7e20*/  HMMA.16816.F32.BF16 R144, R4, R10, R144 ;  /* 0x0000000a0490723c */ /* 0x000fe20000041890 */
[----:B------:R-:W2:Y:S06]  /*7e30*/  LDSM.16.MT88.4 R8, [R228+0x13000] ;  /* 0x01300000e408783b */ /* 0x000eac0000004200 */
[----:B------:R-:W-:-:S02]  /*7e40*/  F2FP.BF16.PACK_AB R4, R191, R188 ;  /* 0x000000bcbf04723e */ /* 0x000fc400000010ff */
[----:B------:R-:W-:Y:S01]  /*7e50*/  F2FP.BF16.PACK_AB R5, R197, R196 ;  /* 0x000000c4c505723e */ /* 0x000fe200000010ff */
[----:B------:R-:W-:Y:S01]  /*7e60*/  FADD.FTZ R196, R196, R175 ;  /* 0x000000afc4c47221 */ /* 0x000fe20000010000 */
[----:B------:R-:W-:Y:S02]  /*7e70*/  F2FP.BF16.PACK_AB R6, R195, R190 ;  /* 0x000000bec306723e */ /* 0x000fe400000010ff */
[----:B-----5:R-:W-:Y:S01]  /*7e80*/  F2FP.BF16.PACK_AB R7, R201, R198 ;  /* 0x000000c6c907723e */ /* 0x020fe200000010ff */
[----:B------:R-:W-:-:S04]  /*7e90*/  FADD.FTZ R197, R197, R196 ;  /* 0x000000c4c5c57221 */ /* 0x000fc80000010000 */
[----:B------:R-:W-:Y:S02]  /*7ea0*/  FADD.FTZ R198, R198, R197 ;  /* 0x000000c5c6c67221 */ /* 0x000fe40000010000 */
[----:B----4-:R-:W-:Y:S02]  /*7eb0*/  HMMA.16816.F32.BF16 R44, R4, R12, R44 ;  /* 0x0000000c042c723c */ /* 0x010fe4000004182c */
[----:B------:R-:W-:-:S06]  /*7ec0*/  FADD.FTZ R201, R201, R198 ;  /* 0x000000c6c9c97221 */ /* 0x000fcc0000010000 */
        /* <DEDUP_REMOVED lines=45> */
[----:B------:R-:W-:Y:S01]  /*81a0*/  HMMA.16816.F32.BF16 R152, R4, R10, R152 ;  /* 0x0000000a0498723c */ /* 0x000fe20000041898 */
[----:B------:R-:W1:Y:S06]  /*81b0*/  LDSM.16.MT88.4 R8, [R226+0x13800] ;  /* 0x01380000e208783b */ /* 0x000e6c0000004200 */
[----:B------:R-:W-:-:S02]  /*81c0*/  F2FP.BF16.PACK_AB R4, R203, R202 ;  /* 0x000000cacb04723e */ /* 0x000fc400000010ff */
[----:B------:R-:W-:Y:S01]  /*81d0*/  F2FP.BF16.PACK_AB R5, R199, R204 ;  /* 0x000000ccc705723e */ /* 0x000fe200000010ff */
[----:B------:R-:W-:Y:S01]  /*81e0*/  FADD.FTZ R204, R204, R201 ;  /* 0x000000c9cccc7221 */ /* 0x000fe20000010000 */
[----:B------:R-:W-:Y:S02]  /*81f0*/  F2FP.BF16.PACK_AB R6, R245, R200 ;  /* 0x000000c8f506723e */ /* 0x000fe400000010ff */
[----:B------:R-:W-:Y:S01]  /*8200*/  F2FP.BF16.PACK_AB R7, R192, R193 ;  /* 0x000000c1c007723e */ /* 0x000fe200000010ff */
[----:B------:R-:W-:-:S04]  /*8210*/  FADD.FTZ R204, R199, R204 ;  /* 0x000000ccc7cc7221 */ /* 0x000fc80000010000 */
[----:B------:R-:W-:Y:S02]  /*8220*/  FADD.FTZ R193, R193, R204 ;  /* 0x000000ccc1c17221 */ /* 0x000fe40000010000 */
[----:B----4-:R-:W-:Y:S02]  /*8230*/  HMMA.16816.F32.BF16 R60, R4, R12, R60 ;  /* 0x0000000c043c723c */ /* 0x010fe4000004183c */
        /* <DEDUP_REMOVED lines=13> */
[C---:B---3--:R-:W-:Y:S07]  /*8310*/  HMMA.16816.F32.BF16 R132, R4.reuse, R16, R132 ;  /* 0x000000100484723c */ /* 0x048fee0000041884 */
[----:B------:R-:W-:Y:S01]  /*8320*/  FADD.FTZ R16, R184, R189 ;  /* 0x000000bdb8107221 */ /* 0x000fe20000010000 */
[----:B------:R-:W-:Y:S01]  /*8330*/  HMMA.16816.F32.BF16 R156, R4, R34, R156 ;  /* 0x00000022049c723c */ /* 0x000fe2000004189c */
[----:B------:R-:W3:Y:S02]  /*8340*/  LDSM.16.MT88.4 R32, [R224+0x13800] ;  /* 0x01380000e020783b */ /* 0x000ee40000004200 */
[----:B------:R-:W-:-:S04]  /*8350*/  FADD.FTZ R16, R183, R16 ;  /* 0x00000010b7107221 */ /* 0x000fc80000010000 */
[----:B------:R-:W-:Y:S01]  /*8360*/  FADD.FTZ R181, R181, R16 ;  /* 0x00000010b5b57221 */ /* 0x000fe20000010000 */
[----:B------:R-:W-:Y:S03]  /*8370*/  HMMA.16816.F32.BF16 R36, R4, R28, R36 ;  /* 0x0000001c0424723c */ /* 0x000fe60000041824 */
[----:B------:R-:W-:-:S05]  /*8380*/  FADD.FTZ R180, R180, R181 ;  /* 0x000000b5b4b47221 */ /* 0x000fca0000010000 */
        /* <DEDUP_REMOVED lines=11> */
[C---:B--2---:R-:W-:Y:S07]  /*8440*/  HMMA.16816.F32.BF16 R140, R4.reuse, R12, R140 ;  /* 0x0000000c048c723c */ /* 0x044fee000004188c */
        /* <DEDUP_REMOVED lines=8> */
[----:B------:R-:W-:-:S04]  /*84d0*/  FADD.FTZ R195, R195, R190 ;  /* 0x000000bec3c37221 */ /* 0x000fc80000010000 */
[----:B------:R-:W-:Y:S01]  /*84e0*/  FADD.FTZ R202, R202, R195 ;  /* 0x000000c3caca7221 */ /* 0x000fe20000010000 */
[----:B------:R-:W-:Y:S03]  /*84f0*/  HMMA.16816.F32.BF16 R104, R4, R30, R104 ;  /* 0x0000001e0468723c */ /* 0x000fe60000041868 */
[----:B------:R-:W-:-:S04]  /*8500*/  FADD.FTZ R203, R203, R202 ;  /* 0x000000cacbcb7221 */ /* 0x000fc80000010000 */
[----:B------:R-:W-:Y:S01]  /*8510*/  FADD.FTZ R200, R200, R203 ;  /* 0x000000cbc8c87221 */ /* 0x000fe20000010000 */
[----:B-----5:R-:W-:Y:S03]  /*8520*/  HMMA.16816.F32.BF16 R108, R4, R24, R108 ;  /* 0x00000018046c723c */ /* 0x020fe6000004186c */
[----:B------:R-:W-:-:S05]  /*8530*/  FADD.FTZ R245, R245, R200 ;  /* 0x000000c8f5f57221 */ /* 0x000fca0000010000 */
[C---:B------:R-:W-:Y:S08]  /*8540*/  HMMA.16816.F32.BF16 R112, R4.reuse, R26, R112 ;  /* 0x0000001a0470723c */ /* 0x040ff00000041870 */
[C---:B------:R-:W-:Y:S08]  /*8550*/  HMMA.16816.F32.BF16 R116, R4.reuse, R20, R116 ;  /* 0x000000140474723c */ /* 0x040ff00000041874 */
[C---:B------:R-:W-:Y:S08]  /*8560*/  HMMA.16816.F32.BF16 R120, R4.reuse, R22, R120 ;  /* 0x000000160478723c */ /* 0x040ff00000041878 */
[C---:B------:R-:W-:Y:S08]  /*8570*/  HMMA.16816.F32.BF16 R136, R4.reuse, R18, R136 ;  /* 0x000000120488723c */ /* 0x040ff00000041888 */
[C---:B------:R-:W-:Y:S08]  /*8580*/  HMMA.16816.F32.BF16 R152, R4.reuse, R14, R152 ;  /* 0x0000000e0498723c */ /* 0x040ff00000041898 */
[C---:B-1----:R-:W-:Y:S08]  /*8590*/  HMMA.16816.F32.BF16 R148, R4.reuse, R8, R148 ;  /* 0x000000080494723c */ /* 0x042ff00000041894 */
        /* <DEDUP_REMOVED lines=39> */
[----:B------:R-:W-:-:S03]  /*8810*/  ULOP3.LUT UR6, UR6, UR7, URZ, 0x3c, !UPT ;  /* 0x0000000706067292 */ /* 0x000fc6000f8e3c3f */
[----:B------:R-:W-:Y:S02]  /*8820*/  @!UP2 UIADD3 UR9, UR9, -UR5, URZ ;  /* 0x800000050909a290 */ /* 0x000fe4000fffe03f */
[----:B------:R-:W-:Y:S02]  /*8830*/  @!UP1 UIADD3 UR8, UR8, -UR5, URZ ;  /* 0x8000000508089290 */ /* 0x000fe4000fffe03f */
[----:B------:R-:W-:Y:S02]  /*8840*/  UISETP.GE.U32.AND UP4, UPT, UR9, UR5, UPT ;  /* 0x000000050900728c */ /* 0x000fe4000bf86070 */
[----:B------:R-:W-:Y:S02]  /*8850*/  UISETP.GE.U32.AND UP3, UPT, UR8, UR5, UPT ;  /* 0x000000050800728c */ /* 0x000fe4000bf66070 */
[----:B------:R-:W-:Y:S02]  /*8860*/  @!UP1 UIADD3 UR11, UR11, 0x1, URZ ;  /* 0x000000010b0b9890 */ /* 0x000fe4000fffe03f */
[----:B------:R-:W-:-:S02]  /*8870*/  UISETP.GE.AND UP1, UPT, UR12, URZ, UPT ;  /* 0x0000003f0c00728c */ /* 0x000fc4000bf26270 */
[----:B------:R-:W-:Y:S02]  /*8880*/  UISETP.GE.AND UP0, UPT, UR6, URZ, UPT ;  /* 0x0000003f0600728c */ /* 0x000fe4000bf06270 */
[----:B------:R-:W-:Y:S02]  /*8890*/  @!UP2 UIADD3 UR13, UR13, 0x1, URZ ;  /* 0x000000010d0da890 */ /* 0x000fe4000fffe03f */
[----:B------:R-:W-:Y:S02]  /*88a0*/  UISETP.NE.AND UP2, UPT, URZ, UR7, UPT ;  /* 0x000000073f00728c */ /* 0x000fe4000bf45270 */
[----:B------:R-:W-:Y:S02]  /*88b0*/  @UP4 UIADD3 UR13, UR13, 0x1, URZ ;  /* 0x000000010d0d4890 */ /* 0x000fe4000fffe03f */
[----:B------:R-:W-:Y:S02]  /*88c0*/  @UP3 UIADD3 UR11, UR11, 0x1, URZ ;  /* 0x000000010b0b3890 */ /* 0x000fe4000fffe03f */
[----:B------:R-:W-:-:S02]  /*88d0*/  ULOP3.LUT UR5, URZ, UR7, URZ, 0x33, !UPT ;  /* 0x000000073f057292 */ /* 0x000fc4000f8e333f */
[----:B------:R-:W-:Y:S02]  /*88e0*/  @!UP1 UIADD3 UR13, -UR13, URZ, URZ ;  /* 0x0000003f0d0d9290 */ /* 0x000fe4000fffe13f */
        /* <DEDUP_REMOVED lines=31> */
.L_x_3694:
[----:B------:R-:W-:-:S05]  /*8ae0*/  IMAD.MOV.U32 R11, RZ, RZ, c[0x0][0x1a0] ;  /* 0x00006800ff0b7624 */ /* 0x000fca00078e00ff */
[----:B------:R-:W-:-:S04]  /*8af0*/  LEA R11, -R11, RZ, 0x6 ;  /* 0x000000ff0b0b7211 */ /* 0x000fc800078e31ff */
[----:B------:R-:W-:Y:S02]  /*8b00*/  SHF.R.S32.HI R5, RZ, 0x1f, R11 ;  /* 0x0000001fff057819 */ /* 0x000fe4000001140b */
.L_x_3695:
        /* <DEDUP_REMOVED lines=110> */
[----:B------:R-:W-:Y:S02]  /*91f0*/  @P5 STS.128 [R236+0x11000], RZ ;  /* 0x011000ffec005388 */ /* 0x000fe40000000c00 */
[----:B------:R-:W-:Y:S02]  /*9200*/  IMAD R0, R0, 0x40, R235 ;  /* 0x0000004000007824 */ /* 0x000fe400078e02eb */
        /* <DEDUP_REMOVED lines=40> */
[----:B---3--:R-:W2:Y:S04]  /*9490*/  LDSM.16.M88.4 R16, [R233+0x8000] ;  /* 0x00800000e910783b */ /* 0x008ea80000000200 */
[----:B------:R-:W3:Y:S04]  /*94a0*/  LDSM.16.M88.4 R176, [R233+0x8800] ;  /* 0x00880000e9b0783b */ /* 0x000ee80000000200 */
[----:B------:R-:W3:Y:S04]  /*94b0*/  LDSM.16.M88.4 R168, [R233+0x9000] ;  /* 0x00900000e9a8783b */ /* 0x000ee80000000200 */
[----:B-----5:R-:W5:Y:S04]  /*94c0*/  LDSM.16.M88.4 R12, [R233+0x9800] ;  /* 0x00980000e90c783b */ /* 0x020f680000000200 */
[----:B-1----:R-:W-:Y:S04]  /*94d0*/  LDSM.16.M88.4 R20, [R232] ;  /* 0x00000000e814783b */ /* 0x002fe80000000200 */
[----:B------:R-:W1:Y:S04]  /*94e0*/  LDSM.16.M88.4 R8, [R231] ;  /* 0x00000000e708783b */ /* 0x000e680000000200 */
[----:B------:R-:W1:Y:S04]  /*94f0*/  LDSM.16.M88.4 R200, [R223] ;  /* 0x00000000dfc8783b */ /* 0x000e680000000200 */
[----:B------:R-:W1:Y:S04]  /*9500*/  LDSM.16.M88.4 R188, [R222] ;  /* 0x00000000debc783b */ /* 0x000e680000000200 */
[----:B----4-:R-:W4:Y:S04]  /*9510*/  LDSM.16.M88.4 R24, [R221] ;  /* 0x00000000dd18783b */ /* 0x010f280000000200 */
[----:B------:R-:W-:Y:S01]  /*9520*/  LDSM.16.M88.4 R196, [R227+0x8000] ;  /* 0x00800000e3c4783b */ /* 0x000fe20000000200 */
[C---:B--2---:R-:W-:Y:S03]  /*9530*/  HMMA.16816.F32.BF16 R4, R28.reuse, R16, RZ ;  /* 0x000000101c04723c */ /* 0x044fe600000418ff */
[----:B------:R-:W-:Y:S04]  /*9540*/  LDSM.16.M88.4 R192, [R227+0x8800] ;  /* 0x00880000e3c0783b */ /* 0x000fe80000000200 */
[----:B------:R-:W-:Y:S01]  /*9550*/  LDSM.16.M88.4 R184, [R227+0x9000] ;  /* 0x00900000e3b8783b */ /* 0x000fe20000000200 */
        /* <DEDUP_REMOVED lines=14> */
[----:B------:R-:W-:Y:S07]  /*9640*/  LDSM.16.M88.4 R200, [R216] ;  /* 0x00000000d8c8783b */ /* 0x000fee0000000200 */
[C---:B------:R-:W-:Y:S08]  /*9650*/  HMMA.16816.F32.BF16 R172, R20.reuse, R188, R172 ;  /* 0x000000bc14ac723c */ /* 0x040ff000000418ac */
[C---:B------:R-:W-:Y:S01]  /*9660*/  HMMA.16816.F32.BF16 R168, R20.reuse, R190, R168 ;  /* 0x000000be14a8723c */ /* 0x040fe200000418a8 */
[----:B------:R-:W-:Y:S07]  /*9670*/  LDSM.16.M88.4 R188, [R220] ;  /* 0x00000000dcbc783b */ /* 0x000fee0000000200 */
[C---:B----4-:R-:W-:Y:S08]  /*9680*/  HMMA.16816.F32.BF16 R32, R20.reuse, R24, R32 ;  /* 0x000000181420723c */ /* 0x050ff00000041820 */
[----:B------:R-:W-:Y:S01]  /*9690*/  HMMA.16816.F32.BF16 R28, R20, R26, R28 ;  /* 0x0000001a141c723c */ /* 0x000fe2000004181c */
[----:B------:R-:W2:Y:S04]  /*96a0*/  LDSM.16.M88.4 R20, [R229] ;  /* 0x00000000e514783b */ /* 0x000ea80000000200 */
[----:B------:R-:W3:Y:S03]  /*96b0*/  LDSM.16.M88.4 R24, [R220+0x800] ;  /* 0x00080000dc18783b */ /* 0x000ee60000000200 */
        /* <DEDUP_REMOVED lines=24> */
[----:B------:R-:W1:Y:S04]  /*9840*/  LDSM.16.M88.4 R184, [R219] ;  /* 0x00000000dbb8783b */ /* 0x000e680000000200 */
[----:B------:R-:W4:Y:S03]  /*9850*/  LDSM.16.M88.4 R20, [R218] ;  /* 0x00000000da14783b */ /* 0x000f260000000200 */
[C---:B-----5:R-:W-:Y:S08]  /*9860*/  HMMA.16816.F32.BF16 R4, R12.reuse, R8, R4 ;  /* 0x000000080c04723c */ /* 0x060ff00000041804 */
[C---:B------:R-:W-:Y:S01]  /*9870*/  HMMA.16816.F32.BF16 R16, R12.reuse, R10, R16 ;  /* 0x0000000a0c10723c */ /* 0x040fe20000041810 */
[----:B------:R-:W5:Y:S07]  /*9880*/  LDSM.16.M88.4 R8, [R217] ;  /* 0x00000000d908783b */ /* 0x000f6e0000000200 */
        /* <DEDUP_REMOVED lines=32> */
[C---:B-1----:R-:W-:Y:S08]  /*9a90*/  HMMA.16816.F32.BF16 R32, R12.reuse, R184, R32 ;  /* 0x000000b80c20723c */ /* 0x042ff00000041820 */
[----:B------:R-:W-:Y:S01]  /*9aa0*/  HMMA.16816.F32.BF16 R28, R12, R186, R28 ;  /* 0x000000ba0c1c723c */ /* 0x000fe2000004181c */
[----:B------:R-:W-:Y:S04]  /*9ab0*/  LDSM.16.M88.4 R184, [R233+0xd000] ;  /* 0x00d00000e9b8783b */ /* 0x000fe80000000200 */
[----:B------:R-:W-:Y:S03]  /*9ac0*/  LDSM.16.M88.4 R12, [R233+0xd800] ;  /* 0x00d80000e90c783b */ /* 0x000fe60000000200 */
[C---:B----4-:R-:W-:Y:S08]  /*9ad0*/  HMMA.16816.F32.BF16 R4, R20.reuse, R8, R4 ;  /* 0x000000081404723c */ /* 0x050ff00000041804 */
[C---:B------:R-:W-:Y:S01]  /*9ae0*/  HMMA.16816.F32.BF16 R16, R20.reuse, R10, R16 ;  /* 0x0000000a1410723c */ /* 0x040fe20000041810 */
[----:B------:R-:W1:Y:S07]  /*9af0*/  LDSM.16.M88.4 R8, [R234+0x4000] ;  /* 0x00400000ea08783b */ /* 0x000e6e0000000200 */
[C---:B-----5:R-:W-:Y:S08]  /*9b00*/  HMMA.16816.F32.BF16 R180, R20.reuse, R200, R180 ;  /* 0x000000c814b4723c */ /* 0x060ff000000418b4 */
[C---:B------:R-:W-:Y:S01]  /*9b10*/  HMMA.16816.F32.BF16 R176, R20.reuse, R202, R176 ;  /* 0x000000ca14b0723c */ /* 0x040fe200000418b0 */
[----:B------:R-:W-:Y:S07]  /*9b20*/  LDSM.16.M88.4 R200, [R220+0x5800] ;  /* 0x00580000dcc8783b */ /* 0x000fee0000000200 */
[C---:B--2---:R-:W-:Y:S08]  /*9b30*/  HMMA.16816.F32.BF16 R172, R20.reuse, R188, R172 ;  /* 0x000000bc14ac723c */ /* 0x044ff000000418ac */
[C---:B------:R-:W-:Y:S01]  /*9b40*/  HMMA.16816.F32.BF16 R168, R20.reuse, R190, R168 ;  /* 0x000000be14a8723c */ /* 0x040fe200000418a8 */
[----:B------:R-:W-:Y:S07]  /*9b50*/  LDSM.16.M88.4 R188, [R215] ;  /* 0x00000000d7bc783b */ /* 0x000fee0000000200 */
[C---:B---3--:R-:W-:Y:S08]  /*9b60*/  HMMA.16816.F32.BF16 R32, R20.reuse, R24, R32 ;  /* 0x000000181420723c */ /* 0x048ff00000041820 */
[----:B------:R-:W-:Y:S01]  /*9b70*/  HMMA.16816.F32.BF16 R28, R20, R26, R28 ;  /* 0x0000001a141c723c */ /* 0x000fe2000004181c */
[----:B------:R-:W2:Y:S04]  /*9b80*/  LDSM.16.M88.4 R20, [R232+0x4000] ;  /* 0x00400000e814783b */ /* 0x000ea80000000200 */
[----:B------:R-:W3:Y:S03]  /*9b90*/  LDSM.16.M88.4 R24, [R214] ;  /* 0x00000000d618783b */ /* 0x000ee60000000200 */
[C---:B-1----:R-:W-:Y:S08]  /*9ba0*/  HMMA.16816.F32.BF16 R4, R8.reuse, R196, R4 ;  /* 0x000000c40804723c */ /* 0x042ff00000041804 */
[C---:B------:R-:W-:Y:S01]  /*9bb0*/  HMMA.16816.F32.BF16 R16, R8.reuse, R198, R16 ;  /* 0x000000c60810723c */ /* 0x040fe20000041810 */
[----:B------:R-:W-:Y:S07]  /*9bc0*/  LDSM.16.M88.4 R196, [R227+0xc800] ;  /* 0x00c80000e3c4783b */ /* 0x000fee0000000200 */
[C---:B------:R-:W-:Y:S08]  /*9bd0*/  HMMA.16816.F32.BF16 R180, R8.reuse, R192, R180 ;  /* 0x000000c008b4723c */ /* 0x040ff000000418b4 */
[C---:B------:R-:W-:Y:S01]  /*9be0*/  HMMA.16816.F32.BF16 R176, R8.reuse, R194, R176 ;  /* 0x000000c208b0723c */ /* 0x040fe200000418b0 */
[----:B------:R-:W1:Y:S07]  /*9bf0*/  LDSM.16.M88.4 R192, [R213] ;  /* 0x00000000d5c0783b */ /* 0x000e6e0000000200 */
[C---:B------:R-:W-:Y:S08]  /*9c00*/  HMMA.16816.F32.BF16 R172, R8.reuse, R184, R172 ;  /* 0x000000b808ac723c */ /* 0x040ff000000418ac */
[C---:B------:R-:W-:Y:S01]  /*9c10*/  HMMA.16816.F32.BF16 R168, R8.reuse, R186, R168 ;  /* 0x000000ba08a8723c */ /* 0x040fe200000418a8 */
[----:B------:R-:W4:Y:S07]  /*9c20*/  LDSM.16.M88.4 R184, [R212] ;  /* 0x00000000d4b8783b */ /* 0x000f2e0000000200 */
        /* <DEDUP_REMOVED lines=35> */
[----:B------:R-:W3:Y:S07]  /*9e60*/  LDSM.16.M88.4 R12, [R211] ;  /* 0x00000000d30c783b */ /* 0x000eee0000000200 */
[C---:B------:R-:W-:Y:S08]  /*9e70*/  HMMA.16816.F32.BF16 R180, R192.reuse, R20, R180 ;  /* 0x00000014c0b4723c */ /* 0x040ff000000418b4 */
[----:B------:R-:W-:Y:S01]  /*9e80*/  HMMA.16816.F32.BF16 R176, R192, R22, R176 ;  /* 0x00000016c0b0723c */ /* 0x000fe200000418b0 */
[----:B------:R-:W4:Y:S07]  /*9e90*/  LDSM.16.M88.4 R20, [R233+0xf800] ;  /* 0x00f80000e914783b */ /* 0x000f2e0000000200 */
[----:B--2---:R-:W-:Y:S08]  /*9ea0*/  HMMA.16816.F32.BF16 R4, R8, R24, R4 ;  /* 0x000000180804723c */ /* 0x004ff00000041804 */
[C---:B------:R-:W-:Y:S08]  /*9eb0*/  HMMA.16816.F32.BF16 R32, R192.reuse, R200, R32 ;  /* 0x000000c8c020723c */ /* 0x040ff00000041820 */
[----:B------:R-:W-:Y:S01]  /*9ec0*/  HMMA.16816.F32.BF16 R28, R192, R202, R28 ;  /* 0x000000cac01c723c */ /* 0x000fe2000004181c */
[----:B------:R-:W-:Y:S04]  /*9ed0*/  LDSM.16.M88.4 R200, [R227+0xe000] ;  /* 0x00e00000e3c8783b */ /* 0x000fe80000000200 */
[----:B------:R-:W-:Y:S03]  /*9ee0*/  LDSM.16.M88.4 R192, [R210] ;  /* 0x00000000d2c0783b */ /* 0x000fe60000000200 */
[C---:B------:R-:W-:Y:S01]  /*9ef0*/  HMMA.16816.F32.BF16 R16, R8.reuse, R26, R16 ;  /* 0x0000001a0810723c */ /* 0x040fe20000041810 */
[----:B------:R-:W2:Y:S07]  /*9f00*/  LDSM.16.M88.4 R24, [R230+0x6000] ;  /* 0x00600000e618783b */ /* 0x000eae0000000200 */
[C---:B-1----:R-:W-:Y:S08]  /*9f10*/  HMMA.16816.F32.BF16 R172, R8.reuse, R184, R172 ;  /* 0x000000b808ac723c */ /* 0x042ff000000418ac */
[----:B------:R-:W-:Y:S01]  /*9f20*/  HMMA.16816.F32.BF16 R168, R8, R186, R168 ;  /* 0x000000ba08a8723c */ /* 0x000fe200000418a8 */
[----:B------:R-:W1:Y:S07]  /*9f30*/  LDSM.16.M88.4 R184, [R208] ;  /* 0x00000000d0b8783b */ /* 0x000e6e0000000200 */
[----:B---3--:R-:W-:Y:S08]  /*9f40*/  HMMA.16816.F32.BF16 R4, R196, R12, R4 ;  /* 0x0000000cc404723c */ /* 0x008ff00000041804 */
[C---:B------:R-:W-:Y:S08]  /*9f50*/  HMMA.16816.F32.BF16 R180, R8.reuse, R188, R180 ;  /* 0x000000bc08b4723c */ /* 0x040ff000000418b4 */
[C---:B------:R-:W-:Y:S01]  /*9f60*/  HMMA.16816.F32.BF16 R176, R8.reuse, R190, R176 ;  /* 0x000000be08b0723c */ /* 0x040fe200000418b0 */
[----:B------:R-:W-:Y:S07]  /*9f70*/  LDSM.16.M88.4 R188, [R209] ;  /* 0x00000000d1bc783b */ /* 0x000fee0000000200 */
[C---:B----4-:R-:W-:Y:S08]  /*9f80*/  HMMA.16816.F32.BF16 R32, R8.reuse, R20, R32 ;  /* 0x000000140820723c */ /* 0x050ff00000041820 */
[----:B------:R-:W-:Y:S01]  /*9f90*/  HMMA.16816.F32.BF16 R28, R8, R22, R28 ;  /* 0x00000016081c723c */ /* 0x000fe2000004181c */
[----:B------:R-:W-:Y:S04]  /*9fa0*/  LDSM.16.M88.4 R8, [R220+0x6000] ;  /* 0x00600000dc08783b */ /* 0x000fe80000000200 */
[----:B------:R-:W-:Y:S03]  /*9fb0*/  LDSM.16.M88.4 R20, [R227+0xe800] ;  /* 0x00e80000e314783b */ /* 0x000fe60000000200 */
[----:B------:R-:W-:Y:S01]  /*9fc0*/  HMMA.16816.F32.BF16 R16, R196, R14, R16 ;  /* 0x0000000ec410723c */ /* 0x000fe20000041810 */
[----:B------:R-:W3:Y:S07]  /*9fd0*/  LDSM.16.M88.4 R12, [R229+0x6000] ;  /* 0x00600000e50c783b */ /* 0x000eee0000000200 */
[----:B--2---:R-:W-:Y:S08]  /*9fe0*/  HMMA.16816.F32.BF16 R4, R24, R200, R4 ;  /* 0x000000c81804723c */ /* 0x004ff00000041804 */
[C---:B------:R-:W-:Y:S07]  /*9ff0*/  HMMA.16816.F32.BF16 R180, R196.reuse, R192, R180 ;  /* 0x000000c0c4b4723c */ /* 0x040fee00000418b4 */
[----:B------:R-:W-:Y:S01]  /*a000*/  IADD3 R192, R0, 0x1, RZ ;  /* 0x0000000100c07810 */ /* 0x000fe20007ffe0ff */
[----:B-1----:R-:W-:Y:S03]  /*a010*/  HMMA.16816.F32.BF16 R32, R196, R184, R32 ;  /* 0x000000b8c420723c */ /* 0x002fe60000041820 */
[----:B------:R-:W-:-:S02]  /*a020*/  ISETP.GE.AND P6, PT, R192, R167, PT ;  /* 0x000000a7c000720c */ /* 0x000fc40003fc6270 */
[----:B------:R-:W-:-:S03]  /*a030*/  ISETP.GE.AND P1, PT, R192, R2, PT ;  /* 0x00000002c000720c */ /* 0x000fc60003f26270 */
[----:B------:R-:W-:Y:S01]  /*a040*/  HMMA.16816.F32.BF16 R28, R196, R186, R28 ;  /* 0x000000bac41c723c */ /* 0x000fe2000004181c */
[----:B------:R-:W1:Y:S07]  /*a050*/  LDSM.16.M88.4 R184, [R220+0x6800] ;  /* 0x00680000dcb8783b */ /* 0x000e6e0000000200 */
[----:B------:R-:W-:Y:S08]  /*a060*/  HMMA.16816.F32.BF16 R16, R24, R202, R16 ;  /* 0x000000ca1810723c */ /* 0x000ff00000041810 */
[----:B------:R-:W-:Y:S07]  /*a070*/  HMMA.16816.F32.BF16 R176, R196, R194, R176 ;  /* 0x000000c2c4b0723c */ /* 0x000fee00000418b0 */
[C---:B------:R-:W-:Y:S01]  /*a080*/  IADD3 R194, R0.reuse, 0x9, RZ ;  /* 0x0000000900c27810 */ /* 0x040fe20007ffe0ff */
[----:B---3--:R-:W-:Y:S01]  /*a090*/  HMMA.16816.F32.BF16 R4, R12, R8, R4 ;  /* 0x000000080c04723c */ /* 0x008fe20000041804 */
[----:B------:R-:W-:-:S07]  /*a0a0*/  IADD3 R195, R0, 0x10, RZ ;  /* 0x0000001000c37810 */ /* 0x000fce0007ffe0ff */
[C---:B------:R-:W-:Y:S08]  /*a0b0*/  HMMA.16816.F32.BF16 R172, R196.reuse, R188, R172 ;  /* 0x000000bcc4ac723c */ /* 0x040ff000000418ac */
[----:B------:R-:W-:Y:S01]  /*a0c0*/  HMMA.16816.F32.BF16 R168, R196, R190, R168 ;  /* 0x000000bec4a8723c */ /* 0x000fe200000418a8 */
[----:B------:R-:W2:Y:S07]  /*a0d0*/  LDSM.16.M88.4 R188, [R227+0xf000] ;  /* 0x00f00000e3bc783b */ /* 0x000eae0000000200 */
[----:B------:R-:W-:Y:S01]  /*a0e0*/  HMMA.16816.F32.BF16 R180, R24, R20, R180 ;  /* 0x0000001418b4723c */ /* 0x000fe200000418b4 */
[----:B------:R-:W3:Y:S06]  /*a0f0*/  I2F R20, R192 ;  /* 0x000000c000147306 */ /* 0x000eec0000201400 */
[----:B------:R-:W-:Y:S01]  /*a100*/  IADD3 R21, R0, 0x8, RZ ;  /* 0x0000000800157810 */ /* 0x000fe20007ffe0ff */
[----:B------:R-:W-:Y:S01]  /*a110*/  HMMA.16816.F32.BF16 R16, R12, R10, R16 ;  /* 0x0000000a0c10723c */ /* 0x000fe20000041810 */
[----:B------:R-:W4:Y:S01]  /*a120*/  LDSM.16.M88.4 R8, [R220+0x7000] ;  /* 0x00700000dc08783b */ /* 0x000f220000000200 */
[----:B------:R-:W5:Y:S01]  /*a130*/  I2F R192, R194 ;  /* 0x000000c200c07306 */ /* 0x000f620000201400 */
[----:B------:R-:W-:-:S05]  /*a140*/  ISETP.GE.AND P0, PT, R21, R167, PT ;  /* 0x000000a71500720c */ /* 0x000fca0003f06270 */
[----:B------:R-:W-:Y:S01]  /*a150*/  HMMA.16816.F32.BF16 R176, R24, R22, R176 ;  /* 0x0000001618b0723c */ /* 0x000fe200000418b0 */
[C---:B---3--:R-:W-:Y:S01]  /*a160*/  FFMA.FTZ R5, R20.reuse, UR4, R5 ;  /* 0x0000000414057c23 */ /* 0x048fe20008010005 */
[----:B------:R3:W3:Y:S01]  /*a170*/  I2F R193, R21 ;  /* 0x0000001500c17306 */ /* 0x0006e20000201400 */
[----:B------:R-:W-:-:S03]  /*a180*/  FFMA.FTZ R7, R20, UR4, R7 ;  /* 0x0000000414077c23 */ /* 0x000fc60008010007 */
[----:B------:R-:W-:Y:S02]  /*a190*/  FSEL R5, R5, -INF , !P6 ;  /* 0xff80000005057808 */ /* 0x000fe40007000000 */
[----:B-1----:R-:W-:Y:S01]  /*a1a0*/  HMMA.16816.F32.BF16 R180, R12, R184, R180 ;  /* 0x000000b80cb4723c */ /* 0x002fe200000418b4 */
[-C--:B------:R-:W-:Y:S01]  /*a1b0*/  ISETP.GE.AND P6, PT, R21, R2.reuse, PT ;  /* 0x000000021500720c */ /* 0x080fe20003fc6270 */
[----:B------:R-:W1:Y:S01]  /*a1c0*/  I2F R185, R195 ;  /* 0x000000c300b97306 */ /* 0x000e620000201400 */
[----:B------:R-:W-:Y:S02]  /*a1d0*/  FSEL R202, R7, -INF , !P1 ;  /* 0xff80000007ca7808 */ /* 0x000fe40004800000 */
[----:B------:R-:W-:Y:S02]  /*a1e0*/  ISETP.GE.AND P1, PT, R194, R167, PT ;  /* 0x000000a7c200720c */ /* 0x000fe40003f26270 */
[----:B------:R-:W-:Y:S01]  /*a1f0*/  IADD3 R184, R0, 0x11, RZ ;  /* 0x0000001100b87810 */ /* 0x000fe20007ffe0ff */
[C---:B-----5:R-:W-:Y:S01]  /*a200*/  FFMA.FTZ R17, R192.reuse, UR4, R17 ;  /* 0x00000004c0117c23 */ /* 0x060fe20008010011 */
[----:B--2---:R-:W-:Y:S01]  /*a210*/  HMMA.16816.F32.BF16 R172, R24, R188, R172 ;  /* 0x000000bc18ac723c */ /* 0x004fe200000418ac */
[----:B---3--:R-:W2:Y:S01]  /*a220*/  LDSM.16.M88.4 R20, [R227+0xf800] ;  /* 0x00f80000e314783b */ /* 0x008ea20000000200 */
[C---:B------:R-:W-:Y:S01]  /*a230*/  FFMA.FTZ R16, R193.reuse, UR4, R16 ;  /* 0x00000004c1107c23 */ /* 0x040fe20008010010 */
[----:B------:R-:W3:Y:S01]  /*a240*/  I2F R188, R184 ;  /* 0x000000b800bc7306 */ /* 0x000ee20000201400 */
[----:B------:R-:W-:Y:S01]  /*a250*/  FFMA.FTZ R18, R193, UR4, R18 ;  /* 0x00000004c1127c23 */ /* 0x000fe20008010012 */
[----:B------:R-:W-:Y:S01]  /*a260*/  FSEL R203, R17, -INF , !P1 ;  /* 0xff80000011cb7808 */ /* 0x000fe20004800000 */
[----:B------:R-:W-:Y:S01]  /*a270*/  FFMA.FTZ R19, R192, UR4, R19 ;  /* 0x00000004c0137c23 */ /* 0x000fe20008010013 */
[----:B------:R-:W-:Y:S01]  /*a280*/  FSEL R7, R16, -INF , !P0 ;  /* 0xff80000010077808 */ /* 0x000fe20004000000 */
[----:B------:R-:W-:Y:S01]  /*a290*/  HMMA.16816.F32.BF16 R176, R12, R186, R176 ;  /* 0x000000ba0cb0723c */ /* 0x000fe200000418b0 */
[----:B------:R-:W-:-:S02]  /*a2a0*/  ISETP.GE.AND P0, PT, R194, R2, PT ;  /* 0x00000002c200720c */ /* 0x000fc40003f06270 */
[----:B------:R-:W-:Y:S02]  /*a2b0*/  FSEL R206, R18, -INF , !P6 ;  /* 0xff80000012ce7808 */ /* 0x000fe40007000000 */
[C---:B------:R-:W-:Y:S02]  /*a2c0*/  IADD3 R189, R0.reuse, 0x19, RZ ;  /* 0x0000001900bd7810 */ /* 0x040fe40007ffe0ff */
[----:B------:R-:W-:Y:S01]  /*a2d0*/  IADD3 R186, R0, 0x18, RZ ;  /* 0x0000001800ba7810 */ /* 0x000fe20007ffe0ff */
[----:B-1----:R-:W-:Y:S01]  /*a2e0*/  FFMA.FTZ R201, R185, UR4, R180 ;  /* 0x00000004b9c97c23 */ /* 0x002fe200080100b4 */
[----:B------:R-:W-:Y:S01]  /*a2f0*/  FSEL R180, R19, -INF , !P0 ;  /* 0xff80000013b47808 */ /* 0x000fe20004000000 */
[----:B------:R-:W-:Y:S01]  /*a300*/  HMMA.16816.F32.BF16 R168, R24, R190, R168 ;  /* 0x000000be18a8723c */ /* 0x000fe200000418a8 */
[----:B------:R-:W1:Y:S01]  /*a310*/  I2F R187, R186 ;  /* 0x000000ba00bb7306 */ /* 0x000e620000201400 */
[----:B------:R-:W5:Y:S01]  /*a320*/  LDSM.16.M88.4 R16, [R220+0x7800] ;  /* 0x00780000dc10783b */ /* 0x000f620000000200 */
[----:B------:R-:W-:Y:S01]  /*a330*/  FFMA.FTZ R200, R185, UR4, R182 ;  /* 0x00000004b9c87c23 */ /* 0x000fe200080100b6 */
[----:B------:R-:W-:Y:S01]  /*a340*/  ISETP.GE.AND P1, PT, R195, R2, PT ;  /* 0x00000002c300720c */ /* 0x000fe20003f26270 */
[----:B---3--:R-:W-:Y:S01]  /*a350*/  FFMA.FTZ R181, R188, UR4, R181 ;  /* 0x00000004bcb57c23 */ /* 0x008fe200080100b5 */
[----:B------:R-:W-:Y:S01]  /*a360*/  ISETP.GE.AND P0, PT, R184, R167, PT ;  /* 0x000000a7b800720c */ /* 0x000fe20003f06270 */
[----:B------:R-:W-:Y:S01]  /*a370*/  FFMA.FTZ R188, R188, UR4, R183 ;  /* 0x00000004bcbc7c23 */ /* 0x000fe200080100b7 */
[----:B----4-:R-:W-:Y:S01]  /*a380*/  HMMA.16816.F32.BF16 R172, R12, R8, R172 ;  /* 0x000000080cac723c */ /* 0x010fe200000418ac */
[----:B------:R-:W3:Y:S01]  /*a390*/  I2F R182, R189 ;  /* 0x000000bd00b67306 */ /* 0x000ee20000201400 */
[----:B------:R-:W-:Y:S01]  /*a3a0*/  FSEL R200, R200, -INF , !P1 ;  /* 0xff800000c8c87808 */ /* 0x000fe20004800000 */
[----:B------:R-:W-:-:S04]  /*a3b0*/  DEPBAR.LE SB0, 0x0 ;  /* 0x000080000000791a */ /* 0x000fc80000000000 */
[-C--:B------:R-:W-:Y:S01]  /*a3c0*/  ISETP.GE.AND P6, PT, R195, R167.reuse, PT ;  /* 0x000000a7c300720c */ /* 0x080fe20003fc6270 */
[C---:B-1----:R-:W-:Y:S01]  /*a3d0*/  FFMA.FTZ R176, R187.reuse, UR4, R176 ;  /* 0x00000004bbb07c23 */ /* 0x042fe200080100b0 */
[----:B------:R-:W-:Y:S01]  /*a3e0*/  ISETP.GE.AND P1, PT, R186, R167, PT ;  /* 0x000000a7ba00720c */ /* 0x000fe20003f26270 */
[----:B------:R-:W-:Y:S01]  /*a3f0*/  FFMA.FTZ R178, R187, UR4, R178 ;  /* 0x00000004bbb27c23 */ /* 0x000fe200080100b2 */
[C---:B------:R-:W-:Y:S02]  /*a400*/  IADD3 R8, R0.reuse, 0x20, RZ ;  /* 0x0000002000087810 */ /* 0x040fe40007ffe0ff */
[----:B------:R-:W-:Y:S01]  /*a410*/  IADD3 R183, R0, 0x21, RZ ;  /* 0x0000002100b77810 */ /* 0x000fe20007ffe0ff */
[----:B--2---:R-:W-:Y:S01]  /*a420*/  HMMA.16816.F32.BF16 R32, R24, R20, R32 ;  /* 0x000000141820723c */ /* 0x004fe20000041820 */
[----:B------:R-:W-:Y:S01]  /*a430*/  FSEL R191, R181, -INF , !P0 ;  /* 0xff800000b5bf7808 */ /* 0x000fe20004000000 */
[----:B------:R-:W1:Y:S01]  /*a440*/  I2F R9, R8 ;  /* 0x0000000800097306 */ /* 0x000e620000201400 */
[----:B------:R-:W-:-:S02]  /*a450*/  FSEL R201, R201, -INF , !P6 ;  /* 0xff800000c9c97808 */ /* 0x000fc40007000000 */
[----:B------:R-:W-:Y:S02]  /*a460*/  FSEL R181, R176, -INF , !P1 ;  /* 0xff800000b0b57808 */ /* 0x000fe40004800000 */
[-C--:B------:R-:W-:Y:S01]  /*a470*/  ISETP.GE.AND P6, PT, R184, R2.reuse, PT ;  /* 0x00000002b800720c */ /* 0x080fe20003fc6270 */
[----:B------:R-:W-:Y:S01]  /*a480*/  HMMA.16816.F32.BF16 R168, R12, R10, R168 ;  /* 0x0000000a0ca8723c */ /* 0x000fe200000418a8 */
[----:B---3--:R-:W-:Y:S01]  /*a490*/  FFMA.FTZ R21, R182, UR4, R177 ;  /* 0x00000004b6157c23 */ /* 0x008fe200080100b1 */
[----:B------:R-:W2:Y:S01]  /*a4a0*/  I2F R176, R183 ;  /* 0x000000b700b07306 */ /* 0x000ea20000201400 */
[----:B------:R-:W-:Y:S01]  /*a4b0*/  FSEL R188, R188, -INF , !P6 ;  /* 0xff800000bcbc7808 */ /* 0x000fe20007000000 */
[----:B------:R-:W-:Y:S01]  /*a4c0*/  FFMA.FTZ R20, R182, UR4, R179 ;  /* 0x00000004b6147c23 */ /* 0x000fe200080100b3 */
[-C--:B------:R-:W-:Y:S02]  /*a4d0*/  ISETP.GE.AND P0, PT, R186, R2.reuse, PT ;  /* 0x00000002ba00720c */ /* 0x080fe40003f06270 */
[-C--:B------:R-:W-:Y:S01]  /*a4e0*/  ISETP.GE.AND P6, PT, R189, R167.reuse, PT ;  /* 0x000000a7bd00720c */ /* 0x080fe20003fc6270 */
[----:B------:R-:W-:Y:S01]  /*a4f0*/  HMMA.16816.F32.BF16 R28, R24, R22, R28 ;  /* 0x00000016181c723c */ /* 0x000fe2000004181c */
[----:B------:R-:W-:Y:S01]  /*a500*/  IADD3 R10, R0, 0x28, RZ ;  /* 0x00000028000a7810 */ /* 0x000fe20007ffe0ff */
[C---:B-1----:R-:W-:Y:S01]  /*a510*/  FFMA.FTZ R174, R9.reuse, UR4, R174 ;  /* 0x0000000409ae7c23 */ /* 0x042fe200080100ae */
[----:B------:R-:W-:Y:S01]  /*a520*/  FSEL R190, R178, -INF , !P0 ;  /* 0xff800000b2be7808 */ /* 0x000fe20004000000 */
[----:B------:R-:W-:Y:S01]  /*a530*/  FFMA.FTZ R172, R9, UR4, R172 ;  /* 0x0000000409ac7c23 */ /* 0x000fe200080100ac */
[----:B------:R-:W-:Y:S01]  /*a540*/  FSEL R21, R21, -INF , !P6 ;  /* 0xff80000015157808 */ /* 0x000fe20007000000 */
[----:B------:R-:W1:Y:S01]  /*a550*/  I2F R11, R10 ;  /* 0x0000000a000b7306 */ /* 0x000e620000201400 */
[----:B------:R-:W-:Y:S01]  /*a560*/  IADD3 R22, R0, 0x29, RZ ;  /* 0x0000002900167810 */ /* 0x000fe20007ffe0ff */
[----:B-----5:R-:W-:Y:S01]  /*a570*/  HMMA.16816.F32.BF16 R32, R12, R16, R32 ;  /* 0x000000100c20723c */ /* 0x020fe20000041820 */
[----:B------:R-:W-:Y:S01]  /*a580*/  ISETP.GE.AND P0, PT, R8, R167, PT ;  /* 0x000000a70800720c */ /* 0x000fe20003f06270 */
[----:B--2---:R-:W-:Y:S01]  /*a590*/  FFMA.FTZ R173, R176, UR4, R173 ;  /* 0x00000004b0ad7c23 */ /* 0x004fe200080100ad */
[-C--:B------:R-:W-:Y:S01]  /*a5a0*/  ISETP.GE.AND P6, PT, R8, R2.reuse, PT ;  /* 0x000000020800720c */ /* 0x080fe20003fc6270 */
[----:B------:R-:W-:Y:S01]  /*a5b0*/  FFMA.FTZ R175, R176, UR4, R175 ;  /* 0x00000004b0af7c23 */ /* 0x000fe200080100af */
[----:B------:R-:W-:Y:S01]  /*a5c0*/  ISETP.GE.AND P1, PT, R189, R2, PT ;  /* 0x00000002bd00720c */ /* 0x000fe20003f26270 */
[----:B------:R-:W2:Y:S01]  /*a5d0*/  I2F R8, R22 ;  /* 0x0000001600087306 */ /* 0x000ea20000201400 */
[----:B------:R-:W-:-:S02]  /*a5e0*/  FSEL R196, R174, -INF , !P6 ;  /* 0xff800000aec47808 */ /* 0x000fc40007000000 */
[----:B------:R-:W-:Y:S02]  /*a5f0*/  FSEL R20, R20, -INF , !P1 ;  /* 0xff80000014147808 */ /* 0x000fe40004800000 */
[-C--:B------:R-:W-:Y:S02]  /*a600*/  ISETP.GE.AND P1, PT, R183, R167.reuse, PT ;  /* 0x000000a7b700720c */ /* 0x080fe40003f26270 */
[----:B------:R-:W-:Y:S01]  /*a610*/  FSEL R193, R172, -INF , !P0 ;  /* 0xff800000acc17808 */ /* 0x000fe20004000000 */
[----:B-1----:R-:W-:Y:S01]  /*a620*/  FFMA.FTZ R170, R11, UR4, R170 ;  /* 0x000000040baa7c23 */ /* 0x002fe200080100aa */
[----:B------:R-:W-:Y:S01]  /*a630*/  FSEL R197, R173, -INF , !P1 ;  /* 0xff800000adc57808 */ /* 0x000fe20004800000 */
[----:B------:R-:W-:Y:S01]  /*a640*/  HMMA.16816.F32.BF16 R28, R12, R18, R28 ;  /* 0x000000120c1c723c */ /* 0x000fe2000004181c */
[----:B------:R-:W-:Y:S01]  /*a650*/  BAR.SYNC.DEFER_BLOCKING 0x0 ;  /* 0x0000000000007b1d */ /* 0x000fe20000010000 */
[C---:B------:R-:W-:Y:S01]  /*a660*/  ISETP.GE.AND P6, PT, R10.reuse, R167, PT ;  /* 0x000000a70a00720c */ /* 0x040fe20003fc6270 */
[----:B------:R-:W-:Y:S01]  /*a670*/  FFMA.FTZ R168, R11, UR4, R168 ;  /* 0x000000040ba87c23 */ /* 0x000fe200080100a8 */
[----:B------:R-:W-:-:S02]  /*a680*/  ISETP.GE.AND P1, PT, R10, R2, PT ;  /* 0x000000020a00720c */ /* 0x000fc40003f26270 */
[----:B------:R-:W-:Y:S01]  /*a690*/  ISETP.GE.AND P0, PT, R183, R2, PT ;  /* 0x00000002b700720c */ /* 0x000fe20003f06270 */
[----:B--2---:R-:W-:Y:S01]  /*a6a0*/  FFMA.FTZ R169, R8, UR4, R169 ;  /* 0x0000000408a97c23 */ /* 0x004fe200080100a9 */
[----:B------:R-:W-:Y:S01]  /*a6b0*/  IADD3 R9, R0, 0x30, RZ ;  /* 0x0000003000097810 */ /* 0x000fe20007ffe0ff */
[----:B------:R-:W-:Y:S01]  /*a6c0*/  FFMA.FTZ R171, R8, UR4, R171 ;  /* 0x0000000408ab7c23 */ /* 0x000fe200080100ab */
[----:B------:R-:W-:Y:S02]  /*a6d0*/  IADD3 R10, R0, 0x31, RZ ;  /* 0x00000031000a7810 */ /* 0x000fe40007ffe0ff */
[----:B------:R-:W1:Y:S01]  /*a6e0*/  I2F R17, R9 ;  /* 0x0000000900117306 */ /* 0x000e620000201400 */
[----:B------:R-:W-:Y:S02]  /*a6f0*/  FSEL R192, R175, -INF , !P0 ;  /* 0xff800000afc07808 */ /* 0x000fe40004000000 */
[----:B------:R-:W-:Y:S02]  /*a700*/  ISETP.GE.AND P0, PT, R22, R167, PT ;  /* 0x000000a71600720c */ /* 0x000fe40003f06270 */
[----:B------:R-:W-:-:S02]  /*a710*/  FSEL R198, R170, -INF , !P1 ;  /* 0xff800000aac67808 */ /* 0x000fc40004800000 */
[----:B------:R-:W-:Y:S01]  /*a720*/  FSEL R199, R169, -INF , !P0 ;  /* 0xff800000a9c77808 */ /* 0x000fe20004000000 */
[----:B------:R-:W2:Y:S01]  /*a730*/  I2F R16, R10 ;  /* 0x0000000a00107306 */ /* 0x000ea20000201400 */
[C---:B------:R-:W-:Y:S02]  /*a740*/  ISETP.GE.AND P1, PT, R9.reuse, R167, PT ;  /* 0x000000a70900720c */ /* 0x040fe40003f26270 */
[-C--:B------:R-:W-:Y:S02]  /*a750*/  ISETP.GE.AND P0, PT, R9, R2.reuse, PT ;  /* 0x000000020900720c */ /* 0x080fe40003f06270 */
[----:B------:R-:W-:Y:S02]  /*a760*/  IADD3 R11, R0, 0x38, RZ ;  /* 0x00000038000b7810 */ /* 0x000fe40007ffe0ff */
[----:B------:R-:W-:Y:S01]  /*a770*/  FSEL R195, R168, -INF , !P6 ;  /* 0xff800000a8c37808 */ /* 0x000fe20007000000 */
[----:B------:R-:W3:Y:S01]  /*a780*/  I2F R9, R0 ;  /* 0x0000000000097306 */ /* 0x000ee20000201400 */
[----:B------:R-:W-:Y:S01]  /*a790*/  ISETP.GE.AND P6, PT, R22, R2, PT ;  /* 0x000000021600720c */ /* 0x000fe20003fc6270 */
[C---:B-1----:R-:W-:Y:S01]  /*a7a0*/  FFMA.FTZ R32, R17.reuse, UR4, R32 ;  /* 0x0000000411207c23 */ /* 0x042fe20008010020 */
[----:B------:R-:W-:Y:S01]  /*a7b0*/  IADD3 R8, R0, 0x39, RZ ;  /* 0x0000003900087810 */ /* 0x000fe20007ffe0ff */
[----:B------:R-:W-:Y:S01]  /*a7c0*/  FFMA.FTZ R34, R17, UR4, R34 ;  /* 0x0000000411227c23 */ /* 0x000fe20008010022 */
[----:B------:R-:W-:-:S02]  /*a7d0*/  FSEL R194, R171, -INF , !P6 ;  /* 0xff800000abc27808 */ /* 0x000fc40007000000 */
[-C--:B------:R-:W-:Y:S01]  /*a7e0*/  ISETP.GE.AND P6, PT, R10, R167.reuse, PT ;  /* 0x000000a70a00720c */ /* 0x080fe20003fc6270 */
[----:B------:R-:W1:Y:S01]  /*a7f0*/  I2F R13, R11 ;  /* 0x0000000b000d7306 */ /* 0x000e620000201400 */
[----:B--2---:R-:W-:Y:S01]  /*a800*/  FFMA.FTZ R33, R16, UR4, R33 ;  /* 0x0000000410217c23 */ /* 0x004fe20008010021 */
[----:B------:R-:W-:Y:S01]  /*a810*/  FSEL R189, R32, -INF , !P1 ;  /* 0xff80000020bd7808 */ /* 0x000fe20004800000 */
[----:B------:R-:W-:Y:S01]  /*a820*/  FFMA.FTZ R35, R16, UR4, R35 ;  /* 0x0000000410237c23 */ /* 0x000fe20008010023 */
[----:B------:R-:W-:Y:S02]  /*a830*/  FSEL R186, R34, -INF , !P0 ;  /* 0xff80000022ba7808 */ /* 0x000fe40004000000 */
[----:B------:R-:W-:Y:S02]  /*a840*/  FSEL R187, R33, -INF , !P6 ;  /* 0xff80000021bb7808 */ /* 0x000fe40007000000 */
[-C--:B------:R-:W-:Y:S01]  /*a850*/  ISETP.GE.AND P1, PT, R10, R2.reuse, PT ;  /* 0x000000020a00720c */ /* 0x080fe20003f26270 */
[C---:B---3--:R-:W-:Y:S01]  /*a860*/  FFMA.FTZ R4, R9.reuse, UR4, R4 ;  /* 0x0000000409047c23 */ /* 0x048fe20008010004 */
[CC--:B------:R-:W-:Y:S01]  /*a870*/  ISETP.GE.AND P0, PT, R0.reuse, R167.reuse, PT ;  /* 0x000000a70000720c */ /* 0x0c0fe20003f06270 */
[----:B------:R-:W2:Y:S01]  /*a880*/  I2F R10, R8 ;  /* 0x00000008000a7306 */ /* 0x000ea20000201400 */
[----:B------:R-:W-:Y:S01]  /*a890*/  ISETP.GE.AND P6, PT, R0, R2, PT ;  /* 0x000000020000720c */ /* 0x000fe20003fc6270 */
[----:B------:R-:W-:Y:S01]  /*a8a0*/  FFMA.FTZ R0, R9, UR4, R6 ;  /* 0x0000000409007c23 */ /* 0x000fe20008010006 */
[----:B------:R-:W-:Y:S01]  /*a8b0*/  FSEL R184, R35, -INF , !P1 ;  /* 0xff80000023b87808 */ /* 0x000fe20004800000 */
[----:B-1----:R-:W-:Y:S01]  /*a8c0*/  FFMA.FTZ R28, R13, UR4, R28 ;  /* 0x000000040d1c7c23 */ /* 0x002fe2000801001c */
[----:B------:R-:W-:Y:S01]  /*a8d0*/  ISETP.GE.AND P1, PT, R11, R167, PT ;  /* 0x000000a70b00720c */ /* 0x000fe20003f26270 */
[----:B------:R-:W-:Y:S01]  /*a8e0*/  FFMA.FTZ R30, R13, UR4, R30 ;  /* 0x000000040d1e7c23 */ /* 0x000fe2000801001e */
[----:B------:R-:W-:-:S02]  /*a8f0*/  FSEL R0, R0, -INF , !P6 ;  /* 0xff80000000007808 */ /* 0x000fc40007000000 */
[----:B------:R-:W-:Y:S02]  /*a900*/  PLOP3.LUT P6, PT, PT, PT, UP0, 0x80, 0x0 ;  /* 0x000000000000781c */ /* 0x000fe40003fcf008 */
[----:B------:R-:W-:Y:S02]  /*a910*/  FSEL R185, R28, -INF , !P1 ;  /* 0xff8000001cb97808 */ /* 0x000fe40004800000 */
[----:B------:R-:W-:Y:S02]  /*a920*/  ISETP.GE.AND P1, PT, R11, R2, PT ;  /* 0x000000020b00720c */ /* 0x000fe40003f26270 */
[----:B------:R-:W-:Y:S01]  /*a930*/  FSEL R9, R4, -INF , !P0 ;  /* 0xff80000004097808 */ /* 0x000fe20004000000 */
[----:B--2---:R-:W-:Y:S01]  /*a940*/  FFMA.FTZ R29, R10, UR4, R29 ;  /* 0x000000040a1d7c23 */ /* 0x004fe2000801001d */
[----:B------:R-:W-:Y:S01]  /*a950*/  FSEL R182, R30, -INF , !P1 ;  /* 0xff8000001eb67808 */ /* 0x000fe20004800000 */
[----:B------:R-:W-:Y:S01]  /*a960*/  FFMA.FTZ R31, R10, UR4, R31 ;  /* 0x000000040a1f7c23 */ /* 0x000fe2000801001f */
[----:B------:R-:W-:-:S02]  /*a970*/  ISETP.GE.AND P1, PT, R8, R167, PT ;  /* 0x000000a70800720c */ /* 0x000fc40003f26270 */
[----:B------:R-:W-:Y:S02]  /*a980*/  ISETP.GE.AND P0, PT, R8, R2, PT ;  /* 0x000000020800720c */ /* 0x000fe40003f06270 */
        /* <DEDUP_REMOVED lines=61> */
[----:B------:R-:W-:-:S04]  /*ad60*/  UIADD3 UR10, UR6, -UR9, URZ ;  /* 0x80000009060a7290 */ /* 0x000fc8000fffe03f */
[----:B------:R-:W-:-:S03]  /*ad70*/  UIMAD UR10, UR10, UR7, -0x40 ;  /* 0xffffffc00a0a74a4 */ /* 0x000fc6000f8e0207 */
        /* <DEDUP_REMOVED lines=16> */
.L_x_3697:
[----:B------:R-:W-:Y:S02]  /*ae80*/  ULDC UR10, c[0x0][0x198] ;  /* 0x00006600000a7ab9 */ /* 0x000fe40000000800 */
[----:B------:R-:W-:-:S04]  /*ae90*/  ULEA UR10, -UR10, URZ, 0x6 ;  /* 0x0000003f0a0a7291 */ /* 0x000fc8000f8e313f */
[----:B------:R-:W-:Y:S02]  /*aea0*/  USHF.R.S32.HI UR8, URZ, 0x1f, UR10 ;  /* 0x0000001f3f087899 */ /* 0x000fe4000801140a */
.L_x_3698:
        /* <DEDUP_REMOVED lines=87> */
[C---:B------:R-:W-:Y:S01]  /*b420*/  @!P4 IADD3.X R11, R165.reuse, UR5, RZ, P0, !PT ;  /* 0x00000005a50bcc10 */ /* 0x040fe200087fe4ff */
[----:B------:R1:W-:Y:S01]  /*b430*/  @P4 STS.128 [R236+0xa800], RZ ;  /* 0x00a800ffec004388 */ /* 0x0003e20000000c00 */
[----:B------:R-:W-:Y:S02]  /*b440*/  @!P4 LEA R172, P1, R6, c[0x0][0x168], 0x1 ;  /* 0x00005a0006acca11 */ /* 0x000fe400078208ff */
        /* <DEDUP_REMOVED lines=64> */
.L_x_3700:
[----:B------:R-:W-:Y:S05]  /*b850*/  BSYNC B0 ;  /* 0x0000000000007941 */ /* 0x000fea0003800000 */
.L_x_3699:
[----:B------:R-:W0:Y:S01]  /*b860*/  LDGDEPBAR ;  /* 0x00000000000079af */ /* 0x000e220000000000 */
[----:B-1----:R-:W-:Y:S02]  /*b870*/  IMAD.U32 R11, RZ, RZ, UR10 ;  /* 0x0000000aff0b7e24 */ /* 0x002fe4000f8e00ff */
[----:B------:R-:W-:-:S03]  /*b880*/  IMAD.U32 R2, RZ, RZ, UR8 ;  /* 0x00000008ff027e24 */ /* 0x000fc6000f8e00ff */
[----:B------:R-:W-:-:S04]  /*b890*/  LEA R240, P0, R11, R240, 0x1 ;  /* 0x000000f00bf07211 */ /* 0x000fc800078008ff */
[----:B------:R-:W-:Y:S02]  /*b8a0*/  LEA.HI.X R241, R11, R241, R2, 0x1, P0 ;  /* 0x000000f10bf17211 */ /* 0x000fe400000f0c02 */
.L_x_3696:
        /* <DEDUP_REMOVED lines=42> */
[----:B------:R-:W-:Y:S01]  /*bb50*/  LDSM.16.MT88.4 R12, [R225+0x10000] ;  /* 0x01000000e10c783b */ /* 0x000fe20000004200 */
        /* <DEDUP_REMOVED lines=9> */
[----:B------:R-:W1:Y:S01]  /*bbf0*/  LDSM.16.MT88.4 R8, [R226+0x10000] ;  /* 0x01000000e208783b */ /* 0x000e620000004200 */
[--C-:B------:R-:W-:Y:S01]  /*bc00*/  FFMA.FTZ R171, R5, c[0x0][0x23c], -R166.reuse ;  /* 0x00008f0005ab7a23 */ /* 0x100fe200000108a6 */
[----:B------:R-:W-:Y:S01]  /*bc10*/  FSEL R5, R174, RZ, P1 ;  /* 0x000000ffae057208 */ /* 0x000fe20000800000 */
[----:B------:R-:W-:Y:S01]  /*bc20*/  FFMA.FTZ R170, R7, c[0x0][0x23c], -R166 ;  /* 0x00008f0007aa7a23 */ /* 0x000fe200000108a6 */
[----:B------:R-:W-:Y:S01]  /*bc30*/  FSEL R165, R165, RZ, P0 ;  /* 0x000000ffa5a57208 */ /* 0x000fe20000000000 */
[----:B------:R-:W-:Y:S01]  /*bc40*/  FADD.FTZ R6, R3, -R6 ;  /* 0x8000000603067221 */ /* 0x000fe20000010000 */
[----:B------:R-:W-:Y:S01]  /*bc50*/  MUFU.EX2 R172, R172 ;  /* 0x000000ac00ac7308 */ /* 0x000fe20000000800 */
[----:B------:R-:W-:Y:S02]  /*bc60*/  FADD.FTZ R4, R164, -R5 ;  /* 0x80000005a4047221 */ /* 0x000fe40000010000 */
        /* <DEDUP_REMOVED lines=12> */
[----:B------:R-:W-:Y:S01]  /*bd30*/  LDSM.16.MT88.4 R20, [R224+0x10800] ;  /* 0x01080000e014783b */ /* 0x000fe20000004200 */
[----:B------:R-:W3:Y:S01]  /*bd40*/  MUFU.EX2 R169, R169 ;  /* 0x000000a900a97308 */ /* 0x000ee20000000800 */
[----:B--2---:R-:W-:Y:S01]  /*bd50*/  F2FP.BF16.PACK_AB R4, R171, R172 ;  /* 0x000000acab04723e */ /* 0x004fe200000010ff */
[--C-:B------:R-:W-:Y:S02]  /*bd60*/  FFMA.FTZ R179, R181, c[0x0][0x23c], -R166.reuse ;  /* 0x00008f00b5b37a23 */ /* 0x100fe400000108a6 */
[----:B------:R-:W-:Y:S02]  /*bd70*/  FFMA.FTZ R177, R201, c[0x0][0x23c], -R166 ;  /* 0x00008f00c9b17a23 */ /* 0x000fe400000108a6 */
[----:B------:R-:W-:-:S02]  /*bd80*/  FFMA.FTZ R181, R200, c[0x0][0x23c], -R165 ;  /* 0x00008f00c8b57a23 */ /* 0x000fc400000108a5 */
[----:B------:R-:W-:Y:S01]  /*bd90*/  MUFU.EX2 R168, R168 ;  /* 0x000000a800a87308 */ /* 0x000fe20000000800 */
[--C-:B------:R-:W-:Y:S02]  /*bda0*/  FFMA.FTZ R188, R188, c[0x0][0x23c], -R165.reuse ;  /* 0x00008f00bcbc7a23 */ /* 0x100fe400000108a5 */
[--C-:B------:R-:W-:Y:S02]  /*bdb0*/  FFMA.FTZ R190, R190, c[0x0][0x23c], -R165.reuse ;  /* 0x00008f00bebe7a23 */ /* 0x100fe400000108a5 */
[--C-:B------:R-:W-:Y:S02]  /*bdc0*/  FFMA.FTZ R200, R197, c[0x0][0x23c], -R166.reuse ;  /* 0x00008f00c5c87a23 */ /* 0x100fe400000108a6 */
[----:B------:R-:W-:Y:S01]  /*bdd0*/  FFMA.FTZ R202, R199, c[0x0][0x23c], -R166 ;  /* 0x00008f00c7ca7a23 */ /* 0x000fe200000108a6 */
        /* <DEDUP_REMOVED lines=22> */
[----:B------:R-:W-:Y:S01]  /*bf40*/  LDSM.16.MT88.4 R164, [R224+0x13800] ;  /* 0x01380000e0a4783b */ /* 0x000fe20000004200 */
[----:B--2---:R-:W-:-:S05]  /*bf50*/  FMUL.FTZ R160, R160, R176 ;  /* 0x000000b0a0a07220 */ /* 0x004fca0000410000 */
        /* <DEDUP_REMOVED lines=18> */
[----:B------:R-:W3:Y:S01]  /*c080*/  LDSM.16.MT88.4 R16, [R224+0x10000] ;  /* 0x01000000e010783b */ /* 0x000ee20000004200 */
        /* <DEDUP_REMOVED lines=179> */
[C---:B------:R-:W-:Y:S01]  /*cbc0*/  HMMA.16816.F32.BF16 R148, R4.reuse, R28, R148 ;  /* 0x0000001c0494723c */ /* 0x040fe20000041894 */
[----:B------:R-:W-:Y:S02]  /*cbd0*/  FADD.FTZ R171, R171, R172 ;  /* 0x000000acabab7221 */ /* 0x000fe40000010000 */
[----:B------:R-:W-:Y:S02]  /*cbe0*/  FADD.FTZ R3, R2, R3 ;  /* 0x0000000302037221 */ /* 0x000fe40000010000 */
[----:B------:R-:W-:Y:S02]  /*cbf0*/  FADD.FTZ R170, R170, R171 ;  /* 0x000000abaaaa7221 */ /* 0x000fe40000010000 */
[----:B------:R-:W-:Y:S01]  /*cc00*/  FADD.FTZ R2, R0, R3 ;  /* 0x0000000300027221 */ /* 0x000fe20000010000 */
[----:B------:R-:W-:Y:S01]  /*cc10*/  HMMA.16816.F32.BF16 R144, R4, R30, R144 ;  /* 0x0000001e0490723c */ /* 0x000fe20000041890 */
[----:B------:R-:W-:Y:S01]  /*cc20*/  LDSM.16.MT88.4 R28, [R228+0x14800] ;  /* 0x01480000e41c783b */ /* 0x000fe20000004200 */
[----:B------:R-:W-:-:S02]  /*cc30*/  FADD.FTZ R0, R169, R170 ;  /* 0x000000aaa9007221 */ /* 0x000fc40000010000 */
[----:B------:R-:W-:-:S03]  /*cc40*/  FADD.FTZ R2, R175, R2 ;  /* 0x00000002af027221 */ /* 0x000fc60000010000 */
[----:B--2---:R-:W-:Y:S01]  /*cc50*/  F2FP.BF16.PACK_AB R4, R178, R177 ;  /* 0x000000b1b204723e */ /* 0x004fe200000010ff */
        /* <DEDUP_REMOVED lines=8> */
[----:B------:R-:W-:Y:S01]  /*cce0*/  FADD.FTZ R190, R190, R3 ;  /* 0x00000003bebe7221 */ /* 0x000fe20000010000 */
[----:B------:R-:W-:Y:S01]  /*ccf0*/  MOV R3, R173 ;  /* 0x000000ad00037202 */ /* 0x000fe20000000f00 */
[----:B-1----:R-:W-:Y:S01]  /*cd00*/  HMMA.16816.F32.BF16 R160, R4, R8, R160 ;  /* 0x0000000804a0723c */ /* 0x002fe200000418a0 */
[----:B------:R-:W-:-:S02]  /*cd10*/  FADD.FTZ R180, R180, R179 ;  /* 0x000000b3b4b47221 */ /* 0x000fc40000010000 */
[----:B------:R-:W-:-:S05]  /*cd20*/  FADD.FTZ R191, R191, R190 ;  /* 0x000000bebfbf7221 */ /* 0x000fca0000010000 */
[C---:B------:R-:W-:Y:S01]  /*cd30*/  HMMA.16816.F32.BF16 R156, R4.reuse, R10, R156 ;  /* 0x0000000a049c723c */ /* 0x040fe2000004189c */
[----:B------:R-:W1:Y:S07]  /*cd40*/  LDSM.16.MT88.4 R8, [R226+0x12800] ;  /* 0x01280000e208783b */ /* 0x000e6e0000004200 */
[C---:B------:R-:W-:Y:S08]  /*cd50*/  HMMA.16816.F32.BF16 R44, R4.reuse, R16, R44 ;  /* 0x00000010042c723c */ /* 0x040ff0000004182c */
        /* <DEDUP_REMOVED lines=29> */
[C---:B-----5:R-:W-:Y:S08]  /*cf30*/  HMMA.16816.F32.BF16 R100, R4.reuse, R24, R100 ;  /* 0x000000180464723c */ /* 0x060ff00000041864 */
        /* <DEDUP_REMOVED lines=59> */
[C---:B------:R-:W-:Y:S08]  /*d2f0*/  HMMA.16816.F32.BF16 R84, R4.reuse, R28, R84 ;  /* 0x0000001c0454723c */ /* 0x040ff00000041854 */
        /* <DEDUP_REMOVED lines=29> */
[C---:B------:R-:W-:Y:S08]  /*d4d0*/  HMMA.16816.F32.BF16 R60, R4.reuse, R12, R60 ;  /* 0x0000000c043c723c */ /* 0x040ff0000004183c */
        /* <DEDUP_REMOVED lines=19> */
[----:B------:R-:W1:Y:S07]  /*d610*/  LDSM.16.MT88.4 R12, [R224+0x17800] ;  /* 0x01780000e00c783b */ /* 0x000e6e0000004200 */
[C---:B------:R-:W-:Y:S08]  /*d620*/  HMMA.16816.F32.BF16 R88, R4.reuse, R166, R88 ;  /* 0x000000a60458723c */ /* 0x040ff00000041858 */
[C---:B------:R-:W-:Y:S08]  /*d630*/  HMMA.16816.F32.BF16 R92, R4.reuse, R32, R92 ;  /* 0x00000020045c723c */ /* 0x040ff0000004185c */
[C---:B------:R-:W-:Y:S08]  /*d640*/  HMMA.16816.F32.BF16 R96, R4.reuse, R34, R96 ;  /* 0x000000220460723c */ /* 0x040ff00000041860 */
[C---:B---3--:R-:W-:Y:S08]  /*d650*/  HMMA.16816.F32.BF16 R100, R4.reuse, R28, R100 ;  /* 0x0000001c0464723c */ /* 0x048ff00000041864 */
[C---:B------:R-:W-:Y:S08]  /*d660*/  HMMA.16816.F32.BF16 R104, R4.reuse, R30, R104 ;  /* 0x0000001e0468723c */ /* 0x040ff00000041868 */
[C---:B-----5:R-:W-:Y:S08]  /*d670*/  HMMA.16816.F32.BF16 R108, R4.reuse, R24, R108 ;  /* 0x00000018046c723c */ /* 0x060ff0000004186c */
[C---:B------:R-:W-:Y:S08]  /*d680*/  HMMA.16816.F32.BF16 R112, R4.reuse, R26, R112 ;  /* 0x0000001a0470723c */ /* 0x040ff00000041870 */
[C---:B-1----:R-:W-:Y:S08]  /*d690*/  HMMA.16816.F32.BF16 R116, R4.reuse, R16, R116 ;  /* 0x000000100474723c */ /* 0x042ff00000041874 */
[C---:B------:R-:W-:Y:S08]  /*d6a0*/  HMMA.16816.F32.BF16 R120, R4.reuse, R18, R120 ;  /* 0x000000120478723c */ /* 0x040ff00000041878 */
[C---:B----4-:R-:W-:Y:S08]  /*d6b0*/  HMMA.16816.F32.BF16 R132, R4.reuse, R8, R132 ;  /* 0x000000080484723c */ /* 0x050ff00000041884 */
[C---:B------:R-:W-:Y:S08]  /*d6c0*/  HMMA.16816.F32.BF16 R136, R4.reuse, R10, R136 ;  /* 0x0000000a0488723c */ /* 0x040ff00000041888 */
[C---:B--2---:R-:W-:Y:S08]  /*d6d0*/  HMMA.16816.F32.BF16 R140, R4.reuse, R20, R140 ;  /* 0x00000014048c723c */ /* 0x044ff0000004188c */
[C---:B------:R-:W-:Y:S08]  /*d6e0*/  HMMA.16816.F32.BF16 R152, R4.reuse, R22, R152 ;  /* 0x000000160498723c */ /* 0x040ff00000041898 */
[C---:B------:R-:W-:Y:S08]  /*d6f0*/  HMMA.16816.F32.BF16 R148, R4.reuse, R12, R148 ;  /* 0x0000000c0494723c */ /* 0x040ff00000041894 */
[C---:B------:R-:W-:Y:S08]  /*d700*/  HMMA.16816.F32.BF16 R144, R4.reuse, R14, R144 ;  /* 0x0000000e0490723c */ /* 0x040ff00000041890 */
[----:B------:R-:W-:Y:S07]  /*d710*/  HMMA.16816.F32.BF16 R84, R4, R164, R84 ;  /* 0x000000a40454723c */ /* 0x000fee0000041854 */
[----:B------:R-:W-:Y:S11]  /*d720*/  MOV R164, R174 ;  /* 0x000000ae00a47202 */ /* 0x000ff60000000f00 */
[----:B------:R-:W-:Y:S01]  /*d730*/  @!UPT UIADD3 URZ, URZ, URZ, URZ ;  /* 0x0000003f3f3ff290 */ /* 0x000fe2000fffe03f */
.L_x_3693:
        /* <DEDUP_REMOVED lines=43> */
.L_x_3705:
        /* <DEDUP_REMOVED lines=22> */
[----:B------:R-:W-:Y:S02]  /*db50*/  UIADD3 UR24, -UR39, URZ, URZ ;  /* 0x0000003f27187290 */ /* 0x000fe4000fffe13f */
[----:B------:R-:W-:Y:S02]  /*db60*/  UIADD3 UR36, -UR41, URZ, URZ ;  /* 0x0000003f29247290 */ /* 0x000fe4000fffe13f */
[----:B------:R-:W-:Y:S02]  /*db70*/  UIMAD UR30, UR18, UR24, UR30 ;  /* 0x00000018121e72a4 */ /* 0x000fe4000f8e021e */
[----:B------:R-:W-:Y:S02]  /*db80*/  UIMAD UR37, UR18, UR36, UR37 ;  /* 0x00000024122572a4 */ /* 0x000fe4000f8e0225 */
[----:B------:R-:W-:Y:S02]  /*db90*/  UISETP.GT.U32.AND UP2, UPT, UR18, UR30, UPT ;  /* 0x0000001e1200728c */ /* 0x000fe4000bf44070 */
[----:B------:R-:W-:Y:S09]  /*dba0*/  UISETP.GT.U32.AND UP3, UPT, UR18, UR37, UPT ;  /* 0x000000251200728c */ /* 0x000ff2000bf64070 */
[----:B------:R-:W-:Y:S02]  /*dbb0*/  @!UP2 UIADD3 UR30, UR30, -UR18, URZ ;  /* 0x800000121e1ea290 */ /* 0x000fe4000fffe03f */
[----:B------:R-:W-:Y:S02]  /*dbc0*/  @!UP3 UIADD3 UR37, UR37, -UR18, URZ ;  /* 0x800000122525b290 */ /* 0x000fe4000fffe03f */
[----:B------:R-:W-:Y:S02]  /*dbd0*/  UISETP.GE.U32.AND UP4, UPT, UR30, UR18, UPT ;  /* 0x000000121e00728c */ /* 0x000fe4000bf86070 */
[----:B------:R-:W-:Y:S02]  /*dbe0*/  UISETP.GE.U32.AND UP5, UPT, UR37, UR18, UPT ;  /* 0x000000122500728c */ /* 0x000fe4000bfa6070 */
[----:B------:R-:W-:Y:S02]  /*dbf0*/  @!UP3 UIADD3 UR41, UR41, 0x1, URZ ;  /* 0x000000012929b890 */ /* 0x000fe4000fffe03f */
[----:B------:R-:W-:Y:S02]  /*dc00*/  UISETP.GE.AND UP3, UPT, UR38, URZ, UPT ;  /* 0x0000003f2600728c */ /* 0x000fe4000bf66270 */
[----:B------:R-:W-:Y:S02]  /*dc10*/  @!UP2 UIADD3 UR39, UR39, 0x1, URZ ;  /* 0x000000012727a890 */ /* 0x000fe4000fffe03f */
[----:B------:R-:W-:Y:S02]  /*dc20*/  UISETP.GE.AND UP2, UPT, UR23, URZ, UPT ;  /* 0x0000003f1700728c */ /* 0x000fe4000bf46270 */
[----:B------:R-:W-:Y:S02]  /*dc30*/  @UP4 UIADD3 UR39, UR39, 0x1, URZ ;  /* 0x0000000127274890 */ /* 0x000fe4000fffe03f */
[----:B------:R-:W-:Y:S04]  /*dc40*/  @UP5 UIADD3 UR41, UR41, 0x1, URZ ;  /* 0x0000000129295890 */ /* 0x000fe8000fffe03f */
[----:B------:R-:W-:Y:S03]  /*dc50*/  @!UP3 UIADD3 UR41, -UR41, URZ, URZ ;  /* 0x0000003f2929b290 */ /* 0x000fe6000fffe13f */
        /* <DEDUP_REMOVED lines=15> */
[----:B-1----:R-:W-:Y:S01]  /*dd50*/  IMAD.U32 R10, RZ, RZ, UR36 ;  /* 0x00000024ff0a7e24 */ /* 0x002fe2000f8e00ff */
[----:B------:R-:W-:Y:S04]  /*dd60*/  UIADD3 UR36, UR41, -UR39, URZ ;  /* 0x8000002729247290 */ /* 0x000fe8000fffe03f */
[----:B------:R-:W-:Y:S01]  /*dd70*/  UIMAD UR36, UR36, UR12, -0x40 ;  /* 0xffffffc0242474a4 */ /* 0x000fe2000f8e020c */
[----:B--2---:R-:W-:Y:S03]  /*dd80*/  IMAD.U32 R12, RZ, RZ, UR42 ;  /* 0x0000002aff0c7e24 */ /* 0x004fe6000f8e00ff */
[----:B------:R-:W-:Y:S02]  /*dd90*/  USHF.R.S32.HI UR24, URZ, 0x1f, UR36 ;  /* 0x0000001f3f187899 */ /* 0x000fe40008011424 */
[----:B------:R-:W-:Y:S01]  /*dda0*/  UIMAD UR23, UR11, UR36, URZ ;  /* 0x000000240b1772a4 */ /* 0x000fe2000f8e023f */
[----:B---3--:R-:W-:Y:S03]  /*ddb0*/  MOV R13, UR43 ;  /* 0x0000002b000d7c02 */ /* 0x008fe60008000f00 */
[----:B------:R-:W-:Y:S03]  /*ddc0*/  UIMAD UR23, UR24, UR10, UR23 ;  /* 0x0000000a181772a4 */ /* 0x000fe6000f8e0217 */
[----:B------:R-:W-:Y:S01]  /*ddd0*/  UMOV UR24, UR10 ;  /* 0x0000000a00187c82 */ /* 0x000fe20008000000 */
[----:B------:R-:W2:Y:S01]  /*dde0*/  LDG.E R3, [R12.64] ;  /* 0x000000220c037981 */ /* 0x000ea2000c1e1900 */
[----:B----4-:R-:W-:Y:S01]  /*ddf0*/  MOV R11, UR37 ;  /* 0x00000025000b7c02 */ /* 0x010fe20008000f00 */
[----:B------:R-:W-:Y:S04]  /*de00*/  UIMAD.WIDE.U32 UR36, UR10, UR36, URZ ;  /* 0x000000240a2472a5 */ /* 0x000fe8000f8e003f */
[----:B------:R-:W2:Y:S01]  /*de10*/  LDG.E R10, [R10.64] ;  /* 0x000000220a0a7981 */ /* 0x000ea2000c1e1900 */
[----:B------:R-:W-:Y:S01]  /*de20*/  UIADD3 UR23, UR37, UR23, URZ ;  /* 0x0000001725177290 */ /* 0x000fe2000fffe03f */
[----:B------:R-:W-:Y:S01]  /*de30*/  IMAD.U32 R5, RZ, RZ, UR37 ;  /* 0x00000025ff057e24 */ /* 0x000fe2000f8e00ff */
        /* <DEDUP_REMOVED lines=10> */
.L_x_3702:
[C---:B------:R-:W-:Y:S01]  /*dee0*/  ISETP.GE.AND P6, PT, R237.reuse, c[0x0][0x220], PT ;  /* 0x00008800ed007a0c */ /* 0x040fe20003fc6270 */
[----:B------:R-:W-:Y:S01]  /*def0*/  UISETP.GT.AND UP2, UPT, UR29, UR22, UPT ;  /* 0x000000161d00728c */ /* 0x000fe2000bf44270 */
[C---:B------:R-:W-:Y:S02]  /*df00*/  IADD3 R2, R237.reuse, 0x40, RZ ;  /* 0x00000040ed027810 */ /* 0x040fe40007ffe0ff */
[C---:B------:R-:W-:Y:S02]  /*df10*/  IADD3 R166, R237.reuse, 0x80, RZ ;  /* 0x00000080eda67810 */ /* 0x040fe40007ffe0ff */
        /* <DEDUP_REMOVED lines=123> */
[----:B------:R-:W3:Y:S01]  /*e6d0*/  LDSM.16.M88.4 R184, [R233+0x9800] ;  /* 0x00980000e9b8783b */ /* 0x000ee20000000200 */
        /* <DEDUP_REMOVED lines=10> */
[C---:B----4-:R-:W-:Y:S01]  /*e780*/  HMMA.16816.F32.BF16 R16, R168.reuse, R178, RZ ;  /* 0x000000b2a810723c */ /* 0x050fe200000418ff */
[----:B------:R-:W2:Y:S07]  /*e790*/  LDSM.16.M88.4 R176, [R227+0x8000] ;  /* 0x00800000e3b0783b */ /* 0x000eae0000000200 */
[C---:B------:R-:W-:Y:S08]  /*e7a0*/  HMMA.16816.F32.BF16 R20, R168.reuse, R180, RZ ;  /* 0x000000b4a814723c */ /* 0x040ff000000418ff */
[C---:B------:R-:W-:Y:S01]  /*e7b0*/  HMMA.16816.F32.BF16 R24, R168.reuse, R182, RZ ;  /* 0x000000b6a818723c */ /* 0x040fe200000418ff */
[----:B------:R-:W3:Y:S07]  /*e7c0*/  LDSM.16.M88.4 R180, [R227+0x8800] ;  /* 0x00880000e3b4783b */ /* 0x000eee0000000200 */
[C---:B------:R-:W-:Y:S08]  /*e7d0*/  HMMA.16816.F32.BF16 R28, R168.reuse, R184, RZ ;  /* 0x000000b8a81c723c */ /* 0x040ff000000418ff */
[----:B-----5:R-:W-:Y:S01]  /*e7e0*/  HMMA.16816.F32.BF16 R32, R168, R186, RZ ;  /* 0x000000baa820723c */ /* 0x020fe200000418ff */
        /* <DEDUP_REMOVED lines=264> */
.L_x_3704:
        /* <DEDUP_REMOVED lines=117> */
.L_x_3703:
[----:B------:R-:W-:Y:S01]  /*ffc0*/  MOV R164, UR29 ;  /* 0x0000001d00a47c02 */ /* 0x000fe20008000f00 */
[----:B-1----:R-:W-:Y:S01]  /*ffd0*/  LDSM.16.MT88.4 R180, [R225+0x12800] ;  /* 0x01280000e1b4783b */ /* 0x002fe20000004200 */
[----:B------:R-:W-:Y:S02]  /*ffe0*/  UISETP.GT.AND UP2, UPT, UR29, UR22, UPT ;  /* 0x000000161d00728c */ /* 0x000fe4000bf44270 */
[----:B------:R-:W-:Y:S01]  /*fff0*/  LEA R2, R164, R235, 0x6 ;  /* 0x000000eba4027211 */ /* 0x000fe200078e30ff */
[----:B------:R-:W-:Y:S02]  /*10000*/  UMOV UR10, UR24 ;  /* 0x00000018000a7c82 */ /* 0x000fe40008000000 */
[----:B------:R-:W-:Y:S01]  /*10010*/  UMOV UR11, UR23 ;  /* 0x00000017000b7c82 */ /* 0x000fe20008000000 */
        /* <DEDUP_REMOVED lines=38> */
[----:B------:R-:W-:Y:S01]  /*10280*/  FFMA.FTZ R13, R172, UR4, R13 ;  /* 0x00000004ac0d7c23 */ /* 0x000fe2000801000d */
[----:B------:R-:W-:Y:S01]  /*10290*/  IADD3 R172, R2, 0x38, RZ ;  /* 0x0000003802ac7810 */ /* 0x000fe20007ffe0ff */
[C---:B------:R-:W-:Y:S01]  /*102a0*/  FFMA.FTZ R18, R169.reuse, UR4, R18 ;  /* 0x00000004a9127c23 */ /* 0x040fe20008010012 */
[----:B------:R-:W-:Y:S01]  /*102b0*/  FMNMX.FTZ R176, R10, R175, !PT ;  /* 0x000000af0ab07209 */ /* 0x000fe20007810000 */
[----:B------:R-:W-:Y:S01]  /*102c0*/  FFMA.FTZ R16, R169, UR4, R16 ;  /* 0x00000004a9107c23 */ /* 0x000fe20008010010 */
[----:B------:R-:W-:Y:S01]  /*102d0*/  FMNMX.FTZ R175, R5, R174, !PT ;  /* 0x000000ae05af7209 */ /* 0x000fe20007810000 */
[C---:B------:R-:W-:Y:S01]  /*102e0*/  FFMA.FTZ R11, R168.reuse, UR4, R11 ;  /* 0x00000004a80b7c23 */ /* 0x040fe2000801000b */
[----:B------:R1:W2:Y:S01]  /*102f0*/  I2F R169, R172 ;  /* 0x000000ac00a97306 */ /* 0x0002a20000201400 */
[----:B------:R-:W-:Y:S01]  /*10300*/  FFMA.FTZ R9, R168, UR4, R9 ;  /* 0x00000004a8097c23 */ /* 0x000fe20008010009 */
[C---:B------:R-:W-:Y:S01]  /*10310*/  IADD3 R168, R2.reuse, 0x31, RZ ;  /* 0x0000003102a87810 */ /* 0x040fe20007ffe0ff */
[C---:B------:R-:W-:Y:S01]  /*10320*/  FFMA.FTZ R14, R173.reuse, UR4, R14 ;  /* 0x00000004ad0e7c23 */ /* 0x040fe2000801000e */
[----:B------:R-:W-:Y:S01]  /*10330*/  IADD3 R2, R2, 0x39, RZ ;  /* 0x0000003902027810 */ /* 0x000fe20007ffe0ff */
[----:B------:R-:W-:Y:S01]  /*10340*/  FFMA.FTZ R12, R173, UR4, R12 ;  /* 0x00000004ad0c7c23 */ /* 0x000fe2000801000c */
        /* <DEDUP_REMOVED lines=23> */
[----:B------:R-:W-:Y:S01]  /*104c0*/  FFMA.FTZ R25, R164, UR4, R25 ;  /* 0x00000004a4197c23 */ /* 0x000fe20008010019 */
[----:B------:R-:W-:Y:S01]  /*104d0*/  FMNMX.FTZ R173, R23, R172, !PT ;  /* 0x000000ac17ad7209 */ /* 0x000fe20007810000 */
[----:B------:R-:W-:Y:S01]  /*104e0*/  FFMA.FTZ R28, R3, UR4, R28 ;  /* 0x00000004031c7c23 */ /* 0x000fe2000801001c */
[----:B------:R-:W-:Y:S01]  /*104f0*/  FMNMX.FTZ R166, R20, R171, !PT ;  /* 0x000000ab14a67209 */ /* 0x000fe20007810000 */
[----:B--2---:R-:W-:Y:S01]  /*10500*/  FFMA.FTZ R34, R169, UR4, R34 ;  /* 0x00000004a9227c23 */ /* 0x004fe20008010022 */
[----:B------:R-:W-:Y:S01]  /*10510*/  FMNMX.FTZ R170, R26, R173, !PT ;  /* 0x000000ad1aaa7209 */ /* 0x000fe20007810000 */
[C---:B---3--:R-:W-:Y:S01]  /*10520*/  FFMA.FTZ R31, R168.reuse, UR4, R31 ;  /* 0x00000004a81f7c23 */ /* 0x048fe2000801001f */
[----:B------:R-:W-:Y:S01]  /*10530*/  FMNMX.FTZ R167, R21, R166, !PT ;  /* 0x000000a615a77209 */ /* 0x000fe20007810000 */
[----:B------:R-:W-:Y:S01]  /*10540*/  FFMA.FTZ R29, R168, UR4, R29 ;  /* 0x00000004a81d7c23 */ /* 0x000fe2000801001d */
[----:B------:R-:W-:Y:S01]  /*10550*/  FMNMX.FTZ R171, R27, R170, !PT ;  /* 0x000000aa1bab7209 */ /* 0x000fe20007810000 */
[----:B------:R-:W-:Y:S01]  /*10560*/  FFMA.FTZ R32, R169, UR4, R32 ;  /* 0x00000004a9207c23 */ /* 0x000fe20008010020 */
[----:B------:R-:W-:Y:S01]  /*10570*/  FMNMX.FTZ R164, R24, R167, !PT ;  /* 0x000000a718a47209 */ /* 0x000fe20007810000 */
[----:B------:R-:W-:Y:S01]  /*10580*/  LDSM.16.MT88.4 R172, [R226+0x10000] ;  /* 0x01000000e2ac783b */ /* 0x000fe20000004200 */
[----:B------:R-:W-:Y:S02]  /*10590*/  FMNMX.FTZ R166, R30, R171, !PT ;  /* 0x000000ab1ea67209 */ /* 0x000fe40007810000 */
[----:B------:R-:W-:Y:S01]  /*105a0*/  FMNMX.FTZ R167, R25, R164, !PT ;  /* 0x000000a419a77209 */ /* 0x000fe20007810000 */
[C---:B----4-:R-:W-:Y:S01]  /*105b0*/  FFMA.FTZ R35, R2.reuse, UR4, R35 ;  /* 0x0000000402237c23 */ /* 0x050fe20008010023 */
[----:B------:R-:W-:Y:S01]  /*105c0*/  FMNMX.FTZ R3, R31, R166, !PT ;  /* 0x000000a61f037209 */ /* 0x000fe20007810000 */
[----:B------:R-:W-:Y:S01]  /*105d0*/  FFMA.FTZ R33, R2, UR4, R33 ;  /* 0x0000000402217c23 */ /* 0x000fe20008010021 */
[----:B------:R-:W-:Y:S01]  /*105e0*/  FMNMX.FTZ R166, R28, R167, !PT ;  /* 0x000000a71ca67209 */ /* 0x000fe20007810000 */
[----:B------:R-:W-:Y:S01]  /*105f0*/  LDSM.16.MT88.4 R176, [R225+0x10000] ;  /* 0x01000000e1b0783b */ /* 0x000fe20000004200 */
        /* <DEDUP_REMOVED lines=456> */
.L_x_3701:
        /* <DEDUP_REMOVED lines=338> */
.L_x_3707:
[----:B--234-:R-:W-:Y:S05]  /*137a0*/  BSYNC B0 ;  /* 0x0000000000007941 */ /* 0x01cfea0003800000 */
.L_x_3706:
        /* <DEDUP_REMOVED lines=23> */
.L_x_3709:
[----:B------:R-:W-:Y:S05]  /*13920*/  BSYNC B0 ;  /* 0x0000000000007941 */ /* 0x000fea0003800000 */
.L_x_3708:
        /* <DEDUP_REMOVED lines=14> */
.L_x_3711:
[----:B------:R-:W-:Y:S05]  /*13a10*/  BSYNC B0 ;  /* 0x0000000000007941 */ /* 0x000fea0003800000 */
.L_x_3710:
        /* <DEDUP_REMOVED lines=14> */
.L_x_3713:
[----:B------:R-:W-:Y:S05]  /*13b00*/  BSYNC B0 ;  /* 0x0000000000007941 */ /* 0x000fea0003800000 */
.L_x_3712:
        /* <DEDUP_REMOVED lines=14> */
.L_x_3715:
[----:B------:R-:W-:Y:S05]  /*13bf0*/  BSYNC B0 ;  /* 0x0000000000007941 */ /* 0x000fea0003800000 */
.L_x_3714:
        /* <DEDUP_REMOVED lines=14> */
.L_x_3717:
[----:B------:R-:W-:Y:S05]  /*13ce0*/  BSYNC B0 ;  /* 0x0000000000007941 */ /* 0x000fea0003800000 */
.L_x_3716:
        /* <DEDUP_REMOVED lines=14> */
.L_x_3719:
[----:B------:R-:W-:Y:S05]  /*13dd0*/  BSYNC B0 ;  /* 0x0000000000007941 */ /* 0x000fea0003800000 */
.L_x_3718:
        /* <DEDUP_REMOVED lines=14> */
.L_x_3721:
[----:B------:R-:W-:Y:S05]  /*13ec0*/  BSYNC B0 ;  /* 0x0000000000007941 */ /* 0x000fea0003800000 */
.L_x_3720:
        /* <DEDUP_REMOVED lines=15> */
.L_x_3722:
        /* <DEDUP_REMOVED lines=12> */
.L_x_4930:


//--------------------- .text._ZN5flash24flash_fwd_splitkv_kernelI23Flash_fwd_kernel_traitsILi256ELi64ELi64ELi4ELb0ELb0EN7cutlass10bfloat16_tE19Flash_kernel_traitsILi256ELi64ELi64ELi4ES3_EELb1ELb0ELb1ELb0ELb0ELb1ELb1ELb0EEEvNS_16Flash_fwd_paramsE --------------------------
	.section	.text._ZN5flash24flash_fwd_splitkv_kernelI23Flash_fwd_kernel_traitsILi256ELi64ELi64ELi4ELb0ELb0EN7cutlass10bfloat16_tE19Flash_kernel_traitsILi256ELi64ELi64ELi4ES3_EELb1ELb0ELb1ELb0ELb0ELb1ELb1ELb0EEEvNS_16Flash_fwd_paramsE,"ax",@progbits
	.sectioninfo	@"SHI_REGISTERS=255"
	.align	128
        .global         _ZN5flash24flash_fwd_splitkv_kernelI23Flash_fwd_kernel_traitsILi256ELi64ELi64ELi4ELb0ELb0EN7cutlass10bfloat16_tE19Flash_kernel_traitsILi256ELi64ELi64ELi4ES3_EELb1ELb0ELb1ELb0ELb0ELb1ELb1ELb0EEEvNS_16Flash_fwd_paramsE
        .type           _ZN5flash24flash_fwd_splitkv_kernelI23Flash_fwd_kernel_traitsILi256ELi64ELi64ELi4ELb0ELb0EN7cutlass10bfloat16_tE19Flash_kernel_traitsILi256ELi64ELi64ELi4ES3_EELb1ELb0ELb1ELb0ELb0ELb1ELb1ELb0EEEvNS_16Flash_fwd_paramsE,@function
        .size           _ZN5flash24flash_fwd_splitkv_kernelI23Flash_fwd_kernel_traitsILi256ELi64ELi64ELi4ELb0ELb0EN7cutlass10bfloat16_tE19Flash_kernel_traitsILi256ELi64ELi64ELi4ES3_EELb1ELb0ELb1ELb0ELb0ELb1ELb1ELb0EEEvNS_16Flash_fwd_paramsE,(.L_x_4931 - _ZN5flash24flash_fwd_splitkv_kernelI23Flash_fwd_kernel_traitsILi256ELi64ELi64ELi4ELb0ELb0EN7cutlass10bfloat16_tE19Flash_kernel_traitsILi256ELi64ELi64ELi4ES3_EELb1ELb0ELb1ELb0ELb0ELb1ELb1ELb0EEEvNS_16Flash_fwd_paramsE)
        .other          _ZN5flash24flash_fwd_splitkv_kernelI23Flash_fwd_kernel_traitsILi256ELi64ELi64ELi4ELb0ELb0EN7cutlass10bfloat16_tE19Flash_kernel_traitsILi256ELi64ELi64ELi4ES3_EELb1ELb0ELb1ELb0ELb0ELb1ELb1ELb0EEEvNS_16Flash_fwd_paramsE,@"STO_CUDA_ENTRY STV_DEFAULT"
_ZN5flash24flash_fwd_splitkv_kernelI23Flash_fwd_kernel_traitsILi256ELi64ELi64ELi4ELb0ELb0EN7cutlass10bfloat16_tE19Flash_kernel_traitsILi256ELi64ELi64ELi4ES3_EELb1ELb0ELb1ELb0ELb0ELb1ELb1ELb0EEEvNS_16Flash_fwd_paramsE:
.text._ZN5flash24flash_fwd_splitkv_kernelI23Flash_fwd_kernel_traitsILi256ELi64ELi64ELi4ELb0ELb0EN7cutlass10bfloat16_tE19Flash_kernel_traitsILi256ELi64ELi64ELi4ES3_EELb1ELb0ELb1ELb0ELb0ELb1ELb1ELb0EEEvNS_16Flash_fwd_paramsE:
        /* <DEDUP_REMOVED lines=77> */
.L_x_3723:
[----:B------:R-:W-:Y:S02]  /*04d0*/  ULDC UR8, c[0x0][0x218] ;  /* 0x0000860000087ab9 */ /* 0x000fe40000000800 */
.L_x_3724:
        /* <DEDUP_REMOVED lines=112> */
.L_x_3727:
[----:B------:R-:W-:Y:S05]  /*0be0*/  BSYNC B0 ;  /* 0x0000000000007941 */ /* 0x000fea0003800000 */
.L_x_3726:
        /* <DEDUP_REMOVED lines=12> */
.L_x_3729:
[----:B------:R-:W-:Y:S05]  /*0cb0*/  BSYNC B0 ;  /* 0x0000000000007941 */ /* 0x000fea0003800000 */
.L_x_3728:
        /* <DEDUP_REMOVED lines=12> */
.L_x_3731:
[----:B------:R-:W-:Y:S05]  /*0d80*/  BSYNC B0 ;  /* 0x0000000000007941 */ /* 0x000fea0003800000 */
.L_x_3730:
        /* <DEDUP_REMOVED lines=12> */
.L_x_3733:
[----:B------:R-:W-:Y:S05]  /*0e50*/  BSYNC B0 ;  /* 0x0000000000007941 */ /* 0x000fea0003800000 */
.L_x_3732:
        /* <DEDUP_REMOVED lines=12> */
.L_x_3735:
[----:B------:R-:W-:Y:S05]  /*0f20*/  BSYNC B0 ;  /* 0x0000000000007941 */ /* 0x000fea0003800000 */
.L_x_3734:
        /* <DEDUP_REMOVED lines=12> */
.L_x_3737:
[----:B------:R-:W-:Y:S05]  /*0ff0*/  BSYNC B0 ;  /* 0x0000000000007941 */ /* 0x000fea0003800000 */
.L_x_3736:
        /* <DEDUP_REMOVED lines=12> */
.L_x_3739:
[----:B------:R-:W-:Y:S05]  /*10c0*/  BSYNC B0 ;  /* 0x0000000000007941 */ /* 0x000fea0003800000 */
.L_x_3738:
        /* <DEDUP_REMOVED lines=12> */
.L_x_3741:
[----:B------:R-:W-:Y:S05]  /*1190*/  BSYNC B0 ;  /* 0x0000000000007941 */ /* 0x000fea0003800000 */
.L_x_3740:
        /* <DEDUP_REMOVED lines=32> */
.L_x_3725:
        /* <DEDUP_REMOVED lines=121> */
.L_x_3742:
        /* <DEDUP_REMOVED lines=19> */
.L_x_3744:
        /* <DEDUP_REMOVED lines=58> */
.L_x_3743:
        /* <DEDUP_REMOVED lines=131> */
.L_x_3746:
[----:B------:R-:W-:Y:S05]  /*2830*/  BSYNC B0 ;  /* 0x0000000000007941 */ /* 0x000fea0003800000 */
.L_x_3745:
        /* <DEDUP_REMOVED lines=45> */
.L_x_3748:
[----:B------:R-:W-:Y:S05]  /*2b10*/  BSYNC B0 ;  /* 0x0000000000007941 */ /* 0x000fea0003800000 */
.L_x_3747:
        /* <DEDUP_REMOVED lines=45> */
.L_x_3750:
[----:B------:R-:W-:Y:S05]  /*2df0*/  BSYNC B0 ;  /* 0x0000000000007941 */ /* 0x000fea0003800000 */
.L_x_3749:
        /* <DEDUP_REMOVED lines=44> */
.L_x_3752:
[----:B------:R-:W-:Y:S05]  /*30c0*/  BSYNC B0 ;  /* 0x0000000000007941 */ /* 0x000fea0003800000 */
.L_x_3751:
        /* <DEDUP_REMOVED lines=39> */
.L_x_3754:
[----:B------:R-:W-:Y:S05]  /*3340*/  BSYNC B0 ;  /* 0x0000000000007941 */ /* 0x000fea0003800000 */
.L_x_3753:
        /* <DEDUP_REMOVED lines=41> */
.L_x_3756:
[----:B------:R-:W-:Y:S05]  /*35e0*/  BSYNC B0 ;  /* 0x0000000000007941 */ /* 0x000fea0003800000 */
.L_x_3755:
        /* <DEDUP_REMOVED lines=40> */
.L_x_3758:
[----:B------:R-:W-:Y:S05]  /*3870*/  BSYNC B0 ;  /* 0x0000000000007941 */ /* 0x000fea0003800000 */
.L_x_3757:
        /* <DEDUP_REMOVED lines=41> */
.L_x_3760:
[----:B------:R-:W-:Y:S05]  /*3b10*/  BSYNC B0 ;  /* 0x0000000000007941 */ /* 0x000fea0003800000 */
.L_x_3759:
        /* <DEDUP_REMOVED lines=54> */
[--C-:B------:R-:W-:Y:S01]  /*3e80*/  @!P3 IMAD.MOV.U32 R194, RZ, RZ, R252.reuse ;  /* 0x000000ffffc2b224 */ /* 0x100fe200078e00fc */
[----:B------:R2:W-:Y:S01]  /*3e90*/  @P3 STS.128 [R244+0x10000], RZ ;  /* 0x010000fff4003388 */ /* 0x0005e20000000c00 */
[--C-:B------:R-:W-:Y:S02]  /*3ea0*/  @!P2 IMAD.MOV.U32 R10, RZ, RZ, R252.reuse ;  /* 0x000000ffff0aa224 */ /* 0x100fe400078e00fc */
[----:B------:R-:W-:Y:S01]  /*3eb0*/  @!P2 IMAD.MOV.U32 R11, RZ, RZ, R195 ;  /* 0x000000ffff0ba224 */ /* 0x000fe200078e00c3 */
        /* <DEDUP_REMOVED lines=22> */
.L_x_3762:
[----:B---34-:R-:W-:Y:S05]  /*4020*/  BSYNC B0 ;  /* 0x0000000000007941 */ /* 0x018fea0003800000 */
.L_x_3761:
        /* <DEDUP_REMOVED lines=15> */
[----:B--2---:R-:W-:-:S02]  /*4120*/  IMAD.U32 R10, RZ, RZ, UR27 ;  /* 0x0000001bff0a7e24 */ /* 0x004fc4000f8e00ff */
        /* <DEDUP_REMOVED lines=37> */
.L_x_3764:
[----:B------:R-:W-:Y:S05]  /*4380*/  BSYNC B0 ;  /* 0x0000000000007941 */ /* 0x000fea0003800000 */
.L_x_3763:
        /* <DEDUP_REMOVED lines=10> */
[----:B--2---:R-:W-:Y:S01]  /*4430*/  IMAD.MOV.U32 R11, RZ, RZ, 0x5 ;  /* 0x00000005ff0b7424 */ /* 0x004fe200078e00ff */
[----:B------:R-:W-:Y:S01]  /*4440*/  ISETP.GE.AND P2, PT, R172, c[0x0][0x220], PT ;  /* 0x00008800ac007a0c */ /* 0x000fe20003f46270 */
[----:B------:R-:W-:Y:S01]  /*4450*/  IMAD.SHL.U32 R9, R8, 0x20, RZ ;  /* 0x0000002008097824 */ /* 0x000fe200078e00ff */
[----:B------:R-:W-:-:S02]  /*4460*/  ISETP.GE.AND P0, PT, R169, c[0x0][0x220], PT ;  /* 0x00008800a9007a0c */ /* 0x000fc40003f06270 */
[----:B------:R-:W-:-:S05]  /*4470*/  SHF.L.U64.HI R8, R8, R11, c[0x0][0x1a4] ;  /* 0x0000690008087619 */ /* 0x000fca000001020b */
[CC--:B------:R-:W-:Y:S01]  /*4480*/  @!P5 LEA R14, P6, R9.reuse, R252.reuse, 0x1 ;  /* 0x000000fc090ed211 */ /* 0x0c0fe200078c08ff */
[----:B------:R2:W-:Y:S01]  /*4490*/  @P5 STS.128 [R244+0x11000], RZ ;  /* 0x011000fff4005388 */ /* 0x0005e20000000c00 */
[CC--:B----4-:R-:W-:Y:S02]  /*44a0*/  @!P4 LEA R12, P3, R9.reuse, R252.reuse, 0x1 ;  /* 0x000000fc090cc211 */ /* 0x0d0fe400078608ff */
        /* <DEDUP_REMOVED lines=26> */
.L_x_3766:
[----:B------:R-:W-:Y:S05]  /*4650*/  BSYNC B0 ;  /* 0x0000000000007941 */ /* 0x000fea0003800000 */
.L_x_3765:
        /* <DEDUP_REMOVED lines=12> */
[-C--:B--2---:R-:W-:Y:S01]  /*4720*/  @!P3 MOV R14, R252.reuse ;  /* 0x000000fc000eb202 */ /* 0x084fe20000000f00 */
[----:B------:R-:W-:Y:S01]  /*4730*/  @!P3 IMAD.MOV.U32 R10, RZ, RZ, c[0x0][0x1a4] ;  /* 0x00006900ff0ab624 */ /* 0x000fe200078e00ff */
[----:B------:R-:W-:Y:S01]  /*4740*/  @!P2 MOV R9, c[0x0][0x1a4] ;  /* 0x000069000009aa02 */ /* 0x000fe20000000f00 */
[--C-:B------:R-:W-:Y:S01]  /*4750*/  @!P3 IMAD.MOV.U32 R15, RZ, RZ, R195.reuse ;  /* 0x000000ffff0fb224 */ /* 0x100fe200078e00c3 */
[-C--:B----4-:R-:W-:Y:S01]  /*4760*/  @!P2 MOV R12, R252.reuse ;  /* 0x000000fc000ca202 */ /* 0x090fe20000000f00 */
        /* <DEDUP_REMOVED lines=38> */
.L_x_3768:
[----:B------:R-:W-:Y:S05]  /*49d0*/  BSYNC B0 ;  /* 0x0000000000007941 */ /* 0x000fea0003800000 */
.L_x_3767:
[----:B------:R-:W-:Y:S01]  /*49e0*/  IMAD.SHL.U32 R241, R241, 0x2, RZ ;  /* 0x00000002f1f17824 */ /* 0x000fe200078e00ff */
[----:B------:R-:W-:Y:S01]  /*49f0*/  LDSM.16.M88.4 R64, [R242] ;  /* 0x00000000f240783b */ /* 0x000fe20000000200 */
[----:B------:R-:W-:Y:S01]  /*4a00*/  LOP3.LUT P0, RZ, R4, 0x2, RZ, 0xc0, !PT ;  /* 0x0000000204ff7812 */ /* 0x000fe2000780c0ff */
[--C-:B------:R-:W-:Y:S01]  /*4a10*/  IMAD R240, R7, 0x2, R242.reuse ;  /* 0x0000000207f07824 */ /* 0x100fe200078e02f2 */
[----:B------:R-:W-:Y:S01]  /*4a20*/  IADD3 R6, R243, UR13, RZ ;  /* 0x0000000df3067c10 */ /* 0x000fe2000fffe0ff */
[----:B-1----:R-:W1:Y:S01]  /*4a30*/  LDSM.16.M88.4 R24, [R241+0x8000] ;  /* 0x00800000f118783b */ /* 0x002e620000000200 */
[----:B------:R-:W-:Y:S01]  /*4a40*/  IADD3 R4, R241, 0x8000, RZ ;  /* 0x00008000f1047810 */ /* 0x000fe20007ffe0ff */
[----:B------:R-:W-:Y:S01]  /*4a50*/  IMAD R238, R5, 0x2, R242 ;  /* 0x0000000205ee7824 */ /* 0x000fe200078e02f2 */
[----:B------:R-:W-:Y:S01]  /*4a60*/  IADD3 R239, R241, 0x8020, RZ ;  /* 0x00008020f1ef7810 */ /* 0x000fe20007ffe0ff */
[----:B------:R-:W5:Y:S01]  /*4a70*/  LDSM.16.M88.4 R56, [R241+0x8800] ;  /* 0x00880000f138783b */ /* 0x000f620000000200 */
[----:B------:R-:W-:Y:S01]  /*4a80*/  IMAD R235, R2, 0x2, R241 ;  /* 0x0000000202eb7824 */ /* 0x000fe200078e02f1 */
[C---:B------:R-:W-:Y:S01]  /*4a90*/  IADD3 R93, R6.reuse, 0x9, RZ ;  /* 0x00000009065d7810 */ /* 0x040fe20007ffe0ff */
[----:B------:R-:W-:Y:S01]  /*4aa0*/  IMAD R237, R5, 0x2, R240 ;  /* 0x0000000205ed7824 */ /* 0x000fe200078e02f0 */
[----:B------:R-:W2:Y:S01]  /*4ab0*/  LDSM.16.M88.4 R48, [R241+0x9000] ;  /* 0x00900000f130783b */ /* 0x000ea20000000200 */
[----:B------:R-:W-:Y:S01]  /*4ac0*/  IADD3 R97, R6, 0x18, RZ ;  /* 0x0000001806617810 */ /* 0x000fe20007ffe0ff */
[----:B------:R-:W-:Y:S01]  /*4ad0*/  I2F R92, R93 ;  /* 0x0000005d005c7306 */ /* 0x000fe20000201400 */
[----:B------:R-:W-:Y:S01]  /*4ae0*/  @P0 IADD3 R239, R4, -0x20, RZ ;  /* 0xffffffe004ef0810 */ /* 0x000fe20007ffe0ff */
[----:B--2-4-:R-:W2:Y:S01]  /*4af0*/  LDSM.16.M88.4 R8, [R241+0x9800] ;  /* 0x00980000f108783b */ /* 0x014ea20000000200 */
[C---:B------:R-:W-:Y:S01]  /*4b00*/  IADD3 R99, R6.reuse, 0x19, RZ ;  /* 0x0000001906637810 */ /* 0x040fe20007ffe0ff */
[----:B------:R-:W-:Y:S01]  /*4b10*/  UISETP.GT.AND UP0, UPT, UR29, UR22, UPT ;  /* 0x000000161d00728c */ /* 0x000fe2000bf04270 */
[----:B------:R-:W-:Y:S01]  /*4b20*/  IADD3 R106, R6, 0x28, RZ ;  /* 0x00000028066a7810 */ /* 0x000fe20007ffe0ff */
[----:B------:R-:W-:Y:S01]  /*4b30*/  LDSM.16.M88.4 R60, [R240] ;  /* 0x00000000f03c783b */ /* 0x000fe20000000200 */
[----:B------:R-:W-:Y:S01]  /*4b40*/  IMAD R228, R2, 0x2, R239 ;  /* 0x0000000202e47824 */ /* 0x000fe200078e02ef */
[----:B------:R-:W-:Y:S01]  /*4b50*/  I2F R96, R97 ;  /* 0x0000006100607306 */ /* 0x000fe20000201400 */
[C---:B------:R-:W-:Y:S01]  /*4b60*/  IADD3 R89, R6.reuse, 0x1, RZ ;  /* 0x0000000106597810 */ /* 0x040fe20007ffe0ff */
[----:B------:R-:W4:Y:S01]  /*4b70*/  LDSM.16.M88.4 R28, [R239] ;  /* 0x00000000ef1c783b */ /* 0x000f220000000200 */
[----:B------:R-:W-:-:S02]  /*4b80*/  IADD3 R91, R6, 0x8, RZ ;  /* 0x00000008065b7810 */ /* 0x000fc40007ffe0ff */
[C---:B------:R-:W-:Y:S01]  /*4b90*/  IADD3 R108, R6.reuse, 0x29, RZ ;  /* 0x00000029066c7810 */ /* 0x040fe20007ffe0ff */
[----:B------:R-:W3:Y:S01]  /*4ba0*/  LDSM.16.M88.4 R20, [R239+0x800] ;  /* 0x00080000ef14783b */ /* 0x000ee20000000200 */
[C---:B------:R-:W-:Y:S01]  /*4bb0*/  IADD3 R110, R6.reuse, 0x31, RZ ;  /* 0x00000031066e7810 */ /* 0x040fe20007ffe0ff */
[----:B------:R-:W-:Y:S01]  /*4bc0*/  I2F R98, R99 ;  /* 0x0000006300627306 */ /* 0x000fe20000201400 */
[C---:B------:R-:W-:Y:S01]  /*4bd0*/  IADD3 R95, R6.reuse, 0x10, RZ ;  /* 0x00000010065f7810 */ /* 0x040fe20007ffe0ff */
[----:B------:R-:W2:Y:S01]  /*4be0*/  LDSM.16.M88.4 R12, [R239+0x1000] ;  /* 0x00100000ef0c783b */ /* 0x000ea20000000200 */
[C---:B------:R-:W-:Y:S02]  /*4bf0*/  IMNMX R167, R3.reuse, UR10, PT ;  /* 0x0000000a03a77c17 */ /* 0x040fe4000b800200 */
[----:B------:R-:W-:Y:S01]  /*4c00*/  IADD3 R2, R3, 0x8, RZ ;  /* 0x0000000803027810 */ /* 0x000fe20007ffe0ff */
[----:B------:R-:W-:Y:S01]  /*4c10*/  LDSM.16.M88.4 R68, [R238] ;  /* 0x00000000ee44783b */ /* 0x000fe20000000200 */
[C---:B------:R-:W-:Y:S01]  /*4c20*/  IADD3 R101, R6.reuse, 0x20, RZ ;  /* 0x0000002006657810 */ /* 0x040fe20007ffe0ff */
[----:B------:R-:W-:Y:S01]  /*4c30*/  I2F R104, R106 ;  /* 0x0000006a00687306 */ /* 0x000fe20000201400 */
[----:B------:R-:W-:Y:S01]  /*4c40*/  IADD3 R103, R6, 0x21, RZ ;  /* 0x0000002106677810 */ /* 0x000fe20007ffe0ff */
[----:B------:R-:W2:Y:S01]  /*4c50*/  LDSM.16.M88.4 R40, [R235+0x8000] ;  /* 0x00800000eb28783b */ /* 0x000ea20000000200 */
[----:B------:R-:W-:-:S02]  /*4c60*/  ISETP.GE.AND P6, PT, R93, R167, PT ;  /* 0x000000a75d00720c */ /* 0x000fc40003fc6270 */
[----:B------:R-:W-:Y:S01]  /*4c70*/  IMNMX R2, R2, UR10, PT ;  /* 0x0000000a02027c17 */ /* 0x000fe2000b800200 */
[C---:B-1----:R-:W-:Y:S01]  /*4c80*/  HMMA.16816.F32.BF16 R16, R64.reuse, R24, RZ ;  /* 0x000000184010723c */ /* 0x042fe200000418ff */
[----:B------:R-:W1:Y:S01]  /*4c90*/  LDSM.16.M88.4 R76, [R239+0x1800] ;  /* 0x00180000ef4c783b */ /* 0x000e620000000200 */
[----:B------:R-:W-:Y:S01]  /*4ca0*/  I2F R88, R89 ;  /* 0x0000005900587306 */ /* 0x000fe20000201400 */
[C---:B------:R-:W-:Y:S02]  /*4cb0*/  IADD3 R109, R6.reuse, 0x30, RZ ;  /* 0x00000030066d7810 */ /* 0x040fe40007ffe0ff */
[----:B------:R-:W1:Y:S01]  /*4cc0*/  LDSM.16.M88.4 R36, [R235+0x8800] ;  /* 0x00880000eb24783b */ /* 0x000e620000000200 */
[C---:B------:R-:W-:Y:S02]  /*4cd0*/  IADD3 R111, R6.reuse, 0x38, RZ ;  /* 0x00000038066f7810 */ /* 0x040fe40007ffe0ff */
[----:B------:R-:W-:Y:S01]  /*4ce0*/  HMMA.16816.F32.BF16 R24, R64, R26, RZ ;  /* 0x0000001a4018723c */ /* 0x000fe200000418ff */
[----:B------:R-:W-:Y:S01]  /*4cf0*/  LDSM.16.M88.4 R72, [R237] ;  /* 0x00000000ed48783b */ /* 0x000fe20000000200 */
[----:B------:R-:W-:Y:S01]  /*4d00*/  I2F R90, R91 ;  /* 0x0000005b005a7306 */ /* 0x000fe20000201400 */
[----:B------:R-:W-:-:S02]  /*4d10*/  IADD3 R113, R6, 0x39, RZ ;  /* 0x0000003906717810 */ /* 0x000fc40007ffe0ff */
[----:B------:R-:W-:Y:S01]  /*4d20*/  LDSM.16.M88.4 R80, [R235+0x9800] ;  /* 0x00980000eb50783b */ /* 0x000fe20000000200 */
[CC--:B------:R-:W-:Y:S02]  /*4d30*/  ISETP.GE.AND P5, PT, R89.reuse, R167.reuse, PT ;  /* 0x000000a75900720c */ /* 0x0c0fe40003fa6270 */
[C---:B-----5:R-:W-:Y:S01]  /*4d40*/  HMMA.16816.F32.BF16 R32, R64.reuse, R56, RZ ;  /* 0x000000384020723c */ /* 0x060fe200000418ff */
[----:B------:R-:W-:Y:S01]  /*4d50*/  LDSM.16.M88.4 R84, [R228+0x5800] ;  /* 0x00580000e454783b */ /* 0x000fe20000000200 */
[----:B------:R-:W-:Y:S01]  /*4d60*/  I2F R105, R108 ;  /* 0x0000006c00697306 */ /* 0x000fe20000201400 */
[-C--:B------:R-:W-:Y:S02]  /*4d70*/  ISETP.GE.AND P2, PT, R89, R2.reuse, PT ;  /* 0x000000025900720c */ /* 0x080fe40003f46270 */
[----:B------:R-:W0:Y:S01]  /*4d80*/  LDGDEPBAR ;  /* 0x00000000000079af */ /* 0x000e220000000000 */
[C---:B------:R-:W-:Y:S02]  /*4d90*/  ISETP.GE.AND P3, PT, R91.reuse, R167, PT ;  /* 0x000000a75b00720c */ /* 0x040fe40003f66270 */
[----:B------:R-:W-:Y:S01]  /*4da0*/  HMMA.16816.F32.BF16 R52, R64, R48, RZ ;  /* 0x000000304034723c */ /* 0x000fe200000418ff */
[-C--:B------:R-:W-:Y:S01]  /*4db0*/  ISETP.GE.AND P0, PT, R91, R2.reuse, PT ;  /* 0x000000025b00720c */ /* 0x080fe20003f06270 */
[----:B------:R-:W-:Y:S01]  /*4dc0*/  I2F R94, R95 ;  /* 0x0000005f005e7306 */ /* 0x000fe20000201400 */
[----:B------:R-:W-:-:S02]  /*4dd0*/  ISETP.GE.AND P4, PT, R93, R2, PT ;  /* 0x000000025d00720c */ /* 0x000fc40003f86270 */
[----:B------:R-:W-:Y:S02]  /*4de0*/  ISETP.GE.AND P1, PT, R95, R167, PT ;  /* 0x000000a75f00720c */ /* 0x000fe40003f26270 */
[C---:B------:R-:W-:Y:S01]  /*4df0*/  IADD3 R231, R239.reuse, 0x800, RZ ;  /* 0x00000800efe77810 */ /* 0x040fe20007ffe0ff */
[C---:B------:R-:W-:Y:S01]  /*4e00*/  HMMA.16816.F32.BF16 R56, R64.reuse, R58, RZ ;  /* 0x0000003a4038723c */ /* 0x040fe200000418ff */
[C---:B------:R-:W-:Y:S01]  /*4e10*/  IADD3 R230, R239.reuse, 0x1000, RZ ;  /* 0x00001000efe67810 */ /* 0x040fe20007ffe0ff */
[----:B------:R-:W-:Y:S01]  /*4e20*/  I2F R100, R101 ;  /* 0x0000006500647306 */ /* 0x000fe20000201400 */
[C---:B------:R-:W-:Y:S02]  /*4e30*/  IADD3 R229, R239.reuse, 0x1800, RZ ;  /* 0x00001800efe57810 */ /* 0x040fe40007ffe0ff */
[C---:B------:R-:W-:Y:S02]  /*4e40*/  IADD3 R227, R239.reuse, 0x2000, RZ ;  /* 0x00002000efe37810 */ /* 0x040fe40007ffe0ff */
[C---:B------:R-:W-:Y:S01]  /*4e50*/  IADD3 R226, R239.reuse, 0x2800, RZ ;  /* 0x00002800efe27810 */ /* 0x040fe20007ffe0ff */
[----:B------:R-:W-:Y:S01]  /*4e60*/  HMMA.16816.F32.BF16 R48, R64, R50, RZ ;  /* 0x000000324030723c */ /* 0x000fe200000418ff */
[C---:B------:R-:W-:Y:S01]  /*4e70*/  IADD3 R225, R239.reuse, 0x3000, RZ ;  /* 0x00003000efe17810 */ /* 0x040fe20007ffe0ff */
[----:B------:R-:W-:Y:S01]  /*4e80*/  I2F R102, R103 ;  /* 0x0000006700667306 */ /* 0x000fe20000201400 */
[----:B------:R-:W-:-:S02]  /*4e90*/  IADD3 R224, R239, 0x3800, RZ ;  /* 0x00003800efe07810 */ /* 0x000fc40007ffe0ff */
[C---:B------:R-:W-:Y:S02]  /*4ea0*/  IADD3 R223, R239.reuse, 0x4000, RZ ;  /* 0x00004000efdf7810 */ /* 0x040fe40007ffe0ff */
[C---:B------:R-:W-:Y:S01]  /*4eb0*/  IADD3 R222, R239.reuse, 0x4800, RZ ;  /* 0x00004800efde7810 */ /* 0x040fe20007ffe0ff */
[C---:B--2---:R-:W-:Y:S01]  /*4ec0*/  HMMA.16816.F32.BF16 R44, R64.reuse, R8, RZ ;  /* 0x00000008402c723c */ /* 0x044fe200000418ff */
[C---:B------:R-:W-:Y:S01]  /*4ed0*/  IADD3 R221, R239.reuse, 0x5000, RZ ;  /* 0x00005000efdd7810 */ /* 0x040fe20007ffe0ff */
[----:B------:R-:W-:Y:S01]  /*4ee0*/  I2F R107, R109 ;  /* 0x0000006d006b7306 */ /* 0x000fe20000201400 */
[C---:B------:R-:W-:Y:S02]  /*4ef0*/  IADD3 R220, R239.reuse, 0x5800, RZ ;  /* 0x00005800efdc7810 */ /* 0x040fe40007ffe0ff */
[C---:B------:R-:W-:Y:S02]  /*4f00*/  IADD3 R219, R239.reuse, 0x6000, RZ ;  /* 0x00006000efdb7810 */ /* 0x040fe40007ffe0ff */
[C---:B------:R-:W-:Y:S01]  /*4f10*/  IADD3 R218, R239.reuse, 0x6800, RZ ;  /* 0x00006800efda7810 */ /* 0x040fe20007ffe0ff */
[----:B------:R-:W-:Y:S01]  /*4f20*/  HMMA.16816.F32.BF16 R64, R64, R10, RZ ;  /* 0x0000000a4040723c */ /* 0x000fe200000418ff */
[----:B------:R-:W2:Y:S01]  /*4f30*/  LDSM.16.M88.4 R8, [R235+0x9000] ;  /* 0x00900000eb08783b */ /* 0x000ea20000000200 */
[----:B------:R-:W-:Y:S01]  /*4f40*/  I2F R4, R6 ;  /* 0x0000000600047306 */ /* 0x000fe20000201400 */
[----:B------:R-:W-:-:S02]  /*4f50*/  IADD3 R217, R239, 0x7000, RZ ;  /* 0x00007000efd97810 */ /* 0x000fc40007ffe0ff */
[----:B------:R-:W-:-:S03]  /*4f60*/  IADD3 R216, R239, 0x7800, RZ ;  /* 0x00007800efd87810 */ /* 0x000fc60007ffe0ff */
[C---:B----4-:R-:W-:Y:S02]  /*4f70*/  HMMA.16816.F32.BF16 R24, R60.reuse, R30, R24 ;  /* 0x0000001e3c18723c */ /* 0x050fe40000041818 */
[----:B------:R-:W-:Y:S06]  /*4f80*/  I2F R112, R113 ;  /* 0x0000007100707306 */ /* 0x000fec0000201400 */
[C---:B------:R-:W-:Y:S01]  /*4f90*/  HMMA.16816.F32.BF16 R16, R60.reuse, R28, R16 ;  /* 0x0000001c3c10723c */ /* 0x040fe20000041810 */
[----:B------:R-:W4:Y:S07]  /*4fa0*/  LDSM.16.M88.4 R28, [R228] ;  /* 0x00000000e41c783b */ /* 0x000f2e0000000200 */
[C---:B---3--:R-:W-:Y:S08]  /*4fb0*/  HMMA.16816.F32.BF16 R32, R60.reuse, R20, R32 ;  /* 0x000000143c20723c */ /* 0x048ff00000041820 */
[C---:B------:R-:W-:Y:S01]  /*4fc0*/  HMMA.16816.F32.BF16 R56, R60.reuse, R22, R56 ;  /* 0x000000163c38723c */ /* 0x040fe20000041838 */
[----:B------:R-:W3:Y:S07]  /*4fd0*/  LDSM.16.M88.4 R20, [R228+0x800] ;  /* 0x00080000e414783b */ /* 0x000eee0000000200 */
[C---:B------:R-:W-:Y:S08]  /*4fe0*/  HMMA.16816.F32.BF16 R52, R60.reuse, R12, R52 ;  /* 0x0000000c3c34723c */ /* 0x040ff00000041834 */
[----:B------:R-:W-:Y:S01]  /*4ff0*/  HMMA.16816.F32.BF16 R48, R60, R14, R48 ;  /* 0x0000000e3c30723c */ /* 0x000fe20000041830 */
[----:B------:R-:W5:Y:S07]  /*5000*/  LDSM.16.M88.4 R12, [R228+0x1000] ;  /* 0x00100000e40c783b */ /* 0x000f6e0000000200 */
[----:B------:R-:W-:Y:S08]  /*5010*/  HMMA.16816.F32.BF16 R24, R68, R42, R24 ;  /* 0x0000002a4418723c */ /* 0x000ff00000041818 */
[C---:B-1----:R-:W-:Y:S08]  /*5020*/  HMMA.16816.F32.BF16 R44, R60.reuse, R76, R44 ;  /* 0x0000004c3c2c723c */ /* 0x042ff0000004182c */
[----:B------:R-:W-:Y:S01]  /*5030*/  HMMA.16816.F32.BF16 R64, R60, R78, R64 ;  /* 0x0000004e3c40723c */ /* 0x000fe20000041840 */
[----:B------:R-:W-:Y:S04]  /*5040*/  LDSM.16.M88.4 R60, [R241+0xa000] ;  /* 0x00a00000f13c783b */ /* 0x000fe80000000200 */
[----:B------:R-:W-:Y:S03]  /*5050*/  LDSM.16.M88.4 R76, [R228+0x1800] ;  /* 0x00180000e44c783b */ /* 0x000fe60000000200 */
[C---:B------:R-:W-:Y:S01]  /*5060*/  HMMA.16816.F32.BF16 R16, R68.reuse, R40, R16 ;  /* 0x000000284410723c */ /* 0x040fe20000041810 */
[----:B------:R-:W1:Y:S07]  /*5070*/  LDSM.16.M88.4 R40, [R242+0x2000] ;  /* 0x00200000f228783b */ /* 0x000e6e0000000200 */
[C---:B------:R-:W-:Y:S08]  /*5080*/  HMMA.16816.F32.BF16 R32, R68.reuse, R36, R32 ;  /* 0x000000244420723c */ /* 0x040ff00000041820 */
[C---:B------:R-:W-:Y:S01]  /*5090*/  HMMA.16816.F32.BF16 R56, R68.reuse, R38, R56 ;  /* 0x000000264438723c */ /* 0x040fe20000041838 */
[----:B------:R-:W1:Y:S07]  /*50a0*/  LDSM.16.M88.4 R36, [R241+0xa800] ;  /* 0x00a80000f124783b */ /* 0x000e6e0000000200 */
[C---:B--2---:R-:W-:Y:S08]  /*50b0*/  HMMA.16816.F32.BF16 R52, R68.reuse, R8, R52 ;  /* 0x000000084434723c */ /* 0x044ff00000041834 */
[----:B------:R-:W-:Y:S01]  /*50c0*/  HMMA.16816.F32.BF16 R48, R68, R10, R48 ;  /* 0x0000000a4430723c */ /* 0x000fe20000041830 */
[----:B------:R-:W2:Y:S07]  /*50d0*/  LDSM.16.M88.4 R8, [R241+0xb000] ;  /* 0x00b00000f108783b */ /* 0x000eae0000000200 */
[----:B----4-:R-:W-:Y:S08]  /*50e0*/  HMMA.16816.F32.BF16 R24, R72, R30, R24 ;  /* 0x0000001e4818723c */ /* 0x010ff00000041818 */
[C---:B------:R-:W-:Y:S08]  /*50f0*/  HMMA.16816.F32.BF16 R44, R68.reuse, R80, R44 ;  /* 0x00000050442c723c */ /* 0x040ff0000004182c */
[----:B------:R-:W-:Y:S01]  /*5100*/  HMMA.16816.F32.BF16 R68, R68, R82, R64 ;  /* 0x000000524444723c */ /* 0x000fe20000041840 */
[----:B------:R-:W-:Y:S04]  /*5110*/  LDSM.16.M88.4 R64, [R240+0x2000] ;  /* 0x00200000f040783b */ /* 0x000fe80000000200 */
[----:B------:R-:W-:Y:S03]  /*5120*/  LDSM.16.M88.4 R80, [R241+0xb800] ;  /* 0x00b80000f150783b */ /* 0x000fe60000000200 */
[C---:B------:R-:W-:Y:S01]  /*5130*/  HMMA.16816.F32.BF16 R16, R72.reuse, R28, R16 ;  /* 0x0000001c4810723c */ /* 0x040fe20000041810 */
[----:B------:R-:W4:Y:S07]  /*5140*/  LDSM.16.M88.4 R28, [R239+0x2000] ;  /* 0x00200000ef1c783b */ /* 0x000f2e0000000200 */
[C---:B---3--:R-:W-:Y:S08]  /*5150*/  HMMA.16816.F32.BF16 R32, R72.reuse, R20, R32 ;  /* 0x000000144820723c */ /* 0x048ff00000041820 */
[C---:B------:R-:W-:Y:S01]  /*5160*/  HMMA.16816.F32.BF16 R56, R72.reuse, R22, R56 ;  /* 0x000000164838723c */ /* 0x040fe20000041838 */
[----:B------:R-:W3:Y:S07]  /*5170*/  LDSM.16.M88.4 R20, [R239+0x2800] ;  /* 0x00280000ef14783b */ /* 0x000eee0000000200 */
[C---:B-----5:R-:W-:Y:S08]  /*5180*/  HMMA.16816.F32.BF16 R52, R72.reuse, R12, R52 ;  /* 0x0000000c4834723c */ /* 0x060ff00000041834 */
[----:B------:R-:W-:Y:S01]  /*5190*/  HMMA.16816.F32.BF16 R48, R72, R14, R48 ;  /* 0x0000000e4830723c */ /* 0x000fe20000041830 */
[----:B------:R-:W5:Y:S07]  /*51a0*/  LDSM.16.M88.4 R12, [R239+0x3000] ;  /* 0x00300000ef0c783b */ /* 0x000f6e0000000200 */
[----:B-1----:R-:W-:Y:S08]  /*51b0*/  HMMA.16816.F32.BF16 R24, R40, R62, R24 ;  /* 0x0000003e2818723c */ /* 0x002ff00000041818 */
[C---:B------:R-:W-:Y:S08]  /*51c0*/  HMMA.16816.F32.BF16 R44, R72.reuse, R76, R44 ;  /* 0x0000004c482c723c */ /* 0x040ff0000004182c */
        /* <DEDUP_REMOVED lines=17> */
[----:B------:R-:W-:Y:S07]  /*52e0*/  LDSM.16.M88.4 R28, [R228+0x2800] ;  /* 0x00280000e41c783b */ /* 0x000fee0000000200 */
[C---:B---3--:R-:W-:Y:S08]  /*52f0*/  HMMA.16816.F32.BF16 R32, R64.reuse, R20, R32 ;  /* 0x000000144020723c */ /* 0x048ff00000041820 */
[C---:B------:R-:W-:Y:S01]  /*5300*/  HMMA.16816.F32.BF16 R56, R64.reuse, R22, R56 ;  /* 0x000000164038723c */ /* 0x040fe20000041838 */
[----:B------:R-:W3:Y:S07]  /*5310*/  LDSM.16.M88.4 R20, [R237+0x2000] ;  /* 0x00200000ed14783b */ /* 0x000eee0000000200 */
[C---:B-----5:R-:W-:Y:S08]  /*5320*/  HMMA.16816.F32.BF16 R52, R64.reuse, R12, R52 ;  /* 0x0000000c4034723c */ /* 0x060ff00000041834 */
[----:B------:R-:W-:Y:S01]  /*5330*/  HMMA.16816.F32.BF16 R48, R64, R14, R48 ;  /* 0x0000000e4030723c */ /* 0x000fe20000041830 */
[----:B------:R-:W4:Y:S07]  /*5340*/  LDSM.16.M88.4 R12, [R228+0x3000] ;  /* 0x00300000e40c783b */ /* 0x000f2e0000000200 */
        /* <DEDUP_REMOVED lines=9> */
[----:B------:R-:W5:Y:S07]  /*53e0*/  LDSM.16.M88.4 R36, [R241+0xc800] ;  /* 0x00c80000f124783b */ /* 0x000f6e0000000200 */
[C---:B--2---:R-:W-:Y:S08]  /*53f0*/  HMMA.16816.F32.BF16 R52, R72.reuse, R8, R52 ;  /* 0x000000084834723c */ /* 0x044ff00000041834 */
[----:B------:R-:W-:Y:S01]  /*5400*/  HMMA.16816.F32.BF16 R48, R72, R10, R48 ;  /* 0x0000000a4830723c */ /* 0x000fe20000041830 */
[----:B------:R-:W2:Y:S07]  /*5410*/  LDSM.16.M88.4 R8, [R241+0xd000] ;  /* 0x00d00000f108783b */ /* 0x000eae0000000200 */
[----:B---3--:R-:W-:Y:S08]  /*5420*/  HMMA.16816.F32.BF16 R24, R20, R42, R24 ;  /* 0x0000002a1418723c */ /* 0x008ff00000041818 */
[C---:B------:R-:W-:Y:S08]  /*5430*/  HMMA.16816.F32.BF16 R44, R72.reuse, R80, R44 ;  /* 0x00000050482c723c */ /* 0x040ff0000004182c */
[----:B------:R-:W-:Y:S01]  /*5440*/  HMMA.16816.F32.BF16 R68, R72, R82, R68 ;  /* 0x000000524844723c */ /* 0x000fe20000041844 */
[----:B------:R-:W-:Y:S04]  /*5450*/  LDSM.16.M88.4 R72, [R241+0xd800] ;  /* 0x00d80000f148783b */ /* 0x000fe80000000200 */
[----:B------:R-:W-:Y:S03]  /*5460*/  LDSM.16.M88.4 R80, [R241+0xe800] ;  /* 0x00e80000f150783b */ /* 0x000fe60000000200 */
[C---:B------:R-:W-:Y:S01]  /*5470*/  HMMA.16816.F32.BF16 R16, R20.reuse, R40, R16 ;  /* 0x000000281410723c */ /* 0x040fe20000041810 */
[----:B------:R-:W-:Y:S07]  /*5480*/  LDSM.16.M88.4 R40, [R239+0x4000] ;  /* 0x00400000ef28783b */ /* 0x000fee0000000200 */
[C---:B------:R-:W-:Y:S08]  /*5490*/  HMMA.16816.F32.BF16 R32, R20.reuse, R28, R32 ;  /* 0x0000001c1420723c */ /* 0x040ff00000041820 */
[C---:B------:R-:W-:Y:S01]  /*54a0*/  HMMA.16816.F32.BF16 R56, R20.reuse, R30, R56 ;  /* 0x0000001e1438723c */ /* 0x040fe20000041838 */
[----:B------:R-:W-:Y:S07]  /*54b0*/  LDSM.16.M88.4 R28, [R239+0x4800] ;  /* 0x00480000ef1c783b */ /* 0x000fee0000000200 */
[C---:B----4-:R-:W-:Y:S08]  /*54c0*/  HMMA.16816.F32.BF16 R52, R20.reuse, R12, R52 ;  /* 0x0000000c1434723c */ /* 0x050ff00000041834 */
[----:B------:R-:W-:Y:S01]  /*54d0*/  HMMA.16816.F32.BF16 R48, R20, R14, R48 ;  /* 0x0000000e1430723c */ /* 0x000fe20000041830 */
[----:B------:R-:W3:Y:S07]  /*54e0*/  LDSM.16.M88.4 R12, [R240+0x4000] ;  /* 0x00400000f00c783b */ /* 0x000eee0000000200 */
[----:B-1----:R-:W-:Y:S08]  /*54f0*/  HMMA.16816.F32.BF16 R24, R60, R66, R24 ;  /* 0x000000423c18723c */ /* 0x002ff00000041818 */
[C---:B------:R-:W-:Y:S08]  /*5500*/  HMMA.16816.F32.BF16 R44, R20.reuse, R76, R44 ;  /* 0x0000004c142c723c */ /* 0x040ff0000004182c */
[----:B------:R-:W-:Y:S01]  /*5510*/  HMMA.16816.F32.BF16 R68, R20, R78, R68 ;  /* 0x0000004e1444723c */ /* 0x000fe20000041844 */
[----:B------:R-:W-:Y:S04]  /*5520*/  LDSM.16.M88.4 R20, [R239+0x5000] ;  /* 0x00500000ef14783b */ /* 0x000fe80000000200 */
[----:B------:R-:W-:Y:S03]  /*5530*/  LDSM.16.M88.4 R76, [R235+0xc800] ;  /* 0x00c80000eb4c783b */ /* 0x000fe60000000200 */
[C---:B------:R-:W-:Y:S01]  /*5540*/  HMMA.16816.F32.BF16 R16, R60.reuse, R64, R16 ;  /* 0x000000403c10723c */ /* 0x040fe20000041810 */
[----:B------:R-:W-:Y:S07]  /*5550*/  LDSM.16.M88.4 R64, [R239+0x5800] ;  /* 0x00580000ef40783b */ /* 0x000fee0000000200 */
[C---:B-----5:R-:W-:Y:S08]  /*5560*/  HMMA.16816.F32.BF16 R32, R60.reuse, R36, R32 ;  /* 0x000000243c20723c */ /* 0x060ff00000041820 */
[C---:B------:R-:W-:Y:S01]  /*5570*/  HMMA.16816.F32.BF16 R56, R60.reuse, R38, R56 ;  /* 0x000000263c38723c */ /* 0x040fe20000041838 */
[----:B------:R-:W-:Y:S07]  /*5580*/  LDSM.16.M88.4 R36, [R238+0x4000] ;  /* 0x00400000ee24783b */ /* 0x000fee0000000200 */
[C---:B--2---:R-:W-:Y:S08]  /*5590*/  HMMA.16816.F32.BF16 R52, R60.reuse, R8, R52 ;  /* 0x000000083c34723c */ /* 0x044ff00000041834 */
[----:B------:R-:W-:Y:S01]  /*55a0*/  HMMA.16816.F32.BF16 R48, R60, R10, R48 ;  /* 0x0000000a3c30723c */ /* 0x000fe20000041830 */
[----:B------:R-:W1:Y:S07]  /*55b0*/  LDSM.16.M88.4 R8, [R235+0xc000] ;  /* 0x00c00000eb08783b */ /* 0x000e6e0000000200 */
        /* <DEDUP_REMOVED lines=8> */
[----:B------:R-:W-:Y:S01]  /*5640*/  HMMA.16816.F32.BF16 R56, R12, R30, R56 ;  /* 0x0000001e0c38723c */ /* 0x000fe20000041838 */
[----:B------:R-:W2:Y:S07]  /*5650*/  LDSM.16.M88.4 R28, [R228+0x4000] ;  /* 0x00400000e41c783b */ /* 0x000eae0000000200 */
[----:B-1----:R-:W-:Y:S08]  /*5660*/  HMMA.16816.F32.BF16 R24, R36, R10, R24 ;  /* 0x0000000a2418723c */ /* 0x002ff00000041818 */
        /* <DEDUP_REMOVED lines=9> */
[----:B--2---:R-:W-:Y:S08]  /*5700*/  HMMA.16816.F32.BF16 R24, R72, R30, R24 ;  /* 0x0000001e4818723c */ /* 0x004ff00000041818 */
        /* <DEDUP_REMOVED lines=18> */
[----:B------:R-:W1:Y:S07]  /*5830*/  LDSM.16.M88.4 R12, [R238+0x6000] ;  /* 0x00600000ee0c783b */ /* 0x000e6e0000000200 */
[----:B------:R-:W-:Y:S01]  /*5840*/  HMMA.16816.F32.BF16 R16, R64, R8, R16 ;  /* 0x000000084010723c */ /* 0x000fe20000041810 */
[----:B------:R-:W3:Y:S07]  /*5850*/  LDSM.16.M88.4 R8, [R237+0x6000] ;  /* 0x00600000ed08783b */ /* 0x000eee0000000200 */
[----:B--2---:R-:W-:Y:S08]  /*5860*/  HMMA.16816.F32.BF16 R24, R40, R30, R24 ;  /* 0x0000001e2818723c */ /* 0x004ff00000041818 */
[C---:B------:R-:W-:Y:S08]  /*5870*/  HMMA.16816.F32.BF16 R32, R64.reuse, R80, R32 ;  /* 0x000000504020723c */ /* 0x040ff00000041820 */
[----:B------:R-:W-:Y:S08]  /*5880*/  HMMA.16816.F32.BF16 R56, R64, R82, R56 ;  /* 0x000000524038723c */ /* 0x000ff00000041838 */
[----:B------:R-:W-:Y:S01]  /*5890*/  HMMA.16816.F32.BF16 R16, R40, R28, R16 ;  /* 0x0000001c2810723c */ /* 0x000fe20000041810 */
[----:B------:R-:W2:Y:S07]  /*58a0*/  LDSM.16.M88.4 R28, [R235+0xe800] ;  /* 0x00e80000eb1c783b */ /* 0x000eae0000000200 */
[----:B-1----:R-:W-:Y:S08]  /*58b0*/  HMMA.16816.F32.BF16 R24, R12, R78, R24 ;  /* 0x0000004e0c18723c */ /* 0x002ff00000041818 */
[C---:B------:R-:W-:Y:S08]  /*58c0*/  HMMA.16816.F32.BF16 R32, R40.reuse, R36, R32 ;  /* 0x000000242820723c */ /* 0x040ff00000041820 */
[----:B------:R-:W-:Y:S01]  /*58d0*/  HMMA.16816.F32.BF16 R56, R40, R38, R56 ;  /* 0x000000262838723c */ /* 0x000fe20000041838 */
[----:B------:R-:W1:Y:S07]  /*58e0*/  LDSM.16.M88.4 R36, [R241+0xf800] ;  /* 0x00f80000f124783b */ /* 0x000e6e0000000200 */
[----:B------:R-:W-:Y:S01]  /*58f0*/  HMMA.16816.F32.BF16 R16, R12, R76, R16 ;  /* 0x0000004c0c10723c */ /* 0x000fe20000041810 */
[----:B------:R-:W-:Y:S07]  /*5900*/  LDSM.16.M88.4 R76, [R239+0x7000] ;  /* 0x00700000ef4c783b */ /* 0x000fee0000000200 */
[----:B------:R-:W-:Y:S01]  /*5910*/  HMMA.16816.F32.BF16 R80, R64, R60, R52 ;  /* 0x0000003c4050723c */ /* 0x000fe20000041834 */
[----:B------:R-:W4:Y:S01]  /*5920*/  LDSM.16.M88.4 R52, [R228+0x6800] ;  /* 0x00680000e434783b */ /* 0x000f220000000200 */
[----:B------:R-:W-:Y:S06]  /*5930*/  I2F R60, R110 ;  /* 0x0000006e003c7306 */ /* 0x000fec0000201400 */
[----:B------:R-:W-:Y:S02]  /*5940*/  HMMA.16816.F32.BF16 R44, R72, R84, R44 ;  /* 0x00000054482c723c */ /* 0x000fe4000004182c */
[----:B------:R-:W-:Y:S05]  /*5950*/  I2F R61, R111 ;  /* 0x0000006f003d7306 */ /* 0x000fea0000201400 */
[----:B------:R-:W-:Y:S01]  /*5960*/  IADD3 R85, R6, 0x11, RZ ;  /* 0x0000001106557810 */ /* 0x000fe20007ffe0ff */
[----:B---3--:R-:W-:Y:S03]  /*5970*/  HMMA.16816.F32.BF16 R24, R8, R22, R24 ;  /* 0x000000160818723c */ /* 0x008fe60000041818 */
[----:B------:R-:W-:Y:S05]  /*5980*/  I2F R84, R85 ;  /* 0x0000005500547306 */ /* 0x000fea0000201400 */
[----:B--2---:R-:W-:Y:S08]  /*5990*/  HMMA.16816.F32.BF16 R32, R12, R28, R32 ;  /* 0x0000001c0c20723c */ /* 0x004ff00000041820 */
[----:B------:R-:W-:Y:S08]  /*59a0*/  HMMA.16816.F32.BF16 R48, R64, R62, R48 ;  /* 0x0000003e4030723c */ /* 0x000ff00000041830 */
[----:B------:R-:W-:Y:S01]  /*59b0*/  HMMA.16816.F32.BF16 R56, R12, R30, R56 ;  /* 0x0000001e0c38723c */ /* 0x000fe20000041838 */
[----:B------:R-:W2:Y:S01]  /*59c0*/  LDSM.16.M88.4 R28, [R239+0x7800] ;  /* 0x00780000ef1c783b */ /* 0x000ea20000000200 */
[----:B------:R-:W-:-:S02]  /*59d0*/  FMUL.FTZ R24, R24, c[0x0][0x2ec] ;  /* 0x0000bb0018187a20 */ /* 0x000fc40000410000 */
[----:B------:R-:W-:Y:S02]  /*59e0*/  FMUL.FTZ R25, R25, c[0x0][0x2ec] ;  /* 0x0000bb0019197a20 */ /* 0x000fe40000410000 */
[----:B------:R-:W-:Y:S02]  /*59f0*/  FMUL.FTZ R26, R26, c[0x0][0x2ec] ;  /* 0x0000bb001a1a7a20 */ /* 0x000fe40000410000 */
[----:B------:R-:W-:Y:S01]  /*5a00*/  HMMA.16816.F32.BF16 R16, R8, R20, R16 ;  /* 0x000000140810723c */ /* 0x000fe20000041810 */
[----:B------:R-:W3:Y:S07]  /*5a10*/  LDSM.16.M88.4 R20, [R235+0xf000] ;  /* 0x00f00000eb14783b */ /* 0x000eee0000000200 */
[----:B------:R-:W-:Y:S01]  /*5a20*/  HMMA.16816.F32.BF16 R68, R72, R86, R68 ;  /* 0x000000564844723c */ /* 0x000fe20000041844 */
[----:B------:R-:W-:Y:S07]  /*5a30*/  MUFU.TANH R73, R25 ;  /* 0x0000001900497308 */ /* 0x000fee0000002400 */
[----:B-1----:R-:W-:Y:S01]  /*5a40*/  HMMA.16816.F32.BF16 R44, R64, R36, R44 ;  /* 0x00000024402c723c */ /* 0x002fe2000004182c */
[----:B------:R-:W1:Y:S07]  /*5a50*/  MUFU.TANH R75, R26 ;  /* 0x0000001a004b7308 */ /* 0x000e6e0000002400 */
[----:B----4-:R-:W-:Y:S01]  /*5a60*/  HMMA.16816.F32.BF16 R32, R8, R52, R32 ;  /* 0x000000340820723c */ /* 0x010fe20000041820 */
[----:B------:R4:W-:Y:S01]  /*5a70*/  MUFU.TANH R53, R24 ;  /* 0x0000001800357308 */ /* 0x0009e20000002400 */
[----:B------:R-:W-:-:S02]  /*5a80*/  FMUL.FTZ R16, R16, c[0x0][0x2ec] ;  /* 0x0000bb0010107a20 */ /* 0x000fc40000410000 */
[----:B------:R-:W-:Y:S02]  /*5a90*/  FMUL.FTZ R17, R17, c[0x0][0x2ec] ;  /* 0x0000bb0011117a20 */ /* 0x000fe40000410000 */
[----:B------:R-:W-:Y:S02]  /*5aa0*/  FMUL.FTZ R63, R18, c[0x0][0x2ec] ;  /* 0x0000bb00123f7a20 */ /* 0x000fe40000410000 */
[C---:B------:R-:W-:Y:S01]  /*5ab0*/  HMMA.16816.F32.BF16 R48, R40.reuse, R78, R48 ;  /* 0x0000004e2830723c */ /* 0x040fe20000041830 */
[----:B------:R-:W-:Y:S06]  /*5ac0*/  MUFU.TANH R115, R16 ;  /* 0x0000001000737308 */ /* 0x000fec0000002400 */
[----:B------:R-:W-:Y:S01]  /*5ad0*/  FMUL.FTZ R79, R27, c[0x0][0x2ec] ;  /* 0x0000bb001b4f7a20 */ /* 0x000fe20000410000 */
[----:B------:R-:W-:Y:S01]  /*5ae0*/  HMMA.16816.F32.BF16 R80, R40, R76, R80 ;  /* 0x0000004c2850723c */ /* 0x000fe20000041850 */
[----:B----4-:R-:W4:Y:S01]  /*5af0*/  LDSM.16.M88.4 R24, [R235+0xf800] ;  /* 0x00f80000eb18783b */ /* 0x010f220000000200 */
[----:B------:R5:W-:Y:S05]  /*5b00*/  MUFU.TANH R117, R17 ;  /* 0x0000001100757308 */ /* 0x000bea0000002400 */
[----:B------:R-:W-:Y:S01]  /*5b10*/  FMUL.FTZ R77, R19, c[0x0][0x2ec] ;  /* 0x0000bb00134d7a20 */ /* 0x000fe20000410000 */
[----:B------:R-:W-:Y:S01]  /*5b20*/  HMMA.16816.F32.BF16 R68, R64, R38, R68 ;  /* 0x000000264044723c */ /* 0x000fe20000041844 */
[----:B------:R-:W-:Y:S01]  /*5b30*/  FMUL.FTZ R33, R33, c[0x0][0x2ec] ;  /* 0x0000bb0021217a20 */ /* 0x000fe20000410000 */
[----:B------:R-:W-:Y:S01]  /*5b40*/  MUFU.TANH R79, R79 ;  /* 0x0000004f004f7308 */ /* 0x000fe20000002400 */
[----:B------:R-:W-:-:S02]  /*5b50*/  FMUL.FTZ R35, R35, c[0x0][0x2ec] ;  /* 0x0000bb0023237a20 */ /* 0x000fc40000410000 */
[----:B------:R-:W-:Y:S02]  /*5b60*/  FMUL.FTZ R32, R32, c[0x0][0x2ec] ;  /* 0x0000bb0020207a20 */ /* 0x000fe40000410000 */
[----:B------:R-:W-:Y:S01]  /*5b70*/  FMUL.FTZ R34, R34, c[0x0][0x2ec] ;  /* 0x0000bb0022227a20 */ /* 0x000fe20000410000 */
[----:B--2---:R-:W-:Y:S01]  /*5b80*/  HMMA.16816.F32.BF16 R44, R40, R28, R44 ;  /* 0x0000001c282c723c */ /* 0x004fe2000004182c */
[----:B-----5:R-:W2:Y:S01]  /*5b90*/  LDSM.16.M88.4 R16, [R228+0x7000] ;  /* 0x00700000e410783b */ /* 0x020ea20000000200 */
[----:B------:R-:W-:Y:S06]  /*5ba0*/  MUFU.TANH R77, R77 ;  /* 0x0000004d004d7308 */ /* 0x000fec0000002400 */
[C---:B---3--:R-:W-:Y:S02]  /*5bb0*/  HMMA.16816.F32.BF16 R80, R12.reuse, R20, R80 ;  /* 0x000000140c50723c */ /* 0x048fe40000041850 */
[----:B------:R-:W-:Y:S06]  /*5bc0*/  MUFU.TANH R33, R33 ;  /* 0x0000002100217308 */ /* 0x000fec0000002400 */
[----:B------:R-:W-:Y:S01]  /*5bd0*/  HMMA.16816.F32.BF16 R48, R12, R22, R48 ;  /* 0x000000160c30723c */ /* 0x000fe20000041830 */
[----:B------:R-:W3:Y:S01]  /*5be0*/  LDSM.16.M88.4 R20, [R228+0x7800] ;  /* 0x00780000e414783b */ /* 0x000ee20000000200 */
[----:B------:R-:W-:-:S04]  /*5bf0*/  DEPBAR.LE SB0, 0x0 ;  /* 0x000080000000791a */ /* 0x000fc80000000000 */
[----:B------:R-:W5:Y:S02]  /*5c00*/  MUFU.TANH R37, R34 ;  /* 0x0000002200257308 */ /* 0x000f640000002400 */
[----:B------:R-:W-:Y:S06]  /*5c10*/  HMMA.16816.F32.BF16 R68, R40, R30, R68 ;  /* 0x0000001e2844723c */ /* 0x000fec0000041844 */
[----:B------:R-:W2:Y:S02]  /*5c20*/  MUFU.TANH R35, R35 ;  /* 0x0000002300237308 */ /* 0x000ea40000002400 */
[----:B----4-:R-:W-:Y:S06]  /*5c30*/  HMMA.16816.F32.BF16 R44, R12, R24, R44 ;  /* 0x000000180c2c723c */ /* 0x010fec000004182c */
[----:B------:R-:W-:Y:S01]  /*5c40*/  MUFU.TANH R63, R63 ;  /* 0x0000003f003f7308 */ /* 0x000fe20000002400 */
[----:B-1----:R-:W-:Y:S01]  /*5c50*/  FFMA.FTZ R25, R90, UR4, R75 ;  /* 0x000000045a197c23 */ /* 0x002fe2000801004b */
[----:B------:R-:W-:Y:S01]  /*5c60*/  HMMA.16816.F32.BF16 R56, R8, R54, R56 ;  /* 0x000000360838723c */ /* 0x000fe20000041838 */
[----:B-----5:R-:W-:-:S03]  /*5c70*/  FFMA.FTZ R37, R94, UR4, R37 ;  /* 0x000000045e257c23 */ /* 0x020fc60008010025 */
[----:B------:R-:W-:Y:S02]  /*5c80*/  FSEL R25, R25, -INF , !P0 ;  /* 0xff80000019197808 */ /* 0x000fe40004000000 */
[----:B------:R-:W1:Y:S01]  /*5c90*/  MUFU.TANH R55, R32 ;  /* 0x0000002000377308 */ /* 0x000e620000002400 */
[----:B--2---:R-:W-:Y:S01]  /*5ca0*/  FFMA.FTZ R35, R84, UR4, R35 ;  /* 0x0000000454237c23 */ /* 0x004fe20008010023 */
[----:B------:R-:W-:Y:S01]  /*5cb0*/  HMMA.16816.F32.BF16 R68, R12, R26, R68 ;  /* 0x0000001a0c44723c */ /* 0x000fe20000041844 */
[----:B------:R-:W-:-:S06]  /*5cc0*/  ISETP.GE.AND P0, PT, R97, R167, PT ;  /* 0x000000a76100720c */ /* 0x000fcc0003f06270 */
[----:B------:R-:W-:Y:S01]  /*5cd0*/  FFMA.FTZ R14, R84, UR4, R33 ;  /* 0x00000004540e7c23 */ /* 0x000fe20008010021 */
[----:B------:R-:W-:Y:S01]  /*5ce0*/  HMMA.16816.F32.BF16 R48, R8, R18, R48 ;  /* 0x000000120830723c */ /* 0x000fe20000041830 */
[----:B-1----:R-:W-:-:S07]  /*5cf0*/  FFMA.FTZ R12, R94, UR4, R55 ;  /* 0x000000045e0c7c23 */ /* 0x002fce0008010037 */
[C---:B---3--:R-:W-:Y:S01]  /*5d00*/  HMMA.16816.F32.BF16 R44, R8.reuse, R20, R44 ;  /* 0x00000014082c723c */ /* 0x048fe2000004182c */
[----:B------:R-:W-:Y:S02]  /*5d10*/  FMUL.FTZ R39, R58, c[0x0][0x2ec] ;  /* 0x0000bb003a277a20 */ /* 0x000fe40000410000 */
[----:B------:R-:W-:Y:S01]  /*5d20*/  FMUL.FTZ R29, R57, c[0x0][0x2ec] ;  /* 0x0000bb00391d7a20 */ /* 0x000fe20000410000 */
[----:B------:R-:W-:Y:S01]  /*5d30*/  FSEL R12, R12, -INF , !P1 ;  /* 0xff8000000c0c7808 */ /* 0x000fe20004800000 */
[----:B------:R-:W-:Y:S01]  /*5d40*/  FMUL.FTZ R31, R59, c[0x0][0x2ec] ;  /* 0x0000bb003b1f7a20 */ /* 0x000fe20000410000 */
[----:B------:R-:W-:Y:S01]  /*5d50*/  ISETP.GE.AND P1, PT, R99, R2, PT ;  /* 0x000000026300720c */ /* 0x000fe20003f26270 */
[----:B------:R-:W1:Y:S01]  /*5d60*/  MUFU.TANH R39, R39 ;  /* 0x0000002700277308 */ /* 0x000e620000002400 */
[----:B------:R-:W-:Y:S01]  /*5d70*/  HMMA.16816.F32.BF16 R80, R8, R16, R80 ;  /* 0x000000100850723c */ /* 0x000fe20000041850 */
[----:B------:R-:W-:Y:S02]  /*5d80*/  FFMA.FTZ R20, R92, UR4, R73 ;  /* 0x000000045c147c23 */ /* 0x000fe40008010049 */
[----:B------:R-:W-:-:S02]  /*5d90*/  FFMA.FTZ R21, R88, UR4, R77 ;  /* 0x0000000458157c23 */ /* 0x000fc4000801004d */
[----:B------:R-:W-:Y:S01]  /*5da0*/  FFMA.FTZ R18, R90, UR4, R53 ;  /* 0x000000045a127c23 */ /* 0x000fe20008010035 */
[----:B------:R-:W-:Y:S01]  /*5db0*/  FSEL R20, R20, -INF , !P6 ;  /* 0xff80000014147808 */ /* 0x000fe20007000000 */
[----:B------:R-:W2:Y:S01]  /*5dc0*/  MUFU.TANH R29, R29 ;  /* 0x0000001d001d7308 */ /* 0x000ea20000002400 */
[----:B------:R-:W-:Y:S01]  /*5dd0*/  HMMA.16816.F32.BF16 R68, R8, R22, R68 ;  /* 0x000000160844723c */ /* 0x000fe20000041844 */
[----:B------:R-:W-:Y:S01]  /*5de0*/  FMUL.FTZ R27, R48, c[0x0][0x2ec] ;  /* 0x0000bb00301b7a20 */ /* 0x000fe20000410000 */
[-C--:B------:R-:W-:Y:S01]  /*5df0*/  ISETP.GE.AND P6, PT, R97, R2.reuse, PT ;  /* 0x000000026100720c */ /* 0x080fe20003fc6270 */
[----:B------:R-:W-:Y:S01]  /*5e00*/  FMUL.FTZ R24, R49, c[0x0][0x2ec] ;  /* 0x0000bb0031187a20 */ /* 0x000fe20000410000 */
[----:B------:R-:W-:Y:S01]  /*5e10*/  FSEL R21, R21, -INF , !P2 ;  /* 0xff80000015157808 */ /* 0x000fe20005000000 */
[----:B------:R-:W-:Y:S01]  /*5e20*/  FMUL.FTZ R17, R56, c[0x0][0x2ec] ;  /* 0x0000bb0038117a20 */ /* 0x000fe20000410000 */
[----:B------:R-:W-:Y:S01]  /*5e30*/  FSEL R18, R18, -INF , !P3 ;  /* 0xff80000012127808 */ /* 0x000fe20005800000 */
[----:B------:R-:W3:Y:S01]  /*5e40*/  MUFU.TANH R27, R27 ;  /* 0x0000001b001b7308 */ /* 0x000ee20000002400 */
[----:B------:R-:W-:Y:S01]  /*5e50*/  FMUL.FTZ R23, R47, c[0x0][0x2ec] ;  /* 0x0000bb002f177a20 */ /* 0x000fe20000410000 */
[C---:B------:R-:W-:Y:S01]  /*5e60*/  ISETP.GE.AND P2, PT, R85.reuse, R167, PT ;  /* 0x000000a75500720c */ /* 0x040fe20003f46270 */
[----:B------:R-:W-:Y:S01]  /*5e70*/  FMUL.FTZ R49, R50, c[0x0][0x2ec] ;  /* 0x0000bb0032317a20 */ /* 0x000fe20000410000 */
[-C--:B------:R-:W-:Y:S01]  /*5e80*/  ISETP.GE.AND P3, PT, R85, R2.reuse, PT ;  /* 0x000000025500720c */ /* 0x080fe20003f66270 */
[----:B------:R-:W-:Y:S01]  /*5e90*/  FMUL.FTZ R26, R51, c[0x0][0x2ec] ;  /* 0x0000bb00331a7a20 */ /* 0x000fe20000410000 */
[----:B------:R-:W-:Y:S01]  /*5ea0*/  FSEL R14, R14, -INF , !P2 ;  /* 0xff8000000e0e7808 */ /* 0x000fe20005000000 */
[----:B------:R-:W-:Y:S01]  /*5eb0*/  FMUL.FTZ R11, R45, c[0x0][0x2ec] ;  /* 0x0000bb002d0b7a20 */ /* 0x000fe20000410000 */
[----:B------:R-:W4:Y:S01]  /*5ec0*/  MUFU.TANH R24, R24 ;  /* 0x0000001800187308 */ /* 0x000f220000002400 */
[----:B------:R-:W-:Y:S01]  /*5ed0*/  FMUL.FTZ R41, R80, c[0x0][0x2ec] ;  /* 0x0000bb0050297a20 */ /* 0x000fe20000410000 */
[----:B------:R-:W-:Y:S01]  /*5ee0*/  ISETP.GE.AND P2, PT, R101, R2, PT ;  /* 0x000000026500720c */ /* 0x000fe20003f46270 */
[----:B------:R-:W-:-:S02]  /*5ef0*/  FMUL.FTZ R43, R81, c[0x0][0x2ec] ;  /* 0x0000bb00512b7a20 */ /* 0x000fc40000410000 */
[----:B------:R-:W-:Y:S02]  /*5f00*/  FMUL.FTZ R57, R82, c[0x0][0x2ec] ;  /* 0x0000bb0052397a20 */ /* 0x000fe40000410000 */
[----:B------:R-:W-:Y:S01]  /*5f10*/  FMUL.FTZ R83, R83, c[0x0][0x2ec] ;  /* 0x0000bb0053537a20 */ /* 0x000fe20000410000 */
[----:B------:R-:W5:Y:S01]  /*5f20*/  MUFU.TANH R23, R23 ;  /* 0x0000001700177308 */ /* 0x000f620000002400 */
[----:B------:R-:W-:Y:S02]  /*5f30*/  FMUL.FTZ R28, R46, c[0x0][0x2ec] ;  /* 0x0000bb002e1c7a20 */ /* 0x000fe40000410000 */
[----:B-1----:R-:W-:Y:S02]  /*5f40*/  FFMA.FTZ R15, R96, UR4, R39 ;  /* 0x00000004600f7c23 */ /* 0x002fe40008010027 */
[----:B------:R-:W-:Y:S02]  /*5f50*/  FMUL.FTZ R44, R44, c[0x0][0x2ec] ;  /* 0x0000bb002c2c7a20 */ /* 0x000fe40000410000 */
[----:B--2---:R-:W-:Y:S01]  /*5f60*/  FFMA.FTZ R8, R98, UR4, R29 ;  /* 0x0000000462087c23 */ /* 0x004fe2000801001d */
[----:B------:R-:W1:Y:S01]  /*5f70*/  MUFU.TANH R17, R17 ;  /* 0x0000001100117308 */ /* 0x000e620000002400 */
[----:B------:R-:W-:Y:S01]  /*5f80*/  FMUL.FTZ R34, R68, c[0x0][0x2ec] ;  /* 0x0000bb0044227a20 */ /* 0x000fe20000410000 */
[----:B------:R-:W-:Y:S01]  /*5f90*/  FSEL R15, R15, -INF , !P6 ;  /* 0xff8000000f0f7808 */ /* 0x000fe20007000000 */
[----:B------:R-:W-:Y:S01]  /*5fa0*/  FMUL.FTZ R29, R71, c[0x0][0x2ec] ;  /* 0x0000bb00471d7a20 */ /* 0x000fe20000410000 */
[----:B------:R-:W-:Y:S01]  /*5fb0*/  ISETP.GE.AND P6, PT, R106, R167, PT ;  /* 0x000000a76a00720c */ /* 0x000fe20003fc6270 */
[----:B---3--:R-:W-:-:S02]  /*5fc0*/  FFMA.FTZ R190, R104, UR4, R27 ;  /* 0x0000000468be7c23 */ /* 0x008fc4000801001b */
[----:B------:R-:W-:Y:S01]  /*5fd0*/  FFMA.FTZ R16, R88, UR4, R117 ;  /* 0x0000000458107c23 */ /* 0x000fe20008010075 */
[----:B------:R-:W2:Y:S01]  /*5fe0*/  MUFU.TANH R31, R31 ;  /* 0x0000001f001f7308 */ /* 0x000ea20000002400 */
[----:B------:R-:W-:Y:S01]  /*5ff0*/  FMUL.FTZ R69, R69, c[0x0][0x2ec] ;  /* 0x0000bb0045457a20 */ /* 0x000fe20000410000 */
[----:B------:R-:W-:Y:S01]  /*6000*/  FSEL R190, R190, -INF , !P6 ;  /* 0xff800000bebe7808 */ /* 0x000fe20007000000 */
[----:B------:R-:W-:Y:S01]  /*6010*/  FMUL.FTZ R70, R70, c[0x0][0x2ec] ;  /* 0x0000bb0046467a20 */ /* 0x000fe20000410000 */
[----:B------:R-:W-:Y:S01]  /*6020*/  FSEL R16, R16, -INF , !P5 ;  /* 0xff80000010107808 */ /* 0x000fe20006800000 */
[----:B----4-:R-:W-:Y:S01]  /*6030*/  FFMA.FTZ R196, R105, UR4, R24 ;  /* 0x0000000469c47c23 */ /* 0x010fe20008010018 */
[-C--:B------:R-:W-:Y:S01]  /*6040*/  ISETP.GE.AND P6, PT, R110, R2.reuse, PT ;  /* 0x000000026e00720c */ /* 0x080fe20003fc6270 */
[----:B-----5:R-:W-:Y:S01]  /*6050*/  FFMA.FTZ R23, R60, UR4, R23 ;  /* 0x000000043c177c23 */ /* 0x020fe20008010017 */
[----:B------:R-:W3:Y:S01]  /*6060*/  MUFU.TANH R41, R41 ;  /* 0x0000002900297308 */ /* 0x000ee20000002400 */
[----:B------:R-:W-:Y:S01]  /*6070*/  FFMA.FTZ R19, R92, UR4, R79 ;  /* 0x000000045c137c23 */ /* 0x000fe2000801004f */
[----:B------:R-:W-:Y:S01]  /*6080*/  ISETP.GE.AND P5, PT, R95, R2, PT ;  /* 0x000000025f00720c */ /* 0x000fe20003fa6270 */
[----:B-1----:R-:W-:Y:S01]  /*6090*/  FFMA.FTZ R10, R96, UR4, R17 ;  /* 0x00000004600a7c23 */ /* 0x002fe20008010011 */
[----:B------:R-:W-:-:S02]  /*60a0*/  FSEL R201, R23, -INF , !P6 ;  /* 0xff80000017c97808 */ /* 0x000fc40007000000 */
[----:B------:R-:W-:Y:S02]  /*60b0*/  FSEL R19, R19, -INF , !P4 ;  /* 0xff80000013137808 */ /* 0x000fe40006000000 */
[----:B------:R-:W1:Y:S01]  /*60c0*/  MUFU.TANH R43, R43 ;  /* 0x0000002b002b7308 */ /* 0x000e620000002400 */
[----:B------:R-:W-:Y:S01]  /*60d0*/  FSEL R9, R37, -INF , !P5 ;  /* 0xff80000025097808 */ /* 0x000fe20006800000 */
[----:B--2---:R-:W-:Y:S01]  /*60e0*/  FFMA.FTZ R13, R98, UR4, R31 ;  /* 0x00000004620d7c23 */ /* 0x004fe2000801001f */
[----:B------:R-:W-:Y:S02]  /*60f0*/  FSEL R17, R35, -INF , !P3 ;  /* 0xff80000023117808 */ /* 0x000fe40005800000 */
[----:B------:R-:W-:Y:S02]  /*6100*/  FSEL R10, R10, -INF , !P0 ;  /* 0xff8000000a0a7808 */ /* 0x000fe40004000000 */
[----:B------:R-:W-:Y:S01]  /*6110*/  PLOP3.LUT P6, PT, PT, PT, UP0, 0x80, 0x0 ;  /* 0x000000000000781c */ /* 0x000fe20003fcf008 */
[----:B------:R-:W2:Y:S01]  /*6120*/  MUFU.TANH R57, R57 ;  /* 0x0000003900397308 */ /* 0x000ea20000002400 */
[----:B---3--:R-:W-:Y:S01]  /*6130*/  FFMA.FTZ R41, R100, UR4, R41 ;  /* 0x0000000464297c23 */ /* 0x008fe20008010029 */
[----:B------:R-:W-:-:S02]  /*6140*/  ISETP.GE.AND P4, PT, R99, R167, PT ;  /* 0x000000a76300720c */ /* 0x000fc40003f86270 */
[-C--:B------:R-:W-:Y:S02]  /*6150*/  ISETP.GE.AND P5, PT, R101, R167.reuse, PT ;  /* 0x000000a76500720c */ /* 0x080fe40003fa6270 */
[C---:B------:R-:W-:Y:S02]  /*6160*/  ISETP.GE.AND P3, PT, R103.reuse, R167, PT ;  /* 0x000000a76700720c */ /* 0x040fe40003f66270 */
[----:B------:R-:W3:Y:S01]  /*6170*/  MUFU.TANH R3, R83 ;  /* 0x0000005300037308 */ /* 0x000ee20000002400 */
[----:B-1----:R-:W-:Y:S01]  /*6180*/  FFMA.FTZ R43, R102, UR4, R43 ;  /* 0x00000004662b7c23 */ /* 0x002fe2000801002b */
[----:B------:R-:W-:Y:S02]  /*6190*/  ISETP.GE.AND P0, PT, R103, R2, PT ;  /* 0x000000026700720c */ /* 0x000fe40003f06270 */
[----:B------:R-:W-:Y:S02]  /*61a0*/  FSEL R8, R8, -INF , !P4 ;  /* 0xff80000008087808 */ /* 0x000fe40006000000 */
[----:B------:R-:W-:-:S02]  /*61b0*/  FSEL R13, R13, -INF , !P1 ;  /* 0xff8000000d0d7808 */ /* 0x000fc40004800000 */
[----:B------:R-:W1:Y:S01]  /*61c0*/  MUFU.TANH R49, R49 ;  /* 0x0000003100317308 */ /* 0x000e620000002400 */
[----:B--2---:R-:W-:Y:S01]  /*61d0*/  FFMA.FTZ R57, R100, UR4, R57 ;  /* 0x0000000464397c23 */ /* 0x004fe20008010039 */
[----:B------:R-:W-:Y:S02]  /*61e0*/  FSEL R188, R41, -INF , !P5 ;  /* 0xff80000029bc7808 */ /* 0x000fe40006800000 */
[----:B------:R-:W-:Y:S02]  /*61f0*/  FSEL R198, R43, -INF , !P3 ;  /* 0xff8000002bc67808 */ /* 0x000fe40005800000 */
[----:B------:R-:W-:Y:S02]  /*6200*/  FSEL R207, R57, -INF , !P2 ;  /* 0xff80000039cf7808 */ /* 0x000fe40005000000 */
[----:B------:R-:W2:Y:S01]  /*6210*/  MUFU.TANH R26, R26 ;  /* 0x0000001a001a7308 */ /* 0x000ea20000002400 */
[----:B---3--:R-:W-:Y:S01]  /*6220*/  FFMA.FTZ R3, R102, UR4, R3 ;  /* 0x0000000466037c23 */ /* 0x008fe20008010003 */
[----:B------:R-:W-:-:S02]  /*6230*/  ISETP.GE.AND P4, PT, R106, R2, PT ;  /* 0x000000026a00720c */ /* 0x000fc40003f86270 */
[-C--:B------:R-:W-:Y:S02]  /*6240*/  ISETP.GE.AND P1, PT, R108, R167.reuse, PT ;  /* 0x000000a76c00720c */ /* 0x080fe40003f26270 */
[----:B------:R-:W-:Y:S01]  /*6250*/  FSEL R199, R3, -INF , !P0 ;  /* 0xff80000003c77808 */ /* 0x000fe20004000000 */
[----:B------:R-:W-:Y:S01]  /*6260*/  FFMA.FTZ R3, R4, UR4, R115 ;  /* 0x0000000404037c23 */ /* 0x000fe20008010073 */
[----:B------:R-:W3:Y:S01]  /*6270*/  MUFU.TANH R22, R44 ;  /* 0x0000002c00167308 */ /* 0x000ee20000002400 */
[----:B-1----:R-:W-:Y:S01]  /*6280*/  FFMA.FTZ R49, R104, UR4, R49 ;  /* 0x0000000468317c23 */ /* 0x002fe20008010031 */
[-C--:B------:R-:W-:Y:S01]  /*6290*/  ISETP.GE.AND P5, PT, R108, R2.reuse, PT ;  /* 0x000000026c00720c */ /* 0x080fe20003fa6270 */
[----:B------:R-:W-:Y:S01]  /*62a0*/  FFMA.FTZ R4, R4, UR4, R63 ;  /* 0x0000000404047c23 */ /* 0x000fe2000801003f */
[C---:B------:R-:W-:Y:S02]  /*62b0*/  ISETP.GE.AND P2, PT, R109.reuse, R167, PT ;  /* 0x000000a76d00720c */ /* 0x040fe40003f46270 */
[----:B------:R-:W-:-:S02]  /*62c0*/  ISETP.GE.AND P3, PT, R109, R2, PT ;  /* 0x000000026d00720c */ /* 0x000fc40003f66270 */
[----:B------:R-:W1:Y:S01]  /*62d0*/  MUFU.TANH R11, R11 ;  /* 0x0000000b000b7308 */ /* 0x000e620000002400 */
[----:B--2---:R-:W-:Y:S01]  /*62e0*/  FFMA.FTZ R26, R105, UR4, R26 ;  /* 0x00000004691a7c23 */ /* 0x004fe2000801001a */
[----:B------:R-:W-:Y:S02]  /*62f0*/  ISETP.GE.AND P0, PT, R110, R167, PT ;  /* 0x000000a76e00720c */ /* 0x000fe40003f06270 */
[----:B------:R-:W-:Y:S02]  /*6300*/  FSEL R205, R49, -INF , !P4 ;  /* 0xff80000031cd7808 */ /* 0x000fe40006000000 */
[----:B------:R-:W-:Y:S02]  /*6310*/  FSEL R196, R196, -INF , !P1 ;  /* 0xff800000c4c47808 */ /* 0x000fe40004800000 */
[----:B------:R-:W2:Y:S01]  /*6320*/  MUFU.TANH R28, R28 ;  /* 0x0000001c001c7308 */ /* 0x000ea20000002400 */
[----:B---3--:R-:W-:Y:S01]  /*6330*/  FFMA.FTZ R22, R107, UR4, R22 ;  /* 0x000000046b167c23 */ /* 0x008fe20008010016 */
[----:B------:R-:W-:-:S02]  /*6340*/  FSEL R203, R26, -INF , !P5 ;  /* 0xff8000001acb7808 */ /* 0x000fc40006800000 */
[CC--:B------:R-:W-:Y:S02]  /*6350*/  ISETP.GE.AND P4, PT, R111.reuse, R167.reuse, PT ;  /* 0x000000a76f00720c */ /* 0x0c0fe40003f86270 */
[----:B------:R-:W-:Y:S02]  /*6360*/  FSEL R202, R22, -INF , !P2 ;  /* 0xff80000016ca7808 */ /* 0x000fe40005000000 */
[----:B------:R-:W3:Y:S01]  /*6370*/  MUFU.TANH R34, R34 ;  /* 0x0000002200227308 */ /* 0x000ee20000002400 */
[----:B-1----:R-:W-:Y:S01]  /*6380*/  FFMA.FTZ R11, R60, UR4, R11 ;  /* 0x000000043c0b7c23 */ /* 0x002fe2000801000b */
[----:B------:R-:W-:Y:S02]  /*6390*/  ISETP.GE.AND P1, PT, R111, R2, PT ;  /* 0x000000026f00720c */ /* 0x000fe40003f26270 */
[----:B------:R-:W-:Y:S02]  /*63a0*/  ISETP.GE.AND P5, PT, R6, R167, PT ;  /* 0x000000a70600720c */ /* 0x000fe40003fa6270 */
[----:B------:R-:W-:-:S02]  /*63b0*/  FSEL R200, R11, -INF , !P0 ;  /* 0xff8000000bc87808 */ /* 0x000fc40004000000 */
[----:B------:R-:W1:Y:S01]  /*63c0*/  MUFU.TANH R27, R69 ;  /* 0x00000045001b7308 */ /* 0x000e620000002400 */
[----:B--2---:R-:W-:Y:S01]  /*63d0*/  FFMA.FTZ R28, R107, UR4, R28 ;  /* 0x000000046b1c7c23 */ /* 0x004fe2000801001c */
[-C--:B------:R-:W-:Y:S02]  /*63e0*/  ISETP.GE.AND P2, PT, R6, R2.reuse, PT ;  /* 0x000000020600720c */ /* 0x080fe40003f46270 */
[----:B------:R-:W-:Y:S02]  /*63f0*/  ISETP.GE.AND P0, PT, R113, R2, PT ;  /* 0x000000027100720c */ /* 0x000fe40003f06270 */
[----:B------:R-:W-:Y:S02]  /*6400*/  FSEL R33, R28, -INF , !P3 ;  /* 0xff8000001c217808 */ /* 0x000fe40005800000 */
[----:B------:R-:W2:Y:S01]  /*6410*/  MUFU.TANH R24, R70 ;  /* 0x0000004600187308 */ /* 0x000ea20000002400 */
[----:B---3--:R-:W-:Y:S01]  /*6420*/  FFMA.FTZ R34, R61, UR4, R34 ;  /* 0x000000043d227c23 */ /* 0x008fe20008010022 */
[----:B------:R-:W-:Y:S01]  /*6430*/  BAR.SYNC.DEFER_BLOCKING 0x0 ;  /* 0x0000000000007b1d */ /* 0x000fe20000010000 */
[----:B------:R-:W-:-:S02]  /*6440*/  ISETP.GE.AND P3, PT, R113, R167, PT ;  /* 0x000000a77100720c */ /* 0x000fc40003f66270 */
[----:B------:R-:W-:Y:S02]  /*6450*/  FSEL R3, R3, -INF , !P5 ;  /* 0xff80000003037808 */ /* 0x000fe40006800000 */
[----:B------:R-:W-:Y:S01]  /*6460*/  FSEL R34, R34, -INF , !P4 ;  /* 0xff80000022227808 */ /* 0x000fe20006000000 */
[----:B------:R-:W3:Y:S01]  /*6470*/  MUFU.TANH R29, R29 ;  /* 0x0000001d001d7308 */ /* 0x000ee20000002400 */
[----:B-1----:R-:W-:Y:S01]  /*6480*/  FFMA.FTZ R32, R112, UR4, R27 ;  /* 0x0000000470207c23 */ /* 0x002fe2000801001b */
[----:B------:R-:W-:-:S04]  /*6490*/  FSEL R4, R4, -INF , !P2 ;  /* 0xff80000004047808 */ /* 0x000fc80005000000 */
[----:B------:R-:W-:Y:S01]  /*64a0*/  FSEL R32, R32, -INF , !P3 ;  /* 0xff80000020207808 */ /* 0x000fe20005800000 */
[----:B--2---:R-:W-:-:S05]  /*64b0*/  FFMA.FTZ R193, R61, UR4, R24 ;  /* 0x000000043dc17c23 */ /* 0x004fca0008010018 */
[----:B------:R-:W-:Y:S01]  /*64c0*/  FSEL R193, R193, -INF , !P1 ;  /* 0xff800000c1c17808 */ /* 0x000fe20004800000 */
[----:B---3--:R-:W-:-:S05]  /*64d0*/  FFMA.FTZ R192, R112, UR4, R29 ;  /* 0x0000000470c07c23 */ /* 0x008fca000801001d */
        /* <DEDUP_REMOVED lines=56> */
[----:B------:R-:W-:-:S03]  /*6860*/  UIADD3 UR9, UR15, -UR6, URZ ;  /* 0x800000060f097290 */ /* 0x000fc6000fffe03f */
[----:B------:R-:W-:Y:S02]  /*6870*/  ULDC.64 UR6, c[0x0][0x198] ;  /* 0x0000660000067ab9 */ /* 0x000fe40000000a00 */
[----:B------:R-:W-:-:S04]  /*6880*/  UIMAD UR9, UR9, UR5, -0x40 ;  /* 0xffffffc0090974a4 */ /* 0x000fc8000f8e0205 */
        /* <DEDUP_REMOVED lines=16> */
.L_x_3770:
[----:B------:R-:W-:-:S04]  /*6990*/  ULEA UR24, -UR24, URZ, 0x6 ;  /* 0x0000003f18187291 */ /* 0x000fc8000f8e313f */
[----:B------:R-:W-:Y:S02]  /*69a0*/  USHF.R.S32.HI UR5, URZ, 0x1f, UR24 ;  /* 0x0000001f3f057899 */ /* 0x000fe40008011418 */
[----:B------:R-:W-:-:S04]  /*69b0*/  MOV R27, UR24 ;  /* 0x00000018001b7c02 */ /* 0x000fc80008000f00 */
[----:B------:R-:W-:Y:S02]  /*69c0*/  MOV R26, UR5 ;  /* 0x00000005001a7c02 */ /* 0x000fe40008000f00 */
.L_x_3771:
        /* <DEDUP_REMOVED lines=156> */
.L_x_3773:
[----:B------:R-:W-:Y:S05]  /*7390*/  BSYNC B0 ;  /* 0x0000000000007941 */ /* 0x000fea0003800000 */
.L_x_3772:
[----:B------:R-:W0:Y:S01]  /*73a0*/  LDGDEPBAR ;  /* 0x00000000000079af */ /* 0x000e220000000000 */
[----:B------:R-:W-:-:S04]  /*73b0*/  IADD3 R166, P0, R27, R166, RZ ;  /* 0x000000a61ba67210 */ /* 0x000fc80007f1e0ff */
[----:B------:R-:W-:Y:S02]  /*73c0*/  IADD3.X R165, R26, R165, RZ, P0, !PT ;  /* 0x000000a51aa57210 */ /* 0x000fe400007fe4ff */
.L_x_3769:
        /* <DEDUP_REMOVED lines=27> */
[----:B------:R-:W-:Y:S02]  /*7580*/  SHF.L.U32 R236, R0, 0x1, RZ ;  /* 0x0000000100ec7819 */ /* 0x000fe400000006ff */
[----:B------:R-:W-:Y:S02]  /*7590*/  FMNMX.FTZ R24, R32, R11, !PT ;  /* 0x0000000b20187209 */ /* 0x000fe40007810000 */
[----:B------:R-:W-:Y:S01]  /*75a0*/  FMNMX.FTZ R11, R193, R6, !PT ;  /* 0x00000006c10b7209 */ /* 0x000fe20007810000 */
[----:B------:R-:W-:Y:S01]  /*75b0*/  LDSM.16.MT88.4 R156, [R236+0x10000] ;  /* 0x01000000ec9c783b */ /* 0x000fe20000004200 */
[----:B------:R-:W-:-:S02]  /*75c0*/  LEA R234, R7, R236, 0x1 ;  /* 0x000000ec07ea7211 */ /* 0x000fc400078e08ff */
[----:B--2---:R-:W-:Y:S01]  /*75d0*/  FMNMX.FTZ R22, R192, R11, !PT ;  /* 0x0000000bc0167209 */ /* 0x004fe20007810000 */
[----:B------:R-:W2:Y:S01]  /*75e0*/  SHFL.BFLY PT, R23, R24, 0x2, 0x1f ;  /* 0x0c401f0018177f89 */ /* 0x000ea200000e0000 */
[C---:B------:R-:W-:Y:S02]  /*75f0*/  LEA R233, R5.reuse, R236, 0x1 ;  /* 0x000000ec05e97211 */ /* 0x040fe400078e08ff */
[----:B------:R-:W-:Y:S01]  /*7600*/  LEA R232, R5, R234, 0x1 ;  /* 0x000000ea05e87211 */ /* 0x000fe200078e08ff */
[----:B------:R-:W3:Y:S04]  /*7610*/  SHFL.BFLY PT, R11, R22, 0x2, 0x1f ;  /* 0x0c401f00160b7f89 */ /* 0x000ee800000e0000 */
[----:B-1----:R-:W-:Y:S04]  /*7620*/  LDSM.16.MT88.4 R40, [R236+0x12000] ;  /* 0x01200000ec28783b */ /* 0x002fe80000004200 */
[----:B------:R-:W-:Y:S04]  /*7630*/  LDSM.16.MT88.4 R148, [R234+0x10000] ;  /* 0x01000000ea94783b */ /* 0x000fe80000004200 */
[----:B------:R-:W-:Y:S04]  /*7640*/  LDSM.16.MT88.4 R140, [R233+0x10000] ;  /* 0x01000000e98c783b */ /* 0x000fe80000004200 */
        /* <DEDUP_REMOVED lines=29> */
[--C-:B------:R-:W-:Y:S01]  /*7820*/  FFMA.FTZ R176, R8, c[0x0][0x23c], -R35.reuse ;  /* 0x00008f0008b07a23 */ /* 0x100fe20000010823 */
[----:B------:R-:W-:Y:S01]  /*7830*/  LDSM.16.MT88.4 R28, [R234+0x10800] ;  /* 0x01080000ea1c783b */ /* 0x000fe20000004200 */
[----:B------:R-:W-:Y:S01]  /*7840*/  FFMA.FTZ R181, R12, c[0x0][0x23c], -R35 ;  /* 0x00008f000cb57a23 */ /* 0x000fe20000010823 */
[----:B------:R-:W-:Y:S01]  /*7850*/  LEA R248, P0, R166, c[0x0][0x168], 0x1 ;  /* 0x00005a00a6f87a11 */ /* 0x000fe200078008ff */
[--C-:B------:R-:W-:Y:S01]  /*7860*/  FFMA.FTZ R182, R4, c[0x0][0x23c], -R194.reuse ;  /* 0x00008f0004b67a23 */ /* 0x100fe200000108c2 */
[----:B------:R-:W3:Y:S01]  /*7870*/  MUFU.EX2 R186, R186 ;  /* 0x000000ba00ba7308 */ /* 0x000ee20000000800 */
[--C-:B------:R-:W-:Y:S01]  /*7880*/  FFMA.FTZ R185, R21, c[0x0][0x23c], -R194.reuse ;  /* 0x00008f0015b97a23 */ /* 0x100fe200000108c2 */
[----:B------:R-:W1:Y:S01]  /*7890*/  LDSM.16.MT88.4 R4, [R232+0x16000] ;  /* 0x01600000e804783b */ /* 0x000e620000004200 */
[--C-:B------:R-:W-:Y:S01]  /*78a0*/  FFMA.FTZ R187, R25, c[0x0][0x23c], -R194.reuse ;  /* 0x00008f0019bb7a23 */ /* 0x100fe200000108c2 */
[----:B------:R-:W-:Y:S01]  /*78b0*/  LEA.HI.X R249, R166, c[0x0][0x16c], R165, 0x1, P0 ;  /* 0x00005b00a6f97a11 */ /* 0x000fe200000f0ca5 */
[--C-:B------:R-:W-:Y:S01]  /*78c0*/  FFMA.FTZ R178, R19, c[0x0][0x23c], -R194.reuse ;  /* 0x00008f0013b27a23 */ /* 0x100fe200000108c2 */
[----:B------:R-:W-:Y:S01]  /*78d0*/  LDSM.16.MT88.4 R24, [R233+0x10800] ;  /* 0x01080000e918783b */ /* 0x000fe20000004200 */
[--C-:B------:R-:W-:Y:S01]  /*78e0*/  FFMA.FTZ R179, R9, c[0x0][0x23c], -R194.reuse ;  /* 0x00008f0009b37a23 */ /* 0x100fe200000108c2 */
[----:B------:R-:W-:Y:S01]  /*78f0*/  MUFU.EX2 R184, R184 ;  /* 0x000000b800b87308 */ /* 0x000fe20000000800 */
[----:B------:R-:W-:Y:S01]  /*7900*/  FFMA.FTZ R180, R14, c[0x0][0x23c], -R35 ;  /* 0x00008f000eb47a23 */ /* 0x000fe20000010823 */
[----:B------:R-:W1:Y:S01]  /*7910*/  LDSM.16.MT88.4 R8, [R236+0x10800] ;  /* 0x01080000ec08783b */ /* 0x000e620000004200 */
[----:B------:R-:W-:-:S02]  /*7920*/  FFMA.FTZ R175, R15, c[0x0][0x23c], -R194 ;  /* 0x00008f000faf7a23 */ /* 0x000fc400000108c2 */
[--C-:B------:R-:W-:Y:S01]  /*7930*/  FFMA.FTZ R0, R13, c[0x0][0x23c], -R194.reuse ;  /* 0x00008f000d007a23 */ /* 0x100fe200000108c2 */
[----:B------:R-:W-:Y:S01]  /*7940*/  LDSM.16.MT88.4 R20, [R234+0x12800] ;  /* 0x01280000ea14783b */ /* 0x000fe20000004200 */
[----:B------:R-:W-:Y:S01]  /*7950*/  FFMA.FTZ R174, R17, c[0x0][0x23c], -R194 ;  /* 0x00008f0011ae7a23 */ /* 0x000fe200000108c2 */
[----:B------:R-:W2:Y:S01]  /*7960*/  MUFU.EX2 R183, R183 ;  /* 0x000000b700b77308 */ /* 0x000ea20000000800 */
[----:B---3--:R-:W-:Y:S01]  /*7970*/  F2FP.BF16.PACK_AB R128, R186, R189 ;  /* 0x000000bdba80723e */ /* 0x008fe200000010ff */
[----:B------:R-:W3:Y:S01]  /*7980*/  LDSM.16.MT88.4 R12, [R236+0x12800] ;  /* 0x01280000ec0c783b */ /* 0x000ee20000004200 */
[--C-:B------:R-:W-:Y:S02]  /*7990*/  FFMA.FTZ R191, R198, c[0x0][0x23c], -R35.reuse ;  /* 0x00008f00c6bf7a23 */ /* 0x100fe40000010823 */
[--C-:B------:R-:W-:Y:S01]  /*79a0*/  FFMA.FTZ R197, R196, c[0x0][0x23c], -R35.reuse ;  /* 0x00008f00c4c57a23 */ /* 0x100fe20000010823 */
[----:B------:R-:W1:Y:S01]  /*79b0*/  LDSM.16.MT88.4 R16, [R232+0x10800] ;  /* 0x01080000e810783b */ /* 0x000e620000004200 */
        /* <DEDUP_REMOVED lines=48> */
[C---:B-----5:R-:W-:Y:S02]  /*7cc0*/  HMMA.16816.F32.BF16 R68, R128.reuse, R72, RZ ;  /* 0x000000488044723c */ /* 0x060fe400000418ff */
[----:B------:R-:W-:Y:S06]  /*7cd0*/  MUFU.EX2 R196, R196 ;  /* 0x000000c400c47308 */ /* 0x000fec0000000800 */
[C---:B------:R-:W-:Y:S02]  /*7ce0*/  HMMA.16816.F32.BF16 R76, R128.reuse, R80, RZ ;  /* 0x00000050804c723c */ /* 0x040fe400000418ff */
[----:B------:R-:W5:Y:S06]  /*7cf0*/  MUFU.EX2 R199, R199 ;  /* 0x000000c700c77308 */ /* 0x000f6c0000000800 */
[C---:B-1----:R-:W-:Y:S02]  /*7d00*/  HMMA.16816.F32.BF16 R84, R128.reuse, R88, RZ ;  /* 0x000000588054723c */ /* 0x042fe400000418ff */
        /* <DEDUP_REMOVED lines=86> */
[----:B-----5:R-:W-:Y:S01]  /*8270*/  F2FP.BF16.PACK_AB R5, R199, R196 ;  /* 0x000000c4c705723e */ /* 0x020fe200000010ff */
[----:B------:R-:W-:Y:S01]  /*8280*/  FADD.FTZ R196, R196, R175 ;  /* 0x000000afc4c47221 */ /* 0x000fe20000010000 */
[----:B------:R-:W-:Y:S02]  /*8290*/  F2FP.BF16.PACK_AB R6, R197, R190 ;  /* 0x000000bec506723e */ /* 0x000fe400000010ff */
[----:B------:R-:W-:Y:S01]  /*82a0*/  F2FP.BF16.PACK_AB R7, R203, R198 ;  /* 0x000000c6cb07723e */ /* 0x000fe200000010ff */
[----:B------:R-:W-:-:S04]  /*82b0*/  FADD.FTZ R199, R199, R196 ;  /* 0x000000c4c7c77221 */ /* 0x000fc80000010000 */
[----:B------:R-:W-:Y:S02]  /*82c0*/  FADD.FTZ R198, R198, R199 ;  /* 0x000000c7c6c67221 */ /* 0x000fe40000010000 */
[----:B---3--:R-:W-:Y:S02]  /*82d0*/  HMMA.16816.F32.BF16 R144, R4, R12, R144 ;  /* 0x0000000c0490723c */ /* 0x008fe40000041890 */
[----:B------:R-:W-:-:S06]  /*82e0*/  FADD.FTZ R203, R203, R198 ;  /* 0x000000c6cbcb7221 */ /* 0x000fcc0000010000 */
        /* <DEDUP_REMOVED lines=193> */
.L_x_3775:
[----:B------:R-:W-:-:S05]  /*8f00*/  IMAD.MOV.U32 R11, RZ, RZ, c[0x0][0x1a0] ;  /* 0x00006800ff0b7624 */ /* 0x000fca00078e00ff */
[----:B------:R-:W-:-:S04]  /*8f10*/  LEA R11, -R11, RZ, 0x6 ;  /* 0x000000ff0b0b7211 */ /* 0x000fc800078e31ff */
[----:B------:R-:W-:Y:S02]  /*8f20*/  SHF.R.S32.HI R5, RZ, 0x1f, R11 ;  /* 0x0000001fff057819 */ /* 0x000fe4000001140b */
.L_x_3776:
        /* <DEDUP_REMOVED lines=149> */
[----:B---3--:R-:W2:Y:S04]  /*9880*/  LDSM.16.M88.4 R16, [R241+0x8000] ;  /* 0x00800000f110783b */ /* 0x008ea80000000200 */
[----:B----4-:R-:W3:Y:S04]  /*9890*/  LDSM.16.M88.4 R24, [R241+0x8800] ;  /* 0x00880000f118783b */ /* 0x010ee80000000200 */
[----:B------:R-:W4:Y:S04]  /*98a0*/  LDSM.16.M88.4 R180, [R241+0x9000] ;  /* 0x00900000f1b4783b */ /* 0x000f280000000200 */
[----:B-1----:R-:W1:Y:S04]  /*98b0*/  LDSM.16.M88.4 R32, [R241+0x9800] ;  /* 0x00980000f120783b */ /* 0x002e680000000200 */
[----:B------:R-:W-:Y:S04]  /*98c0*/  LDSM.16.M88.4 R196, [R240] ;  /* 0x00000000f0c4783b */ /* 0x000fe80000000200 */
[----:B------:R-:W1:Y:S04]  /*98d0*/  LDSM.16.M88.4 R168, [R239] ;  /* 0x00000000efa8783b */ /* 0x000e680000000200 */
[----:B------:R-:W1:Y:S04]  /*98e0*/  LDSM.16.M88.4 R20, [R231] ;  /* 0x00000000e714783b */ /* 0x000e680000000200 */
[----:B------:R-:W1:Y:S04]  /*98f0*/  LDSM.16.M88.4 R8, [R230] ;  /* 0x00000000e608783b */ /* 0x000e680000000200 */
[----:B------:R-:W1:Y:S04]  /*9900*/  LDSM.16.M88.4 R200, [R229] ;  /* 0x00000000e5c8783b */ /* 0x000e680000000200 */
[----:B-----5:R-:W-:Y:S01]  /*9910*/  LDSM.16.M88.4 R12, [R238] ;  /* 0x00000000ee0c783b */ /* 0x020fe20000000200 */
[C---:B--2---:R-:W-:Y:S03]  /*9920*/  HMMA.16816.F32.BF16 R4, R172.reuse, R16, RZ ;  /* 0x00000010ac04723c */ /* 0x044fe600000418ff */
[----:B------:R-:W2:Y:S04]  /*9930*/  LDSM.16.M88.4 R192, [R235+0x8000] ;  /* 0x00800000ebc0783b */ /* 0x000ea80000000200 */
[----:B------:R-:W-:Y:S01]  /*9940*/  LDSM.16.M88.4 R188, [R235+0x9000] ;  /* 0x00900000ebbc783b */ /* 0x000fe20000000200 */
[C---:B------:R-:W-:Y:S03]  /*9950*/  HMMA.16816.F32.BF16 R16, R172.reuse, R18, RZ ;  /* 0x00000012ac10723c */ /* 0x040fe600000418ff */
[----:B------:R-:W0:Y:S05]  /*9960*/  LDGDEPBAR ;  /* 0x00000000000079af */ /* 0x000e2a0000000000 */
[C---:B---3--:R-:W-:Y:S08]  /*9970*/  HMMA.16816.F32.BF16 R28, R172.reuse, R24, RZ ;  /* 0x00000018ac1c723c */ /* 0x048ff000000418ff */
[C---:B----4-:R-:W-:Y:S08]  /*9980*/  HMMA.16816.F32.BF16 R184, R172.reuse, R180, RZ ;  /* 0x000000b4acb8723c */ /* 0x050ff000000418ff */
[C---:B------:R-:W-:Y:S08]  /*9990*/  HMMA.16816.F32.BF16 R24, R172.reuse, R26, RZ ;  /* 0x0000001aac18723c */ /* 0x040ff000000418ff */
[C---:B------:R-:W-:Y:S08]  /*99a0*/  HMMA.16816.F32.BF16 R180, R172.reuse, R182, RZ ;  /* 0x000000b6acb4723c */ /* 0x040ff000000418ff */
[C---:B-1----:R-:W-:Y:S08]  /*99b0*/  HMMA.16816.F32.BF16 R176, R172.reuse, R32, RZ ;  /* 0x00000020acb0723c */ /* 0x042ff000000418ff */
        /* <DEDUP_REMOVED lines=28> */
[C---:B----4-:R-:W-:Y:S08]  /*9b80*/  HMMA.16816.F32.BF16 R4, R20.reuse, R8, R4 ;  /* 0x000000081404723c */ /* 0x050ff00000041804 */
[C---:B------:R-:W-:Y:S01]  /*9b90*/  HMMA.16816.F32.BF16 R16, R20.reuse, R10, R16 ;  /* 0x0000000a1410723c */ /* 0x040fe20000041810 */
[----:B------:R-:W3:Y:S07]  /*9ba0*/  LDSM.16.M88.4 R8, [R242+0x2000] ;  /* 0x00200000f208783b */ /* 0x000eee0000000200 */
[C---:B-----5:R-:W-:Y:S08]  /*9bb0*/  HMMA.16816.F32.BF16 R28, R20.reuse, R200, R28 ;  /* 0x000000c8141c723c */ /* 0x060ff0000004181c */
[C---:B------:R-:W-:Y:S01]  /*9bc0*/  HMMA.16816.F32.BF16 R24, R20.reuse, R202, R24 ;  /* 0x000000ca1418723c */ /* 0x040fe20000041818 */
[----:B------:R-:W-:Y:S07]  /*9bd0*/  LDSM.16.M88.4 R200, [R241+0xc800] ;  /* 0x00c80000f1c8783b */ /* 0x000fee0000000200 */
[C---:B--2---:R-:W-:Y:S08]  /*9be0*/  HMMA.16816.F32.BF16 R184, R20.reuse, R192, R184 ;  /* 0x000000c014b8723c */ /* 0x044ff000000418b8 */
[C---:B------:R-:W-:Y:S01]  /*9bf0*/  HMMA.16816.F32.BF16 R180, R20.reuse, R194, R180 ;  /* 0x000000c214b4723c */ /* 0x040fe200000418b4 */
[----:B------:R-:W-:Y:S07]  /*9c00*/  LDSM.16.M88.4 R192, [R227] ;  /* 0x00000000e3c0783b */ /* 0x000fee0000000200 */
[C---:B-1----:R-:W-:Y:S08]  /*9c10*/  HMMA.16816.F32.BF16 R176, R20.reuse, R32, R176 ;  /* 0x0000002014b0723c */ /* 0x042ff000000418b0 */
[----:B------:R-:W-:Y:S01]  /*9c20*/  HMMA.16816.F32.BF16 R172, R20, R34, R172 ;  /* 0x0000002214ac723c */ /* 0x000fe200000418ac */
[----:B------:R-:W1:Y:S04]  /*9c30*/  LDSM.16.M88.4 R32, [R240+0x2000] ;  /* 0x00200000f020783b */ /* 0x000e680000000200 */
[----:B------:R-:W2:Y:S03]  /*9c40*/  LDSM.16.M88.4 R20, [R226] ;  /* 0x00000000e214783b */ /* 0x000ea60000000200 */
[C---:B---3--:R-:W-:Y:S08]  /*9c50*/  HMMA.16816.F32.BF16 R4, R8.reuse, R196, R4 ;  /* 0x000000c40804723c */ /* 0x048ff00000041804 */
[C---:B------:R-:W-:Y:S01]  /*9c60*/  HMMA.16816.F32.BF16 R16, R8.reuse, R198, R16 ;  /* 0x000000c60810723c */ /* 0x040fe20000041810 */
[----:B------:R-:W-:Y:S07]  /*9c70*/  LDSM.16.M88.4 R196, [R235+0xa800] ;  /* 0x00a80000ebc4783b */ /* 0x000fee0000000200 */
[C---:B------:R-:W-:Y:S08]  /*9c80*/  HMMA.16816.F32.BF16 R28, R8.reuse, R188, R28 ;  /* 0x000000bc081c723c */ /* 0x040ff0000004181c */
[C---:B------:R-:W-:Y:S01]  /*9c90*/  HMMA.16816.F32.BF16 R24, R8.reuse, R190, R24 ;  /* 0x000000be0818723c */ /* 0x040fe20000041818 */
[----:B------:R-:W3:Y:S07]  /*9ca0*/  LDSM.16.M88.4 R188, [R225] ;  /* 0x00000000e1bc783b */ /* 0x000eee0000000200 */
[C---:B------:R-:W-:Y:S08]  /*9cb0*/  HMMA.16816.F32.BF16 R184, R8.reuse, R168, R184 ;  /* 0x000000a808b8723c */ /* 0x040ff000000418b8 */
[C---:B------:R-:W-:Y:S01]  /*9cc0*/  HMMA.16816.F32.BF16 R180, R8.reuse, R170, R180 ;  /* 0x000000aa08b4723c */ /* 0x040fe200000418b4 */
[----:B------:R-:W4:Y:S07]  /*9cd0*/  LDSM.16.M88.4 R168, [R224] ;  /* 0x00000000e0a8783b */ /* 0x000f2e0000000200 */
[C---:B------:R-:W-:Y:S08]  /*9ce0*/  HMMA.16816.F32.BF16 R176, R8.reuse, R12, R176 ;  /* 0x0000000c08b0723c */ /* 0x040ff000000418b0 */
[----:B------:R-:W-:Y:S01]  /*9cf0*/  HMMA.16816.F32.BF16 R172, R8, R14, R172 ;  /* 0x0000000e08ac723c */ /* 0x000fe200000418ac */
[----:B------:R-:W-:Y:S04]  /*9d00*/  LDSM.16.M88.4 R12, [R238+0x2000] ;  /* 0x00200000ee0c783b */ /* 0x000fe80000000200 */
[----:B------:R-:W5:Y:S03]  /*9d10*/  LDSM.16.M88.4 R8, [R235+0xa000] ;  /* 0x00a00000eb08783b */ /* 0x000f660000000200 */
        /* <DEDUP_REMOVED lines=13> */
[C---:B-----5:R-:W-:Y:S08]  /*9df0*/  HMMA.16816.F32.BF16 R4, R12.reuse, R8, R4 ;  /* 0x000000080c04723c */ /* 0x060ff00000041804 */
[C---:B------:R-:W-:Y:S01]  /*9e00*/  HMMA.16816.F32.BF16 R16, R12.reuse, R10, R16 ;  /* 0x0000000a0c10723c */ /* 0x040fe20000041810 */
[----:B------:R-:W5:Y:S07]  /*9e10*/  LDSM.16.M88.4 R8, [R228+0x3000] ;  /* 0x00300000e408783b */ /* 0x000f6e0000000200 */
        /* <DEDUP_REMOVED lines=8> */
[----:B------:R-:W-:Y:S04]  /*9ea0*/  LDSM.16.M88.4 R20, [R242+0x4000] ;  /* 0x00400000f214783b */ /* 0x000fe80000000200 */
[----:B------:R-:W1:Y:S03]  /*9eb0*/  LDSM.16.M88.4 R12, [R241+0xc000] ;  /* 0x00c00000f10c783b */ /* 0x000e660000000200 */
[C---:B---3--:R-:W-:Y:S08]  /*9ec0*/  HMMA.16816.F32.BF16 R4, R168.reuse, R188, R4 ;  /* 0x000000bca804723c */ /* 0x048ff00000041804 */
[C---:B------:R-:W-:Y:S01]  /*9ed0*/  HMMA.16816.F32.BF16 R16, R168.reuse, R190, R16 ;  /* 0x000000bea810723c */ /* 0x040fe20000041810 */
[----:B------:R-:W-:Y:S07]  /*9ee0*/  LDSM.16.M88.4 R188, [R223] ;  /* 0x00000000dfbc783b */ /* 0x000fee0000000200 */
[C---:B----4-:R-:W-:Y:S08]  /*9ef0*/  HMMA.16816.F32.BF16 R28, R168.reuse, R32, R28 ;  /* 0x00000020a81c723c */ /* 0x050ff0000004181c */
[C---:B------:R-:W-:Y:S01]  /*9f00*/  HMMA.16816.F32.BF16 R24, R168.reuse, R34, R24 ;  /* 0x00000022a818723c */ /* 0x040fe20000041818 */
[----:B------:R-:W2:Y:S07]  /*9f10*/  LDSM.16.M88.4 R32, [R241+0xd800] ;  /* 0x00d80000f120783b */ /* 0x000eae0000000200 */
[C---:B-----5:R-:W-:Y:S08]  /*9f20*/  HMMA.16816.F32.BF16 R184, R168.reuse, R8, R184 ;  /* 0x00000008a8b8723c */ /* 0x060ff000000418b8 */
[C---:B------:R-:W-:Y:S01]  /*9f30*/  HMMA.16816.F32.BF16 R180, R168.reuse, R10, R180 ;  /* 0x0000000aa8b4723c */ /* 0x040fe200000418b4 */
[----:B------:R-:W3:Y:S07]  /*9f40*/  LDSM.16.M88.4 R8, [R240+0x4000] ;  /* 0x00400000f008783b */ /* 0x000eee0000000200 */
[C---:B------:R-:W-:Y:S08]  /*9f50*/  HMMA.16816.F32.BF16 R176, R168.reuse, R196, R176 ;  /* 0x000000c4a8b0723c */ /* 0x040ff000000418b0 */
[----:B------:R-:W-:Y:S01]  /*9f60*/  HMMA.16816.F32.BF16 R172, R168, R198, R172 ;  /* 0x000000c6a8ac723c */ /* 0x000fe200000418ac */
[----:B------:R-:W4:Y:S04]  /*9f70*/  LDSM.16.M88.4 R196, [R222] ;  /* 0x00000000dec4783b */ /* 0x000f280000000200 */
[----:B------:R-:W5:Y:S03]  /*9f80*/  LDSM.16.M88.4 R168, [R221] ;  /* 0x00000000dda8783b */ /* 0x000f660000000200 */
        /* <DEDUP_REMOVED lines=11> */
[----:B------:R-:W2:Y:S04]  /*a040*/  LDSM.16.M88.4 R32, [R238+0x4000] ;  /* 0x00400000ee20783b */ /* 0x000ea80000000200 */
[----:B------:R-:W1:Y:S03]  /*a050*/  LDSM.16.M88.4 R20, [R235+0xc800] ;  /* 0x00c80000eb14783b */ /* 0x000e660000000200 */
[C---:B---3--:R-:W-:Y:S08]  /*a060*/  HMMA.16816.F32.BF16 R4, R8.reuse, R188, R4 ;  /* 0x000000bc0804723c */ /* 0x048ff00000041804 */
[C---:B------:R-:W-:Y:S01]  /*a070*/  HMMA.16816.F32.BF16 R16, R8.reuse, R190, R16 ;  /* 0x000000be0810723c */ /* 0x040fe20000041810 */
[----:B------:R-:W3:Y:S07]  /*a080*/  LDSM.16.M88.4 R188, [R235+0xd000] ;  /* 0x00d00000ebbc783b */ /* 0x000eee0000000200 */
        /* <DEDUP_REMOVED lines=15> */
[----:B------:R-:W4:Y:S07]  /*a180*/  LDSM.16.M88.4 R20, [R228+0x5000] ;  /* 0x00500000e414783b */ /* 0x000f2e0000000200 */
[----:B---3--:R-:W-:Y:S08]  /*a190*/  HMMA.16816.F32.BF16 R184, R32, R188, R184 ;  /* 0x000000bc20b8723c */ /* 0x008ff000000418b8 */
[C---:B-1----:R-:W-:Y:S08]  /*a1a0*/  HMMA.16816.F32.BF16 R4, R12.reuse, R8, R4 ;  /* 0x000000080c04723c */ /* 0x042ff00000041804 */
[----:B------:R-:W-:Y:S01]  /*a1b0*/  HMMA.16816.F32.BF16 R16, R12, R10, R16 ;  /* 0x0000000a0c10723c */ /* 0x000fe20000041810 */
[----:B------:R-:W-:Y:S07]  /*a1c0*/  LDSM.16.M88.4 R8, [R241+0xe800] ;  /* 0x00e80000f108783b */ /* 0x000fee0000000200 */
[C---:B------:R-:W-:Y:S01]  /*a1d0*/  HMMA.16816.F32.BF16 R180, R32.reuse, R190, R180 ;  /* 0x000000be20b4723c */ /* 0x040fe200000418b4 */
[----:B------:R-:W-:Y:S07]  /*a1e0*/  LDSM.16.M88.4 R188, [R228+0x5800] ;  /* 0x00580000e4bc783b */ /* 0x000fee0000000200 */
[C---:B------:R-:W-:Y:S08]  /*a1f0*/  HMMA.16816.F32.BF16 R176, R32.reuse, R168, R176 ;  /* 0x000000a820b0723c */ /* 0x040ff000000418b0 */
[----:B------:R-:W-:Y:S01]  /*a200*/  HMMA.16816.F32.BF16 R172, R32, R170, R172 ;  /* 0x000000aa20ac723c */ /* 0x000fe200000418ac */
[----:B------:R-:W-:Y:S04]  /*a210*/  LDSM.16.M88.4 R168, [R240+0x6000] ;  /* 0x00600000f0a8783b */ /* 0x000fe80000000200 */
[----:B------:R-:W1:Y:S03]  /*a220*/  LDSM.16.M88.4 R32, [R219] ;  /* 0x00000000db20783b */ /* 0x000e660000000200 */
[C---:B--2---:R-:W-:Y:S08]  /*a230*/  HMMA.16816.F32.BF16 R4, R196.reuse, R192, R4 ;  /* 0x000000c0c404723c */ /* 0x044ff00000041804 */
[----:B------:R-:W-:Y:S01]  /*a240*/  HMMA.16816.F32.BF16 R16, R196, R194, R16 ;  /* 0x000000c2c410723c */ /* 0x000fe20000041810 */
        /* <DEDUP_REMOVED lines=8> */
[----:B------:R-:W-:Y:S01]  /*a2d0*/  HMMA.16816.F32.BF16 R16, R168, R34, R16 ;  /* 0x00000022a810723c */ /* 0x000fe20000041810 */
[----:B------:R-:W1:Y:S07]  /*a2e0*/  LDSM.16.M88.4 R32, [R218] ;  /* 0x00000000da20783b */ /* 0x000e6e0000000200 */
[C---:B------:R-:W-:Y:S08]  /*a2f0*/  HMMA.16816.F32.BF16 R176, R12.reuse, R188, R176 ;  /* 0x000000bc0cb0723c */ /* 0x040ff000000418b0 */
[----:B------:R-:W-:Y:S01]  /*a300*/  HMMA.16816.F32.BF16 R172, R12, R190, R172 ;  /* 0x000000be0cac723c */ /* 0x000fe200000418ac */
[----:B------:R-:W-:Y:S04]  /*a310*/  LDSM.16.M88.4 R12, [R237+0x6000] ;  /* 0x00600000ed0c783b */ /* 0x000fe80000000200 */
[----:B------:R-:W-:Y:S03]  /*a320*/  LDSM.16.M88.4 R188, [R241+0xf800] ;  /* 0x00f80000f1bc783b */ /* 0x000fe60000000200 */
[C---:B------:R-:W-:Y:S08]  /*a330*/  HMMA.16816.F32.BF16 R28, R196.reuse, R8, R28 ;  /* 0x00000008c41c723c */ /* 0x040ff0000004181c */
[----:B------:R-:W-:Y:S01]  /*a340*/  HMMA.16816.F32.BF16 R24, R196, R10, R24 ;  /* 0x0000000ac418723c */ /* 0x000fe20000041818 */
[----:B------:R-:W3:Y:S07]  /*a350*/  LDSM.16.M88.4 R8, [R228+0x6000] ;  /* 0x00600000e408783b */ /* 0x000eee0000000200 */
[----:B--2---:R-:W-:Y:S08]  /*a360*/  HMMA.16816.F32.BF16 R4, R20, R200, R4 ;  /* 0x000000c81404723c */ /* 0x004ff00000041804 */
[C---:B------:R-:W-:Y:S08]  /*a370*/  HMMA.16816.F32.BF16 R184, R196.reuse, R192, R184 ;  /* 0x000000c0c4b8723c */ /* 0x040ff000000418b8 */
[----:B------:R-:W-:Y:S01]  /*a380*/  HMMA.16816.F32.BF16 R180, R196, R194, R180 ;  /* 0x000000c2c4b4723c */ /* 0x000fe200000418b4 */
[----:B------:R-:W2:Y:S07]  /*a390*/  LDSM.16.M88.4 R192, [R235+0xe800] ;  /* 0x00e80000ebc0783b */ /* 0x000eae0000000200 */
[----:B------:R-:W-:Y:S08]  /*a3a0*/  HMMA.16816.F32.BF16 R16, R20, R202, R16 ;  /* 0x000000ca1410723c */ /* 0x000ff00000041810 */
[C---:B-1----:R-:W-:Y:S08]  /*a3b0*/  HMMA.16816.F32.BF16 R28, R168.reuse, R32, R28 ;  /* 0x00000020a81c723c */ /* 0x042ff0000004181c */
[----:B------:R-:W-:Y:S01]  /*a3c0*/  HMMA.16816.F32.BF16 R24, R168, R34, R24 ;  /* 0x00000022a818723c */ /* 0x000fe20000041818 */
[----:B------:R-:W1:Y:S07]  /*a3d0*/  LDSM.16.M88.4 R32, [R216] ;  /* 0x00000000d820783b */ /* 0x000e6e0000000200 */
[C---:B---3--:R-:W-:Y:S08]  /*a3e0*/  HMMA.16816.F32.BF16 R4, R12.reuse, R8, R4 ;  /* 0x000000080c04723c */ /* 0x048ff00000041804 */
[----:B------:R-:W-:Y:S01]  /*a3f0*/  HMMA.16816.F32.BF16 R16, R12, R10, R16 ;  /* 0x0000000a0c10723c */ /* 0x000fe20000041810 */
[----:B------:R-:W3:Y:S07]  /*a400*/  LDSM.16.M88.4 R8, [R228+0x6800] ;  /* 0x00680000e408783b */ /* 0x000eee0000000200 */
[----:B--2---:R-:W-:Y:S08]  /*a410*/  HMMA.16816.F32.BF16 R28, R20, R192, R28 ;  /* 0x000000c0141c723c */ /* 0x004ff0000004181c */
[----:B------:R-:W-:Y:S01]  /*a420*/  HMMA.16816.F32.BF16 R176, R196, R188, R176 ;  /* 0x000000bcc4b0723c */ /* 0x000fe200000418b0 */
[----:B------:R-:W-:-:S02]  /*a430*/  FMUL.FTZ R207, R4, c[0x0][0x2ec] ;  /* 0x0000bb0004cf7a20 */ /* 0x000fc40000410000 */
[----:B------:R-:W-:Y:S02]  /*a440*/  FMUL.FTZ R4, R5, c[0x0][0x2ec] ;  /* 0x0000bb0005047a20 */ /* 0x000fe40000410000 */
[----:B------:R-:W-:Y:S02]  /*a450*/  FMUL.FTZ R6, R6, c[0x0][0x2ec] ;  /* 0x0000bb0006067a20 */ /* 0x000fe40000410000 */
[----:B------:R-:W-:Y:S01]  /*a460*/  MUFU.TANH R207, R207 ;  /* 0x000000cf00cf7308 */ /* 0x000fe20000002400 */
[----:B------:R-:W-:Y:S01]  /*a470*/  HMMA.16816.F32.BF16 R172, R196, R190, R172 ;  /* 0x000000bec4ac723c */ /* 0x000fe200000418ac */
[----:B------:R-:W2:Y:S01]  /*a480*/  LDSM.16.M88.4 R188, [R217] ;  /* 0x00000000d9bc783b */ /* 0x000ea20000000200 */
[----:B------:R-:W-:Y:S02]  /*a490*/  FMUL.FTZ R16, R16, c[0x0][0x2ec] ;  /* 0x0000bb0010107a20 */ /* 0x000fe40000410000 */
[----:B------:R-:W-:-:S03]  /*a4a0*/  FMUL.FTZ R17, R17, c[0x0][0x2ec] ;  /* 0x0000bb0011117a20 */ /* 0x000fc60000410000 */
[----:B------:R-:W-:Y:S01]  /*a4b0*/  MUFU.TANH R197, R16 ;  /* 0x0000001000c57308 */ /* 0x000fe20000002400 */
[----:B------:R-:W-:Y:S01]  /*a4c0*/  HMMA.16816.F32.BF16 R24, R20, R194, R24 ;  /* 0x000000c21418723c */ /* 0x000fe20000041818 */
[----:B------:R-:W-:Y:S02]  /*a4d0*/  IMAD.U32 R198, RZ, RZ, UR29 ;  /* 0x0000001dffc67e24 */ /* 0x000fe4000f8e00ff */
[----:B------:R-:W-:Y:S02]  /*a4e0*/  FMUL.FTZ R196, R7, c[0x0][0x2ec] ;  /* 0x0000bb0007c47a20 */ /* 0x000fe40000410000 */
[----:B------:R-:W-:Y:S02]  /*a4f0*/  IMAD R198, R198, 0x40, R243 ;  /* 0x00000040c6c67824 */ /* 0x000fe400078e02f3 */
[----:B------:R-:W-:Y:S01]  /*a500*/  MUFU.TANH R199, R17 ;  /* 0x0000001100c77308 */ /* 0x000fe20000002400 */
[----:B-1----:R-:W-:Y:S02]  /*a510*/  HMMA.16816.F32.BF16 R176, R168, R32, R176 ;  /* 0x00000020a8b0723c */ /* 0x002fe400000418b0 */
[----:B------:R-:W-:-:S02]  /*a520*/  IADD3 R7, R198, 0x1, RZ ;  /* 0x00000001c6077810 */ /* 0x000fc40007ffe0ff */
[C---:B------:R-:W-:Y:S02]  /*a530*/  IADD3 R195, R198.reuse, 0x9, RZ ;  /* 0x00000009c6c37810 */ /* 0x040fe40007ffe0ff */
[C---:B------:R-:W-:Y:S01]  /*a540*/  IADD3 R193, R198.reuse, 0x8, RZ ;  /* 0x00000008c6c17810 */ /* 0x040fe20007ffe0ff */
[----:B------:R-:W-:Y:S01]  /*a550*/  MUFU.TANH R4, R4 ;  /* 0x0000000400047308 */ /* 0x000fe20000002400 */
[----:B---3--:R-:W-:Y:S01]  /*a560*/  HMMA.16816.F32.BF16 R28, R12, R8, R28 ;  /* 0x000000080c1c723c */ /* 0x008fe2000004181c */
[C---:B------:R-:W-:Y:S02]  /*a570*/  IADD3 R201, R198.reuse, 0x10, RZ ;  /* 0x00000010c6c97810 */ /* 0x040fe40007ffe0ff */
[----:B------:R-:W-:Y:S02]  /*a580*/  IADD3 R33, R198, 0x11, RZ ;  /* 0x00000011c6217810 */ /* 0x000fe40007ffe0ff */
[C---:B------:R-:W-:Y:S02]  /*a590*/  ISETP.GE.AND P0, PT, R7.reuse, R167, PT ;  /* 0x000000a70700720c */ /* 0x040fe40003f06270 */
[----:B------:R-:W-:Y:S01]  /*a5a0*/  FMUL.FTZ R8, R18, c[0x0][0x2ec] ;  /* 0x0000bb0012087a20 */ /* 0x000fe20000410000 */
[----:B------:R-:W-:Y:S01]  /*a5b0*/  HMMA.16816.F32.BF16 R172, R168, R34, R172 ;  /* 0x00000022a8ac723c */ /* 0x000fe200000418ac */
[----:B------:R-:W1:Y:S01]  /*a5c0*/  I2F R5, R7 ;  /* 0x0000000700057306 */ /* 0x000e620000201400 */
[----:B------:R-:W-:-:S02]  /*a5d0*/  ISETP.GE.AND P1, PT, R7, R2, PT ;  /* 0x000000020700720c */ /* 0x000fc40003f26270 */
[----:B------:R-:W-:Y:S02]  /*a5e0*/  ISETP.GE.AND P6, PT, R193, R167, PT ;  /* 0x000000a7c100720c */ /* 0x000fe40003fc6270 */
[----:B------:R-:W-:Y:S02]  /*a5f0*/  IADD3 R202, R198, 0x31, RZ ;  /* 0x00000031c6ca7810 */ /* 0x000fe40007ffe0ff */
[----:B------:R-:W-:Y:S01]  /*a600*/  HMMA.16816.F32.BF16 R24, R12, R10, R24 ;  /* 0x0000000a0c18723c */ /* 0x000fe20000041818 */
[----:B------:R3:W-:Y:S07]  /*a610*/  MUFU.TANH R35, R8 ;  /* 0x0000000800237308 */ /* 0x0007ee0000002400 */
[----:B--2---:R-:W-:Y:S01]  /*a620*/  HMMA.16816.F32.BF16 R184, R168, R188, R184 ;  /* 0x000000bca8b8723c */ /* 0x004fe200000418b8 */
[----:B------:R-:W2:Y:S01]  /*a630*/  MUFU.TANH R196, R196 ;  /* 0x000000c400c47308 */ /* 0x000ea20000002400 */
[----:B------:R-:W-:-:S02]  /*a640*/  FMUL.FTZ R203, R30, c[0x0][0x2ec] ;  /* 0x0000bb001ecb7a20 */ /* 0x000fc40000410000 */
[----:B------:R-:W-:Y:S02]  /*a650*/  FMUL.FTZ R29, R29, c[0x0][0x2ec] ;  /* 0x0000bb001d1d7a20 */ /* 0x000fe40000410000 */
[----:B------:R-:W-:Y:S02]  /*a660*/  FMUL.FTZ R28, R28, c[0x0][0x2ec] ;  /* 0x0000bb001c1c7a20 */ /* 0x000fe40000410000 */
[----:B------:R-:W-:Y:S01]  /*a670*/  HMMA.16816.F32.BF16 R180, R168, R190, R180 ;  /* 0x000000bea8b4723c */ /* 0x000fe200000418b4 */
[----:B---3--:R-:W3:Y:S01]  /*a680*/  LDSM.16.M88.4 R8, [R235+0xf800] ;  /* 0x00f80000eb08783b */ /* 0x008ee20000000200 */
[----:B------:R-:W-:Y:S01]  /*a690*/  I2F R194, R195 ;  /* 0x000000c300c27306 */ /* 0x000fe20000201400 */
[----:B-1----:R-:W-:Y:S02]  /*a6a0*/  FFMA.FTZ R7, R5, UR4, R4 ;  /* 0x0000000405077c23 */ /* 0x002fe40008010004 */
[----:B------:R-:W1:Y:S02]  /*a6b0*/  LDSM.16.M88.4 R188, [R235+0xf000] ;  /* 0x00f00000ebbc783b */ /* 0x000e640000000200 */
[----:B------:R-:W-:Y:S01]  /*a6c0*/  FMUL.FTZ R169, R19, c[0x0][0x2ec] ;  /* 0x0000bb0013a97a20 */ /* 0x000fe20000410000 */
[----:B------:R-:W-:Y:S01]  /*a6d0*/  IADD3 R168, R198, 0x20, RZ ;  /* 0x00000020c6a87810 */ /* 0x000fe20007ffe0ff */
[----:B------:R-:W4:Y:S01]  /*a6e0*/  LDSM.16.M88.4 R16, [R228+0x7000] ;  /* 0x00700000e410783b */ /* 0x000f220000000200 */
[----:B------:R-:W5:Y:S01]  /*a6f0*/  I2F R192, R193 ;  /* 0x000000c100c07306 */ /* 0x000f620000201400 */
[----:B--2---:R-:W-:Y:S01]  /*a700*/  FFMA.FTZ R4, R5, UR4, R196 ;  /* 0x0000000405047c23 */ /* 0x004fe200080100c4 */
[----:B------:R-:W-:Y:S01]  /*a710*/  FSEL R5, R7, -INF , !P0 ;  /* 0xff80000007057808 */ /* 0x000fe20004000000 */
[----:B------:R-:W-:Y:S01]  /*a720*/  FMUL.FTZ R26, R26, c[0x0][0x2ec] ;  /* 0x0000bb001a1a7a20 */ /* 0x000fe20000410000 */
[----:B------:R-:W-:Y:S01]  /*a730*/  ISETP.GE.AND P0, PT, R193, R2, PT ;  /* 0x00000002c100720c */ /* 0x000fe20003f06270 */
[----:B------:R-:W-:Y:S01]  /*a740*/  FMUL.FTZ R25, R25, c[0x0][0x2ec] ;  /* 0x0000bb0019197a20 */ /* 0x000fe20000410000 */
[----:B------:R-:W-:-:S02]  /*a750*/  FSEL R4, R4, -INF , !P1 ;  /* 0xff80000004047808 */ /* 0x000fc40004800000 */
[----:B------:R-:W-:Y:S01]  /*a760*/  I2F R200, R201 ;  /* 0x000000c900c87306 */ /* 0x000fe20000201400 */
[----:B------:R-:W-:-:S07]  /*a770*/  ISETP.GE.AND P1, PT, R195, R167, PT ;  /* 0x000000a7c300720c */ /* 0x000fce0003f26270 */
[----:B------:R-:W-:Y:S01]  /*a780*/  MUFU.TANH R203, R203 ;  /* 0x000000cb00cb7308 */ /* 0x000fe20000002400 */
[----:B-----5:R-:W-:-:S05]  /*a790*/  FFMA.FTZ R7, R192, UR4, R197 ;  /* 0x00000004c0077c23 */ /* 0x020fca00080100c5 */
[----:B------:R-:W-:Y:S02]  /*a7a0*/  FSEL R7, R7, -INF , !P6 ;  /* 0xff80000007077808 */ /* 0x000fe40007000000 */
[----:B------:R-:W-:Y:S01]  /*a7b0*/  I2F R32, R33 ;  /* 0x0000002100207306 */ /* 0x000fe20000201400 */
[----:B------:R-:W-:Y:S01]  /*a7c0*/  ISETP.GE.AND P6, PT, R195, R2, PT ;  /* 0x00000002c300720c */ /* 0x000fe20003fc6270 */
[----:B------:R-:W-:Y:S01]  /*a7d0*/  IMAD.MOV.U32 R195, RZ, RZ, R205 ;  /* 0x000000ffffc37224 */ /* 0x000fe200078e00cd */
[C---:B---3--:R-:W-:Y:S05]  /*a7e0*/  HMMA.16816.F32.BF16 R176, R20.reuse, R8, R176 ;  /* 0x0000000814b0723c */ /* 0x048fea00000418b0 */
[----:B------:R-:W-:Y:S03]  /*a7f0*/  MUFU.TANH R169, R169 ;  /* 0x000000a900a97308 */ /* 0x000fe60000002400 */
[----:B------:R-:W-:Y:S01]  /*a800*/  HMMA.16816.F32.BF16 R172, R20, R10, R172 ;  /* 0x0000000a14ac723c */ /* 0x000fe200000418ac */
[----:B------:R-:W2:Y:S04]  /*a810*/  LDSM.16.M88.4 R8, [R228+0x7800] ;  /* 0x00780000e408783b */ /* 0x000ea80000000200 */
[----:B------:R-:W-:Y:S01]  /*a820*/  MUFU.TANH R29, R29 ;  /* 0x0000001d001d7308 */ /* 0x000fe20000002400 */
[----:B------:R-:W-:-:S04]  /*a830*/  DEPBAR.LE SB0, 0x0 ;  /* 0x000080000000791a */ /* 0x000fc80000000000 */
[C---:B-1----:R-:W-:Y:S03]  /*a840*/  HMMA.16816.F32.BF16 R184, R20.reuse, R188, R184 ;  /* 0x000000bc14b8723c */ /* 0x042fe600000418b8 */
[----:B------:R-:W1:Y:S04]  /*a850*/  MUFU.TANH R171, R28 ;  /* 0x0000001c00ab7308 */ /* 0x000e680000002400 */
[----:B------:R-:W-:Y:S01]  /*a860*/  FMUL.FTZ R189, R31, c[0x0][0x2ec] ;  /* 0x0000bb001fbd7a20 */ /* 0x000fe20000410000 */
[----:B------:R-:W-:Y:S01]  /*a870*/  HMMA.16816.F32.BF16 R180, R20, R190, R180 ;  /* 0x000000be14b4723c */ /* 0x000fe200000418b4 */
[----:B------:R-:W-:Y:S01]  /*a880*/  FMUL.FTZ R31, R24, c[0x0][0x2ec] ;  /* 0x0000bb00181f7a20 */ /* 0x000fe20000410000 */
[C---:B------:R-:W-:Y:S01]  /*a890*/  IADD3 R24, R198.reuse, 0x18, RZ ;  /* 0x00000018c6187810 */ /* 0x040fe20007ffe0ff */
[----:B------:R3:W-:Y:S01]  /*a8a0*/  MUFU.TANH R191, R26 ;  /* 0x0000001a00bf7308 */ /* 0x0007e20000002400 */
[----:B------:R-:W-:-:S03]  /*a8b0*/  IADD3 R188, R198, 0x21, RZ ;  /* 0x00000021c6bc7810 */ /* 0x000fc60007ffe0ff */
[----:B------:R-:W-:Y:S02]  /*a8c0*/  FMUL.FTZ R20, R27, c[0x0][0x2ec] ;  /* 0x0000bb001b147a20 */ /* 0x000fe40000410000 */
[C---:B-1----:R-:W-:Y:S02]  /*a8d0*/  FFMA.FTZ R27, R200.reuse, UR4, R171 ;  /* 0x00000004c81b7c23 */ /* 0x042fe400080100ab */
[----:B------:R-:W-:Y:S05]  /*a8e0*/  MUFU.TANH R31, R31 ;  /* 0x0000001f001f7308 */ /* 0x000fea0000002400 */
[----:B----4-:R-:W-:Y:S03]  /*a8f0*/  HMMA.16816.F32.BF16 R184, R12, R16, R184 ;  /* 0x000000100cb8723c */ /* 0x010fe600000418b8 */
[----:B------:R-:W1:Y:S01]  /*a900*/  I2F R30, R24 ;  /* 0x00000018001e7306 */ /* 0x000e620000201400 */
[----:B---3--:R-:W-:-:S03]  /*a910*/  FFMA.FTZ R26, R200, UR4, R203 ;  /* 0x00000004c81a7c23 */ /* 0x008fc600080100cb */
[C---:B------:R-:W-:Y:S01]  /*a920*/  IADD3 R16, R198.reuse, 0x19, RZ ;  /* 0x00000019c6107810 */ /* 0x040fe20007ffe0ff */
[C---:B------:R-:W-:Y:S03]  /*a930*/  HMMA.16816.F32.BF16 R180, R12.reuse, R18, R180 ;  /* 0x000000120cb4723c */ /* 0x040fe600000418b4 */
[----:B------:R-:W-:Y:S04]  /*a940*/  I2F R17, R16 ;  /* 0x0000001000117306 */ /* 0x000fe80000201400 */
[----:B------:R-:W-:Y:S01]  /*a950*/  IADD3 R19, R198, 0x30, RZ ;  /* 0x00000030c6137810 */ /* 0x000fe20007ffe0ff */
[----:B--2---:R-:W-:Y:S01]  /*a960*/  HMMA.16816.F32.BF16 R176, R12, R8, R176 ;  /* 0x000000080cb0723c */ /* 0x004fe200000418b0 */
[----:B------:R-:W-:-:S02]  /*a970*/  FFMA.FTZ R18, R192, UR4, R35 ;  /* 0x00000004c0127c23 */ /* 0x000fc40008010023 */
[----:B------:R-:W2:Y:S01]  /*a980*/  MUFU.TANH R20, R20 ;  /* 0x0000001400147308 */ /* 0x000ea20000002400 */
[----:B-1----:R-:W-:Y:S02]  /*a990*/  FFMA.FTZ R21, R30, UR4, R31 ;  /* 0x000000041e157c23 */ /* 0x002fe4000801001f */
[----:B------:R-:W-:Y:S01]  /*a9a0*/  FSEL R18, R18, -INF , !P0 ;  /* 0xff80000012127808 */ /* 0x000fe20004000000 */
[----:B------:R-:W-:Y:S01]  /*a9b0*/  FFMA.FTZ R9, R194, UR4, R199 ;  /* 0x00000004c2097c23 */ /* 0x000fe200080100c7 */
[----:B------:R-:W-:Y:S01]  /*a9c0*/  HMMA.16816.F32.BF16 R172, R12, R10, R172 ;  /* 0x0000000a0cac723c */ /* 0x000fe200000418ac */
[----:B------:R-:W-:Y:S01]  /*a9d0*/  FMUL.FTZ R209, R185, c[0x0][0x2ec] ;  /* 0x0000bb00b9d17a20 */ /* 0x000fe20000410000 */
[----:B------:R-:W-:Y:S01]  /*a9e0*/  IADD3 R185, R198, 0x28, RZ ;  /* 0x00000028c6b97810 */ /* 0x000fe20007ffe0ff */
[----:B------:R-:W-:Y:S01]  /*a9f0*/  FMUL.FTZ R211, R184, c[0x0][0x2ec] ;  /* 0x0000bb00b8d37a20 */ /* 0x000fe20000410000 */
[----:B------:R-:W1:Y:S01]  /*aa00*/  MUFU.TANH R189, R189 ;  /* 0x000000bd00bd7308 */ /* 0x000e620000002400 */
[----:B------:R-:W-:Y:S01]  /*aa10*/  FMUL.FTZ R215, R187, c[0x0][0x2ec] ;  /* 0x0000bb00bbd77a20 */ /* 0x000fe20000410000 */
[----:B------:R-:W-:Y:S01]  /*aa20*/  IADD3 R187, R198, 0x29, RZ ;  /* 0x00000029c6bb7810 */ /* 0x000fe20007ffe0ff */
[----:B------:R-:W-:Y:S01]  /*aa30*/  FMUL.FTZ R213, R186, c[0x0][0x2ec] ;  /* 0x0000bb00bad57a20 */ /* 0x000fe20000410000 */
[----:B------:R-:W-:Y:S01]  /*aa40*/  FSEL R9, R9, -INF , !P1 ;  /* 0xff80000009097808 */ /* 0x000fe20004800000 */
[----:B------:R-:W-:Y:S01]  /*aa50*/  FMUL.FTZ R181, R181, c[0x0][0x2ec] ;  /* 0x0000bb00b5b57a20 */ /* 0x000fe20000410000 */
[-C--:B------:R-:W-:Y:S01]  /*aa60*/  ISETP.GE.AND P1, PT, R201, R2.reuse, PT ;  /* 0x00000002c900720c */ /* 0x080fe20003f26270 */
[----:B------:R-:W-:Y:S01]  /*aa70*/  FMUL.FTZ R183, R183, c[0x0][0x2ec] ;  /* 0x0000bb00b7b77a20 */ /* 0x000fe20000410000 */
[----:B------:R-:W-:Y:S01]  /*aa80*/  I2F R170, R188 ;  /* 0x000000bc00aa7306 */ /* 0x000fe20000201400 */
[----:B------:R-:W-:Y:S01]  /*aa90*/  FMUL.FTZ R182, R182, c[0x0][0x2ec] ;  /* 0x0000bb00b6b67a20 */ /* 0x000fe20000410000 */
[----:B------:R-:W-:Y:S01]  /*aaa0*/  FSEL R26, R26, -INF , !P1 ;  /* 0xff8000001a1a7808 */ /* 0x000fe20004800000 */
[----:B------:R-:W-:Y:S01]  /*aab0*/  FFMA.FTZ R8, R194, UR4, R169 ;  /* 0x00000004c2087c23 */ /* 0x000fe200080100a9 */
[-C--:B------:R-:W-:Y:S01]  /*aac0*/  ISETP.GE.AND P1, PT, R24, R167.reuse, PT ;  /* 0x000000a71800720c */ /* 0x080fe20003f26270 */
[----:B------:R-:W-:Y:S01]  /*aad0*/  FMUL.FTZ R13, R178, c[0x0][0x2ec] ;  /* 0x0000bb00b20d7a20 */ /* 0x000fe20000410000 */
[-C--:B------:R-:W-:Y:S01]  /*aae0*/  ISETP.GE.AND P0, PT, R201, R167.reuse, PT ;  /* 0x000000a7c900720c */ /* 0x080fe20003f06270 */
[----:B------:R-:W-:Y:S01]  /*aaf0*/  FMUL.FTZ R31, R176, c[0x0][0x2ec] ;  /* 0x0000bb00b01f7a20 */ /* 0x000fe20000410000 */
[----:B------:R-:W3:Y:S01]  /*ab00*/  MUFU.TANH R209, R209 ;  /* 0x000000d100d17308 */ /* 0x000ee20000002400 */
[----:B------:R-:W-:Y:S01]  /*ab10*/  FMUL.FTZ R247, R180, c[0x0][0x2ec] ;  /* 0x0000bb00b4f77a20 */ /* 0x000fe20000410000 */
[----:B------:R-:W-:Y:S01]  /*ab20*/  FSEL R8, R8, -INF , !P6 ;  /* 0xff80000008087808 */ /* 0x000fe20007000000 */
[----:B------:R-:W-:Y:S01]  /*ab30*/  FMUL.FTZ R11, R177, c[0x0][0x2ec] ;  /* 0x0000bb00b10b7a20 */ /* 0x000fe20000410000 */
[-C--:B------:R-:W-:Y:S01]  /*ab40*/  ISETP.GE.AND P6, PT, R33, R167.reuse, PT ;  /* 0x000000a72100720c */ /* 0x080fe20003fc6270 */
[----:B--2---:R-:W-:Y:S01]  /*ab50*/  FFMA.FTZ R20, R17, UR4, R20 ;  /* 0x0000000411147c23 */ /* 0x004fe20008010014 */
[----:B------:R-:W-:Y:S01]  /*ab60*/  FSEL R21, R21, -INF , !P1 ;  /* 0xff80000015157808 */ /* 0x000fe20004800000 */
[----:B------:R-:W-:Y:S01]  /*ab70*/  FFMA.FTZ R22, R30, UR4, R191 ;  /* 0x000000041e167c23 */ /* 0x000fe200080100bf */
[----:B------:R2:W4:Y:S01]  /*ab80*/  MUFU.TANH R28, R25 ;  /* 0x00000019001c7308 */ /* 0x0005220000002400 */
[-C--:B------:R-:W-:Y:S01]  /*ab90*/  ISETP.GE.AND P1, PT, R16, R2.reuse, PT ;  /* 0x000000021000720c */ /* 0x080fe20003f26270 */
[----:B-1----:R-:W-:Y:S01]  /*aba0*/  FFMA.FTZ R189, R32, UR4, R189 ;  /* 0x0000000420bd7c23 */ /* 0x002fe200080100bd */
[----:B------:R-:W-:Y:S01]  /*abb0*/  FSEL R27, R27, -INF , !P0 ;  /* 0xff8000001b1b7808 */ /* 0x000fe20004000000 */
[----:B------:R-:W-:Y:S01]  /*abc0*/  FMUL.FTZ R15, R179, c[0x0][0x2ec] ;  /* 0x0000bb00b30f7a20 */ /* 0x000fe20000410000 */
[----:B------:R-:W-:Y:S01]  /*abd0*/  ISETP.GE.AND P0, PT, R33, R2, PT ;  /* 0x000000022100720c */ /* 0x000fe20003f06270 */
[----:B------:R-:W-:Y:S01]  /*abe0*/  FMUL.FTZ R10, R172, c[0x0][0x2ec] ;  /* 0x0000bb00ac0a7a20 */ /* 0x000fe20000410000 */
[----:B------:R-:W-:Y:S01]  /*abf0*/  FSEL R20, R20, -INF , !P1 ;  /* 0xff80000014147808 */ /* 0x000fe20004800000 */
[----:B------:R-:W-:Y:S01]  /*ac00*/  I2F R34, R168 ;  /* 0x000000a800227306 */ /* 0x000fe20000201400 */
[----:B---3--:R-:W-:Y:S01]  /*ac10*/  FFMA.FTZ R201, R170, UR4, R209 ;  /* 0x00000004aac97c23 */ /* 0x008fe200080100d1 */
[----:B------:R-:W-:Y:S01]  /*ac20*/  ISETP.GE.AND P1, PT, R188, R167, PT ;  /* 0x000000a7bc00720c */ /* 0x000fe20003f26270 */
[----:B------:R-:W-:Y:S01]  /*ac30*/  FMUL.FTZ R12, R174, c[0x0][0x2ec] ;  /* 0x0000bb00ae0c7a20 */ /* 0x000fe20000410000 */
[----:B------:R-:W-:Y:S01]  /*ac40*/  IADD3 R180, R198, 0x38, RZ ;  /* 0x00000038c6b47810 */ /* 0x000fe20007ffe0ff */
[----:B------:R-:W-:Y:S01]  /*ac50*/  FMUL.FTZ R14, R173, c[0x0][0x2ec] ;  /* 0x0000bb00ad0e7a20 */ /* 0x000fe20000410000 */
[----:B------:R-:W-:-:S02]  /*ac60*/  FSEL R201, R201, -INF , !P1 ;  /* 0xff800000c9c97808 */ /* 0x000fc40004800000 */
[----:B------:R-:W1:Y:S01]  /*ac70*/  MUFU.TANH R211, R211 ;  /* 0x000000d300d37308 */ /* 0x000e620000002400 */
[----:B--2---:R-:W-:Y:S01]  /*ac80*/  FFMA.FTZ R25, R32, UR4, R29 ;  /* 0x0000000420197c23 */ /* 0x004fe2000801001d */
[-C--:B------:R-:W-:Y:S01]  /*ac90*/  ISETP.GE.AND P1, PT, R185, R2.reuse, PT ;  /* 0x00000002b900720c */ /* 0x080fe20003f26270 */
[----:B----4-:R-:W-:Y:S01]  /*aca0*/  FFMA.FTZ R23, R17, UR4, R28 ;  /* 0x0000000411177c23 */ /* 0x010fe2000801001c */
[----:B------:R-:W-:Y:S02]  /*acb0*/  IADD3 R169, R198, 0x39, RZ ;  /* 0x00000039c6a97810 */ /* 0x000fe40007ffe0ff */
[----:B------:R-:W-:Y:S02]  /*acc0*/  FSEL R25, R25, -INF , !P6 ;  /* 0xff80000019197808 */ /* 0x000fe40007000000 */
[----:B------:R-:W-:Y:S01]  /*acd0*/  I2F R186, R187 ;  /* 0x000000bb00ba7306 */ /* 0x000fe20000201400 */
[----:B------:R-:W-:Y:S02]  /*ace0*/  ISETP.GE.AND P6, PT, R24, R2, PT ;  /* 0x000000021800720c */ /* 0x000fe40003fc6270 */
[----:B------:R-:W-:-:S02]  /*acf0*/  FSEL R24, R189, -INF , !P0 ;  /* 0xff800000bd187808 */ /* 0x000fc40004000000 */
[----:B------:R-:W-:Y:S02]  /*ad00*/  FSEL R22, R22, -INF , !P6 ;  /* 0xff80000016167808 */ /* 0x000fe40007000000 */
[-C--:B------:R-:W-:Y:S01]  /*ad10*/  ISETP.GE.AND P6, PT, R168, R167.reuse, PT ;  /* 0x000000a7a800720c */ /* 0x080fe20003fc6270 */
[----:B------:R-:W2:Y:S01]  /*ad20*/  MUFU.TANH R181, R181 ;  /* 0x000000b500b57308 */ /* 0x000ea20000002400 */
[----:B-1----:R-:W-:Y:S01]  /*ad30*/  FFMA.FTZ R203, R34, UR4, R211 ;  /* 0x0000000422cb7c23 */ /* 0x002fe200080100d3 */
[----:B------:R-:W-:-:S04]  /*ad40*/  ISETP.GE.AND P0, PT, R16, R167, PT ;  /* 0x000000a71000720c */ /* 0x000fc80003f06270 */
[----:B------:R-:W-:Y:S02]  /*ad50*/  FSEL R203, R203, -INF , !P6 ;  /* 0xff800000cbcb7808 */ /* 0x000fe40007000000 */
[----:B------:R-:W1:Y:S01]  /*ad60*/  MUFU.TANH R29, R183 ;  /* 0x000000b7001d7308 */ /* 0x000e620000002400 */
[----:B------:R-:W-:Y:S02]  /*ad70*/  FSEL R23, R23, -INF , !P0 ;  /* 0xff80000017177808 */ /* 0x000fe40004000000 */
[-C--:B------:R-:W-:Y:S02]  /*ad80*/  ISETP.GE.AND P6, PT, R188, R2.reuse, PT ;  /* 0x00000002bc00720c */ /* 0x080fe40003fc6270 */
[----:B------:R-:W-:-:S03]  /*ad90*/  ISETP.GE.AND P0, PT, R168, R2, PT ;  /* 0x00000002a800720c */ /* 0x000fc60003f06270 */
[----:B------:R-:W-:Y:S01]  /*ada0*/  I2F R184, R185 ;  /* 0x000000b900b87306 */ /* 0x000fe20000201400 */
[----:B--2---:R-:W-:-:S07]  /*adb0*/  FFMA.FTZ R181, R186, UR4, R181 ;  /* 0x00000004bab57c23 */ /* 0x004fce00080100b5 */
[----:B------:R-:W-:Y:S01]  /*adc0*/  I2F R190, R19 ;  /* 0x0000001300be7306 */ /* 0x000fe20000201400 */
[----:B-1----:R-:W-:-:S07]  /*add0*/  FFMA.FTZ R29, R186, UR4, R29 ;  /* 0x00000004ba1d7c23 */ /* 0x002fce000801001d */
[----:B------:R-:W1:Y:S08]  /*ade0*/  MUFU.TANH R171, R182 ;  /* 0x000000b600ab7308 */ /* 0x000e700000002400 */
[----:B------:R-:W2:Y:S08]  /*adf0*/  MUFU.TANH R13, R13 ;  /* 0x0000000d000d7308 */ /* 0x000eb00000002400 */
[----:B------:R-:W3:Y:S01]  /*ae00*/  MUFU.TANH R215, R215 ;  /* 0x000000d700d77308 */ /* 0x000ee20000002400 */
[----:B-1----:R-:W-:-:S05]  /*ae10*/  FFMA.FTZ R171, R184, UR4, R171 ;  /* 0x00000004b8ab7c23 */ /* 0x002fca00080100ab */
[----:B------:R-:W-:Y:S02]  /*ae20*/  FSEL R194, R171, -INF , !P1 ;  /* 0xff800000abc27808 */ /* 0x000fe40004800000 */
[----:B------:R-:W1:Y:S01]  /*ae30*/  MUFU.TANH R213, R213 ;  /* 0x000000d500d57308 */ /* 0x000e620000002400 */
[----:B--2---:R-:W-:Y:S01]  /*ae40*/  FFMA.FTZ R186, R190, UR4, R13 ;  /* 0x00000004beba7c23 */ /* 0x004fe2000801000d */
[----:B------:R-:W-:-:S06]  /*ae50*/  ISETP.GE.AND P1, PT, R19, R167, PT ;  /* 0x000000a71300720c */ /* 0x000fcc0003f26270 */
[----:B------:R-:W2:Y:S01]  /*ae60*/  MUFU.TANH R31, R31 ;  /* 0x0000001f001f7308 */ /* 0x000ea20000002400 */
[----:B---3--:R-:W-:-:S05]  /*ae70*/  FFMA.FTZ R192, R170, UR4, R215 ;  /* 0x00000004aac07c23 */ /* 0x008fca00080100d7 */
[----:B------:R-:W-:Y:S02]  /*ae80*/  FSEL R192, R192, -INF , !P6 ;  /* 0xff800000c0c07808 */ /* 0x000fe40007000000 */
[----:B------:R-:W3:Y:S01]  /*ae90*/  MUFU.TANH R247, R247 ;  /* 0x000000f700f77308 */ /* 0x000ee20000002400 */
[----:B-1----:R-:W-:Y:S01]  /*aea0*/  FFMA.FTZ R196, R34, UR4, R213 ;  /* 0x0000000422c47c23 */ /* 0x002fe200080100d5 */
[----:B------:R-:W-:-:S04]  /*aeb0*/  ISETP.GE.AND P6, PT, R187, R167, PT ;  /* 0x000000a7bb00720c */ /* 0x000fc80003fc6270 */
[----:B------:R-:W-:Y:S02]  /*aec0*/  FSEL R196, R196, -INF , !P0 ;  /* 0xff800000c4c47808 */ /* 0x000fe40004000000 */
[----:B------:R-:W-:Y:S01]  /*aed0*/  I2F R206, R202 ;  /* 0x000000ca00ce7306 */ /* 0x000fe20000201400 */
[----:B--2---:R-:W-:Y:S01]  /*aee0*/  FFMA.FTZ R31, R190, UR4, R31 ;  /* 0x00000004be1f7c23 */ /* 0x004fe2000801001f */
[-C--:B------:R-:W-:Y:S02]  /*aef0*/  ISETP.GE.AND P0, PT, R185, R167.reuse, PT ;  /* 0x000000a7b900720c */ /* 0x080fe40003f06270 */
[----:B------:R-:W-:Y:S02]  /*af00*/  FSEL R197, R181, -INF , !P6 ;  /* 0xff800000b5c57808 */ /* 0x000fe40007000000 */
[----:B------:R-:W-:Y:S02]  /*af10*/  FSEL R189, R31, -INF , !P1 ;  /* 0xff8000001fbd7808 */ /* 0x000fe40004800000 */
[----:B------:R-:W1:Y:S01]  /*af20*/  MUFU.TANH R11, R11 ;  /* 0x0000000b000b7308 */ /* 0x000e620000002400 */
[----:B---3--:R-:W-:Y:S01]  /*af30*/  FFMA.FTZ R199, R184, UR4, R247 ;  /* 0x00000004b8c77c23 */ /* 0x008fe200080100f7 */
[----:B------:R-:W-:-:S02]  /*af40*/  ISETP.GE.AND P1, PT, R202, R167, PT ;  /* 0x000000a7ca00720c */ /* 0x000fc40003f26270 */
[-C--:B------:R-:W-:Y:S02]  /*af50*/  ISETP.GE.AND P6, PT, R19, R2.reuse, PT ;  /* 0x000000021300720c */ /* 0x080fe40003fc6270 */
[----:B------:R-:W-:Y:S02]  /*af60*/  FSEL R199, R199, -INF , !P0 ;  /* 0xff800000c7c77808 */ /* 0x000fe40004000000 */
[----:B------:R-:W2:Y:S01]  /*af70*/  I2F R0, R198 ;  /* 0x000000c600007306 */ /* 0x000ea20000201400 */
[-C--:B------:R-:W-:Y:S02]  /*af80*/  ISETP.GE.AND P0, PT, R187, R2.reuse, PT ;  /* 0x00000002bb00720c */ /* 0x080fe40003f06270 */
[----:B------:R-:W-:Y:S02]  /*af90*/  FSEL R186, R186, -INF , !P6 ;  /* 0xff800000baba7808 */ /* 0x000fe40007000000 */
[----:B------:R-:W-:Y:S02]  /*afa0*/  ISETP.GE.AND P6, PT, R198, R2, PT ;  /* 0x00000002c600720c */ /* 0x000fe40003fc6270 */
[----:B------:R-:W-:Y:S01]  /*afb0*/  FSEL R190, R29, -INF , !P0 ;  /* 0xff8000001dbe7808 */ /* 0x000fe20004000000 */
[----:B------:R3:W4:Y:S01]  /*afc0*/  MUFU.TANH R13, R6 ;  /* 0x00000006000d7308 */ /* 0x0007220000002400 */
[----:B-1----:R-:W-:Y:S01]  /*afd0*/  FFMA.FTZ R11, R206, UR4, R11 ;  /* 0x00000004ce0b7c23 */ /* 0x002fe2000801000b */
[----:B------:R-:W-:-:S04]  /*afe0*/  ISETP.GE.AND P0, PT, R198, R167, PT ;  /* 0x000000a7c600720c */ /* 0x000fc80003f06270 */
[----:B------:R-:W-:Y:S02]  /*aff0*/  FSEL R187, R11, -INF , !P1 ;  /* 0xff8000000bbb7808 */ /* 0x000fe40004800000 */
[----:B------:R-:W1:Y:S01]  /*b000*/  MUFU.TANH R15, R15 ;  /* 0x0000000f000f7308 */ /* 0x000e620000002400 */
[----:B--2---:R-:W-:Y:S01]  /*b010*/  FFMA.FTZ R11, R0, UR4, R207 ;  /* 0x00000004000b7c23 */ /* 0x004fe200080100cf */
[----:B------:R-:W-:-:S04]  /*b020*/  ISETP.GE.AND P1, PT, R202, R2, PT ;  /* 0x00000002ca00720c */ /* 0x000fc80003f26270 */
[----:B------:R-:W-:Y:S02]  /*b030*/  FSEL R11, R11, -INF , !P0 ;  /* 0xff8000000b0b7808 */ /* 0x000fe40004000000 */
[----:B------:R-:W-:Y:S01]  /*b040*/  I2F R193, R180 ;  /* 0x000000b400c17306 */ /* 0x000fe20000201400 */
[----:B---3--:R-:W-:Y:S01]  /*b050*/  FMUL.FTZ R6, R175, c[0x0][0x2ec] ;  /* 0x0000bb00af067a20 */ /* 0x008fe20000410000 */
[----:B------:R-:W-:Y:S01]  /*b060*/  ISETP.GE.AND P0, PT, R169, R2, PT ;  /* 0x00000002a900720c */ /* 0x000fe20003f06270 */
[----:B----4-:R-:W-:-:S05]  /*b070*/  FFMA.FTZ R0, R0, UR4, R13 ;  /* 0x0000000400007c23 */ /* 0x010fca000801000d */
[----:B------:R-:W2:Y:S01]  /*b080*/  MUFU.TANH R10, R10 ;  /* 0x0000000a000a7308 */ /* 0x000ea20000002400 */
[----:B-1----:R-:W-:Y:S01]  /*b090*/  FFMA.FTZ R15, R206, UR4, R15 ;  /* 0x00000004ce0f7c23 */ /* 0x002fe2000801000f */
[----:B------:R-:W-:Y:S01]  /*b0a0*/  FSEL R0, R0, -INF , !P6 ;  /* 0xff80000000007808 */ /* 0x000fe20007000000 */
[----:B------:R-:W-:Y:S01]  /*b0b0*/  BAR.SYNC.DEFER_BLOCKING 0x0 ;  /* 0x0000000000007b1d */ /* 0x000fe20000010000 */
[----:B------:R-:W-:Y:S02]  /*b0c0*/  PLOP3.LUT P6, PT, PT, PT, UP0, 0x80, 0x0 ;  /* 0x000000000000781c */ /* 0x000fe40003fcf008 */
[----:B------:R-:W-:Y:S02]  /*b0d0*/  FSEL R184, R15, -INF , !P1 ;  /* 0xff8000000fb87808 */ /* 0x000fe40004800000 */
[----:B------:R-:W-:Y:S01]  /*b0e0*/  ISETP.GE.AND P1, PT, R180, R167, PT ;  /* 0x000000a7b400720c */ /* 0x000fe20003f26270 */
[----:B------:R-:W1:Y:S01]  /*b0f0*/  MUFU.TANH R12, R12 ;  /* 0x0000000c000c7308 */ /* 0x000e620000002400 */
[----:B--2---:R-:W-:-:S07]  /*b100*/  FFMA.FTZ R10, R193, UR4, R10 ;  /* 0x00000004c10a7c23 */ /* 0x004fce000801000a */
[----:B------:R-:W-:Y:S01]  /*b110*/  I2F R35, R169 ;  /* 0x000000a900237306 */ /* 0x000fe20000201400 */
[----:B------:R-:W-:Y:S02]  /*b120*/  FSEL R185, R10, -INF , !P1 ;  /* 0xff8000000ab97808 */ /* 0x000fe40004800000 */
[----:B------:R-:W-:-:S05]  /*b130*/  ISETP.GE.AND P1, PT, R180, R2, PT ;  /* 0x00000002b400720c */ /* 0x000fca0003f26270 */
[----:B------:R-:W2:Y:S01]  /*b140*/  MUFU.TANH R14, R14 ;  /* 0x0000000e000e7308 */ /* 0x000ea20000002400 */
[----:B-1----:R-:W-:-:S05]  /*b150*/  FFMA.FTZ R12, R193, UR4, R12 ;  /* 0x00000004c10c7c23 */ /* 0x002fca000801000c */
[----:B------:R-:W-:Y:S02]  /*b160*/  FSEL R182, R12, -INF , !P1 ;  /* 0xff8000000cb67808 */ /* 0x000fe40004800000 */
[----:B------:R-:W1:Y:S01]  /*b170*/  MUFU.TANH R6, R6 ;  /* 0x0000000600067308 */ /* 0x000e620000002400 */
[----:B------:R-:W-:Y:S01]  /*b180*/  ISETP.GE.AND P1, PT, R169, R167, PT ;  /* 0x000000a7a900720c */ /* 0x000fe20003f26270 */
[----:B--2---:R-:W-:-:S05]  /*b190*/  FFMA.FTZ R14, R35, UR4, R14 ;  /* 0x00000004230e7c23 */ /* 0x004fca000801000e */
[----:B------:R-:W-:Y:S01]  /*b1a0*/  FSEL R183, R14, -INF , !P1 ;  /* 0xff8000000eb77808 */ /* 0x000fe20004800000 */
[----:B-1----:R-:W-:-:S05]  /*b1b0*/  FFMA.FTZ R6, R35, UR4, R6 ;  /* 0x0000000423067c23 */ /* 0x002fca0008010006 */
        /* <DEDUP_REMOVED lines=78> */
.L_x_3778:
[----:B------:R-:W-:Y:S02]  /*b6a0*/  ULDC UR10, c[0x0][0x198] ;  /* 0x00006600000a7ab9 */ /* 0x000fe40000000800 */
[----:B------:R-:W-:-:S04]  /*b6b0*/  ULEA UR10, -UR10, URZ, 0x6 ;  /* 0x0000003f0a0a7291 */ /* 0x000fc8000f8e313f */
[----:B------:R-:W-:Y:S02]  /*b6c0*/  USHF.R.S32.HI UR8, URZ, 0x1f, UR10 ;  /* 0x0000001f3f087899 */ /* 0x000fe4000801140a */
.L_x_3779:
        /* <DEDUP_REMOVED lines=154> */
.L_x_3781:
[----:B------:R-:W-:Y:S05]  /*c070*/  BSYNC B0 ;  /* 0x0000000000007941 */ /* 0x000fea0003800000 */
.L_x_3780:
[----:B------:R-:W0:Y:S01]  /*c080*/  LDGDEPBAR ;  /* 0x00000000000079af */ /* 0x000e220000000000 */
[----:B-1----:R-:W-:Y:S02]  /*c090*/  IMAD.U32 R13, RZ, RZ, UR10 ;  /* 0x0000000aff0d7e24 */ /* 0x002fe4000f8e00ff */
[----:B------:R-:W-:-:S03]  /*c0a0*/  IMAD.U32 R2, RZ, RZ, UR8 ;  /* 0x00000008ff027e24 */ /* 0x000fc6000f8e00ff */
[----:B------:R-:W-:-:S04]  /*c0b0*/  LEA R248, P0, R13, R248, 0x1 ;  /* 0x000000f80df87211 */ /* 0x000fc800078008ff */
[----:B------:R-:W-:Y:S02]  /*c0c0*/  LEA.HI.X R249, R13, R249, R2, 0x1, P0 ;  /* 0x000000f90df97211 */ /* 0x000fe400000f0c02 */
.L_x_3777:
        /* <DEDUP_REMOVED lines=43> */
[----:B------:R-:W-:Y:S01]  /*c380*/  FSETP.NEU.FTZ.AND P0, PT, R173, -INF , PT ;  /* 0xff800000ad00780b */ /* 0x000fe20003f1d000 */
[----:B------:R-:W-:Y:S01]  /*c390*/  LDSM.16.MT88.4 R12, [R233+0x10000] ;  /* 0x01000000e90c783b */ /* 0x000fe20000004200 */
[C---:B------:R-:W-:Y:S01]  /*c3a0*/  FSETP.NEU.FTZ.AND P1, PT, R174.reuse, -INF , PT ;  /* 0xff800000ae00780b */ /* 0x040fe20003f3d000 */
[----:B------:R-:W-:Y:S01]  /*c3b0*/  FMUL.FTZ R166, R174, c[0x0][0x23c] ;  /* 0x00008f00aea67a20 */ /* 0x000fe20000410000 */
[----:B------:R-:W-:Y:S02]  /*c3c0*/  FSEL R165, R165, RZ, P0 ;  /* 0x000000ffa5a57208 */ /* 0x000fe40000000000 */
[----:B------:R-:W-:Y:S02]  /*c3d0*/  FSEL R6, R173, RZ, P0 ;  /* 0x000000ffad067208 */ /* 0x000fe40000000000 */
[----:B------:R-:W-:Y:S01]  /*c3e0*/  FSEL R166, R166, RZ, P1 ;  /* 0x000000ffa6a67208 */ /* 0x000fe20000800000 */
[----:B------:R-:W-:-:S02]  /*c3f0*/  FFMA.FTZ R168, R0, c[0x0][0x23c], -R165 ;  /* 0x00008f0000a87a23 */ /* 0x000fc400000108a5 */
[--C-:B------:R-:W-:Y:S02]  /*c400*/  FFMA.FTZ R0, R18, c[0x0][0x23c], -R165.reuse ;  /* 0x00008f0012007a23 */ /* 0x100fe400000108a5 */
[--C-:B------:R-:W-:Y:S01]  /*c410*/  FFMA.FTZ R172, R11, c[0x0][0x23c], -R166.reuse ;  /* 0x00008f000bac7a23 */ /* 0x100fe200000108a6 */
[----:B------:R-:W1:Y:S01]  /*c420*/  LDSM.16.MT88.4 R16, [R236+0x10000] ;  /* 0x01000000ec10783b */ /* 0x000e620000004200 */
[--C-:B------:R-:W-:Y:S01]  /*c430*/  FFMA.FTZ R169, R9, c[0x0][0x23c], -R166.reuse ;  /* 0x00008f0009a97a23 */ /* 0x100fe200000108a6 */
[----:B------:R-:W-:Y:S01]  /*c440*/  MUFU.EX2 R168, R168 ;  /* 0x000000a800a87308 */ /* 0x000fe20000000800 */
[--C-:B------:R-:W-:Y:S02]  /*c450*/  FFMA.FTZ R175, R8, c[0x0][0x23c], -R165.reuse ;  /* 0x00008f0008af7a23 */ /* 0x100fe400000108a5 */
[----:B------:R-:W2:Y:S01]  /*c460*/  LDSM.16.MT88.4 R8, [R234+0x10000] ;  /* 0x01000000ea08783b */ /* 0x000ea20000004200 */
[----:B------:R-:W-:Y:S01]  /*c470*/  FFMA.FTZ R171, R5, c[0x0][0x23c], -R166 ;  /* 0x00008f0005ab7a23 */ /* 0x000fe200000108a6 */
[----:B------:R-:W-:Y:S01]  /*c480*/  FSEL R5, R174, RZ, P1 ;  /* 0x000000ffae057208 */ /* 0x000fe20000800000 */
[----:B------:R-:W-:-:S02]  /*c490*/  FFMA.FTZ R2, R4, c[0x0][0x23c], -R165 ;  /* 0x00008f0004027a23 */ /* 0x000fc400000108a5 */
[----:B------:R-:W-:Y:S01]  /*c4a0*/  FADD.FTZ R6, R3, -R6 ;  /* 0x8000000603067221 */ /* 0x000fe20000010000 */
[----:B------:R-:W-:Y:S01]  /*c4b0*/  MUFU.EX2 R172, R172 ;  /* 0x000000ac00ac7308 */ /* 0x000fe20000000800 */
[----:B------:R-:W-:Y:S02]  /*c4c0*/  FADD.FTZ R4, R164, -R5 ;  /* 0x80000005a4047221 */ /* 0x000fe40000010000 */
[--C-:B------:R-:W-:Y:S02]  /*c4d0*/  FFMA.FTZ R170, R7, c[0x0][0x23c], -R166.reuse ;  /* 0x00008f0007aa7a23 */ /* 0x100fe400000108a6 */
[----:B------:R-:W-:Y:S02]  /*c4e0*/  FMUL.FTZ R177, R4, c[0x0][0x23c] ;  /* 0x00008f0004b17a20 */ /* 0x000fe40000410000 */
[----:B------:R-:W-:Y:S01]  /*c4f0*/  FMUL.FTZ R3, R6, c[0x0][0x23c] ;  /* 0x00008f0006037a20 */ /* 0x000fe20000410000 */
[----:B------:R-:W3:Y:S01]  /*c500*/  MUFU.EX2 R171, R171 ;  /* 0x000000ab00ab7308 */ /* 0x000ee20000000800 */
[----:B------:R-:W-:-:S02]  /*c510*/  FFMA.FTZ R178, R21, c[0x0][0x23c], -R166 ;  /* 0x00008f0015b27a23 */ /* 0x000fc400000108a6 */
[--C-:B------:R-:W-:Y:S02]  /*c520*/  FFMA.FTZ R181, R23, c[0x0][0x23c], -R166.reuse ;  /* 0x00008f0017b57a23 */ /* 0x100fe400000108a6 */
[--C-:B------:R-:W-:Y:S02]  /*c530*/  FFMA.FTZ R188, R22, c[0x0][0x23c], -R165.reuse ;  /* 0x00008f0016bc7a23 */ /* 0x100fe400000108a5 */
[--C-:B------:R-:W-:Y:S01]  /*c540*/  FFMA.FTZ R193, R20, c[0x0][0x23c], -R165.reuse ;  /* 0x00008f0014c17a23 */ /* 0x100fe200000108a5 */
[----:B------:R-:W-:Y:S01]  /*c550*/  MUFU.EX2 R170, R170 ;  /* 0x000000aa00aa7308 */ /* 0x000fe20000000800 */
[----:B------:R-:W-:Y:S01]  /*c560*/  LDSM.16.MT88.4 R20, [R232+0x10800] ;  /* 0x01080000e814783b */ /* 0x000fe20000004200 */
[--C-:B------:R-:W-:Y:S02]  /*c570*/  FFMA.FTZ R176, R27, c[0x0][0x23c], -R166.reuse ;  /* 0x00008f001bb07a23 */ /* 0x100fe400000108a6 */
[----:B------:R-:W-:Y:S02]  /*c580*/  FFMA.FTZ R179, R25, c[0x0][0x23c], -R166 ;  /* 0x00008f0019b37a23 */ /* 0x000fe400000108a6 */
[----:B------:R-:W-:-:S02]  /*c590*/  FFMA.FTZ R180, R26, c[0x0][0x23c], -R165 ;  /* 0x00008f001ab47a23 */ /* 0x000fc400000108a5 */
[----:B------:R-:W4:Y:S01]  /*c5a0*/  MUFU.EX2 R169, R169 ;  /* 0x000000a900a97308 */ /* 0x000f220000000800 */
[----:B---3--:R-:W-:Y:S01]  /*c5b0*/  F2FP.BF16.PACK_AB R4, R171, R172 ;  /* 0x000000acab04723e */ /* 0x008fe200000010ff */
[--C-:B------:R-:W-:Y:S02]  /*c5c0*/  FFMA.FTZ R191, R24, c[0x0][0x23c], -R165.reuse ;  /* 0x00008f0018bf7a23 */ /* 0x100fe400000108a5 */
[----:B------:R-:W-:Y:S01]  /*c5d0*/  LDSM.16.MT88.4 R24, [R234+0x10800] ;  /* 0x01080000ea18783b */ /* 0x000fe20000004200 */
[--C-:B------:R-:W-:Y:S02]  /*c5e0*/  FFMA.FTZ R200, R197, c[0x0][0x23c], -R166.reuse ;  /* 0x00008f00c5c87a23 */ /* 0x100fe400000108a6 */
[--C-:B------:R-:W-:Y:S01]  /*c5f0*/  FFMA.FTZ R198, R203, c[0x0][0x23c], -R166.reuse ;  /* 0x00008f00cbc67a23 */ /* 0x100fe200000108a6 */
[----:B------:R-:W3:Y:S01]  /*c600*/  MUFU.EX2 R2, R2 ;  /* 0x0000000200027308 */ /* 0x000ee20000000800 */
[----:B------:R-:W-:Y:S02]  /*c610*/  FFMA.FTZ R197, R192, c[0x0][0x23c], -R165 ;  /* 0x00008f00c0c57a23 */ /* 0x000fe400000108a5 */
[----:B------:R-:W-:-:S02]  /*c620*/  FFMA.FTZ R201, R201, c[0x0][0x23c], -R166 ;  /* 0x00008f00c9c97a23 */ /* 0x000fc400000108a6 */
[--C-:B------:R-:W-:Y:S02]  /*c630*/  FFMA.FTZ R199, R199, c[0x0][0x23c], -R166.reuse ;  /* 0x00008f00c7c77a23 */ /* 0x100fe400000108a6 */
[--C-:B------:R-:W-:Y:S01]  /*c640*/  FFMA.FTZ R196, R196, c[0x0][0x23c], -R165.reuse ;  /* 0x00008f00c4c47a23 */ /* 0x100fe200000108a5 */
[----:B------:R-:W-:Y:S01]  /*c650*/  MUFU.EX2 R0, R0 ;  /* 0x0000000000007308 */ /* 0x000fe20000000800 */
[----:B----4-:R-:W-:Y:S01]  /*c660*/  F2FP.BF16.PACK_AB R6, R169, R170 ;  /* 0x000000aaa906723e */ /* 0x010fe200000010ff */
[--C-:B------:R-:W-:Y:S02]  /*c670*/  FFMA.FTZ R192, R194, c[0x0][0x23c], -R165.reuse ;  /* 0x00008f00c2c07a23 */ /* 0x100fe400000108a5 */
[----:B------:R-:W-:Y:S02]  /*c680*/  FFMA.FTZ R203, R190, c[0x0][0x23c], -R165 ;  /* 0x00008f00becb7a23 */ /* 0x000fe400000108a5 */
[--C-:B------:R-:W-:Y:S02]  /*c690*/  FFMA.FTZ R190, R187, c[0x0][0x23c], -R166.reuse ;  /* 0x00008f00bbbe7a23 */ /* 0x100fe400000108a6 */
[----:B------:R-:W4:Y:S01]  /*c6a0*/  MUFU.EX2 R175, R175 ;  /* 0x000000af00af7308 */ /* 0x000f220000000800 */
[----:B---3--:R-:W-:Y:S01]  /*c6b0*/  F2FP.BF16.PACK_AB R5, R2, R168 ;  /* 0x000000a80205723e */ /* 0x008fe200000010ff */
[----:B------:R-:W-:-:S02]  /*c6c0*/  FFMA.FTZ R194, R183, c[0x0][0x23c], -R166 ;  /* 0x00008f00b7c27a23 */ /* 0x000fc400000108a6 */
[--C-:B------:R-:W-:Y:S02]  /*c6d0*/  FFMA.FTZ R189, R189, c[0x0][0x23c], -R166.reuse ;  /* 0x00008f00bdbd7a23 */ /* 0x100fe400000108a6 */
[----:B------:R-:W-:Y:S02]  /*c6e0*/  FFMA.FTZ R185, R185, c[0x0][0x23c], -R166 ;  /* 0x00008f00b9b97a23 */ /* 0x000fe400000108a6 */
[----:B------:R-:W3:Y:S01]  /*c6f0*/  MUFU.EX2 R177, R177 ;  /* 0x000000b100b17308 */ /* 0x000ee20000000800 */
[--C-:B------:R-:W-:Y:S02]  /*c700*/  FFMA.FTZ R183, R186, c[0x0][0x23c], -R165.reuse ;  /* 0x00008f00bab77a23 */ /* 0x100fe400000108a5 */
[--C-:B------:R-:W-:Y:S02]  /*c710*/  FFMA.FTZ R184, R184, c[0x0][0x23c], -R165.reuse ;  /* 0x00008f00b8b87a23 */ /* 0x100fe400000108a5 */
[--C-:B------:R-:W-:Y:S02]  /*c720*/  FFMA.FTZ R182, R182, c[0x0][0x23c], -R165.reuse ;  /* 0x00008f00b6b67a23 */ /* 0x100fe400000108a5 */
[----:B------:R-:W-:Y:S01]  /*c730*/  FFMA.FTZ R187, R167, c[0x0][0x23c], -R165 ;  /* 0x00008f00a7bb7a23 */ /* 0x000fe200000108a5 */
[----:B------:R-:W5:Y:S01]  /*c740*/  MUFU.EX2 R3, R3 ;  /* 0x0000000300037308 */ /* 0x000f620000000800 */
[----:B----4-:R-:W-:Y:S01]  /*c750*/  F2FP.BF16.PACK_AB R7, R175, R0 ;  /* 0x00000000af07723e */ /* 0x010fe200000010ff */
[----:B------:R-:W-:Y:S01]  /*c760*/  LDSM.16.MT88.4 R164, [R232+0x13800] ;  /* 0x01380000e8a4783b */ /* 0x000fe20000004200 */
[----:B---3--:R-:W-:-:S05]  /*c770*/  FMUL.FTZ R160, R160, R177 ;  /* 0x000000b1a0a07220 */ /* 0x008fca0000410000 */
        /* <DEDUP_REMOVED lines=47> */
[----:B------:R-:W-:Y:S02]  /*ca70*/  FMUL.FTZ R135, R135, R3 ;  /* 0x0000000387877220 */ /* 0x000fe40000410000 */
[-C--:B------:R-:W-:Y:S02]  /*ca80*/  FMUL.FTZ R36, R36, R177.reuse ;  /* 0x000000b124247220 */ /* 0x080fe40000410000 */
[----:B------:R-:W-:Y:S01]  /*ca90*/  FMUL.FTZ R37, R37, R177 ;  /* 0x000000b125257220 */ /* 0x000fe20000410000 */
[----:B-1----:R-:W-:Y:S01]  /*caa0*/  HMMA.16816.F32.BF16 R136, R4, R16, R136 ;  /* 0x000000100488723c */ /* 0x002fe20000041888 */
[-C--:B------:R-:W-:Y:S01]  /*cab0*/  FMUL.FTZ R38, R38, R3.reuse ;  /* 0x0000000326267220 */ /* 0x080fe20000410000 */
[----:B------:R-:W1:Y:S01]  /*cac0*/  MUFU.EX2 R198, R198 ;  /* 0x000000c600c67308 */ /* 0x000e620000000800 */
[----:B------:R-:W-:-:S02]  /*cad0*/  FMUL.FTZ R39, R39, R3 ;  /* 0x0000000327277220 */ /* 0x000fc40000410000 */
[-C--:B------:R-:W-:Y:S02]  /*cae0*/  FMUL.FTZ R40, R40, R177.reuse ;  /* 0x000000b128287220 */ /* 0x080fe40000410000 */
[----:B------:R-:W-:Y:S01]  /*caf0*/  FMUL.FTZ R41, R41, R177 ;  /* 0x000000b129297220 */ /* 0x000fe20000410000 */
[C---:B------:R-:W-:Y:S01]  /*cb00*/  HMMA.16816.F32.BF16 R132, R4.reuse, R18, R132 ;  /* 0x000000120484723c */ /* 0x040fe20000041884 */
[-C--:B------:R-:W-:Y:S01]  /*cb10*/  FMUL.FTZ R42, R42, R3.reuse ;  /* 0x000000032a2a7220 */ /* 0x080fe20000410000 */
[----:B------:R-:W1:Y:S01]  /*cb20*/  LDSM.16.MT88.4 R16, [R233+0x12000] ;  /* 0x01200000e910783b */ /* 0x000e620000004200 */
[----:B------:R-:W-:Y:S01]  /*cb30*/  FMUL.FTZ R43, R43, R3 ;  /* 0x000000032b2b7220 */ /* 0x000fe20000410000 */
[----:B------:R-:W1:Y:S01]  /*cb40*/  MUFU.EX2 R201, R201 ;  /* 0x000000c900c97308 */ /* 0x000e620000000800 */
[-C--:B------:R-:W-:Y:S02]  /*cb50*/  FMUL.FTZ R44, R44, R177.reuse ;  /* 0x000000b12c2c7220 */ /* 0x080fe40000410000 */
[----:B------:R-:W-:Y:S01]  /*cb60*/  FMUL.FTZ R45, R45, R177 ;  /* 0x000000b12d2d7220 */ /* 0x000fe20000410000 */
[----:B--2---:R-:W-:Y:S01]  /*cb70*/  HMMA.16816.F32.BF16 R36, R4, R8, R36 ;  /* 0x000000080424723c */ /* 0x004fe20000041824 */
[----:B------:R-:W-:-:S02]  /*cb80*/  FMUL.FTZ R46, R46, R3 ;  /* 0x000000032e2e7220 */ /* 0x000fc40000410000 */
[----:B------:R-:W-:Y:S01]  /*cb90*/  FMUL.FTZ R47, R47, R3 ;  /* 0x000000032f2f7220 */ /* 0x000fe20000410000 */
[----:B------:R-:W-:Y:S01]  /*cba0*/  MUFU.EX2 R199, R199 ;  /* 0x000000c700c77308 */ /* 0x000fe20000000800 */
[-C--:B------:R-:W-:Y:S02]  /*cbb0*/  FMUL.FTZ R48, R48, R177.reuse ;  /* 0x000000b130307220 */ /* 0x080fe40000410000 */
[----:B------:R-:W-:Y:S01]  /*cbc0*/  FMUL.FTZ R49, R49, R177 ;  /* 0x000000b131317220 */ /* 0x000fe20000410000 */
[----:B------:R-:W-:Y:S01]  /*cbd0*/  HMMA.16816.F32.BF16 R40, R4, R10, R40 ;  /* 0x0000000a0428723c */ /* 0x000fe20000041828 */
[-C--:B------:R-:W-:Y:S01]  /*cbe0*/  FMUL.FTZ R50, R50, R3.reuse ;  /* 0x0000000332327220 */ /* 0x080fe20000410000 */
[----:B------:R-:W2:Y:S01]  /*cbf0*/  LDSM.16.MT88.4 R8, [R232+0x12000] ;  /* 0x01200000e808783b */ /* 0x000ea20000004200 */
        /* <DEDUP_REMOVED lines=16> */
[----:B------:R-:W-:Y:S02]  /*cd00*/  FMUL.FTZ R61, R61, R177 ;  /* 0x000000b13d3d7220 */ /* 0x000fe40000410000 */
[-C--:B------:R-:W-:Y:S01]  /*cd10*/  FMUL.FTZ R62, R62, R3.reuse ;  /* 0x000000033e3e7220 */ /* 0x080fe20000410000 */
[----:B-1----:R-:W-:Y:S01]  /*cd20*/  HMMA.16816.F32.BF16 R52, R4, R16, R52 ;  /* 0x000000100434723c */ /* 0x002fe20000041834 */
[----:B------:R-:W-:Y:S01]  /*cd30*/  FMUL.FTZ R63, R63, R3 ;  /* 0x000000033f3f7220 */ /* 0x000fe20000410000 */
[----:B------:R-:W-:Y:S01]  /*cd40*/  MUFU.EX2 R192, R192 ;  /* 0x000000c000c07308 */ /* 0x000fe20000000800 */
[----:B------:R-:W-:-:S02]  /*cd50*/  FMUL.FTZ R64, R64, R177 ;  /* 0x000000b140407220 */ /* 0x000fc40000410000 */
[----:B------:R-:W-:Y:S02]  /*cd60*/  FMUL.FTZ R65, R65, R177 ;  /* 0x000000b141417220 */ /* 0x000fe40000410000 */
[-C--:B------:R-:W-:Y:S01]  /*cd70*/  FMUL.FTZ R66, R66, R3.reuse ;  /* 0x0000000342427220 */ /* 0x080fe20000410000 */
[C---:B------:R-:W-:Y:S01]  /*cd80*/  HMMA.16816.F32.BF16 R56, R4.reuse, R18, R56 ;  /* 0x000000120438723c */ /* 0x040fe20000041838 */
[----:B------:R-:W-:Y:S01]  /*cd90*/  FMUL.FTZ R67, R67, R3 ;  /* 0x0000000343437220 */ /* 0x000fe20000410000 */
        /* <DEDUP_REMOVED lines=29> */
[----:B------:R-:W-:Y:S02]  /*cf70*/  FMUL.FTZ R85, R85, R177 ;  /* 0x000000b155557220 */ /* 0x000fe40000410000 */
[-C--:B------:R-:W-:Y:S02]  /*cf80*/  FMUL.FTZ R86, R86, R3.reuse ;  /* 0x0000000356567220 */ /* 0x080fe40000410000 */
[----:B------:R-:W-:Y:S01]  /*cf90*/  FMUL.FTZ R87, R87, R3 ;  /* 0x0000000357577220 */ /* 0x000fe20000410000 */
[----:B-1----:R-:W-:Y:S01]  /*cfa0*/  HMMA.16816.F32.BF16 R76, R4, R16, R76 ;  /* 0x00000010044c723c */ /* 0x002fe2000004184c */
[-C--:B------:R-:W-:Y:S01]  /*cfb0*/  FMUL.FTZ R88, R88, R177.reuse ;  /* 0x000000b158587220 */ /* 0x080fe20000410000 */
[----:B------:R-:W-:Y:S01]  /*cfc0*/  MUFU.EX2 R183, R183 ;  /* 0x000000b700b77308 */ /* 0x000fe20000000800 */
        /* <DEDUP_REMOVED lines=17> */
[----:B------:R-:W2:Y:S01]  /*d0e0*/  LDSM.16.MT88.4 R8, [R234+0x16000] ;  /* 0x01600000ea08783b */ /* 0x000ea20000004200 */
[-C--:B------:R-:W-:Y:S02]  /*d0f0*/  FMUL.FTZ R100, R100, R177.reuse ;  /* 0x000000b164647220 */ /* 0x080fe40000410000 */
[----:B------:R-:W-:Y:S01]  /*d100*/  FMUL.FTZ R101, R101, R177 ;  /* 0x000000b165657220 */ /* 0x000fe20000410000 */
[----:B------:R-:W1:Y:S01]  /*d110*/  MUFU.EX2 R187, R187 ;  /* 0x000000bb00bb7308 */ /* 0x000e620000000800 */
[----:B------:R-:W-:-:S02]  /*d120*/  FMUL.FTZ R102, R102, R3 ;  /* 0x0000000366667220 */ /* 0x000fc40000410000 */
[C---:B-----5:R-:W-:Y:S01]  /*d130*/  HMMA.16816.F32.BF16 R92, R4.reuse, R12, R92 ;  /* 0x0000000c045c723c */ /* 0x060fe2000004185c */
[----:B------:R-:W-:Y:S02]  /*d140*/  FMUL.FTZ R103, R103, R3 ;  /* 0x0000000367677220 */ /* 0x000fe40000410000 */
[-C--:B------:R-:W-:Y:S02]  /*d150*/  FMUL.FTZ R104, R104, R177.reuse ;  /* 0x000000b168687220 */ /* 0x080fe40000410000 */
[----:B------:R-:W-:Y:S02]  /*d160*/  FMUL.FTZ R105, R105, R177 ;  /* 0x000000b169697220 */ /* 0x000fe40000410000 */
[-C--:B------:R-:W-:Y:S01]  /*d170*/  FMUL.FTZ R106, R106, R3.reuse ;  /* 0x000000036a6a7220 */ /* 0x080fe20000410000 */
[----:B------:R-:W-:Y:S01]  /*d180*/  HMMA.16816.F32.BF16 R96, R4, R14, R96 ;  /* 0x0000000e0460723c */ /* 0x000fe20000041860 */
[----:B------:R-:W5:Y:S01]  /*d190*/  LDSM.16.MT88.4 R12, [R233+0x16000] ;  /* 0x01600000e90c783b */ /* 0x000f620000004200 */
[----:B------:R-:W-:-:S02]  /*d1a0*/  FMUL.FTZ R107, R107, R3 ;  /* 0x000000036b6b7220 */ /* 0x000fc40000410000 */
[-C--:B------:R-:W-:Y:S02]  /*d1b0*/  FMUL.FTZ R108, R108, R177.reuse ;  /* 0x000000b16c6c7220 */ /* 0x080fe40000410000 */
[----:B------:R-:W-:Y:S02]  /*d1c0*/  FMUL.FTZ R109, R109, R177 ;  /* 0x000000b16d6d7220 */ /* 0x000fe40000410000 */
[-C--:B------:R-:W-:Y:S02]  /*d1d0*/  FMUL.FTZ R110, R110, R3.reuse ;  /* 0x000000036e6e7220 */ /* 0x080fe40000410000 */
[----:B------:R-:W-:Y:S01]  /*d1e0*/  FMUL.FTZ R111, R111, R3 ;  /* 0x000000036f6f7220 */ /* 0x000fe20000410000 */
[----:B-1----:R-:W-:Y:S01]  /*d1f0*/  HMMA.16816.F32.BF16 R100, R4, R16, R100 ;  /* 0x000000100464723c */ /* 0x002fe20000041864 */
[-C--:B------:R-:W-:Y:S02]  /*d200*/  FMUL.FTZ R112, R112, R177.reuse ;  /* 0x000000b170707220 */ /* 0x080fe40000410000 */
[----:B------:R-:W-:-:S02]  /*d210*/  FMUL.FTZ R113, R113, R177 ;  /* 0x000000b171717220 */ /* 0x000fc40000410000 */
[-C--:B------:R-:W-:Y:S02]  /*d220*/  FMUL.FTZ R114, R114, R3.reuse ;  /* 0x0000000372727220 */ /* 0x080fe40000410000 */
[----:B------:R-:W-:Y:S01]  /*d230*/  FMUL.FTZ R115, R115, R3 ;  /* 0x0000000373737220 */ /* 0x000fe20000410000 */
[C---:B------:R-:W-:Y:S01]  /*d240*/  HMMA.16816.F32.BF16 R104, R4.reuse, R18, R104 ;  /* 0x000000120468723c */ /* 0x040fe20000041868 */
[-C--:B------:R-:W-:Y:S01]  /*d250*/  FMUL.FTZ R116, R116, R177.reuse ;  /* 0x000000b174747220 */ /* 0x080fe20000410000 */
[----:B------:R-:W-:Y:S01]  /*d260*/  LDSM.16.MT88.4 R16, [R233+0x10800] ;  /* 0x01080000e910783b */ /* 0x000fe20000004200 */
        /* <DEDUP_REMOVED lines=13> */
[C---:B-----5:R-:W-:Y:S01]  /*d340*/  HMMA.16816.F32.BF16 R116, R4.reuse, R12, R116 ;  /* 0x0000000c0474723c */ /* 0x060fe20000041874 */
[----:B------:R-:W-:Y:S02]  /*d350*/  FMUL.FTZ R127, R127, R3 ;  /* 0x000000037f7f7220 */ /* 0x000fe40000410000 */
        /* <DEDUP_REMOVED lines=15> */
[----:B------:R-:W-:Y:S01]  /*d450*/  FADD.FTZ R169, R169, R170 ;  /* 0x000000aaa9a97221 */ /* 0x000fe20000010000 */
[----:B------:R-:W-:Y:S01]  /*d460*/  MOV R3, R173 ;  /* 0x000000ad00037202 */ /* 0x000fe20000000f00 */
        /* <DEDUP_REMOVED lines=13> */
[----:B------:R-:W-:Y:S02]  /*d540*/  FADD.FTZ R193, R193, R188 ;  /* 0x000000bcc1c17221 */ /* 0x000fe40000010000 */
[----:B------:R-:W-:-:S03]  /*d550*/  FADD.FTZ R0, R198, R181 ;  /* 0x000000b5c6007221 */ /* 0x000fc60000010000 */
[----:B------:R-:W-:Y:S01]  /*d560*/  HMMA.16816.F32.BF16 R156, R4, R10, R156 ;  /* 0x0000000a049c723c */ /* 0x000fe2000004189c */
[----:B------:R-:W1:Y:S01]  /*d570*/  LDSM.16.MT88.4 R8, [R234+0x12800] ;  /* 0x01280000ea08783b */ /* 0x000e620000004200 */
[----:B------:R-:W-:-:S06]  /*d580*/  FADD.FTZ R0, R201, R0 ;  /* 0x00000000c9007221 */ /* 0x000fcc0000010000 */
        /* <DEDUP_REMOVED lines=36> */
[C---:B---3--:R-:W-:Y:S08]  /*d7d0*/  HMMA.16816.F32.BF16 R108, R4.reuse, R16, R108 ;  /* 0x00000010046c723c */ /* 0x048ff0000004186c */
[C---:B------:R-:W-:Y:S01]  /*d7e0*/  HMMA.16816.F32.BF16 R112, R4.reuse, R18, R112 ;  /* 0x000000120470723c */ /* 0x040fe20000041870 */
[----:B------:R-:W1:Y:S07]  /*d7f0*/  LDSM.16.MT88.4 R16, [R233+0x11000] ;  /* 0x01100000e910783b */ /* 0x000e6e0000004200 */
[C---:B------:R-:W-:Y:S08]  /*d800*/  HMMA.16816.F32.BF16 R116, R4.reuse, R28, R116 ;  /* 0x0000001c0474723c */ /* 0x040ff00000041874 */
[C---:B------:R-:W-:Y:S01]  /*d810*/  HMMA.16816.F32.BF16 R120, R4.reuse, R30, R120 ;  /* 0x0000001e0478723c */ /* 0x040fe20000041878 */
[----:B------:R-:W-:Y:S07]  /*d820*/  LDSM.16.MT88.4 R28, [R232+0x13000] ;  /* 0x01300000e81c783b */ /* 0x000fee0000004200 */
[C---:B--2---:R-:W-:Y:S08]  /*d830*/  HMMA.16816.F32.BF16 R124, R4.reuse, R12, R124 ;  /* 0x0000000c047c723c */ /* 0x044ff0000004187c */
[----:B------:R-:W-:Y:S01]  /*d840*/  HMMA.16816.F32.BF16 R128, R4, R14, R128 ;  /* 0x0000000e0480723c */ /* 0x000fe20000041880 */
[----:B------:R-:W2:Y:S06]  /*d850*/  LDSM.16.MT88.4 R12, [R236+0x13000] ;  /* 0x01300000ec0c783b */ /* 0x000eac0000004200 */
[----:B------:R-:W-:-:S02]  /*d860*/  F2FP.BF16.PACK_AB R4, R201, R198 ;  /* 0x000000c6c904723e */ /* 0x000fc400000010ff */
[----:B------:R-:W-:Y:S01]  /*d870*/  F2FP.BF16.PACK_AB R5, R197, R196 ;  /* 0x000000c4c505723e */ /* 0x000fe200000010ff */
[----:B------:R-:W-:Y:S01]  /*d880*/  FADD.FTZ R196, R196, R193 ;  /* 0x000000c1c4c47221 */ /* 0x000fe20000010000 */
[C---:B------:R-:W-:Y:S01]  /*d890*/  F2FP.BF16.PACK_AB R6, R200.reuse, R199 ;  /* 0x000000c7c806723e */ /* 0x040fe200000010ff */
[----:B------:R-:W-:Y:S01]  /*d8a0*/  FADD.FTZ R199, R199, R0 ;  /* 0x00000000c7c77221 */ /* 0x000fe20000010000 */
[----:B------:R-:W-:Y:S01]  /*d8b0*/  F2FP.BF16.PACK_AB R7, R203, R192 ;  /* 0x000000c0cb07723e */ /* 0x000fe200000010ff */
[----:B------:R-:W-:Y:S02]  /*d8c0*/  FADD.FTZ R197, R197, R196 ;  /* 0x000000c4c5c57221 */ /* 0x000fe40000010000 */
[----:B------:R-:W-:Y:S02]  /*d8d0*/  FADD.FTZ R200, R200, R199 ;  /* 0x000000c7c8c87221 */ /* 0x000fe40000010000 */
[----:B------:R-:W-:Y:S02]  /*d8e0*/  FADD.FTZ R0, R192, R197 ;  /* 0x000000c5c0007221 */ /* 0x000fe40000010000 */
[----:B----4-:R-:W-:Y:S02]  /*d8f0*/  HMMA.16816.F32.BF16 R152, R4, R20, R152 ;  /* 0x000000140498723c */ /* 0x010fe40000041898 */
[----:B------:R-:W-:-:S06]  /*d900*/  FADD.FTZ R0, R203, R0 ;  /* 0x00000000cb007221 */ /* 0x000fcc0000010000 */
        /* <DEDUP_REMOVED lines=101> */
.L_x_3774:
        /* <DEDUP_REMOVED lines=43> */
.L_x_3786:
        /* <DEDUP_REMOVED lines=79> */
.L_x_3783:
[C---:B------:R-:W-:Y:S01]  /*e700*/  ISETP.GE.AND P6, PT, R245.reuse, c[0x0][0x220], PT ;  /* 0x00008800f5007a0c */ /* 0x040fe20003fc6270 */
[----:B------:R-:W-:Y:S01]  /*e710*/  UISETP.GT.AND UP2, UPT, UR29, UR22, UPT ;  /* 0x000000161d00728c */ /* 0x000fe2000bf44270 */
[----:B------:R-:W-:Y:S02]  /*e720*/  IADD3 R2, R245, 0x40, RZ ;  /* 0x00000040f5027810 */ /* 0x000fe40007ffe0ff */
[----:B------:R-:W-:Y:S02]  /*e730*/  IADD3 R9, P1, R3, UR28, RZ ;  /* 0x0000001c03097c10 */ /* 0x000fe4000ff3e0ff */
[----:B------:R-:W-:Y:S02]  /*e740*/  ISETP.GE.AND P5, PT, R2, c[0x0][0x220], PT ;  /* 0x0000880002007a0c */ /* 0x000fe40003fa6270 */
[C---:B------:R-:W-:Y:S02]  /*e750*/  IADD3 R2, R245.reuse, 0xc0, RZ ;  /* 0x000000c0f5027810 */ /* 0x040fe40007ffe0ff */
[----:B------:R-:W-:Y:S02]  /*e760*/  IADD3 R166, R245, 0x80, RZ ;  /* 0x00000080f5a67810 */ /* 0x000fe40007ffe0ff */
        /* <DEDUP_REMOVED lines=348> */
[----:B------:R-:W-:Y:S02]  /*fd30*/  FMUL.FTZ R25, R25, c[0x0][0x2ec] ;  /* 0x0000bb0019197a20 */ /* 0x000fe40000410000 */
[----:B------:R5:W2:Y:S01]  /*fd40*/  MUFU.TANH R11, R166 ;  /* 0x000000a6000b7308 */ /* 0x000aa20000002400 */
[----:B------:R-:W-:Y:S02]  /*fd50*/  IMAD.MOV.U32 R195, RZ, RZ, R3 ;  /* 0x000000ffffc37224 */ /* 0x000fe400078e0003 */
[----:B------:R-:W-:Y:S02]  /*fd60*/  FMUL.FTZ R29, R29, c[0x0][0x2ec] ;  /* 0x0000bb001d1d7a20 */ /* 0x000fe40000410000 */
[----:B-1----:R-:W-:Y:S02]  /*fd70*/  FMUL.FTZ R167, R19, c[0x0][0x2ec] ;  /* 0x0000bb0013a77a20 */ /* 0x002fe40000410000 */
[----:B------:R-:W-:Y:S02]  /*fd80*/  FMUL.FTZ R30, R30, c[0x0][0x2ec] ;  /* 0x0000bb001e1e7a20 */ /* 0x000fe40000410000 */
[----:B------:R-:W-:Y:S01]  /*fd90*/  FMUL.FTZ R31, R31, c[0x0][0x2ec] ;  /* 0x0000bb001f1f7a20 */ /* 0x000fe20000410000 */
[----:B------:R-:W1:Y:S01]  /*fda0*/  MUFU.TANH R164, R164 ;  /* 0x000000a400a47308 */ /* 0x000e620000002400 */
[----:B------:R-:W-:Y:S02]  /*fdb0*/  FMUL.FTZ R33, R33, c[0x0][0x2ec] ;  /* 0x0000bb0021217a20 */ /* 0x000fe40000410000 */
[----:B----4-:R-:W-:Y:S07]  /*fdc0*/  FMUL.FTZ R252, R18, c[0x0][0x2ec] ;  /* 0x0000bb0012fc7a20 */ /* 0x010fee0000410000 */
[----:B------:R4:W1:Y:S01]  /*fdd0*/  MUFU.TANH R213, R252 ;  /* 0x000000fc00d57308 */ /* 0x0008620000002400 */
[----:B-----5:R-:W-:Y:S09]  /*fde0*/  FMUL.FTZ R166, R20, c[0x0][0x2ec] ;  /* 0x0000bb0014a67a20 */ /* 0x020ff20000410000 */
[----:B------:R5:W1:Y:S10]  /*fdf0*/  MUFU.TANH R18, R167 ;  /* 0x000000a700127308 */ /* 0x000a740000002400 */
        /* <DEDUP_REMOVED lines=12> */
[----:B------:R-:W1:Y:S01]  /*fec0*/  MUFU.TANH R9, R9 ;  /* 0x0000000900097308 */ /* 0x000e620000002400 */
[----:B----4-:R-:W-:Y:S09]  /*fed0*/  IMAD.MOV.U32 R252, RZ, RZ, R2 ;  /* 0x000000fffffc7224 */ /* 0x010ff200078e0002 */
[----:B------:R-:W4:Y:S10]  /*fee0*/  MUFU.TANH R210, R210 ;  /* 0x000000d200d27308 */ /* 0x000f340000002400 */
[----:B------:R-:W1:Y:S10]  /*fef0*/  MUFU.TANH R211, R211 ;  /* 0x000000d300d37308 */ /* 0x000e740000002400 */
        /* <DEDUP_REMOVED lines=13> */
[----:B------:R-:W1:Y:S01]  /*ffd0*/  MUFU.TANH R166, R166 ;  /* 0x000000a600a67308 */ /* 0x000e620000002400 */
[----:B------:R-:W-:-:S05]  /*ffe0*/  @!P0 BRA `(.L_x_3784) ;  /* 0x00000bf000008947 */ /* 0x000fca0003800000 */
[----:B--234-:R-:W-:Y:S01]  /*fff0*/  ULDC.64 UR10, c[0x0][0x198] ;  /* 0x00006600000a7ab9 */ /* 0x01cfe20000000a00 */
        /* <DEDUP_REMOVED lines=14> */
[----:B--2---:R-:W-:Y:S04]  /*100e0*/  UIMAD.WIDE.U32 UR40, UR15, UR37, URZ ;  /* 0x000000250f2872a5 */ /* 0x004fe8000f8e003f */
[----:B------:R-:W-:Y:S02]  /*100f0*/  UIADD3 UR36, -UR41, URZ, URZ ;  /* 0x0000003f29247290 */ /* 0x000fe4000fffe13f */
[----:B---3--:R-:W-:Y:S02]  /*10100*/  UIMAD.WIDE.U32 UR42, UR15, UR30, URZ ;  /* 0x0000001e0f2a72a5 */ /* 0x008fe4000f8e003f */
        /* <DEDUP_REMOVED lines=28> */
[----:B-1----:R-:W-:Y:S01]  /*102d0*/  LEA.HI.X.SX32 R21, R3, UR33, 0x2, P1 ;  /* 0x0000002103157c11 */ /* 0x002fe200088f16ff */
[----:B------:R-:W1:Y:S08]  /*102e0*/  R2UR UR36, R20 ;  /* 0x00000000142473c2 */ /* 0x000e7000000e0000 */
[----:B------:R-:W3:Y:S08]  /*102f0*/  R2UR UR11, R7 ;  /* 0x00000000070b73c2 */ /* 0x000ef000000e0000 */
[----:B------:R-:W4:Y:S01]  /*10300*/  R2UR UR37, R21 ;  /* 0x00000000152573c2 */ /* 0x000f2200000e0000 */
[----:B--2---:R-:W-:Y:S02]  /*10310*/  MOV R22, UR10 ;  /* 0x0000000a00167c02 */ /* 0x004fe40008000f00 */
[----:B-1----:R-:W-:Y:S01]  /*10320*/  MOV R4, UR36 ;  /* 0x0000002400047c02 */ /* 0x002fe20008000f00 */
        /* <DEDUP_REMOVED lines=22> */
.L_x_3785:
[----:B------:R2:W-:Y:S01]  /*10490*/  @P6 STS.128 [R244+0x8000], RZ ;  /* 0x008000fff4006388 */ /* 0x0005e20000000c00 */
[CC--:B------:R-:W-:Y:S01]  /*104a0*/  LEA R28, P0, R6.reuse, R248.reuse, 0x1 ;  /* 0x000000f8061c7211 */ /* 0x0c0fe200078008ff */
[----:B------:R-:W-:Y:S01]  /*104b0*/  UMOV UR8, UR10 ;  /* 0x0000000a00087c82 */ /* 0x000fe20008000000 */
[C---:B------:R-:W-:Y:S01]  /*104c0*/  IADD3 R5, P1, R6.reuse, UR26, RZ ;  /* 0x0000001a06057c10 */ /* 0x040fe2000ff3e0ff */
[----:B------:R-:W-:Y:S01]  /*104d0*/  UMOV UR9, UR11 ;  /* 0x0000000b00097c82 */ /* 0x000fe20008000000 */
[-C--:B-1----:R-:W-:Y:S02]  /*104e0*/  LEA.HI.X R29, R6, R249.reuse, R2, 0x1, P0 ;  /* 0x000000f9061d7211 */ /* 0x082fe400000f0c02 */
        /* <DEDUP_REMOVED lines=111> */
.L_x_3784:
[----:B--234-:R-:W-:Y:S01]  /*10be0*/  MOV R2, UR29 ;  /* 0x0000001d00027c02 */ /* 0x01cfe20008000f00 */
[----:B-1----:R-:W-:Y:S01]  /*10bf0*/  LDSM.16.MT88.4 R28, [R233+0x10000] ;  /* 0x01000000e91c783b */ /* 0x002fe20000004200 */
[----:B------:R-:W-:Y:S02]  /*10c00*/  UISETP.GT.AND UP2, UPT, UR29, UR22, UPT ;  /* 0x000000161d00728c */ /* 0x000fe4000bf44270 */
[----:B------:R-:W-:Y:S01]  /*10c10*/  LEA R3, R2, R243, 0x6 ;  /* 0x000000f302037211 */ /* 0x000fe200078e30ff */
[----:B------:R-:W-:Y:S02]  /*10c20*/  UMOV UR10, UR24 ;  /* 0x00000018000a7c82 */ /* 0x000fe40008000000 */
[----:B------:R-:W-:Y:S01]  /*10c30*/  UMOV UR11, UR23 ;  /* 0x00000017000b7c82 */ /* 0x000fe20008000000 */
        /* <DEDUP_REMOVED lines=31> */
[----:B------:R-:W-:Y:S02]  /*10e30*/  FFMA.FTZ R10, R7, UR4, R10 ;  /* 0x00000004070a7c23 */ /* 0x000fe4000801000a */
[C---:B------:R-:W-:Y:S01]  /*10e40*/  FFMA.FTZ R11, R12.reuse, UR4, R11 ;  /* 0x000000040c0b7c23 */ /* 0x040fe2000801000b */
[----:B------:R-:W-:Y:S01]  /*10e50*/  FMNMX.FTZ R19, R199, R20, !PT ;  /* 0x00000014c7137209 */ /* 0x000fe20007810000 */
        /* <DEDUP_REMOVED lines=21> */
[----:B------:R-:W-:Y:S01]  /*10fb0*/  IADD3 R12, R3, 0x38, RZ ;  /* 0x00000038030c7810 */ /* 0x000fe20007ffe0ff */
[----:B------:R-:W1:Y:S01]  /*10fc0*/  I2F R7, R7 ;  /* 0x0000000700077306 */ /* 0x000e620000201400 */
        /* <DEDUP_REMOVED lines=9> */
[----:B------:R-:W2:Y:S01]  /*11060*/  I2F R12, R12 ;  /* 0x0000000c000c7306 */ /* 0x000ea20000201400 */
        /* <DEDUP_REMOVED lines=9> */
[----:B------:R-:W3:Y:S01]  /*11100*/  I2F R3, R3 ;  /* 0x0000000300037306 */ /* 0x000ee20000201400 */
[----:B------:R-:W-:Y:S02]  /*11110*/  FMNMX.FTZ R13, R204, R13, !PT ;  /* 0x0000000dcc0d7209 */ /* 0x000fe40007810000 */
[----:B------:R-:W-:Y:S01]  /*11120*/  FMNMX.FTZ R20, R201, R20, !PT ;  /* 0x00000014c9147209 */ /* 0x000fe20007810000 */
[C---:B-1----:R-:W-:Y:S01]  /*11130*/  FFMA.FTZ R187, R7.reuse, UR4, R187 ;  /* 0x0000000407bb7c23 */ /* 0x042fe200080100bb */
[----:B------:R-:W-:Y:S01]  /*11140*/  FMNMX.FTZ R13, R202, R13, !PT ;  /* 0x0000000dca0d7209 */ /* 0x000fe20007810000 */
[----:B------:R-:W-:Y:S01]  /*11150*/  FFMA.FTZ R178, R7, UR4, R178 ;  /* 0x0000000407b27c23 */ /* 0x000fe200080100b2 */
[----:B------:R-:W-:Y:S02]  /*11160*/  FMNMX.FTZ R2, R189, R20, !PT ;  /* 0x00000014bd027209 */ /* 0x000fe40007810000 */
[----:B------:R-:W-:Y:S01]  /*11170*/  FMNMX.FTZ R13, R200, R13, !PT ;  /* 0x0000000dc80d7209 */ /* 0x000fe20007810000 */
[----:B------:R-:W-:Y:S01]  /*11180*/  LDSM.16.MT88.4 R20, [R234+0x10000] ;  /* 0x01000000ea14783b */ /* 0x000fe20000004200 */
[----:B------:R-:W-:Y:S02]  /*11190*/  FMNMX.FTZ R2, R187, R2, !PT ;  /* 0x00000002bb027209 */ /* 0x000fe40007810000 */
[----:B------:R-:W-:Y:S01]  /*111a0*/  FMNMX.FTZ R13, R188, R13, !PT ;  /* 0x0000000dbc0d7209 */ /* 0x000fe20007810000 */
[C---:B--2---:R-:W-:Y:S02]  /*111b0*/  FFMA.FTZ R167, R12.reuse, UR4, R167 ;  /* 0x000000040ca77c23 */ /* 0x044fe400080100a7 */
[----:B------:R-:W-:Y:S03]  /*111c0*/  FFMA.FTZ R177, R12, UR4, R177 ;  /* 0x000000040cb17c23 */ /* 0x000fe600080100b1 */
[----:B------:R-:W-:Y:S02]  /*111d0*/  FMNMX.FTZ R5, R167, R2, !PT ;  /* 0x00000002a7057209 */ /* 0x000fe40007810000 */
[----:B------:R-:W-:Y:S01]  /*111e0*/  FMNMX.FTZ R2, R178, R13, !PT ;  /* 0x0000000db2027209 */ /* 0x000fe20007810000 */
[----:B---3--:R-:W-:Y:S03]  /*111f0*/  FFMA.FTZ R166, R3, UR4, R166 ;  /* 0x0000000403a67c23 */ /* 0x008fe600080100a6 */
[----:B------:R-:W-:Y:S01]  /*11200*/  FMNMX.FTZ R13, R177, R2, !PT ;  /* 0x00000002b10d7209 */ /* 0x000fe20007810000 */
[----:B------:R-:W-:Y:S01]  /*11210*/  FFMA.FTZ R176, R3, UR4, R176 ;  /* 0x0000000403b07c23 */ /* 0x000fe200080100b0 */
[----:B------:R-:W-:Y:S04]  /*11220*/  FMNMX.FTZ R4, R166, R5, !PT ;  /* 0x00000005a6047209 */ /* 0x000fe80007810000 */
[----:B------:R-:W-:Y:S02]  /*11230*/  FMNMX.FTZ R7, R176, R13, !PT ;  /* 0x0000000db0077209 */ /* 0x000fe40007810000 */
[----:B------:R-:W-:Y:S08]  /*11240*/  LDSM.16.MT88.4 R12, [R236+0x10000] ;  /* 0x01000000ec0c783b */ /* 0x000ff00000004200 */
        /* <DEDUP_REMOVED lines=18> */
[--C-:B------:R-:W-:Y:S01]  /*11370*/  FFMA.FTZ R181, R199, c[0x0][0x23c], -R190.reuse ;  /* 0x00008f00c7b57a23 */ /* 0x100fe200000108be */
[----:B------:R-:W1:Y:S01]  /*11380*/  MUFU.EX2 R0, R0 ;  /* 0x0000000000007308 */ /* 0x000e620000000800 */
[--C-:B------:R-:W-:Y:S01]  /*11390*/  FFMA.FTZ R180, R10, c[0x0][0x23c], -R190.reuse ;  /* 0x00008f000ab47a23 */ /* 0x100fe200000108be */
[----:B------:R-:W-:Y:S01]  /*113a0*/  PLOP3.LUT P0, PT, PT, PT, UP2, 0x80, 0x0 ;  /* 0x000000000000781c */ /* 0x000fe20003f0f028 */
[--C-:B------:R-:W-:Y:S02]  /*113b0*/  FFMA.FTZ R165, R11, c[0x0][0x23c], -R190.reuse ;  /* 0x00008f000ba57a23 */ /* 0x100fe400000108be */
[--C-:B------:R-:W-:Y:S02]  /*113c0*/  FFMA.FTZ R185, R8, c[0x0][0x23c], -R179.reuse ;  /* 0x00008f0008b97a23 */ /* 0x100fe400000108b3 */
[--C-:B------:R-:W-:Y:S02]  /*113d0*/  FFMA.FTZ R184, R197, c[0x0][0x23c], -R179.reuse ;  /* 0x00008f00c5b87a23 */ /* 0x100fe400000108b3 */
[--C-:B------:R-:W-:Y:S01]  /*113e0*/  FFMA.FTZ R183, R209, c[0x0][0x23c], -R179.reuse ;  /* 0x00008f00d1b77a23 */ /* 0x100fe200000108b3 */
[----:B------:R-:W-:Y:S01]  /*113f0*/  MUFU.EX2 R186, R186 ;  /* 0x000000ba00ba7308 */ /* 0x000fe20000000800 */
[--C-:B------:R-:W-:Y:S02]  /*11400*/  FFMA.FTZ R182, R9, c[0x0][0x23c], -R179.reuse ;  /* 0x00008f0009b67a23 */ /* 0x100fe400000108b3 */
[----:B------:R-:W-:Y:S02]  /*11410*/  FMUL.FTZ R4, R2, c[0x0][0x23c] ;  /* 0x00008f0002047a20 */ /* 0x000fe40000410000 */
[--C-:B------:R-:W-:Y:S02]  /*11420*/  FFMA.FTZ R191, R175, c[0x0][0x23c], -R190.reuse ;  /* 0x00008f00afbf7a23 */ /* 0x100fe400000108be */
[--C-:B------:R-:W-:Y:S02]  /*11430*/  FFMA.FTZ R192, R173, c[0x0][0x23c], -R190.reuse ;  /* 0x00008f00adc07a23 */ /* 0x100fe400000108be */
[--C-:B------:R-:W-:Y:S01]  /*11440*/  FFMA.FTZ R193, R171, c[0x0][0x23c], -R190.reuse ;  /* 0x00008f00abc17a23 */ /* 0x100fe200000108be */
[----:B------:R-:W2:Y:S01]  /*11450*/  MUFU.EX2 R2, R4 ;  /* 0x0000000400027308 */ /* 0x000ea20000000800 */
        /* <DEDUP_REMOVED lines=14> */
[C---:B--2---:R-:W-:Y:S02]  /*11540*/  FMUL.FTZ R4, R2.reuse, R160 ;  /* 0x000000a002047220 */ /* 0x044fe40000410000 */
[C---:B------:R-:W-:Y:S02]  /*11550*/  FMUL.FTZ R5, R2.reuse, R161 ;  /* 0x000000a102057220 */ /* 0x040fe40000410000 */
[C---:B------:R-:W-:Y:S01]  /*11560*/  FMUL.FTZ R8, R2.reuse, R156 ;  /* 0x0000009c02087220 */ /* 0x040fe20000410000 */
[----:B------:R-:W2:Y:S01]  /*11570*/  MUFU.EX2 R165, R165 ;  /* 0x000000a500a57308 */ /* 0x000ea20000000800 */
[C---:B------:R-:W-:Y:S02]  /*11580*/  FMUL.FTZ R9, R2.reuse, R157 ;  /* 0x0000009d02097220 */ /* 0x040fe40000410000 */
[C---:B------:R-:W-:Y:S01]  /*11590*/  FMUL.FTZ R16, R2.reuse, R148 ;  /* 0x0000009402107220 */ /* 0x040fe20000410000 */
[----:B-1----:R-:W-:Y:S01]  /*115a0*/  F2FP.BF16.PACK_AB R161, R181, R186 ;  /* 0x000000bab5a1723e */ /* 0x002fe200000010ff */
[C---:B------:R-:W-:Y:S01]  /*115b0*/  FMUL.FTZ R17, R2.reuse, R149 ;  /* 0x0000009502117220 */ /* 0x040fe20000410000 */
[----:B------:R-:W-:Y:S01]  /*115c0*/  LDSM.16.MT88.4 R156, [R234+0x12800] ;  /* 0x01280000ea9c783b */ /* 0x000fe20000004200 */
[C---:B------:R-:W-:Y:S02]  /*115d0*/  FMUL.FTZ R24, R2.reuse, R140 ;  /* 0x0000008c02187220 */ /* 0x040fe40000410000 */
[C---:B------:R-:W-:Y:S01]  /*115e0*/  FMUL.FTZ R25, R2.reuse, R141 ;  /* 0x0000008d02197220 */ /* 0x040fe20000410000 */
[----:B------:R-:W-:Y:S01]  /*115f0*/  MUFU.EX2 R185, R185 ;  /* 0x000000b900b97308 */ /* 0x000fe20000000800 */
[C---:B------:R-:W-:Y:S02]  /*11600*/  FMUL.FTZ R32, R2.reuse, R132 ;  /* 0x0000008402207220 */ /* 0x040fe40000410000 */
[----:B------:R-:W-:Y:S01]  /*11610*/  FMUL.FTZ R33, R2, R133 ;  /* 0x0000008502217220 */ /* 0x000fe20000410000 */
[----:B------:R-:W-:Y:S01]  /*11620*/  LDSM.16.MT88.4 R140, [R232+0x12000] ;  /* 0x01200000e88c783b */ /* 0x000fe20000004200 */
[--C-:B------:R-:W-:Y:S02]  /*11630*/  FFMA.FTZ R196, R172, c[0x0][0x23c], -R179.reuse ;  /* 0x00008f00acc47a23 */ /* 0x100fe400000108b3 */
[--C-:B------:R-:W-:Y:S02]  /*11640*/  FFMA.FTZ R198, R170, c[0x0][0x23c], -R179.reuse ;  /* 0x00008f00aac67a23 */ /* 0x100fe400000108b3 */
[--C-:B------:R-:W-:Y:S01]  /*11650*/  FFMA.FTZ R199, R168, c[0x0][0x23c], -R179.reuse ;  /* 0x00008f00a8c77a23 */ /* 0x100fe200000108b3 */
[----:B------:R-:W1:Y:S01]  /*11660*/  MUFU.EX2 R184, R184 ;  /* 0x000000b800b87308 */ /* 0x000e620000000800 */
[C---:B------:R-:W-:Y:S01]  /*11670*/  FMUL.FTZ R38, R0.reuse, R38 ;  /* 0x0000002600267220 */ /* 0x040fe20000410000 */
[----:B------:R-:W-:Y:S01]  /*11680*/  LDSM.16.MT88.4 R132, [R233+0x12000] ;  /* 0x01200000e984783b */ /* 0x000fe20000004200 */
[----:B------:R-:W-:Y:S01]  /*11690*/  FMUL.FTZ R39, R0, R39 ;  /* 0x0000002700277220 */ /* 0x000fe20000410000 */
[----:B--2---:R-:W-:Y:S01]  /*116a0*/  F2FP.BF16.PACK_AB R163, R165, R180 ;  /* 0x000000b4a5a3723e */ /* 0x004fe200000010ff */
[C---:B------:R-:W-:Y:S02]  /*116b0*/  FMUL.FTZ R36, R2.reuse, R36 ;  /* 0x0000002402247220 */ /* 0x040fe40000410000 */
[----:B------:R-:W-:Y:S02]  /*116c0*/  FMUL.FTZ R37, R2, R37 ;  /* 0x0000002502257220 */ /* 0x000fe40000410000 */
[C---:B------:R-:W-:Y:S01]  /*116d0*/  FMUL.FTZ R42, R0.reuse, R42 ;  /* 0x0000002a002a7220 */ /* 0x040fe20000410000 */
[----:B------:R-:W-:Y:S01]  /*116e0*/  MUFU.EX2 R183, R183 ;  /* 0x000000b700b77308 */ /* 0x000fe20000000800 */
[----:B------:R-:W-:Y:S01]  /*116f0*/  LDSM.16.MT88.4 R148, [R232+0x10800] ;  /* 0x01080000e894783b */ /* 0x000fe20000004200 */
[----:B------:R-:W-:Y:S02]  /*11700*/  FMUL.FTZ R43, R0, R43 ;  /* 0x0000002b002b7220 */ /* 0x000fe40000410000 */
[C---:B------:R-:W-:Y:S02]  /*11710*/  FMUL.FTZ R40, R2.reuse, R40 ;  /* 0x0000002802287220 */ /* 0x040fe40000410000 */
[----:B------:R-:W-:Y:S02]  /*11720*/  FMUL.FTZ R41, R2, R41 ;  /* 0x0000002902297220 */ /* 0x000fe40000410000 */
[C---:B------:R-:W-:Y:S01]  /*11730*/  FMUL.FTZ R46, R0.reuse, R46 ;  /* 0x0000002e002e7220 */ /* 0x040fe20000410000 */
[----:B------:R-:W-:Y:S01]  /*11740*/  LDSM.16.MT88.4 R168, [R232+0x12800] ;  /* 0x01280000e8a8783b */ /* 0x000fe20000004200 */
[----:B------:R-:W2:Y:S01]  /*11750*/  MUFU.EX2 R182, R182 ;  /* 0x000000b600b67308 */ /* 0x000ea20000000800 */
[----:B------:R-:W-:Y:S02]  /*11760*/  FMUL.FTZ R47, R0, R47 ;  /* 0x0000002f002f7220 */ /* 0x000fe40000410000 */
[----:B------:R-:W-:Y:S01]  /*11770*/  FMUL.FTZ R44, R2, R44 ;  /* 0x0000002c022c7220 */ /* 0x000fe20000410000 */
[----:B-1----:R-:W-:Y:S01]  /*11780*/  F2FP.BF16.PACK_AB R160, R184, R185 ;  /* 0x000000b9b8a0723e */ /* 0x002fe200000010ff */
[----:B------:R-:W-:Y:S02]  /*11790*/  FMUL.FTZ R45, R2, R45 ;  /* 0x0000002d022d7220 */ /* 0x000fe40000410000 */
[----:B------:R-:W-:Y:S01]  /*117a0*/  LDSM.16.MT88.4 R172, [R236+0x14800] ;  /* 0x01480000ecac783b */ /* 0x000fe20000004200 */
        /* <DEDUP_REMOVED lines=9> */
[----:B------:R-:W-:Y:S01]  /*11840*/  FMUL.FTZ R53, R2, R53 ;  /* 0x0000003502357220 */ /* 0x000fe20000410000 */
[----:B--2---:R-:W-:Y:S01]  /*11850*/  F2FP.BF16.PACK_AB R162, R182, R183 ;  /* 0x000000b7b6a2723e */ /* 0x004fe200000010ff */
[C---:B------:R-:W-:Y:S02]  /*11860*/  FMUL.FTZ R58, R0.reuse, R58 ;  /* 0x0000003a003a7220 */ /* 0x040fe40000410000 */
[----:B------:R-:W-:Y:S02]  /*11870*/  FMUL.FTZ R59, R0, R59 ;  /* 0x0000003b003b7220 */ /* 0x000fe40000410000 */
[C---:B------:R-:W-:Y:S02]  /*11880*/  FMUL.FTZ R56, R2.reuse, R56 ;  /* 0x0000003802387220 */ /* 0x040fe40000410000 */
[C---:B------:R-:W-:Y:S01]  /*11890*/  HMMA.16816.F32.BF16 R4, R160.reuse, R12, R4 ;  /* 0x0000000ca004723c */ /* 0x040fe20000041804 */
[----:B------:R-:W-:Y:S04]  /*118a0*/  MUFU.EX2 R193, R193 ;  /* 0x000000c100c17308 */ /* 0x000fe80000000800 */
[C---:B------:R-:W-:Y:S02]  /*118b0*/  FMUL.FTZ R57, R2.reuse, R57 ;  /* 0x0000003902397220 */ /* 0x040fe40000410000 */
[C---:B------:R-:W-:Y:S01]  /*118c0*/  FMUL.FTZ R12, R2.reuse, R152 ;  /* 0x00000098020c7220 */ /* 0x040fe20000410000 */
[C---:B------:R-:W-:Y:S03]  /*118d0*/  HMMA.16816.F32.BF16 R8, R160.reuse, R14, R8 ;  /* 0x0000000ea008723c */ /* 0x040fe60000041808 */
[----:B------:R-:W-:Y:S01]  /*118e0*/  MUFU.EX2 R194, R194 ;  /* 0x000000c200c27308 */ /* 0x000fe20000000800 */
[----:B------:R-:W-:Y:S02]  /*118f0*/  FMUL.FTZ R13, R2, R153 ;  /* 0x00000099020d7220 */ /* 0x000fe40000410000 */
[C---:B------:R-:W-:Y:S02]  /*11900*/  FMUL.FTZ R62, R0.reuse, R62 ;  /* 0x0000003e003e7220 */ /* 0x040fe40000410000 */
[C---:B------:R-:W-:Y:S04]  /*11910*/  FMUL.FTZ R14, R0.reuse, R154 ;  /* 0x0000009a000e7220 */ /* 0x040fe80000410000 */
[C---:B------:R-:W-:Y:S01]  /*11920*/  FMUL.FTZ R15, R0.reuse, R155 ;  /* 0x0000009b000f7220 */ /* 0x040fe20000410000 */
[----:B------:R-:W-:Y:S01]  /*11930*/  MUFU.EX2 R197, R197 ;  /* 0x000000c500c57308 */ /* 0x000fe20000000800 */
[----:B------:R-:W2:Y:S01]  /*11940*/  LDSM.16.MT88.4 R152, [R232+0x10000] ;  /* 0x01000000e898783b */ /* 0x000ea20000004200 */
[----:B------:R-:W-:Y:S02]  /*11950*/  FMUL.FTZ R63, R0, R63 ;  /* 0x0000003f003f7220 */ /* 0x000fe40000410000 */
[C---:B------:R-:W-:Y:S02]  /*11960*/  FMUL.FTZ R60, R2.reuse, R60 ;  /* 0x0000003c023c7220 */ /* 0x040fe40000410000 */
[C---:B------:R-:W-:Y:S03]  /*11970*/  HMMA.16816.F32.BF16 R12, R160.reuse, R20, R12 ;  /* 0x00000014a00c723c */ /* 0x040fe6000004180c */
[----:B------:R-:W-:Y:S01]  /*11980*/  FMUL.FTZ R61, R2, R61 ;  /* 0x0000003d023d7220 */ /* 0x000fe20000410000 */
[----:B------:R-:W3:Y:S01]  /*11990*/  MUFU.EX2 R196, R196 ;  /* 0x000000c400c47308 */ /* 0x000ee20000000800 */
[----:B------:R-:W-:Y:S02]  /*119a0*/  FMUL.FTZ R66, R0, R66 ;  /* 0x0000004200427220 */ /* 0x000fe40000410000 */
[C---:B------:R-:W-:Y:S01]  /*119b0*/  FMUL.FTZ R20, R2.reuse, R144 ;  /* 0x0000009002147220 */ /* 0x040fe20000410000 */
[C---:B------:R-:W-:Y:S04]  /*119c0*/  HMMA.16816.F32.BF16 R16, R160.reuse, R22, R16 ;  /* 0x00000016a010723c */ /* 0x040fe80000041810 */
[----:B------:R-:W-:Y:S02]  /*119d0*/  FMUL.FTZ R21, R2, R145 ;  /* 0x0000009102157220 */ /* 0x000fe40000410000 */
[C---:B------:R-:W-:Y:S01]  /*119e0*/  FMUL.FTZ R67, R0.reuse, R67 ;  /* 0x0000004300437220 */ /* 0x040fe20000410000 */
[----:B------:R-:W-:Y:S01]  /*119f0*/  MUFU.EX2 R198, R198 ;  /* 0x000000c600c67308 */ /* 0x000fe20000000800 */
[C---:B------:R-:W-:Y:S04]  /*11a00*/  FMUL.FTZ R22, R0.reuse, R146 ;  /* 0x0000009200167220 */ /* 0x040fe80000410000 */
[----:B------:R-:W-:Y:S02]  /*11a10*/  FMUL.FTZ R23, R0, R147 ;  /* 0x0000009300177220 */ /* 0x000fe40000410000 */
[----:B------:R-:W4:Y:S01]  /*11a20*/  LDSM.16.MT88.4 R144, [R236+0x12000] ;  /* 0x01200000ec90783b */ /* 0x000f220000004200 */
[C---:B------:R-:W-:Y:S02]  /*11a30*/  FMUL.FTZ R64, R2.reuse, R64 ;  /* 0x0000004002407220 */ /* 0x040fe40000410000 */
[----:B------:R-:W-:Y:S01]  /*11a40*/  FMUL.FTZ R65, R2, R65 ;  /* 0x0000004102417220 */ /* 0x000fe20000410000 */
[----:B------:R-:W5:Y:S01]  /*11a50*/  MUFU.EX2 R199, R199 ;  /* 0x000000c700c77308 */ /* 0x000f620000000800 */
        /* <DEDUP_REMOVED lines=107> */
[----:B------:R-:W-:Y:S01]  /*12110*/  FMUL.FTZ R129, R2, R129 ;  /* 0x0000008102817220 */ /* 0x000fe20000410000 */
[----:B------:R-:W-:Y:S01]  /*12120*/  F2FP.BF16.PACK_AB R133, R192, R191 ;  /* 0x000000bfc085723e */ /* 0x000fe200000010ff */
[--C-:B------:R-:W-:Y:S01]  /*12130*/  FFMA.FTZ R204, R204, c[0x0][0x23c], -R179.reuse ;  /* 0x00008f00cccc7a23 */ /* 0x100fe200000108b3 */
[----:B---3--:R-:W-:Y:S03]  /*12140*/  F2FP.BF16.PACK_AB R132, R196, R197 ;  /* 0x000000c5c484723e */ /* 0x008fe600000010ff */
[--C-:B------:R-:W-:Y:S01]  /*12150*/  FFMA.FTZ R202, R202, c[0x0][0x23c], -R179.reuse ;  /* 0x00008f00caca7a23 */ /* 0x100fe200000108b3 */
[----:B------:R-:W-:Y:S01]  /*12160*/  HMMA.16816.F32.BF16 R128, R160, R134, R128 ;  /* 0x00000086a080723c */ /* 0x000fe20000041880 */
[----:B------:R-:W2:Y:S01]  /*12170*/  LDSM.16.MT88.4 R160, [R233+0x12800] ;  /* 0x01280000e9a0783b */ /* 0x000ea20000004200 */
[----:B------:R-:W-:Y:S01]  /*12180*/  MUFU.EX2 R204, R204 ;  /* 0x000000cc00cc7308 */ /* 0x000fe20000000800 */
[--C-:B------:R-:W-:Y:S02]  /*12190*/  FFMA.FTZ R208, R205, c[0x0][0x23c], -R190.reuse ;  /* 0x00008f00cdd07a23 */ /* 0x100fe400000108be */
[--C-:B------:R-:W-:Y:S02]  /*121a0*/  FFMA.FTZ R205, R200, c[0x0][0x23c], -R179.reuse ;  /* 0x00008f00c8cd7a23 */ /* 0x100fe400000108b3 */
[----:B------:R-:W-:Y:S01]  /*121b0*/  F2FP.BF16.PACK_AB R135, R194, R193 ;  /* 0x000000c1c287723e */ /* 0x000fe200000010ff */
[--C-:B------:R-:W-:Y:S01]  /*121c0*/  FFMA.FTZ R200, R187, c[0x0][0x23c], -R190.reuse ;  /* 0x00008f00bbc87a23 */ /* 0x100fe200000108be */
[----:B-----5:R-:W-:Y:S03]  /*121d0*/  F2FP.BF16.PACK_AB R134, R199, R198 ;  /* 0x000000c6c786723e */ /* 0x020fe600000010ff */
[--C-:B------:R-:W-:Y:S01]  /*121e0*/  FFMA.FTZ R187, R178, c[0x0][0x23c], -R179.reuse ;  /* 0x00008f00b2bb7a23 */ /* 0x100fe200000108b3 */
[----:B------:R-:W-:Y:S01]  /*121f0*/  MUFU.EX2 R208, R208 ;  /* 0x000000d000d07308 */ /* 0x000fe20000000800 */
[--C-:B------:R-:W-:Y:S02]  /*12200*/  FFMA.FTZ R210, R201, c[0x0][0x23c], -R190.reuse ;  /* 0x00008f00c9d27a23 */ /* 0x100fe400000108be */
[C---:B----4-:R-:W-:Y:S05]  /*12210*/  HMMA.16816.F32.BF16 R4, R132.reuse, R140, R4 ;  /* 0x0000008c8404723c */ /* 0x050fea0000041804 */
[--C-:B------:R-:W-:Y:S02]  /*12220*/  FFMA.FTZ R201, R206, c[0x0][0x23c], -R179.reuse ;  /* 0x00008f00cec97a23 */ /* 0x100fe400000108b3 */
[----:B------:R-:W-:Y:S01]  /*12230*/  MUFU.EX2 R210, R210 ;  /* 0x000000d200d27308 */ /* 0x000fe20000000800 */
[C---:B------:R-:W-:Y:S01]  /*12240*/  HMMA.16816.F32.BF16 R8, R132.reuse, R142, R8 ;  /* 0x0000008e8408723c */ /* 0x040fe20000041808 */
[----:B------:R-:W3:Y:S03]  /*12250*/  LDSM.16.MT88.4 R140, [R234+0x14800] ;  /* 0x01480000ea8c783b */ /* 0x000ee60000004200 */
[--C-:B------:R-:W-:Y:S02]  /*12260*/  FFMA.FTZ R207, R207, c[0x0][0x23c], -R190.reuse ;  /* 0x00008f00cfcf7a23 */ /* 0x100fe400000108be */
[--C-:B------:R-:W-:Y:S02]  /*12270*/  FFMA.FTZ R203, R203, c[0x0][0x23c], -R190.reuse ;  /* 0x00008f00cbcb7a23 */ /* 0x100fe400000108be */
[C---:B-1----:R-:W-:Y:S01]  /*12280*/  HMMA.16816.F32.BF16 R12, R132.reuse, R136, R12 ;  /* 0x00000088840c723c */ /* 0x042fe2000004180c */
[----:B------:R-:W-:Y:S03]  /*12290*/  MUFU.EX2 R201, R201 ;  /* 0x000000c900c97308 */ /* 0x000fe60000000800 */
[--C-:B------:R-:W-:Y:S02]  /*122a0*/  FFMA.FTZ R189, R189, c[0x0][0x23c], -R190.reuse ;  /* 0x00008f00bdbd7a23 */ /* 0x100fe400000108be */
[--C-:B------:R-:W-:Y:S02]  /*122b0*/  FFMA.FTZ R167, R167, c[0x0][0x23c], -R190.reuse ;  /* 0x00008f00a7a77a23 */ /* 0x100fe400000108be */
[C---:B------:R-:W-:Y:S01]  /*122c0*/  HMMA.16816.F32.BF16 R16, R132.reuse, R138, R16 ;  /* 0x0000008a8410723c */ /* 0x040fe20000041810 */
[----:B------:R-:W1:Y:S02]  /*122d0*/  LDSM.16.MT88.4 R136, [R233+0x14800] ;  /* 0x01480000e988783b */ /* 0x000e640000004200 */
[----:B------:R-:W-:Y:S01]  /*122e0*/  MUFU.EX2 R207, R207 ;  /* 0x000000cf00cf7308 */ /* 0x000fe20000000800 */
[----:B------:R-:W-:Y:S02]  /*122f0*/  FFMA.FTZ R190, R166, c[0x0][0x23c], -R190 ;  /* 0x00008f00a6be7a23 */ /* 0x000fe400000108be */
[--C-:B------:R-:W-:Y:S02]  /*12300*/  FFMA.FTZ R166, R188, c[0x0][0x23c], -R179.reuse ;  /* 0x00008f00bca67a23 */ /* 0x100fe400000108b3 */
[C---:B------:R-:W-:Y:S04]  /*12310*/  HMMA.16816.F32.BF16 R20, R132.reuse, R144, R20 ;  /* 0x000000908414723c */ /* 0x040fe80000041814 */
[--C-:B------:R-:W-:Y:S01]  /*12320*/  FFMA.FTZ R188, R177, c[0x0][0x23c], -R179.reuse ;  /* 0x00008f00b1bc7a23 */ /* 0x100fe200000108b3 */
[----:B------:R-:W-:Y:S01]  /*12330*/  MUFU.EX2 R203, R203 ;  /* 0x000000cb00cb7308 */ /* 0x000fe20000000800 */
[----:B------:R-:W-:Y:S02]  /*12340*/  FFMA.FTZ R179, R176, c[0x0][0x23c], -R179 ;  /* 0x00008f00b0b37a23 */ /* 0x000fe400000108b3 */
[C---:B------:R-:W-:Y:S01]  /*12350*/  HMMA.16816.F32.BF16 R24, R132.reuse, R146, R24 ;  /* 0x000000928418723c */ /* 0x040fe20000041818 */
[----:B------:R-:W4:Y:S03]  /*12360*/  LDSM.16.MT88.4 R144, [R232+0x14800] ;  /* 0x01480000e890783b */ /* 0x000f260000004200 */
[----:B------:R-:W-:Y:S01]  /*12370*/  FFMA.FTZ R186, R0, R251, R186 ;  /* 0x000000fb00ba7223 */ /* 0x000fe200000100ba */
[----:B------:R-:W-:Y:S01]  /*12380*/  MOV R0, R3 ;  /* 0x0000000300007202 */ /* 0x000fe20000000f00 */
[----:B------:R-:W-:Y:S01]  /*12390*/  FFMA.FTZ R185, R2, R250, R185 ;  /* 0x000000fa02b97223 */ /* 0x000fe200000100b9 */
[----:B------:R5:W-:Y:S01]  /*123a0*/  MUFU.EX2 R209, R179 ;  /* 0x000000b300d17308 */ /* 0x000be20000000800 */
        /* <DEDUP_REMOVED lines=8> */
[C---:B------:R-:W-:Y:S04]  /*12430*/  HMMA.16816.F32.BF16 R36, R132.reuse, R152, R36 ;  /* 0x000000988424723c */ /* 0x040fe80000041824 */
[----:B------:R-:W-:Y:S01]  /*12440*/  MUFU.EX2 R205, R205 ;  /* 0x000000cd00cd7308 */ /* 0x000fe20000000800 */
[----:B------:R-:W-:Y:S01]  /*12450*/  FADD.FTZ R180, R165, R180 ;  /* 0x000000b4a5b47221 */ /* 0x000fe20000010000 */
[----:B------:R-:W-:Y:S01]  /*12460*/  MOV R165, R164 ;  /* 0x000000a400a57202 */ /* 0x000fe20000000f00 */
[----:B-----5:R-:W-:Y:S01]  /*12470*/  LDSM.16.MT88.4 R176, [R236+0x15800] ;  /* 0x01580000ecb0783b */ /* 0x020fe20000004200 */
[C---:B------:R-:W-:Y:S04]  /*12480*/  HMMA.16816.F32.BF16 R40, R132.reuse, R154, R40 ;  /* 0x0000009a8428723c */ /* 0x040fe80000041828 */
[----:B------:R-:W-:Y:S02]  /*12490*/  FADD.FTZ R182, R182, R183 ;  /* 0x000000b7b6b67221 */ /* 0x000fe40000010000 */
[----:B------:R-:W-:Y:S01]  /*124a0*/  MUFU.EX2 R189, R189 ;  /* 0x000000bd00bd7308 */ /* 0x000fe20000000800 */
[----:B------:R-:W-:Y:S01]  /*124b0*/  LDSM.16.MT88.4 R152, [R236+0x13000] ;  /* 0x01300000ec98783b */ /* 0x000fe20000004200 */
[C---:B------:R-:W-:Y:S04]  /*124c0*/  HMMA.16816.F32.BF16 R44, R132.reuse, R156, R44 ;  /* 0x0000009c842c723c */ /* 0x040fe8000004182c */
[----:B------:R-:W-:Y:S02]  /*124d0*/  FADD.FTZ R191, R191, R180 ;  /* 0x000000b4bfbf7221 */ /* 0x000fe40000010000 */
[----:B------:R-:W-:Y:S02]  /*124e0*/  FADD.FTZ R197, R197, R182 ;  /* 0x000000b6c5c57221 */ /* 0x000fe40000010000 */
[C---:B------:R-:W-:Y:S01]  /*124f0*/  HMMA.16816.F32.BF16 R48, R132.reuse, R158, R48 ;  /* 0x0000009e8430723c */ /* 0x040fe20000041830 */
[----:B------:R-:W-:Y:S01]  /*12500*/  LDSM.16.MT88.4 R156, [R234+0x13000] ;  /* 0x01300000ea9c783b */ /* 0x000fe20000004200 */
[----:B------:R-:W5:Y:S02]  /*12510*/  MUFU.EX2 R200, R200 ;  /* 0x000000c800c87308 */ /* 0x000f640000000800 */
[----:B------:R-:W-:Y:S02]  /*12520*/  FADD.FTZ R192, R192, R191 ;  /* 0x000000bfc0c07221 */ /* 0x000fe40000010000 */
[----:B------:R-:W-:Y:S02]  /*12530*/  FADD.FTZ R197, R196, R197 ;  /* 0x000000c5c4c57221 */ /* 0x000fe40000010000 */
[C---:B--2---:R-:W-:Y:S04]  /*12540*/  HMMA.16816.F32.BF16 R52, R132.reuse, R160, R52 ;  /* 0x000000a08434723c */ /* 0x044fe80000041834 */
[----:B------:R-:W-:Y:S01]  /*12550*/  MUFU.EX2 R167, R167 ;  /* 0x000000a700a77308 */ /* 0x000fe20000000800 */
[----:B------:R-:W-:Y:S02]  /*12560*/  FADD.FTZ R193, R193, R192 ;  /* 0x000000c0c1c17221 */ /* 0x000fe40000010000 */
[----:B------:R-:W-:Y:S01]  /*12570*/  FADD.FTZ R198, R198, R197 ;  /* 0x000000c5c6c67221 */ /* 0x000fe20000010000 */
[C---:B------:R-:W-:Y:S01]  /*12580*/  HMMA.16816.F32.BF16 R56, R132.reuse, R162, R56 ;  /* 0x000000a28438723c */ /* 0x040fe20000041838 */
[----:B------:R-:W-:Y:S03]  /*12590*/  LDSM.16.MT88.4 R160, [R234+0x15000] ;  /* 0x01500000eaa0783b */ /* 0x000fe60000004200 */
[----:B------:R-:W-:Y:S02]  /*125a0*/  FADD.FTZ R194, R194, R193 ;  /* 0x000000c1c2c27221 */ /* 0x000fe40000010000 */
[----:B------:R-:W2:Y:S01]  /*125b0*/  MUFU.EX2 R190, R190 ;  /* 0x000000be00be7308 */ /* 0x000ea20000000800 */
[----:B------:R-:W-:Y:S01]  /*125c0*/  FADD.FTZ R198, R199, R198 ;  /* 0x000000c6c7c67221 */ /* 0x000fe20000010000 */
[C---:B------:R-:W-:Y:S07]  /*125d0*/  HMMA.16816.F32.BF16 R60, R132.reuse, R168, R60 ;  /* 0x000000a8843c723c */ /* 0x040fee000004183c */
[----:B-----5:R-:W-:Y:S01]  /*125e0*/  F2FP.BF16.PACK_AB R169, R200, R189 ;  /* 0x000000bdc8a9723e */ /* 0x020fe200000010ff */
[C---:B------:R-:W-:Y:S01]  /*125f0*/  HMMA.16816.F32.BF16 R64, R132.reuse, R170, R64 ;  /* 0x000000aa8440723c */ /* 0x040fe20000041840 */
[----:B------:R-:W-:Y:S07]  /*12600*/  MUFU.EX2 R166, R166 ;  /* 0x000000a600a67308 */ /* 0x000fee0000000800 */
[C---:B------:R-:W-:Y:S03]  /*12610*/  HMMA.16816.F32.BF16 R68, R132.reuse, R172, R68 ;  /* 0x000000ac8444723c */ /* 0x040fe60000041844 */
[----:B------:R-:W5:Y:S01]  /*12620*/  MUFU.EX2 R187, R187 ;  /* 0x000000bb00bb7308 */ /* 0x000f620000000800 */
[----:B--2---:R-:W-:Y:S04]  /*12630*/  F2FP.BF16.PACK_AB R171, R190, R167 ;  /* 0x000000a7beab723e */ /* 0x004fe800000010ff */
[C---:B------:R-:W-:Y:S01]  /*12640*/  HMMA.16816.F32.BF16 R72, R132.reuse, R174, R72 ;  /* 0x000000ae8448723c */ /* 0x040fe20000041848 */
[----:B------:R-:W-:Y:S04]  /*12650*/  LDSM.16.MT88.4 R172, [R232+0x11800] ;  /* 0x01180000e8ac783b */ /* 0x000fe80000004200 */
[----:B------:R-:W2:Y:S03]  /*12660*/  MUFU.EX2 R188, R188 ;  /* 0x000000bc00bc7308 */ /* 0x000ea60000000800 */
[C---:B---3--:R-:W-:Y:S08]  /*12670*/  HMMA.16816.F32.BF16 R76, R132.reuse, R140, R76 ;  /* 0x0000008c844c723c */ /* 0x048ff0000004184c */
[C---:B------:R-:W-:Y:S01]  /*12680*/  HMMA.16816.F32.BF16 R80, R132.reuse, R142, R80 ;  /* 0x0000008e8450723c */ /* 0x040fe20000041850 */
[----:B------:R-:W3:Y:S03]  /*12690*/  LDSM.16.MT88.4 R140, [R234+0x16800] ;  /* 0x01680000ea8c783b */ /* 0x000ee60000004200 */
[----:B-----5:R-:W-:Y:S04]  /*126a0*/  F2FP.BF16.PACK_AB R168, R187, R166 ;  /* 0x000000a6bba8723e */ /* 0x020fe800000010ff */
[C---:B-1----:R-:W-:Y:S04]  /*126b0*/  HMMA.16816.F32.BF16 R84, R132.reuse, R136, R84 ;  /* 0x000000888454723c */ /* 0x042fe80000041854 */
[----:B--2---:R-:W-:Y:S04]  /*126c0*/  F2FP.BF16.PACK_AB R170, R209, R188 ;  /* 0x000000bcd1aa723e */ /* 0x004fe800000010ff */
[C---:B------:R-:W-:Y:S01]  /*126d0*/  HMMA.16816.F32.BF16 R88, R132.reuse, R138, R88 ;  /* 0x0000008a8458723c */ /* 0x040fe20000041858 */
[----:B------:R-:W1:Y:S07]  /*126e0*/  LDSM.16.MT88.4 R136, [R233+0x16800] ;  /* 0x01680000e988783b */ /* 0x000e6e0000004200 */
[C---:B----4-:R-:W-:Y:S08]  /*126f0*/  HMMA.16816.F32.BF16 R92, R132.reuse, R144, R92 ;  /* 0x00000090845c723c */ /* 0x050ff0000004185c */
        /* <DEDUP_REMOVED lines=12> */
[----:B------:R-:W-:Y:S01]  /*127c0*/  HMMA.16816.F32.BF16 R128, R132, R146, R128 ;  /* 0x000000928480723c */ /* 0x000fe20000041880 */
[----:B------:R-:W2:Y:S06]  /*127d0*/  LDSM.16.MT88.4 R144, [R232+0x11000] ;  /* 0x01100000e890783b */ /* 0x000eac0000004200 */
        /* <DEDUP_REMOVED lines=24> */
[C---:B-1----:R-:W-:Y:S04]  /*12960*/  HMMA.16816.F32.BF16 R20, R132.reuse, R136, R20 ;  /* 0x000000888414723c */ /* 0x042fe80000041814 */
[----:B------:R-:W-:Y:S02]  /*12970*/  FADD.FTZ R251, R190, R167 ;  /* 0x000000a7befb7221 */ /* 0x000fe40000010000 */
[----:B------:R-:W-:Y:S02]  /*12980*/  FADD.FTZ R250, R209, R188 ;  /* 0x000000bcd1fa7221 */ /* 0x000fe40000010000 */
        /* <DEDUP_REMOVED lines=13> */
[C---:B---3--:R-:W-:Y:S08]  /*12a60*/  HMMA.16816.F32.BF16 R60, R132.reuse, R140, R60 ;  /* 0x0000008c843c723c */ /* 0x048ff0000004183c */
[C---:B------:R-:W-:Y:S01]  /*12a70*/  HMMA.16816.F32.BF16 R64, R132.reuse, R142, R64 ;  /* 0x0000008e8440723c */ /* 0x040fe20000041840 */
[----:B------:R-:W-:Y:S07]  /*12a80*/  LDSM.16.MT88.4 R140, [R234+0x17000] ;  /* 0x01700000ea8c783b */ /* 0x000fee0000004200 */
[C---:B-1----:R-:W-:Y:S08]  /*12a90*/  HMMA.16816.F32.BF16 R68, R132.reuse, R136, R68 ;  /* 0x000000888444723c */ /* 0x042ff00000041844 */
[C---:B------:R-:W-:Y:S01]  /*12aa0*/  HMMA.16816.F32.BF16 R72, R132.reuse, R138, R72 ;  /* 0x0000008a8448723c */ /* 0x040fe20000041848 */
[----:B------:R-:W1:Y:S07]  /*12ab0*/  LDSM.16.MT88.4 R136, [R236+0x17000] ;  /* 0x01700000ec88783b */ /* 0x000e6e0000004200 */
[C---:B------:R-:W-:Y:S08]  /*12ac0*/  HMMA.16816.F32.BF16 R76, R132.reuse, R160, R76 ;  /* 0x000000a0844c723c */ /* 0x040ff0000004184c */
[C---:B------:R-:W-:Y:S08]  /*12ad0*/  HMMA.16816.F32.BF16 R80, R132.reuse, R162, R80 ;  /* 0x000000a28450723c */ /* 0x040ff00000041850 */
        /* <DEDUP_REMOVED lines=60> */
.L_x_3782:
        /* <DEDUP_REMOVED lines=338> */
.L_x_3788:
[----:B--234-:R-:W-:Y:S05]  /*143c0*/  BSYNC B0 ;  /* 0x0000000000007941 */ /* 0x01cfea0003800000 */
.L_x_3787:
        /* <DEDUP_REMOVED lines=23> */
.L_x_3790:
[----:B------:R-:W-:Y:S05]  /*14540*/  BSYNC B0 ;  /* 0x0000000000007941 */ /* 0x000fea0003800000 */
.L_x_3789:
        /* <DEDUP_REMOVED lines=14> */
.L_x_3792:
[----:B------:R-:W-:Y:S05]  /*14630*/  BSYNC B0 ;  /* 0x0000000000007941 */ /* 0x000fea0003800000 */
.L_x_3791:
        /* <DEDUP_REMOVED lines=14> */
.L_x_3794:
[----:B------:R-:W-:Y:S05]  /*14720*/  BSYNC B0 ;  /* 0x0000000000007941 */ /* 0x000fea0003800000 */
.L_x_3793:
        /* <DEDUP_REMOVED lines=14> */
.L_x_3796:
[----:B------:R-:W-:Y:S05]  /*14810*/  BSYNC B0 ;  /* 0x0000000000007941 */ /* 0x000fea0003800000 */
.L_x_3795:
        /* <DEDUP_REMOVED lines=14> */
.L_x_3798:
[----:B------:R-:W-:Y:S05]  /*14900*/  BSYNC B0 ;  /* 0x0000000000007941 */ /* 0x000fea0003800000 */
.L_x_3797:
        /* <DEDUP_REMOVED lines=14> */
.L_x_3800:
[----:B------:R-:W-:Y:S05]  /*149f0*/  BSYNC B0 ;  /* 0x0000000000007941 */ /* 0x000fea0003800000 */
.L_x_3799:
        /* <DEDUP_REMOVED lines=14> */
.L_x_3802:
[----:B------:R-:W-:Y:S05]  /*14ae0*/  BSYNC B0 ;  /* 0x0000000000007941 */ /* 0x000fea0003800000 */
.L_x_3801:
        /* <DEDUP_REMOVED lines=15> */
.L_x_3803:
        /* <DEDUP_REMOVED lines=10> */
.L_x_4931:


//--------------------- .text._ZN5flash24flash_fwd_splitkv_kernelI23Flash_fwd_kernel_traitsILi256ELi64ELi64ELi4ELb0ELb0EN7cutlass10bfloat16_tE19Flash_kernel_traitsILi256ELi64ELi64ELi4ES3_EELb1ELb0ELb0ELb0ELb1ELb0ELb1ELb1EEEvNS_16Flash_fwd_paramsE --------------------------
	.section	.text._ZN5flash24flash_fwd_splitkv_kernelI23Flash_fwd_kernel_traitsILi256ELi64ELi64ELi4ELb0ELb0EN7cutlass10bfloat16_tE19Flash_kernel_traitsILi256ELi64ELi64ELi4ES3_EELb1ELb0ELb0ELb0ELb1ELb0ELb1ELb1EEEvNS_16Flash_fwd_paramsE,"ax",@progbits
	.sectioninfo	@"SHI_REGISTERS=255"
	.align	128
        .global         _ZN5flash24flash_fwd_splitkv_kernelI23Flash_fwd_kernel_traitsILi256ELi64ELi64ELi4ELb0ELb0EN7cutlass10bfloat16_tE19Flash_kernel_traitsILi256ELi64ELi64ELi4ES3_EELb1ELb0ELb0ELb0ELb1ELb0ELb1ELb1EEEvNS_16Flash_fwd_paramsE
        .type           _ZN5flash24flash_fwd_splitkv_kernelI23Flash_fwd_kernel_traitsILi256ELi64ELi64ELi4ELb0ELb0EN7cutlass10bfloat16_tE19Flash_kernel_traitsILi256ELi64ELi64ELi4ES3_EELb1ELb0ELb0ELb0ELb1ELb0ELb1ELb1EEEvNS_16Flash_fwd_paramsE,@function
        .size           _ZN5flash24flash_fwd_splitkv_kernelI23Flash_fwd_kernel_traitsILi256ELi64ELi64ELi4ELb0ELb0EN7cutlass10bfloat16_tE19Flash_kernel_traitsILi256ELi64ELi64ELi4ES3_EELb1ELb0ELb0ELb0ELb1ELb0ELb1ELb1EEEvNS_16Flash_fwd_paramsE,(.L_x_4891 - _ZN5flash24flash_fwd_splitkv_kernelI23Flash_fwd_kernel_traitsILi256ELi64ELi64ELi4ELb0ELb0EN7cutlass10bfloat16_tE19Flash_kernel_traitsILi256ELi64ELi64ELi4ES3_EELb1ELb0ELb0ELb0ELb1ELb0ELb1ELb1EEEvNS_16Flash_fwd_paramsE)
        .other          _ZN5flash24flash_fwd_splitkv_kernelI23Flash_fwd_kernel_traitsILi256ELi64ELi64ELi4ELb0ELb0EN7cutlass10bfloat16_tE19Flash_kernel_traitsILi256ELi64ELi64ELi4ES3_EELb1ELb0ELb0ELb0ELb1ELb0ELb1ELb1EEEvNS_16Flash_fwd_paramsE,@"STO_CUDA_ENTRY STV_DEFAULT"
_ZN5flash24flash_fwd_splitkv_kernelI23Flash_fwd_kernel_traitsILi256ELi64ELi64ELi4ELb0ELb0EN7cutlass10bfloat16_tE19Flash_kernel_traitsILi256ELi64ELi64ELi4ES3_EELb1ELb0ELb0ELb0ELb1ELb0ELb1ELb1EEEvNS_16Flash_fwd_paramsE:
.text._ZN5flash24flash_fwd_splitkv_kernelI23Flash_fwd_kernel_traitsILi256ELi64ELi64ELi4ELb0ELb0EN7cutlass10bfloat16_tE19Flash_kernel_traitsILi256ELi64ELi64ELi4ES3_EELb1ELb0ELb0ELb0ELb1ELb0ELb1ELb1EEEvNS_16Flash_fwd_paramsE:
        /* <DEDUP_REMOVED lines=30> */
[----:B---34-:R-:W-:Y:S05]  /*01e0*/  CALL.REL.NOINC `($_ZN5flash24flash_fwd_splitkv_kernelI23Flash_fwd_kernel_traitsILi256ELi64ELi64ELi4ELb0ELb0EN7cutlass10bfloat16_tE19Flash_kernel_traitsILi256ELi64ELi64ELi4ES3_EELb1ELb0ELb0ELb0ELb1ELb0ELb1ELb1EEEvNS_16Flash_fwd_paramsE$_ZN5flash30compute_attn_1rowblock_splitkvI23Flash_fwd_kernel_traitsILi256ELi64ELi64ELi4ELb0ELb0EN7cutlass10bfloat16_tE19Flash_kernel_traitsILi256ELi64ELi64ELi4ES3_EELb1ELb0ELb0ELb0ELb1ELb0ELb1ELb1ENS_16Flash_fwd_paramsEEEvRKT8_iiiii) ;  /* 0x0000002000007944 */ /* 0x018fea0003c00000 */
[----:B------:R-:W-:Y:S05]  /*01f0*/  BSYNC B3 ;  /* 0x0000000000037941 */ /* 0x000fea0003800000 */
.L_x_3804:
[----:B------:R-:W-:Y:S05]  /*0200*/  EXIT ;  /* 0x000000000000794d */ /* 0x000fea0003800000 */
        .type           $_ZN5flash24flash_fwd_splitkv_kernelI23Flash_fwd_kernel_traitsILi256ELi64ELi64ELi4ELb0ELb0EN7cutlass10bfloat16_tE19Flash_kernel_traitsILi256ELi64ELi64ELi4ES3_EELb1ELb0ELb0ELb0ELb1ELb0ELb1ELb1EEEvNS_16Flash_fwd_paramsE$_ZN5flash30compute_attn_1rowblock_splitkvI23Flash_fwd_kernel_traitsILi256ELi64ELi64ELi4ELb0ELb0EN7cutlass10bfloat16_tE19Flash_kernel_traitsILi256ELi64ELi64ELi4ES3_EELb1ELb0ELb0ELb0ELb1ELb0ELb1ELb1ENS_16Flash_fwd_paramsEEEvRKT8_iiiii,@function
        .size           $_ZN5flash24flash_fwd_splitkv_kernelI23Flash_fwd_kernel_traitsILi256ELi64ELi64ELi4ELb0ELb0EN7cutlass10bfloat16_tE19Flash_kernel_traitsILi256ELi64ELi64ELi4ES3_EELb1ELb0ELb0ELb0ELb1ELb0ELb1ELb1EEEvNS_16Flash_fwd_paramsE$_ZN5flash30compute_attn_1rowblock_splitkvI23Flash_fwd_kernel_traitsILi256ELi64ELi64ELi4ELb0ELb0EN7cutlass10bfloat16_tE19Flash_kernel_traitsILi256ELi64ELi64ELi4ES3_EELb1ELb0ELb0ELb0ELb1ELb0ELb1ELb1ENS_16Flash_fwd_paramsEEEvRKT8_iiiii,($__internal_22_$__cuda_sm70_shflsync_bfly_p - $_ZN5flash24flash_fwd_splitkv_kernelI23Flash_fwd_kernel_traitsILi256ELi64ELi64ELi4ELb0ELb0EN7cutlass10bfloat16_tE19Flash_kernel_traitsILi256ELi64ELi64ELi4ES3_EELb1ELb0ELb0ELb0ELb1ELb0ELb1ELb1EEEvNS_16Flash_fwd_paramsE$_ZN5flash30compute_attn_1rowblock_splitkvI23Flash_fwd_kernel_traitsILi256ELi64ELi64ELi4ELb0ELb0EN7cutlass10bfloat16_tE19Flash_kernel_traitsILi256ELi64ELi64ELi4ES3_EELb1ELb0ELb0ELb0ELb1ELb0ELb1ELb1ENS_16Flash_fwd_paramsEEEvRKT8_iiiii)
$_ZN5flash24flash_fwd_splitkv_kernelI23Flash_fwd_kernel_traitsILi256ELi64ELi64ELi4ELb0ELb0EN7cutlass10bfloat16_tE19Flash_kernel_traitsILi256ELi64ELi64ELi4ES3_EELb1ELb0ELb0ELb0ELb1ELb0ELb1ELb1EEEvNS_16Flash_fwd_paramsE$_ZN5flash30compute_attn_1rowblock_splitkvI23Flash_fwd_kernel_traitsILi256ELi64ELi64ELi4ELb0ELb0EN7cutlass10bfloat16_tE19Flash_kernel_traitsILi256ELi64ELi64ELi4ES3_EELb1ELb0ELb0ELb0ELb1ELb0ELb1ELb1ENS_16Flash_fwd_paramsEEEvRKT8_iiiii:
        /* <DEDUP_REMOVED lines=21> */
.L_x_3806:
[----:B------:R-:W-:Y:S05]  /*0360*/  BSYNC B0 ;  /* 0x0000000000007941 */ /* 0x000fea0003800000 */
.L_x_3805:
[----:B------:R-:W4:Y:S04]  /*0370*/  LD.E.64 R30, [R28.64+0xf0] ;  /* 0x0000f0061c1e7980 */ /* 0x000f28000c101b00 */
[----:B---3--:R-:W3:Y:S01]  /*0380*/  @P1 LD.E R240, [R2.64+0x4] ;  /* 0x0000040602f01980 */ /* 0x008ee2000c101900 */
[----:B------:R-:W-:Y:S01]  /*0390*/  IMAD.MOV.U32 R13, RZ, RZ, RZ ;  /* 0x000000ffff0d7224 */ /* 0x000fe200078e00ff */
[----:B----4-:R-:W-:-:S04]  /*03a0*/  ISETP.NE.U32.AND P4, PT, R30, RZ, PT ;  /* 0x000000ff1e00720c */ /* 0x010fc80003f85070 */
[----:B------:R-:W-:Y:S01]  /*03b0*/  ISETP.NE.AND.EX P4, PT, R31, RZ, PT, P4 ;  /* 0x000000ff1f00720c */ /* 0x000fe20003f85340 */
[----:B------:R-:W-:Y:S01]  /*03c0*/  IMAD.WIDE R30, R243, 0x4, R30 ;  /* 0x00000004f31e7825 */ /* 0x000fe200078e021e */
[----:B---3-5:R-:W-:-:S06]  /*03d0*/  @P1 IADD3 R240, R240, -R7, RZ ;  /* 0x80000007f0f01210 */ /* 0x028fcc0007ffe0ff */
        /* <DEDUP_REMOVED lines=10> */
.L_x_3808:
[----:B------:R4:W5:Y:S02]  /*0480*/  LD.E R70, [R28.64+0xb8] ;  /* 0x0000b8061c467980 */ /* 0x000964000c101900 */
.L_x_3809:
[----:B------:R-:W-:Y:S05]  /*0490*/  BSYNC B0 ;  /* 0x0000000000007941 */ /* 0x000fea0003800000 */
.L_x_3807:
[----:B-1-3--:R-:W3:Y:S01]  /*04a0*/  LD.E.64 R2, [R28.64+0xf8] ;  /* 0x0000f8061c027980 */ /* 0x00aee2000c101b00 */
        /* <DEDUP_REMOVED lines=9> */
.L_x_3811:
[----:B------:R-:W3:Y:S01]  /*0540*/  LD.E.64 R2, [R28.64+0x108] ;  /* 0x000108061c027980 */ /* 0x000ee2000c101b00 */
[----:B------:R-:W-:Y:S01]  /*0550*/  BSSY B0, `(.L_x_3813) ;  /* 0x0000006000007945 */ /* 0x000fe20003800000 */
[----:B---3--:R-:W-:-:S04]  /*0560*/  ISETP.NE.U32.AND P0, PT, R2, RZ, PT ;  /* 0x000000ff0200720c */ /* 0x008fc80003f05070 */
[----:B------:R-:W-:Y:S01]  /*0570*/  ISETP.NE.AND.EX P0, PT, R3, RZ, PT, P0 ;  /* 0x000000ff0300720c */ /* 0x000fe20003f05300 */
[----:B------:R-:W-:-:S12]  /*0580*/  IMAD.MOV.U32 R3, RZ, RZ, RZ ;  /* 0x000000ffff037224 */ /* 0x000fd800078e00ff */
[----:B------:R-:W-:Y:S05]  /*0590*/  @!P0 BRA `(.L_x_3814) ;  /* 0x0000001000008947 */ /* 0x000fea0003800000 */
[----:B------:R1:W5:Y:S02]  /*05a0*/  LD.E R3, [R28.64+0xbc] ;  /* 0x0000bc061c037980 */ /* 0x000364000c101900 */
.L_x_3814:
[----:B------:R-:W-:Y:S05]  /*05b0*/  BSYNC B0 ;  /* 0x0000000000007941 */ /* 0x000fea0003800000 */
.L_x_3813:
[----:B-----5:R-:W-:Y:S02]  /*05c0*/  IADD3 R56, R70, R3, RZ ;  /* 0x0000000346387210 */ /* 0x020fe40007ffe0ff */
.L_x_3812:
[----:B------:R-:W-:Y:S05]  /*05d0*/  BSYNC B1 ;  /* 0x0000000000017941 */ /* 0x000fea0003800000 */
.L_x_3810:
[----:B------:R-:W-:Y:S01]  /*05e0*/  IMAD.SHL.U32 R59, R239, 0x40, RZ ;  /* 0x00000040ef3b7824 */ /* 0x000fe200078e00ff */
[----:B------:R-:W-:Y:S01]  /*05f0*/  MOV R2, R238 ;  /* 0x000000ee00027202 */ /* 0x000fe20000000f00 */
[----:B------:R-:W-:-:S03]  /*0600*/  IMAD.MOV.U32 R3, RZ, RZ, 0x0 ;  /* 0x00000000ff037424 */ /* 0x000fc600078e00ff */
[----:B------:R-:W-:-:S13]  /*0610*/  ISETP.GT.AND P0, PT, R240, R59, PT ;  /* 0x0000003bf000720c */ /* 0x000fda0003f04270 */
[----:B------:R-:W-:Y:S05]  /*0620*/  @!P0 RET.REL.NODEC R2 `(_ZN5flash24flash_fwd_splitkv_kernelI23Flash_fwd_kernel_traitsILi256ELi64ELi64ELi4ELb0ELb0EN7cutlass10bfloat16_tE19Flash_kernel_traitsILi256ELi64ELi64ELi4ES3_EELb1ELb0ELb0ELb0ELb1ELb0ELb1ELb1EEEvNS_16Flash_fwd_paramsE) ;  /* 0xfffff9d002008950 */ /* 0x000fea0003c3ffff */
[----:B------:R-:W3:Y:S04]  /*0630*/  LD.E R11, [R28.64+0xb8] ;  /* 0x0000b8061c0b7980 */ /* 0x000ee8000c101900 */
[----:B------:R-:W5:Y:S01]  /*0640*/  LD.E R5, [R28.64+0x188] ;  /* 0x000188061c057980 */ /* 0x000f62000c101900 */
[----:B------:R-:W-:-:S04]  /*0650*/  IABS R3, c[0x0][0x10] ;  /* 0x0000040000037a13 */ /* 0x000fc80000000000 */
[----:B------:R-:W1:Y:S08]  /*0660*/  I2F.RP R0, R3 ;  /* 0x0000000300007306 */ /* 0x000e700000209400 */
[----:B-1----:R-:W1:Y:S02]  /*0670*/  MUFU.RCP R8, R0 ;  /* 0x0000000000087308 */ /* 0x002e640000001000 */
[----:B-1----:R-:W-:-:S02]  /*0680*/  IADD3 R8, R8, 0xffffffe, RZ ;  /* 0x0ffffffe08087810 */ /* 0x002fc40007ffe0ff */
[----:B------:R-:W-:-:S04]  /*0690*/  IABS R0, c[0x0][0x10] ;  /* 0x0000040000007a13 */ /* 0x000fc80000000000 */
[----:B------:R-:W1:Y:S01]  /*06a0*/  F2I.FTZ.U32.TRUNC.NTZ R9, R8 ;  /* 0x0000000800097305 */ /* 0x000e62000021f000 */
[----:B------:R-:W-:Y:S02]  /*06b0*/  IMAD.MOV R0, RZ, RZ, -R0 ;  /* 0x000000ffff007224 */ /* 0x000fe400078e0a00 */
[----:B-1----:R-:W-:Y:S02]  /*06c0*/  IMAD.MOV R4, RZ, RZ, -R9 ;  /* 0x000000ffff047224 */ /* 0x002fe400078e0a09 */
        /* <DEDUP_REMOVED lines=19> */
[----:B------:R-:W-:Y:S02]  /*0800*/  IADD3 R0, -R240, 0x7f, R59 ;  /* 0x0000007ff0007810 */ /* 0x000fe40007ffe13b */
[----:B------:R-:W-:Y:S02]  /*0810*/  SHF.R.S32.HI R3, RZ, 0x1f, R2 ;  /* 0x0000001fff037819 */ /* 0x000fe40000011402 */
[----:B-----5:R-:W-:-:S02]  /*0820*/  IADD3 R5, R5, R0, R56 ;  /* 0x0000000005057210 */ /* 0x020fc40007ffe038 */
[----:B------:R-:W-:Y:S02]  /*0830*/  LEA.HI R2, R3, R2, RZ, 0x6 ;  /* 0x0000000203027211 */ /* 0x000fe400078f30ff */
[----:B------:R-:W-:Y:S02]  /*0840*/  SHF.R.S32.HI R0, RZ, 0x1f, R5 ;  /* 0x0000001fff007819 */ /* 0x000fe40000011405 */
[----:B------:R-:W-:Y:S02]  /*0850*/  SHF.R.S32.HI R2, RZ, 0x6, R2 ;  /* 0x00000006ff027819 */ /* 0x000fe40000011402 */
[----:B------:R-:W-:Y:S02]  /*0860*/  @P2 IADD3 R9, R9, 0x1, RZ ;  /* 0x0000000109092810 */ /* 0x000fe40007ffe0ff */
[----:B------:R-:W-:-:S03]  /*0870*/  LEA.HI R0, R0, R5, RZ, 0x6 ;  /* 0x0000000500007211 */ /* 0x000fc600078f30ff */
[----:B------:R-:W-:Y:S01]  /*0880*/  @!P0 IMAD.MOV R9, RZ, RZ, -R9 ;  /* 0x000000ffff098224 */ /* 0x000fe200078e0a09 */
[----:B------:R-:W-:Y:S02]  /*0890*/  @!P1 LOP3.LUT R9, RZ, c[0x0][0x10], RZ, 0x33, !PT ;  /* 0x00000400ff099a12 */ /* 0x000fe400078e33ff */
[----:B------:R-:W-:-:S03]  /*08a0*/  SHF.R.S32.HI R0, RZ, 0x6, R0 ;  /* 0x00000006ff007819 */ /* 0x000fc60000011400 */
[----:B------:R-:W-:-:S04]  /*08b0*/  IMAD R235, R9, UR8, RZ ;  /* 0x0000000809eb7c24 */ /* 0x000fc8000f8e02ff */
[----:B------:R-:W-:-:S05]  /*08c0*/  IMAD.IADD R9, R9, 0x1, R235 ;  /* 0x0000000109097824 */ /* 0x000fca00078e02eb */
[----:B------:R-:W-:-:S04]  /*08d0*/  IMNMX R9, R2, R9, PT ;  /* 0x0000000902097217 */ /* 0x000fc80003800200 */
[----:B------:R-:W-:-:S04]  /*08e0*/  IMNMX R170, R9, R0, PT ;  /* 0x0000000009aa7217 */ /* 0x000fc80003800200 */
[----:B------:R-:W-:-:S13]  /*08f0*/  ISETP.GE.AND P0, PT, R235, R170, PT ;  /* 0x000000aaeb00720c */ /* 0x000fda0003f06270 */
[----:B------:R-:W-:Y:S05]  /*0900*/  @!P0 BRA `(.L_x_3815) ;  /* 0x0000067000008947 */ /* 0x000fea0003800000 */
[----:B------:R-:W3:Y:S04]  /*0910*/  LD.E.64 R2, [R28.64+0xb0] ;  /* 0x0000b0061c027980 */ /* 0x000ee8000c101b00 */
[----:B------:R-:W5:Y:S04]  /*0920*/  LD.E R4, [R28.64+0x60] ;  /* 0x000060061c047980 */ /* 0x000f68000c101900 */
[----:B----4-:R-:W4:Y:S04]  /*0930*/  LD.E R0, [R28.64+0xcc] ;  /* 0x0000cc061c007980 */ /* 0x010f28000c101900 */
[----:B--2---:R-:W2:Y:S04]  /*0940*/  LD.E.64 R6, [R28.64+0x78] ;  /* 0x000078061c067980 */ /* 0x004ea8000c101b00 */
[----:B------:R-:W2:Y:S01]  /*0950*/  LD.E.64 R10, [R28.64+0xa8] ;  /* 0x0000a8061c0a7980 */ /* 0x000ea2000c101b00 */
[----:B------:R-:W-:Y:S01]  /*0960*/  SHF.R.S32.HI R8, RZ, 0x1f, R57 ;  /* 0x0000001fff087819 */ /* 0x000fe20000011439 */
[----:B------:R-:W-:Y:S01]  /*0970*/  IMAD.IADD R240, R240, 0x1, -R59 ;  /* 0x00000001f0f07824 */ /* 0x000fe200078e0a3b */
[----:B------:R-:W-:Y:S01]  /*0980*/  LOP3.LUT P6, RZ, R57, 0xf, RZ, 0xc0, !PT ;  /* 0x0000000f39ff7812 */ /* 0x000fe200078cc0ff */
[----:B------:R-:W-:Y:S01]  /*0990*/  IMAD.MOV.U32 R239, RZ, RZ, 0x0 ;  /* 0x00000000ffef7424 */ /* 0x000fe200078e00ff */
[----:B------:R-:W-:-:S04]  /*09a0*/  LEA.HI R5, R8, R57, RZ, 0x4 ;  /* 0x0000003908057211 */ /* 0x000fc800078f20ff */
[----:B------:R-:W-:Y:S02]  /*09b0*/  LOP3.LUT R8, R5, 0x3ffffff0, RZ, 0xc0, !PT ;  /* 0x3ffffff005087812 */ /* 0x000fe400078ec0ff */
[----:B------:R-:W-:-:S03]  /*09c0*/  SHF.R.S32.HI R5, RZ, 0x4, R5 ;  /* 0x00000004ff057819 */ /* 0x000fc60000011405 */
[----:B------:R-:W-:Y:S01]  /*09d0*/  IMAD.IADD R8, R57, 0x1, -R8 ;  /* 0x0000000139087824 */ /* 0x000fe200078e0a08 */
[C---:B------:R-:W-:Y:S02]  /*09e0*/  IADD3 R17, R5.reuse, 0x18, RZ ;  /* 0x0000001805117810 */ /* 0x040fe40007ffe0ff */
[----:B------:R-:W-:Y:S01]  /*09f0*/  ISETP.GE.AND P3, PT, R5, R240, PT ;  /* 0x000000f00500720c */ /* 0x000fe20003f66270 */
[----:B------:R-:W-:-:S05]  /*0a00*/  IMAD.SHL.U32 R8, R8, 0x4, RZ ;  /* 0x0000000408087824 */ /* 0x000fca00078e00ff */
[----:B------:R-:W-:-:S05]  /*0a10*/  SHF.R.S32.HI R9, RZ, 0x1f, R8 ;  /* 0x0000001fff097819 */ /* 0x000fca0000011408 */
[C---:B------:R-:W-:Y:S01]  /*0a20*/  IMAD.WIDE R14, R5.reuse, 0x100, R8 ;  /* 0x00000100050e7825 */ /* 0x040fe200078e0208 */
[----:B------:R-:W-:-:S04]  /*0a30*/  IADD3 R9, R5, 0x8, RZ ;  /* 0x0000000805097810 */ /* 0x000fc80007ffe0ff */
[CC--:B------:R-:W-:Y:S02]  /*0a40*/  ISETP.GE.AND P2, PT, R9.reuse, R240.reuse, PT ;  /* 0x000000f00900720c */ /* 0x0c0fe40003f46270 */
[----:B------:R-:W-:Y:S02]  /*0a50*/  ISETP.GE.OR P5, PT, R9, R240, P6 ;  /* 0x000000f00900720c */ /* 0x000fe400037a6670 */
[----:B------:R-:W-:-:S04]  /*0a60*/  IADD3 R9, R5, 0x10, RZ ;  /* 0x0000001005097810 */ /* 0x000fc80007ffe0ff */
[----:B------:R-:W-:-:S13]  /*0a70*/  ISETP.GE.OR P4, PT, R9, R240, P6 ;  /* 0x000000f00900720c */ /* 0x000fda0003786670 */
[----:B------:R-:W-:Y:S02]  /*0a80*/  @!P4 IMAD.MOV.U32 R21, RZ, RZ, -0x800000 ;  /* 0xff800000ff15c424 */ /* 0x000fe400078e00ff */
[----:B---3--:R-:W-:-:S04]  /*0a90*/  IMAD R2, R2, UR8, R243 ;  /* 0x0000000802027c24 */ /* 0x008fc8000f8e02f3 */
[----:B-----5:R-:W-:-:S04]  /*0aa0*/  IMAD R2, R2, R4, R241 ;  /* 0x0000000402027224 */ /* 0x020fc800078e02f1 */
[----:B------:R-:W-:-:S04]  /*0ab0*/  IMAD R3, R3, R2, R59 ;  /* 0x0000000203037224 */ /* 0x000fc800078e023b */
[----:B----4-:R-:W-:Y:S01]  /*0ac0*/  IMAD R0, R3, R0, RZ ;  /* 0x0000000003007224 */ /* 0x010fe200078e02ff */
[----:B------:R-:W-:-:S04]  /*0ad0*/  SHF.R.S32.HI R2, RZ, 0x1f, R3 ;  /* 0x0000001fff027819 */ /* 0x000fc80000011403 */
[----:B------:R-:W-:-:S04]  /*0ae0*/  IADD3 R13, P0, R0, R14, RZ ;  /* 0x0000000e000d7210 */ /* 0x000fc80007f1e0ff */
[----:B------:R-:W-:Y:S02]  /*0af0*/  LEA.HI.X.SX32 R0, R0, R15, 0x1, P0 ;  /* 0x0000000f00007211 */ /* 0x000fe400000f0eff */
[----:B--2---:R-:W-:Y:S02]  /*0b00*/  LEA R6, P1, R13, R6, 0x2 ;  /* 0x000000060d067211 */ /* 0x004fe400078210ff */
[----:B------:R-:W-:Y:S02]  /*0b10*/  IADD3 R3, P0, R3, R5, RZ ;  /* 0x0000000503037210 */ /* 0x000fe40007f1e0ff */
[----:B------:R-:W-:Y:S02]  /*0b20*/  LEA.HI.X R7, R13, R7, R0, 0x2, P1 ;  /* 0x000000070d077211 */ /* 0x000fe400008f1400 */
[----:B------:R-:W-:Y:S02]  /*0b30*/  LEA.HI.X.SX32 R2, R5, R2, 0x1, P0 ;  /* 0x0000000205027211 */ /* 0x000fe400000f0eff */
[----:B------:R-:W-:Y:S01]  /*0b40*/  ISETP.GE.AND P1, PT, R9, R240, PT ;  /* 0x000000f00900720c */ /* 0x000fe20003f26270 */
[----:B------:R1:W-:Y:S01]  /*0b50*/  @!P3 ST.E.128 [R6.64], RZ ;  /* 0x000000ff0600b985 */ /* 0x0003e2000c101d06 */
[----:B------:R-:W-:-:S02]  /*0b60*/  LEA R8, P0, R3, R10, 0x2 ;  /* 0x0000000a03087211 */ /* 0x000fc400078010ff */
[----:B------:R-:W-:Y:S01]  /*0b70*/  IADD3 R15, R5, 0x20, RZ ;  /* 0x00000020050f7810 */ /* 0x000fe20007ffe0ff */
[----:B------:R1:W-:Y:S01]  /*0b80*/  @!P3 ST.E.128 [R6.64+0x100], RZ ;  /* 0x000100ff0600b985 */ /* 0x0003e2000c101d06 */
[----:B------:R-:W-:Y:S02]  /*0b90*/  LEA.HI.X R9, R3, R11, R2, 0x2, P0 ;  /* 0x0000000b03097211 */ /* 0x000fe400000f1402 */
[----:B------:R-:W-:Y:S01]  /*0ba0*/  ISETP.GE.AND P0, PT, R17, R240, PT ;  /* 0x000000f01100720c */ /* 0x000fe20003f06270 */
[----:B------:R1:W-:Y:S01]  /*0bb0*/  @!P3 ST.E.128 [R6.64+0x200], RZ ;  /* 0x000200ff0600b985 */ /* 0x0003e2000c101d06 */
[C---:B------:R-:W-:Y:S02]  /*0bc0*/  IADD3 R11, R5.reuse, 0x30, RZ ;  /* 0x00000030050b7810 */ /* 0x040fe40007ffe0ff */
[C---:B------:R-:W-:Y:S01]  /*0bd0*/  IADD3 R13, R5.reuse, 0x28, RZ ;  /* 0x00000028050d7810 */ /* 0x040fe20007ffe0ff */
[----:B------:R1:W-:Y:S01]  /*0be0*/  @!P1 ST.E.128 [R6.64+0x4000], RZ ;  /* 0x004000ff06009985 */ /* 0x0003e2000c101d06 */
[----:B------:R-:W-:-:S03]  /*0bf0*/  IADD3 R3, R5, 0x38, RZ ;  /* 0x0000003805037810 */ /* 0x000fc60007ffe0ff */
[----:B------:R1:W-:Y:S04]  /*0c00*/  @!P1 ST.E.128 [R6.64+0x4100], RZ ;  /* 0x004100ff06009985 */ /* 0x0003e8000c101d06 */
[----:B------:R1:W-:Y:S04]  /*0c10*/  @!P1 ST.E.128 [R6.64+0x4200], RZ ;  /* 0x004200ff06009985 */ /* 0x0003e8000c101d06 */
[----:B------:R1:W-:Y:S01]  /*0c20*/  @!P1 ST.E.128 [R6.64+0x4300], RZ ;  /* 0x004300ff06009985 */ /* 0x0003e2000c101d06 */
[----:B------:R-:W-:-:S03]  /*0c30*/  ISETP.GE.AND P1, PT, R11, R240, PT ;  /* 0x000000f00b00720c */ /* 0x000fc60003f26270 */
[----:B------:R1:W-:Y:S01]  /*0c40*/  @!P3 ST.E.128 [R6.64+0x300], RZ ;  /* 0x000300ff0600b985 */ /* 0x0003e2000c101d06 */
[----:B------:R-:W-:-:S03]  /*0c50*/  ISETP.GE.AND P3, PT, R15, R240, PT ;  /* 0x000000f00f00720c */ /* 0x000fc60003f66270 */
[----:B------:R1:W-:Y:S04]  /*0c60*/  @!P2 ST.E.128 [R6.64+0x2000], RZ ;  /* 0x002000ff0600a985 */ /* 0x0003e8000c101d06 */
[----:B------:R1:W-:Y:S04]  /*0c70*/  @!P2 ST.E.128 [R6.64+0x2100], RZ ;  /* 0x002100ff0600a985 */ /* 0x0003e8000c101d06 */
[----:B------:R1:W-:Y:S04]  /*0c80*/  @!P2 ST.E.128 [R6.64+0x2200], RZ ;  /* 0x002200ff0600a985 */ /* 0x0003e8000c101d06 */
        /* <DEDUP_REMOVED lines=11> */
[----:B------:R-:W-:Y:S01]  /*0d40*/  ISETP.GE.OR P1, PT, R13, R240, P6 ;  /* 0x000000f00d00720c */ /* 0x000fe20003726670 */
[----:B------:R-:W-:-:S02]  /*0d50*/  @!P5 IMAD.MOV.U32 R13, RZ, RZ, -0x800000 ;  /* 0xff800000ff0dd424 */ /* 0x000fc400078e00ff */
[----:B------:R1:W-:Y:S04]  /*0d60*/  @!P3 ST.E.128 [R6.64+0x8000], RZ ;  /* 0x008000ff0600b985 */ /* 0x0003e8000c101d06 */
[----:B------:R1:W-:Y:S04]  /*0d70*/  @!P3 ST.E.128 [R6.64+0x8100], RZ ;  /* 0x008100ff0600b985 */ /* 0x0003e8000c101d06 */
[----:B------:R1:W-:Y:S04]  /*0d80*/  @!P3 ST.E.128 [R6.64+0x8200], RZ ;  /* 0x008200ff0600b985 */ /* 0x0003e8000c101d06 */
[----:B------:R1:W-:Y:S01]  /*0d90*/  @!P3 ST.E.128 [R6.64+0x8300], RZ ;  /* 0x008300ff0600b985 */ /* 0x0003e2000c101d06 */
[----:B------:R-:W-:-:S03]  /*0da0*/  ISETP.GE.OR P3, PT, R17, R240, P6 ;  /* 0x000000f01100720c */ /* 0x000fc60003766670 */
[----:B------:R1:W-:Y:S04]  /*0db0*/  @!P2 ST.E.128 [R6.64+0xa000], RZ ;  /* 0x00a000ff0600a985 */ /* 0x0003e8000c101d06 */
[----:B------:R1:W-:Y:S04]  /*0dc0*/  @!P2 ST.E.128 [R6.64+0xa100], RZ ;  /* 0x00a100ff0600a985 */ /* 0x0003e8000c101d06 */
[----:B------:R1:W-:Y:S02]  /*0dd0*/  @!P2 ST.E.128 [R6.64+0xa200], RZ ;  /* 0x00a200ff0600a985 */ /* 0x0003e4000c101d06 */
[----:B------:R-:W-:-:S02]  /*0de0*/  @!P3 IMAD.MOV.U32 R17, RZ, RZ, -0x800000 ;  /* 0xff800000ff11b424 */ /* 0x000fc400078e00ff */
[----:B------:R1:W-:Y:S01]  /*0df0*/  @!P2 ST.E.128 [R6.64+0xa300], RZ ;  /* 0x00a300ff0600a985 */ /* 0x0003e2000c101d06 */
[----:B------:R-:W-:-:S03]  /*0e00*/  ISETP.GE.OR P2, PT, R15, R240, P6 ;  /* 0x000000f00f00720c */ /* 0x000fc60003746670 */
[----:B------:R1:W-:Y:S04]  /*0e10*/  @!P0 ST.E.128 [R6.64+0xe000], RZ ;  /* 0x00e000ff06008985 */ /* 0x0003e8000c101d06 */
[----:B------:R1:W-:Y:S04]  /*0e20*/  @!P0 ST.E.128 [R6.64+0xe100], RZ ;  /* 0x00e100ff06008985 */ /* 0x0003e8000c101d06 */
[----:B------:R1:W-:Y:S02]  /*0e30*/  @!P0 ST.E.128 [R6.64+0xe200], RZ ;  /* 0x00e200ff06008985 */ /* 0x0003e4000c101d06 */
[----:B------:R-:W-:-:S02]  /*0e40*/  @!P2 IMAD.MOV.U32 R15, RZ, RZ, -0x800000 ;  /* 0xff800000ff0fa424 */ /* 0x000fc400078e00ff */
[----:B------:R1:W-:Y:S01]  /*0e50*/  @!P0 ST.E.128 [R6.64+0xe300], RZ ;  /* 0x00e300ff06008985 */ /* 0x0003e2000c101d06 */
[-C--:B------:R-:W-:Y:S01]  /*0e60*/  ISETP.GE.OR P0, PT, R11, R240.reuse, P6 ;  /* 0x000000f00b00720c */ /* 0x080fe20003706670 */
[----:B------:R-:W-:Y:S02]  /*0e70*/  @!P1 IMAD.MOV.U32 R11, RZ, RZ, -0x800000 ;  /* 0xff800000ff0b9424 */ /* 0x000fe400078e00ff */
[----:B------:R1:W-:Y:S01]  /*0e80*/  @!P5 ST.E [R8.64+0x20], R13 ;  /* 0x0000200d0800d985 */ /* 0x0003e2000c101906 */
[-C--:B------:R-:W-:Y:S02]  /*0e90*/  ISETP.GE.OR P5, PT, R5, R240.reuse, P6 ;  /* 0x000000f00500720c */ /* 0x080fe400037a6670 */
[----:B------:R-:W-:Y:S01]  /*0ea0*/  ISETP.GE.OR P6, PT, R3, R240, P6 ;  /* 0x000000f00300720c */ /* 0x000fe200037c6670 */
[----:B------:R1:W-:Y:S04]  /*0eb0*/  @!P4 ST.E [R8.64+0x40], R21 ;  /* 0x000040150800c985 */ /* 0x0003e8000c101906 */
[----:B------:R1:W-:Y:S02]  /*0ec0*/  @!P3 ST.E [R8.64+0x60], R17 ;  /* 0x000060110800b985 */ /* 0x0003e4000c101906 */
[----:B------:R-:W-:-:S02]  /*0ed0*/  @!P0 IMAD.MOV.U32 R5, RZ, RZ, -0x800000 ;  /* 0xff800000ff058424 */ /* 0x000fc400078e00ff */
[----:B------:R1:W-:Y:S02]  /*0ee0*/  @!P2 ST.E [R8.64+0x80], R15 ;  /* 0x0000800f0800a985 */ /* 0x0003e4000c101906 */
[----:B------:R-:W-:Y:S02]  /*0ef0*/  @!P5 IMAD.MOV.U32 R19, RZ, RZ, -0x800000 ;  /* 0xff800000ff13d424 */ /* 0x000fe400078e00ff */
[----:B------:R1:W-:Y:S04]  /*0f00*/  @!P1 ST.E [R8.64+0xa0], R11 ;  /* 0x0000a00b08009985 */ /* 0x0003e8000c101906 */
[----:B------:R1:W-:Y:S04]  /*0f10*/  @!P0 ST.E [R8.64+0xc0], R5 ;  /* 0x0000c00508008985 */ /* 0x0003e8000c101906 */
[----:B------:R1:W-:Y:S01]  /*0f20*/  @!P5 ST.E [R8.64], R19 ;  /* 0x000000130800d985 */ /* 0x0003e2000c101906 */
[----:B------:R-:W-:Y:S05]  /*0f30*/  @P6 RET.REL.NODEC R238 `(_ZN5flash24flash_fwd_splitkv_kernelI23Flash_fwd_kernel_traitsILi256ELi64ELi64ELi4ELb0ELb0EN7cutlass10bfloat16_tE19Flash_kernel_traitsILi256ELi64ELi64ELi4ES3_EELb1ELb0ELb0ELb0ELb1ELb0ELb1ELb1EEEvNS_16Flash_fwd_paramsE) ;  /* 0xfffff0c0ee006950 */ /* 0x000fea0003c3ffff */
[----:B------:R-:W-:Y:S02]  /*0f40*/  MOV R3, 0xff800000 ;  /* 0xff80000000037802 */ /* 0x000fe40000000f00 */
[----:B------:R-:W-:-:S03]  /*0f50*/  MOV R239, 0x0 ;  /* 0x0000000000ef7802 */ /* 0x000fc60000000f00 */
[----:B------:R2:W-:Y:S01]  /*0f60*/  ST.E [R8.64+0xe0], R3 ;  /* 0x0000e00308007985 */ /* 0x0005e2000c101906 */
[----:B------:R-:W-:Y:S05]  /*0f70*/  RET.REL.NODEC R238 `(_ZN5flash24flash_fwd_splitkv_kernelI23Flash_fwd_kernel_traitsILi256ELi64ELi64ELi4ELb0ELb0EN7cutlass10bfloat16_tE19Flash_kernel_traitsILi256ELi64ELi64ELi4ES3_EELb1ELb0ELb0ELb0ELb1ELb0ELb1ELb1EEEvNS_16Flash_fwd_paramsE) ;  /* 0xfffff080ee007950 */ /* 0x000fea0003c3ffff */
.L_x_3815:
[----:B------:R-:W3:Y:S04]  /*0f80*/  LD.E.64 R8, [R28.64+0x160] ;  /* 0x000160061c087980 */ /* 0x000ee8000c101b00 */
[----:B----4-:R-:W4:Y:S01]  /*0f90*/  LD.E.64 R16, [R28.64+0x158] ;  /* 0x000158061c107980 */ /* 0x010f22000c101b00 */
        /* <DEDUP_REMOVED lines=56> */
[----:B-----5:R-:W4:Y:S08]  /*1320*/  I2F.RP R12, R8 ;  /* 0x00000008000c7306 */ /* 0x020f300000209400 */
[----:B----4-:R-:W4:Y:S02]  /*1330*/  MUFU.RCP R4, R12 ;  /* 0x0000000c00047308 */ /* 0x010f240000001000 */
[----:B----4-:R-:W-:-:S06]  /*1340*/  IADD3 R4, R4, 0xffffffe, RZ ;  /* 0x0ffffffe04047810 */ /* 0x010fcc0007ffe0ff */
[----:B------:R-:W4:Y:S01]  /*1350*/  F2I.FTZ.U32.TRUNC.NTZ R23, R4 ;  /* 0x0000000400177305 */ /* 0x000f22000021f000 */
[----:B------:R-:W-:Y:S01]  /*1360*/  IMAD.MOV.U32 R22, RZ, RZ, RZ ;  /* 0x000000ffff167224 */ /* 0x000fe200078e00ff */
[----:B------:R-:W-:Y:S02]  /*1370*/  IABS R9, R6 ;  /* 0x0000000600097213 */ /* 0x000fe40000000000 */
[----:B----4-:R-:W-:-:S05]  /*1380*/  IADD3 R0, RZ, -R23, RZ ;  /* 0x80000017ff007210 */ /* 0x010fca0007ffe0ff */
[----:B-1----:R-:W-:Y:S01]  /*1390*/  IMAD R17, R0, R8, RZ ;  /* 0x0000000800117224 */ /* 0x002fe200078e02ff */
        /* <DEDUP_REMOVED lines=15> */
[----:B--2---:R-:W-:-:S05]  /*1490*/  IMAD R8, R167, R2, RZ ;  /* 0x00000002a7087224 */ /* 0x004fca00078e02ff */
[----:B------:R-:W-:Y:S02]  /*14a0*/  @!P0 IMAD.MOV R4, RZ, RZ, -R4 ;  /* 0x000000ffff048224 */ /* 0x000fe400078e0a04 */
[----:B------:R-:W-:-:S05]  /*14b0*/  @!P1 LOP3.LUT R4, RZ, R6, RZ, 0x33, !PT ;  /* 0x00000006ff049212 */ /* 0x000fca00078e33ff */
[----:B------:R-:W-:Y:S01]  /*14c0*/  IMAD R6, R15, R4, RZ ;  /* 0x000000040f067224 */ /* 0x000fe200078e02ff */
[----:B---3--:R-:W-:Y:S01]  /*14d0*/  SHF.R.S32.HI R0, RZ, 0x1f, R3 ;  /* 0x0000001fff007819 */ /* 0x008fe20000011403 */
[-C--:B------:R-:W-:Y:S02]  /*14e0*/  IMAD R9, R19, R3.reuse, RZ ;  /* 0x0000000313097224 */ /* 0x080fe400078e02ff */
[----:B------:R-:W-:-:S04]  /*14f0*/  IMAD.WIDE.U32 R16, R18, R3, RZ ;  /* 0x0000000312107225 */ /* 0x000fc800078e00ff */
[----:B------:R-:W-:-:S05]  /*1500*/  IMAD R9, R18, R0, R9 ;  /* 0x0000000012097224 */ /* 0x000fca00078e0209 */
[----:B------:R-:W-:Y:S02]  /*1510*/  IADD3 R17, R17, R9, RZ ;  /* 0x0000000911117210 */ /* 0x000fe40007ffe0ff */
[----:B------:R-:W-:-:S03]  /*1520*/  SHF.R.S32.HI R9, RZ, 0x1f, R2 ;  /* 0x0000001fff097819 */ /* 0x000fc60000011402 */
[----:B------:R-:W-:-:S04]  /*1530*/  IMAD.WIDE.U32 R16, R2, R166, R16 ;  /* 0x000000a602107225 */ /* 0x000fc800078e0010 */
[----:B------:R-:W-:Y:S02]  /*1540*/  IMAD R8, R166, R9, R8 ;  /* 0x00000009a6087224 */ /* 0x000fe400078e0208 */
[-C--:B------:R-:W-:Y:S01]  /*1550*/  IMAD R13, R11, R3.reuse, RZ ;  /* 0x000000030b0d7224 */ /* 0x080fe200078e02ff */
[----:B------:R-:W-:Y:S02]  /*1560*/  SHF.R.S32.HI R11, RZ, 0x1f, R4 ;  /* 0x0000001fff0b7819 */ /* 0x000fe40000011404 */
[----:B------:R-:W-:Y:S01]  /*1570*/  IADD3 R17, R17, R8, RZ ;  /* 0x0000000811117210 */ /* 0x000fe20007ffe0ff */
[----:B------:R-:W-:-:S04]  /*1580*/  IMAD.WIDE.U32 R18, R10, R3, RZ ;  /* 0x000000030a127225 */ /* 0x000fc800078e00ff */
[----:B------:R-:W-:Y:S02]  /*1590*/  IMAD R3, R14, R11, R6 ;  /* 0x0000000b0e037224 */ /* 0x000fe400078e0206 */
[----:B------:R-:W-:Y:S02]  /*15a0*/  IMAD R13, R10, R0, R13 ;  /* 0x000000000a0d7224 */ /* 0x000fe400078e020d */
[----:B------:R-:W-:-:S03]  /*15b0*/  IMAD.WIDE.U32 R14, R4, R14, R16 ;  /* 0x0000000e040e7225 */ /* 0x000fc600078e0010 */
[----:B------:R-:W-:Y:S01]  /*15c0*/  IADD3 R13, R19, R13, RZ ;  /* 0x0000000d130d7210 */ /* 0x000fe20007ffe0ff */
[----:B------:R-:W-:Y:S01]  /*15d0*/  IMAD.MOV.U32 R6, RZ, RZ, R18 ;  /* 0x000000ffff067224 */ /* 0x000fe200078e0012 */
[----:B------:R-:W-:Y:S01]  /*15e0*/  MOV R0, R14 ;  /* 0x0000000e00007202 */ /* 0x000fe20000000f00 */
[----:B------:R-:W-:Y:S01]  /*15f0*/  IMAD.IADD R3, R15, 0x1, R3 ;  /* 0x000000010f037824 */ /* 0x000fe200078e0203 */
[----:B------:R-:W-:Y:S05]  /*1600*/  BRA `(.L_x_3818) ;  /* 0x0000051000007947 */ /* 0x000fea0003800000 */
.L_x_3817:
        /* <DEDUP_REMOVED lines=8> */
[----:B------:R-:W-:-:S02]  /*1690*/  IMAD.MOV.U32 R10, RZ, RZ, RZ ;  /* 0x000000ffff0a7224 */ /* 0x000fc400078e00ff */
[----:B------:R-:W-:Y:S01]  /*16a0*/  @P3 IMAD.IADD R8, R13, 0x1, R14 ;  /* 0x000000010d083824 */ /* 0x000fe200078e020e */
        /* <DEDUP_REMOVED lines=11> */
[----:B------:R-:W-:Y:S01]  /*1760*/  IMAD.HI.U32 R2, R5, R0, RZ ;  /* 0x0000000005027227 */ /* 0x000fe200078e00ff */
[----:B------:R-:W-:-:S03]  /*1770*/  @!P3 SHF.R.S32.HI R6, RZ, 0x1f, R13 ;  /* 0x0000001fff06b819 */ /* 0x000fc6000001140d */
[----:B------:R-:W-:Y:S02]  /*1780*/  IMAD R0, R2, R9, R0 ;  /* 0x0000000902007224 */ /* 0x000fe400078e0200 */
[----:B----4-:R-:W-:-:S03]  /*1790*/  @!P3 IMAD R5, R167, R13, RZ ;  /* 0x0000000da705b224 */ /* 0x010fc600078e02ff */
[----:B------:R-:W-:Y:S01]  /*17a0*/  ISETP.GT.U32.AND P0, PT, R3, R0, PT ;  /* 0x000000000300720c */ /* 0x000fe20003f04070 */
[----:B------:R-:W-:Y:S02]  /*17b0*/  @!P3 IMAD R5, R6, R166, R5 ;  /* 0x000000a60605b224 */ /* 0x000fe400078e0205 */
[----:B------:R-:W-:Y:S01]  /*17c0*/  @!P3 IMAD.WIDE.U32 R10, R166, R13, RZ ;  /* 0x0000000da60ab225 */ /* 0x000fe200078e00ff */
[----:B-----5:R-:W-:-:S03]  /*17d0*/  @!P3 SHF.R.S32.HI R6, RZ, 0x1f, R12 ;  /* 0x0000001fff06b819 */ /* 0x020fc6000001140c */
[----:B------:R-:W-:Y:S01]  /*17e0*/  @P3 IMAD.WIDE.U32 R24, R166, R8, RZ ;  /* 0x00000008a6183225 */ /* 0x000fe200078e00ff */
[----:B------:R-:W-:-:S03]  /*17f0*/  @!P3 IADD3 R9, R11, R5, RZ ;  /* 0x000000050b09b210 */ /* 0x000fc60007ffe0ff */
[----:B------:R-:W-:Y:S02]  /*1800*/  @P3 IMAD R11, R167, R8, RZ ;  /* 0x00000008a70b3224 */ /* 0x000fe400078e02ff */
[----:B--2---:R-:W-:Y:S02]  /*1810*/  @!P3 IMAD R5, R23, R12, RZ ;  /* 0x0000000c1705b224 */ /* 0x004fe400078e02ff */
[----:B------:R-:W-:Y:S01]  /*1820*/  @!P3 IMAD.MOV.U32 R8, RZ, RZ, R10 ;  /* 0x000000ffff08b224 */ /* 0x000fe200078e000a */
[----:B------:R-:W-:Y:S01]  /*1830*/  @!P0 IADD3 R0, R0, -R3, RZ ;  /* 0x8000000300008210 */ /* 0x000fe20007ffe0ff */
[C---:B------:R-:W-:Y:S02]  /*1840*/  @!P3 IMAD R5, R22.reuse, R6, R5 ;  /* 0x000000061605b224 */ /* 0x040fe400078e0205 */
[----:B------:R-:W-:Y:S01]  /*1850*/  @!P3 IMAD.WIDE.U32 R8, R22, R12, R8 ;  /* 0x0000000c1608b225 */ /* 0x000fe200078e0008 */
[----:B------:R-:W-:Y:S02]  /*1860*/  ISETP.GE.U32.AND P2, PT, R0, R3, PT ;  /* 0x000000030000720c */ /* 0x000fe40003f46070 */
[----:B------:R-:W-:-:S02]  /*1870*/  @P3 IADD3 R11, R25, R11, RZ ;  /* 0x0000000b190b3210 */ /* 0x000fc40007ffe0ff */
[----:B------:R-:W-:Y:S02]  /*1880*/  @!P3 IADD3 R11, R9, R5, RZ ;  /* 0x00000005090bb210 */ /* 0x000fe40007ffe0ff */
[----:B------:R-:W-:Y:S01]  /*1890*/  LEA R5, R170, 0xffffffc0, 0x6 ;  /* 0xffffffc0aa057811 */ /* 0x000fe200078e30ff */
[----:B------:R-:W-:Y:S01]  /*18a0*/  @P3 IMAD.MOV.U32 R10, RZ, RZ, R24 ;  /* 0x000000ffff0a3224 */ /* 0x000fe200078e0018 */
[----:B------:R-:W-:Y:S01]  /*18b0*/  LOP3.LUT R0, R241, R4, RZ, 0x3c, !PT ;  /* 0x00000004f1007212 */ /* 0x000fe200078e3cff */
[----:B------:R-:W-:Y:S01]  /*18c0*/  @!P3 IMAD.MOV.U32 R10, RZ, RZ, R8 ;  /* 0x000000ffff0ab224 */ /* 0x000fe200078e0008 */
[----:B------:R-:W-:Y:S01]  /*18d0*/  SHF.R.S32.HI R9, RZ, 0x1f, R5 ;  /* 0x0000001fff097819 */ /* 0x000fe20000011405 */
[----:B------:R-:W-:Y:S01]  /*18e0*/  IMAD R8, R167, R5, RZ ;  /* 0x00000005a7087224 */ /* 0x000fe200078e02ff */
[----:B------:R-:W-:Y:S01]  /*18f0*/  @!P3 SHF.R.S32.HI R3, RZ, 0x1f, R13 ;  /* 0x0000001fff03b819 */ /* 0x000fe2000001140d */
[----:B------:R-:W-:Y:S01]  /*1900*/  @!P3 IMAD R6, R169, R13, RZ ;  /* 0x0000000da906b224 */ /* 0x000fe200078e02ff */
[----:B------:R-:W-:-:S02]  /*1910*/  ISETP.GE.AND P1, PT, R0, RZ, PT ;  /* 0x000000ff0000720c */ /* 0x000fc40003f26270 */
[----:B------:R-:W-:Y:S02]  /*1920*/  @!P0 IADD3 R2, R2, 0x1, RZ ;  /* 0x0000000102028810 */ /* 0x000fe40007ffe0ff */
[----:B------:R-:W-:Y:S01]  /*1930*/  ISETP.NE.AND P0, PT, R4, RZ, PT ;  /* 0x000000ff0400720c */ /* 0x000fe20003f05270 */
[----:B------:R-:W-:Y:S01]  /*1940*/  IMAD R8, R9, R166, R8 ;  /* 0x000000a609087224 */ /* 0x000fe200078e0208 */
[----:B------:R-:W-:Y:S01]  /*1950*/  @P2 IADD3 R2, R2, 0x1, RZ ;  /* 0x0000000102022810 */ /* 0x000fe20007ffe0ff */
[----:B------:R-:W-:-:S04]  /*1960*/  IMAD.WIDE.U32 R22, R166, R5, R10 ;  /* 0x00000005a6167225 */ /* 0x000fc800078e000a */
[----:B------:R-:W-:Y:S02]  /*1970*/  @!P3 IMAD R3, R3, R168, R6 ;  /* 0x000000a80303b224 */ /* 0x000fe400078e0206 */
[----:B------:R-:W-:Y:S01]  /*1980*/  @!P3 IMAD.WIDE.U32 R10, R168, R13, RZ ;  /* 0x0000000da80ab225 */ /* 0x000fe200078e00ff */
[----:B------:R-:W-:Y:S02]  /*1990*/  IADD3 R15, R23, R8, RZ ;  /* 0x00000008170f7210 */ /* 0x000fe40007ffe0ff */
[----:B------:R-:W-:Y:S01]  /*19a0*/  @P3 IADD3 R0, R13, R14, RZ ;  /* 0x0000000e0d003210 */ /* 0x000fe20007ffe0ff */
[----:B------:R-:W-:Y:S01]  /*19b0*/  IMAD.MOV.U32 R8, RZ, RZ, R2 ;  /* 0x000000ffff087224 */ /* 0x000fe200078e0002 */
[----:B------:R-:W-:Y:S01]  /*19c0*/  @!P3 IADD3 R11, R11, R3, RZ ;  /* 0x000000030b0bb210 */ /* 0x000fe20007ffe0ff */
[----:B------:R-:W-:Y:S01]  /*19d0*/  @!P3 IMAD R2, R19, R12, RZ ;  /* 0x0000000c1302b224 */ /* 0x000fe200078e02ff */
[----:B------:R-:W-:Y:S01]  /*19e0*/  @!P3 SHF.R.S32.HI R3, RZ, 0x1f, R12 ;  /* 0x0000001fff03b819 */ /* 0x000fe2000001140c */
[----:B------:R-:W-:Y:S01]  /*19f0*/  @!P1 IMAD.MOV R8, RZ, RZ, -R8 ;  /* 0x000000ffff089224 */ /* 0x000fe200078e0a08 */
[----:B------:R-:W-:Y:S01]  /*1a00*/  MOV R14, R22 ;  /* 0x00000016000e7202 */ /* 0x000fe20000000f00 */
[----:B------:R-:W-:Y:S01]  /*1a10*/  @P3 IMAD R13, R169, R0, RZ ;  /* 0x00000000a90d3224 */ /* 0x000fe200078e02ff */
[----:B------:R-:W-:Y:S01]  /*1a20*/  @!P0 LOP3.LUT R8, RZ, R4, RZ, 0x33, !PT ;  /* 0x00000004ff088212 */ /* 0x000fe200078e33ff */
[----:B------:R-:W-:-:S04]  /*1a30*/  @P3 IMAD.WIDE.U32 R22, R168, R0, RZ ;  /* 0x00000000a8163225 */ /* 0x000fc800078e00ff */
[C---:B------:R-:W-:Y:S02]  /*1a40*/  @!P3 IMAD R0, R18.reuse, R3, R2 ;  /* 0x000000031200b224 */ /* 0x040fe400078e0202 */
[----:B------:R-:W-:Y:S01]  /*1a50*/  @!P3 IMAD.WIDE.U32 R18, R18, R12, R10 ;  /* 0x0000000c1212b225 */ /* 0x000fe200078e000a */
[----:B------:R-:W-:-:S03]  /*1a60*/  SHF.R.S32.HI R11, RZ, 0x1f, R8 ;  /* 0x0000001fff0b7819 */ /* 0x000fc60000011408 */
[-C--:B------:R-:W-:Y:S02]  /*1a70*/  IMAD R2, R17, R8.reuse, RZ ;  /* 0x0000000811027224 */ /* 0x080fe400078e02ff */
        /* <DEDUP_REMOVED lines=10> */
.L_x_3818:
[----:B-1----:R-:W-:Y:S05]  /*1b20*/  BSYNC B0 ;  /* 0x0000000000007941 */ /* 0x002fea0003800000 */
.L_x_3816:
        /* <DEDUP_REMOVED lines=15> */
[-C--:B------:R-:W-:Y:S01]  /*1c20*/  IMAD R9, R9, R168.reuse, RZ ;  /* 0x000000a809097224 */ /* 0x080fe200078e02ff */
[----:B------:R-:W-:Y:S02]  /*1c30*/  SHF.R.S32.HI R142, RZ, 0x3, R142 ;  /* 0x00000003ff8e7819 */ /* 0x000fe4000001148e */
[----:B------:R-:W-:Y:S01]  /*1c40*/  IADD3.X R27, R25, R13, RZ, P0, !PT ;  /* 0x0000000d191b7210 */ /* 0x000fe200007fe4ff */
[----:B------:R-:W-:Y:S02]  /*1c50*/  IMAD R9, R2, R169, R9 ;  /* 0x000000a902097224 */ /* 0x000fe400078e0209 */
[----:B------:R-:W-:Y:S02]  /*1c60*/  IMAD.SHL.U32 R6, R142, 0x40, RZ ;  /* 0x000000408e067824 */ /* 0x000fe400078e00ff */
[----:B------:R-:W-:Y:S01]  /*1c70*/  IMAD.WIDE.U32 R26, R2, R168, R26 ;  /* 0x000000a8021a7225 */ /* 0x000fe200078e001a */
[----:B------:R-:W-:-:S03]  /*1c80*/  SHF.R.S32.HI R68, RZ, 0x1f, R243 ;  /* 0x0000001fff447819 */ /* 0x000fc600000114f3 */
[----:B------:R-:W-:Y:S01]  /*1c90*/  IMAD.IADD R27, R27, 0x1, R9 ;  /* 0x000000011b1b7824 */ /* 0x000fe200078e0209 */
[----:B------:R-:W-:-:S04]  /*1ca0*/  LOP3.LUT R13, R6, 0x1c0, RZ, 0xc0, !PT ;  /* 0x000001c0060d7812 */ /* 0x000fc800078ec0ff */
[----:B------:R-:W-:Y:S02]  /*1cb0*/  LOP3.LUT R140, R13, 0x38, R24, 0xf8, !PT ;  /* 0x000000380d8c7812 */ /* 0x000fe400078ef818 */
[----:B------:R-:W-:-:S04]  /*1cc0*/  SHF.R.U32.HI R13, RZ, 0x3, R13 ;  /* 0x00000003ff0d7819 */ /* 0x000fc8000001160d */
[----:B------:R-:W-:Y:S02]  /*1cd0*/  LOP3.LUT R140, R140, R13, RZ, 0x3c, !PT ;  /* 0x0000000d8c8c7212 */ /* 0x000fe400078e3cff */
[----:B------:R-:W-:Y:S01]  /*1ce0*/  SHF.R.S32.HI R143, RZ, 0x1f, R142 ;  /* 0x0000001fff8f7819 */ /* 0x000fe2000001148e */
[----:B------:R-:W-:-:S04]  /*1cf0*/  IMAD R2, R21, R4, RZ ;  /* 0x0000000415027224 */ /* 0x000fc800078e02ff */
[-C--:B------:R-:W-:Y:S02]  /*1d00*/  IMAD R2, R11, R20.reuse, R2 ;  /* 0x000000140b027224 */ /* 0x080fe400078e0202 */
[----:B------:R-:W-:-:S04]  /*1d10*/  IMAD.WIDE.U32 R20, R4, R20, R26 ;  /* 0x0000001404147225 */ /* 0x000fc800078e001a */
[----:B------:R-:W-:Y:S02]  /*1d20*/  IMAD.IADD R21, R21, 0x1, R2 ;  /* 0x0000000115157824 */ /* 0x000fe400078e0202 */
[----:B------:R-:W-:Y:S01]  /*1d30*/  IMAD R237, R167, R142, RZ ;  /* 0x0000008ea7ed7224 */ /* 0x000fe200078e02ff */
[----:B------:R-:W-:-:S03]  /*1d40*/  LEA.HI R63, R58, R57, RZ, 0x4 ;  /* 0x000000393a3f7211 */ /* 0x000fc600078f20ff */
[----:B------:R-:W-:Y:S01]  /*1d50*/  IMAD R237, R143, R166, R237 ;  /* 0x000000a68fed7224 */ /* 0x000fe200078e02ed */
[----:B------:R-:W-:Y:S01]  /*1d60*/  LOP3.LUT R66, R63, 0xfffffff0, RZ, 0xc0, !PT ;  /* 0xfffffff03f427812 */ /* 0x000fe200078ec0ff */
[C---:B------:R-:W-:Y:S01]  /*1d70*/  IMAD.SHL.U32 R64, R166.reuse, 0x10, RZ ;  /* 0x00000010a6407824 */ /* 0x040fe200078e00ff */
[----:B------:R-:W-:Y:S01]  /*1d80*/  SHF.L.U64.HI R65, R166, 0x4, R167 ;  /* 0x00000004a6417819 */ /* 0x000fe200000102a7 */
[C---:B------:R-:W-:Y:S01]  /*1d90*/  IMAD.SHL.U32 R61, R168.reuse, 0x10, RZ ;  /* 0x00000010a83d7824 */ /* 0x040fe200078e00ff */
[----:B------:R-:W-:Y:S01]  /*1da0*/  SHF.L.U64.HI R62, R168, 0x4, R169 ;  /* 0x00000004a83e7819 */ /* 0x000fe200000102a9 */
[----:B------:R-:W-:Y:S01]  /*1db0*/  IMAD.IADD R66, R57, 0x1, -R66 ;  /* 0x0000000139427824 */ /* 0x000fe200078e0a42 */
[----:B------:R-:W-:Y:S01]  /*1dc0*/  SHF.R.S32.HI R63, RZ, 0x4, R63 ;  /* 0x00000004ff3f7819 */ /* 0x000fe2000001143f */
[----:B------:R-:W-:Y:S02]  /*1dd0*/  IMAD.SHL.U32 R67, R60, 0x4, RZ ;  /* 0x000000043c437824 */ /* 0x000fe400078e00ff */
[----:B--2---:R-:W-:-:S04]  /*1de0*/  @P1 IMAD.WIDE.U32 R32, R148, R7, RZ ;  /* 0x0000000794201225 */ /* 0x004fc800078e00ff */
[----:B------:R-:W-:Y:S02]  /*1df0*/  @P1 IMAD.MOV.U32 R8, RZ, RZ, R32 ;  /* 0x000000ffff081224 */ /* 0x000fe400078e0020 */
[----:B------:R-:W-:Y:S02]  /*1e00*/  @P1 IMAD R7, R149, R7, RZ ;  /* 0x0000000795071224 */ /* 0x000fe400078e02ff */
[----:B---3--:R-:W-:-:S04]  /*1e10*/  @!P1 IMAD.WIDE.U32 R30, R22, R243, RZ ;  /* 0x000000f3161e9225 */ /* 0x008fc800078e00ff */
[----:B------:R-:W-:Y:S02]  /*1e20*/  @!P1 IMAD R9, R23, R243, RZ ;  /* 0x000000f317099224 */ /* 0x000fe400078e02ff */
[----:B------:R-:W-:Y:S02]  /*1e30*/  @!P1 IMAD.MOV.U32 R8, RZ, RZ, R30 ;  /* 0x000000ffff089224 */ /* 0x000fe400078e001e */
[----:B------:R-:W-:Y:S01]  /*1e40*/  @!P1 IMAD R6, R22, R68, R9 ;  /* 0x0000004416069224 */ /* 0x000fe200078e0209 */
[----:B------:R-:W-:Y:S02]  /*1e50*/  @P1 IADD3 R7, R33, R7, RZ ;  /* 0x0000000721071210 */ /* 0x000fe40007ffe0ff */
[----:B------:R-:W-:Y:S01]  /*1e60*/  LEA.HI R9, R58, R57, RZ, 0x6 ;  /* 0x000000393a097211 */ /* 0x000fe200078f30ff */
[----:B------:R-:W-:Y:S01]  /*1e70*/  @!P1 IMAD.IADD R7, R31, 0x1, R6 ;  /* 0x000000011f079824 */ /* 0x000fe200078e0206 */
[----:B------:R-:W-:Y:S02]  /*1e80*/  IADD3 R22, P0, R24, R8, RZ ;  /* 0x0000000818167210 */ /* 0x000fe40007f1e0ff */
[----:B------:R-:W-:Y:S01]  /*1e90*/  SHF.L.U32 R13, R9, 0x3, RZ ;  /* 0x00000003090d7819 */ /* 0x000fe200000006ff */
[----:B------:R-:W-:Y:S01]  /*1ea0*/  IMAD R9, R19, R241, RZ ;  /* 0x000000f113097224 */ /* 0x000fe200078e02ff */
[----:B------:R-:W-:Y:S01]  /*1eb0*/  SHF.R.S32.HI R6, RZ, 0x1f, R241 ;  /* 0x0000001fff067819 */ /* 0x000fe200000114f1 */
[----:B------:R-:W-:-:S04]  /*1ec0*/  IMAD.X R23, R25, 0x1, R7, P0 ;  /* 0x0000000119177824 */ /* 0x000fc800000e0607 */
[----:B------:R-:W-:Y:S02]  /*1ed0*/  IMAD R6, R18, R6, R9 ;  /* 0x0000000612067224 */ /* 0x000fe400078e0209 */
[----:B------:R-:W-:Y:S01]  /*1ee0*/  IMAD.WIDE.U32 R144, R241, R18, R22 ;  /* 0x00000012f1907225 */ /* 0x000fe200078e0016 */
[----:B------:R-:W-:-:S04]  /*1ef0*/  IADD3 R18, P0, R24, R0, RZ ;  /* 0x0000000018127210 */ /* 0x000fc80007f1e0ff */
[----:B------:R-:W-:Y:S01]  /*1f00*/  IADD3 R145, R145, R6, RZ ;  /* 0x0000000691917210 */ /* 0x000fe20007ffe0ff */
[----:B------:R-:W-:-:S04]  /*1f10*/  IMAD.WIDE R6, R239, 0x40, R142 ;  /* 0x00000040ef067825 */ /* 0x000fc800078e028e */
[----:B------:R-:W-:Y:S01]  /*1f20*/  IMAD R147, R7, R148, RZ ;  /* 0x0000009407937224 */ /* 0x000fe200078e02ff */
[----:B------:R-:W-:Y:S01]  /*1f30*/  SHF.R.S32.HI R7, RZ, 0x1f, R70 ;  /* 0x0000001fff077819 */ /* 0x000fe20000011446 */
[----:B------:R-:W-:Y:S02]  /*1f40*/  IMAD.X R19, R25, 0x1, R3, P0 ;  /* 0x0000000119137824 */ /* 0x000fe400000e0603 */
[----:B------:R-:W-:Y:S01]  /*1f50*/  IMAD R3, R169, R142, RZ ;  /* 0x0000008ea9037224 */ /* 0x000fe200078e02ff */
[----:B------:R-:W-:Y:S01]  /*1f60*/  LEA.HI R0, R7, R70, RZ, 0x6 ;  /* 0x0000004607007211 */ /* 0x000fe200078f30ff */
[----:B------:R-:W-:-:S04]  /*1f70*/  IMAD.WIDE.U32 R8, R142, R168, R20 ;  /* 0x000000a88e087225 */ /* 0x000fc800078e0014 */
[----:B------:R-:W-:Y:S01]  /*1f80*/  IMAD R3, R143, R168, R3 ;  /* 0x000000a88f037224 */ /* 0x000fe200078e0203 */
[----:B------:R-:W-:Y:S02]  /*1f90*/  SHF.R.S32.HI R0, RZ, 0x6, R0 ;  /* 0x00000006ff007819 */ /* 0x000fe40000011400 */
[C---:B----4-:R-:W-:Y:S02]  /*1fa0*/  LEA R246, P0, R8.reuse, R14, 0x1 ;  /* 0x0000000e08f67211 */ /* 0x050fe400078008ff */
[----:B------:R-:W-:Y:S02]  /*1fb0*/  IADD3 R3, R9, R3, RZ ;  /* 0x0000000309037210 */ /* 0x000fe40007ffe0ff */
[----:B------:R-:W-:Y:S02]  /*1fc0*/  IMNMX R75, R235, R0, !PT ;  /* 0x00000000eb4b7217 */ /* 0x000fe40007800200 */
[----:B------:R-:W-:Y:S02]  /*1fd0*/  LEA.HI.X R247, R8, R15, R3, 0x1, P0 ;  /* 0x0000000f08f77211 */ /* 0x000fe400000f0c03 */
[----:B------:R-:W-:Y:S01]  /*1fe0*/  ISETP.GT.AND P0, PT, R170, R75, PT ;  /* 0x0000004baa00720c */ /* 0x000fe20003f04270 */
[----:B------:R-:W-:Y:S01]  /*1ff0*/  IMAD.WIDE.U32 R18, R142, R166, R18 ;  /* 0x000000a68e127225 */ /* 0x000fe200078e0012 */
[----:B------:R-:W-:-:S03]  /*2000*/  LEA.HI R58, R58, R57, RZ, 0x5 ;  /* 0x000000393a3a7211 */ /* 0x000fc600078f28ff */
[----:B------:R-:W-:Y:S01]  /*2010*/  IMAD R147, R6, R149, R147 ;  /* 0x0000009506937224 */ /* 0x000fe200078e0293 */
[----:B------:R-:W-:Y:S01]  /*2020*/  LEA R236, P1, R18, R16, 0x1 ;  /* 0x0000001012ec7211 */ /* 0x000fe200078208ff */
[----:B------:R-:W-:Y:S02]  /*2030*/  IMAD.IADD R237, R19, 0x1, R237 ;  /* 0x0000000113ed7824 */ /* 0x000fe400078e02ed */
[----:B------:R-:W-:Y:S01]  /*2040*/  IMAD.WIDE.U32 R144, R6, R148, R144 ;  /* 0x0000009406907225 */ /* 0x000fe200078e0090 */
[----:B------:R-:W-:Y:S02]  /*2050*/  LOP3.LUT R140, R140, 0xfffffe00, R13, 0xf8, !PT ;  /* 0xfffffe008c8c7812 */ /* 0x000fe400078ef80d */
[----:B------:R-:W-:Y:S02]  /*2060*/  LEA.HI.X R237, R18, R17, R237, 0x1, P1 ;  /* 0x0000001112ed7211 */ /* 0x000fe400008f0ced */
[----:B------:R-:W-:Y:S02]  /*2070*/  @!P4 MOV R12, RZ ;  /* 0x000000ff000cc202 */ /* 0x000fe40000000f00 */
[----:B------:R-:W-:-:S02]  /*2080*/  SHF.R.S32.HI R58, RZ, 0x5, R58 ;  /* 0x00000005ff3a7819 */ /* 0x000fc4000001143a */
[----:B------:R-:W-:Y:S01]  /*2090*/  IADD3 R147, R145, R147, RZ ;  /* 0x0000009391937210 */ /* 0x000fe20007ffe0ff */
[----:B------:R-:W-:Y:S05]  /*20a0*/  @!P0 BRA `(.L_x_3819) ;  /* 0x0000a39000008947 */ /* 0x000fea0003800000 */
[----:B-1----:R-:W2:Y:S04]  /*20b0*/  LD.E.64 R26, [R28.64+0x120] ;  /* 0x000120061c1a7980 */ /* 0x002ea8000c101b00 */
[----:B------:R-:W3:Y:S04]  /*20c0*/  LD.E.64 R30, [R28.64+0x118] ;  /* 0x000118061c1e7980 */ /* 0x000ee8000c101b00 */
[----:B------:R-:W4:Y:S04]  /*20d0*/  LD.E.64 R158, [R28.64+0x128] ;  /* 0x000128061c9e7980 */ /* 0x000f28000c101b00 */
[----:B------:R-:W4:Y:S04]  /*20e0*/  LD.E.64 R154, [R28.64+0x130] ;  /* 0x000130061c9a7980 */ /* 0x000f28000c101b00 */
[----:B------:R-:W4:Y:S04]  /*20f0*/  LD.E.64 R18, [R28.64+0x138] ;  /* 0x000138061c127980 */ /* 0x000f28000c101b00 */
[----:B------:R-:W4:Y:S04]  /*2100*/  LD.E R10, [R28.64+0xd0] ;  /* 0x0000d0061c0a7980 */ /* 0x000f28000c101900 */
[----:B------:R-:W4:Y:S04]  /*2110*/  LD.E.64 R20, [R28.64+0x140] ;  /* 0x000140061c147980 */ /* 0x000f28000c101b00 */
[----:B------:R-:W4:Y:S04]  /*2120*/  LD.E.64 R16, [R28.64+0x110] ;  /* 0x000110061c107980 */ /* 0x000f28000c101b00 */
[----:B------:R-:W4:Y:S04]  /*2130*/  LD.E.64 R14, [R28.64+0x108] ;  /* 0x000108061c0e7980 */ /* 0x000f28000c101b00 */
[----:B------:R-:W4:Y:S04]  /*2140*/  LD.E.64 R8, [R28.64+0x150] ;  /* 0x000150061c087980 */ /* 0x000f28000c101b00 */
[----:B------:R-:W4:Y:S01]  /*2150*/  LD.E.64 R6, [R28.64+0x148] ;  /* 0x000148061c067980 */ /* 0x000f22000c101b00 */
[----:B------:R-:W-:Y:S01]  /*2160*/  SHF.R.S32.HI R13, RZ, 0x1f, R70 ;  /* 0x0000001fff0d7819 */ /* 0x000fe20000011446 */
[----:B-----5:R-:W-:Y:S01]  /*2170*/  IMAD.IADD R12, R12, 0x1, R5 ;  /* 0x000000010c0c7824 */ /* 0x020fe200078e0205 */
[C---:B------:R-:W-:Y:S01]  /*2180*/  SHF.L.U64.HI R72, R168.reuse, 0x5, R169 ;  /* 0x00000005a8487819 */ /* 0x040fe200000102a9 */
[----:B------:R-:W-:-:S02]  /*2190*/  IMAD.SHL.U32 R71, R168, 0x20, RZ ;  /* 0x00000020a8477824 */ /* 0x000fc400078e00ff */
[----:B------:R-:W-:Y:S02]  /*21a0*/  IMAD R69, R169, 0x60, RZ ;  /* 0x00000060a9457824 */ /* 0x000fe400078e02ff */
[----:B------:R-:W-:Y:S01]  /*21b0*/  IMAD.WIDE.U32 R152, R168, 0x60, RZ ;  /* 0x00000060a8987825 */ /* 0x000fe200078e00ff */
[C---:B------:R-:W-:Y:S02]  /*21c0*/  SHF.L.U64.HI R72, R71.reuse, 0x1, R72 ;  /* 0x0000000147487819 */ /* 0x040fe40000010248 */
[C---:B------:R-:W-:Y:S01]  /*21d0*/  IADD3 R139, R142.reuse, 0x10, RZ ;  /* 0x000000108e8b7810 */ /* 0x040fe20007ffe0ff */
[----:B------:R-:W-:Y:S01]  /*21e0*/  IMAD.MOV.U32 R112, RZ, RZ, R246 ;  /* 0x000000ffff707224 */ /* 0x000fe200078e00f6 */
[C---:B------:R-:W-:Y:S01]  /*21f0*/  IADD3 R138, R142.reuse, 0x20, RZ ;  /* 0x000000208e8a7810 */ /* 0x040fe20007ffe0ff */
[----:B------:R-:W-:Y:S01]  /*2200*/  IMAD.MOV.U32 R113, RZ, RZ, R247 ;  /* 0x000000ffff717224 */ /* 0x000fe200078e00f7 */
[----:B------:R-:W-:Y:S01]  /*2210*/  IADD3 R136, R142, 0x30, RZ ;  /* 0x000000308e887810 */ /* 0x000fe20007ffe0ff */
[----:B------:R-:W-:Y:S01]  /*2220*/  IMAD.SHL.U32 R71, R71, 0x2, RZ ;  /* 0x0000000247477824 */ /* 0x000fe200078e00ff */
[C---:B------:R-:W-:Y:S01]  /*2230*/  SHF.L.U64.HI R74, R166.reuse, 0x5, R167 ;  /* 0x00000005a64a7819 */ /* 0x040fe200000102a7 */
[----:B------:R-:W-:Y:S01]  /*2240*/  IMAD.IADD R69, R153, 0x1, R69 ;  /* 0x0000000199457824 */ /* 0x000fe200078e0245 */
[----:B------:R-:W-:Y:S01]  /*2250*/  SHF.L.U32 R73, R166, 0x5, RZ ;  /* 0x00000005a6497819 */ /* 0x000fe200000006ff */
[----:B------:R-:W-:-:S02]  /*2260*/  IMAD.MOV.U32 R156, RZ, RZ, R236 ;  /* 0x000000ffff9c7224 */ /* 0x000fc400078e00ec */
[----:B------:R-:W-:Y:S02]  /*2270*/  IMAD.MOV.U32 R157, RZ, RZ, R237 ;  /* 0x000000ffff9d7224 */ /* 0x000fe400078e00ed */
[----:B--2---:R-:W-:-:S04]  /*2280*/  IMAD R3, R27, R243, RZ ;  /* 0x000000f31b037224 */ /* 0x004fc800078e02ff */
[----:B------:R-:W-:Y:S02]  /*2290*/  IMAD R0, R26, R68, R3 ;  /* 0x000000441a007224 */ /* 0x000fe400078e0203 */
[----:B------:R-:W-:-:S04]  /*22a0*/  IMAD.WIDE.U32 R26, R243, R26, R24 ;  /* 0x0000001af31a7225 */ /* 0x000fc800078e0018 */
[----:B---3--:R-:W-:Y:S02]  /*22b0*/  IMAD R3, R31, R243, RZ ;  /* 0x000000f31f037224 */ /* 0x008fe400078e02ff */
[----:B------:R-:W-:Y:S02]  /*22c0*/  IMAD.IADD R27, R27, 0x1, R0 ;  /* 0x000000011b1b7824 */ /* 0x000fe400078e0200 */
[----:B------:R-:W-:-:S04]  /*22d0*/  IMAD.WIDE.U32 R22, R243, R30, R24 ;  /* 0x0000001ef3167225 */ /* 0x000fc800078e0018 */
[----:B------:R-:W-:Y:S01]  /*22e0*/  IMAD R0, R30, R68, R3 ;  /* 0x000000441e007224 */ /* 0x000fe200078e0203 */
[----:B------:R-:W-:-:S03]  /*22f0*/  SHF.R.S32.HI R3, RZ, 0x1f, R5 ;  /* 0x0000001fff037819 */ /* 0x000fc60000011405 */
[----:B------:R-:W-:Y:S02]  /*2300*/  IMAD.IADD R23, R23, 0x1, R0 ;  /* 0x0000000117177824 */ /* 0x000fe400078e0200 */
[-C--:B----4-:R-:W-:Y:S02]  /*2310*/  IMAD R0, R159, R5.reuse, RZ ;  /* 0x000000059f007224 */ /* 0x090fe400078e02ff */
[----:B------:R-:W-:Y:S02]  /*2320*/  IMAD R2, R155, R5, RZ ;  /* 0x000000059b027224 */ /* 0x000fe400078e02ff */
[C---:B------:R-:W-:Y:S02]  /*2330*/  IMAD R0, R158.reuse, R3, R0 ;  /* 0x000000039e007224 */ /* 0x040fe400078e0200 */
[----:B------:R-:W-:-:S04]  /*2340*/  IMAD.WIDE.U32 R22, R158, R5, R22 ;  /* 0x000000059e167225 */ /* 0x000fc800078e0016 */
[C---:B------:R-:W-:Y:S02]  /*2350*/  IMAD R2, R154.reuse, R3, R2 ;  /* 0x000000039a027224 */ /* 0x040fe400078e0202 */
[----:B------:R-:W-:Y:S01]  /*2360*/  IMAD.WIDE.U32 R26, R154, R5, R26 ;  /* 0x000000059a1a7225 */ /* 0x000fe200078e001a */
[----:B------:R-:W-:-:S03]  /*2370*/  LEA.HI R135, R10, R10, RZ, 0x1 ;  /* 0x0000000a0a877211 */ /* 0x000fc600078f08ff */
[----:B------:R-:W-:Y:S02]  /*2380*/  IMAD.IADD R23, R23, 0x1, R0 ;  /* 0x0000000117177824 */ /* 0x000fe400078e0200 */
[----:B------:R-:W-:Y:S01]  /*2390*/  IMAD R0, R19, R4, RZ ;  /* 0x0000000413007224 */ /* 0x000fe200078e02ff */
[----:B------:R-:W-:Y:S01]  /*23a0*/  IADD3 R3, P0, -R70, R142, RZ ;  /* 0x0000008e46037210 */ /* 0x000fe20007f1e1ff */
[----:B------:R-:W-:Y:S02]  /*23b0*/  IMAD.IADD R27, R27, 0x1, R2 ;  /* 0x000000011b1b7824 */ /* 0x000fe400078e0202 */
[-C--:B------:R-:W-:Y:S01]  /*23c0*/  IMAD R2, R21, R4.reuse, RZ ;  /* 0x0000000415027224 */ /* 0x080fe200078e02ff */
[----:B------:R-:W-:Y:S01]  /*23d0*/  SHF.R.S32.HI R135, RZ, 0x1, R135 ;  /* 0x00000001ff877819 */ /* 0x000fe20000011487 */
[C---:B------:R-:W-:Y:S02]  /*23e0*/  IMAD R0, R18.reuse, R11, R0 ;  /* 0x0000000b12007224 */ /* 0x040fe400078e0200 */
[----:B------:R-:W-:-:S04]  /*23f0*/  IMAD.WIDE.U32 R18, R18, R4, R22 ;  /* 0x0000000412127225 */ /* 0x000fc800078e0016 */
[C---:B------:R-:W-:Y:S02]  /*2400*/  IMAD R2, R20.reuse, R11, R2 ;  /* 0x0000000b14027224 */ /* 0x040fe400078e0202 */
[----:B------:R-:W-:Y:S01]  /*2410*/  IMAD.WIDE.U32 R20, R20, R4, R26 ;  /* 0x0000000414147225 */ /* 0x000fe200078e001a */
[----:B------:R-:W-:-:S03]  /*2420*/  IADD3 R19, R19, R0, RZ ;  /* 0x0000000013137210 */ /* 0x000fc60007ffe0ff */
[----:B------:R-:W-:Y:S02]  /*2430*/  IMAD.X R13, R143, 0x1, ~R13, P0 ;  /* 0x000000018f0d7824 */ /* 0x000fe400000e0e0d */
[----:B------:R-:W-:Y:S02]  /*2440*/  IMAD R111, R135, R12, RZ ;  /* 0x0000000c876f7224 */ /* 0x000fe400078e02ff */
[----:B------:R-:W-:Y:S02]  /*2450*/  IMAD R4, R142, R135, R67 ;  /* 0x000000878e047224 */ /* 0x000fe400078e0243 */
[----:B------:R-:W-:Y:S02]  /*2460*/  IMAD.IADD R21, R21, 0x1, R2 ;  /* 0x0000000115157824 */ /* 0x000fe400078e0202 */
[C---:B------:R-:W-:Y:S02]  /*2470*/  IMAD R103, R13.reuse, R154, RZ ;  /* 0x0000009a0d677224 */ /* 0x040fe400078e02ff */
[----:B------:R-:W-:Y:S01]  /*2480*/  IMAD R107, R13, R158, RZ ;  /* 0x0000009e0d6b7224 */ /* 0x000fe200078e02ff */
[----:B------:R-:W-:Y:S01]  /*2490*/  IADD3 R0, P3, R111, R4, RZ ;  /* 0x000000046f007210 */ /* 0x000fe20007f7e0ff */
[----:B------:R-:W-:-:S02]  /*24a0*/  IMAD R103, R155, R3, R103 ;  /* 0x000000039b677224 */ /* 0x000fc400078e0267 */
[----:B------:R-:W-:Y:S01]  /*24b0*/  IMAD.WIDE.U32 R10, R154, R3, R20 ;  /* 0x000000039a0a7225 */ /* 0x000fe200078e0014 */
[----:B------:R-:W-:-:S03]  /*24c0*/  SHF.R.S32.HI R2, RZ, 0x1f, R111 ;  /* 0x0000001fff027819 */ /* 0x000fc6000001146f */
[-C--:B------:R-:W-:Y:S02]  /*24d0*/  IMAD R107, R159, R3.reuse, R107 ;  /* 0x000000039f6b7224 */ /* 0x080fe400078e026b */
[----:B------:R-:W-:-:S04]  /*24e0*/  IMAD.WIDE.U32 R12, R158, R3, R18 ;  /* 0x000000039e0c7225 */ /* 0x000fc800078e0012 */
[----:B------:R-:W-:Y:S01]  /*24f0*/  IMAD.IADD R3, R67, 0x1, R4 ;  /* 0x0000000143037824 */ /* 0x000fe200078e0204 */
[----:B------:R-:W-:Y:S01]  /*2500*/  LEA R104, P1, R10, R16, 0x1 ;  /* 0x000000100a687211 */ /* 0x000fe200078208ff */
[----:B------:R-:W-:Y:S01]  /*2510*/  IMAD.IADD R103, R11, 0x1, R103 ;  /* 0x000000010b677824 */ /* 0x000fe200078e0267 */
[----:B------:R-:W-:Y:S01]  /*2520*/  LEA R106, P0, R12, R14, 0x1 ;  /* 0x0000000e0c6a7211 */ /* 0x000fe200078008ff */
[----:B------:R-:W-:Y:S01]  /*2530*/  IMAD.IADD R107, R13, 0x1, R107 ;  /* 0x000000010d6b7824 */ /* 0x000fe200078e026b */
[----:B------:R-:W-:Y:S01]  /*2540*/  IADD3 R111, P2, R111, R3, RZ ;  /* 0x000000036f6f7210 */ /* 0x000fe20007f5e0ff */
[----:B------:R-:W-:Y:S01]  /*2550*/  IMAD.SHL.U32 R26, R0, 0x2, RZ ;  /* 0x00000002001a7824 */ /* 0x000fe200078e00ff */
[----:B------:R-:W-:Y:S02]  /*2560*/  LEA.HI.X.SX32 R5, R4, R2, 0x1, P3 ;  /* 0x0000000204057211 */ /* 0x000fe400018f0eff */
[----:B------:R-:W-:Y:S02]  /*2570*/  LEA.HI.X R103, R10, R17, R103, 0x1, P1 ;  /* 0x000000110a677211 */ /* 0x000fe400008f0c67 */
[----:B------:R-:W-:-:S02]  /*2580*/  LEA.HI.X R107, R12, R15, R107, 0x1, P0 ;  /* 0x0000000f0c6b7211 */ /* 0x000fc400000f0c6b */
[----:B------:R-:W-:Y:S02]  /*2590*/  LEA.HI.X.SX32 R2, R3, R2, 0x1, P2 ;  /* 0x0000000203027211 */ /* 0x000fe400010f0eff */
[C---:B------:R-:W-:Y:S02]  /*25a0*/  SHF.L.U32 R110, R111.reuse, 0x1, RZ ;  /* 0x000000016f6e7819 */ /* 0x040fe400000006ff */
[-C--:B------:R-:W-:Y:S01]  /*25b0*/  IADD3 R52, P1, R8, R26.reuse, RZ ;  /* 0x0000001a08347210 */ /* 0x080fe20007f3e0ff */
[----:B------:R-:W-:Y:S01]  /*25c0*/  IMAD.SHL.U32 R77, R158, 0x10, RZ ;  /* 0x000000109e4d7824 */ /* 0x000fe200078e00ff */
[----:B------:R-:W-:Y:S02]  /*25d0*/  SHF.L.U64.HI R0, R0, 0x1, R5 ;  /* 0x0000000100007819 */ /* 0x000fe40000010205 */
[----:B------:R-:W-:Y:S02]  /*25e0*/  IADD3 R26, P0, R6, R26, RZ ;  /* 0x0000001a061a7210 */ /* 0x000fe40007f1e0ff */
[----:B------:R-:W-:-:S02]  /*25f0*/  SHF.L.U64.HI R111, R111, 0x1, R2 ;  /* 0x000000016f6f7819 */ /* 0x000fc40000010202 */
[-C--:B------:R-:W-:Y:S01]  /*2600*/  IADD3 R108, P3, R8, R110.reuse, RZ ;  /* 0x0000006e086c7210 */ /* 0x080fe20007f7e0ff */
[--C-:B------:R-:W-:Y:S01]  /*2610*/  IMAD.X R53, R9, 0x1, R0.reuse, P1 ;  /* 0x0000000109357824 */ /* 0x100fe200008e0600 */
[----:B------:R-:W-:Y:S01]  /*2620*/  IADD3 R110, P2, R6, R110, RZ ;  /* 0x0000006e066e7210 */ /* 0x000fe20007f5e0ff */
[----:B------:R-:W-:Y:S01]  /*2630*/  IMAD.X R27, R7, 0x1, R0, P0 ;  /* 0x00000001071b7824 */ /* 0x000fe200000e0600 */
[C---:B------:R-:W-:Y:S01]  /*2640*/  SHF.L.U64.HI R76, R158.reuse, 0x4, R159 ;  /* 0x000000049e4c7819 */ /* 0x040fe2000001029f */
[C---:B------:R-:W-:Y:S01]  /*2650*/  IMAD.SHL.U32 R79, R158.reuse, 0x20, RZ ;  /* 0x000000209e4f7824 */ /* 0x040fe200078e00ff */
[----:B------:R-:W-:Y:S01]  /*2660*/  IADD3 R86, P1, P0, R77, R77, R77 ;  /* 0x0000004d4d567210 */ /* 0x000fe2000783e04d */
[----:B------:R-:W-:Y:S01]  /*2670*/  IMAD.X R109, R9, 0x1, R111, P3 ;  /* 0x00000001096d7824 */ /* 0x000fe200018e066f */
[----:B------:R-:W-:Y:S01]  /*2680*/  SHF.L.U64.HI R78, R158, 0x5, R159 ;  /* 0x000000059e4e7819 */ /* 0x000fe2000001029f */
[----:B------:R-:W-:Y:S01]  /*2690*/  IMAD.X R111, R7, 0x1, R111, P2 ;  /* 0x00000001076f7824 */ /* 0x000fe200010e066f */
[----:B------:R-:W-:-:S02]  /*26a0*/  IADD3.X R87, R76, R76, R76, P1, P0 ;  /* 0x0000004c4c577210 */ /* 0x000fc40000fe044c */
[C-C-:B------:R-:W-:Y:S02]  /*26b0*/  IADD3 R80, P5, P4, -R79.reuse, 0x40, R86.reuse ;  /* 0x000000404f507810 */ /* 0x140fe40007cbe156 */
[C-C-:B------:R-:W-:Y:S02]  /*26c0*/  IADD3 R82, P3, P2, -R79.reuse, 0x80, R86.reuse ;  /* 0x000000804f527810 */ /* 0x140fe40007a7e156 */
[----:B------:R-:W-:Y:S01]  /*26d0*/  IADD3 R86, P1, P0, -R79, 0xc0, R86 ;  /* 0x000000c04f567810 */ /* 0x000fe2000783e156 */
[----:B------:R-:W-:Y:S01]  /*26e0*/  IMAD.SHL.U32 R141, R135, 0x10, RZ ;  /* 0x00000010878d7824 */ /* 0x000fe200078e00ff */
[C-C-:B------:R-:W-:Y:S02]  /*26f0*/  IADD3.X R81, ~R78.reuse, RZ, R87.reuse, P5, P4 ;  /* 0x000000ff4e517210 */ /* 0x140fe40002fe8557 */
[C-C-:B------:R-:W-:Y:S02]  /*2700*/  IADD3.X R83, ~R78.reuse, RZ, R87.reuse, P3, P2 ;  /* 0x000000ff4e537210 */ /* 0x140fe40001fe4557 */
[----:B------:R-:W-:-:S02]  /*2710*/  IADD3.X R87, ~R78, RZ, R87, P1, P0 ;  /* 0x000000ff4e577210 */ /* 0x000fc40000fe0557 */
[-C--:B------:R-:W-:Y:S02]  /*2720*/  IADD3 R84, P2, R80, R77.reuse, RZ ;  /* 0x0000004d50547210 */ /* 0x080fe40007f5e0ff */
[-C--:B------:R-:W-:Y:S02]  /*2730*/  IADD3 R88, P1, R82, R77.reuse, RZ ;  /* 0x0000004d52587210 */ /* 0x080fe40007f3e0ff */
[-C--:B------:R-:W-:Y:S02]  /*2740*/  IADD3 R90, P0, R86, R77.reuse, RZ ;  /* 0x0000004d565a7210 */ /* 0x080fe40007f1e0ff */
[C---:B------:R-:W-:Y:S02]  /*2750*/  IADD3 R134, R141.reuse, 0x40, RZ ;  /* 0x000000408d867810 */ /* 0x040fe40007ffe0ff */
[C---:B------:R-:W-:Y:S02]  /*2760*/  IADD3 R133, R141.reuse, 0x80, RZ ;  /* 0x000000808d857810 */ /* 0x040fe40007ffe0ff */
[----:B------:R-:W-:Y:S01]  /*2770*/  IADD3 R131, R141, 0xc0, RZ ;  /* 0x000000c08d837810 */ /* 0x000fe20007ffe0ff */
[--C-:B------:R-:W-:Y:S01]  /*2780*/  IMAD.X R85, R81, 0x1, R76.reuse, P2 ;  /* 0x0000000151557824 */ /* 0x100fe200010e064c */
[-C--:B------:R-:W-:Y:S01]  /*2790*/  IADD3 R98, P2, R84, R77.reuse, RZ ;  /* 0x0000004d54627210 */ /* 0x080fe20007f5e0ff */
[--C-:B------:R-:W-:Y:S01]  /*27a0*/  IMAD.X R89, R83, 0x1, R76.reuse, P1 ;  /* 0x0000000153597824 */ /* 0x100fe200008e064c */
[-C--:B------:R-:W-:Y:S01]  /*27b0*/  IADD3 R100, P1, R88, R77.reuse, RZ ;  /* 0x0000004d58647210 */ /* 0x080fe20007f3e0ff */
[--C-:B------:R-:W-:Y:S01]  /*27c0*/  IMAD.X R91, R87, 0x1, R76.reuse, P0 ;  /* 0x00000001575b7824 */ /* 0x100fe200000e064c */
[C---:B------:R-:W-:Y:S01]  /*27d0*/  IADD3 R132, R141.reuse, R134, RZ ;  /* 0x000000868d847210 */ /* 0x040fe20007ffe0ff */
[C---:B------:R-:W-:Y:S01]  /*27e0*/  IMAD.IADD R130, R141.reuse, 0x1, R133 ;  /* 0x000000018d827824 */ /* 0x040fe200078e0285 */
[----:B------:R-:W-:Y:S01]  /*27f0*/  IADD3 R102, P0, R90, R77, RZ ;  /* 0x0000004d5a667210 */ /* 0x000fe20007f1e0ff */
[----:B------:R-:W-:Y:S01]  /*2800*/  IMAD.IADD R128, R141, 0x1, R131 ;  /* 0x000000018d807824 */ /* 0x000fe200078e0283 */
[C-C-:B------:R-:W-:Y:S01]  /*2810*/  SHF.L.U64.HI R92, R154.reuse, 0x4, R155.reuse ;  /* 0x000000049a5c7819 */ /* 0x140fe2000001029b */
[C---:B------:R-:W-:Y:S01]  /*2820*/  IMAD.SHL.U32 R95, R154.reuse, 0x20, RZ ;  /* 0x000000209a5f7824 */ /* 0x040fe200078e00ff */
[C---:B------:R-:W-:Y:S01]  /*2830*/  SHF.L.U32 R93, R154.reuse, 0x4, RZ ;  /* 0x000000049a5d7819 */ /* 0x040fe200000006ff */
[----:B------:R-:W-:Y:S01]  /*2840*/  IMAD R3, R155, 0x60, RZ ;  /* 0x000000609b037824 */ /* 0x000fe200078e02ff */
[----:B------:R-:W-:Y:S01]  /*2850*/  SHF.L.U64.HI R94, R154, 0x5, R155 ;  /* 0x000000059a5e7819 */ /* 0x000fe2000001029b */
[----:B------:R-:W-:Y:S01]  /*2860*/  IMAD.SHL.U32 R137, R135, 0x20, RZ ;  /* 0x0000002087897824 */ /* 0x000fe200078e00ff */
[----:B------:R-:W-:Y:S01]  /*2870*/  IADD3.X R101, R91, R76, RZ, P0, !PT ;  /* 0x0000004c5b657210 */ /* 0x000fe200007fe4ff */
[----:B------:R-:W-:-:S02]  /*2880*/  IMAD.X R97, R85, 0x1, R76, P2 ;  /* 0x0000000155617824 */ /* 0x000fc400010e064c */
[----:B------:R-:W-:Y:S01]  /*2890*/  IMAD.X R99, R89, 0x1, R76, P1 ;  /* 0x0000000159637824 */ /* 0x000fe200008e064c */
[----:B------:R-:W-:Y:S01]  /*28a0*/  IADD3 R127, R141, R130, RZ ;  /* 0x000000828d7f7210 */ /* 0x000fe20007ffe0ff */
[----:B------:R-:W-:-:S04]  /*28b0*/  IMAD.WIDE.U32 R154, R154, 0x60, RZ ;  /* 0x000000609a9a7825 */ /* 0x000fc800078e00ff */
[----:B------:R-:W-:Y:S02]  /*28c0*/  IMAD R135, R135, 0x30, RZ ;  /* 0x0000003087877824 */ /* 0x000fe400078e02ff */
[C---:B------:R-:W-:Y:S02]  /*28d0*/  IMAD.IADD R129, R141.reuse, 0x1, R132 ;  /* 0x000000018d817824 */ /* 0x040fe400078e0284 */
[----:B------:R-:W-:Y:S01]  /*28e0*/  IMAD.IADD R126, R141, 0x1, R128 ;  /* 0x000000018d7e7824 */ /* 0x000fe200078e0280 */
[----:B------:R-:W-:Y:S01]  /*28f0*/  SHF.L.U64.HI R92, R93, 0x1, R92 ;  /* 0x000000015d5c7819 */ /* 0x000fe2000001025c */
[----:B------:R-:W-:Y:S01]  /*2900*/  IMAD.MOV.U32 R17, RZ, RZ, R170 ;  /* 0x000000ffff117224 */ /* 0x000fe200078e00aa */
        /* <DEDUP_REMOVED lines=8> */
[----:B------:R-:W-:Y:S01]  /*2990*/  IADD3 R20, R24, 0x40, RZ ;  /* 0x0000004018147810 */ /* 0x000fe20007ffe0ff */
[----:B------:R-:W-:Y:S01]  /*29a0*/  IMAD.SHL.U32 R102, R102, 0x2, RZ ;  /* 0x0000000266667824 */ /* 0x000fe200078e00ff */
[----:B------:R-:W-:-:S02]  /*29b0*/  IADD3 R19, R24, 0x80, RZ ;  /* 0x0000008018137810 */ /* 0x000fc40007ffe0ff */
[----:B------:R-:W-:Y:S02]  /*29c0*/  IADD3 R18, R24, 0xc0, RZ ;  /* 0x000000c018127810 */ /* 0x000fe40007ffe0ff */
[----:B------:R-:W-:Y:S02]  /*29d0*/  IADD3 R96, R155, R3, RZ ;  /* 0x000000039b607210 */ /* 0x000fe40007ffe0ff */
        /* <DEDUP_REMOVED lines=12> */
.L_x_3875:
        /* <DEDUP_REMOVED lines=251> */
.L_x_3824:
[----:B------:R-:W-:Y:S05]  /*3a50*/  BSYNC B0 ;  /* 0x0000000000007941 */ /* 0x000fea0003800000 */
.L_x_3823:
[----:B------:R-:W-:Y:S01]  /*3a60*/  BSSY B0, `(.L_x_3825) ;  /* 0x00000c0000007945 */ /* 0x000fe20003800000 */
[----:B------:R-:W-:-:S05]  /*3a70*/  @!P2 BRA `(.L_x_3826) ;  /* 0x00000be00000a947 */ /* 0x000fca0003800000 */
[----:B------:R-:W-:Y:S02]  /*3a80*/  ISETP.GE.AND P0, PT, R24, R23, PT ;  /* 0x000000171800720c */ /* 0x000fe40003f06270 */
[----:B------:R-:W-:Y:S02]  /*3a90*/  LEA R172, P1, R77, R106, 0x1 ;  /* 0x0000006a4dac7211 */ /* 0x000fe400078208ff */
[----:B------:R-:W-:Y:S02]  /*3aa0*/  SHF.L.U32 R165, R141, 0x1, RZ ;  /* 0x000000018da57819 */ /* 0x000fe400000006ff */
        /* <DEDUP_REMOVED lines=187> */
.L_x_3826:
[----:B------:R-:W-:Y:S05]  /*4660*/  BSYNC B0 ;  /* 0x0000000000007941 */ /* 0x000fea0003800000 */
.L_x_3825:
[C---:B------:R-:W-:Y:S01]  /*4670*/  ISETP.GE.AND P0, PT, R138.reuse, R163, PT ;  /* 0x000000a38a00720c */ /* 0x040fe20003f06270 */
[----:B------:R-:W-:Y:S03]  /*4680*/  BSSY B0, `(.L_x_3827) ;  /* 0x00000c2000007945 */ /* 0x000fe60003800000 */
[----:B------:R-:W-:Y:S11]  /*4690*/  ISETP.GE.AND P0, PT, R138, R161, !P0 ;  /* 0x000000a18a00720c */ /* 0x000ff60004706270 */
[----:B------:R-:W-:Y:S02]  /*46a0*/  @!UPT UIADD3 URZ, URZ, URZ, URZ ;  /* 0x0000003f3f3ff290 */ /* 0x000fe4000fffe03f */
[----:B------:R-:W-:-:S05]  /*46b0*/  @!P0 BRA `(.L_x_3828) ;  /* 0x00000be000008947 */ /* 0x000fca0003800000 */
[----:B------:R-:W-:Y:S02]  /*46c0*/  ISETP.GE.AND P0, PT, R24, R23, PT ;  /* 0x000000171800720c */ /* 0x000fe40003f06270 */
[----:B------:R-:W-:Y:S02]  /*46d0*/  LEA R172, P1, R79, R106, 0x1 ;  /* 0x0000006a4fac7211 */ /* 0x000fe400078208ff */
[----:B-1----:R-:W-:Y:S02]  /*46e0*/  SHF.L.U32 R165, R137, 0x1, RZ ;  /* 0x0000000189a57819 */ /* 0x002fe400000006ff */
        /* <DEDUP_REMOVED lines=187> */
.L_x_3828:
[----:B------:R-:W-:Y:S05]  /*52a0*/  BSYNC B0 ;  /* 0x0000000000007941 */ /* 0x000fea0003800000 */
.L_x_3827:
[C---:B------:R-:W-:Y:S01]  /*52b0*/  ISETP.GE.AND P0, PT, R136.reuse, R163, PT ;  /* 0x000000a38800720c */ /* 0x040fe20003f06270 */
[----:B------:R-:W-:Y:S03]  /*52c0*/  BSSY B0, `(.L_x_3829) ;  /* 0x00000c4000007945 */ /* 0x000fe60003800000 */
[----:B------:R-:W-:Y:S11]  /*52d0*/  ISETP.GE.AND P0, PT, R136, R161, !P0 ;  /* 0x000000a18800720c */ /* 0x000ff60004706270 */
[----:B------:R-:W-:Y:S02]  /*52e0*/  @!UPT UIADD3 URZ, URZ, URZ, URZ ;  /* 0x0000003f3f3ff290 */ /* 0x000fe4000fffe03f */
[----:B------:R-:W-:-:S05]  /*52f0*/  @!P0 BRA `(.L_x_3830) ;  /* 0x00000c0000008947 */ /* 0x000fca0003800000 */
[----:B------:R-:W-:Y:S01]  /*5300*/  IMAD R161, R159, 0x60, RZ ;  /* 0x000000609fa17824 */ /* 0x000fe200078e02ff */
[----:B-1----:R-:W-:Y:S01]  /*5310*/  SHF.L.U32 R165, R135, 0x1, RZ ;  /* 0x0000000187a57819 */ /* 0x002fe200000006ff */
        /* <DEDUP_REMOVED lines=190> */
.L_x_3830:
[----:B------:R-:W-:Y:S05]  /*5f00*/  BSYNC B0 ;  /* 0x0000000000007941 */ /* 0x000fea0003800000 */
.L_x_3829:
[----:B------:R-:W2:Y:S02]  /*5f10*/  LD.E R3, [R28.64+0xd0] ;  /* 0x0000d0061c037980 */ /* 0x000ea4000c101900 */
[----:B--2---:R-:W-:Y:S05]  /*5f20*/  IMAD.U32 R3, R3, -0x20, RZ ;  /* 0xffffffe003037824 */ /* 0x004fea00078e00ff */
[C---:B------:R-:W-:Y:S02]  /*5f30*/  LEA R26, P1, R3.reuse, R26, 0x1 ;  /* 0x0000001a031a7211 */ /* 0x040fe400078208ff */
[C---:B------:R-:W-:Y:S02]  /*5f40*/  LEA R52, P0, R3.reuse, R52, 0x1 ;  /* 0x0000003403347211 */ /* 0x040fe400078008ff */
[C---:B------:R-:W-:Y:S02]  /*5f50*/  LEA.HI.X.SX32 R27, R3.reuse, R27, 0x1, P1 ;  /* 0x0000001b031b7211 */ /* 0x040fe400008f0eff */
[----:B------:R-:W-:Y:S01]  /*5f60*/  LEA.HI.X.SX32 R53, R3, R53, 0x1, P0 ;  /* 0x0000003503357211 */ /* 0x000fe200000f0eff */
[----:B------:R-:W-:-:S05]  /*5f70*/  BRA `(.L_x_3831) ;  /* 0x00005e6000007947 */ /* 0x000fca0003800000 */
.L_x_3822:
        /* <DEDUP_REMOVED lines=85> */
.L_x_3835:
[----:B------:R-:W-:Y:S05]  /*64d0*/  BSYNC B0 ;  /* 0x0000000000007941 */ /* 0x000fea0003800000 */
.L_x_3834:
        /* <DEDUP_REMOVED lines=84> */
.L_x_3837:
[----:B------:R-:W-:Y:S05]  /*6a20*/  BSYNC B0 ;  /* 0x0000000000007941 */ /* 0x000fea0003800000 */
.L_x_3836:
        /* <DEDUP_REMOVED lines=83> */
.L_x_3839:
[----:B------:R-:W-:Y:S05]  /*6f60*/  BSYNC B0 ;  /* 0x0000000000007941 */ /* 0x000fea0003800000 */
.L_x_3838:
        /* <DEDUP_REMOVED lines=84> */
.L_x_3841:
[----:B------:R-:W-:Y:S05]  /*74b0*/  BSYNC B0 ;  /* 0x0000000000007941 */ /* 0x000fea0003800000 */
.L_x_3840:
[----:B-----5:R3:W-:Y:S02]  /*74c0*/  ST.E.128 [R156.64+0x180], R8 ;  /* 0x000180089c007985 */ /* 0x0207e4000c101d06 */
.L_x_3833:
[----:B------:R-:W-:Y:S05]  /*74d0*/  BSYNC B1 ;  /* 0x0000000000017941 */ /* 0x000fea0003800000 */
.L_x_3832:
        /* <DEDUP_REMOVED lines=90> */
.L_x_3845:
[----:B------:R-:W-:Y:S05]  /*7a80*/  BSYNC B0 ;  /* 0x0000000000007941 */ /* 0x000fea0003800000 */
.L_x_3844:
        /* <DEDUP_REMOVED lines=10> */
[C---:B-----5:R-:W-:Y:S01]  /*7b30*/  IMAD.U32 R16, R9.reuse, 0x10000, RZ ;  /* 0x0001000009107824 */ /* 0x060fe200078e00ff */
        /* <DEDUP_REMOVED lines=81> */
.L_x_3847:
[----:B------:R-:W-:Y:S05]  /*8050*/  BSYNC B0 ;  /* 0x0000000000007941 */ /* 0x000fea0003800000 */
.L_x_3846:
[----:B-----5:R3:W-:Y:S01]  /*8060*/  ST.E.128 [R42.64+0x80], R8 ;  /* 0x000080082a007985 */ /* 0x0207e2000c101d06 */
[----:B------:R-:W-:Y:S01]  /*8070*/  ISETP.GE.AND P0, PT, R19, R23, PT ;  /* 0x000000171300720c */ /* 0x000fe20003f06270 */
[----:B------:R-:W-:Y:S02]  /*8080*/  BSSY B0, `(.L_x_3848) ;  /* 0x0000057000007945 */ /* 0x000fe40003800000 */
[----:B--2---:R3:W5:Y:S10]  /*8090*/  LD.E.128 R12, [R54.64+0x100] ;  /* 0x00010006360c7980 */ /* 0x004774000c101d00 */
[----:B------:R-:W-:-:S05]  /*80a0*/  @P0 BRA `(.L_x_3849) ;  /* 0x0000054000000947 */ /* 0x000fca0003800000 */
[----:B------:R-:W-:Y:S01]  /*80b0*/  LEA.HI R0, R23, R23, RZ, 0x1 ;  /* 0x0000001717007211 */ /* 0x000fe200078f08ff */
[----:B---3--:R-:W-:Y:S01]  /*80c0*/  IMAD.MOV.U32 R8, RZ, RZ, RZ ;  /* 0x000000ffff087224 */ /* 0x008fe200078e00ff */
        /* <DEDUP_REMOVED lines=82> */
.L_x_3849:
[----:B------:R-:W-:Y:S05]  /*85f0*/  BSYNC B0 ;  /* 0x0000000000007941 */ /* 0x000fea0003800000 */
.L_x_3848:
        /* <DEDUP_REMOVED lines=90> */
.L_x_3851:
[----:B------:R-:W-:Y:S05]  /*8ba0*/  BSYNC B0 ;  /* 0x0000000000007941 */ /* 0x000fea0003800000 */
.L_x_3850:
[----:B-----5:R3:W-:Y:S02]  /*8bb0*/  ST.E.128 [R42.64+0x180], R8 ;  /* 0x000180082a007985 */ /* 0x0207e4000c101d06 */
.L_x_3843:
[----:B------:R-:W-:Y:S05]  /*8bc0*/  BSYNC B1 ;  /* 0x0000000000017941 */ /* 0x000fea0003800000 */
.L_x_3842:
        /* <DEDUP_REMOVED lines=93> */
.L_x_3855:
[----:B------:R-:W-:Y:S05]  /*91a0*/  BSYNC B0 ;  /* 0x0000000000007941 */ /* 0x000fea0003800000 */
.L_x_3854:
        /* <DEDUP_REMOVED lines=92> */
.L_x_3857:
[----:B------:R-:W-:Y:S05]  /*9770*/  BSYNC B0 ;  /* 0x0000000000007941 */ /* 0x000fea0003800000 */
.L_x_3856:
[----:B-----5:R4:W-:Y:S01]  /*9780*/  ST.E.128 [R42.64+0x80], R8 ;  /* 0x000080082a007985 */ /* 0x0209e2000c101d06 */
[----:B------:R-:W-:Y:S01]  /*9790*/  ISETP.GE.AND P0, PT, R19, R23, PT ;  /* 0x000000171300720c */ /* 0x000fe20003f06270 */
[----:B------:R-:W-:Y:S02]  /*97a0*/  BSSY B0, `(.L_x_3858) ;  /* 0x0000057000007945 */ /* 0x000fe40003800000 */
[----:B---3--:R4:W5:Y:S10]  /*97b0*/  LD.E.128 R12, [R54.64+0x100] ;  /* 0x00010006360c7980 */ /* 0x008974000c101d00 */
[----:B------:R-:W-:-:S05]  /*97c0*/  @P0 BRA `(.L_x_3859) ;  /* 0x0000054000000947 */ /* 0x000fca0003800000 */
[----:B------:R-:W-:Y:S01]  /*97d0*/  LEA.HI R0, R23, R23, RZ, 0x1 ;  /* 0x0000001717007211 */ /* 0x000fe200078f08ff */
        /* <DEDUP_REMOVED lines=83> */
.L_x_3859:
[----:B------:R-:W-:Y:S05]  /*9d10*/  BSYNC B0 ;  /* 0x0000000000007941 */ /* 0x000fea0003800000 */
.L_x_3858:
[----:B-----5:R3:W-:Y:S01]  /*9d20*/  ST.E.128 [R42.64+0x100], R12 ;  /* 0x0001000c2a007985 */ /* 0x0207e2000c101d06 */
[----:B------:R-:W-:Y:S01]  /*9d30*/  ISETP.GE.AND P0, PT, R18, R23, PT ;  /* 0x000000171200720c */ /* 0x000fe20003f06270 */
[----:B------:R-:W-:Y:S02]  /*9d40*/  BSSY B0, `(.L_x_3860) ;  /* 0x0000058000007945 */ /* 0x000fe40003800000 */
[----:B----4-:R3:W5:Y:S10]  /*9d50*/  LD.E.128 R8, [R54.64+0x180] ;  /* 0x0001800636087980 */ /* 0x010774000c101d00 */
        /* <DEDUP_REMOVED lines=86> */
.L_x_3861:
[----:B------:R-:W-:Y:S05]  /*a2c0*/  BSYNC B0 ;  /* 0x0000000000007941 */ /* 0x000fea0003800000 */
.L_x_3860:
[----:B-----5:R4:W-:Y:S02]  /*a2d0*/  ST.E.128 [R42.64+0x180], R8 ;  /* 0x000180082a007985 */ /* 0x0209e4000c101d06 */
.L_x_3853:
[----:B------:R-:W-:Y:S05]  /*a2e0*/  BSYNC B1 ;  /* 0x0000000000017941 */ /* 0x000fea0003800000 */
.L_x_3852:
        /* <DEDUP_REMOVED lines=94> */
.L_x_3865:
[----:B------:R-:W-:Y:S05]  /*a8d0*/  BSYNC B0 ;  /* 0x0000000000007941 */ /* 0x000fea0003800000 */
.L_x_3864:
        /* <DEDUP_REMOVED lines=93> */
.L_x_3867:
[----:B------:R-:W-:Y:S05]  /*aeb0*/  BSYNC B0 ;  /* 0x0000000000007941 */ /* 0x000fea0003800000 */
.L_x_3866:
        /* <DEDUP_REMOVED lines=89> */
.L_x_3869:
[----:B------:R-:W-:Y:S05]  /*b450*/  BSYNC B0 ;  /* 0x0000000000007941 */ /* 0x000fea0003800000 */
.L_x_3868:
        /* <DEDUP_REMOVED lines=90> */
.L_x_3871:
[----:B------:R-:W-:Y:S05]  /*ba00*/  BSYNC B0 ;  /* 0x0000000000007941 */ /* 0x000fea0003800000 */
.L_x_3870:
[----:B-----5:R4:W-:Y:S02]  /*ba10*/  ST.E.128 [R54.64+0x180], R8 ;  /* 0x0001800836007985 */ /* 0x0209e4000c101d06 */
.L_x_3863:
[----:B------:R-:W-:Y:S05]  /*ba20*/  BSYNC B1 ;  /* 0x0000000000017941 */ /* 0x000fea0003800000 */
.L_x_3862:
[----:B------:R-:W5:Y:S02]  /*ba30*/  LD.E R3, [R28.64+0xd0] ;  /* 0x0000d0061c037980 */ /* 0x000f64000c101900 */
[----:B-----5:R-:W-:Y:S05]  /*ba40*/  IMAD.U32 R3, R3, -0x20, RZ ;  /* 0xffffffe003037824 */ /* 0x020fea00078e00ff */
[C---:B------:R-:W-:Y:S02]  /*ba50*/  LEA R110, P1, R3.reuse, R110, 0x1 ;  /* 0x0000006e036e7211 */ /* 0x040fe400078208ff */
[C---:B------:R-:W-:Y:S02]  /*ba60*/  LEA R108, P0, R3.reuse, R108, 0x1 ;  /* 0x0000006c036c7211 */ /* 0x040fe400078008ff */
[C---:B------:R-:W-:Y:S02]  /*ba70*/  LEA.HI.X.SX32 R111, R3.reuse, R111, 0x1, P1 ;  /* 0x0000006f036f7211 */ /* 0x040fe400008f0eff */
[----:B------:R-:W-:Y:S01]  /*ba80*/  LEA.HI.X.SX32 R109, R3, R109, 0x1, P0 ;  /* 0x0000006d036d7211 */ /* 0x000fe200000f0eff */
[----:B------:R-:W-:-:S05]  /*ba90*/  BRA `(.L_x_3831) ;  /* 0x0000034000007947 */ /* 0x000fca0003800000 */
.L_x_3821:
        /* <DEDUP_REMOVED lines=52> */
.L_x_3831:
[----:B------:R-:W-:Y:S05]  /*bde0*/  BSYNC B2 ;  /* 0x0000000000027941 */ /* 0x000fea0003800000 */
.L_x_3820:
        /* <DEDUP_REMOVED lines=88> */
.L_x_3873:
        /* <DEDUP_REMOVED lines=8> */
.L_x_3874:
[----:B------:R-:W-:Y:S05]  /*c3f0*/  BSYNC B0 ;  /* 0x0000000000007941 */ /* 0x000fea0003800000 */
.L_x_3872:
[----:B------:R-:W-:Y:S04]  /*c400*/  IADD3 R17, R17, -0x1, RZ ;  /* 0xffffffff11117810 */ /* 0x000fe80007ffe0ff */
[----:B------:R-:W-:Y:S11]  /*c410*/  ISETP.GT.AND P0, PT, R17, R75, PT ;  /* 0x0000004b1100720c */ /* 0x000ff60003f04270 */
[----:B------:R-:W-:Y:S02]  /*c420*/  @!UPT UIADD3 URZ, URZ, URZ, URZ ;  /* 0x0000003f3f3ff290 */ /* 0x000fe4000fffe03f */
[----:B------:R-:W-:-:S05]  /*c430*/  @P0 BRA `(.L_x_3875) ;  /* 0xffff666000000947 */ /* 0x000fca000383ffff */
.L_x_3819:
        /* <DEDUP_REMOVED lines=13> */
[----:B------:R1:W5:Y:S01]  /*c510*/  LD.E.64 R14, [R28.64+0x150] ;  /* 0x000150061c0e7980 */ /* 0x000362000c101b00 */
[----:B--2---:R-:W-:-:S04]  /*c520*/  ISETP.NE.U32.AND P1, PT, R4, RZ, PT ;  /* 0x000000ff0400720c */ /* 0x004fc80003f25070 */
[----:B------:R-:W-:-:S13]  /*c530*/  ISETP.NE.AND.EX P1, PT, R5, RZ, PT, P1 ;  /* 0x000000ff0500720c */ /* 0x000fda0003f25310 */
[----:B-----5:R-:W-:-:S04]  /*c540*/  @P1 LEA R12, P0, R243, R4, 0x2 ;  /* 0x00000004f30c1211 */ /* 0x020fc800078010ff */
[----:B------:R-:W-:-:S05]  /*c550*/  @P1 LEA.HI.X R13, R243, R5, R68, 0x2, P0 ;  /* 0x00000005f30d1211 */ /* 0x000fca00000f1444 */
[----:B------:R-:W2:Y:S01]  /*c560*/  @P1 LD.E R2, [R12.64] ;  /* 0x000000060c021980 */ /* 0x000ea2000c101900 */
[-C--:B------:R-:W-:Y:S02]  /*c570*/  IADD3 R3, P1, R3, R144.reuse, RZ ;  /* 0x0000009003037210 */ /* 0x080fe40007f3e0ff */
[----:B------:R-:W-:Y:S02]  /*c580*/  LEA.HI R10, R7, R7, RZ, 0x1 ;  /* 0x00000007070a7211 */ /* 0x000fe400078f08ff */
[----:B------:R-:W-:Y:S01]  /*c590*/  LEA R5, P0, R148, R144, 0x5 ;  /* 0x0000009094057211 */ /* 0x000fe200078028ff */
[----:B------:R-:W-:Y:S01]  /*c5a0*/  IMAD.X R6, R9, 0x1, R147, P1 ;  /* 0x0000000109067824 */ /* 0x000fe200008e0693 */
[-C--:B------:R-:W-:Y:S01]  /*c5b0*/  LEA R26, P2, R144, R150.reuse, 0x1 ;  /* 0x00000096901a7211 */ /* 0x080fe200078408ff */
[----:B------:R-:W-:Y:S01]  /*c5c0*/  IMAD.MOV.U32 R146, RZ, RZ, R144 ;  /* 0x000000ffff927224 */ /* 0x000fe200078e0090 */
[----:B------:R-:W-:Y:S02]  /*c5d0*/  SHF.R.S32.HI R9, RZ, 0x1, R10 ;  /* 0x00000001ff097819 */ /* 0x000fe4000001140a */
[----:B------:R-:W-:Y:S01]  /*c5e0*/  LEA.HI.X R8, R148, R147, R149, 0x5, P0 ;  /* 0x0000009394087211 */ /* 0x000fe200000f2c95 */
[----:B------:R-:W-:Y:S01]  /*c5f0*/  IMAD R4, R149, 0x30, RZ ;  /* 0x0000003095047824 */ /* 0x000fe200078e02ff */
[--C-:B------:R-:W-:Y:S01]  /*c600*/  LEA.HI.X R27, R144, R151, R147.reuse, 0x1, P2 ;  /* 0x00000097901b7211 */ /* 0x100fe200010f0c93 */
[----:B------:R-:W-:Y:S01]  /*c610*/  IMAD.WIDE.U32 R146, R148, 0x30, R146 ;  /* 0x0000003094927825 */ /* 0x000fe200078e0092 */
[----:B------:R-:W-:-:S02]  /*c620*/  LEA R22, P1, R3, R150, 0x1 ;  /* 0x0000009603167211 */ /* 0x000fc400078208ff */
[-C--:B------:R-:W-:Y:S02]  /*c630*/  LEA R20, P0, R5, R150.reuse, 0x1 ;  /* 0x0000009605147211 */ /* 0x080fe400078008ff */
[----:B---3--:R-:W-:Y:S02]  /*c640*/  ISETP.NE.AND P4, PT, R0, RZ, PT ;  /* 0x000000ff0000720c */ /* 0x008fe40003f85270 */
[-C--:B------:R-:W-:Y:S02]  /*c650*/  LEA.HI.X R23, R3, R151.reuse, R6, 0x1, P1 ;  /* 0x0000009703177211 */ /* 0x080fe400008f0c06 */
[----:B------:R-:W-:Y:S01]  /*c660*/  LEA.HI.X R21, R5, R151, R8, 0x1, P0 ;  /* 0x0000009705157211 */ /* 0x000fe200000f0c08 */
[----:B------:R-:W-:Y:S02]  /*c670*/  IMAD.IADD R5, R147, 0x1, R4 ;  /* 0x0000000193057824 */ /* 0x000fe400078e0204 */
[----:B------:R-:W-:Y:S01]  /*c680*/  IMAD.IADD R11, R240, 0x1, -R59 ;  /* 0x00000001f00b7824 */ /* 0x000fe200078e0a3b */
[----:B------:R-:W-:-:S04]  /*c690*/  LEA R18, P1, R146, R150, 0x1 ;  /* 0x0000009692127211 */ /* 0x000fc800078208ff */
[----:B------:R-:W-:Y:S01]  /*c6a0*/  ISETP.GE.AND P0, PT, R142, R11, PT ;  /* 0x0000000b8e00720c */ /* 0x000fe20003f06270 */
[----:B------:R-:W-:Y:S01]  /*c6b0*/  IMAD.SHL.U32 R8, R9, 0x10, RZ ;  /* 0x0000001009087824 */ /* 0x000fe200078e00ff */
[----:B------:R-:W-:Y:S02]  /*c6c0*/  LEA.HI.X R19, R146, R151, R5, 0x1, P1 ;  /* 0x0000009792137211 */ /* 0x000fe400008f0c05 */
[----:B------:R-:W-:Y:S02]  /*c6d0*/  ISETP.GT.AND P0, PT, R57, -0x8, !P0 ;  /* 0xfffffff83900780c */ /* 0x000fe40004704270 */
[----:B--2---:R-:W-:Y:S01]  /*c6e0*/  IADD3 R70, R2, R70, R59 ;  /* 0x0000004602467210 */ /* 0x004fe20007ffe03b */
[----:B------:R-:W-:-:S04]  /*c6f0*/  IMAD R2, R142, R9, R67 ;  /* 0x000000098e027224 */ /* 0x000fc800078e0243 */
        /* <DEDUP_REMOVED lines=16> */
[----:B------:R-:W-:-:S03]  /*c800*/  IADD3 R40, P0, R14, R41, RZ ;  /* 0x000000290e287210 */ /* 0x000fc60007f1e0ff */
[--C-:B------:R-:W-:Y:S02]  /*c810*/  IMAD.X R31, R17, 0x1, R3.reuse, P1 ;  /* 0x00000001111f7824 */ /* 0x100fe400008e0603 */
[----:B------:R-:W-:Y:S01]  /*c820*/  IMAD.X R41, R15, 0x1, R3, P0 ;  /* 0x000000010f297824 */ /* 0x000fe200000e0603 */
[----:B------:R-:W-:Y:S05]  /*c830*/  @P2 BRA `(.L_x_3882) ;  /* 0x0000027000002947 */ /* 0x000fea0003800000 */
[----:B------:R-:W2:Y:S04]  /*c840*/  LD.E.64 R2, [R40.64] ;  /* 0x0000000628027980 */ /* 0x000ea8000c101b00 */
[----:B------:R-:W3:Y:S01]  /*c850*/  LD.E.64 R4, [R30.64] ;  /* 0x000000061e047980 */ /* 0x000ee2000c101b00 */
[C---:B-----5:R-:W-:Y:S01]  /*c860*/  SHF.L.U32 R43, R35.reuse, 0x10, RZ ;  /* 0x00000010232b7819 */ /* 0x060fe200000006ff */
[----:B------:R-:W-:Y:S01]  /*c870*/  IMAD.U32 R38, R34, 0x10000, RZ ;  /* 0x0001000022267824 */ /* 0x000fe200078e00ff */
[----:B------:R-:W-:-:S02]  /*c880*/  LOP3.LUT R39, R35, 0xffff0000, RZ, 0xc0, !PT ;  /* 0xffff000023277812 */ /* 0x000fc400078ec0ff */
[C---:B------:R-:W-:Y:S02]  /*c890*/  LOP3.LUT R6, R33.reuse, 0xffff0000, RZ, 0xc0, !PT ;  /* 0xffff000021067812 */ /* 0x040fe400078ec0ff */
[----:B------:R-:W-:Y:S02]  /*c8a0*/  SHF.L.U32 R10, R33, 0x10, RZ ;  /* 0x00000010210a7819 */ /* 0x000fe400000006ff */
[C---:B------:R-:W-:Y:S02]  /*c8b0*/  SHF.L.U32 R12, R32.reuse, 0x10, RZ ;  /* 0x00000010200c7819 */ /* 0x040fe400000006ff */
[----:B------:R-:W-:Y:S02]  /*c8c0*/  LOP3.LUT R42, R32, 0xffff0000, RZ, 0xc0, !PT ;  /* 0xffff0000202a7812 */ /* 0x000fe400078ec0ff */
[----:B------:R-:W-:Y:S02]  /*c8d0*/  LOP3.LUT R44, R34, 0xffff0000, RZ, 0xc0, !PT ;  /* 0xffff0000222c7812 */ /* 0x000fe400078ec0ff */
[----:B--2---:R-:W-:-:S02]  /*c8e0*/  LOP3.LUT R35, R2, 0xffff0000, RZ, 0xc0, !PT ;  /* 0xffff000002237812 */ /* 0x004fc400078ec0ff */
[C---:B------:R-:W-:Y:S01]  /*c8f0*/  LOP3.LUT R32, R3.reuse, 0xffff0000, RZ, 0xc0, !PT ;  /* 0xffff000003207812 */ /* 0x040fe200078ec0ff */
[----:B------:R-:W-:Y:S01]  /*c900*/  IMAD.U32 R3, R3, 0x10000, RZ ;  /* 0x0001000003037824 */ /* 0x000fe200078e00ff */
[----:B---3--:R-:W-:Y:S01]  /*c910*/  LOP3.LUT R37, R4, 0xffff0000, RZ, 0xc0, !PT ;  /* 0xffff000004257812 */ /* 0x008fe200078ec0ff */
[C---:B------:R-:W-:Y:S01]  /*c920*/  FMUL.FTZ R33, R6.reuse, R35 ;  /* 0x0000002306217220 */ /* 0x040fe20000410000 */
[----:B------:R-:W-:Y:S01]  /*c930*/  LOP3.LUT R36, R5, 0xffff0000, RZ, 0xc0, !PT ;  /* 0xffff000005247812 */ /* 0x000fe200078ec0ff */
[----:B------:R-:W-:Y:S01]  /*c940*/  FMUL.FTZ R34, R39, R32 ;  /* 0x0000002027227220 */ /* 0x000fe20000410000 */
[----:B------:R-:W-:Y:S01]  /*c950*/  SHF.L.U32 R5, R5, 0x10, RZ ;  /* 0x0000001005057819 */ /* 0x000fe200000006ff */
[-C--:B------:R-:W-:Y:S02]  /*c960*/  FMUL.FTZ R6, R6, R37.reuse ;  /* 0x0000002506067220 */ /* 0x080fe40000410000 */
[----:B------:R-:W-:Y:S01]  /*c970*/  FFMA.FTZ R33, R10, R37, -R33 ;  /* 0x000000250a217223 */ /* 0x000fe20000010821 */
[----:B------:R-:W-:Y:S01]  /*c980*/  SHF.L.U32 R37, R4, 0x10, RZ ;  /* 0x0000001004257819 */ /* 0x000fe200000006ff */
[----:B------:R-:W-:Y:S01]  /*c990*/  FFMA.FTZ R6, R10, R35, R6 ;  /* 0x000000230a067223 */ /* 0x000fe20000010006 */
[----:B------:R-:W-:Y:S01]  /*c9a0*/  SHF.L.U32 R35, R2, 0x10, RZ ;  /* 0x0000001002237819 */ /* 0x000fe200000006ff */
[----:B------:R-:W-:-:S02]  /*c9b0*/  FMUL.FTZ R39, R39, R36 ;  /* 0x0000002427277220 */ /* 0x000fc40000410000 */
[----:B------:R-:W-:Y:S01]  /*c9c0*/  FMUL.FTZ R4, R44, R3 ;  /* 0x000000032c047220 */ /* 0x000fe20000410000 */
[----:B------:R-:W-:Y:S01]  /*c9d0*/  F2FP.BF16.PACK_AB R33, R6, R33 ;  /* 0x000000210621723e */ /* 0x000fe200000010ff */
[C---:B------:R-:W-:Y:S02]  /*c9e0*/  FMUL.FTZ R2, R42.reuse, R35 ;  /* 0x000000232a027220 */ /* 0x040fe40000410000 */
[----:B------:R-:W-:Y:S02]  /*c9f0*/  FMUL.FTZ R42, R42, R37 ;  /* 0x000000252a2a7220 */ /* 0x000fe40000410000 */
[C---:B------:R-:W-:Y:S02]  /*ca00*/  FFMA.FTZ R34, R43.reuse, R36, -R34 ;  /* 0x000000242b227223 */ /* 0x040fe40000010822 */
[----:B------:R-:W-:Y:S02]  /*ca10*/  FFMA.FTZ R39, R43, R32, R39 ;  /* 0x000000202b277223 */ /* 0x000fe40000010027 */
[----:B------:R-:W-:-:S02]  /*ca20*/  FMUL.FTZ R44, R44, R5 ;  /* 0x000000052c2c7220 */ /* 0x000fc40000410000 */
[C---:B------:R-:W-:Y:S01]  /*ca30*/  FFMA.FTZ R2, R12.reuse, R37, -R2 ;  /* 0x000000250c027223 */ /* 0x040fe20000010802 */
[----:B------:R-:W-:Y:S01]  /*ca40*/  F2FP.BF16.PACK_AB R39, R39, R34 ;  /* 0x000000222727723e */ /* 0x000fe200000010ff */
[----:B------:R-:W-:Y:S02]  /*ca50*/  FFMA.FTZ R35, R12, R35, R42 ;  /* 0x000000230c237223 */ /* 0x000fe4000001002a */
[C---:B------:R-:W-:Y:S02]  /*ca60*/  FFMA.FTZ R4, R38.reuse, R5, -R4 ;  /* 0x0000000526047223 */ /* 0x040fe40000010804 */
[----:B------:R-:W-:Y:S01]  /*ca70*/  FFMA.FTZ R3, R38, R3, R44 ;  /* 0x0000000326037223 */ /* 0x000fe2000001002c */
[----:B------:R-:W-:Y:S02]  /*ca80*/  F2FP.BF16.PACK_AB R32, R35, R2 ;  /* 0x000000022320723e */ /* 0x000fe400000010ff */
[----:B------:R-:W-:Y:S02]  /*ca90*/  MOV R35, R39 ;  /* 0x0000002700237202 */ /* 0x000fe40000000f00 */
[----:B------:R-:W-:-:S02]  /*caa0*/  F2FP.BF16.PACK_AB R34, R3, R4 ;  /* 0x000000040322723e */ /* 0x000fc400000010ff */
.L_x_3882:
[----:B------:R-:W-:Y:S05]  /*cab0*/  BSYNC B0 ;  /* 0x0000000000007941 */ /* 0x000fea0003800000 */
.L_x_3881:
[----:B-----5:R2:W-:Y:S04]  /*cac0*/  STS.128 [R249], R32 ;  /* 0x00000020f9007388 */ /* 0x0205e80000000c00 */
[----:B------:R2:W5:Y:S01]  /*cad0*/  LD.E.128 R36, [R26.64+0x80] ;  /* 0x000080061a247980 */ /* 0x000562000c101d00 */
[----:B------:R-:W-:Y:S01]  /*cae0*/  IADD3 R2, R24, 0x40, RZ ;  /* 0x0000004018027810 */ /* 0x000fe20007ffe0ff */
[----:B------:R-:W-:Y:S03]  /*caf0*/  BSSY B0, `(.L_x_3883) ;  /* 0x0000029000007945 */ /* 0x000fe60003800000 */
[----:B------:R-:W-:-:S13]  /*cb00*/  ISETP.GE.AND P0, PT, R2, R7, PT ;  /* 0x000000070200720c */ /* 0x000fda0003f06270 */
[----:B------:R-:W-:Y:S05]  /*cb10*/  @P0 BRA `(.L_x_3884) ;  /* 0x0000026000000947 */ /* 0x000fea0003800000 */
[----:B------:R-:W3:Y:S04]  /*cb20*/  LD.E.64 R2, [R40.64+0x40] ;  /* 0x0000400628027980 */ /* 0x000ee8000c101b00 */
[----:B------:R-:W4:Y:S01]  /*cb30*/  LD.E.64 R4, [R30.64+0x40] ;  /* 0x000040061e047980 */ /* 0x000f22000c101b00 */
[C---:B-----5:R-:W-:Y:S02]  /*cb40*/  SHF.L.U32 R10, R37.reuse, 0x10, RZ ;  /* 0x00000010250a7819 */ /* 0x060fe400000006ff */
[----:B------:R-:W-:Y:S02]  /*cb50*/  LOP3.LUT R6, R37, 0xffff0000, RZ, 0xc0, !PT ;  /* 0xffff000025067812 */ /* 0x000fe400078ec0ff */
[C---:B------:R-:W-:Y:S02]  /*cb60*/  SHF.L.U32 R43, R39.reuse, 0x10, RZ ;  /* 0x00000010272b7819 */ /* 0x040fe400000006ff */
[----:B------:R-:W-:-:S02]  /*cb70*/  LOP3.LUT R39, R39, 0xffff0000, RZ, 0xc0, !PT ;  /* 0xffff000027277812 */ /* 0x000fc400078ec0ff */
[----:B------:R-:W-:Y:S02]  /*cb80*/  LOP3.LUT R42, R36, 0xffff0000, RZ, 0xc0, !PT ;  /* 0xffff0000242a7812 */ /* 0x000fe400078ec0ff */
[----:B------:R-:W-:Y:S02]  /*cb90*/  LOP3.LUT R44, R38, 0xffff0000, RZ, 0xc0, !PT ;  /* 0xffff0000262c7812 */ /* 0x000fe400078ec0ff */
[----:B------:R-:W-:Y:S01]  /*cba0*/  SHF.L.U32 R12, R36, 0x10, RZ ;  /* 0x00000010240c7819 */ /* 0x000fe200000006ff */
[----:B------:R-:W-:Y:S01]  /*cbb0*/  IMAD.U32 R36, R38, 0x10000, RZ ;  /* 0x0001000026247824 */ /* 0x000fe200078e00ff */
[----:B--23--:R-:W-:Y:S02]  /*cbc0*/  LOP3.LUT R35, R2, 0xffff0000, RZ, 0xc0, !PT ;  /* 0xffff000002237812 */ /* 0x00cfe400078ec0ff */
        /* <DEDUP_REMOVED lines=27> */
.L_x_3884:
[----:B------:R-:W-:Y:S05]  /*cd80*/  BSYNC B0 ;  /* 0x0000000000007941 */ /* 0x000fea0003800000 */
.L_x_3883:
        /* <DEDUP_REMOVED lines=8> */
[C---:B-----5:R-:W-:Y:S01]  /*ce10*/  SHF.L.U32 R43, R35.reuse, 0x10, RZ ;  /* 0x00000010232b7819 */ /* 0x060fe200000006ff */
[----:B---3--:R-:W-:Y:S01]  /*ce20*/  IMAD.U32 R38, R34, 0x10000, RZ ;  /* 0x0001000022267824 */ /* 0x008fe200078e00ff */
        /* <DEDUP_REMOVED lines=35> */
.L_x_3886:
[----:B------:R-:W-:Y:S05]  /*d060*/  BSYNC B0 ;  /* 0x0000000000007941 */ /* 0x000fea0003800000 */
.L_x_3885:
        /* <DEDUP_REMOVED lines=8> */
[C---:B-----5:R-:W-:Y:S01]  /*d0f0*/  LOP3.LUT R6, R37.reuse, 0xffff0000, RZ, 0xc0, !PT ;  /* 0xffff000025067812 */ /* 0x060fe200078ec0ff */
[----:B--2---:R-:W-:Y:S01]  /*d100*/  IMAD.U32 R32, R38, 0x10000, RZ ;  /* 0x0001000026207824 */ /* 0x004fe200078e00ff */
[----:B------:R-:W-:Y:S02]  /*d110*/  SHF.L.U32 R10, R37, 0x10, RZ ;  /* 0x00000010250a7819 */ /* 0x000fe400000006ff */
[C---:B------:R-:W-:Y:S02]  /*d120*/  SHF.L.U32 R12, R36.reuse, 0x10, RZ ;  /* 0x00000010240c7819 */ /* 0x040fe400000006ff */
[----:B------:R-:W-:-:S02]  /*d130*/  LOP3.LUT R36, R36, 0xffff0000, RZ, 0xc0, !PT ;  /* 0xffff000024247812 */ /* 0x000fc400078ec0ff */
[C---:B------:R-:W-:Y:S02]  /*d140*/  LOP3.LUT R37, R39.reuse, 0xffff0000, RZ, 0xc0, !PT ;  /* 0xffff000027257812 */ /* 0x040fe400078ec0ff */
[----:B------:R-:W-:Y:S02]  /*d150*/  LOP3.LUT R38, R38, 0xffff0000, RZ, 0xc0, !PT ;  /* 0xffff000026267812 */ /* 0x000fe400078ec0ff */
[----:B------:R-:W-:Y:S02]  /*d160*/  SHF.L.U32 R43, R39, 0x10, RZ ;  /* 0x00000010272b7819 */ /* 0x000fe400000006ff */
[----:B---3--:R-:W-:Y:S02]  /*d170*/  LOP3.LUT R33, R2, 0xffff0000, RZ, 0xc0, !PT ;  /* 0xffff000002217812 */ /* 0x008fe400078ec0ff */
[----:B-1----:R-:W-:Y:S02]  /*d180*/  LOP3.LUT R26, R3, 0xffff0000, RZ, 0xc0, !PT ;  /* 0xffff0000031a7812 */ /* 0x002fe400078ec0ff */
        /* <DEDUP_REMOVED lines=12> */
[C---:B------:R-:W-:Y:S02]  /*d250*/  FMUL.FTZ R2, R36.reuse, R33 ;  /* 0x0000002124027220 */ /* 0x040fe40000410000 */
[----:B------:R-:W-:Y:S02]  /*d260*/  FMUL.FTZ R37, R37, R30 ;  /* 0x0000001e25257220 */ /* 0x000fe40000410000 */
[----:B------:R-:W-:-:S02]  /*d270*/  FMUL.FTZ R36, R36, R35 ;  /* 0x0000002324247220 */ /* 0x000fc40000410000 */
[----:B------:R-:W-:Y:S02]  /*d280*/  FMUL.FTZ R38, R38, R5 ;  /* 0x0000000526267220 */ /* 0x000fe40000410000 */
[C---:B------:R-:W-:Y:S02]  /*d290*/  FFMA.FTZ R31, R43.reuse, R30, -R31 ;  /* 0x0000001e2b1f7223 */ /* 0x040fe4000001081f */
[----:B------:R-:W-:Y:S01]  /*d2a0*/  FFMA.FTZ R26, R43, R26, R37 ;  /* 0x0000001a2b1a7223 */ /* 0x000fe20000010025 */
[----:B------:R-:W-:Y:S01]  /*d2b0*/  F2FP.BF16.PACK_AB R37, R6, R27 ;  /* 0x0000001b0625723e */ /* 0x000fe200000010ff */
[C---:B------:R-:W-:Y:S02]  /*d2c0*/  FFMA.FTZ R2, R12.reuse, R35, -R2 ;  /* 0x000000230c027223 */ /* 0x040fe40000010802 */
[----:B------:R-:W-:Y:S01]  /*d2d0*/  FFMA.FTZ R33, R12, R33, R36 ;  /* 0x000000210c217223 */ /* 0x000fe20000010024 */
[----:B------:R-:W-:Y:S01]  /*d2e0*/  F2FP.BF16.PACK_AB R39, R26, R31 ;  /* 0x0000001f1a27723e */ /* 0x000fe200000010ff */
[----:B------:R-:W-:-:S02]  /*d2f0*/  FFMA.FTZ R4, R32, R5, -R4 ;  /* 0x0000000520047223 */ /* 0x000fc40000010804 */
[----:B------:R-:W-:Y:S01]  /*d300*/  FFMA.FTZ R3, R32, R3, R38 ;  /* 0x0000000320037223 */ /* 0x000fe20000010026 */
[----:B------:R-:W-:-:S04]  /*d310*/  F2FP.BF16.PACK_AB R36, R33, R2 ;  /* 0x000000022124723e */ /* 0x000fc800000010ff */
[----:B------:R-:W-:Y:S02]  /*d320*/  F2FP.BF16.PACK_AB R38, R3, R4 ;  /* 0x000000040326723e */ /* 0x000fe400000010ff */
.L_x_3888:
[----:B------:R-:W-:Y:S05]  /*d330*/  BSYNC B0 ;  /* 0x0000000000007941 */ /* 0x000fea0003800000 */
.L_x_3887:
[----:B-----5:R3:W-:Y:S02]  /*d340*/  STS.128 [R249+0x6000], R36 ;  /* 0x00600024f9007388 */ /* 0x0207e40000000c00 */
.L_x_3880:
[----:B------:R-:W-:Y:S05]  /*d350*/  BSYNC B1 ;  /* 0x0000000000017941 */ /* 0x000fea0003800000 */
.L_x_3879:
[----:B------:R-:W-:Y:S01]  /*d360*/  IADD3 R6, R142, 0x10, RZ ;  /* 0x000000108e067810 */ /* 0x000fe20007ffe0ff */
[----:B------:R-:W-:Y:S03]  /*d370*/  BSSY B1, `(.L_x_3889) ;  /* 0x00000c1000017945 */ /* 0x000fe60003800000 */
[----:B------:R-:W-:-:S04]  /*d380*/  ISETP.GE.AND P0, PT, R6, R11, PT ;  /* 0x0000000b0600720c */ /* 0x000fc80003f06270 */
[----:B------:R-:W-:-:S13]  /*d390*/  ISETP.LT.OR P0, PT, R57, -0x87, P0 ;  /* 0xffffff793900780c */ /* 0x000fda0000701670 */
[----:B------:R-:W-:Y:S05]  /*d3a0*/  @P0 BRA `(.L_x_3890) ;  /* 0x00000bd000000947 */ /* 0x000fea0003800000 */
[----:B--2---:R2:W5:Y:S01]  /*d3b0*/  LD.E.128 R32, [R22.64] ;  /* 0x0000000616207980 */ /* 0x004562000c101d00 */
[C---:B------:R-:W-:Y:S01]  /*d3c0*/  IADD3 R3, P0, R8.reuse, R0, RZ ;  /* 0x0000000008037210 */ /* 0x040fe20007f1e0ff */
[----:B------:R-:W-:Y:S03]  /*d3d0*/  BSSY B0, `(.L_x_3891) ;  /* 0x0000031000007945 */ /* 0x000fe60003800000 */
[----:B------:R-:W-:Y:S01]  /*d3e0*/  LEA.HI.X.SX32 R8, R8, R13, 0x1, P0 ;  /* 0x0000000d08087211 */ /* 0x000fe200000f0eff */
[C---:B------:R-:W-:Y:S01]  /*d3f0*/  IMAD.SHL.U32 R31, R3.reuse, 0x2, RZ ;  /* 0x00000002031f7824 */ /* 0x040fe200078e00ff */
[----:B------:R-:W-:Y:S02]  /*d400*/  ISETP.GE.AND P0, PT, R24, R7, PT ;  /* 0x000000071800720c */ /* 0x000fe40003f06270 */
[----:B------:R-:W-:Y:S02]  /*d410*/  SHF.L.U64.HI R3, R3, 0x1, R8 ;  /* 0x0000000103037819 */ /* 0x000fe40000010208 */
[----:B-1----:R-:W-:-:S02]  /*d420*/  IADD3 R26, P2, R16, R31, RZ ;  /* 0x0000001f101a7210 */ /* 0x002fc40007f5e0ff */
[----:B------:R-:W-:-:S03]  /*d430*/  IADD3 R30, P1, R14, R31, RZ ;  /* 0x0000001f0e1e7210 */ /* 0x000fc60007f3e0ff */
[--C-:B------:R-:W-:Y:S02]  /*d440*/  IMAD.X R27, R17, 0x1, R3.reuse, P2 ;  /* 0x00000001111b7824 */ /* 0x100fe400010e0603 */
[----:B------:R-:W-:Y:S02]  /*d450*/  IMAD.X R31, R15, 0x1, R3, P1 ;  /* 0x000000010f1f7824 */ /* 0x000fe400008e0603 */
[----:B------:R-:W-:Y:S05]  /*d460*/  @P0 BRA `(.L_x_3892) ;  /* 0x0000027000000947 */ /* 0x000fea0003800000 */
[----:B------:R-:W4:Y:S04]  /*d470*/  LD.E.64 R2, [R30.64] ;  /* 0x000000061e027980 */ /* 0x000f28000c101b00 */
[----:B--2---:R-:W2:Y:S01]  /*d480*/  LD.E.64 R4, [R26.64] ;  /* 0x000000061a047980 */ /* 0x004ea2000c101b00 */
[C---:B-----5:R-:W-:Y:S01]  /*d490*/  SHF.L.U32 R41, R35.reuse, 0x10, RZ ;  /* 0x0000001023297819 */ /* 0x060fe200000006ff */
[----:B---3--:R-:W-:Y:S01]  /*d4a0*/  IMAD.U32 R38, R34, 0x10000, RZ ;  /* 0x0001000022267824 */ /* 0x008fe200078e00ff */
[----:B------:R-:W-:-:S02]  /*d4b0*/  LOP3.LUT R39, R35, 0xffff0000, RZ, 0xc0, !PT ;  /* 0xffff000023277812 */ /* 0x000fc400078ec0ff */
[C---:B------:R-:W-:Y:S02]  /*d4c0*/  LOP3.LUT R8, R33.reuse, 0xffff0000, RZ, 0xc0, !PT ;  /* 0xffff000021087812 */ /* 0x040fe400078ec0ff */
[----:B------:R-:W-:Y:S02]  /*d4d0*/  SHF.L.U32 R10, R33, 0x10, RZ ;  /* 0x00000010210a7819 */ /* 0x000fe400000006ff */
[C---:B------:R-:W-:Y:S02]  /*d4e0*/  SHF.L.U32 R12, R32.reuse, 0x10, RZ ;  /* 0x00000010200c7819 */ /* 0x040fe400000006ff */
[----:B------:R-:W-:Y:S02]  /*d4f0*/  LOP3.LUT R40, R32, 0xffff0000, RZ, 0xc0, !PT ;  /* 0xffff000020287812 */ /* 0x000fe400078ec0ff */
[----:B------:R-:W-:Y:S02]  /*d500*/  LOP3.LUT R42, R34, 0xffff0000, RZ, 0xc0, !PT ;  /* 0xffff0000222a7812 */ /* 0x000fe400078ec0ff */
[----:B----4-:R-:W-:-:S02]  /*d510*/  LOP3.LUT R35, R2, 0xffff0000, RZ, 0xc0, !PT ;  /* 0xffff000002237812 */ /* 0x010fc400078ec0ff */
[C---:B------:R-:W-:Y:S01]  /*d520*/  LOP3.LUT R32, R3.reuse, 0xffff0000, RZ, 0xc0, !PT ;  /* 0xffff000003207812 */ /* 0x040fe200078ec0ff */
[----:B------:R-:W-:Y:S01]  /*d530*/  IMAD.U32 R3, R3, 0x10000, RZ ;  /* 0x0001000003037824 */ /* 0x000fe200078e00ff */
[----:B--2---:R-:W-:Y:S01]  /*d540*/  LOP3.LUT R37, R4, 0xffff0000, RZ, 0xc0, !PT ;  /* 0xffff000004257812 */ /* 0x004fe200078ec0ff */
        /* <DEDUP_REMOVED lines=25> */
.L_x_3892:
[----:B------:R-:W-:Y:S05]  /*d6e0*/  BSYNC B0 ;  /* 0x0000000000007941 */ /* 0x000fea0003800000 */
.L_x_3891:
        /* <DEDUP_REMOVED lines=16> */
[----:B-1-3--:R-:W-:Y:S02]  /*d7f0*/  LOP3.LUT R35, R2, 0xffff0000, RZ, 0xc0, !PT ;  /* 0xffff000002237812 */ /* 0x00afe400078ec0ff */
        /* <DEDUP_REMOVED lines=27> */
.L_x_3894:
[----:B------:R-:W-:Y:S05]  /*d9b0*/  BSYNC B0 ;  /* 0x0000000000007941 */ /* 0x000fea0003800000 */
.L_x_3893:
[----:B-----5:R3:W-:Y:S04]  /*d9c0*/  STS.128 [R249+0x2800], R36 ;  /* 0x00280024f9007388 */ /* 0x0207e80000000c00 */
[----:B-1----:R3:W5:Y:S01]  /*d9d0*/  LD.E.128 R32, [R22.64+0x100] ;  /* 0x0001000616207980 */ /* 0x002762000c101d00 */
[----:B------:R-:W-:Y:S01]  /*d9e0*/  IADD3 R2, R24, 0x80, RZ ;  /* 0x0000008018027810 */ /* 0x000fe20007ffe0ff */
[----:B------:R-:W-:Y:S03]  /*d9f0*/  BSSY B0, `(.L_x_3895) ;  /* 0x000002a000007945 */ /* 0x000fe60003800000 */
[----:B------:R-:W-:-:S13]  /*da00*/  ISETP.GE.AND P0, PT, R2, R7, PT ;  /* 0x000000070200720c */ /* 0x000fda0003f06270 */
[----:B------:R-:W-:Y:S05]  /*da10*/  @P0 BRA `(.L_x_3896) ;  /* 0x0000027000000947 */ /* 0x000fea0003800000 */
[----:B------:R-:W4:Y:S04]  /*da20*/  LD.E.64 R2, [R30.64+0x80] ;  /* 0x000080061e027980 */ /* 0x000f28000c101b00 */
[----:B--2---:R-:W2:Y:S01]  /*da30*/  LD.E.64 R4, [R26.64+0x80] ;  /* 0x000080061a047980 */ /* 0x004ea2000c101b00 */
        /* <DEDUP_REMOVED lines=8> */
[----:B----4-:R-:W-:Y:S02]  /*dac0*/  LOP3.LUT R35, R2, 0xffff0000, RZ, 0xc0, !PT ;  /* 0xffff000002237812 */ /* 0x010fe400078ec0ff */
        /* <DEDUP_REMOVED lines=28> */
.L_x_3896:
[----:B------:R-:W-:Y:S05]  /*dc90*/  BSYNC B0 ;  /* 0x0000000000007941 */ /* 0x000fea0003800000 */
.L_x_3895:
        /* <DEDUP_REMOVED lines=9> */
[----:B-1----:R-:W-:Y:S01]  /*dd30*/  IMAD.U32 R32, R38, 0x10000, RZ ;  /* 0x0001000026207824 */ /* 0x002fe200078e00ff */
[----:B------:R-:W-:Y:S02]  /*dd40*/  SHF.L.U32 R10, R37, 0x10, RZ ;  /* 0x00000010250a7819 */ /* 0x000fe400000006ff */
[C---:B------:R-:W-:Y:S02]  /*dd50*/  SHF.L.U32 R12, R36.reuse, 0x10, RZ ;  /* 0x00000010240c7819 */ /* 0x040fe400000006ff */
[----:B------:R-:W-:-:S02]  /*dd60*/  LOP3.LUT R36, R36, 0xffff0000, RZ, 0xc0, !PT ;  /* 0xffff000024247812 */ /* 0x000fc400078ec0ff */
[C---:B------:R-:W-:Y:S02]  /*dd70*/  LOP3.LUT R37, R39.reuse, 0xffff0000, RZ, 0xc0, !PT ;  /* 0xffff000027257812 */ /* 0x040fe400078ec0ff */
[----:B------:R-:W-:Y:S02]  /*dd80*/  LOP3.LUT R38, R38, 0xffff0000, RZ, 0xc0, !PT ;  /* 0xffff000026267812 */ /* 0x000fe400078ec0ff */
[----:B------:R-:W-:Y:S02]  /*dd90*/  SHF.L.U32 R41, R39, 0x10, RZ ;  /* 0x0000001027297819 */ /* 0x000fe400000006ff */
[----:B---3--:R-:W-:Y:S02]  /*dda0*/  LOP3.LUT R33, R2, 0xffff0000, RZ, 0xc0, !PT ;  /* 0xffff000002217812 */ /* 0x008fe400078ec0ff */
[----:B--2---:R-:W-:Y:S02]  /*ddb0*/  LOP3.LUT R22, R3, 0xffff0000, RZ, 0xc0, !PT ;  /* 0xffff000003167812 */ /* 0x004fe400078ec0ff */
        /* <DEDUP_REMOVED lines=10> */
[----:B------:R-:W-:Y:S02]  /*de60*/  IMAD.U32 R33, R4, 0x10000, RZ ;  /* 0x0001000004217824 */ /* 0x000fe400078e00ff */
[----:B------:R-:W-:Y:S02]  /*de70*/  FMUL.FTZ R2, R36, R31 ;  /* 0x0000001f24027220 */ /* 0x000fe40000410000 */
[----:B------:R-:W-:Y:S02]  /*de80*/  FMUL.FTZ R4, R38, R3 ;  /* 0x0000000326047220 */ /* 0x000fe40000410000 */
[----:B------:R-:W-:Y:S02]  /*de90*/  FMUL.FTZ R36, R36, R33 ;  /* 0x0000002124247220 */ /* 0x000fe40000410000 */
[----:B------:R-:W-:Y:S02]  /*dea0*/  FMUL.FTZ R38, R38, R5 ;  /* 0x0000000526267220 */ /* 0x000fe40000410000 */
[----:B------:R-:W-:-:S02]  /*deb0*/  FFMA.FTZ R23, R10, R35, -R23 ;  /* 0x000000230a177223 */ /* 0x000fc40000010817 */
[C---:B------:R-:W-:Y:S02]  /*dec0*/  FFMA.FTZ R27, R41.reuse, R26, -R27 ;  /* 0x0000001a291b7223 */ /* 0x040fe4000001081b */
[----:B------:R-:W-:Y:S01]  /*ded0*/  FFMA.FTZ R22, R41, R22, R37 ;  /* 0x0000001629167223 */ /* 0x000fe20000010025 */
        /* <DEDUP_REMOVED lines=8> */
.L_x_3898:
[----:B------:R-:W-:Y:S05]  /*df60*/  BSYNC B0 ;  /* 0x0000000000007941 */ /* 0x000fea0003800000 */
.L_x_3897:
[----:B-----5:R3:W-:Y:S02]  /*df70*/  STS.128 [R249+0x6800], R36 ;  /* 0x00680024f9007388 */ /* 0x0207e40000000c00 */
.L_x_3890:
[----:B------:R-:W-:Y:S05]  /*df80*/  BSYNC B1 ;  /* 0x0000000000017941 */ /* 0x000fea0003800000 */
.L_x_3889:
[----:B------:R-:W-:Y:S01]  /*df90*/  IADD3 R8, R142, 0x20, RZ ;  /* 0x000000208e087810 */ /* 0x000fe20007ffe0ff */
[----:B------:R-:W-:Y:S03]  /*dfa0*/  BSSY B1, `(.L_x_3899) ;  /* 0x00000c6000017945 */ /* 0x000fe60003800000 */
[----:B------:R-:W-:-:S04]  /*dfb0*/  ISETP.GE.AND P0, PT, R8, R11, PT ;  /* 0x0000000b0800720c */ /* 0x000fc80003f06270 */
[----:B------:R-:W-:-:S13]  /*dfc0*/  ISETP.LT.OR P0, PT, R57, -0x107, P0 ;  /* 0xfffffef93900780c */ /* 0x000fda0000701670 */
[----:B------:R-:W-:Y:S05]  /*dfd0*/  @P0 BRA `(.L_x_3900) ;  /* 0x00000c2000000947 */ /* 0x000fea0003800000 */
[----:B-12---:R1:W5:Y:S01]  /*dfe0*/  LD.E.128 R32, [R20.64] ;  /* 0x0000000614207980 */ /* 0x006362000c101d00 */
        /* <DEDUP_REMOVED lines=8> */
[----:B------:R-:W-:-:S03]  /*e070*/  IADD3 R30, P1, R14, R31, RZ ;  /* 0x0000001f0e1e7210 */ /* 0x000fc60007f3e0ff */
[--C-:B------:R-:W-:Y:S02]  /*e080*/  IMAD.X R27, R17, 0x1, R3.reuse, P2 ;  /* 0x00000001111b7824 */ /* 0x100fe400010e0603 */
[----:B------:R-:W-:Y:S02]  /*e090*/  IMAD.X R31, R15, 0x1, R3, P1 ;  /* 0x000000010f1f7824 */ /* 0x000fe400008e0603 */
[----:B------:R-:W-:Y:S05]  /*e0a0*/  @P0 BRA `(.L_x_3902) ;  /* 0x0000027000000947 */ /* 0x000fea0003800000 */
[----:B-1----:R-:W2:Y:S04]  /*e0b0*/  LD.E.64 R2, [R30.64] ;  /* 0x000000061e027980 */ /* 0x002ea8000c101b00 */
[----:B------:R-:W4:Y:S01]  /*e0c0*/  LD.E.64 R4, [R26.64] ;  /* 0x000000061a047980 */ /* 0x000f22000c101b00 */
[C---:B-----5:R-:W-:Y:S01]  /*e0d0*/  SHF.L.U32 R12, R33.reuse, 0x10, RZ ;  /* 0x00000010210c7819 */ /* 0x060fe200000006ff */
[----:B---3--:R-:W-:Y:S01]  /*e0e0*/  IMAD.U32 R39, R34, 0x10000, RZ ;  /* 0x0001000022277824 */ /* 0x008fe200078e00ff */
[----:B------:R-:W-:-:S02]  /*e0f0*/  LOP3.LUT R10, R33, 0xffff0000, RZ, 0xc0, !PT ;  /* 0xffff0000210a7812 */ /* 0x000fc400078ec0ff */
[C---:B------:R-:W-:Y:S02]  /*e100*/  SHF.L.U32 R22, R32.reuse, 0x10, RZ ;  /* 0x0000001020167819 */ /* 0x040fe400000006ff */
[----:B------:R-:W-:Y:S02]  /*e110*/  LOP3.LUT R40, R32, 0xffff0000, RZ, 0xc0, !PT ;  /* 0xffff000020287812 */ /* 0x000fe400078ec0ff */
[C---:B------:R-:W-:Y:S02]  /*e120*/  LOP3.LUT R36, R35.reuse, 0xffff0000, RZ, 0xc0, !PT ;  /* 0xffff000023247812 */ /* 0x040fe400078ec0ff */
[----:B------:R-:W-:Y:S02]  /*e130*/  SHF.L.U32 R38, R35, 0x10, RZ ;  /* 0x0000001023267819 */ /* 0x000fe400000006ff */
[----:B------:R-:W-:Y:S02]  /*e140*/  LOP3.LUT R41, R34, 0xffff0000, RZ, 0xc0, !PT ;  /* 0xffff000022297812 */ /* 0x000fe400078ec0ff */
[----:B--2---:R-:W-:-:S02]  /*e150*/  LOP3.LUT R33, R2, 0xffff0000, RZ, 0xc0, !PT ;  /* 0xffff000002217812 */ /* 0x004fc400078ec0ff */
[----:B------:R-:W-:Y:S02]  /*e160*/  LOP3.LUT R32, R3, 0xffff0000, RZ, 0xc0, !PT ;  /* 0xffff000003207812 */ /* 0x000fe400078ec0ff */
[----:B----4-:R-:W-:Y:S01]  /*e170*/  LOP3.LUT R37, R4, 0xffff0000, RZ, 0xc0, !PT ;  /* 0xffff000004257812 */ /* 0x010fe200078ec0ff */
[----:B------:R-:W-:Y:S01]  /*e180*/  FMUL.FTZ R23, R10, R33 ;  /* 0x000000210a177220 */ /* 0x000fe20000410000 */
[C---:B------:R-:W-:Y:S01]  /*e190*/  LOP3.LUT R35, R5.reuse, 0xffff0000, RZ, 0xc0, !PT ;  /* 0xffff000005237812 */ /* 0x040fe200078ec0ff */
[----:B------:R-:W-:Y:S02]  /*e1a0*/  FMUL.FTZ R34, R36, R32 ;  /* 0x0000002024227220 */ /* 0x000fe40000410000 */
[-C--:B------:R-:W-:Y:S02]  /*e1b0*/  FMUL.FTZ R10, R10, R37.reuse ;  /* 0x000000250a0a7220 */ /* 0x080fe40000410000 */
[----:B------:R-:W-:Y:S01]  /*e1c0*/  FFMA.FTZ R23, R12, R37, -R23 ;  /* 0x000000250c177223 */ /* 0x000fe20000010817 */
[----:B------:R-:W-:Y:S01]  /*e1d0*/  SHF.L.U32 R37, R4, 0x10, RZ ;  /* 0x0000001004257819 */ /* 0x000fe200000006ff */
[----:B------:R-:W-:Y:S01]  /*e1e0*/  FFMA.FTZ R10, R12, R33, R10 ;  /* 0x000000210c0a7223 */ /* 0x000fe2000001000a */
[----:B------:R-:W-:Y:S01]  /*e1f0*/  SHF.L.U32 R4, R5, 0x10, RZ ;  /* 0x0000001005047819 */ /* 0x000fe200000006ff */
[----:B------:R-:W-:-:S02]  /*e200*/  FMUL.FTZ R33, R36, R35 ;  /* 0x0000002324217220 */ /* 0x000fc40000410000 */
[----:B------:R-:W-:Y:S01]  /*e210*/  FFMA.FTZ R34, R38, R35, -R34 ;  /* 0x0000002326227223 */ /* 0x000fe20000010822 */
[----:B------:R-:W-:Y:S01]  /*e220*/  SHF.L.U32 R35, R2, 0x10, RZ ;  /* 0x0000001002237819 */ /* 0x000fe200000006ff */
[----:B------:R-:W-:Y:S01]  /*e230*/  IMAD.U32 R2, R3, 0x10000, RZ ;  /* 0x0001000003027824 */ /* 0x000fe200078e00ff */
[----:B------:R-:W-:Y:S01]  /*e240*/  F2FP.BF16.PACK_AB R10, R10, R23 ;  /* 0x000000170a0a723e */ /* 0x000fe200000010ff */
[----:B------:R-:W-:Y:S02]  /*e250*/  FFMA.FTZ R33, R38, R32, R33 ;  /* 0x0000002026217223 */ /* 0x000fe40000010021 */
[C---:B------:R-:W-:Y:S02]  /*e260*/  FMUL.FTZ R3, R40.reuse, R35 ;  /* 0x0000002328037220 */ /* 0x040fe40000410000 */
[----:B------:R-:W-:Y:S02]  /*e270*/  FMUL.FTZ R5, R41, R2 ;  /* 0x0000000229057220 */ /* 0x000fe40000410000 */
[----:B------:R-:W-:-:S02]  /*e280*/  FMUL.FTZ R40, R40, R37 ;  /* 0x0000002528287220 */ /* 0x000fc40000410000 */
[----:B------:R-:W-:Y:S02]  /*e290*/  FMUL.FTZ R41, R41, R4 ;  /* 0x0000000429297220 */ /* 0x000fe40000410000 */
        /* <DEDUP_REMOVED lines=8> */
.L_x_3902:
[----:B-1----:R-:W-:Y:S05]  /*e320*/  BSYNC B0 ;  /* 0x0000000000007941 */ /* 0x002fea0003800000 */
.L_x_3901:
[----:B-----5:R1:W-:Y:S04]  /*e330*/  STS.128 [R249+0x1000], R32 ;  /* 0x00100020f9007388 */ /* 0x0203e80000000c00 */
[----:B---3--:R1:W5:Y:S01]  /*e340*/  LD.E.128 R36, [R20.64+0x80] ;  /* 0x0000800614247980 */ /* 0x008362000c101d00 */
[----:B------:R-:W-:Y:S01]  /*e350*/  IADD3 R2, R24, 0x40, RZ ;  /* 0x0000004018027810 */ /* 0x000fe20007ffe0ff */
[----:B------:R-:W-:Y:S03]  /*e360*/  BSSY B0, `(.L_x_3903) ;  /* 0x000002b000007945 */ /* 0x000fe60003800000 */
[----:B------:R-:W-:-:S13]  /*e370*/  ISETP.GE.AND P0, PT, R2, R7, PT ;  /* 0x000000070200720c */ /* 0x000fda0003f06270 */
[----:B------:R-:W-:Y:S05]  /*e380*/  @P0 BRA `(.L_x_3904) ;  /* 0x0000028000000947 */ /* 0x000fea0003800000 */
[----:B------:R-:W2:Y:S04]  /*e390*/  LD.E.64 R2, [R30.64+0x40] ;  /* 0x000040061e027980 */ /* 0x000ea8000c101b00 */
[----:B------:R-:W3:Y:S01]  /*e3a0*/  LD.E.64 R4, [R26.64+0x40] ;  /* 0x000040061a047980 */ /* 0x000ee2000c101b00 */
[----:B-----5:R-:W-:Y:S01]  /*e3b0*/  LOP3.LUT R10, R37, 0xffff0000, RZ, 0xc0, !PT ;  /* 0xffff0000250a7812 */ /* 0x020fe200078ec0ff */
[----:B------:R-:W-:Y:S01]  /*e3c0*/  IMAD.U32 R41, R39, 0x10000, RZ ;  /* 0x0001000027297824 */ /* 0x000fe200078e00ff */
[----:B------:R-:W-:Y:S02]  /*e3d0*/  SHF.L.U32 R12, R37, 0x10, RZ ;  /* 0x00000010250c7819 */ /* 0x000fe400000006ff */
[----:B------:R-:W-:Y:S02]  /*e3e0*/  LOP3.LUT R37, R39, 0xffff0000, RZ, 0xc0, !PT ;  /* 0xffff000027257812 */ /* 0x000fe400078ec0ff */
[----:B------:R-:W-:-:S02]  /*e3f0*/  SHF.L.U32 R22, R36, 0x10, RZ ;  /* 0x0000001024167819 */ /* 0x000fc400000006ff */
[----:B------:R-:W-:Y:S02]  /*e400*/  LOP3.LUT R40, R36, 0xffff0000, RZ, 0xc0, !PT ;  /* 0xffff000024287812 */ /* 0x000fe400078ec0ff */
[C---:B------:R-:W-:Y:S02]  /*e410*/  LOP3.LUT R39, R38.reuse, 0xffff0000, RZ, 0xc0, !PT ;  /* 0xffff000026277812 */ /* 0x040fe400078ec0ff */
[----:B------:R-:W-:Y:S02]  /*e420*/  SHF.L.U32 R36, R38, 0x10, RZ ;  /* 0x0000001026247819 */ /* 0x000fe400000006ff */
[----:B-12---:R-:W-:Y:S02]  /*e430*/  LOP3.LUT R33, R2, 0xffff0000, RZ, 0xc0, !PT ;  /* 0xffff000002217812 */ /* 0x006fe400078ec0ff */
[----:B------:R-:W-:Y:S02]  /*e440*/  LOP3.LUT R32, R3, 0xffff0000, RZ, 0xc0, !PT ;  /* 0xffff000003207812 */ /* 0x000fe400078ec0ff */
        /* <DEDUP_REMOVED lines=8> */
[----:B------:R-:W-:Y:S02]  /*e4d0*/  FFMA.FTZ R10, R12, R33, R10 ;  /* 0x000000210c0a7223 */ /* 0x000fe4000001000a */
[----:B------:R-:W-:Y:S02]  /*e4e0*/  IMAD.U32 R33, R2, 0x10000, RZ ;  /* 0x0001000002217824 */ /* 0x000fe400078e00ff */
[----:B------:R-:W-:Y:S01]  /*e4f0*/  IMAD.U32 R5, R5, 0x10000, RZ ;  /* 0x0001000005057824 */ /* 0x000fe200078e00ff */
[----:B------:R-:W-:Y:S01]  /*e500*/  F2FP.BF16.PACK_AB R10, R10, R23 ;  /* 0x000000170a0a723e */ /* 0x000fe200000010ff */
[----:B------:R-:W-:Y:S02]  /*e510*/  FMUL.FTZ R37, R37, R34 ;  /* 0x0000002225257220 */ /* 0x000fe40000410000 */
[----:B------:R-:W-:-:S02]  /*e520*/  FMUL.FTZ R4, R39, R3 ;  /* 0x0000000327047220 */ /* 0x000fc40000410000 */
[C---:B------:R-:W-:Y:S02]  /*e530*/  FMUL.FTZ R2, R40.reuse, R33 ;  /* 0x0000002128027220 */ /* 0x040fe40000410000 */
[----:B------:R-:W-:Y:S02]  /*e540*/  FMUL.FTZ R39, R39, R5 ;  /* 0x0000000527277220 */ /* 0x000fe40000410000 */
[C---:B------:R-:W-:Y:S02]  /*e550*/  FFMA.FTZ R38, R41.reuse, R34, -R38 ;  /* 0x0000002229267223 */ /* 0x040fe40000010826 */
[----:B------:R-:W-:Y:S02]  /*e560*/  FFMA.FTZ R37, R41, R32, R37 ;  /* 0x0000002029257223 */ /* 0x000fe40000010025 */
[----:B------:R-:W-:Y:S02]  /*e570*/  FMUL.FTZ R40, R40, R35 ;  /* 0x0000002328287220 */ /* 0x000fe40000410000 */
[----:B------:R-:W-:-:S02]  /*e580*/  FFMA.FTZ R4, R36, R5, -R4 ;  /* 0x0000000524047223 */ /* 0x000fc40000010804 */
[----:B------:R-:W-:Y:S01]  /*e590*/  FFMA.FTZ R39, R36, R3, R39 ;  /* 0x0000000324277223 */ /* 0x000fe20000010027 */
[----:B------:R-:W-:Y:S01]  /*e5a0*/  F2FP.BF16.PACK_AB R3, R37, R38 ;  /* 0x000000262503723e */ /* 0x000fe200000010ff */
[C---:B------:R-:W-:Y:S01]  /*e5b0*/  FFMA.FTZ R2, R22.reuse, R35, -R2 ;  /* 0x0000002316027223 */ /* 0x040fe20000010802 */
[----:B------:R-:W-:Y:S01]  /*e5c0*/  MOV R37, R10 ;  /* 0x0000000a00257202 */ /* 0x000fe20000000f00 */
[----:B------:R-:W-:Y:S01]  /*e5d0*/  FFMA.FTZ R33, R22, R33, R40 ;  /* 0x0000002116217223 */ /* 0x000fe20000010028 */
[----:B------:R-:W-:Y:S02]  /*e5e0*/  F2FP.BF16.PACK_AB R38, R39, R4 ;  /* 0x000000042726723e */ /* 0x000fe400000010ff */
[----:B------:R-:W-:Y:S02]  /*e5f0*/  MOV R39, R3 ;  /* 0x0000000300277202 */ /* 0x000fe40000000f00 */
[----:B------:R-:W-:Y:S02]  /*e600*/  F2FP.BF16.PACK_AB R36, R33, R2 ;  /* 0x000000022124723e */ /* 0x000fe400000010ff */
.L_x_3904:
[----:B------:R-:W-:Y:S05]  /*e610*/  BSYNC B0 ;  /* 0x0000000000007941 */ /* 0x000fea0003800000 */
.L_x_3903:
[----:B-----5:R2:W-:Y:S04]  /*e620*/  STS.128 [R249+0x3000], R36 ;  /* 0x00300024f9007388 */ /* 0x0205e80000000c00 */
[----:B-1----:R2:W5:Y:S01]  /*e630*/  LD.E.128 R32, [R20.64+0x100] ;  /* 0x0001000614207980 */ /* 0x002562000c101d00 */
[----:B------:R-:W-:Y:S01]  /*e640*/  IADD3 R2, R24, 0x80, RZ ;  /* 0x0000008018027810 */ /* 0x000fe20007ffe0ff */
[----:B------:R-:W-:Y:S03]  /*e650*/  BSSY B0, `(.L_x_3905) ;  /* 0x000002a000007945 */ /* 0x000fe60003800000 */
[----:B------:R-:W-:-:S13]  /*e660*/  ISETP.GE.AND P0, PT, R2, R7, PT ;  /* 0x000000070200720c */ /* 0x000fda0003f06270 */
[----:B------:R-:W-:Y:S05]  /*e670*/  @P0 BRA `(.L_x_3906) ;  /* 0x0000027000000947 */ /* 0x000fea0003800000 */
[----:B------:R-:W3:Y:S04]  /*e680*/  LD.E.64 R2, [R30.64+0x80] ;  /* 0x000080061e027980 */ /* 0x000ee8000c101b00 */
[----:B------:R-:W4:Y:S01]  /*e690*/  LD.E.64 R4, [R26.64+0x80] ;  /* 0x000080061a047980 */ /* 0x000f22000c101b00 */
[C---:B-----5:R-:W-:Y:S01]  /*e6a0*/  SHF.L.U32 R12, R33.reuse, 0x10, RZ ;  /* 0x00000010210c7819 */ /* 0x060fe200000006ff */
[----:B--2---:R-:W-:Y:S01]  /*e6b0*/  IMAD.U32 R39, R34, 0x10000, RZ ;  /* 0x0001000022277824 */ /* 0x004fe200078e00ff */
[----:B------:R-:W-:Y:S02]  /*e6c0*/  LOP3.LUT R10, R33, 0xffff0000, RZ, 0xc0, !PT ;  /* 0xffff0000210a7812 */ /* 0x000fe400078ec0ff */
[C---:B------:R-:W-:Y:S02]  /*e6d0*/  SHF.L.U32 R22, R32.reuse, 0x10, RZ ;  /* 0x0000001020167819 */ /* 0x040fe400000006ff */
[----:B------:R-:W-:-:S02]  /*e6e0*/  LOP3.LUT R40, R32, 0xffff0000, RZ, 0xc0, !PT ;  /* 0xffff000020287812 */ /* 0x000fc400078ec0ff */
[C---:B------:R-:W-:Y:S02]  /*e6f0*/  LOP3.LUT R36, R35.reuse, 0xffff0000, RZ, 0xc0, !PT ;  /* 0xffff000023247812 */ /* 0x040fe400078ec0ff */
[----:B------:R-:W-:Y:S02]  /*e700*/  SHF.L.U32 R38, R35, 0x10, RZ ;  /* 0x0000001023267819 */ /* 0x000fe400000006ff */
[----:B------:R-:W-:Y:S02]  /*e710*/  LOP3.LUT R41, R34, 0xffff0000, RZ, 0xc0, !PT ;  /* 0xffff000022297812 */ /* 0x000fe400078ec0ff */
[----:B---3--:R-:W-:Y:S02]  /*e720*/  LOP3.LUT R33, R2, 0xffff0000, RZ, 0xc0, !PT ;  /* 0xffff000002217812 */ /* 0x008fe400078ec0ff */
[----:B------:R-:W-:Y:S02]  /*e730*/  LOP3.LUT R32, R3, 0xffff0000, RZ, 0xc0, !PT ;  /* 0xffff000003207812 */ /* 0x000fe400078ec0ff */
[----:B----4-:R-:W-:Y:S01]  /*e740*/  LOP3.LUT R37, R4, 0xffff0000, RZ, 0xc0, !PT ;  /* 0xffff000004257812 */ /* 0x010fe200078ec0ff */
[----:B------:R-:W-:Y:S01]  /*e750*/  FMUL.FTZ R23, R10, R33 ;  /* 0x000000210a177220 */ /* 0x000fe20000410000 */
[----:B------:R-:W-:Y:S01]  /*e760*/  LOP3.LUT R35, R5, 0xffff0000, RZ, 0xc0, !PT ;  /* 0xffff000005237812 */ /* 0x000fe200078ec0ff */
[----:B------:R-:W-:-:S02]  /*e770*/  FMUL.FTZ R34, R36, R32 ;  /* 0x0000002024227220 */ /* 0x000fc40000410000 */
[-C--:B------:R-:W-:Y:S02]  /*e780*/  FMUL.FTZ R10, R10, R37.reuse ;  /* 0x000000250a0a7220 */ /* 0x080fe40000410000 */
[----:B------:R-:W-:Y:S01]  /*e790*/  FFMA.FTZ R23, R12, R37, -R23 ;  /* 0x000000250c177223 */ /* 0x000fe20000010817 */
[----:B------:R-:W-:Y:S01]  /*e7a0*/  SHF.L.U32 R37, R4, 0x10, RZ ;  /* 0x0000001004257819 */ /* 0x000fe200000006ff */
[----:B------:R-:W-:Y:S01]  /*e7b0*/  FFMA.FTZ R10, R12, R33, R10 ;  /* 0x000000210c0a7223 */ /* 0x000fe2000001000a */
[----:B------:R-:W-:Y:S01]  /*e7c0*/  SHF.L.U32 R4, R5, 0x10, RZ ;  /* 0x0000001005047819 */ /* 0x000fe200000006ff */
[-C--:B------:R-:W-:Y:S02]  /*e7d0*/  FMUL.FTZ R33, R36, R35.reuse ;  /* 0x0000002324217220 */ /* 0x080fe40000410000 */
[----:B------:R-:W-:Y:S01]  /*e7e0*/  FFMA.FTZ R34, R38, R35, -R34 ;  /* 0x0000002326227223 */ /* 0x000fe20000010822 */
[----:B------:R-:W-:Y:S01]  /*e7f0*/  SHF.L.U32 R35, R2, 0x10, RZ ;  /* 0x0000001002237819 */ /* 0x000fe200000006ff */
[----:B------:R-:W-:Y:S01]  /*e800*/  IMAD.U32 R2, R3, 0x10000, RZ ;  /* 0x0001000003027824 */ /* 0x000fe200078e00ff */
[----:B------:R-:W-:Y:S01]  /*e810*/  F2FP.BF16.PACK_AB R10, R10, R23 ;  /* 0x000000170a0a723e */ /* 0x000fe200000010ff */
[----:B------:R-:W-:-:S02]  /*e820*/  FFMA.FTZ R33, R38, R32, R33 ;  /* 0x0000002026217223 */ /* 0x000fc40000010021 */
[C---:B------:R-:W-:Y:S02]  /*e830*/  FMUL.FTZ R3, R40.reuse, R35 ;  /* 0x0000002328037220 */ /* 0x040fe40000410000 */
[C---:B------:R-:W-:Y:S02]  /*e840*/  FMUL.FTZ R5, R41.reuse, R2 ;  /* 0x0000000229057220 */ /* 0x040fe40000410000 */
[-C--:B------:R-:W-:Y:S02]  /*e850*/  FMUL.FTZ R40, R40, R37.reuse ;  /* 0x0000002528287220 */ /* 0x080fe40000410000 */
        /* <DEDUP_REMOVED lines=9> */
.L_x_3906:
[----:B------:R-:W-:Y:S05]  /*e8f0*/  BSYNC B0 ;  /* 0x0000000000007941 */ /* 0x000fea0003800000 */
.L_x_3905:
[----:B-----5:R1:W-:Y:S04]  /*e900*/  STS.128 [R249+0x5000], R32 ;  /* 0x00500020f9007388 */ /* 0x0203e80000000c00 */
[----:B--2---:R-:W5:Y:S01]  /*e910*/  LD.E.128 R20, [R20.64+0x180] ;  /* 0x0001800614147980 */ /* 0x004f62000c101d00 */
[----:B------:R-:W-:Y:S01]  /*e920*/  IADD3 R2, R24, 0xc0, RZ ;  /* 0x000000c018027810 */ /* 0x000fe20007ffe0ff */
[----:B------:R-:W-:Y:S03]  /*e930*/  BSSY B0, `(.L_x_3907) ;  /* 0x000002b000007945 */ /* 0x000fe60003800000 */
[----:B------:R-:W-:-:S13]  /*e940*/  ISETP.GE.AND P0, PT, R2, R7, PT ;  /* 0x000000070200720c */ /* 0x000fda0003f06270 */
[----:B------:R-:W-:Y:S05]  /*e950*/  @P0 BRA `(.L_x_3908) ;  /* 0x0000028000000947 */ /* 0x000fea0003800000 */
[----:B------:R-:W2:Y:S04]  /*e960*/  LD.E.64 R2, [R30.64+0xc0] ;  /* 0x0000c0061e027980 */ /* 0x000ea8000c101b00 */
[----:B------:R3:W4:Y:S01]  /*e970*/  LD.E.64 R4, [R26.64+0xc0] ;  /* 0x0000c0061a047980 */ /* 0x000722000c101b00 */
[----:B-----5:R-:W-:Y:S01]  /*e980*/  LOP3.LUT R10, R21, 0xffff0000, RZ, 0xc0, !PT ;  /* 0xffff0000150a7812 */ /* 0x020fe200078ec0ff */
[----:B------:R-:W-:Y:S01]  /*e990*/  IMAD.U32 R39, R23, 0x10000, RZ ;  /* 0x0001000017277824 */ /* 0x000fe200078e00ff */
[----:B------:R-:W-:Y:S02]  /*e9a0*/  SHF.L.U32 R12, R21, 0x10, RZ ;  /* 0x00000010150c7819 */ /* 0x000fe400000006ff */
[C---:B------:R-:W-:Y:S02]  /*e9b0*/  SHF.L.U32 R21, R20.reuse, 0x10, RZ ;  /* 0x0000001014157819 */ /* 0x040fe400000006ff */
[----:B-1----:R-:W-:-:S02]  /*e9c0*/  LOP3.LUT R34, R20, 0xffff0000, RZ, 0xc0, !PT ;  /* 0xffff000014227812 */ /* 0x002fc400078ec0ff */
[----:B------:R-:W-:Y:S02]  /*e9d0*/  LOP3.LUT R37, R23, 0xffff0000, RZ, 0xc0, !PT ;  /* 0xffff000017257812 */ /* 0x000fe400078ec0ff */
[C---:B------:R-:W-:Y:S02]  /*e9e0*/  SHF.L.U32 R32, R22.reuse, 0x10, RZ ;  /* 0x0000001016207819 */ /* 0x040fe400000006ff */
[----:B---3--:R-:W-:Y:S02]  /*e9f0*/  LOP3.LUT R27, R22, 0xffff0000, RZ, 0xc0, !PT ;  /* 0xffff0000161b7812 */ /* 0x008fe400078ec0ff */
[C---:B--2---:R-:W-:Y:S01]  /*ea00*/  LOP3.LUT R33, R2.reuse, 0xffff0000, RZ, 0xc0, !PT ;  /* 0xffff000002217812 */ /* 0x044fe200078ec0ff */
        /* <DEDUP_REMOVED lines=22> */
[----:B------:R-:W-:-:S02]  /*eb70*/  FFMA.FTZ R20, R32, R5, -R20 ;  /* 0x0000000520147223 */ /* 0x000fc40000010814 */
[----:B------:R-:W-:Y:S01]  /*eb80*/  FFMA.FTZ R27, R32, R3, R27 ;  /* 0x00000003201b7223 */ /* 0x000fe2000001001b */
[----:B------:R-:W-:Y:S02]  /*eb90*/  F2FP.BF16.PACK_AB R3, R21, R12 ;  /* 0x0000000c1503723e */ /* 0x000fe400000010ff */
[----:B------:R-:W-:Y:S02]  /*eba0*/  F2FP.BF16.PACK_AB R23, R37, R22 ;  /* 0x000000162517723e */ /* 0x000fe400000010ff */
[----:B------:R-:W-:Y:S02]  /*ebb0*/  F2FP.BF16.PACK_AB R22, R27, R20 ;  /* 0x000000141b16723e */ /* 0x000fe400000010ff */
[----:B------:R-:W-:Y:S02]  /*ebc0*/  MOV R20, R3 ;  /* 0x0000000300147202 */ /* 0x000fe40000000f00 */
[----:B------:R-:W-:Y:S02]  /*ebd0*/  MOV R21, R10 ;  /* 0x0000000a00157202 */ /* 0x000fe40000000f00 */
.L_x_3908:
[----:B------:R-:W-:Y:S05]  /*ebe0*/  BSYNC B0 ;  /* 0x0000000000007941 */ /* 0x000fea0003800000 */
.L_x_3907:
[----:B-----5:R2:W-:Y:S02]  /*ebf0*/  STS.128 [R249+0x7000], R20 ;  /* 0x00700014f9007388 */ /* 0x0205e40000000c00 */
.L_x_3900:
[----:B------:R-:W-:Y:S05]  /*ec00*/  BSYNC B1 ;  /* 0x0000000000017941 */ /* 0x000fea0003800000 */
.L_x_3899:
[----:B------:R-:W-:-:S04]  /*ec10*/  IADD3 R2, R142, 0x30, RZ ;  /* 0x000000308e027810 */ /* 0x000fc80007ffe0ff */
[----:B------:R-:W-:-:S04]  /*ec20*/  ISETP.GE.AND P0, PT, R2, R11, PT ;  /* 0x0000000b0200720c */ /* 0x000fc80003f06270 */
[----:B------:R-:W-:-:S13]  /*ec30*/  ISETP.LT.OR P0, PT, R57, -0x187, P0 ;  /* 0xfffffe793900780c */ /* 0x000fda0000701670 */
[----:B------:R-:W-:Y:S05]  /*ec40*/  @P0 BRA `(.L_x_3909) ;  /* 0x0000683000000947 */ /* 0x000fea0003800000 */
[----:B-12---:R1:W5:Y:S01]  /*ec50*/  LD.E.128 R20, [R18.64] ;  /* 0x0000000612147980 */ /* 0x006362000c101d00 */
        /* <DEDUP_REMOVED lines=14> */
[C---:B-----5:R-:W-:Y:S02]  /*ed40*/  LOP3.LUT R0, R21.reuse, 0xffff0000, RZ, 0xc0, !PT ;  /* 0xffff000015007812 */ /* 0x060fe400078ec0ff */
[----:B------:R-:W-:Y:S01]  /*ed50*/  SHF.L.U32 R3, R21, 0x10, RZ ;  /* 0x0000001015037819 */ /* 0x000fe200000006ff */
[----:B------:R-:W-:Y:S01]  /*ed60*/  IMAD.U32 R21, R22, 0x10000, RZ ;  /* 0x0001000016157824 */ /* 0x000fe200078e00ff */
[----:B------:R-:W-:-:S02]  /*ed70*/  SHF.L.U32 R9, R20, 0x10, RZ ;  /* 0x0000001014097819 */ /* 0x000fc400000006ff */
[----:B------:R-:W-:Y:S02]  /*ed80*/  LOP3.LUT R32, R20, 0xffff0000, RZ, 0xc0, !PT ;  /* 0xffff000014207812 */ /* 0x000fe400078ec0ff */
[C---:B------:R-:W-:Y:S02]  /*ed90*/  SHF.L.U32 R20, R23.reuse, 0x10, RZ ;  /* 0x0000001017147819 */ /* 0x040fe400000006ff */
[----:B------:R-:W-:Y:S02]  /*eda0*/  LOP3.LUT R16, R23, 0xffff0000, RZ, 0xc0, !PT ;  /* 0xffff000017107812 */ /* 0x000fe400078ec0ff */
[----:B------:R-:W-:Y:S02]  /*edb0*/  LOP3.LUT R23, R22, 0xffff0000, RZ, 0xc0, !PT ;  /* 0xffff000016177812 */ /* 0x000fe400078ec0ff */
[----:B--2---:R-:W-:Y:S02]  /*edc0*/  LOP3.LUT R14, R4, 0xffff0000, RZ, 0xc0, !PT ;  /* 0xffff0000040e7812 */ /* 0x004fe400078ec0ff */
[----:B------:R-:W-:-:S02]  /*edd0*/  LOP3.LUT R13, R5, 0xffff0000, RZ, 0xc0, !PT ;  /* 0xffff0000050d7812 */ /* 0x000fc400078ec0ff */
[----:B----4-:R-:W-:Y:S01]  /*ede0*/  LOP3.LUT R17, R10, 0xffff0000, RZ, 0xc0, !PT ;  /* 0xffff00000a117812 */ /* 0x010fe200078ec0ff */
[-C--:B------:R-:W-:Y:S01]  /*edf0*/  FMUL.FTZ R12, R0, R14.reuse ;  /* 0x0000000e000c7220 */ /* 0x080fe20000410000 */
[----:B------:R-:W-:Y:S01]  /*ee00*/  LOP3.LUT R15, R11, 0xffff0000, RZ, 0xc0, !PT ;  /* 0xffff00000b0f7812 */ /* 0x000fe200078ec0ff */
[----:B------:R-:W-:Y:S01]  /*ee10*/  IMAD.U32 R10, R10, 0x10000, RZ ;  /* 0x000100000a0a7824 */ /* 0x000fe200078e00ff */
[----:B------:R-:W-:Y:S01]  /*ee20*/  SHF.L.U32 R4, R4, 0x10, RZ ;  /* 0x0000001004047819 */ /* 0x000fe200000006ff */
[-C--:B------:R-:W-:Y:S02]  /*ee30*/  FMUL.FTZ R0, R0, R17.reuse ;  /* 0x0000001100007220 */ /* 0x080fe40000410000 */
[C---:B------:R-:W-:Y:S02]  /*ee40*/  FFMA.FTZ R12, R3.reuse, R17, -R12 ;  /* 0x00000011030c7223 */ /* 0x040fe4000001080c */
[----:B------:R-:W-:Y:S01]  /*ee50*/  FFMA.FTZ R3, R3, R14, R0 ;  /* 0x0000000e03037223 */ /* 0x000fe20000010000 */
[----:B------:R-:W-:Y:S01]  /*ee60*/  SHF.L.U32 R0, R5, 0x10, RZ ;  /* 0x0000001005007819 */ /* 0x000fe200000006ff */
[C---:B------:R-:W-:Y:S01]  /*ee70*/  FMUL.FTZ R22, R16.reuse, R13 ;  /* 0x0000000d10167220 */ /* 0x040fe20000410000 */
[----:B------:R-:W-:Y:S01]  /*ee80*/  SHF.L.U32 R14, R11, 0x10, RZ ;  /* 0x000000100b0e7819 */ /* 0x000fe200000006ff */
[----:B------:R-:W-:-:S02]  /*ee90*/  FMUL.FTZ R16, R16, R15 ;  /* 0x0000000f10107220 */ /* 0x000fc40000410000 */
[C---:B------:R-:W-:Y:S02]  /*eea0*/  FMUL.FTZ R5, R32.reuse, R4 ;  /* 0x0000000420057220 */ /* 0x040fe40000410000 */
[C---:B------:R-:W-:Y:S02]  /*eeb0*/  FMUL.FTZ R11, R23.reuse, R0 ;  /* 0x00000000170b7220 */ /* 0x040fe40000410000 */
[----:B------:R-:W-:Y:S02]  /*eec0*/  FMUL.FTZ R32, R32, R10 ;  /* 0x0000000a20207220 */ /* 0x000fe40000410000 */
[----:B------:R-:W-:Y:S02]  /*eed0*/  FMUL.FTZ R23, R23, R14 ;  /* 0x0000000e17177220 */ /* 0x000fe40000410000 */
[C---:B------:R-:W-:Y:S02]  /*eee0*/  FFMA.FTZ R22, R20.reuse, R15, -R22 ;  /* 0x0000000f14167223 */ /* 0x040fe40000010816 */
[----:B------:R-:W-:-:S02]  /*eef0*/  FFMA.FTZ R13, R20, R13, R16 ;  /* 0x0000000d140d7223 */ /* 0x000fc40000010010 */
[C---:B------:R-:W-:Y:S02]  /*ef00*/  FFMA.FTZ R5, R9.reuse, R10, -R5 ;  /* 0x0000000a09057223 */ /* 0x040fe40000010805 */
[----:B------:R-:W-:Y:S02]  /*ef10*/  FFMA.FTZ R32, R9, R4, R32 ;  /* 0x0000000409207223 */ /* 0x000fe40000010020 */
[C---:B------:R-:W-:Y:S02]  /*ef20*/  FFMA.FTZ R11, R21.reuse, R14, -R11 ;  /* 0x0000000e150b7223 */ /* 0x040fe4000001080b */
[----:B------:R-:W-:Y:S01]  /*ef30*/  FFMA.FTZ R0, R21, R0, R23 ;  /* 0x0000000015007223 */ /* 0x000fe20000010017 */
[----:B------:R-:W-:Y:S02]  /*ef40*/  F2FP.BF16.PACK_AB R23, R13, R22 ;  /* 0x000000160d17723e */ /* 0x000fe400000010ff */
[----:B------:R-:W-:Y:S02]  /*ef50*/  F2FP.BF16.PACK_AB R21, R3, R12 ;  /* 0x0000000c0315723e */ /* 0x000fe400000010ff */
[----:B------:R-:W-:-:S02]  /*ef60*/  F2FP.BF16.PACK_AB R20, R32, R5 ;  /* 0x000000052014723e */ /* 0x000fc400000010ff */
[----:B------:R-:W-:Y:S02]  /*ef70*/  F2FP.BF16.PACK_AB R22, R0, R11 ;  /* 0x0000000b0016723e */ /* 0x000fe400000010ff */
.L_x_3911:
[----:B-1----:R-:W-:Y:S05]  /*ef80*/  BSYNC B0 ;  /* 0x0000000000007941 */ /* 0x002fea0003800000 */
.L_x_3910:
[----:B-----5:R1:W-:Y:S04]  /*ef90*/  STS.128 [R249+0x1800], R20 ;  /* 0x00180014f9007388 */ /* 0x0203e80000000c00 */
[----:B------:R1:W5:Y:S01]  /*efa0*/  LD.E.128 R32, [R18.64+0x80] ;  /* 0x0000800612207980 */ /* 0x000362000c101d00 */
[----:B------:R-:W-:Y:S01]  /*efb0*/  IADD3 R0, R24, 0x40, RZ ;  /* 0x0000004018007810 */ /* 0x000fe20007ffe0ff */
[----:B------:R-:W-:Y:S03]  /*efc0*/  BSSY B0, `(.L_x_3912) ;  /* 0x0000029000007945 */ /* 0x000fe60003800000 */
[----:B------:R-:W-:-:S13]  /*efd0*/  ISETP.GE.AND P0, PT, R0, R7, PT ;  /* 0x000000070000720c */ /* 0x000fda0003f06270 */
[----:B------:R-:W-:Y:S05]  /*efe0*/  @P0 BRA `(.L_x_3913) ;  /* 0x0000026000000947 */ /* 0x000fea0003800000 */
[----:B------:R-:W2:Y:S04]  /*eff0*/  LD.E.64 R4, [R30.64+0x40] ;  /* 0x000040061e047980 */ /* 0x000ea8000c101b00 */
        /* <DEDUP_REMOVED lines=11> */
[----:B----4-:R-:W-:Y:S01]  /*f0b0*/  LOP3.LUT R17, R10, 0xffff0000, RZ, 0xc0, !PT ;  /* 0xffff00000a117812 */ /* 0x010fe200078ec0ff */
[-C--:B------:R-:W-:Y:S01]  /*f0c0*/  FMUL.FTZ R12, R0, R14.reuse ;  /* 0x0000000e000c7220 */ /* 0x080fe20000410000 */
        /* <DEDUP_REMOVED lines=8> */
[----:B------:R-:W-:Y:S02]  /*f150*/  FMUL.FTZ R22, R16, R13 ;  /* 0x0000000d10167220 */ /* 0x000fe40000410000 */
        /* <DEDUP_REMOVED lines=10> */
[----:B------:R-:W-:Y:S01]  /*f200*/  FFMA.FTZ R14, R21, R11, -R14 ;  /* 0x0000000b150e7223 */ /* 0x000fe2000001080e */
[----:B------:R-:W-:Y:S01]  /*f210*/  F2FP.BF16.PACK_AB R35, R13, R22 ;  /* 0x000000160d23723e */ /* 0x000fe200000010ff */
[----:B------:R-:W-:Y:S01]  /*f220*/  FFMA.FTZ R5, R21, R5, R34 ;  /* 0x0000000515057223 */ /* 0x000fe20000010022 */
[----:B------:R-:W-:-:S04]  /*f230*/  F2FP.BF16.PACK_AB R32, R9, R0 ;  /* 0x000000000920723e */ /* 0x000fc800000010ff */
[----:B------:R-:W-:Y:S02]  /*f240*/  F2FP.BF16.PACK_AB R34, R5, R14 ;  /* 0x0000000e0522723e */ /* 0x000fe400000010ff */
.L_x_3913:
[----:B------:R-:W-:Y:S05]  /*f250*/  BSYNC B0 ;  /* 0x0000000000007941 */ /* 0x000fea0003800000 */
.L_x_3912:
        /* <DEDUP_REMOVED lines=8> */
[C---:B-1---5:R-:W-:Y:S01]  /*f2e0*/  IMAD.U32 R21, R15.reuse, 0x10000, RZ ;  /* 0x000100000f157824 */ /* 0x062fe200078e00ff */
[----:B------:R-:W-:Y:S02]  /*f2f0*/  LOP3.LUT R20, R15, 0xffff0000, RZ, 0xc0, !PT ;  /* 0xffff00000f147812 */ /* 0x000fe400078ec0ff */
[C---:B------:R-:W-:Y:S02]  /*f300*/  LOP3.LUT R0, R13.reuse, 0xffff0000, RZ, 0xc0, !PT ;  /* 0xffff00000d007812 */ /* 0x040fe400078ec0ff */
[----:B------:R-:W-:-:S02]  /*f310*/  SHF.L.U32 R3, R13, 0x10, RZ ;  /* 0x000000100d037819 */ /* 0x000fc400000006ff */
[C---:B------:R-:W-:Y:S02]  /*f320*/  SHF.L.U32 R9, R12.reuse, 0x10, RZ ;  /* 0x000000100c097819 */ /* 0x040fe400000006ff */
[----:B------:R-:W-:Y:S02]  /*f330*/  LOP3.LUT R23, R12, 0xffff0000, RZ, 0xc0, !PT ;  /* 0xffff00000c177812 */ /* 0x000fe400078ec0ff */
[C---:B------:R-:W-:Y:S02]  /*f340*/  LOP3.LUT R32, R14.reuse, 0xffff0000, RZ, 0xc0, !PT ;  /* 0xffff00000e207812 */ /* 0x040fe400078ec0ff */
[----:B------:R-:W-:Y:S02]  /*f350*/  SHF.L.U32 R22, R14, 0x10, RZ ;  /* 0x000000100e167819 */ /* 0x000fe400000006ff */
[C---:B----4-:R-:W-:Y:S01]  /*f360*/  LOP3.LUT R15, R4.reuse, 0xffff0000, RZ, 0xc0, !PT ;  /* 0xffff0000040f7812 */ /* 0x050fe200078ec0ff */
[----:B------:R-:W-:Y:S01]  /*f370*/  IMAD.U32 R4, R4, 0x10000, RZ ;  /* 0x0001000004047824 */ /* 0x000fe200078e00ff */
[----:B------:R-:W-:-:S02]  /*f380*/  LOP3.LUT R13, R5, 0xffff0000, RZ, 0xc0, !PT ;  /* 0xffff0000050d7812 */ /* 0x000fc400078ec0ff */
[----:B--2---:R-:W-:Y:S01]  /*f390*/  LOP3.LUT R17, R10, 0xffff0000, RZ, 0xc0, !PT ;  /* 0xffff00000a117812 */ /* 0x004fe200078ec0ff */
[----:B------:R-:W-:Y:S01]  /*f3a0*/  FMUL.FTZ R12, R0, R15 ;  /* 0x0000000f000c7220 */ /* 0x000fe20000410000 */
[----:B------:R-:W-:Y:S01]  /*f3b0*/  LOP3.LUT R16, R11, 0xffff0000, RZ, 0xc0, !PT ;  /* 0xffff00000b107812 */ /* 0x000fe200078ec0ff */
[----:B------:R-:W-:Y:S01]  /*f3c0*/  FMUL.FTZ R14, R20, R13 ;  /* 0x0000000d140e7220 */ /* 0x000fe20000410000 */
[----:B------:R-:W-:Y:S01]  /*f3d0*/  SHF.L.U32 R5, R5, 0x10, RZ ;  /* 0x0000001005057819 */ /* 0x000fe200000006ff */
[-C--:B------:R-:W-:Y:S01]  /*f3e0*/  FMUL.FTZ R0, R0, R17.reuse ;  /* 0x0000001100007220 */ /* 0x080fe20000410000 */
[----:B------:R-:W-:Y:S01]  /*f3f0*/  SHF.L.U32 R10, R10, 0x10, RZ ;  /* 0x000000100a0a7819 */ /* 0x000fe200000006ff */
[----:B------:R-:W-:Y:S02]  /*f400*/  IMAD.U32 R11, R11, 0x10000, RZ ;  /* 0x000100000b0b7824 */ /* 0x000fe400078e00ff */
[----:B------:R-:W-:Y:S02]  /*f410*/  FFMA.FTZ R12, R3, R17, -R12 ;  /* 0x00000011030c7223 */ /* 0x000fe4000001080c */
[----:B------:R-:W-:-:S02]  /*f420*/  FMUL.FTZ R20, R20, R16 ;  /* 0x0000001014147220 */ /* 0x000fc40000410000 */
[----:B------:R-:W-:Y:S02]  /*f430*/  FFMA.FTZ R3, R3, R15, R0 ;  /* 0x0000000f03037223 */ /* 0x000fe40000010000 */
[C---:B------:R-:W-:Y:S02]  /*f440*/  FMUL.FTZ R0, R23.reuse, R4 ;  /* 0x0000000417007220 */ /* 0x040fe40000410000 */
[C---:B------:R-:W-:Y:S02]  /*f450*/  FMUL.FTZ R15, R32.reuse, R5 ;  /* 0x00000005200f7220 */ /* 0x040fe40000410000 */
[----:B------:R-:W-:Y:S02]  /*f460*/  FMUL.FTZ R23, R23, R10 ;  /* 0x0000000a17177220 */ /* 0x000fe40000410000 */
[----:B------:R-:W-:Y:S02]  /*f470*/  FMUL.FTZ R32, R32, R11 ;  /* 0x0000000b20207220 */ /* 0x000fe40000410000 */
[----:B------:R-:W-:-:S02]  /*f480*/  FFMA.FTZ R14, R21, R16, -R14 ;  /* 0x00000010150e7223 */ /* 0x000fc4000001080e */
[----:B------:R-:W-:Y:S02]  /*f490*/  FFMA.FTZ R13, R21, R13, R20 ;  /* 0x0000000d150d7223 */ /* 0x000fe40000010014 */
[----:B------:R-:W-:Y:S01]  /*f4a0*/  FFMA.FTZ R23, R9, R4, R23 ;  /* 0x0000000409177223 */ /* 0x000fe20000010017 */
[----:B------:R-:W-:Y:S01]  /*f4b0*/  F2FP.BF16.PACK_AB R4, R3, R12 ;  /* 0x0000000c0304723e */ /* 0x000fe200000010ff */
[C---:B------:R-:W-:Y:S01]  /*f4c0*/  FFMA.FTZ R15, R22.reuse, R11, -R15 ;  /* 0x0000000b160f7223 */ /* 0x040fe2000001080f */
[----:B------:R-:W-:Y:S01]  /*f4d0*/  F2FP.BF16.PACK_AB R3, R13, R14 ;  /* 0x0000000e0d03723e */ /* 0x000fe200000010ff */
[----:B------:R-:W-:Y:S01]  /*f4e0*/  FFMA.FTZ R32, R22, R5, R32 ;  /* 0x0000000516207223 */ /* 0x000fe20000010020 */
[----:B------:R-:W-:Y:S01]  /*f4f0*/  MOV R13, R4 ;  /* 0x00000004000d7202 */ /* 0x000fe20000000f00 */
[----:B------:R-:W-:-:S03]  /*f500*/  FFMA.FTZ R0, R9, R10, -R0 ;  /* 0x0000000a09007223 */ /* 0x000fc60000010800 */
[----:B------:R-:W-:Y:S02]  /*f510*/  F2FP.BF16.PACK_AB R14, R32, R15 ;  /* 0x0000000f200e723e */ /* 0x000fe400000010ff */
[----:B------:R-:W-:Y:S02]  /*f520*/  F2FP.BF16.PACK_AB R12, R23, R0 ;  /* 0x00000000170c723e */ /* 0x000fe400000010ff */
[----:B------:R-:W-:Y:S02]  /*f530*/  MOV R15, R3 ;  /* 0x00000003000f7202 */ /* 0x000fe40000000f00 */
.L_x_3915:
[----:B------:R-:W-:Y:S05]  /*f540*/  BSYNC B0 ;  /* 0x0000000000007941 */ /* 0x000fea0003800000 */
.L_x_3914:
[----:B-----5:R4:W-:Y:S04]  /*f550*/  STS.128 [R249+0x5800], R12 ;  /* 0x0058000cf9007388 */ /* 0x0209e80000000c00 */
[----:B-12---:R-:W5:Y:S01]  /*f560*/  LD.E.128 R16, [R18.64+0x180] ;  /* 0x0001800612107980 */ /* 0x006f62000c101d00 */
[----:B------:R-:W-:Y:S01]  /*f570*/  IADD3 R24, R24, 0xc0, RZ ;  /* 0x000000c018187810 */ /* 0x000fe20007ffe0ff */
[----:B------:R-:W-:Y:S03]  /*f580*/  BSSY B0, `(.L_x_3916) ;  /* 0x0000029000007945 */ /* 0x000fe60003800000 */
[----:B------:R-:W-:-:S13]  /*f590*/  ISETP.GE.AND P0, PT, R24, R7, PT ;  /* 0x000000071800720c */ /* 0x000fda0003f06270 */
[----:B------:R-:W-:Y:S05]  /*f5a0*/  @P0 BRA `(.L_x_3917) ;  /* 0x0000026000000947 */ /* 0x000fea0003800000 */
[----:B------:R-:W2:Y:S04]  /*f5b0*/  LD.E.64 R4, [R30.64+0xc0] ;  /* 0x0000c0061e047980 */ /* 0x000ea8000c101b00 */
[----:B---3--:R-:W3:Y:S01]  /*f5c0*/  LD.E.64 R10, [R26.64+0xc0] ;  /* 0x0000c0061a0a7980 */ /* 0x008ee2000c101b00 */
[----:B-----5:R-:W-:Y:S02]  /*f5d0*/  LOP3.LUT R0, R17, 0xffff0000, RZ, 0xc0, !PT ;  /* 0xffff000011007812 */ /* 0x020fe400078ec0ff */
[C---:B------:R-:W-:Y:S02]  /*f5e0*/  SHF.L.U32 R7, R16.reuse, 0x10, RZ ;  /* 0x0000001010077819 */ /* 0x040fe400000006ff */
[----:B------:R-:W-:Y:S02]  /*f5f0*/  LOP3.LUT R20, R16, 0xffff0000, RZ, 0xc0, !PT ;  /* 0xffff000010147812 */ /* 0x000fe400078ec0ff */
[----:B------:R-:W-:-:S02]  /*f600*/  LOP3.LUT R16, R19, 0xffff0000, RZ, 0xc0, !PT ;  /* 0xffff000013107812 */ /* 0x000fc400078ec0ff */
[----:B------:R-:W-:Y:S02]  /*f610*/  SHF.L.U32 R3, R17, 0x10, RZ ;  /* 0x0000001011037819 */ /* 0x000fe400000006ff */
[----:B------:R-:W-:Y:S01]  /*f620*/  SHF.L.U32 R17, R19, 0x10, RZ ;  /* 0x0000001013117819 */ /* 0x000fe200000006ff */
[C---:B------:R-:W-:Y:S01]  /*f630*/  IMAD.U32 R19, R18.reuse, 0x10000, RZ ;  /* 0x0001000012137824 */ /* 0x040fe200078e00ff */
[----:B------:R-:W-:Y:S02]  /*f640*/  LOP3.LUT R21, R18, 0xffff0000, RZ, 0xc0, !PT ;  /* 0xffff000012157812 */ /* 0x000fe400078ec0ff */
[----:B--2-4-:R-:W-:Y:S02]  /*f650*/  LOP3.LUT R13, R4, 0xffff0000, RZ, 0xc0, !PT ;  /* 0xffff0000040d7812 */ /* 0x014fe400078ec0ff */
[----:B------:R-:W-:Y:S02]  /*f660*/  LOP3.LUT R9, R5, 0xffff0000, RZ, 0xc0, !PT ;  /* 0xffff000005097812 */ /* 0x000fe400078ec0ff */
[----:B---3--:R-:W-:Y:S01]  /*f670*/  LOP3.LUT R15, R10, 0xffff0000, RZ, 0xc0, !PT ;  /* 0xffff00000a0f7812 */ /* 0x008fe200078ec0ff */
[----:B------:R-:W-:Y:S01]  /*f680*/  FMUL.FTZ R12, R0, R13 ;  /* 0x0000000d000c7220 */ /* 0x000fe20000410000 */
[----:B------:R-:W-:Y:S01]  /*f690*/  LOP3.LUT R14, R11, 0xffff0000, RZ, 0xc0, !PT ;  /* 0xffff00000b0e7812 */ /* 0x000fe200078ec0ff */
[----:B------:R-:W-:Y:S01]  /*f6a0*/  FMUL.FTZ R18, R16, R9 ;  /* 0x0000000910127220 */ /* 0x000fe20000410000 */
[----:B------:R-:W-:Y:S01]  /*f6b0*/  SHF.L.U32 R4, R4, 0x10, RZ ;  /* 0x0000001004047819 */ /* 0x000fe200000006ff */
[----:B------:R-:W-:-:S02]  /*f6c0*/  FMUL.FTZ R0, R0, R15 ;  /* 0x0000000f00007220 */ /* 0x000fc40000410000 */
[C---:B------:R-:W-:Y:S02]  /*f6d0*/  FFMA.FTZ R12, R3.reuse, R15, -R12 ;  /* 0x0000000f030c7223 */ /* 0x040fe4000001080c */
[----:B------:R-:W-:Y:S01]  /*f6e0*/  FFMA.FTZ R3, R3, R13, R0 ;  /* 0x0000000d03037223 */ /* 0x000fe20000010000 */
[----:B------:R-:W-:Y:S01]  /*f6f0*/  SHF.L.U32 R0, R5, 0x10, RZ ;  /* 0x0000001005007819 */ /* 0x000fe200000006ff */
[-C--:B------:R-:W-:Y:S02]  /*f700*/  FMUL.FTZ R16, R16, R14.reuse ;  /* 0x0000000e10107220 */ /* 0x080fe40000410000 */
[----:B------:R-:W-:Y:S01]  /*f710*/  FFMA.FTZ R18, R17, R14, -R18 ;  /* 0x0000000e11127223 */ /* 0x000fe20000010812 */
[----:B------:R-:W-:Y:S01]  /*f720*/  SHF.L.U32 R14, R11, 0x10, RZ ;  /* 0x000000100b0e7819 */ /* 0x000fe200000006ff */
[----:B------:R-:W-:Y:S02]  /*f730*/  IMAD.U32 R10, R10, 0x10000, RZ ;  /* 0x000100000a0a7824 */ /* 0x000fe400078e00ff */
[----:B------:R-:W-:-:S02]  /*f740*/  FMUL.FTZ R5, R20, R4 ;  /* 0x0000000414057220 */ /* 0x000fc40000410000 */
[C---:B------:R-:W-:Y:S02]  /*f750*/  FMUL.FTZ R11, R21.reuse, R0 ;  /* 0x00000000150b7220 */ /* 0x040fe40000410000 */
[----:B------:R-:W-:Y:S02]  /*f760*/  FMUL.FTZ R20, R20, R10 ;  /* 0x0000000a14147220 */ /* 0x000fe40000410000 */
[----:B------:R-:W-:Y:S02]  /*f770*/  FMUL.FTZ R21, R21, R14 ;  /* 0x0000000e15157220 */ /* 0x000fe40000410000 */
[----:B------:R-:W-:Y:S01]  /*f780*/  FFMA.FTZ R9, R17, R9, R16 ;  /* 0x0000000911097223 */ /* 0x000fe20000010010 */
[----:B------:R-:W-:Y:S01]  /*f790*/  F2FP.BF16.PACK_AB R17, R3, R12 ;  /* 0x0000000c0311723e */ /* 0x000fe200000010ff */
[C---:B------:R-:W-:Y:S02]  /*f7a0*/  FFMA.FTZ R5, R7.reuse, R10, -R5 ;  /* 0x0000000a07057223 */ /* 0x040fe40000010805 */
[----:B------:R-:W-:-:S02]  /*f7b0*/  FFMA.FTZ R20, R7, R4, R20 ;  /* 0x0000000407147223 */ /* 0x000fc40000010014 */
[C---:B------:R-:W-:Y:S02]  /*f7c0*/  FFMA.FTZ R11, R19.reuse, R14, -R11 ;  /* 0x0000000e130b7223 */ /* 0x040fe4000001080b */
[----:B------:R-:W-:Y:S01]  /*f7d0*/  FFMA.FTZ R0, R19, R0, R21 ;  /* 0x0000000013007223 */ /* 0x000fe20000010015 */
[----:B------:R-:W-:Y:S02]  /*f7e0*/  F2FP.BF16.PACK_AB R19, R9, R18 ;  /* 0x000000120913723e */ /* 0x000fe400000010ff */
[----:B------:R-:W-:Y:S02]  /*f7f0*/  F2FP.BF16.PACK_AB R16, R20, R5 ;  /* 0x000000051410723e */ /* 0x000fe400000010ff */
[----:B------:R-:W-:Y:S02]  /*f800*/  F2FP.BF16.PACK_AB R18, R0, R11 ;  /* 0x0000000b0012723e */ /* 0x000fe400000010ff */
.L_x_3917:
[----:B------:R-:W-:Y:S05]  /*f810*/  BSYNC B0 ;  /* 0x0000000000007941 */ /* 0x000fea0003800000 */
.L_x_3916:
[----:B-----5:R1:W-:Y:S01]  /*f820*/  STS.128 [R249+0x7800], R16 ;  /* 0x00780010f9007388 */ /* 0x0203e20000000c00 */
[----:B------:R-:W-:Y:S05]  /*f830*/  BRA `(.L_x_3909) ;  /* 0x00005c4000007947 */ /* 0x000fea0003800000 */
.L_x_3878:
        /* <DEDUP_REMOVED lines=14> */
[----:B------:R-:W-:Y:S01]  /*f920*/  LEA R36, P0, R31, R14, 0x1 ;  /* 0x0000000e1f247211 */ /* 0x000fe200078008ff */
[----:B------:R-:W-:Y:S01]  /*f930*/  IMAD.MOV.U32 R0, RZ, RZ, RZ ;  /* 0x000000ffff007224 */ /* 0x000fe200078e00ff */
[----:B------:R-:W-:Y:S01]  /*f940*/  @P1 IADD3 R0, -R9, RZ, RZ ;  /* 0x000000ff09001210 */ /* 0x000fe20007ffe1ff */
[----:B------:R-:W2:Y:S01]  /*f950*/  LD.E.128 R32, [R32.64] ;  /* 0x0000000620207980 */ /* 0x000ea2000c101d00 */
[----:B------:R-:W-:Y:S02]  /*f960*/  LEA.HI.X R37, R31, R15, R13, 0x1, P0 ;  /* 0x0000000f1f257211 */ /* 0x000fe400000f0c0d */
[----:B------:R-:W-:-:S04]  /*f970*/  IADD3 R31, P0, R0, R3, RZ ;  /* 0x00000003001f7210 */ /* 0x000fc80007f1e0ff */
[----:B------:R-:W3:Y:S01]  /*f980*/  LD.E.128 R36, [R36.64] ;  /* 0x0000000624247980 */ /* 0x000ee2000c101d00 */
[----:B------:R-:W-:Y:S02]  /*f990*/  LEA.HI.X.SX32 R13, R0, R5, 0x1, P0 ;  /* 0x00000005000d7211 */ /* 0x000fe400000f0eff */
[----:B------:R-:W-:-:S04]  /*f9a0*/  LEA R40, P0, R31, R16, 0x1 ;  /* 0x000000101f287211 */ /* 0x000fc800078008ff */
[----:B------:R-:W-:-:S06]  /*f9b0*/  LEA.HI.X R41, R31, R17, R13, 0x1, P0 ;  /* 0x000000111f297211 */ /* 0x000fcc00000f0c0d */
[----:B------:R-:W4:Y:S01]  /*f9c0*/  LD.E.128 R40, [R40.64] ;  /* 0x0000000628287980 */ /* 0x000f22000c101d00 */
        /* <DEDUP_REMOVED lines=13> */
[C---:B------:R-:W-:Y:S01]  /*faa0*/  SHF.L.U32 R32, R35.reuse, 0x10, RZ ;  /* 0x0000001023207819 */ /* 0x040fe200000006ff */
[----:B---3--:R-:W-:Y:S01]  /*fab0*/  IMAD.U32 R46, R36, 0x10000, RZ ;  /* 0x00010000242e7824 */ /* 0x008fe200078e00ff */
[----:B------:R-:W-:Y:S01]  /*fac0*/  LOP3.LUT R47, R35, 0xffff0000, RZ, 0xc0, !PT ;  /* 0xffff0000232f7812 */ /* 0x000fe200078ec0ff */
[----:B------:R-:W-:Y:S01]  /*fad0*/  IMAD.U32 R49, R38, 0x10000, RZ ;  /* 0x0001000026317824 */ /* 0x000fe200078e00ff */
[----:B------:R-:W-:Y:S01]  /*fae0*/  LOP3.LUT R33, R34, 0xffff0000, RZ, 0xc0, !PT ;  /* 0xffff000022217812 */ /* 0x000fe200078ec0ff */
[----:B------:R-:W-:Y:S01]  /*faf0*/  @!P1 FADD.FTZ R46, -R46, -RZ ;  /* 0x800000ff2e2e9221 */ /* 0x000fe20000010100 */
[----:B------:R-:W-:Y:S01]  /*fb00*/  LOP3.LUT R35, R36, 0xffff0000, RZ, 0xc0, !PT ;  /* 0xffff000024237812 */ /* 0x000fe200078ec0ff */
[----:B------:R-:W-:Y:S01]  /*fb10*/  @!P1 FADD.FTZ R49, -R49, -RZ ;  /* 0x800000ff31319221 */ /* 0x000fe20000010100 */
[----:B------:R-:W-:Y:S01]  /*fb20*/  SHF.L.U32 R34, R37, 0x10, RZ ;  /* 0x0000001025227819 */ /* 0x000fe200000006ff */
[----:B------:R-:W-:Y:S01]  /*fb30*/  FMUL.FTZ R31, R31, R46 ;  /* 0x0000002e1f1f7220 */ /* 0x000fe20000410000 */
[----:B------:R-:W-:Y:S01]  /*fb40*/  LOP3.LUT R52, R37, 0xffff0000, RZ, 0xc0, !PT ;  /* 0xffff000025347812 */ /* 0x000fe200078ec0ff */
[----:B------:R-:W-:Y:S01]  /*fb50*/  @!P1 FADD.FTZ R35, -R35, -RZ ;  /* 0x800000ff23239221 */ /* 0x000fe20000010100 */
        /* <DEDUP_REMOVED lines=8> */
[----:B------:R-:W-:Y:S02]  /*fbe0*/  FMUL.FTZ R13, R13, R34 ;  /* 0x000000220d0d7220 */ /* 0x000fe40000410000 */
[----:B------:R-:W-:Y:S01]  /*fbf0*/  FMUL.FTZ R37, R32, R37 ;  /* 0x0000002520257220 */ /* 0x000fe20000410000 */
[----:B----4-:R-:W-:Y:S01]  /*fc00*/  LOP3.LUT R32, R40, 0xffff0000, RZ, 0xc0, !PT ;  /* 0xffff000028207812 */ /* 0x010fe200078ec0ff */
        /* <DEDUP_REMOVED lines=24> */
.L_x_3921:
[----:B------:R-:W-:Y:S05]  /*fd90*/  BSYNC B0 ;  /* 0x0000000000007941 */ /* 0x000fea0003800000 */
.L_x_3920:
        /* <DEDUP_REMOVED lines=17> */
[----:B------:R-:W3:Y:S01]  /*feb0*/  LD.E.128 R32, [R32.64+0x80] ;  /* 0x0000800620207980 */ /* 0x000ee2000c101d00 */
[----:B------:R-:W-:Y:S02]  /*fec0*/  LEA.HI.X R37, R31, R15, R13, 0x1, P0 ;  /* 0x0000000f1f257211 */ /* 0x000fe400000f0c0d */
[----:B------:R-:W-:-:S04]  /*fed0*/  IADD3 R31, P0, R0, R3, RZ ;  /* 0x00000003001f7210 */ /* 0x000fc80007f1e0ff */
[----:B------:R-:W4:Y:S01]  /*fee0*/  LD.E.128 R36, [R36.64+0x80] ;  /* 0x0000800624247980 */ /* 0x000f22000c101d00 */
[----:B------:R-:W-:Y:S02]  /*fef0*/  LEA.HI.X.SX32 R13, R0, R5, 0x1, P0 ;  /* 0x00000005000d7211 */ /* 0x000fe400000f0eff */
[----:B------:R-:W-:-:S04]  /*ff00*/  LEA R40, P0, R31, R16, 0x1 ;  /* 0x000000101f287211 */ /* 0x000fc800078008ff */
[----:B------:R-:W-:-:S06]  /*ff10*/  LEA.HI.X R41, R31, R17, R13, 0x1, P0 ;  /* 0x000000111f297211 */ /* 0x000fcc00000f0c0d */
[----:B--2---:R-:W2:Y:S01]  /*ff20*/  LD.E.128 R40, [R40.64+0x80] ;  /* 0x0000800628287980 */ /* 0x004ea2000c101d00 */
        /* <DEDUP_REMOVED lines=13> */
[C---:B------:R-:W-:Y:S01]  /*10000*/  SHF.L.U32 R32, R35.reuse, 0x10, RZ ;  /* 0x0000001023207819 */ /* 0x040fe200000006ff */
[----:B----4-:R-:W-:Y:S01]  /*10010*/  IMAD.U32 R48, R36, 0x10000, RZ ;  /* 0x0001000024307824 */ /* 0x010fe200078e00ff */
        /* <DEDUP_REMOVED lines=20> */
[----:B--2---:R-:W-:Y:S01]  /*10160*/  LOP3.LUT R32, R40, 0xffff0000, RZ, 0xc0, !PT ;  /* 0xffff000028207812 */ /* 0x004fe200078ec0ff */
        /* <DEDUP_REMOVED lines=24> */
.L_x_3923:
[----:B------:R-:W-:Y:S05]  /*102f0*/  BSYNC B0 ;  /* 0x0000000000007941 */ /* 0x000fea0003800000 */
.L_x_3922:
        /* <DEDUP_REMOVED lines=17> */
[----:B------:R-:W2:Y:S01]  /*10410*/  LD.E.128 R32, [R32.64+0x100] ;  /* 0x0001000620207980 */ /* 0x000ea2000c101d00 */
[----:B------:R-:W-:Y:S02]  /*10420*/  LEA.HI.X R37, R31, R15, R13, 0x1, P0 ;  /* 0x0000000f1f257211 */ /* 0x000fe400000f0c0d */
[----:B------:R-:W-:-:S04]  /*10430*/  IADD3 R31, P0, R0, R3, RZ ;  /* 0x00000003001f7210 */ /* 0x000fc80007f1e0ff */
[----:B------:R-:W4:Y:S01]  /*10440*/  LD.E.128 R36, [R36.64+0x100] ;  /* 0x0001000624247980 */ /* 0x000f22000c101d00 */
[----:B------:R-:W-:Y:S02]  /*10450*/  LEA.HI.X.SX32 R13, R0, R5, 0x1, P0 ;  /* 0x00000005000d7211 */ /* 0x000fe400000f0eff */
[----:B------:R-:W-:-:S04]  /*10460*/  LEA R40, P0, R31, R16, 0x1 ;  /* 0x000000101f287211 */ /* 0x000fc800078008ff */
[----:B------:R-:W-:-:S06]  /*10470*/  LEA.HI.X R41, R31, R17, R13, 0x1, P0 ;  /* 0x000000111f297211 */ /* 0x000fcc00000f0c0d */
[----:B---3--:R-:W3:Y:S01]  /*10480*/  LD.E.128 R40, [R40.64+0x100] ;  /* 0x0001000628287980 */ /* 0x008ee2000c101d00 */
        /* <DEDUP_REMOVED lines=35> */
[----:B---3--:R-:W-:Y:S01]  /*106c0*/  LOP3.LUT R32, R40, 0xffff0000, RZ, 0xc0, !PT ;  /* 0xffff000028207812 */ /* 0x008fe200078ec0ff */
        /* <DEDUP_REMOVED lines=24> */
.L_x_3925:
[----:B------:R-:W-:Y:S05]  /*10850*/  BSYNC B0 ;  /* 0x0000000000007941 */ /* 0x000fea0003800000 */
.L_x_3924:
        /* <DEDUP_REMOVED lines=16> */
[----:B------:R-:W-:Y:S02]  /*10960*/  LEA.HI.X R37, R13, R15, R0, 0x1, P0 ;  /* 0x0000000f0d257211 */ /* 0x000fe400000f0c00 */
[----:B------:R-:W-:Y:S01]  /*10970*/  MOV R0, RZ ;  /* 0x000000ff00007202 */ /* 0x000fe20000000f00 */
[----:B------:R-:W-:-:S03]  /*10980*/  @P1 IMAD.MOV R0, RZ, RZ, -R9 ;  /* 0x000000ffff001224 */ /* 0x000fc600078e0a09 */
[----:B------:R-:W4:Y:S02]  /*10990*/  LD.E.128 R36, [R36.64+0x180] ;  /* 0x0001800624247980 */ /* 0x000f24000c101d00 */
[----:B-12---:R-:W-:-:S04]  /*109a0*/  IADD3 R27, P0, R0, R3, RZ ;  /* 0x00000003001b7210 */ /* 0x006fc80007f1e0ff */
[----:B------:R-:W-:Y:S02]  /*109b0*/  LEA.HI.X.SX32 R13, R0, R5, 0x1, P0 ;  /* 0x00000005000d7211 */ /* 0x000fe400000f0eff */
[----:B------:R-:W-:-:S04]  /*109c0*/  LEA R40, P0, R27, R16, 0x1 ;  /* 0x000000101b287211 */ /* 0x000fc800078008ff */
[----:B------:R-:W-:-:S06]  /*109d0*/  LEA.HI.X R41, R27, R17, R13, 0x1, P0 ;  /* 0x000000111b297211 */ /* 0x000fcc00000f0c0d */
[----:B------:R-:W2:Y:S01]  /*109e0*/  LD.E.128 R40, [R40.64+0x180] ;  /* 0x0001800628287980 */ /* 0x000ea2000c101d00 */
[C---:B-----5:R-:W-:Y:S02]  /*109f0*/  SHF.L.U32 R4, R44.reuse, 0x10, RZ ;  /* 0x000000102c047819 */ /* 0x060fe400000006ff */
[----:B------:R-:W-:Y:S01]  /*10a00*/  LOP3.LUT R2, R44, 0xffff0000, RZ, 0xc0, !PT ;  /* 0xffff00002c027812 */ /* 0x000fe200078ec0ff */
[----:B------:R-:W-:Y:S01]  /*10a10*/  IMAD.U32 R44, R45, 0x10000, RZ ;  /* 0x000100002d2c7824 */ /* 0x000fe200078e00ff */
[C---:B------:R-:W-:Y:S02]  /*10a20*/  SHF.L.U32 R12, R46.reuse, 0x10, RZ ;  /* 0x000000102e0c7819 */ /* 0x040fe400000006ff */
[----:B------:R-:W-:Y:S01]  /*10a30*/  LOP3.LUT R10, R46, 0xffff0000, RZ, 0xc0, !PT ;  /* 0xffff00002e0a7812 */ /* 0x000fe200078ec0ff */
[----:B------:R-:W-:Y:S01]  /*10a40*/  IMAD.U32 R46, R47, 0x10000, RZ ;  /* 0x000100002f2e7824 */ /* 0x000fe200078e00ff */
[----:B------:R-:W-:Y:S02]  /*10a50*/  LOP3.LUT R0, R45, 0xffff0000, RZ, 0xc0, !PT ;  /* 0xffff00002d007812 */ /* 0x000fe400078ec0ff */
[----:B------:R-:W-:-:S02]  /*10a60*/  LOP3.LUT R6, R47, 0xffff0000, RZ, 0xc0, !PT ;  /* 0xffff00002f067812 */ /* 0x000fc400078ec0ff */
[C---:B---3--:R-:W-:Y:S01]  /*10a70*/  SHF.L.U32 R27, R32.reuse, 0x10, RZ ;  /* 0x00000010201b7819 */ /* 0x048fe200000006ff */
[----:B------:R-:W-:Y:S01]  /*10a80*/  IMAD.U32 R30, R35, 0x10000, RZ ;  /* 0x00010000231e7824 */ /* 0x000fe200078e00ff */
[----:B------:R-:W-:Y:S01]  /*10a90*/  LOP3.LUT R26, R32, 0xffff0000, RZ, 0xc0, !PT ;  /* 0xffff0000201a7812 */ /* 0x000fe200078ec0ff */
[----:B------:R-:W-:Y:S01]  /*10aa0*/  IMAD.U32 R13, R33, 0x10000, RZ ;  /* 0x00010000210d7824 */ /* 0x000fe200078e00ff */
[C---:B------:R-:W-:Y:S02]  /*10ab0*/  SHF.L.U32 R32, R34.reuse, 0x10, RZ ;  /* 0x0000001022207819 */ /* 0x040fe400000006ff */
[----:B------:R-:W-:Y:S02]  /*10ac0*/  LOP3.LUT R31, R34, 0xffff0000, RZ, 0xc0, !PT ;  /* 0xffff0000221f7812 */ /* 0x000fe400078ec0ff */
[----:B------:R-:W-:Y:S01]  /*10ad0*/  LOP3.LUT R45, R35, 0xffff0000, RZ, 0xc0, !PT ;  /* 0xffff0000232d7812 */ /* 0x000fe200078ec0ff */
[C---:B----4-:R-:W-:Y:S01]  /*10ae0*/  IMAD.U32 R34, R37.reuse, 0x10000, RZ ;  /* 0x0001000025227824 */ /* 0x050fe200078e00ff */
[----:B------:R-:W-:Y:S01]  /*10af0*/  LOP3.LUT R50, R37, 0xffff0000, RZ, 0xc0, !PT ;  /* 0xffff000025327812 */ /* 0x000fe200078ec0ff */
[----:B------:R-:W-:Y:S01]  /*10b00*/  IMAD.U32 R37, R39, 0x10000, RZ ;  /* 0x0001000027257824 */ /* 0x000fe200078e00ff */
[----:B------:R-:W-:Y:S01]  /*10b10*/  SHF.L.U32 R47, R38, 0x10, RZ ;  /* 0x00000010262f7819 */ /* 0x000fe200000006ff */
        /* <DEDUP_REMOVED lines=12> */
[----:B------:R-:W-:Y:S01]  /*10be0*/  FMUL.FTZ R47, R32, R47 ;  /* 0x0000002f202f7220 */ /* 0x000fe20000410000 */
[----:B--2---:R-:W-:Y:S01]  /*10bf0*/  SHF.L.U32 R32, R40, 0x10, RZ ;  /* 0x0000001028207819 */ /* 0x004fe200000006ff */
[----:B------:R-:W-:Y:S01]  /*10c00*/  FMUL.FTZ R37, R30, R37 ;  /* 0x000000251e257220 */ /* 0x000fe20000410000 */
[----:B------:R-:W-:Y:S01]  /*10c10*/  LOP3.LUT R30, R40, 0xffff0000, RZ, 0xc0, !PT ;  /* 0xffff0000281e7812 */ /* 0x000fe200078ec0ff */
[----:B------:R-:W-:Y:S01]  /*10c20*/  FMUL.FTZ R35, R26, R35 ;  /* 0x000000231a237220 */ /* 0x000fe20000410000 */
[----:B------:R-:W-:Y:S01]  /*10c30*/  LOP3.LUT R40, R41, 0xffff0000, RZ, 0xc0, !PT ;  /* 0xffff000029287812 */ /* 0x000fe200078ec0ff */
[----:B------:R-:W-:Y:S02]  /*10c40*/  @!P1 FADD.FTZ R48, -R48, -RZ ;  /* 0x800000ff30309221 */ /* 0x000fe40000010100 */
[----:B------:R-:W-:-:S02]  /*10c50*/  FMUL.FTZ R13, R13, R34 ;  /* 0x000000220d0d7220 */ /* 0x000fc40000410000 */
[----:B------:R-:W-:Y:S02]  /*10c60*/  FMUL.FTZ R33, R33, R50 ;  /* 0x0000003221217220 */ /* 0x000fe40000410000 */
[----:B------:R-:W-:Y:S01]  /*10c70*/  FMUL.FTZ R31, R31, R36 ;  /* 0x000000241f1f7220 */ /* 0x000fe20000410000 */
[C---:B------:R-:W-:Y:S01]  /*10c80*/  LOP3.LUT R36, R42.reuse, 0xffff0000, RZ, 0xc0, !PT ;  /* 0xffff00002a247812 */ /* 0x040fe200078ec0ff */
[----:B------:R-:W-:Y:S01]  /*10c90*/  FMUL.FTZ R45, R45, R38 ;  /* 0x000000262d2d7220 */ /* 0x000fe20000410000 */
[----:B------:R-:W-:Y:S01]  /*10ca0*/  SHF.L.U32 R38, R42, 0x10, RZ ;  /* 0x000000102a267819 */ /* 0x000fe200000006ff */
[----:B------:R-:W-:Y:S01]  /*10cb0*/  IMAD.U32 R26, R41, 0x10000, RZ ;  /* 0x00010000291a7824 */ /* 0x000fe200078e00ff */
[C---:B------:R-:W-:Y:S01]  /*10cc0*/  LOP3.LUT R42, R43.reuse, 0xffff0000, RZ, 0xc0, !PT ;  /* 0xffff00002b2a7812 */ /* 0x040fe200078ec0ff */
[----:B------:R-:W-:Y:S02]  /*10cd0*/  IMAD.U32 R34, R43, 0x10000, RZ ;  /* 0x000100002b227824 */ /* 0x000fe400078e00ff */
[----:B------:R-:W-:-:S02]  /*10ce0*/  FMUL.FTZ R27, R27, R48 ;  /* 0x000000301b1b7220 */ /* 0x000fc40000410000 */
[----:B------:R-:W-:Y:S02]  /*10cf0*/  FFMA.FTZ R13, R44, R26, R13 ;  /* 0x0000001a2c0d7223 */ /* 0x000fe4000001000d */
[----:B------:R-:W-:Y:S02]  /*10d00*/  FFMA.FTZ R0, R0, R40, R33 ;  /* 0x0000002800007223 */ /* 0x000fe40000010021 */
[----:B------:R-:W-:Y:S02]  /*10d10*/  FFMA.FTZ R34, R46, R34, R37 ;  /* 0x000000222e227223 */ /* 0x000fe40000010025 */
[----:B------:R-:W-:Y:S01]  /*10d20*/  FFMA.FTZ R45, R6, R42, R45 ;  /* 0x0000002a062d7223 */ /* 0x000fe2000001002d */
[----:B------:R-:W-:Y:S01]  /*10d30*/  F2FP.BF16.PACK_AB R0, R0, R13 ;  /* 0x0000000d0000723e */ /* 0x000fe200000010ff */
[----:B------:R-:W-:Y:S02]  /*10d40*/  FFMA.FTZ R4, R4, R32, R27 ;  /* 0x0000002004047223 */ /* 0x000fe4000001001b */
[----:B------:R-:W-:-:S02]  /*10d50*/  FFMA.FTZ R35, R2, R30, R35 ;  /* 0x0000001e02237223 */ /* 0x000fc40000010023 */
[----:B------:R-:W-:Y:S01]  /*10d60*/  FFMA.FTZ R12, R12, R38, R47 ;  /* 0x000000260c0c7223 */ /* 0x000fe2000001002f */
[----:B------:R-:W-:Y:S01]  /*10d70*/  F2FP.BF16.PACK_AB R47, R45, R34 ;  /* 0x000000222d2f723e */ /* 0x000fe200000010ff */
[----:B------:R-:W-:Y:S01]  /*10d80*/  FFMA.FTZ R31, R10, R36, R31 ;  /* 0x000000240a1f7223 */ /* 0x000fe2000001001f */
[----:B------:R-:W-:Y:S02]  /*10d90*/  F2FP.BF16.PACK_AB R44, R35, R4 ;  /* 0x00000004232c723e */ /* 0x000fe400000010ff */
[----:B------:R-:W-:Y:S02]  /*10da0*/  MOV R45, R0 ;  /* 0x00000000002d7202 */ /* 0x000fe40000000f00 */
[----:B------:R-:W-:Y:S02]  /*10db0*/  F2FP.BF16.PACK_AB R46, R31, R12 ;  /* 0x0000000c1f2e723e */ /* 0x000fe400000010ff */
.L_x_3927:
[----:B------:R-:W-:Y:S05]  /*10dc0*/  BSYNC B0 ;  /* 0x0000000000007941 */ /* 0x000fea0003800000 */
.L_x_3926:
[----:B-----5:R3:W-:Y:S02]  /*10dd0*/  STS.128 [R249+0x6000], R44 ;  /* 0x0060002cf9007388 */ /* 0x0207e40000000c00 */
.L_x_3919:
[----:B------:R-:W-:Y:S05]  /*10de0*/  BSYNC B1 ;  /* 0x0000000000017941 */ /* 0x000fea0003800000 */
.L_x_3918:
        /* <DEDUP_REMOVED lines=9> */
[----:B------:R-:W-:Y:S01]  /*10e80*/  ISETP.GE.AND P0, PT, R24, R9, PT ;  /* 0x000000091800720c */ /* 0x000fe20003f06270 */
[----:B-12---:R-:W-:Y:S01]  /*10e90*/  IMAD.MOV.U32 R27, RZ, RZ, RZ ;  /* 0x000000ffff1b7224 */ /* 0x006fe200078e00ff */
[C---:B------:R-:W-:Y:S02]  /*10ea0*/  IADD3 R2, P1, R8.reuse, R3, RZ ;  /* 0x0000000308027210 */ /* 0x040fe40007f3e0ff */
[----:B------:R-:W-:Y:S02]  /*10eb0*/  MOV R13, R9 ;  /* 0x00000009000d7202 */ /* 0x000fe40000000f00 */
[----:B------:R-:W-:-:S07]  /*10ec0*/  LEA.HI.X.SX32 R0, R8, R5, 0x1, P1 ;  /* 0x0000000508007211 */ /* 0x000fce00008f0eff */
[--C-:B------:R-:W-:Y:S02]  /*10ed0*/  @P0 IMAD.MOV R27, RZ, RZ, -R9.reuse ;  /* 0x000000ffff1b0224 */ /* 0x100fe400078e0a09 */
[----:B------:R-:W-:-:S03]  /*10ee0*/  @P0 IMAD.MOV R13, RZ, RZ, -R9 ;  /* 0x000000ffff0d0224 */ /* 0x000fc600078e0a09 */
[----:B------:R-:W-:Y:S01]  /*10ef0*/  IADD3 R31, P1, R27, R2, RZ ;  /* 0x000000021b1f7210 */ /* 0x000fe20007f3e0ff */
[----:B------:R-:W-:-:S03]  /*10f00*/  IMAD.WIDE R32, R13, 0x2, R22 ;  /* 0x000000020d207825 */ /* 0x000fc600078e0216 */
[----:B------:R-:W-:Y:S01]  /*10f10*/  LEA.HI.X.SX32 R27, R27, R0, 0x1, P1 ;  /* 0x000000001b1b7211 */ /* 0x000fe200008f0eff */
[----:B------:R-:W-:Y:S01]  /*10f20*/  IMAD.MOV.U32 R13, RZ, RZ, RZ ;  /* 0x000000ffff0d7224 */ /* 0x000fe200078e00ff */
[----:B------:R-:W-:Y:S01]  /*10f30*/  LEA R36, P1, R31, R14, 0x1 ;  /* 0x0000000e1f247211 */ /* 0x000fe200078208ff */
[----:B------:R-:W2:Y:S01]  /*10f40*/  LD.E.128 R32, [R32.64] ;  /* 0x0000000620207980 */ /* 0x000ea2000c101d00 */
[----:B------:R-:W-:Y:S02]  /*10f50*/  @P0 IADD3 R13, -R9, RZ, RZ ;  /* 0x000000ff090d0210 */ /* 0x000fe40007ffe1ff */
[----:B------:R-:W-:Y:S02]  /*10f60*/  LEA.HI.X R37, R31, R15, R27, 0x1, P1 ;  /* 0x0000000f1f257211 */ /* 0x000fe400008f0c1b */
[----:B------:R-:W-:-:S04]  /*10f70*/  IADD3 R27, P1, R13, R2, RZ ;  /* 0x000000020d1b7210 */ /* 0x000fc80007f3e0ff */
[----:B------:R-:W4:Y:S01]  /*10f80*/  LD.E.128 R36, [R36.64] ;  /* 0x0000000624247980 */ /* 0x000f22000c101d00 */
        /* <DEDUP_REMOVED lines=12> */
[----:B--2---:R-:W-:Y:S01]  /*11050*/  IMAD.U32 R47, R32, 0x10000, RZ ;  /* 0x00010000202f7824 */ /* 0x004fe200078e00ff */
[----:B------:R-:W-:Y:S01]  /*11060*/  LOP3.LUT R50, R33, 0xffff0000, RZ, 0xc0, !PT ;  /* 0xffff000021327812 */ /* 0x000fe200078ec0ff */
[----:B------:R-:W-:Y:S01]  /*11070*/  IMAD.U32 R48, R34, 0x10000, RZ ;  /* 0x0001000022307824 */ /* 0x000fe200078e00ff */
[----:B------:R-:W-:Y:S01]  /*11080*/  LOP3.LUT R32, R32, 0xffff0000, RZ, 0xc0, !PT ;  /* 0xffff000020207812 */ /* 0x000fe200078ec0ff */
[C---:B----4-:R-:W-:Y:S01]  /*11090*/  IMAD.U32 R30, R36.reuse, 0x10000, RZ ;  /* 0x00010000241e7824 */ /* 0x050fe200078e00ff */
[----:B------:R-:W-:-:S02]  /*110a0*/  LOP3.LUT R27, R36, 0xffff0000, RZ, 0xc0, !PT ;  /* 0xffff0000241b7812 */ /* 0x000fc400078ec0ff */
[C---:B------:R-:W-:Y:S02]  /*110b0*/  SHF.L.U32 R26, R37.reuse, 0x10, RZ ;  /* 0x00000010251a7819 */ /* 0x040fe400000006ff */
[----:B------:R-:W-:Y:S01]  /*110c0*/  LOP3.LUT R45, R37, 0xffff0000, RZ, 0xc0, !PT ;  /* 0xffff0000252d7812 */ /* 0x000fe200078ec0ff */
[C---:B------:R-:W-:Y:S01]  /*110d0*/  IMAD.U32 R37, R38.reuse, 0x10000, RZ ;  /* 0x0001000026257824 */ /* 0x040fe200078e00ff */
[----:B------:R-:W-:Y:S02]  /*110e0*/  LOP3.LUT R36, R38, 0xffff0000, RZ, 0xc0, !PT ;  /* 0xffff000026247812 */ /* 0x000fe400078ec0ff */
[C---:B------:R-:W-:Y:S02]  /*110f0*/  SHF.L.U32 R31, R39.reuse, 0x10, RZ ;  /* 0x00000010271f7819 */ /* 0x040fe400000006ff */
[----:B------:R-:W-:Y:S02]  /*11100*/  LOP3.LUT R38, R39, 0xffff0000, RZ, 0xc0, !PT ;  /* 0xffff000027267812 */ /* 0x000fe400078ec0ff */
[----:B------:R-:W-:Y:S01]  /*11110*/  SHF.L.U32 R39, R33, 0x10, RZ ;  /* 0x0000001021277819 */ /* 0x000fe200000006ff */
[----:B------:R-:W-:Y:S01]  /*11120*/  @!P0 FADD.FTZ R30, -R30, -RZ ;  /* 0x800000ff1e1e8221 */ /* 0x000fe20000010100 */
[----:B------:R-:W-:Y:S01]  /*11130*/  LOP3.LUT R33, R34, 0xffff0000, RZ, 0xc0, !PT ;  /* 0xffff000022217812 */ /* 0x000fe200078ec0ff */
[----:B------:R-:W-:Y:S01]  /*11140*/  @!P0 FADD.FTZ R27, -R27, -RZ ;  /* 0x800000ff1b1b8221 */ /* 0x000fe20000010100 */
[----:B------:R-:W-:Y:S01]  /*11150*/  SHF.L.U32 R34, R35, 0x10, RZ ;  /* 0x0000001023227819 */ /* 0x000fe200000006ff */
[----:B------:R-:W-:-:S02]  /*11160*/  @!P0 FADD.FTZ R37, -R37, -RZ ;  /* 0x800000ff25258221 */ /* 0x000fc40000010100 */
[----:B------:R-:W-:Y:S01]  /*11170*/  @!P0 FADD.FTZ R36, -R36, -RZ ;  /* 0x800000ff24248221 */ /* 0x000fe20000010100 */
[----:B------:R-:W-:Y:S01]  /*11180*/  LOP3.LUT R35, R35, 0xffff0000, RZ, 0xc0, !PT ;  /* 0xffff000023237812 */ /* 0x000fe200078ec0ff */
[----:B------:R-:W-:Y:S02]  /*11190*/  @!P0 FADD.FTZ R26, -R26, -RZ ;  /* 0x800000ff1a1a8221 */ /* 0x000fe40000010100 */
[----:B------:R-:W-:Y:S02]  /*111a0*/  @!P0 FADD.FTZ R31, -R31, -RZ ;  /* 0x800000ff1f1f8221 */ /* 0x000fe40000010100 */
[----:B------:R-:W-:Y:S02]  /*111b0*/  @!P0 FADD.FTZ R45, -R45, -RZ ;  /* 0x800000ff2d2d8221 */ /* 0x000fe40000010100 */
[----:B------:R-:W-:Y:S02]  /*111c0*/  @!P0 FADD.FTZ R38, -R38, -RZ ;  /* 0x800000ff26268221 */ /* 0x000fe40000010100 */
[----:B------:R-:W-:Y:S01]  /*111d0*/  FMUL.FTZ R47, R47, R30 ;  /* 0x0000001e2f2f7220 */ /* 0x000fe20000410000 */
[----:B---3--:R-:W-:Y:S01]  /*111e0*/  LOP3.LUT R30, R40, 0xffff0000, RZ, 0xc0, !PT ;  /* 0xffff0000281e7812 */ /* 0x008fe200078ec0ff */
[----:B------:R-:W-:-:S02]  /*111f0*/  FMUL.FTZ R27, R32, R27 ;  /* 0x0000001b201b7220 */ /* 0x000fc40000410000 */
        /* <DEDUP_REMOVED lines=25> */
.L_x_3931:
[----:B------:R-:W-:Y:S05]  /*11390*/  BSYNC B0 ;  /* 0x0000000000007941 */ /* 0x000fea0003800000 */
.L_x_3930:
[----:B-----5:R4:W-:Y:S04]  /*113a0*/  STS.128 [R249+0x800], R44 ;  /* 0x0008002cf9007388 */ /* 0x0209e80000000c00 */
[----:B--2---:R4:W5:Y:S01]  /*113b0*/  LD.E.128 R48, [R22.64+0x80] ;  /* 0x0000800616307980 */ /* 0x004962000c101d00 */
[----:B------:R-:W-:Y:S01]  /*113c0*/  IADD3 R0, R24, 0x40, RZ ;  /* 0x0000004018007810 */ /* 0x000fe20007ffe0ff */
[----:B------:R-:W-:Y:S03]  /*113d0*/  BSSY B0, `(.L_x_3932) ;  /* 0x0000055000007945 */ /* 0x000fe60003800000 */
[----:B------:R-:W-:-:S13]  /*113e0*/  ISETP.GE.AND P0, PT, R0, R7, PT ;  /* 0x000000070000720c */ /* 0x000fda0003f06270 */
[----:B------:R-:W-:Y:S05]  /*113f0*/  @P0 BRA `(.L_x_3933) ;  /* 0x0000052000000947 */ /* 0x000fea0003800000 */
[-C--:B------:R-:W-:Y:S01]  /*11400*/  ISETP.GE.AND P0, PT, R0, R9.reuse, PT ;  /* 0x000000090000720c */ /* 0x080fe20003f06270 */
[----:B-1----:R-:W-:Y:S01]  /*11410*/  IMAD.MOV.U32 R27, RZ, RZ, RZ ;  /* 0x000000ffff1b7224 */ /* 0x002fe200078e00ff */
        /* <DEDUP_REMOVED lines=11> */
[----:B------:R-:W2:Y:S01]  /*114d0*/  LD.E.128 R32, [R32.64+0x80] ;  /* 0x0000800620207980 */ /* 0x000ea2000c101d00 */
        /* <DEDUP_REMOVED lines=20> */
[C---:B---3--:R-:W-:Y:S01]  /*11620*/  IMAD.U32 R30, R36.reuse, 0x10000, RZ ;  /* 0x00010000241e7824 */ /* 0x048fe200078e00ff */
        /* <DEDUP_REMOVED lines=47> */
.L_x_3933:
[----:B------:R-:W-:Y:S05]  /*11920*/  BSYNC B0 ;  /* 0x0000000000007941 */ /* 0x000fea0003800000 */
.L_x_3932:
[----:B-----5:R2:W-:Y:S04]  /*11930*/  STS.128 [R249+0x2800], R48 ;  /* 0x00280030f9007388 */ /* 0x0205e80000000c00 */
[----:B----4-:R2:W5:Y:S01]  /*11940*/  LD.E.128 R44, [R22.64+0x100] ;  /* 0x00010006162c7980 */ /* 0x010562000c101d00 */
        /* <DEDUP_REMOVED lines=17> */
[----:B------:R-:W4:Y:S01]  /*11a60*/  LD.E.128 R32, [R32.64+0x100] ;  /* 0x0001000620207980 */ /* 0x000f22000c101d00 */
[----:B------:R-:W-:Y:S02]  /*11a70*/  @P0 IADD3 R13, -R9, RZ, RZ ;  /* 0x000000ff090d0210 */ /* 0x000fe40007ffe1ff */
[----:B------:R-:W-:Y:S02]  /*11a80*/  LEA.HI.X R37, R31, R15, R27, 0x1, P1 ;  /* 0x0000000f1f257211 */ /* 0x000fe400008f0c1b */
[----:B------:R-:W-:-:S04]  /*11a90*/  IADD3 R27, P1, R13, R2, RZ ;  /* 0x000000020d1b7210 */ /* 0x000fc80007f3e0ff */
[----:B--2---:R-:W2:Y:S01]  /*11aa0*/  LD.E.128 R36, [R36.64] ;  /* 0x0000000624247980 */ /* 0x004ea2000c101d00 */
        /* <DEDUP_REMOVED lines=13> */
[----:B------:R-:W-:Y:S01]  /*11b80*/  LOP3.LUT R50, R33, 0xffff0000, RZ, 0xc0, !PT ;  /* 0xffff000021327812 */ /* 0x000fe200078ec0ff */
[----:B------:R-:W-:Y:S01]  /*11b90*/  IMAD.U32 R48, R34, 0x10000, RZ ;  /* 0x0001000022307824 */ /* 0x000fe200078e00ff */
[----:B------:R-:W-:Y:S01]  /*11ba0*/  LOP3.LUT R32, R32, 0xffff0000, RZ, 0xc0, !PT ;  /* 0xffff000020207812 */ /* 0x000fe200078ec0ff */
[C---:B--2---:R-:W-:Y:S01]  /*11bb0*/  IMAD.U32 R30, R36.reuse, 0x10000, RZ ;  /* 0x00010000241e7824 */ /* 0x044fe200078e00ff */
        /* <DEDUP_REMOVED lines=47> */
.L_x_3935:
[----:B------:R-:W-:Y:S05]  /*11eb0*/  BSYNC B0 ;  /* 0x0000000000007941 */ /* 0x000fea0003800000 */
.L_x_3934:
        /* <DEDUP_REMOVED lines=22> */
[C---:B---34-:R-:W-:Y:S01]  /*12020*/  IADD3 R23, P1, R13.reuse, R2, RZ ;  /* 0x000000020d177210 */ /* 0x058fe20007f3e0ff */
[----:B------:R-:W3:Y:S03]  /*12030*/  LD.E.128 R40, [R40.64] ;  /* 0x0000000628287980 */ /* 0x000ee6000c101d00 */
[----:B------:R-:W-:Y:S02]  /*12040*/  LEA.HI.X.SX32 R0, R13, R0, 0x1, P1 ;  /* 0x000000000d007211 */ /* 0x000fe400008f0eff */
[----:B------:R-:W-:-:S04]  /*12050*/  LEA R44, P1, R23, R16, 0x1 ;  /* 0x00000010172c7211 */ /* 0x000fc800078208ff */
[----:B------:R-:W-:-:S06]  /*12060*/  LEA.HI.X R45, R23, R17, R0, 0x1, P1 ;  /* 0x00000011172d7211 */ /* 0x000fcc00008f0c00 */
[----:B------:R-:W4:Y:S01]  /*12070*/  LD.E.128 R44, [R44.64] ;  /* 0x000000062c2c7980 */ /* 0x000f22000c101d00 */
[----:B-----5:R-:W-:Y:S01]  /*12080*/  SHF.L.U32 R12, R34, 0x10, RZ ;  /* 0x00000010220c7819 */ /* 0x020fe200000006ff */
[----:B------:R-:W-:Y:S01]  /*12090*/  IMAD.U32 R4, R32, 0x10000, RZ ;  /* 0x0001000020047824 */ /* 0x000fe200078e00ff */
[----:B------:R-:W-:Y:S01]  /*120a0*/  LOP3.LUT R10, R34, 0xffff0000, RZ, 0xc0, !PT ;  /* 0xffff0000220a7812 */ /* 0x000fe200078ec0ff */
[----:B------:R-:W-:Y:S01]  /*120b0*/  IMAD.U32 R34, R35, 0x10000, RZ ;  /* 0x0001000023227824 */ /* 0x000fe200078e00ff */
[----:B------:R-:W-:Y:S01]  /*120c0*/  LOP3.LUT R2, R32, 0xffff0000, RZ, 0xc0, !PT ;  /* 0xffff000020027812 */ /* 0x000fe200078ec0ff */
[----:B------:R-:W-:Y:S01]  /*120d0*/  IMAD.U32 R32, R33, 0x10000, RZ ;  /* 0x0001000021207824 */ /* 0x000fe200078e00ff */
[----:B------:R-:W-:Y:S02]  /*120e0*/  LOP3.LUT R8, R35, 0xffff0000, RZ, 0xc0, !PT ;  /* 0xffff000023087812 */ /* 0x000fe400078ec0ff */
[----:B------:R-:W-:Y:S01]  /*120f0*/  LOP3.LUT R0, R33, 0xffff0000, RZ, 0xc0, !PT ;  /* 0xffff000021007812 */ /* 0x000fe200078ec0ff */
[C---:B--2---:R-:W-:Y:S01]  /*12100*/  IMAD.U32 R30, R38.reuse, 0x10000, RZ ;  /* 0x00010000261e7824 */ /* 0x044fe200078e00ff */
[----:B------:R-:W-:Y:S01]  /*12110*/  LOP3.LUT R27, R38, 0xffff0000, RZ, 0xc0, !PT ;  /* 0xffff0000261b7812 */ /* 0x000fe200078ec0ff */
[----:B------:R-:W-:Y:S01]  /*12120*/  IMAD.U32 R26, R39, 0x10000, RZ ;  /* 0x00010000271a7824 */ /* 0x000fe200078e00ff */
[C---:B------:R-:W-:Y:S01]  /*12130*/  LOP3.LUT R22, R36.reuse, 0xffff0000, RZ, 0xc0, !PT ;  /* 0xffff000024167812 */ /* 0x040fe200078ec0ff */
[----:B------:R-:W-:Y:S01]  /*12140*/  IMAD.U32 R23, R36, 0x10000, RZ ;  /* 0x0001000024177824 */ /* 0x000fe200078e00ff */
[----:B------:R-:W-:-:S02]  /*12150*/  SHF.L.U32 R13, R37, 0x10, RZ ;  /* 0x00000010250d7819 */ /* 0x000fc400000006ff */
[----:B------:R-:W-:Y:S02]  /*12160*/  LOP3.LUT R36, R37, 0xffff0000, RZ, 0xc0, !PT ;  /* 0xffff000025247812 */ /* 0x000fe400078ec0ff */
[----:B------:R-:W-:Y:S01]  /*12170*/  LOP3.LUT R39, R39, 0xffff0000, RZ, 0xc0, !PT ;  /* 0xffff000027277812 */ /* 0x000fe200078ec0ff */
[----:B---3--:R-:W-:Y:S01]  /*12180*/  IMAD.U32 R33, R43, 0x10000, RZ ;  /* 0x000100002b217824 */ /* 0x008fe200078e00ff */
[----:B------:R-:W-:Y:S01]  /*12190*/  SHF.L.U32 R35, R42, 0x10, RZ ;  /* 0x000000102a237819 */ /* 0x000fe200000006ff */
[----:B------:R-:W-:Y:S01]  /*121a0*/  IMAD.U32 R38, R41, 0x10000, RZ ;  /* 0x0001000029267824 */ /* 0x000fe200078e00ff */
[C---:B------:R-:W-:Y:S01]  /*121b0*/  LOP3.LUT R31, R40.reuse, 0xffff0000, RZ, 0xc0, !PT ;  /* 0xffff0000281f7812 */ /* 0x040fe200078ec0ff */
        /* <DEDUP_REMOVED lines=9> */
[----:B------:R-:W-:Y:S01]  /*12250*/  FMUL.FTZ R35, R30, R35 ;  /* 0x000000231e237220 */ /* 0x000fe20000410000 */
[----:B----4-:R-:W-:Y:S01]  /*12260*/  SHF.L.U32 R30, R44, 0x10, RZ ;  /* 0x000000102c1e7819 */ /* 0x010fe200000006ff */
[----:B------:R-:W-:Y:S01]  /*12270*/  FMUL.FTZ R33, R26, R33 ;  /* 0x000000211a217220 */ /* 0x000fe20000410000 */
[----:B------:R-:W-:Y:S01]  /*12280*/  LOP3.LUT R26, R44, 0xffff0000, RZ, 0xc0, !PT ;  /* 0xffff00002c1a7812 */ /* 0x000fe200078ec0ff */
[----:B------:R-:W-:Y:S01]  /*12290*/  FMUL.FTZ R31, R22, R31 ;  /* 0x0000001f161f7220 */ /* 0x000fe20000410000 */
[----:B------:R-:W-:Y:S01]  /*122a0*/  LOP3.LUT R44, R45, 0xffff0000, RZ, 0xc0, !PT ;  /* 0xffff00002d2c7812 */ /* 0x000fe200078ec0ff */
[----:B------:R-:W-:Y:S01]  /*122b0*/  @!P0 FADD.FTZ R42, -R42, -RZ ;  /* 0x800000ff2a2a8221 */ /* 0x000fe20000010100 */
[----:B------:R-:W-:Y:S01]  /*122c0*/  LOP3.LUT R37, R46, 0xffff0000, RZ, 0xc0, !PT ;  /* 0xffff00002e257812 */ /* 0x000fe200078ec0ff */
[----:B------:R-:W-:Y:S02]  /*122d0*/  @!P0 FADD.FTZ R48, -R48, -RZ ;  /* 0x800000ff30308221 */ /* 0x000fe40000010100 */
[----:B------:R-:W-:Y:S01]  /*122e0*/  FMUL.FTZ R13, R13, R38 ;  /* 0x000000260d0d7220 */ /* 0x000fe20000410000 */
[----:B------:R-:W-:Y:S01]  /*122f0*/  SHF.L.U32 R38, R46, 0x10, RZ ;  /* 0x000000102e267819 */ /* 0x000fe200000006ff */
[----:B------:R-:W-:Y:S01]  /*12300*/  FMUL.FTZ R41, R36, R41 ;  /* 0x0000002924297220 */ /* 0x000fe20000410000 */
[----:B------:R-:W-:Y:S01]  /*12310*/  LOP3.LUT R46, R47, 0xffff0000, RZ, 0xc0, !PT ;  /* 0xffff00002f2e7812 */ /* 0x000fe200078ec0ff */
[----:B------:R-:W-:-:S02]  /*12320*/  @!P0 FADD.FTZ R40, -R40, -RZ ;  /* 0x800000ff28288221 */ /* 0x000fc40000010100 */
[----:B------:R-:W-:Y:S02]  /*12330*/  IMAD.U32 R22, R45, 0x10000, RZ ;  /* 0x000100002d167824 */ /* 0x000fe400078e00ff */
[----:B------:R-:W-:Y:S02]  /*12340*/  FMUL.FTZ R39, R39, R42 ;  /* 0x0000002a27277220 */ /* 0x000fe40000410000 */
[----:B------:R-:W-:Y:S02]  /*12350*/  IMAD.U32 R36, R47, 0x10000, RZ ;  /* 0x000100002f247824 */ /* 0x000fe400078e00ff */
        /* <DEDUP_REMOVED lines=8> */
[----:B------:R-:W-:Y:S02]  /*123e0*/  FFMA.FTZ R31, R2, R26, R31 ;  /* 0x0000001a021f7223 */ /* 0x000fe4000001001f */
[----:B------:R-:W-:Y:S01]  /*123f0*/  FFMA.FTZ R12, R12, R38, R35 ;  /* 0x000000260c0c7223 */ /* 0x000fe20000010023 */
[----:B------:R-:W-:Y:S01]  /*12400*/  F2FP.BF16.PACK_AB R35, R8, R33 ;  /* 0x000000210823723e */ /* 0x000fe200000010ff */
[----:B------:R-:W-:Y:S01]  /*12410*/  FFMA.FTZ R27, R10, R37, R27 ;  /* 0x000000250a1b7223 */ /* 0x000fe2000001001b */
[----:B------:R-:W-:-:S02]  /*12420*/  F2FP.BF16.PACK_AB R32, R31, R4 ;  /* 0x000000041f20723e */ /* 0x000fc400000010ff */
[----:B------:R-:W-:Y:S02]  /*12430*/  MOV R33, R0 ;  /* 0x0000000000217202 */ /* 0x000fe40000000f00 */
[----:B------:R-:W-:Y:S02]  /*12440*/  F2FP.BF16.PACK_AB R34, R27, R12 ;  /* 0x0000000c1b22723e */ /* 0x000fe400000010ff */
.L_x_3937:
[----:B------:R-:W-:Y:S05]  /*12450*/  BSYNC B0 ;  /* 0x0000000000007941 */ /* 0x000fea0003800000 */
.L_x_3936:
[----:B-----5:R1:W-:Y:S02]  /*12460*/  STS.128 [R249+0x6800], R32 ;  /* 0x00680020f9007388 */ /* 0x0203e40000000c00 */
.L_x_3929:
[----:B------:R-:W-:Y:S05]  /*12470*/  BSYNC B1 ;  /* 0x0000000000017941 */ /* 0x000fea0003800000 */
.L_x_3928:
        /* <DEDUP_REMOVED lines=11> */
[----:B--2---:R-:W-:Y:S02]  /*12530*/  IMAD.MOV.U32 R23, RZ, RZ, RZ ;  /* 0x000000ffff177224 */ /* 0x004fe400078e00ff */
[----:B------:R-:W-:Y:S01]  /*12540*/  IMAD.MOV.U32 R13, RZ, RZ, R9 ;  /* 0x000000ffff0d7224 */ /* 0x000fe200078e0009 */
[----:B------:R-:W-:-:S04]  /*12550*/  IADD3 R2, P1, R0, R3, RZ ;  /* 0x0000000300027210 */ /* 0x000fc80007f3e0ff */
[----:B------:R-:W-:-:S03]  /*12560*/  LEA.HI.X.SX32 R0, R0, R5, 0x1, P1 ;  /* 0x0000000500007211 */ /* 0x000fc600008f0eff */
[----:B------:R-:W-:Y:S01]  /*12570*/  @P0 IADD3 R23, -R9, RZ, RZ ;  /* 0x000000ff09170210 */ /* 0x000fe20007ffe1ff */
[----:B------:R-:W-:-:S03]  /*12580*/  @P0 IMAD.MOV R13, RZ, RZ, -R9 ;  /* 0x000000ffff0d0224 */ /* 0x000fc600078e0a09 */
[----:B-1----:R-:W-:Y:S01]  /*12590*/  IADD3 R27, P1, R23, R2, RZ ;  /* 0x00000002171b7210 */ /* 0x002fe20007f3e0ff */
[----:B------:R-:W-:Y:S01]  /*125a0*/  IMAD.WIDE R32, R13, 0x2, R20 ;  /* 0x000000020d207825 */ /* 0x000fe200078e0214 */
[----:B------:R-:W-:Y:S02]  /*125b0*/  MOV R13, RZ ;  /* 0x000000ff000d7202 */ /* 0x000fe40000000f00 */
[----:B------:R-:W-:Y:S01]  /*125c0*/  LEA.HI.X.SX32 R23, R23, R0, 0x1, P1 ;  /* 0x0000000017177211 */ /* 0x000fe200008f0eff */
[----:B------:R-:W-:Y:S01]  /*125d0*/  @P0 IMAD.MOV R13, RZ, RZ, -R9 ;  /* 0x000000ffff0d0224 */ /* 0x000fe200078e0a09 */
[C---:B------:R-:W-:Y:S01]  /*125e0*/  LEA R36, P1, R27.reuse, R14, 0x1 ;  /* 0x0000000e1b247211 */ /* 0x040fe200078208ff */
[----:B------:R-:W2:Y:S03]  /*125f0*/  LD.E.128 R32, [R32.64] ;  /* 0x0000000620207980 */ /* 0x000ea6000c101d00 */
[----:B------:R-:W-:-:S02]  /*12600*/  LEA.HI.X R37, R27, R15, R23, 0x1, P1 ;  /* 0x0000000f1b257211 */ /* 0x000fc400008f0c17 */
[----:B------:R-:W-:-:S04]  /*12610*/  IADD3 R23, P1, R13, R2, RZ ;  /* 0x000000020d177210 */ /* 0x000fc80007f3e0ff */
[----:B------:R-:W-:Y:S01]  /*12620*/  LEA.HI.X.SX32 R0, R13, R0, 0x1, P1 ;  /* 0x000000000d007211 */ /* 0x000fe200008f0eff */
[----:B------:R-:W4:Y:S01]  /*12630*/  LD.E.128 R36, [R36.64] ;  /* 0x0000000624247980 */ /* 0x000f22000c101d00 */
[----:B------:R-:W-:-:S04]  /*12640*/  LEA R40, P1, R23, R16, 0x1 ;  /* 0x0000001017287211 */ /* 0x000fc800078208ff */
[----:B------:R-:W-:-:S06]  /*12650*/  LEA.HI.X R41, R23, R17, R0, 0x1, P1 ;  /* 0x0000001117297211 */ /* 0x000fcc00008f0c00 */
[----:B---3--:R-:W3:Y:S01]  /*12660*/  LD.E.128 R40, [R40.64] ;  /* 0x0000000628287980 */ /* 0x008ee2000c101d00 */
        /* <DEDUP_REMOVED lines=8> */
[----:B--2---:R-:W-:Y:S01]  /*126f0*/  LOP3.LUT R45, R33, 0xffff0000, RZ, 0xc0, !PT ;  /* 0xffff0000212d7812 */ /* 0x004fe200078ec0ff */
[----:B------:R-:W-:Y:S02]  /*12700*/  IMAD.U32 R48, R34, 0x10000, RZ ;  /* 0x0001000022307824 */ /* 0x000fe400078e00ff */
[C---:B----4-:R-:W-:Y:S01]  /*12710*/  IMAD.U32 R26, R36.reuse, 0x10000, RZ ;  /* 0x00010000241a7824 */ /* 0x050fe200078e00ff */
[----:B------:R-:W-:Y:S01]  /*12720*/  LOP3.LUT R23, R36, 0xffff0000, RZ, 0xc0, !PT ;  /* 0xffff000024177812 */ /* 0x000fe200078ec0ff */
[C---:B------:R-:W-:Y:S01]  /*12730*/  IMAD.U32 R31, R38.reuse, 0x10000, RZ ;  /* 0x00010000261f7824 */ /* 0x040fe200078e00ff */
[----:B------:R-:W-:Y:S02]  /*12740*/  LOP3.LUT R30, R38, 0xffff0000, RZ, 0xc0, !PT ;  /* 0xffff0000261e7812 */ /* 0x000fe400078ec0ff */
[----:B------:R-:W-:-:S02]  /*12750*/  SHF.L.U32 R27, R39, 0x10, RZ ;  /* 0x00000010271b7819 */ /* 0x000fc400000006ff */
[C---:B------:R-:W-:Y:S02]  /*12760*/  SHF.L.U32 R22, R37.reuse, 0x10, RZ ;  /* 0x0000001025167819 */ /* 0x040fe400000006ff */
[----:B------:R-:W-:Y:S02]  /*12770*/  LOP3.LUT R36, R37, 0xffff0000, RZ, 0xc0, !PT ;  /* 0xffff000025247812 */ /* 0x000fe400078ec0ff */
[----:B------:R-:W-:Y:S01]  /*12780*/  LOP3.LUT R38, R39, 0xffff0000, RZ, 0xc0, !PT ;  /* 0xffff000027267812 */ /* 0x000fe200078ec0ff */
[----:B------:R-:W-:Y:S01]  /*12790*/  IMAD.U32 R39, R32, 0x10000, RZ ;  /* 0x0001000020277824 */ /* 0x000fe200078e00ff */
[----:B------:R-:W-:Y:S02]  /*127a0*/  SHF.L.U32 R37, R33, 0x10, RZ ;  /* 0x0000001021257819 */ /* 0x000fe400000006ff */
[----:B------:R-:W-:Y:S01]  /*127b0*/  LOP3.LUT R33, R34, 0xffff0000, RZ, 0xc0, !PT ;  /* 0xffff000022217812 */ /* 0x000fe200078ec0ff */
        /* <DEDUP_REMOVED lines=13> */
[----:B------:R-:W-:Y:S01]  /*12890*/  FMUL.FTZ R23, R32, R23 ;  /* 0x0000001720177220 */ /* 0x000fe20000410000 */
[----:B------:R-:W-:Y:S01]  /*128a0*/  LOP3.LUT R32, R42, 0xffff0000, RZ, 0xc0, !PT ;  /* 0xffff00002a207812 */ /* 0x000fe200078ec0ff */
[----:B------:R-:W-:-:S02]  /*128b0*/  FMUL.FTZ R33, R33, R30 ;  /* 0x0000001e21217220 */ /* 0x000fc40000410000 */
        /* <DEDUP_REMOVED lines=23> */
.L_x_3941:
[----:B------:R-:W-:Y:S05]  /*12a30*/  BSYNC B0 ;  /* 0x0000000000007941 */ /* 0x000fea0003800000 */
.L_x_3940:
[----:B-----5:R4:W-:Y:S04]  /*12a40*/  STS.128 [R249+0x1000], R44 ;  /* 0x0010002cf9007388 */ /* 0x0209e80000000c00 */
[----:B--2---:R4:W5:Y:S01]  /*12a50*/  LD.E.128 R48, [R20.64+0x80] ;  /* 0x0000800614307980 */ /* 0x004962000c101d00 */
[----:B------:R-:W-:Y:S01]  /*12a60*/  IADD3 R0, R24, 0x40, RZ ;  /* 0x0000004018007810 */ /* 0x000fe20007ffe0ff */
[----:B------:R-:W-:Y:S03]  /*12a70*/  BSSY B0, `(.L_x_3942) ;  /* 0x0000055000007945 */ /* 0x000fe60003800000 */
[----:B------:R-:W-:-:S13]  /*12a80*/  ISETP.GE.AND P0, PT, R0, R7, PT ;  /* 0x000000070000720c */ /* 0x000fda0003f06270 */
        /* <DEDUP_REMOVED lines=8> */
[----:B------:R-:W-:-:S03]  /*12b10*/  @P0 IMAD.MOV R13, RZ, RZ, -R9 ;  /* 0x000000ffff0d0224 */ /* 0x000fc600078e0a09 */
[----:B-1----:R-:W-:Y:S01]  /*12b20*/  IADD3 R27, P1, R23, R2, RZ ;  /* 0x00000002171b7210 */ /* 0x002fe20007f3e0ff */
        /* <DEDUP_REMOVED lines=21> */
[----:B--2---:R-:W-:Y:S01]  /*12c80*/  LOP3.LUT R45, R33, 0xffff0000, RZ, 0xc0, !PT ;  /* 0xffff0000212d7812 */ /* 0x004fe200078ec0ff */
[----:B------:R-:W-:Y:S02]  /*12c90*/  IMAD.U32 R44, R34, 0x10000, RZ ;  /* 0x00010000222c7824 */ /* 0x000fe400078e00ff */
[C---:B---3--:R-:W-:Y:S01]  /*12ca0*/  IMAD.U32 R26, R36.reuse, 0x10000, RZ ;  /* 0x00010000241a7824 */ /* 0x048fe200078e00ff */
[----:B------:R-:W-:Y:S01]  /*12cb0*/  LOP3.LUT R23, R36, 0xffff0000, RZ, 0xc0, !PT ;  /* 0xffff000024177812 */ /* 0x000fe200078ec0ff */
[C---:B------:R-:W-:Y:S01]  /*12cc0*/  IMAD.U32 R31, R38.reuse, 0x10000, RZ ;  /* 0x00010000261f7824 */ /* 0x040fe200078e00ff */
[----:B------:R-:W-:Y:S02]  /*12cd0*/  LOP3.LUT R30, R38, 0xffff0000, RZ, 0xc0, !PT ;  /* 0xffff0000261e7812 */ /* 0x000fe400078ec0ff */
[----:B------:R-:W-:Y:S02]  /*12ce0*/  SHF.L.U32 R27, R39, 0x10, RZ ;  /* 0x00000010271b7819 */ /* 0x000fe400000006ff */
[----:B------:R-:W-:-:S02]  /*12cf0*/  SHF.L.U32 R22, R37, 0x10, RZ ;  /* 0x0000001025167819 */ /* 0x000fc400000006ff */
        /* <DEDUP_REMOVED lines=44> */
.L_x_3943:
[----:B------:R-:W-:Y:S05]  /*12fc0*/  BSYNC B0 ;  /* 0x0000000000007941 */ /* 0x000fea0003800000 */
.L_x_3942:
[----:B-----5:R2:W-:Y:S04]  /*12fd0*/  STS.128 [R249+0x3000], R48 ;  /* 0x00300030f9007388 */ /* 0x0205e80000000c00 */
[----:B----4-:R2:W5:Y:S01]  /*12fe0*/  LD.E.128 R44, [R20.64+0x100] ;  /* 0x00010006142c7980 */ /* 0x010562000c101d00 */
        /* <DEDUP_REMOVED lines=21> */
[----:B------:R-:W-:Y:S01]  /*13140*/  LEA.HI.X.SX32 R0, R13, R0, 0x1, P1 ;  /* 0x000000000d007211 */ /* 0x000fe200008f0eff */
[----:B--2---:R-:W2:Y:S01]  /*13150*/  LD.E.128 R36, [R36.64] ;  /* 0x0000000624247980 */ /* 0x004ea2000c101d00 */
        /* <DEDUP_REMOVED lines=11> */
[----:B----4-:R-:W-:Y:S01]  /*13210*/  LOP3.LUT R45, R33, 0xffff0000, RZ, 0xc0, !PT ;  /* 0xffff0000212d7812 */ /* 0x010fe200078ec0ff */
[----:B------:R-:W-:Y:S02]  /*13220*/  IMAD.U32 R48, R34, 0x10000, RZ ;  /* 0x0001000022307824 */ /* 0x000fe400078e00ff */
[C---:B--2---:R-:W-:Y:S01]  /*13230*/  IMAD.U32 R26, R36.reuse, 0x10000, RZ ;  /* 0x00010000241a7824 */ /* 0x044fe200078e00ff */
        /* <DEDUP_REMOVED lines=49> */
.L_x_3945:
[----:B------:R-:W-:Y:S05]  /*13550*/  BSYNC B0 ;  /* 0x0000000000007941 */ /* 0x000fea0003800000 */
.L_x_3944:
[----:B-----5:R4:W-:Y:S04]  /*13560*/  STS.128 [R249+0x5000], R44 ;  /* 0x0050002cf9007388 */ /* 0x0209e80000000c00 */
[----:B------:R4:W5:Y:S01]  /*13570*/  LD.E.128 R36, [R20.64+0x180] ;  /* 0x0001800614247980 */ /* 0x000962000c101d00 */
        /* <DEDUP_REMOVED lines=13> */
[----:B--234-:R-:W-:-:S03]  /*13650*/  IMAD.WIDE R20, R13, 0x2, R20 ;  /* 0x000000020d147825 */ /* 0x01cfc600078e0214 */
[----:B------:R-:W-:Y:S01]  /*13660*/  LEA.HI.X.SX32 R23, R23, R0, 0x1, P1 ;  /* 0x0000000017177211 */ /* 0x000fe200008f0eff */
[----:B------:R-:W-:Y:S01]  /*13670*/  IMAD.MOV.U32 R13, RZ, RZ, RZ ;  /* 0x000000ffff0d7224 */ /* 0x000fe200078e00ff */
[----:B------:R-:W-:Y:S02]  /*13680*/  LEA R32, P1, R27, R14, 0x1 ;  /* 0x0000000e1b207211 */ /* 0x000fe400078208ff */
[----:B------:R-:W-:Y:S02]  /*13690*/  @P0 IADD3 R13, -R9, RZ, RZ ;  /* 0x000000ff090d0210 */ /* 0x000fe40007ffe1ff */
[----:B------:R-:W-:Y:S02]  /*136a0*/  LEA.HI.X R33, R27, R15, R23, 0x1, P1 ;  /* 0x0000000f1b217211 */ /* 0x000fe400008f0c17 */
[C---:B------:R-:W-:Y:S01]  /*136b0*/  IADD3 R27, P1, R13.reuse, R2, RZ ;  /* 0x000000020d1b7210 */ /* 0x040fe20007f3e0ff */
[----:B------:R-:W2:Y:S03]  /*136c0*/  LD.E.128 R20, [R20.64+0x180] ;  /* 0x0001800614147980 */ /* 0x000ea6000c101d00 */
[----:B------:R-:W-:Y:S01]  /*136d0*/  LEA.HI.X.SX32 R0, R13, R0, 0x1, P1 ;  /* 0x000000000d007211 */ /* 0x000fe200008f0eff */
[----:B------:R-:W3:Y:S01]  /*136e0*/  LD.E.128 R32, [R32.64] ;  /* 0x0000000620207980 */ /* 0x000ee2000c101d00 */
[----:B------:R-:W-:-:S04]  /*136f0*/  LEA R40, P1, R27, R16, 0x1 ;  /* 0x000000101b287211 */ /* 0x000fc800078208ff */
        /* <DEDUP_REMOVED lines=11> */
[C---:B---3--:R-:W-:Y:S01]  /*137b0*/  IMAD.U32 R30, R32.reuse, 0x10000, RZ ;  /* 0x00010000201e7824 */ /* 0x048fe200078e00ff */
[----:B------:R-:W-:Y:S02]  /*137c0*/  LOP3.LUT R27, R32, 0xffff0000, RZ, 0xc0, !PT ;  /* 0xffff0000201b7812 */ /* 0x000fe400078ec0ff */
[C---:B------:R-:W-:Y:S02]  /*137d0*/  SHF.L.U32 R26, R33.reuse, 0x10, RZ ;  /* 0x00000010211a7819 */ /* 0x040fe400000006ff */
[----:B------:R-:W-:Y:S01]  /*137e0*/  LOP3.LUT R37, R33, 0xffff0000, RZ, 0xc0, !PT ;  /* 0xffff000021257812 */ /* 0x000fe200078ec0ff */
[C---:B------:R-:W-:Y:S01]  /*137f0*/  IMAD.U32 R33, R34.reuse, 0x10000, RZ ;  /* 0x0001000022217824 */ /* 0x040fe200078e00ff */
[----:B------:R-:W-:Y:S02]  /*13800*/  LOP3.LUT R32, R34, 0xffff0000, RZ, 0xc0, !PT ;  /* 0xffff000022207812 */ /* 0x000fe400078ec0ff */
[----:B------:R-:W-:-:S02]  /*13810*/  SHF.L.U32 R31, R35, 0x10, RZ ;  /* 0x00000010231f7819 */ /* 0x000fc400000006ff */
[----:B------:R-:W-:Y:S01]  /*13820*/  LOP3.LUT R34, R35, 0xffff0000, RZ, 0xc0, !PT ;  /* 0xffff000023227812 */ /* 0x000fe200078ec0ff */
[----:B------:R-:W-:Y:S01]  /*13830*/  IMAD.U32 R44, R22, 0x10000, RZ ;  /* 0x00010000162c7824 */ /* 0x000fe200078e00ff */
[----:B------:R-:W-:Y:S01]  /*13840*/  SHF.L.U32 R35, R21, 0x10, RZ ;  /* 0x0000001015237819 */ /* 0x000fe200000006ff */
[----:B------:R-:W-:Y:S01]  /*13850*/  IMAD.U32 R39, R20, 0x10000, RZ ;  /* 0x0001000014277824 */ /* 0x000fe200078e00ff */
[----:B------:R-:W-:Y:S01]  /*13860*/  LOP3.LUT R21, R22, 0xffff0000, RZ, 0xc0, !PT ;  /* 0xffff000016157812 */ /* 0x000fe200078ec0ff */
[----:B------:R-:W-:Y:S01]  /*13870*/  @!P0 FADD.FTZ R26, -R26, -RZ ;  /* 0x800000ff1a1a8221 */ /* 0x000fe20000010100 */
[----:B------:R-:W-:Y:S01]  /*13880*/  SHF.L.U32 R22, R23, 0x10, RZ ;  /* 0x0000001017167819 */ /* 0x000fe200000006ff */
[----:B------:R-:W-:Y:S01]  /*13890*/  @!P0 FADD.FTZ R33, -R33, -RZ ;  /* 0x800000ff21218221 */ /* 0x000fe20000010100 */
[----:B------:R-:W-:Y:S01]  /*138a0*/  LOP3.LUT R20, R20, 0xffff0000, RZ, 0xc0, !PT ;  /* 0xffff000014147812 */ /* 0x000fe200078ec0ff */
[----:B------:R-:W-:Y:S02]  /*138b0*/  @!P0 FADD.FTZ R32, -R32, -RZ ;  /* 0x800000ff20208221 */ /* 0x000fe40000010100 */
[----:B------:R-:W-:Y:S01]  /*138c0*/  @!P0 FADD.FTZ R31, -R31, -RZ ;  /* 0x800000ff1f1f8221 */ /* 0x000fe20000010100 */
[----:B------:R-:W-:Y:S01]  /*138d0*/  LOP3.LUT R23, R23, 0xffff0000, RZ, 0xc0, !PT ;  /* 0xffff000017177812 */ /* 0x000fe200078ec0ff */
[----:B------:R-:W-:-:S02]  /*138e0*/  @!P0 FADD.FTZ R30, -R30, -RZ ;  /* 0x800000ff1e1e8221 */ /* 0x000fc40000010100 */
[----:B------:R-:W-:Y:S02]  /*138f0*/  @!P0 FADD.FTZ R27, -R27, -RZ ;  /* 0x800000ff1b1b8221 */ /* 0x000fe40000010100 */
[----:B------:R-:W-:Y:S02]  /*13900*/  @!P0 FADD.FTZ R37, -R37, -RZ ;  /* 0x800000ff25258221 */ /* 0x000fe40000010100 */
[----:B------:R-:W-:Y:S02]  /*13910*/  @!P0 FADD.FTZ R34, -R34, -RZ ;  /* 0x800000ff22228221 */ /* 0x000fe40000010100 */
[----:B------:R-:W-:Y:S02]  /*13920*/  FMUL.FTZ R35, R35, R26 ;  /* 0x0000001a23237220 */ /* 0x000fe40000410000 */
        /* <DEDUP_REMOVED lines=27> */
.L_x_3947:
[----:B------:R-:W-:Y:S05]  /*13ae0*/  BSYNC B0 ;  /* 0x0000000000007941 */ /* 0x000fea0003800000 */
.L_x_3946:
[----:B-----5:R1:W-:Y:S02]  /*13af0*/  STS.128 [R249+0x7000], R36 ;  /* 0x00700024f9007388 */ /* 0x0203e40000000c00 */
.L_x_3939:
[----:B------:R-:W-:Y:S05]  /*13b00*/  BSYNC B1 ;  /* 0x0000000000017941 */ /* 0x000fea0003800000 */
.L_x_3938:
[----:B------:R-:W-:-:S04]  /*13b10*/  IADD3 R2, R142, 0x30, RZ ;  /* 0x000000308e027810 */ /* 0x000fc80007ffe0ff */
[----:B------:R-:W-:-:S04]  /*13b20*/  ISETP.GE.AND P0, PT, R2, R11, PT ;  /* 0x0000000b0200720c */ /* 0x000fc80003f06270 */
[----:B------:R-:W-:-:S13]  /*13b30*/  ISETP.LT.OR P0, PT, R57, -0x187, P0 ;  /* 0xfffffe793900780c */ /* 0x000fda0000701670 */
[----:B------:R-:W-:Y:S05]  /*13b40*/  @P0 BRA `(.L_x_3909) ;  /* 0x0000193000000947 */ /* 0x000fea0003800000 */
[----:B------:R1:W5:Y:S01]  /*13b50*/  LD.E.128 R40, [R18.64] ;  /* 0x0000000612287980 */ /* 0x000362000c101d00 */
        /* <DEDUP_REMOVED lines=11> */
[----:B--234-:R-:W-:-:S04]  /*13c10*/  IADD3 R21, P1, R13, R4, RZ ;  /* 0x000000040d157210 */ /* 0x01cfc80007f3e0ff */
[----:B------:R-:W-:Y:S02]  /*13c20*/  LEA.HI.X.SX32 R13, R13, R0, 0x1, P1 ;  /* 0x000000000d0d7211 */ /* 0x000fe400008f0eff */
[----:B-1----:R-:W-:-:S04]  /*13c30*/  LEA R32, P1, R21, R14, 0x1 ;  /* 0x0000000e15207211 */ /* 0x002fc800078208ff */
[----:B------:R-:W-:Y:S01]  /*13c40*/  LEA.HI.X R33, R21, R15, R13, 0x1, P1 ;  /* 0x0000000f15217211 */ /* 0x000fe200008f0c0d */
[----:B------:R-:W-:-:S04]  /*13c50*/  IMAD.WIDE R20, R11, 0x2, R18 ;  /* 0x000000020b147825 */ /* 0x000fc800078e0212 */
[----:B------:R-:W-:Y:S01]  /*13c60*/  IMAD.MOV.U32 R11, RZ, RZ, RZ ;  /* 0x000000ffff0b7224 */ /* 0x000fe200078e00ff */
[----:B------:R-:W-:Y:S01]  /*13c70*/  @P0 IADD3 R11, -R9, RZ, RZ ;  /* 0x000000ff090b0210 */ /* 0x000fe20007ffe1ff */
[----:B------:R-:W2:Y:S03]  /*13c80*/  LD.E.128 R32, [R32.64] ;  /* 0x0000000620207980 */ /* 0x000ea6000c101d00 */
[C---:B------:R-:W-:Y:S01]  /*13c90*/  IADD3 R13, P1, R11.reuse, R4, RZ ;  /* 0x000000040b0d7210 */ /* 0x040fe20007f3e0ff */
[----:B------:R-:W3:Y:S03]  /*13ca0*/  LD.E.128 R20, [R20.64] ;  /* 0x0000000614147980 */ /* 0x000ee6000c101d00 */
        /* <DEDUP_REMOVED lines=13> */
[----:B------:R-:W-:Y:S02]  /*13d80*/  LOP3.LUT R27, R32, 0xffff0000, RZ, 0xc0, !PT ;  /* 0xffff0000201b7812 */ /* 0x000fe400078ec0ff */
[C---:B------:R-:W-:Y:S01]  /*13d90*/  SHF.L.U32 R26, R33.reuse, 0x10, RZ ;  /* 0x00000010211a7819 */ /* 0x040fe200000006ff */
[----:B---3--:R-:W-:Y:S01]  /*13da0*/  IMAD.U32 R44, R22, 0x10000, RZ ;  /* 0x00010000162c7824 */ /* 0x008fe200078e00ff */
[----:B------:R-:W-:Y:S01]  /*13db0*/  LOP3.LUT R41, R33, 0xffff0000, RZ, 0xc0, !PT ;  /* 0xffff000021297812 */ /* 0x000fe200078ec0ff */
[C---:B------:R-:W-:Y:S01]  /*13dc0*/  IMAD.U32 R33, R34.reuse, 0x10000, RZ ;  /* 0x0001000022217824 */ /* 0x040fe200078e00ff */
        /* <DEDUP_REMOVED lines=17> */
[----:B------:R-:W-:-:S02]  /*13ee0*/  @!P0 FADD.FTZ R33, -R33, -RZ ;  /* 0x800000ff21218221 */ /* 0x000fc40000010100 */
[----:B------:R-:W-:Y:S01]  /*13ef0*/  FMUL.FTZ R43, R43, R30 ;  /* 0x0000001e2b2b7220 */ /* 0x000fe20000410000 */
[----:B----4-:R-:W-:Y:S01]  /*13f00*/  LOP3.LUT R30, R38, 0xffff0000, RZ, 0xc0, !PT ;  /* 0xffff0000261e7812 */ /* 0x010fe200078ec0ff */
[----:B------:R-:W-:Y:S02]  /*13f10*/  FMUL.FTZ R21, R21, R32 ;  /* 0x0000002015157220 */ /* 0x000fe40000410000 */
        /* <DEDUP_REMOVED lines=25> */
.L_x_3949:
[----:B------:R-:W-:Y:S05]  /*140b0*/  BSYNC B0 ;  /* 0x0000000000007941 */ /* 0x000fea0003800000 */
.L_x_3948:
[----:B-----5:R1:W-:Y:S04]  /*140c0*/  STS.128 [R249+0x1800], R40 ;  /* 0x00180028f9007388 */ /* 0x0203e80000000c00 */
[----:B---34-:R1:W5:Y:S01]  /*140d0*/  LD.E.128 R44, [R18.64+0x80] ;  /* 0x00008006122c7980 */ /* 0x018362000c101d00 */
[----:B------:R-:W-:Y:S01]  /*140e0*/  IADD3 R0, R24, 0x40, RZ ;  /* 0x0000004018007810 */ /* 0x000fe20007ffe0ff */
[----:B------:R-:W-:Y:S03]  /*140f0*/  BSSY B0, `(.L_x_3950) ;  /* 0x0000056000007945 */ /* 0x000fe60003800000 */
[----:B------:R-:W-:-:S13]  /*14100*/  ISETP.GE.AND P0, PT, R0, R7, PT ;  /* 0x000000070000720c */ /* 0x000fda0003f06270 */
        /* <DEDUP_REMOVED lines=10> */
[----:B--2---:R-:W-:-:S04]  /*141b0*/  IADD3 R21, P1, R13, R4, RZ ;  /* 0x000000040d157210 */ /* 0x004fc80007f3e0ff */
[----:B------:R-:W-:Y:S02]  /*141c0*/  LEA.HI.X.SX32 R13, R13, R0, 0x1, P1 ;  /* 0x000000000d0d7211 */ /* 0x000fe400008f0eff */
[----:B-1----:R-:W-:-:S04]  /*141d0*/  LEA R32, P1, R21, R14, 0x1 ;  /* 0x0000000e15207211 */ /* 0x002fc800078208ff */
[----:B------:R-:W-:Y:S01]  /*141e0*/  LEA.HI.X R33, R21, R15, R13, 0x1, P1 ;  /* 0x0000000f15217211 */ /* 0x000fe200008f0c0d */
[----:B------:R-:W-:Y:S01]  /*141f0*/  IMAD.WIDE R20, R11, 0x2, R18 ;  /* 0x000000020b147825 */ /* 0x000fe200078e0212 */
[----:B------:R-:W-:-:S03]  /*14200*/  MOV R11, RZ ;  /* 0x000000ff000b7202 */ /* 0x000fc60000000f00 */
[----:B------:R-:W-:Y:S01]  /*14210*/  @P0 IMAD.MOV R11, RZ, RZ, -R9 ;  /* 0x000000ffff0b0224 */ /* 0x000fe200078e0a09 */
[----:B------:R-:W2:Y:S04]  /*14220*/  LD.E.128 R32, [R32.64] ;  /* 0x0000000620207980 */ /* 0x000ea8000c101d00 */
[C---:B------:R-:W-:Y:S01]  /*14230*/  IADD3 R13, P1, R11.reuse, R4, RZ ;  /* 0x000000040b0d7210 */ /* 0x040fe20007f3e0ff */
[----:B------:R-:W3:Y:S03]  /*14240*/  LD.E.128 R20, [R20.64+0x80] ;  /* 0x0000800614147980 */ /* 0x000ee6000c101d00 */
[----:B------:R-:W-:Y:S02]  /*14250*/  LEA.HI.X.SX32 R0, R11, R0, 0x1, P1 ;  /* 0x000000000b007211 */ /* 0x000fe400008f0eff */
[----:B------:R-:W-:-:S04]  /*14260*/  LEA R36, P1, R13, R16, 0x1 ;  /* 0x000000100d247211 */ /* 0x000fc800078208ff */
[----:B------:R-:W-:-:S06]  /*14270*/  LEA.HI.X R37, R13, R17, R0, 0x1, P1 ;  /* 0x000000110d257211 */ /* 0x000fcc00008f0c00 */
[----:B------:R-:W4:Y:S01]  /*14280*/  LD.E.128 R36, [R36.64] ;  /* 0x0000000624247980 */ /* 0x000f22000c101d00 */
        /* <DEDUP_REMOVED lines=9> */
[----:B------:R-:W-:Y:S02]  /*14320*/  LOP3.LUT R27, R32, 0xffff0000, RZ, 0xc0, !PT ;  /* 0xffff0000201b7812 */ /* 0x000fe400078ec0ff */
[C---:B------:R-:W-:Y:S01]  /*14330*/  SHF.L.U32 R26, R33.reuse, 0x10, RZ ;  /* 0x00000010211a7819 */ /* 0x040fe200000006ff */
[----:B------:R-:W-:Y:S01]  /*14340*/  @!P0 FADD.FTZ R30, -R30, -RZ ;  /* 0x800000ff1e1e8221 */ /* 0x000fe20000010100 */
[----:B------:R-:W-:Y:S01]  /*14350*/  LOP3.LUT R40, R33, 0xffff0000, RZ, 0xc0, !PT ;  /* 0xffff000021287812 */ /* 0x000fe200078ec0ff */
[C---:B------:R-:W-:Y:S01]  /*14360*/  IMAD.U32 R33, R34.reuse, 0x10000, RZ ;  /* 0x0001000022217824 */ /* 0x040fe200078e00ff */
[----:B------:R-:W-:Y:S01]  /*14370*/  LOP3.LUT R32, R34, 0xffff0000, RZ, 0xc0, !PT ;  /* 0xffff000022207812 */ /* 0x000fe200078ec0ff */
[----:B---3--:R-:W-:Y:S01]  /*14380*/  IMAD.U32 R42, R22, 0x10000, RZ ;  /* 0x00010000162a7824 */ /* 0x008fe200078e00ff */
[C---:B------:R-:W-:Y:S01]  /*14390*/  SHF.L.U32 R31, R35.reuse, 0x10, RZ ;  /* 0x00000010231f7819 */ /* 0x040fe200000006ff */
        /* <DEDUP_REMOVED lines=43> */
.L_x_3951:
[----:B------:R-:W-:Y:S05]  /*14650*/  BSYNC B0 ;  /* 0x0000000000007941 */ /* 0x000fea0003800000 */
.L_x_3950:
[----:B-----5:R3:W-:Y:S04]  /*14660*/  STS.128 [R249+0x3800], R44 ;  /* 0x0038002cf9007388 */ /* 0x0207e80000000c00 */
[----:B-1----:R3:W5:Y:S01]  /*14670*/  LD.E.128 R40, [R18.64+0x100] ;  /* 0x0001000612287980 */ /* 0x002762000c101d00 */
        /* <DEDUP_REMOVED lines=15> */
[----:B------:R-:W-:-:S04]  /*14770*/  LEA R32, P1, R21, R14, 0x1 ;  /* 0x0000000e15207211 */ /* 0x000fc800078208ff */
[----:B------:R-:W-:Y:S01]  /*14780*/  LEA.HI.X R33, R21, R15, R13, 0x1, P1 ;  /* 0x0000000f15217211 */ /* 0x000fe200008f0c0d */
[----:B------:R-:W-:Y:S01]  /*14790*/  IMAD.WIDE R20, R11, 0x2, R18 ;  /* 0x000000020b147825 */ /* 0x000fe200078e0212 */
[----:B------:R-:W-:-:S03]  /*147a0*/  MOV R11, RZ ;  /* 0x000000ff000b7202 */ /* 0x000fc60000000f00 */
[----:B------:R-:W-:Y:S01]  /*147b0*/  @P0 IMAD.MOV R11, RZ, RZ, -R9 ;  /* 0x000000ffff0b0224 */ /* 0x000fe200078e0a09 */
[----:B------:R-:W2:Y:S04]  /*147c0*/  LD.E.128 R32, [R32.64] ;  /* 0x0000000620207980 */ /* 0x000ea8000c101d00 */
[C---:B------:R-:W-:Y:S01]  /*147d0*/  IADD3 R13, P1, R11.reuse, R4, RZ ;  /* 0x000000040b0d7210 */ /* 0x040fe20007f3e0ff */
[----:B------:R-:W4:Y:S03]  /*147e0*/  LD.E.128 R20, [R20.64+0x100] ;  /* 0x0001000614147980 */ /* 0x000f26000c101d00 */
[----:B------:R-:W-:Y:S02]  /*147f0*/  LEA.HI.X.SX32 R0, R11, R0, 0x1, P1 ;  /* 0x000000000b007211 */ /* 0x000fe400008f0eff */
[----:B------:R-:W-:-:S04]  /*14800*/  LEA R36, P1, R13, R16, 0x1 ;  /* 0x000000100d247211 */ /* 0x000fc800078208ff */
[----:B------:R-:W-:-:S06]  /*14810*/  LEA.HI.X R37, R13, R17, R0, 0x1, P1 ;  /* 0x000000110d257211 */ /* 0x000fcc00008f0c00 */
[----:B---3--:R-:W3:Y:S01]  /*14820*/  LD.E.128 R36, [R36.64] ;  /* 0x0000000624247980 */ /* 0x008ee2000c101d00 */
        /* <DEDUP_REMOVED lines=15> */
[----:B----4-:R-:W-:Y:S01]  /*14920*/  IMAD.U32 R44, R22, 0x10000, RZ ;  /* 0x00010000162c7824 */ /* 0x010fe200078e00ff */
        /* <DEDUP_REMOVED lines=17> */
[----:B---3--:R-:W-:Y:S01]  /*14a40*/  LOP3.LUT R30, R38, 0xffff0000, RZ, 0xc0, !PT ;  /* 0xffff0000261e7812 */ /* 0x008fe200078ec0ff */
        /* <DEDUP_REMOVED lines=26> */
.L_x_3953:
[----:B------:R-:W-:Y:S05]  /*14bf0*/  BSYNC B0 ;  /* 0x0000000000007941 */ /* 0x000fea0003800000 */
.L_x_3952:
[----:B-----5:R1:W-:Y:S04]  /*14c00*/  STS.128 [R249+0x5800], R40 ;  /* 0x00580028f9007388 */ /* 0x0203e80000000c00 */
[----:B--2---:R1:W5:Y:S01]  /*14c10*/  LD.E.128 R20, [R18.64+0x180] ;  /* 0x0001800612147980 */ /* 0x004362000c101d00 */
        /* <DEDUP_REMOVED lines=17> */
[----:B------:R-:W2:Y:S03]  /*14d30*/  LD.E.128 R24, [R24.64+0x180] ;  /* 0x0001800618187980 */ /* 0x000ea6000c101d00 */
[----:B------:R-:W-:Y:S02]  /*14d40*/  LEA.HI.X R13, R7, R15, R0, 0x1, P1 ;  /* 0x0000000f070d7211 */ /* 0x000fe400008f0c00 */
[----:B------:R-:W-:Y:S01]  /*14d50*/  MOV R0, RZ ;  /* 0x000000ff00007202 */ /* 0x000fe20000000f00 */
[----:B------:R-:W-:-:S03]  /*14d60*/  @P0 IMAD.MOV R0, RZ, RZ, -R9 ;  /* 0x000000ffff000224 */ /* 0x000fc600078e0a09 */
[----:B------:R-:W4:Y:S02]  /*14d70*/  LD.E.128 R12, [R12.64] ;  /* 0x000000060c0c7980 */ /* 0x000f24000c101d00 */
[----:B------:R-:W-:-:S04]  /*14d80*/  IADD3 R3, P1, R0, R3, RZ ;  /* 0x0000000300037210 */ /* 0x000fc80007f3e0ff */
[----:B------:R-:W-:Y:S02]  /*14d90*/  LEA.HI.X.SX32 R0, R0, R5, 0x1, P1 ;  /* 0x0000000500007211 */ /* 0x000fe400008f0eff */
[----:B------:R-:W-:-:S04]  /*14da0*/  LEA R16, P1, R3, R16, 0x1 ;  /* 0x0000001003107211 */ /* 0x000fc800078208ff */
[----:B------:R-:W-:-:S06]  /*14db0*/  LEA.HI.X R17, R3, R17, R0, 0x1, P1 ;  /* 0x0000001103117211 */ /* 0x000fcc00008f0c00 */
[----:B-1-3--:R-:W3:Y:S01]  /*14dc0*/  LD.E.128 R16, [R16.64] ;  /* 0x0000000610107980 */ /* 0x00aee2000c101d00 */
        /* <DEDUP_REMOVED lines=10> */
[C---:B------:R-:W-:Y:S02]  /*14e70*/  SHF.L.U32 R10, R25.reuse, 0x10, RZ ;  /* 0x00000010190a7819 */ /* 0x040fe400000006ff */
[----:B------:R-:W-:Y:S01]  /*14e80*/  LOP3.LUT R30, R25, 0xffff0000, RZ, 0xc0, !PT ;  /* 0xffff0000191e7812 */ /* 0x000fe200078ec0ff */
[C---:B------:R-:W-:Y:S01]  /*14e90*/  IMAD.U32 R25, R26.reuse, 0x10000, RZ ;  /* 0x000100001a197824 */ /* 0x040fe200078e00ff */
[----:B------:R-:W-:Y:S02]  /*14ea0*/  LOP3.LUT R24, R26, 0xffff0000, RZ, 0xc0, !PT ;  /* 0xffff00001a187812 */ /* 0x000fe400078ec0ff */
[C---:B------:R-:W-:Y:S01]  /*14eb0*/  SHF.L.U32 R23, R27.reuse, 0x10, RZ ;  /* 0x000000101b177819 */ /* 0x040fe200000006ff */
[----:B----4-:R-:W-:Y:S01]  /*14ec0*/  IMAD.U32 R26, R12, 0x10000, RZ ;  /* 0x000100000c1a7824 */ /* 0x010fe200078e00ff */
        /* <DEDUP_REMOVED lines=14> */
[----:B------:R-:W-:Y:S01]  /*14fb0*/  @!P0 FADD.FTZ R14, -R14, -RZ ;  /* 0x800000ff0e0e8221 */ /* 0x000fe20000010100 */
[----:B---3--:R-:W-:Y:S01]  /*14fc0*/  LOP3.LUT R15, R18, 0xffff0000, RZ, 0xc0, !PT ;  /* 0xffff0000120f7812 */ /* 0x008fe200078ec0ff */
        /* <DEDUP_REMOVED lines=28> */
.L_x_3955:
[----:B------:R-:W-:Y:S05]  /*15190*/  BSYNC B0 ;  /* 0x0000000000007941 */ /* 0x000fea0003800000 */
.L_x_3954:
[----:B-----5:R2:W-:Y:S01]  /*151a0*/  STS.128 [R249+0x7800], R20 ;  /* 0x00780014f9007388 */ /* 0x0205e20000000c00 */
[----:B------:R-:W-:Y:S05]  /*151b0*/  BRA `(.L_x_3909) ;  /* 0x000002c000007947 */ /* 0x000fea0003800000 */
.L_x_3877:
        /* <DEDUP_REMOVED lines=44> */
.L_x_3909:
[----:B------:R-:W-:Y:S05]  /*15480*/  BSYNC B2 ;  /* 0x0000000000027941 */ /* 0x000fea0003800000 */
.L_x_3876:
[----:B------:R-:W-:Y:S01]  /*15490*/  IADD3 R242, R170, -0x1, RZ ;  /* 0xffffffffaaf27810 */ /* 0x000fe20007ffe0ff */
[----:B------:R-:W-:Y:S01]  /*154a0*/  IMAD.SHL.U32 R7, R60, 0x40, RZ ;  /* 0x000000403c077824 */ /* 0x000fe200078e00ff */
[----:B------:R-:W-:-:S02]  /*154b0*/  LEA.HI R0, R63, R63, RZ, 0x1 ;  /* 0x0000003f3f007211 */ /* 0x000fc400078f08ff */
[----:B------:R-:W-:Y:S01]  /*154c0*/  SHF.R.S32.HI R9, RZ, 0x1f, R66 ;  /* 0x0000001fff097819 */ /* 0x000fe20000011442 */
[----:B------:R-:W-:Y:S01]  /*154d0*/  IMAD.SHL.U32 R3, R242, 0x40, RZ ;  /* 0x00000040f2037824 */ /* 0x000fe200078e00ff */
[----:B------:R-:W-:Y:S02]  /*154e0*/  LOP3.LUT R0, R0, 0xfffffffe, RZ, 0xc0, !PT ;  /* 0xfffffffe00007812 */ /* 0x000fe400078ec0ff */
[----:B-1----:R-:W-:Y:S01]  /*154f0*/  LEA.HI R4, R9, R66, RZ, 0x3 ;  /* 0x0000004209047211 */ /* 0x002fe200078f18ff */
[----:B------:R-:W-:Y:S01]  /*15500*/  IMAD.IADD R5, R56, 0x1, -R3 ;  /* 0x0000000138057824 */ /* 0x000fe200078e0a03 */
[----:B------:R-:W-:Y:S01]  /*15510*/  LOP3.LUT R7, R7, 0x1c0, RZ, 0xc0, !PT ;  /* 0x000001c007077812 */ /* 0x000fe200078ec0ff */
[----:B------:R-:W-:Y:S01]  /*15520*/  IMAD.IADD R63, R63, 0x1, -R0 ;  /* 0x000000013f3f7824 */ /* 0x000fe200078e0a00 */
[C---:B------:R-:W-:Y:S01]  /*15530*/  LOP3.LUT R9, R4.reuse, 0xfffffff8, RZ, 0xc0, !PT ;  /* 0xfffffff804097812 */ /* 0x040fe200078ec0ff */
[----:B------:R-:W-:Y:S01]  /*15540*/  IMAD.SHL.U32 R31, R4, 0x40, RZ ;  /* 0x00000040041f7824 */ /* 0x000fe200078e00ff */
[----:B------:R-:W-:-:S02]  /*15550*/  ISETP.GE.AND P4, PT, R6, R5, PT ;  /* 0x000000050600720c */ /* 0x000fc40003f86270 */
[-C--:B------:R-:W-:Y:S02]  /*15560*/  ISETP.GE.AND P5, PT, R142, R5.reuse, PT ;  /* 0x000000058e00720c */ /* 0x080fe40003fa6270 */
[-C--:B------:R-:W-:Y:S02]  /*15570*/  ISETP.GE.AND P3, PT, R8, R5.reuse, PT ;  /* 0x000000050800720c */ /* 0x080fe40003f66270 */
[-C--:B------:R-:W-:Y:S01]  /*15580*/  ISETP.GE.AND P2, PT, R6, R5.reuse, PT ;  /* 0x000000050600720c */ /* 0x080fe20003f46270 */
[----:B------:R-:W-:Y:S01]  /*15590*/  IMAD.SHL.U32 R6, R142, 0x8, RZ ;  /* 0x000000088e067824 */ /* 0x000fe200078e00ff */
[----:B------:R-:W-:Y:S02]  /*155a0*/  ISETP.GE.AND P1, PT, R8, R5, PT ;  /* 0x000000050800720c */ /* 0x000fe40003f26270 */
[----:B------:R-:W-:Y:S02]  /*155b0*/  LOP3.LUT R31, R31, 0xfffffe00, RZ, 0xc0, !PT ;  /* 0xfffffe001f1f7812 */ /* 0x000fe400078ec0ff */
[----:B------:R-:W-:-:S02]  /*155c0*/  LOP3.LUT R6, R7, 0x8, R6, 0xf8, !PT ;  /* 0x0000000807067812 */ /* 0x000fc400078ef806 */
[C---:B----4-:R-:W-:Y:S01]  /*155d0*/  @!P4 LEA R12, P0, R64.reuse, R236, 0x1 ;  /* 0x000000ec400cc211 */ /* 0x050fe200078008ff */
[----:B------:R-:W-:Y:S01]  /*155e0*/  @!PT LDS RZ, [RZ] ;  /* 0x00000000fffff984 */ /* 0x000fe20000000800 */
[----:B------:R-:W-:Y:S01]  /*155f0*/  @!PT LDS RZ, [RZ] ;  /* 0x00000000fffff984 */ /* 0x000fe20000000800 */
[----:B------:R-:W-:Y:S01]  /*15600*/  @!PT LDS RZ, [RZ] ;  /* 0x00000000fffff984 */ /* 0x000fe20000000800 */
[----:B------:R1:W-:Y:S01]  /*15610*/  @!P5 LDGSTS.E.BYPASS.LTC128B.128 [R249+0x8000], [R236.64] ;  /* 0x08000000ecf9dfae */ /* 0x0003e2000b901d46 */
[----:B------:R-:W-:Y:S02]  /*15620*/  SHF.R.U32.HI R7, RZ, 0x3, R7 ;  /* 0x00000003ff077819 */ /* 0x000fe40000011607 */
[----:B------:R-:W-:Y:S01]  /*15630*/  @!P4 LEA.HI.X R13, R64, R237, R65, 0x1, P0 ;  /* 0x000000ed400dc211 */ /* 0x000fe200000f0c41 */
[----:B------:R1:W-:Y:S01]  /*15640*/  @!P5 LDGSTS.E.BYPASS.LTC128B.128 [R249+0xa000], [R236.64+0x80] ;  /* 0x0a000080ecf9dfae */ /* 0x0003e2000b901d46 */
[----:B------:R-:W-:Y:S02]  /*15650*/  ISETP.GE.AND P0, PT, R2, R5, PT ;  /* 0x000000050200720c */ /* 0x000fe40003f06270 */
[----:B------:R-:W-:Y:S01]  /*15660*/  LOP3.LUT R6, R6, R7, RZ, 0x3c, !PT ;  /* 0x0000000706067212 */ /* 0x000fe200078e3cff */
[----:B------:R1:W-:Y:S04]  /*15670*/  @!P5 LDGSTS.E.BYPASS.LTC128B.128 [R249+0xc000], [R236.64+0x100] ;  /* 0x0c000100ecf9dfae */ /* 0x0003e8000b901d46 */
[----:B------:R1:W-:Y:S01]  /*15680*/  @!P5 LDGSTS.E.BYPASS.LTC128B.128 [R249+0xe000], [R236.64+0x180] ;  /* 0x0e000180ecf9dfae */ /* 0x0003e2000b901d46 */
[----:B------:R-:W-:Y:S01]  /*15690*/  ISETP.GE.AND P5, PT, R142, R5, PT ;  /* 0x000000058e00720c */ /* 0x000fe20003fa6270 */
[----:B------:R-:W-:-:S02]  /*156a0*/  IMAD R229, R63, 0x200, R6 ;  /* 0x000002003fe57824 */ /* 0x000fc400078e0206 */
[----:B------:R4:W-:Y:S01]  /*156b0*/  @!P4 LDGSTS.E.BYPASS.LTC128B.128 [R249+0x8800], [R12.64] ;  /* 0x088000000cf9cfae */ /* 0x0009e2000b901d46 */
[----:B------:R-:W-:Y:S02]  /*156c0*/  IMAD.SHL.U32 R63, R63, 0x8, RZ ;  /* 0x000000083f3f7824 */ /* 0x000fe400078e00ff */
[----:B------:R-:W-:Y:S01]  /*156d0*/  @!P0 IMAD R0, R167, 0x60, RZ ;  /* 0x00000060a7008824 */ /* 0x000fe200078e02ff */
[----:B------:R4:W-:Y:S01]  /*156e0*/  @!P4 LDGSTS.E.BYPASS.LTC128B.128 [R249+0xa800], [R12.64+0x80] ;  /* 0x0a8000800cf9cfae */ /* 0x0009e2000b901d46 */
[----:B------:R-:W-:-:S03]  /*156f0*/  @!P0 IMAD.WIDE.U32 R10, R166, 0x60, R236 ;  /* 0x00000060a60a8825 */ /* 0x000fc600078e00ec */
[----:B------:R4:W-:Y:S01]  /*15700*/  @!P4 LDGSTS.E.BYPASS.LTC128B.128 [R249+0xc800], [R12.64+0x100] ;  /* 0x0c8001000cf9cfae */ /* 0x0009e2000b901d46 */
[----:B------:R-:W-:Y:S02]  /*15710*/  @!P0 IMAD.IADD R15, R0, 0x1, R11 ;  /* 0x00000001000f8824 */ /* 0x000fe400078e020b */
[----:B------:R-:W-:Y:S01]  /*15720*/  @!P0 IMAD.MOV.U32 R14, RZ, RZ, R10 ;  /* 0x000000ffff0e8224 */ /* 0x000fe200078e000a */
[----:B------:R4:W-:Y:S01]  /*15730*/  @!P4 LDGSTS.E.BYPASS.LTC128B.128 [R249+0xe800], [R12.64+0x180] ;  /* 0x0e8001800cf9cfae */ /* 0x0009e2000b901d46 */
[----:B------:R-:W-:Y:S01]  /*15740*/  IMAD.IADD R0, R66, 0x1, -R9 ;  /* 0x0000000142007824 */ /* 0x000fe200078e0a09 */
[----:B----4-:R-:W-:-:S04]  /*15750*/  @!P3 LEA R12, P4, R166, R236, 0x6 ;  /* 0x000000eca60cb211 */ /* 0x010fc800078830ff */
[----:B------:R-:W-:Y:S02]  /*15760*/  @!P3 LEA.HI.X R13, R166, R237, R167, 0x6, P4 ;  /* 0x000000eda60db211 */ /* 0x000fe400020f34a7 */
[----:B------:R-:W-:Y:S01]  /*15770*/  ISETP.GE.AND P4, PT, R2, R5, PT ;  /* 0x000000050200720c */ /* 0x000fe20003f86270 */
[----:B------:R-:W-:Y:S02]  /*15780*/  IMAD.SHL.U32 R5, R0, 0x40, RZ ;  /* 0x0000004000057824 */ /* 0x000fe400078e00ff */
[----:B------:R4:W-:Y:S03]  /*15790*/  @!P3 LDGSTS.E.BYPASS.LTC128B.128 [R249+0x9000], [R12.64] ;  /* 0x090000000cf9bfae */ /* 0x0009e6000b901d46 */
[----:B------:R-:W-:Y:S01]  /*157a0*/  LOP3.LUT R8, R5, 0x1c0, RZ, 0xc0, !PT ;  /* 0x000001c005087812 */ /* 0x000fe200078ec0ff */
[----:B------:R4:W-:Y:S03]  /*157b0*/  @!P3 LDGSTS.E.BYPASS.LTC128B.128 [R249+0xb000], [R12.64+0x80] ;  /* 0x0b0000800cf9bfae */ /* 0x0009e6000b901d46 */
[----:B------:R-:W-:Y:S01]  /*157c0*/  SHF.R.U32.HI R5, RZ, 0x3, R8 ;  /* 0x00000003ff057819 */ /* 0x000fe20000011608 */
[----:B------:R4:W-:Y:S02]  /*157d0*/  @!P3 LDGSTS.E.BYPASS.LTC128B.128 [R249+0xd000], [R12.64+0x100] ;  /* 0x0d0001000cf9bfae */ /* 0x0009e4000b901d46 */
[----:B------:R-:W-:-:S02]  /*157e0*/  @!P4 IMAD R2, R169, 0x60, RZ ;  /* 0x00000060a902c824 */ /* 0x000fc400078e02ff */
[----:B------:R4:W-:Y:S01]  /*157f0*/  @!P3 LDGSTS.E.BYPASS.LTC128B.128 [R249+0xf000], [R12.64+0x180] ;  /* 0x0f0001800cf9bfae */ /* 0x0009e2000b901d46 */
[----:B------:R-:W-:-:S03]  /*15800*/  @!P4 IMAD.WIDE.U32 R10, R168, 0x60, R246 ;  /* 0x00000060a80ac825 */ /* 0x000fc600078e00f6 */
[----:B------:R4:W-:Y:S01]  /*15810*/  @!P0 LDGSTS.E.BYPASS.LTC128B.128 [R249+0x9800], [R14.64] ;  /* 0x098000000ef98fae */ /* 0x0009e2000b901d46 */
[----:B------:R-:W-:Y:S01]  /*15820*/  @!P4 IMAD.IADD R11, R2, 0x1, R11 ;  /* 0x00000001020bc824 */ /* 0x000fe200078e020b */
[----:B------:R-:W-:Y:S02]  /*15830*/  LOP3.LUT R2, R8, 0x8, R63, 0xf8, !PT ;  /* 0x0000000808027812 */ /* 0x000fe400078ef83f */
[----:B------:R4:W-:Y:S02]  /*15840*/  @!P0 LDGSTS.E.BYPASS.LTC128B.128 [R249+0xb800], [R14.64+0x80] ;  /* 0x0b8000800ef98fae */ /* 0x0009e4000b901d46 */
[----:B------:R-:W-:Y:S01]  /*15850*/  LOP3.LUT R2, R2, R5, RZ, 0x3c, !PT ;  /* 0x0000000502027212 */ /* 0x000fe200078e3cff */
[----:B------:R-:W-:Y:S01]  /*15860*/  IMAD R5, R58, 0x400, R31 ;  /* 0x000004003a057824 */ /* 0x000fe200078e021f */
[----:B------:R4:W-:Y:S04]  /*15870*/  @!P0 LDGSTS.E.BYPASS.LTC128B.128 [R249+0xd800], [R14.64+0x100] ;  /* 0x0d8001000ef98fae */ /* 0x0009e8000b901d46 */
[----:B------:R4:W-:Y:S01]  /*15880*/  @!P0 LDGSTS.E.BYPASS.LTC128B.128 [R249+0xf800], [R14.64+0x180] ;  /* 0x0f8001800ef98fae */ /* 0x0009e2000b901d46 */
[----:B------:R-:W-:-:S03]  /*15890*/  @!P2 LEA R6, P0, R61, R246, 0x1 ;  /* 0x000000f63d06a211 */ /* 0x000fc600078008ff */
[----:B------:R-:W0:Y:S01]  /*158a0*/  LDGDEPBAR ;  /* 0x00000000000079af */ /* 0x000e220000000000 */
[-C--:B------:R-:W-:Y:S02]  /*158b0*/  @!P2 LEA.HI.X R7, R61, R247.reuse, R62, 0x1, P0 ;  /* 0x000000f73d07a211 */ /* 0x080fe400000f0c3e */
[C---:B------:R-:W-:Y:S01]  /*158c0*/  @!P1 LEA R8, P0, R168.reuse, R246, 0x6 ;  /* 0x000000f6a8089211 */ /* 0x040fe200078030ff */
[----:B------:R-:W5:Y:S03]  /*158d0*/  LD.E R4, [R28.64+0x188] ;  /* 0x000188061c047980 */ /* 0x000f66000c101900 */
        /* <DEDUP_REMOVED lines=47> */
[----:B------:R3:W-:Y:S01]  /*15bd0*/  @!P4 LDGSTS.E.BYPASS.LTC128B.128 [R249+0x13800], [R10.64+0x80] ;  /* 0x138000800af9cfae */ /* 0x0007e2000b901d46 */
[----:B------:R-:W-:-:S03]  /*15be0*/  R2P PR, R0, 0x6 ;  /* 0x0000000600007804 */ /* 0x000fc60000000000 */
[----:B------:R3:W-:Y:S01]  /*15bf0*/  @!P4 LDGSTS.E.BYPASS.LTC128B.128 [R249+0x15800], [R10.64+0x100] ;  /* 0x158001000af9cfae */ /* 0x0007e2000b901d46 */
[----:B--2---:R-:W-:-:S03]  /*15c00*/  IMAD.MOV.U32 R7, RZ, RZ, 0x10 ;  /* 0x00000010ff077424 */ /* 0x004fc600078e00ff */
[----:B------:R3:W-:Y:S01]  /*15c10*/  @!P4 LDGSTS.E.BYPASS.LTC128B.128 [R249+0x17800], [R10.64+0x180] ;  /* 0x178001800af9cfae */ /* 0x0007e2000b901d46 */
[----:B------:R-:W-:-:S03]  /*15c20*/  IMAD.MOV.U32 R5, RZ, RZ, 0x20 ;  /* 0x00000020ff057424 */ /* 0x000fc600078e00ff */
[----:B------:R-:W-:Y:S04]  /*15c30*/  LDSM.16.M88.4 R64, [R230] ;  /* 0x00000000e640783b */ /* 0x000fe80000000200 */
[----:B------:R-:W2:Y:S01]  /*15c40*/  LDSM.16.M88.4 R32, [R229+0x8000] ;  /* 0x00800000e520783b */ /* 0x000ea20000000200 */
[----:B------:R-:W-:Y:S02]  /*15c50*/  SEL R7, R7, 0xfffffff0, !P1 ;  /* 0xfffffff007077807 */ /* 0x000fe40004800000 */
[----:B------:R-:W-:Y:S01]  /*15c60*/  SEL R5, R5, 0xffffffe0, !P2 ;  /* 0xffffffe005057807 */ /* 0x000fe20005000000 */
[----:B---3--:R-:W3:Y:S01]  /*15c70*/  LDSM.16.M88.4 R20, [R229+0x8800] ;  /* 0x00880000e514783b */ /* 0x008ee20000000200 */
[----:B------:R-:W-:Y:S02]  /*15c80*/  R2P PR, R60, 0x6 ;  /* 0x000000063c007804 */ /* 0x000fe40000000000 */
[----:B------:R-:W-:Y:S01]  /*15c90*/  IADD3 R0, R229, 0x8000, RZ ;  /* 0x00008000e5007810 */ /* 0x000fe20007ffe0ff */
[----:B------:R-:W-:Y:S01]  /*15ca0*/  IMAD R228, R7, 0x2, R230 ;  /* 0x0000000207e47824 */ /* 0x000fe200078e02e6 */
[----:B------:R-:W-:Y:S01]  /*15cb0*/  IADD3 R227, R229, 0x8020, RZ ;  /* 0x00008020e5e37810 */ /* 0x000fe20007ffe0ff */
[----:B------:R-:W1:Y:S04]  /*15cc0*/  LDSM.16.M88.4 R72, [R229+0x9000] ;  /* 0x00900000e548783b */ /* 0x000e680000000200 */
[----:B------:R-:W-:Y:S04]  /*15cd0*/  LDSM.16.M88.4 R44, [R228] ;  /* 0x00000000e42c783b */ /* 0x000fe80000000200 */
[----:B------:R-:W-:Y:S01]  /*15ce0*/  @P1 IADD3 R227, R0, -0x20, RZ ;  /* 0xffffffe000e31810 */ /* 0x000fe20007ffe0ff */
[----:B------:R-:W-:Y:S04]  /*15cf0*/  LDSM.16.M88.4 R40, [R229+0x9800] ;  /* 0x00980000e528783b */ /* 0x000fe80000000200 */
[----:B----4-:R-:W4:Y:S01]  /*15d00*/  LDSM.16.M88.4 R12, [R227] ;  /* 0x00000000e30c783b */ /* 0x010f220000000200 */
[----:B------:R-:W-:-:S03]  /*15d10*/  IMAD.MOV.U32 R0, RZ, RZ, 0x40 ;  /* 0x00000040ff007424 */ /* 0x000fc600078e00ff */
[----:B------:R-:W1:Y:S02]  /*15d20*/  LDSM.16.M88.4 R60, [R227+0x800] ;  /* 0x00080000e33c783b */ /* 0x000e640000000200 */
[----:B------:R-:W-:Y:S01]  /*15d30*/  SEL R0, R0, 0xffffffc0, !P2 ;  /* 0xffffffc000007807 */ /* 0x000fe20005000000 */
[----:B------:R-:W-:Y:S01]  /*15d40*/  IMAD R226, R5, 0x2, R230 ;  /* 0x0000000205e27824 */ /* 0x000fe200078e02e6 */
[----:B------:R-:W1:Y:S03]  /*15d50*/  LDSM.16.M88.4 R52, [R227+0x1000] ;  /* 0x00100000e334783b */ /* 0x000e660000000200 */
[----:B------:R-:W-:Y:S01]  /*15d60*/  IMAD.IADD R224, R229, 0x1, R0 ;  /* 0x00000001e5e07824 */ /* 0x000fe200078e0200 */
[----:B------:R-:W-:Y:S04]  /*15d70*/  LDSM.16.M88.4 R8, [R226] ;  /* 0x00000000e208783b */ /* 0x000fe80000000200 */
[----:B------:R-:W4:Y:S01]  /*15d80*/  LDSM.16.M88.4 R16, [R224+0x8000] ;  /* 0x00800000e010783b */ /* 0x000f220000000200 */
[C---:B--2---:R-:W-:Y:S03]  /*15d90*/  HMMA.16816.F32.BF16 R36, R64.reuse, R32, RZ ;  /* 0x000000204024723c */ /* 0x044fe600000418ff */
[----:B------:R-:W2:Y:S04]  /*15da0*/  LDSM.16.M88.4 R48, [R227+0x1800] ;  /* 0x00180000e330783b */ /* 0x000ea80000000200 */
[----:B------:R-:W-:Y:S01]  /*15db0*/  LDSM.16.M88.4 R88, [R230+0x2000] ;  /* 0x00200000e658783b */ /* 0x000fe20000000200 */
[C---:B------:R-:W-:Y:S03]  /*15dc0*/  HMMA.16816.F32.BF16 R32, R64.reuse, R34, RZ ;  /* 0x000000224020723c */ /* 0x040fe600000418ff */
[----:B------:R-:W-:Y:S04]  /*15dd0*/  LDSM.16.M88.4 R84, [R229+0xb000] ;  /* 0x00b00000e554783b */ /* 0x000fe80000000200 */
[----:B------:R-:W-:Y:S01]  /*15de0*/  LDSM.16.M88.4 R80, [R229+0xb800] ;  /* 0x00b80000e550783b */ /* 0x000fe20000000200 */
[----:B---3--:R-:W-:Y:S01]  /*15df0*/  HMMA.16816.F32.BF16 R24, R64, R20, RZ ;  /* 0x000000144018723c */ /* 0x008fe200000418ff */
[----:B------:R-:W-:-:S02]  /*15e00*/  IMAD.SHL.U32 R30, R57, 0x2, RZ ;  /* 0x00000002391e7824 */ /* 0x000fc400078e00ff */
[----:B------:R-:W0:Y:S05]  /*15e10*/  LDGDEPBAR ;  /* 0x00000000000079af */ /* 0x000e2a0000000000 */
[C---:B------:R-:W-:Y:S08]  /*15e20*/  HMMA.16816.F32.BF16 R20, R64.reuse, R22, RZ ;  /* 0x000000164014723c */ /* 0x040ff000000418ff */
[C---:B-1----:R-:W-:Y:S08]  /*15e30*/  HMMA.16816.F32.BF16 R76, R64.reuse, R72, RZ ;  /* 0x00000048404c723c */ /* 0x042ff000000418ff */
[----:B------:R-:W-:Y:S08]  /*15e40*/  HMMA.16816.F32.BF16 R72, R64, R74, RZ ;  /* 0x0000004a4048723c */ /* 0x000ff000000418ff */
[C---:B----4-:R-:W-:Y:S08]  /*15e50*/  HMMA.16816.F32.BF16 R36, R44.reuse, R12, R36 ;  /* 0x0000000c2c24723c */ /* 0x050ff00000041824 */
[----:B------:R-:W-:Y:S01]  /*15e60*/  HMMA.16816.F32.BF16 R32, R44, R14, R32 ;  /* 0x0000000e2c20723c */ /* 0x000fe20000041820 */
[----:B------:R-:W-:Y:S07]  /*15e70*/  LDSM.16.M88.4 R12, [R224+0x9000] ;  /* 0x00900000e00c783b */ /* 0x000fee0000000200 */
[C---:B------:R-:W-:Y:S08]  /*15e80*/  HMMA.16816.F32.BF16 R68, R64.reuse, R40, RZ ;  /* 0x000000284044723c */ /* 0x040ff000000418ff */
[----:B------:R-:W-:Y:S01]  /*15e90*/  HMMA.16816.F32.BF16 R64, R64, R42, RZ ;  /* 0x0000002a4040723c */ /* 0x000fe200000418ff */
[----:B------:R-:W1:Y:S01]  /*15ea0*/  LDSM.16.M88.4 R40, [R224+0x8800] ;  /* 0x00880000e028783b */ /* 0x000e620000000200 */
[----:B------:R-:W-:-:S06]  /*15eb0*/  IMAD R225, R5, 0x2, R228 ;  /* 0x0000000205e17824 */ /* 0x000fcc00078e02e4 */
[----:B------:R-:W-:Y:S01]  /*15ec0*/  HMMA.16816.F32.BF16 R24, R44, R60, R24 ;  /* 0x0000003c2c18723c */ /* 0x000fe20000041818 */
[----:B------:R-:W-:-:S07]  /*15ed0*/  IMAD.IADD R220, R0, 0x1, R227 ;  /* 0x0000000100dc7824 */ /* 0x000fce00078e02e3 */
[C---:B------:R-:W-:Y:S01]  /*15ee0*/  HMMA.16816.F32.BF16 R20, R44.reuse, R62, R20 ;  /* 0x0000003e2c14723c */ /* 0x040fe20000041814 */
[----:B------:R-:W3:Y:S07]  /*15ef0*/  LDSM.16.M88.4 R60, [R224+0x9800] ;  /* 0x00980000e03c783b */ /* 0x000eee0000000200 */
[C---:B------:R-:W-:Y:S08]  /*15f00*/  HMMA.16816.F32.BF16 R76, R44.reuse, R52, R76 ;  /* 0x000000342c4c723c */ /* 0x040ff0000004184c */
[----:B------:R-:W-:Y:S01]  /*15f10*/  HMMA.16816.F32.BF16 R72, R44, R54, R72 ;  /* 0x000000362c48723c */ /* 0x000fe20000041848 */
[----:B------:R-:W-:Y:S07]  /*15f20*/  LDSM.16.M88.4 R52, [R220] ;  /* 0x00000000dc34783b */ /* 0x000fee0000000200 */
[C---:B------:R-:W-:Y:S08]  /*15f30*/  HMMA.16816.F32.BF16 R36, R8.reuse, R16, R36 ;  /* 0x000000100824723c */ /* 0x040ff00000041824 */
[----:B------:R-:W-:Y:S01]  /*15f40*/  HMMA.16816.F32.BF16 R32, R8, R18, R32 ;  /* 0x000000120820723c */ /* 0x000fe20000041820 */
[----:B------:R-:W4:Y:S07]  /*15f50*/  LDSM.16.M88.4 R16, [R225] ;  /* 0x00000000e110783b */ /* 0x000f2e0000000200 */
[C---:B--2---:R-:W-:Y:S08]  /*15f60*/  HMMA.16816.F32.BF16 R68, R44.reuse, R48, R68 ;  /* 0x000000302c44723c */ /* 0x044ff00000041844 */
[----:B------:R-:W-:Y:S01]  /*15f70*/  HMMA.16816.F32.BF16 R64, R44, R50, R64 ;  /* 0x000000322c40723c */ /* 0x000fe20000041840 */
[----:B------:R-:W2:Y:S04]  /*15f80*/  LDSM.16.M88.4 R48, [R220+0x800] ;  /* 0x00080000dc30783b */ /* 0x000ea80000000200 */
[----:B------:R-:W2:Y:S03]  /*15f90*/  LDSM.16.M88.4 R44, [R220+0x1000] ;  /* 0x00100000dc2c783b */ /* 0x000ea60000000200 */
        /* <DEDUP_REMOVED lines=21> */
[----:B------:R-:W1:Y:S04]  /*160f0*/  LDSM.16.M88.4 R40, [R227+0x3800] ;  /* 0x00380000e328783b */ /* 0x000e680000000200 */
[----:B------:R-:W-:Y:S03]  /*16100*/  LDSM.16.M88.4 R16, [R226+0x2000] ;  /* 0x00200000e210783b */ /* 0x000fe60000000200 */
        /* <DEDUP_REMOVED lines=11> */
[----:B------:R-:W-:Y:S07]  /*161c0*/  LDSM.16.M88.4 R80, [R220+0x3800] ;  /* 0x00380000dc50783b */ /* 0x000fee0000000200 */
[C---:B----4-:R-:W-:Y:S08]  /*161d0*/  HMMA.16816.F32.BF16 R36, R60.reuse, R52, R36 ;  /* 0x000000343c24723c */ /* 0x050ff00000041824 */
[C---:B------:R-:W-:Y:S01]  /*161e0*/  HMMA.16816.F32.BF16 R32, R60.reuse, R54, R32 ;  /* 0x000000363c20723c */ /* 0x040fe20000041820 */
[----:B------:R-:W-:Y:S07]  /*161f0*/  LDSM.16.M88.4 R52, [R224+0xb800] ;  /* 0x00b80000e034783b */ /* 0x000fee0000000200 */
        /* <DEDUP_REMOVED lines=9> */
[----:B------:R-:W-:Y:S03]  /*16290*/  LDSM.16.M88.4 R60, [R230+0x4000] ;  /* 0x00400000e63c783b */ /* 0x000fe60000000200 */
[C---:B------:R-:W-:Y:S08]  /*162a0*/  HMMA.16816.F32.BF16 R36, R16.reuse, R12, R36 ;  /* 0x0000000c1024723c */ /* 0x040ff00000041824 */
        /* <DEDUP_REMOVED lines=53> */
[C---:B------:R-:W-:Y:S08]  /*16600*/  HMMA.16816.F32.BF16 R24, R52.reuse, R40, R24 ;  /* 0x000000283418723c */ /* 0x040ff00000041818 */
[C---:B------:R-:W-:Y:S01]  /*16610*/  HMMA.16816.F32.BF16 R20, R52.reuse, R42, R20 ;  /* 0x0000002a3414723c */ /* 0x040fe20000041814 */
[----:B------:R-:W3:Y:S07]  /*16620*/  LDSM.16.M88.4 R40, [R220+0x5000] ;  /* 0x00500000dc28783b */ /* 0x000eee0000000200 */
[C---:B--2---:R-:W-:Y:S08]  /*16630*/  HMMA.16816.F32.BF16 R76, R52.reuse, R48, R76 ;  /* 0x00000030344c723c */ /* 0x044ff0000004184c */
[C---:B------:R-:W-:Y:S01]  /*16640*/  HMMA.16816.F32.BF16 R72, R52.reuse, R50, R72 ;  /* 0x000000323448723c */ /* 0x040fe20000041848 */
[----:B------:R-:W2:Y:S07]  /*16650*/  LDSM.16.M88.4 R48, [R220+0x5800] ;  /* 0x00580000dc30783b */ /* 0x000eae0000000200 */
[C---:B----4-:R-:W-:Y:S01]  /*16660*/  HMMA.16816.F32.BF16 R80, R52.reuse, R16, R68 ;  /* 0x000000103450723c */ /* 0x050fe20000041844 */
[----:B------:R-:W4:Y:S07]  /*16670*/  LDSM.16.M88.4 R68, [R230+0x6000] ;  /* 0x00600000e644783b */ /* 0x000f2e0000000200 */
        /* <DEDUP_REMOVED lines=15> */
[----:B------:R-:W3:Y:S03]  /*16770*/  LDSM.16.M88.4 R48, [R227+0x6800] ;  /* 0x00680000e330783b */ /* 0x000ee60000000200 */
        /* <DEDUP_REMOVED lines=9> */
[C---:B--2---:R-:W-:Y:S08]  /*16810*/  HMMA.16816.F32.BF16 R80, R68.reuse, R44, R80 ;  /* 0x0000002c4450723c */ /* 0x044ff00000041850 */
[----:B------:R-:W-:Y:S01]  /*16820*/  HMMA.16816.F32.BF16 R64, R68, R46, R64 ;  /* 0x0000002e4440723c */ /* 0x000fe20000041840 */
[----:B------:R-:W-:Y:S01]  /*16830*/  SHF.R.S32.HI R0, RZ, 0x1f, R57 ;  /* 0x0000001fff007819 */ /* 0x000fe20000011439 */
[----:B------:R-:W-:Y:S06]  /*16840*/  LDSM.16.M88.4 R44, [R224+0xf800] ;  /* 0x00f80000e02c783b */ /* 0x000fec0000000200 */
[C---:B------:R-:W-:Y:S08]  /*16850*/  HMMA.16816.F32.BF16 R36, R40.reuse, R8, R36 ;  /* 0x000000082824723c */ /* 0x040ff00000041824 */
[C---:B------:R-:W-:Y:S01]  /*16860*/  HMMA.16816.F32.BF16 R32, R40.reuse, R10, R32 ;  /* 0x0000000a2820723c */ /* 0x040fe20000041820 */
[----:B------:R-:W2:Y:S07]  /*16870*/  LDSM.16.M88.4 R8, [R224+0xf000] ;  /* 0x00f00000e008783b */ /* 0x000eae0000000200 */
[C---:B---3--:R-:W-:Y:S08]  /*16880*/  HMMA.16816.F32.BF16 R24, R40.reuse, R48, R24 ;  /* 0x000000302818723c */ /* 0x048ff00000041818 */
[C---:B------:R-:W-:Y:S08]  /*16890*/  HMMA.16816.F32.BF16 R20, R40.reuse, R50, R20 ;  /* 0x000000322814723c */ /* 0x040ff00000041814 */
[----:B------:R-:W-:Y:S01]  /*168a0*/  HMMA.16816.F32.BF16 R76, R40, R52, R76 ;  /* 0x00000034284c723c */ /* 0x000fe2000004184c */
[----:B------:R-:W-:-:S07]  /*168b0*/  LEA.HI R0, R0, R57, RZ, 0x5 ;  /* 0x0000003900007211 */ /* 0x000fce00078f28ff */
[C---:B------:R-:W-:Y:S08]  /*168c0*/  HMMA.16816.F32.BF16 R72, R40.reuse, R54, R72 ;  /* 0x000000362848723c */ /* 0x040ff00000041848 */
[C---:B------:R-:W-:Y:S08]  /*168d0*/  HMMA.16816.F32.BF16 R80, R40.reuse, R84, R80 ;  /* 0x000000542850723c */ /* 0x040ff00000041850 */
[----:B------:R-:W-:Y:S01]  /*168e0*/  HMMA.16816.F32.BF16 R64, R40, R86, R64 ;  /* 0x000000562840723c */ /* 0x000fe20000041840 */
[----:B------:R-:W-:Y:S07]  /*168f0*/  LDSM.16.M88.4 R40, [R220+0x6000] ;  /* 0x00600000dc28783b */ /* 0x000fee0000000200 */
[C---:B----4-:R-:W-:Y:S08]  /*16900*/  HMMA.16816.F32.BF16 R36, R60.reuse, R16, R36 ;  /* 0x000000103c24723c */ /* 0x050ff00000041824 */
[----:B------:R-:W-:Y:S01]  /*16910*/  HMMA.16816.F32.BF16 R32, R60, R18, R32 ;  /* 0x000000123c20723c */ /* 0x000fe20000041820 */
[----:B------:R-:W3:Y:S01]  /*16920*/  LDSM.16.M88.4 R16, [R225+0x6000] ;  /* 0x00600000e110783b */ /* 0x000ee20000000200 */
[----:B------:R-:W-:-:S06]  /*16930*/  LOP3.LUT R0, R0, 0xffffffe0, RZ, 0xc0, !PT ;  /* 0xffffffe000007812 */ /* 0x000fcc00078ec0ff */
[----:B-1----:R-:W-:Y:S01]  /*16940*/  HMMA.16816.F32.BF16 R24, R60, R12, R24 ;  /* 0x0000000c3c18723c */ /* 0x002fe20000041818 */
[----:B------:R-:W-:-:S07]  /*16950*/  IMAD.IADD R0, R57, 0x1, -R0 ;  /* 0x0000000139007824 */ /* 0x000fce00078e0a00 */
[C---:B------:R-:W-:Y:S01]  /*16960*/  HMMA.16816.F32.BF16 R20, R60.reuse, R14, R20 ;  /* 0x0000000e3c14723c */ /* 0x040fe20000041814 */
[----:B------:R-:W1:Y:S07]  /*16970*/  LDSM.16.M88.4 R12, [R220+0x6800] ;  /* 0x00680000dc0c783b */ /* 0x000e6e0000000200 */
[----:B--2---:R-:W-:Y:S07]  /*16980*/  HMMA.16816.F32.BF16 R76, R60, R8, R76 ;  /* 0x000000083c4c723c */ /* 0x004fee000004184c */
[----:B------:R-:W-:-:S04]  /*16990*/  SHF.R.S32.HI R9, RZ, 0x1f, R0 ;  /* 0x0000001fff097819 */ /* 0x000fc80000011400 */
[----:B------:R-:W-:-:S04]  /*169a0*/  LEA.HI R9, R9, R0, RZ, 0x2 ;  /* 0x0000000009097211 */ /* 0x000fc800078f10ff */
[----:B------:R-:W-:-:S05]  /*169b0*/  SHF.R.S32.HI R9, RZ, 0x2, R9 ;  /* 0x00000002ff097819 */ /* 0x000fca0000011409 */
[----:B------:R-:W-:Y:S01]  /*169c0*/  IMAD R58, R58, 0x10, R9 ;  /* 0x000000103a3a7824 */ /* 0x000fe200078e0209 */
[----:B---3--:R-:W-:Y:S04]  /*169d0*/  HMMA.16816.F32.BF16 R36, R16, R40, R36 ;  /* 0x000000281024723c */ /* 0x008fe80000041824 */
[----:B------:R-:W-:-:S04]  /*169e0*/  IADD3 R59, R58, 0x1, R59 ;  /* 0x000000013a3b7810 */ /* 0x000fc80007ffe03b */
[----:B------:R-:W-:Y:S01]  /*169f0*/  IADD3 R41, R56, R59, -R240 ;  /* 0x0000003b38297210 */ /* 0x000fe20007ffe8f0 */
[----:B------:R-:W-:Y:S01]  /*16a00*/  HMMA.16816.F32.BF16 R72, R60, R10, R72 ;  /* 0x0000000a3c48723c */ /* 0x000fe20000041848 */
[----:B------:R-:W2:Y:S03]  /*16a10*/  LDSM.16.M88.4 R8, [R220+0x7000] ;  /* 0x00700000dc08783b */ /* 0x000ea60000000200 */
[----:B-----5:R-:W-:Y:S01]  /*16a20*/  IMAD.IADD R41, R4, 0x1, R41 ;  /* 0x0000000104297824 */ /* 0x020fe200078e0229 */
[----:B------:R-:W-:-:S03]  /*16a30*/  LOP3.LUT R0, R2, R31, RZ, 0xfc, !PT ;  /* 0x0000001f02007212 */ /* 0x000fc600078efcff */
[----:B------:R-:W-:Y:S01]  /*16a40*/  HMMA.16816.F32.BF16 R32, R16, R42, R32 ;  /* 0x0000002a1020723c */ /* 0x000fe20000041820 */
[C---:B------:R-:W-:Y:S02]  /*16a50*/  IADD3 R165, R41.reuse, 0x8, RZ ;  /* 0x0000000829a57810 */ /* 0x040fe40007ffe0ff */
[----:B------:R-:W-:-:S05]  /*16a60*/  IMNMX R2, R41, R56, PT ;  /* 0x0000003829027217 */ /* 0x000fca0003800200 */
[----:B-1----:R-:W-:Y:S01]  /*16a70*/  HMMA.16816.F32.BF16 R40, R16, R12, R24 ;  /* 0x0000000c1028723c */ /* 0x002fe20000041818 */
[----:B------:R-:W1:Y:S01]  /*16a80*/  LDSM.16.M88.4 R24, [R220+0x7800] ;  /* 0x00780000dc18783b */ /* 0x000e620000000200 */
[----:B------:R-:W-:Y:S01]  /*16a90*/  LOP3.LUT R30, R30, 0x6, RZ, 0xc0, !PT ;  /* 0x000000061e1e7812 */ /* 0x000fe200078ec0ff */
[----:B------:R-:W-:-:S05]  /*16aa0*/  DEPBAR.LE SB0, 0x0 ;  /* 0x000080000000791a */ /* 0x000fca0000000000 */
[----:B------:R-:W-:Y:S01]  /*16ab0*/  HMMA.16816.F32.BF16 R64, R60, R46, R64 ;  /* 0x0000002e3c40723c */ /* 0x000fe20000041840 */
[----:B------:R-:W-:Y:S01]  /*16ac0*/  IMAD.IADD R30, R3, 0x1, R30 ;  /* 0x00000001031e7824 */ /* 0x000fe200078e021e */
[----:B------:R-:W-:-:S06]  /*16ad0*/  IMNMX R165, R165, R56, PT ;  /* 0x00000038a5a57217 */ /* 0x000fcc0003800200 */
[----:B------:R-:W-:Y:S01]  /*16ae0*/  HMMA.16816.F32.BF16 R20, R16, R14, R20 ;  /* 0x0000000e1014723c */ /* 0x000fe20000041814 */
[C---:B------:R-:W-:Y:S02]  /*16af0*/  IADD3 R4, R30.reuse, 0x1, RZ ;  /* 0x000000011e047810 */ /* 0x040fe40007ffe0ff */
[----:B------:R-:W-:-:S05]  /*16b00*/  IADD3 R12, R30, 0x8, RZ ;  /* 0x000000081e0c7810 */ /* 0x000fca0007ffe0ff */
[----:B------:R-:W-:Y:S01]  /*16b10*/  HMMA.16816.F32.BF16 R80, R60, R44, R80 ;  /* 0x0000002c3c50723c */ /* 0x000fe20000041850 */
[----:B------:R-:W-:Y:S02]  /*16b20*/  IADD3 R6, R30, 0x9, RZ ;  /* 0x000000091e067810 */ /* 0x000fe40007ffe0ff */
[C---:B------:R-:W-:Y:S02]  /*16b30*/  ISETP.GE.AND P0, PT, R4.reuse, R2, PT ;  /* 0x000000020400720c */ /* 0x040fe40003f06270 */
[----:B------:R-:W-:-:S03]  /*16b40*/  ISETP.GE.AND P3, PT, R4, R165, PT ;  /* 0x000000a50400720c */ /* 0x000fc60003f66270 */
[C---:B--2---:R-:W-:Y:S01]  /*16b50*/  HMMA.16816.F32.BF16 R76, R16.reuse, R8, R76 ;  /* 0x00000008104c723c */ /* 0x044fe2000004184c */
[----:B------:R-:W-:Y:S02]  /*16b60*/  IADD3 R4, R30, 0x10, RZ ;  /* 0x000000101e047810 */ /* 0x000fe40007ffe0ff */
[-C--:B------:R-:W-:Y:S02]  /*16b70*/  ISETP.GE.AND P4, PT, R12, R2.reuse, PT ;  /* 0x000000020c00720c */ /* 0x080fe40003f86270 */
[C---:B------:R-:W-:Y:S02]  /*16b80*/  ISETP.GE.AND P2, PT, R6.reuse, R2, PT ;  /* 0x000000020600720c */ /* 0x040fe40003f46270 */
[----:B------:R-:W-:Y:S01]  /*16b90*/  ISETP.GE.AND P5, PT, R6, R165, PT ;  /* 0x000000a50600720c */ /* 0x000fe20003fa6270 */
[----:B------:R-:W-:Y:S01]  /*16ba0*/  HMMA.16816.F32.BF16 R72, R16, R10, R72 ;  /* 0x0000000a1048723c */ /* 0x000fe20000041848 */
[----:B------:R-:W-:Y:S02]  /*16bb0*/  IADD3 R6, R30, 0x11, RZ ;  /* 0x000000111e067810 */ /* 0x000fe40007ffe0ff */
[----:B------:R-:W-:-:S02]  /*16bc0*/  FSEL R37, R37, -INF , !P0 ;  /* 0xff80000025257808 */ /* 0x000fc40004000000 */
[-C--:B------:R-:W-:Y:S02]  /*16bd0*/  ISETP.GE.AND P6, PT, R12, R165.reuse, PT ;  /* 0x000000a50c00720c */ /* 0x080fe40003fc6270 */
[CC--:B------:R-:W-:Y:S02]  /*16be0*/  ISETP.GE.AND P1, PT, R4.reuse, R2.reuse, PT ;  /* 0x000000020400720c */ /* 0x0c0fe40003f26270 */
[----:B------:R-:W-:Y:S02]  /*16bf0*/  ISETP.GE.AND P0, PT, R4, R165, PT ;  /* 0x000000a50400720c */ /* 0x000fe40003f06270 */
[----:B------:R-:W-:Y:S02]  /*16c00*/  FSEL R39, R39, -INF , !P3 ;  /* 0xff80000027277808 */ /* 0x000fe40005800000 */
[----:B------:R-:W-:Y:S02]  /*16c10*/  FSEL R32, R32, -INF , !P4 ;  /* 0xff80000020207808 */ /* 0x000fe40006000000 */
[----:B------:R-:W-:Y:S01]  /*16c20*/  IADD3 R4, R30, 0x18, RZ ;  /* 0x000000181e047810 */ /* 0x000fe20007ffe0ff */
[----:B-1----:R-:W-:Y:S01]  /*16c30*/  HMMA.16816.F32.BF16 R64, R16, R26, R64 ;  /* 0x0000001a1040723c */ /* 0x002fe20000041840 */
        /* <DEDUP_REMOVED lines=12> */
[----:B------:R-:W-:-:S02]  /*16d00*/  IADD3 R10, R30, 0x21, RZ ;  /* 0x000000211e0a7810 */ /* 0x000fc40007ffe0ff */
[----:B------:R-:W-:Y:S02]  /*16d10*/  FSEL R8, R42, -INF , !P0 ;  /* 0xff8000002a087808 */ /* 0x000fe40004000000 */
[----:B------:R-:W-:Y:S02]  /*16d20*/  FSEL R6, R41, -INF , !P3 ;  /* 0xff80000029067808 */ /* 0x000fe40005800000 */
[C---:B------:R-:W-:Y:S02]  /*16d30*/  ISETP.GE.AND P0, PT, R9.reuse, R2, PT ;  /* 0x000000020900720c */ /* 0x040fe40003f06270 */
[----:B------:R-:W-:Y:S02]  /*16d40*/  ISETP.GE.AND P3, PT, R9, R165, PT ;  /* 0x000000a50900720c */ /* 0x000fe40003f66270 */
[----:B------:R-:W-:Y:S02]  /*16d50*/  IADD3 R11, R30, 0x28, RZ ;  /* 0x000000281e0b7810 */ /* 0x000fe40007ffe0ff */
[----:B------:R-:W-:-:S02]  /*16d60*/  FSEL R13, R43, -INF , !P4 ;  /* 0xff8000002b0d7808 */ /* 0x000fc40006000000 */
[----:B------:R-:W-:Y:S01]  /*16d70*/  FSEL R9, R20, -INF , !P6 ;  /* 0xff80000014097808 */ /* 0x000fe20007000000 */
[----:B------:R-:W-:Y:S01]  /*16d80*/  HMMA.16816.F32.BF16 R80, R16, R24, R80 ;  /* 0x000000181050723c */ /* 0x000fe20000041850 */
[CC--:B------:R-:W-:Y:S02]  /*16d90*/  ISETP.GE.AND P4, PT, R10.reuse, R2.reuse, PT ;  /* 0x000000020a00720c */ /* 0x0c0fe40003f86270 */
[----:B------:R-:W-:Y:S02]  /*16da0*/  ISETP.GE.AND P6, PT, R10, R165, PT ;  /* 0x000000a50a00720c */ /* 0x000fe40003fc6270 */
[----:B------:R-:W-:Y:S02]  /*16db0*/  FSEL R14, R22, -INF , !P2 ;  /* 0xff800000160e7808 */ /* 0x000fe40005000000 */
[----:B------:R-:W-:Y:S02]  /*16dc0*/  FSEL R10, R21, -INF , !P5 ;  /* 0xff800000150a7808 */ /* 0x000fe40006800000 */
[----:B------:R-:W-:-:S02]  /*16dd0*/  ISETP.GE.AND P2, PT, R11, R2, PT ;  /* 0x000000020b00720c */ /* 0x000fc40003f46270 */
[----:B------:R-:W-:Y:S02]  /*16de0*/  ISETP.GE.AND P5, PT, R11, R165, PT ;  /* 0x000000a50b00720c */ /* 0x000fe40003fa6270 */
[C---:B------:R-:W-:Y:S02]  /*16df0*/  IADD3 R15, R30.reuse, 0x29, RZ ;  /* 0x000000291e0f7810 */ /* 0x040fe40007ffe0ff */
[----:B------:R-:W-:Y:S02]  /*16e00*/  IADD3 R11, R30, 0x30, RZ ;  /* 0x000000301e0b7810 */ /* 0x000fe40007ffe0ff */
[----:B------:R-:W-:Y:S02]  /*16e10*/  FSEL R12, R23, -INF , !P1 ;  /* 0xff800000170c7808 */ /* 0x000fe40004800000 */
[----:B------:R-:W-:Y:S02]  /*16e20*/  FSEL R186, R78, -INF , !P3 ;  /* 0xff8000004eba7808 */ /* 0x000fe40005800000 */
[----:B------:R-:W-:-:S02]  /*16e30*/  FSEL R183, R77, -INF , !P4 ;  /* 0xff8000004db77808 */ /* 0x000fc40006000000 */
[-C--:B------:R-:W-:Y:S02]  /*16e40*/  ISETP.GE.AND P1, PT, R15, R2.reuse, PT ;  /* 0x000000020f00720c */ /* 0x080fe40003f26270 */
[C---:B------:R-:W-:Y:S02]  /*16e50*/  ISETP.GE.AND P3, PT, R11.reuse, R2, PT ;  /* 0x000000020b00720c */ /* 0x040fe40003f66270 */
[----:B------:R-:W-:Y:S02]  /*16e60*/  ISETP.GE.AND P4, PT, R11, R165, PT ;  /* 0x000000a50b00720c */ /* 0x000fe40003f86270 */
[----:B------:R-:W-:Y:S02]  /*16e70*/  IADD3 R11, R30, 0x38, RZ ;  /* 0x000000381e0b7810 */ /* 0x000fe40007ffe0ff */
[----:B------:R-:W-:Y:S02]  /*16e80*/  FSEL R185, R73, -INF , !P1 ;  /* 0xff80000049b97808 */ /* 0x000fe40004800000 */
[----:B------:R-:W-:-:S02]  /*16e90*/  FSEL R182, R76, -INF , !P0 ;  /* 0xff8000004cb67808 */ /* 0x000fc40004000000 */
[-C--:B------:R-:W-:Y:S02]  /*16ea0*/  ISETP.GE.AND P1, PT, R11, R165.reuse, PT ;  /* 0x000000a50b00720c */ /* 0x080fe40003f26270 */
[----:B------:R-:W-:Y:S02]  /*16eb0*/  ISETP.GE.AND P0, PT, R15, R165, PT ;  /* 0x000000a50f00720c */ /* 0x000fe40003f06270 */
[----:B------:R-:W-:Y:S02]  /*16ec0*/  FSEL R31, R66, -INF , !P1 ;  /* 0xff800000421f7808 */ /* 0x000fe40004800000 */
[----:B------:R-:W-:Y:S02]  /*16ed0*/  FSEL R188, R74, -INF , !P5 ;  /* 0xff8000004abc7808 */ /* 0x000fe40006800000 */
[----:B------:R-:W-:Y:S02]  /*16ee0*/  FSEL R189, R75, -INF , !P0 ;  /* 0xff8000004bbd7808 */ /* 0x000fe40004000000 */
[----:B------:R-:W-:-:S02]  /*16ef0*/  ISETP.GT.AND P1, PT, R242, R235, PT ;  /* 0x000000ebf200720c */ /* 0x000fc40003f24270 */
[-C--:B------:R-:W-:Y:S02]  /*16f00*/  ISETP.GE.AND P5, PT, R11, R2.reuse, PT ;  /* 0x000000020b00720c */ /* 0x080fe40003fa6270 */
[C---:B------:R-:W-:Y:S02]  /*16f10*/  ISETP.GE.AND P0, PT, R30.reuse, R2, PT ;  /* 0x000000021e00720c */ /* 0x040fe40003f06270 */
[----:B------:R-:W-:Y:S02]  /*16f20*/  IADD3 R11, R30, 0x39, RZ ;  /* 0x000000391e0b7810 */ /* 0x000fe40007ffe0ff */
[----:B------:R-:W-:Y:S02]  /*16f30*/  FSEL R36, R36, -INF , !P0 ;  /* 0xff80000024247808 */ /* 0x000fe40004000000 */
[----:B------:R-:W-:Y:S02]  /*16f40*/  ISETP.GE.AND P0, PT, R11, R165, PT ;  /* 0x000000a50b00720c */ /* 0x000fe40003f06270 */
[----:B------:R-:W-:-:S02]  /*16f50*/  IADD3 R15, R30, 0x31, RZ ;  /* 0x000000311e0f7810 */ /* 0x000fc40007ffe0ff */
[----:B------:R-:W-:Y:S02]  /*16f60*/  FSEL R196, R80, -INF , !P3 ;  /* 0xff80000050c47808 */ /* 0x000fe40005800000 */
[----:B------:R-:W-:Y:S02]  /*16f70*/  ISETP.GE.AND P3, PT, R30, R165, PT ;  /* 0x000000a51e00720c */ /* 0x000fe40003f66270 */
[----:B------:R-:W-:Y:S02]  /*16f80*/  FSEL R187, R79, -INF , !P6 ;  /* 0xff8000004fbb7808 */ /* 0x000fe40007000000 */
[----:B------:R-:W-:Y:S02]  /*16f90*/  FSEL R184, R72, -INF , !P2 ;  /* 0xff80000048b87808 */ /* 0x000fe40005000000 */
[----:B------:R-:W-:Y:S02]  /*16fa0*/  FSEL R191, R82, -INF , !P4 ;  /* 0xff80000052bf7808 */ /* 0x000fe40006000000 */
[----:B------:R-:W-:Y:S01]  /*16fb0*/  FSEL R30, R67, -INF , !P0 ;  /* 0xff800000431e7808 */ /* 0x000fe20004000000 */
[----:B------:R-:W-:Y:S01]  /*16fc0*/  BSSY B1, `(.L_x_3956) ;  /* 0x000007c000017945 */ /* 0x000fe20003800000 */
[----:B------:R-:W-:-:S02]  /*16fd0*/  ISETP.GE.AND P6, PT, R15, R2, PT ;  /* 0x000000020f00720c */ /* 0x000fc40003fc6270 */
[----:B------:R-:W-:Y:S02]  /*16fe0*/  ISETP.GE.AND P2, PT, R15, R165, PT ;  /* 0x000000a50f00720c */ /* 0x000fe40003f46270 */
[----:B------:R-:W-:Y:S02]  /*16ff0*/  ISETP.GE.AND P4, PT, R11, R2, PT ;  /* 0x000000020b00720c */ /* 0x000fe40003f86270 */
[----:B------:R-:W-:Y:S02]  /*17000*/  ISETP.NE.U32.AND P0, PT, R244, RZ, PT ;  /* 0x000000fff400720c */ /* 0x000fe40003f05070 */
[----:B------:R-:W-:Y:S02]  /*17010*/  FSEL R38, R38, -INF , !P3 ;  /* 0xff80000026267808 */ /* 0x000fe40005800000 */
[----:B------:R-:W-:Y:S02]  /*17020*/  FSEL R194, R81, -INF , !P6 ;  /* 0xff80000051c27808 */ /* 0x000fe40007000000 */
[----:B------:R-:W-:-:S02]  /*17030*/  FSEL R190, R83, -INF , !P2 ;  /* 0xff80000053be7808 */ /* 0x000fc40005000000 */
[----:B------:R-:W-:Y:S02]  /*17040*/  FSEL R192, R64, -INF , !P5 ;  /* 0xff80000040c07808 */ /* 0x000fe40006800000 */
[----:B------:R-:W-:Y:S02]  /*17050*/  FSEL R193, R65, -INF , !P4 ;  /* 0xff80000041c17808 */ /* 0x000fe40006000000 */
        /* <DEDUP_REMOVED lines=15> */
[----:B------:R-:W-:Y:S01]  /*17150*/  IADD3 R208, R227, 0x7800, RZ ;  /* 0x00007800e3d07810 */ /* 0x000fe20007ffe0ff */
        /* <DEDUP_REMOVED lines=24> */
[----:B------:R-:W-:Y:S01]  /*172e0*/  IMAD R24, R20, R16, R15 ;  /* 0x0000001014187224 */ /* 0x000fe200078e020f */
[----:B------:R-:W-:Y:S01]  /*172f0*/  LOP3.LUT R15, RZ, R22, RZ, 0x33, !PT ;  /* 0x00000016ff0f7212 */ /* 0x000fe200078e33ff */
[----:B------:R-:W-:-:S03]  /*17300*/  IMAD R16, R18, R16, R11 ;  /* 0x0000001012107224 */ /* 0x000fc600078e020b */
[C---:B------:R-:W-:Y:S02]  /*17310*/  ISETP.GT.U32.AND P2, PT, R17.reuse, R24, PT ;  /* 0x000000181100720c */ /* 0x040fe40003f44070 */
[----:B------:R-:W-:-:S11]  /*17320*/  ISETP.GT.U32.AND P3, PT, R17, R16, PT ;  /* 0x000000101100720c */ /* 0x000fd60003f64070 */
[----:B------:R-:W-:Y:S01]  /*17330*/  @!P2 IMAD.IADD R24, R24, 0x1, -R17 ;  /* 0x000000011818a824 */ /* 0x000fe200078e0a11 */
[----:B------:R-:W-:Y:S02]  /*17340*/  @!P2 IADD3 R20, R20, 0x1, RZ ;  /* 0x000000011414a810 */ /* 0x000fe40007ffe0ff */
[-C--:B------:R-:W-:Y:S02]  /*17350*/  @!P3 IADD3 R16, R16, -R17.reuse, RZ ;  /* 0x800000111010b210 */ /* 0x080fe40007ffe0ff */
[-C--:B------:R-:W-:Y:S02]  /*17360*/  ISETP.GE.U32.AND P6, PT, R24, R17.reuse, PT ;  /* 0x000000111800720c */ /* 0x080fe40003fc6070 */
[----:B------:R-:W-:Y:S01]  /*17370*/  ISETP.GE.U32.AND P5, PT, R16, R17, PT ;  /* 0x000000111000720c */ /* 0x000fe20003fa6070 */
[----:B------:R-:W2:Y:S01]  /*17380*/  LD.E.64 R24, [R28.64+0x20] ;  /* 0x000020061c187980 */ /* 0x000ea2000c101b00 */
        /* <DEDUP_REMOVED lines=11> */
[----:B------:R-:W-:Y:S02]  /*17440*/  IMAD.WIDE R26, R15, 0x4, R244 ;  /* 0x000000040f1a7825 */ /* 0x000fe400078e02f4 */
        /* <DEDUP_REMOVED lines=13> */
[----:B------:R-:W-:-:S05]  /*17520*/  IMAD R11, R24, R15, R11 ;  /* 0x0000000f180b7224 */ /* 0x000fca00078e020b */
[----:B------:R-:W-:Y:S01]  /*17530*/  IADD3 R18, R23, R11, RZ ;  /* 0x0000000b17127210 */ /* 0x000fe20007ffe0ff */
[----:B------:R-:W-:Y:S01]  /*17540*/  IMAD.MOV.U32 R11, RZ, RZ, R22 ;  /* 0x000000ffff0b7224 */ /* 0x000fe200078e0016 */
[----:B------:R-:W-:Y:S05]  /*17550*/  BRA `(.L_x_3960) ;  /* 0x0000003000007947 */ /* 0x000fea0003800000 */
.L_x_3959:
[----:B------:R-:W2:Y:S02]  /*17560*/  LD.E R11, [R28.64+0x38] ;  /* 0x000038061c0b7980 */ /* 0x000ea4000c101900 */
[----:B--2---:R-:W-:-:S04]  /*17570*/  LEA R11, -R11, RZ, 0x6 ;  /* 0x000000ff0b0b7211 */ /* 0x004fc800078e31ff */
[----:B------:R-:W-:Y:S02]  /*17580*/  SHF.R.S32.HI R18, RZ, 0x1f, R11 ;  /* 0x0000001fff127819 */ /* 0x000fe4000001140b */
.L_x_3960:
[----:B------:R-:W-:Y:S05]  /*17590*/  BSYNC B0 ;  /* 0x0000000000007941 */ /* 0x000fea0003800000 */
.L_x_3958:
        /* <DEDUP_REMOVED lines=30> */
.L_x_3957:
[----:B------:R-:W-:Y:S05]  /*17780*/  BSYNC B1 ;  /* 0x0000000000017941 */ /* 0x000fea0003800000 */
.L_x_3956:
[----:B------:R-:W2:Y:S01]  /*17790*/  LD.E R28, [R28.64+0xdc] ;  /* 0x0000dc061c1c7980 */ /* 0x000ea2000c101900 */
        /* <DEDUP_REMOVED lines=15> */
[----:B------:R-:W-:Y:S02]  /*17890*/  SHF.L.U32 R234, R0, 0x1, RZ ;  /* 0x0000000100ea7819 */ /* 0x000fe400000006ff */
        /* <DEDUP_REMOVED lines=31> */
[----:B-1----:R-:W-:-:S03]  /*17a90*/  FMNMX.FTZ R11, R18, R11, !PT ;  /* 0x0000000b120b7209 */ /* 0x002fc60007810000 */
[----:B------:R-:W-:Y:S04]  /*17aa0*/  LDSM.16.MT88.4 R120, [R231+0x14000] ;  /* 0x01400000e778783b */ /* 0x000fe80000004200 */
[----:B------:R-:W1:Y:S04]  /*17ab0*/  SHFL.BFLY PT, R164, R11, 0x1, 0x1f ;  /* 0x0c201f000ba47f89 */ /* 0x000e6800000e0000 */
[----:B------:R-:W-:Y:S04]  /*17ac0*/  LDSM.16.MT88.4 R128, [R234+0x16000] ;  /* 0x01600000ea80783b */ /* 0x000fe80000004200 */
[----:B------:R-:W-:Y:S04]  /*17ad0*/  LDSM.16.MT88.4 R152, [R233+0x16000] ;  /* 0x01600000e998783b */ /* 0x000fe80000004200 */
[----:B------:R-:W-:Y:S01]  /*17ae0*/  LDSM.16.MT88.4 R140, [R232+0x16000] ;  /* 0x01600000e88c783b */ /* 0x000fe20000004200 */
[----:B---3--:R-:W-:-:S03]  /*17af0*/  FMNMX.FTZ R16, R15, R16, !PT ;  /* 0x000000100f107209 */ /* 0x008fc60007810000 */
[----:B------:R-:W-:Y:S04]  /*17b00*/  LDSM.16.MT88.4 R24, [R231+0x10800] ;  /* 0x01080000e718783b */ /* 0x000fe80000004200 */
[----:B------:R-:W3:Y:S01]  /*17b10*/  SHFL.BFLY PT, R3, R16, 0x1, 0x1f ;  /* 0x0c201f0010037f89 */ /* 0x000ee200000e0000 */
[----:B-1----:R-:W-:-:S03]  /*17b20*/  FMNMX.FTZ R164, R11, R164, !PT ;  /* 0x000000a40ba47209 */ /* 0x002fc60007810000 */
[----:B------:R-:W-:Y:S01]  /*17b30*/  LDSM.16.MT88.4 R20, [R234+0x12800] ;  /* 0x01280000ea14783b */ /* 0x000fe20000004200 */
[----:B------:R-:W-:Y:S02]  /*17b40*/  FSETP.NEU.FTZ.AND P2, PT, R164, -INF , PT ;  /* 0xff800000a400780b */ /* 0x000fe40003f5d000 */
[----:B---3--:R-:W-:Y:S02]  /*17b50*/  FMNMX.FTZ R3, R16, R3, !PT ;  /* 0x0000000310037209 */ /* 0x008fe40007810000 */
        /* <DEDUP_REMOVED lines=27> */
[-CC-:B------:R-:W-:Y:S02]  /*17d10*/  FFMA.FTZ R33, R14, R28.reuse, -R29.reuse ;  /* 0x0000001c0e217223 */ /* 0x180fe4000001081d */
[-C--:B------:R-:W-:Y:S02]  /*17d20*/  FFMA.FTZ R0, R12, R28.reuse, -R29 ;  /* 0x0000001c0c007223 */ /* 0x080fe4000001081d */
[----:B------:R-:W1:Y:S01]  /*17d30*/  LDSM.16.MT88.4 R12, [R232+0x10800] ;  /* 0x01080000e80c783b */ /* 0x000e620000004200 */
[-CC-:B------:R-:W-:Y:S01]  /*17d40*/  FFMA.FTZ R182, R182, R28.reuse, -R195.reuse ;  /* 0x0000001cb6b67223 */ /* 0x180fe200000108c3 */
[----:B------:R-:W-:Y:S01]  /*17d50*/  MUFU.EX2 R181, R181 ;  /* 0x000000b500b57308 */ /* 0x000fe20000000800 */
[----:B------:R-:W-:-:S02]  /*17d60*/  FFMA.FTZ R183, R183, R28, -R195 ;  /* 0x0000001cb7b77223 */ /* 0x000fc400000108c3 */
[-CC-:B------:R-:W-:Y:S02]  /*17d70*/  FFMA.FTZ R184, R184, R28.reuse, -R195.reuse ;  /* 0x0000001cb8b87223 */ /* 0x180fe400000108c3 */
[-C--:B------:R-:W-:Y:S02]  /*17d80*/  FFMA.FTZ R185, R185, R28.reuse, -R195 ;  /* 0x0000001cb9b97223 */ /* 0x080fe400000108c3 */
[-CC-:B------:R-:W-:Y:S01]  /*17d90*/  FFMA.FTZ R186, R186, R28.reuse, -R29.reuse ;  /* 0x0000001cbaba7223 */ /* 0x180fe2000001081d */
        /* <DEDUP_REMOVED lines=328> */
.L_x_3963:
[----:B------:R-:W-:Y:S02]  /*19220*/  ULDC.64 UR4, c[0x0][0x118] ;  /* 0x0000460000047ab9 */ /* 0x000fe40000000a00 */
[----:B------:R-:W2:Y:S02]  /*19230*/  LD.E R6, [R200.64+0x40] ;  /* 0x00004004c8067980 */ /* 0x000ea4000c101900 */
[----:B--2---:R-:W-:-:S04]  /*19240*/  LEA R6, -R6, RZ, 0x6 ;  /* 0x000000ff06067211 */ /* 0x004fc800078e31ff */
[----:B------:R-:W-:Y:S02]  /*19250*/  SHF.R.S32.HI R5, RZ, 0x1f, R6 ;  /* 0x0000001fff057819 */ /* 0x000fe40000011406 */
.L_x_3964:
[----:B------:R-:W-:Y:S05]  /*19260*/  BSYNC B0 ;  /* 0x0000000000007941 */ /* 0x000fea0003800000 */
.L_x_3962:
        /* <DEDUP_REMOVED lines=33> */
[----:B------:R-:W2:Y:S04]  /*19480*/  LDSM.16.M88.4 R4, [R229+0x8800] ;  /* 0x00880000e504783b */ /* 0x000ea80000000200 */
[----:B------:R-:W5:Y:S04]  /*19490*/  LDSM.16.M88.4 R180, [R229+0x9000] ;  /* 0x00900000e5b4783b */ /* 0x000f680000000200 */
[----:B------:R-:W1:Y:S04]  /*194a0*/  LDSM.16.M88.4 R24, [R229+0x9800] ;  /* 0x00980000e518783b */ /* 0x000e680000000200 */
[----:B------:R-:W-:Y:S04]  /*194b0*/  LDSM.16.M88.4 R28, [R228] ;  /* 0x00000000e41c783b */ /* 0x000fe80000000200 */
[----:B------:R-:W1:Y:S04]  /*194c0*/  LDSM.16.M88.4 R20, [R227] ;  /* 0x00000000e314783b */ /* 0x000e680000000200 */
[----:B------:R-:W1:Y:S04]  /*194d0*/  LDSM.16.M88.4 R188, [R222] ;  /* 0x00000000debc783b */ /* 0x000e680000000200 */
[----:B---3--:R-:W3:Y:S04]  /*194e0*/  LDSM.16.M88.4 R32, [R221] ;  /* 0x00000000dd20783b */ /* 0x008ee80000000200 */
[----:B------:R-:W1:Y:S04]  /*194f0*/  LDSM.16.M88.4 R196, [R223] ;  /* 0x00000000dfc4783b */ /* 0x000e680000000200 */
[----:B------:R-:W-:Y:S01]  /*19500*/  LDSM.16.M88.4 R192, [R224+0x8800] ;  /* 0x00880000e0c0783b */ /* 0x000fe20000000200 */
[C---:B----4-:R-:W-:Y:S03]  /*19510*/  HMMA.16816.F32.BF16 R16, R172.reuse, R12, RZ ;  /* 0x0000000cac10723c */ /* 0x050fe600000418ff */
[----:B------:R-:W4:Y:S04]  /*19520*/  S2R R0, SR_TID.X ;  /* 0x0000000000007919 */ /* 0x000f280000002100 */
[----:B------:R-:W0:Y:S01]  /*19530*/  LDGDEPBAR ;  /* 0x00000000000079af */ /* 0x000e220000000000 */
[C---:B------:R-:W-:Y:S08]  /*19540*/  HMMA.16816.F32.BF16 R12, R172.reuse, R14, RZ ;  /* 0x0000000eac0c723c */ /* 0x040ff000000418ff */
[C---:B--2---:R-:W-:Y:S08]  /*19550*/  HMMA.16816.F32.BF16 R8, R172.reuse, R4, RZ ;  /* 0x00000004ac08723c */ /* 0x044ff000000418ff */
[----:B-----5:R-:W-:Y:S01]  /*19560*/  HMMA.16816.F32.BF16 R184, R172, R180, RZ ;  /* 0x000000b4acb8723c */ /* 0x020fe200000418ff */
[----:B----4-:R-:W-:-:S07]  /*19570*/  IMAD.SHL.U32 R0, R0, 0x2, RZ ;  /* 0x0000000200007824 */ /* 0x010fce00078e00ff */
[C---:B------:R-:W-:Y:S08]  /*19580*/  HMMA.16816.F32.BF16 R4, R172.reuse, R6, RZ ;  /* 0x00000006ac04723c */ /* 0x040ff000000418ff */
[C---:B------:R-:W-:Y:S08]  /*19590*/  HMMA.16816.F32.BF16 R180, R172.reuse, R182, RZ ;  /* 0x000000b6acb4723c */ /* 0x040ff000000418ff */
[C---:B-1----:R-:W-:Y:S08]  /*195a0*/  HMMA.16816.F32.BF16 R176, R172.reuse, R24, RZ ;  /* 0x00000018acb0723c */ /* 0x042ff000000418ff */
[----:B------:R-:W-:Y:S01]  /*195b0*/  HMMA.16816.F32.BF16 R172, R172, R26, RZ ;  /* 0x0000001aacac723c */ /* 0x000fe200000418ff */
[----:B------:R-:W-:Y:S07]  /*195c0*/  LDSM.16.M88.4 R24, [R226] ;  /* 0x00000000e218783b */ /* 0x000fee0000000200 */
[C---:B------:R-:W-:Y:S08]  /*195d0*/  HMMA.16816.F32.BF16 R16, R28.reuse, R20, R16 ;  /* 0x000000141c10723c */ /* 0x040ff00000041810 */
[C---:B------:R-:W-:Y:S01]  /*195e0*/  HMMA.16816.F32.BF16 R12, R28.reuse, R22, R12 ;  /* 0x000000161c0c723c */ /* 0x040fe2000004180c */
[----:B------:R-:W1:Y:S07]  /*195f0*/  LDSM.16.M88.4 R20, [R224+0x8000] ;  /* 0x00800000e014783b */ /* 0x000e6e0000000200 */
        /* <DEDUP_REMOVED lines=28> */
[----:B------:R-:W-:Y:S07]  /*197c0*/  LDSM.16.M88.4 R196, [R218] ;  /* 0x00000000dac4783b */ /* 0x000fee0000000200 */
        /* <DEDUP_REMOVED lines=9> */
[----:B------:R-:W1:Y:S07]  /*19860*/  LDSM.16.M88.4 R20, [R219] ;  /* 0x00000000db14783b */ /* 0x000e6e0000000200 */
[C---:B------:R-:W-:Y:S08]  /*19870*/  HMMA.16816.F32.BF16 R8, R24.reuse, R192, R8 ;  /* 0x000000c01808723c */ /* 0x040ff00000041808 */
[C---:B------:R-:W-:Y:S01]  /*19880*/  HMMA.16816.F32.BF16 R4, R24.reuse, R194, R4 ;  /* 0x000000c21804723c */ /* 0x040fe20000041804 */
[----:B------:R-:W4:Y:S07]  /*19890*/  LDSM.16.M88.4 R192, [R217] ;  /* 0x00000000d9c0783b */ /* 0x000f2e0000000200 */
[C---:B--2---:R-:W-:Y:S08]  /*198a0*/  HMMA.16816.F32.BF16 R184, R24.reuse, R188, R184 ;  /* 0x000000bc18b8723c */ /* 0x044ff000000418b8 */
[C---:B------:R-:W-:Y:S01]  /*198b0*/  HMMA.16816.F32.BF16 R180, R24.reuse, R190, R180 ;  /* 0x000000be18b4723c */ /* 0x040fe200000418b4 */
[----:B------:R-:W-:Y:S07]  /*198c0*/  LDSM.16.M88.4 R188, [R226+0x2000] ;  /* 0x00200000e2bc783b */ /* 0x000fee0000000200 */
[C---:B---3--:R-:W-:Y:S08]  /*198d0*/  HMMA.16816.F32.BF16 R176, R24.reuse, R32, R176 ;  /* 0x0000002018b0723c */ /* 0x048ff000000418b0 */
        /* <DEDUP_REMOVED lines=8> */
[----:B------:R-:W5:Y:S07]  /*19960*/  LDSM.16.M88.4 R196, [R224+0xb000] ;  /* 0x00b00000e0c4783b */ /* 0x000f6e0000000200 */
[C---:B----4-:R-:W-:Y:S08]  /*19970*/  HMMA.16816.F32.BF16 R184, R28.reuse, R192, R184 ;  /* 0x000000c01cb8723c */ /* 0x050ff000000418b8 */
[C---:B------:R-:W-:Y:S01]  /*19980*/  HMMA.16816.F32.BF16 R180, R28.reuse, R194, R180 ;  /* 0x000000c21cb4723c */ /* 0x040fe200000418b4 */
[----:B------:R-:W4:Y:S07]  /*19990*/  LDSM.16.M88.4 R192, [R224+0xb800] ;  /* 0x00b80000e0c0783b */ /* 0x000f2e0000000200 */
        /* <DEDUP_REMOVED lines=10> */
[C---:B-----5:R-:W-:Y:S08]  /*19a40*/  HMMA.16816.F32.BF16 R184, R188.reuse, R196, R184 ;  /* 0x000000c4bcb8723c */ /* 0x060ff000000418b8 */
[C---:B------:R-:W-:Y:S01]  /*19a50*/  HMMA.16816.F32.BF16 R180, R188.reuse, R198, R180 ;  /* 0x000000c6bcb4723c */ /* 0x040fe200000418b4 */
[----:B------:R-:W-:Y:S07]  /*19a60*/  LDSM.16.M88.4 R196, [R215] ;  /* 0x00000000d7c4783b */ /* 0x000fee0000000200 */
[C---:B----4-:R-:W-:Y:S08]  /*19a70*/  HMMA.16816.F32.BF16 R176, R188.reuse, R192, R176 ;  /* 0x000000c0bcb0723c */ /* 0x050ff000000418b0 */
[----:B------:R-:W-:Y:S01]  /*19a80*/  HMMA.16816.F32.BF16 R172, R188, R194, R172 ;  /* 0x000000c2bcac723c */ /* 0x000fe200000418ac */
[----:B------:R-:W3:Y:S04]  /*19a90*/  LDSM.16.M88.4 R192, [R220+0x3800] ;  /* 0x00380000dcc0783b */ /* 0x000ee80000000200 */
[----:B------:R-:W-:Y:S03]  /*19aa0*/  LDSM.16.M88.4 R188, [R229+0xc000] ;  /* 0x00c00000e5bc783b */ /* 0x000fe60000000200 */
        /* <DEDUP_REMOVED lines=8> */
[----:B------:R-:W2:Y:S07]  /*19b30*/  LDSM.16.M88.4 R32, [R229+0xd000] ;  /* 0x00d00000e520783b */ /* 0x000eae0000000200 */
[C---:B---3--:R-:W-:Y:S08]  /*19b40*/  HMMA.16816.F32.BF16 R176, R24.reuse, R192, R176 ;  /* 0x000000c018b0723c */ /* 0x048ff000000418b0 */
[----:B------:R-:W-:Y:S01]  /*19b50*/  HMMA.16816.F32.BF16 R172, R24, R194, R172 ;  /* 0x000000c218ac723c */ /* 0x000fe200000418ac */
[----:B------:R-:W3:Y:S04]  /*19b60*/  LDSM.16.M88.4 R24, [R229+0xd800] ;  /* 0x00d80000e518783b */ /* 0x000ee80000000200 */
[----:B------:R-:W-:Y:S03]  /*19b70*/  LDSM.16.M88.4 R192, [R214] ;  /* 0x00000000d6c0783b */ /* 0x000fe60000000200 */
[C---:B-1----:R-:W-:Y:S08]  /*19b80*/  HMMA.16816.F32.BF16 R16, R20.reuse, R188, R16 ;  /* 0x000000bc1410723c */ /* 0x042ff00000041810 */
[C---:B------:R-:W-:Y:S01]  /*19b90*/  HMMA.16816.F32.BF16 R12, R20.reuse, R190, R12 ;  /* 0x000000be140c723c */ /* 0x040fe2000004180c */
[----:B------:R-:W-:Y:S07]  /*19ba0*/  LDSM.16.M88.4 R188, [R213] ;  /* 0x00000000d5bc783b */ /* 0x000fee0000000200 */
[C---:B------:R-:W-:Y:S08]  /*19bb0*/  HMMA.16816.F32.BF16 R8, R20.reuse, R28, R8 ;  /* 0x0000001c1408723c */ /* 0x040ff00000041808 */
[C---:B------:R-:W-:Y:S01]  /*19bc0*/  HMMA.16816.F32.BF16 R4, R20.reuse, R30, R4 ;  /* 0x0000001e1404723c */ /* 0x040fe20000041804 */
[----:B------:R-:W1:Y:S07]  /*19bd0*/  LDSM.16.M88.4 R28, [R228+0x4000] ;  /* 0x00400000e41c783b */ /* 0x000e6e0000000200 */
[C---:B--2---:R-:W-:Y:S08]  /*19be0*/  HMMA.16816.F32.BF16 R184, R20.reuse, R32, R184 ;  /* 0x0000002014b8723c */ /* 0x044ff000000418b8 */
[C---:B------:R-:W-:Y:S01]  /*19bf0*/  HMMA.16816.F32.BF16 R180, R20.reuse, R34, R180 ;  /* 0x0000002214b4723c */ /* 0x040fe200000418b4 */
[----:B------:R-:W2:Y:S07]  /*19c00*/  LDSM.16.M88.4 R32, [R212] ;  /* 0x00000000d420783b */ /* 0x000eae0000000200 */
[C---:B---3--:R-:W-:Y:S08]  /*19c10*/  HMMA.16816.F32.BF16 R176, R20.reuse, R24, R176 ;  /* 0x0000001814b0723c */ /* 0x048ff000000418b0 */
        /* <DEDUP_REMOVED lines=15> */
[----:B------:R-:W-:Y:S03]  /*19d10*/  LDSM.16.M88.4 R196, [R230+0x6000] ;  /* 0x00600000e6c4783b */ /* 0x000fe60000000200 */
[C---:B-1----:R-:W-:Y:S08]  /*19d20*/  HMMA.16816.F32.BF16 R184, R24.reuse, R188, R184 ;  /* 0x000000bc18b8723c */ /* 0x042ff000000418b8 */
[C---:B------:R-:W-:Y:S08]  /*19d30*/  HMMA.16816.F32.BF16 R16, R24.reuse, R20, R16 ;  /* 0x000000141810723c */ /* 0x040ff00000041810 */
[C---:B------:R-:W-:Y:S01]  /*19d40*/  HMMA.16816.F32.BF16 R12, R24.reuse, R22, R12 ;  /* 0x00000016180c723c */ /* 0x040fe2000004180c */
[----:B------:R-:W1:Y:S07]  /*19d50*/  LDSM.16.M88.4 R20, [R220+0x4000] ;  /* 0x00400000dc14783b */ /* 0x000e6e0000000200 */
[C---:B------:R-:W-:Y:S01]  /*19d60*/  HMMA.16816.F32.BF16 R180, R24.reuse, R190, R180 ;  /* 0x000000be18b4723c */ /* 0x040fe200000418b4 */
[----:B------:R-:W4:Y:S07]  /*19d70*/  LDSM.16.M88.4 R188, [R220+0x5000] ;  /* 0x00500000dcbc783b */ /* 0x000f2e0000000200 */
[C---:B---3--:R-:W-:Y:S08]  /*19d80*/  HMMA.16816.F32.BF16 R8, R24.reuse, R192, R8 ;  /* 0x000000c01808723c */ /* 0x048ff00000041808 */
[C---:B------:R-:W-:Y:S01]  /*19d90*/  HMMA.16816.F32.BF16 R4, R24.reuse, R194, R4 ;  /* 0x000000c21804723c */ /* 0x040fe20000041804 */
[----:B------:R-:W3:Y:S07]  /*19da0*/  LDSM.16.M88.4 R192, [R220+0x4800] ;  /* 0x00480000dcc0783b */ /* 0x000eee0000000200 */
[C---:B--2---:R-:W-:Y:S08]  /*19db0*/  HMMA.16816.F32.BF16 R176, R24.reuse, R32, R176 ;  /* 0x0000002018b0723c */ /* 0x044ff000000418b0 */
[----:B------:R-:W-:Y:S01]  /*19dc0*/  HMMA.16816.F32.BF16 R172, R24, R34, R172 ;  /* 0x0000002218ac723c */ /* 0x000fe200000418ac */
[----:B------:R-:W2:Y:S04]  /*19dd0*/  LDSM.16.M88.4 R32, [R220+0x5800] ;  /* 0x00580000dc20783b */ /* 0x000ea80000000200 */
[----:B------:R-:W5:Y:S03]  /*19de0*/  LDSM.16.M88.4 R24, [R229+0xe000] ;  /* 0x00e00000e518783b */ /* 0x000f660000000200 */
        /* <DEDUP_REMOVED lines=9> */
[C---:B--2---:R-:W-:Y:S08]  /*19e80*/  HMMA.16816.F32.BF16 R176, R28.reuse, R32, R176 ;  /* 0x000000201cb0723c */ /* 0x044ff000000418b0 */
[----:B------:R-:W-:Y:S01]  /*19e90*/  HMMA.16816.F32.BF16 R172, R28, R34, R172 ;  /* 0x000000221cac723c */ /* 0x000fe200000418ac */
[----:B------:R-:W-:Y:S04]  /*19ea0*/  LDSM.16.M88.4 R32, [R228+0x6000] ;  /* 0x00600000e420783b */ /* 0x000fe80000000200 */
[----:B------:R-:W2:Y:S03]  /*19eb0*/  LDSM.16.M88.4 R28, [R211] ;  /* 0x00000000d31c783b */ /* 0x000ea60000000200 */
[C---:B-----5:R-:W-:Y:S08]  /*19ec0*/  HMMA.16816.F32.BF16 R16, R196.reuse, R24, R16 ;  /* 0x00000018c410723c */ /* 0x060ff00000041810 */
[C---:B------:R-:W-:Y:S01]  /*19ed0*/  HMMA.16816.F32.BF16 R12, R196.reuse, R26, R12 ;  /* 0x0000001ac40c723c */ /* 0x040fe2000004180c */
[----:B------:R-:W5:Y:S07]  /*19ee0*/  LDSM.16.M88.4 R24, [R210] ;  /* 0x00000000d218783b */ /* 0x000f6e0000000200 */
[C---:B-1----:R-:W-:Y:S08]  /*19ef0*/  HMMA.16816.F32.BF16 R8, R196.reuse, R20, R8 ;  /* 0x00000014c408723c */ /* 0x042ff00000041808 */
[C---:B------:R-:W-:Y:S01]  /*19f00*/  HMMA.16816.F32.BF16 R4, R196.reuse, R22, R4 ;  /* 0x00000016c404723c */ /* 0x040fe20000041804 */
[----:B------:R-:W1:Y:S07]  /*19f10*/  LDSM.16.M88.4 R20, [R209] ;  /* 0x00000000d114783b */ /* 0x000e6e0000000200 */
[C---:B----4-:R-:W-:Y:S08]  /*19f20*/  HMMA.16816.F32.BF16 R176, R196.reuse, R188, R176 ;  /* 0x000000bcc4b0723c */ /* 0x050ff000000418b0 */
[C---:B------:R-:W-:Y:S01]  /*19f30*/  HMMA.16816.F32.BF16 R172, R196.reuse, R190, R172 ;  /* 0x000000bec4ac723c */ /* 0x040fe200000418ac */
[----:B------:R-:W4:Y:S07]  /*19f40*/  LDSM.16.M88.4 R188, [R208] ;  /* 0x00000000d0bc783b */ /* 0x000f2e0000000200 */
[C---:B---3--:R-:W-:Y:S08]  /*19f50*/  HMMA.16816.F32.BF16 R184, R196.reuse, R192, R184 ;  /* 0x000000c0c4b8723c */ /* 0x048ff000000418b8 */
[----:B------:R-:W-:Y:S01]  /*19f60*/  HMMA.16816.F32.BF16 R180, R196, R194, R180 ;  /* 0x000000c2c4b4723c */ /* 0x000fe200000418b4 */
[----:B------:R-:W-:Y:S07]  /*19f70*/  LDSM.16.M88.4 R192, [R226+0x6000] ;  /* 0x00600000e2c0783b */ /* 0x000fee0000000200 */
[C---:B--2---:R-:W-:Y:S08]  /*19f80*/  HMMA.16816.F32.BF16 R16, R32.reuse, R28, R16 ;  /* 0x0000001c2010723c */ /* 0x044ff00000041810 */
[C---:B------:R-:W-:Y:S01]  /*19f90*/  HMMA.16816.F32.BF16 R12, R32.reuse, R30, R12 ;  /* 0x0000001e200c723c */ /* 0x040fe2000004180c */
[----:B------:R-:W2:Y:S07]  /*19fa0*/  LDSM.16.M88.4 R28, [R224+0xe000] ;  /* 0x00e00000e01c783b */ /* 0x000eae0000000200 */
[C---:B-----5:R-:W-:Y:S08]  /*19fb0*/  HMMA.16816.F32.BF16 R8, R32.reuse, R24, R8 ;  /* 0x000000182008723c */ /* 0x060ff00000041808 */
        /* <DEDUP_REMOVED lines=15> */
[C---:B-1----:R-:W-:Y:S08]  /*1a0b0*/  HMMA.16816.F32.BF16 R184, R192.reuse, R20, R184 ;  /* 0x00000014c0b8723c */ /* 0x042ff000000418b8 */
[----:B------:R-:W-:Y:S01]  /*1a0c0*/  HMMA.16816.F32.BF16 R180, R192, R22, R180 ;  /* 0x00000016c0b4723c */ /* 0x000fe200000418b4 */
[----:B------:R-:W1:Y:S07]  /*1a0d0*/  LDSM.16.M88.4 R20, [R220+0x7000] ;  /* 0x00700000dc14783b */ /* 0x000e6e0000000200 */
[C---:B----4-:R-:W-:Y:S07]  /*1a0e0*/  HMMA.16816.F32.BF16 R16, R172.reuse, R32, R16 ;  /* 0x00000020ac10723c */ /* 0x050fee0000041810 */
[----:B------:R-:W-:Y:S01]  /*1a0f0*/  LOP3.LUT R33, R0, 0x6, RZ, 0xc0, !PT ;  /* 0x0000000600217812 */ /* 0x000fe200078ec0ff */
[----:B--2---:R-:W-:Y:S04]  /*1a100*/  HMMA.16816.F32.BF16 R8, R172, R28, R8 ;  /* 0x0000001cac08723c */ /* 0x004fe80000041808 */
[----:B------:R-:W-:-:S04]  /*1a110*/  IMAD R0, R242, 0x40, R33 ;  /* 0x00000040f2007824 */ /* 0x000fc800078e0221 */
[----:B------:R-:W-:Y:S01]  /*1a120*/  HMMA.16816.F32.BF16 R4, R172, R30, R4 ;  /* 0x0000001eac04723c */ /* 0x000fe20000041804 */
[----:B------:R-:W2:Y:S01]  /*1a130*/  LDSM.16.M88.4 R28, [R220+0x7800] ;  /* 0x00780000dc1c783b */ /* 0x000ea20000000200 */
[----:B------:R-:W-:-:S06]  /*1a140*/  DEPBAR.LE SB0, 0x0 ;  /* 0x000080000000791a */ /* 0x000fcc0000000000 */
[----:B------:R-:W-:Y:S08]  /*1a150*/  HMMA.16816.F32.BF16 R12, R172, R34, R12 ;  /* 0x00000022ac0c723c */ /* 0x000ff0000004180c */
[----:B---3--:R-:W-:Y:S07]  /*1a160*/  HMMA.16816.F32.BF16 R176, R192, R24, R176 ;  /* 0x00000018c0b0723c */ /* 0x008fee00000418b0 */
[C---:B------:R-:W-:Y:S01]  /*1a170*/  IADD3 R24, R0.reuse, 0x1, RZ ;  /* 0x0000000100187810 */ /* 0x040fe20007ffe0ff */
[----:B-1----:R-:W-:Y:S01]  /*1a180*/  HMMA.16816.F32.BF16 R184, R172, R20, R184 ;  /* 0x00000014acb8723c */ /* 0x002fe200000418b8 */
[----:B------:R-:W-:-:S02]  /*1a190*/  IADD3 R25, R0, 0x8, RZ ;  /* 0x0000000800197810 */ /* 0x000fc40007ffe0ff */
[CC--:B------:R-:W-:Y:S02]  /*1a1a0*/  ISETP.GE.AND P1, PT, R24.reuse, R2.reuse, PT ;  /* 0x000000021800720c */ /* 0x0c0fe40003f26270 */
[-C--:B------:R-:W-:Y:S02]  /*1a1b0*/  ISETP.GE.AND P4, PT, R24, R165.reuse, PT ;  /* 0x000000a51800720c */ /* 0x080fe40003f86270 */
[C---:B------:R-:W-:Y:S01]  /*1a1c0*/  ISETP.GE.AND P6, PT, R25.reuse, R2, PT ;  /* 0x000000021900720c */ /* 0x040fe20003fc6270 */
[----:B------:R-:W-:Y:S01]  /*1a1d0*/  HMMA.16816.F32.BF16 R180, R172, R22, R180 ;  /* 0x00000016acb4723c */ /* 0x000fe200000418b4 */
[----:B------:R-:W-:Y:S02]  /*1a1e0*/  ISETP.GE.AND P3, PT, R25, R165, PT ;  /* 0x000000a51900720c */ /* 0x000fe40003f66270 */
[C---:B------:R-:W-:Y:S02]  /*1a1f0*/  IADD3 R24, R0.reuse, 0x9, RZ ;  /* 0x0000000900187810 */ /* 0x040fe40007ffe0ff */
[----:B------:R-:W-:-:S02]  /*1a200*/  IADD3 R25, R0, 0x10, RZ ;  /* 0x0000001000197810 */ /* 0x000fc40007ffe0ff */
[----:B------:R-:W-:Y:S01]  /*1a210*/  FSEL R17, R17, -INF , !P1 ;  /* 0xff80000011117808 */ /* 0x000fe20004800000 */
[----:B------:R-:W-:Y:S01]  /*1a220*/  HMMA.16816.F32.BF16 R188, R192, R26, R188 ;  /* 0x0000001ac0bc723c */ /* 0x000fe200000418bc */
[CC--:B------:R-:W-:Y:S02]  /*1a230*/  ISETP.GE.AND P5, PT, R24.reuse, R2.reuse, PT ;  /* 0x000000021800720c */ /* 0x0c0fe40003fa6270 */
[----:B------:R-:W-:Y:S02]  /*1a240*/  ISETP.GE.AND P2, PT, R24, R165, PT ;  /* 0x000000a51800720c */ /* 0x000fe40003f46270 */
[----:B------:R-:W-:Y:S02]  /*1a250*/  ISETP.GE.AND P1, PT, R25, R2, PT ;  /* 0x000000021900720c */ /* 0x000fe40003f26270 */
[C---:B------:R-:W-:Y:S02]  /*1a260*/  IADD3 R24, R0.reuse, 0x11, RZ ;  /* 0x0000001100187810 */ /* 0x040fe40007ffe0ff */
[----:B------:R-:W-:-:S02]  /*1a270*/  IADD3 R20, R0, 0x18, RZ ;  /* 0x0000001800147810 */ /* 0x000fc40007ffe0ff */
[----:B------:R-:W-:Y:S02]  /*1a280*/  FSEL R12, R12, -INF , !P6 ;  /* 0xff8000000c0c7808 */ /* 0x000fe40007000000 */
[----:B------:R-:W-:Y:S02]  /*1a290*/  ISETP.GE.AND P6, PT, R25, R165, PT ;  /* 0x000000a51900720c */ /* 0x000fe40003fc6270 */
[----:B------:R-:W-:Y:S02]  /*1a2a0*/  FSEL R14, R14, -INF , !P3 ;  /* 0xff8000000e0e7808 */ /* 0x000fe40005800000 */
[----:B------:R-:W-:Y:S02]  /*1a2b0*/  FSEL R15, R15, -INF , !P2 ;  /* 0xff8000000f0f7808 */ /* 0x000fe40005000000 */
[----:B------:R-:W-:Y:S02]  /*1a2c0*/  FSEL R203, R8, -INF , !P1 ;  /* 0xff80000008cb7808 */ /* 0x000fe40004800000 */
[----:B------:R-:W-:-:S02]  /*1a2d0*/  ISETP.GE.AND P3, PT, R24, R2, PT ;  /* 0x000000021800720c */ /* 0x000fc40003f66270 */
[----:B------:R-:W-:Y:S01]  /*1a2e0*/  ISETP.GE.AND P2, PT, R20, R2, PT ;  /* 0x000000021400720c */ /* 0x000fe20003f46270 */
[----:B--2---:R-:W-:Y:S01]  /*1a2f0*/  HMMA.16816.F32.BF16 R188, R172, R30, R188 ;  /* 0x0000001eacbc723c */ /* 0x004fe200000418bc */
[----:B------:R-:W-:Y:S02]  /*1a300*/  IADD3 R8, R0, 0x19, RZ ;  /* 0x0000001900087810 */ /* 0x000fe40007ffe0ff */
[----:B------:R-:W-:Y:S01]  /*1a310*/  FSEL R13, R13, -INF , !P5 ;  /* 0xff8000000d0d7808 */ /* 0x000fe20006800000 */
[----:B------:R-:W-:Y:S01]  /*1a320*/  BAR.SYNC.DEFER_BLOCKING 0x0 ;  /* 0x0000000000007b1d */ /* 0x000fe20000010000 */
[-C--:B------:R-:W-:Y:S02]  /*1a330*/  ISETP.GE.AND P5, PT, R24, R165.reuse, PT ;  /* 0x000000a51800720c */ /* 0x080fe40003fa6270 */
[----:B------:R-:W-:Y:S02]  /*1a340*/  ISETP.GE.AND P1, PT, R20, R165, PT ;  /* 0x000000a51400720c */ /* 0x000fe40003f26270 */
[----:B------:R-:W-:-:S02]  /*1a350*/  IADD3 R21, R0, 0x20, RZ ;  /* 0x0000002000157810 */ /* 0x000fc40007ffe0ff */
[----:B------:R-:W-:Y:S02]  /*1a360*/  FSEL R202, R10, -INF , !P6 ;  /* 0xff8000000aca7808 */ /* 0x000fe40007000000 */
[----:B------:R-:W-:Y:S02]  /*1a370*/  ISETP.GE.AND P6, PT, R8, R2, PT ;  /* 0x000000020800720c */ /* 0x000fe40003fc6270 */
[----:B------:R-:W-:Y:S02]  /*1a380*/  FSEL R22, R9, -INF , !P3 ;  /* 0xff80000009167808 */ /* 0x000fe40005800000 */
[----:B------:R-:W-:Y:S02]  /*1a390*/  FSEL R20, R4, -INF , !P2 ;  /* 0xff80000004147808 */ /* 0x000fe40005000000 */
[----:B------:R-:W-:Y:S02]  /*1a3a0*/  ISETP.GE.AND P3, PT, R8, R165, PT ;  /* 0x000000a50800720c */ /* 0x000fe40003f66270 */
[----:B------:R-:W-:-:S02]  /*1a3b0*/  IADD3 R4, R0, 0x21, RZ ;  /* 0x0000002100047810 */ /* 0x000fc40007ffe0ff */
[----:B------:R-:W-:Y:S02]  /*1a3c0*/  FSEL R199, R11, -INF , !P5 ;  /* 0xff8000000bc77808 */ /* 0x000fe40006800000 */
[CC--:B------:R-:W-:Y:S02]  /*1a3d0*/  ISETP.GE.AND P5, PT, R21.reuse, R2.reuse, PT ;  /* 0x000000021500720c */ /* 0x0c0fe40003fa6270 */
[----:B------:R-:W-:Y:S02]  /*1a3e0*/  ISETP.GE.AND P2, PT, R21, R165, PT ;  /* 0x000000a51500720c */ /* 0x000fe40003f46270 */
[----:B------:R-:W-:Y:S02]  /*1a3f0*/  FSEL R25, R6, -INF , !P1 ;  /* 0xff80000006197808 */ /* 0x000fe40004800000 */
[----:B------:R-:W-:Y:S02]  /*1a400*/  FSEL R21, R5, -INF , !P6 ;  /* 0xff80000005157808 */ /* 0x000fe40007000000 */
[----:B------:R-:W-:-:S02]  /*1a410*/  ISETP.GE.AND P1, PT, R4, R2, PT ;  /* 0x000000020400720c */ /* 0x000fc40003f26270 */
[----:B------:R-:W-:Y:S02]  /*1a420*/  ISETP.GE.AND P6, PT, R4, R165, PT ;  /* 0x000000a50400720c */ /* 0x000fe40003fc6270 */
[----:B------:R-:W-:Y:S02]  /*1a430*/  FSEL R24, R7, -INF , !P3 ;  /* 0xff80000007187808 */ /* 0x000fe40005800000 */
[----:B------:R-:W-:Y:S01]  /*1a440*/  HMMA.16816.F32.BF16 R4, R172, R28, R176 ;  /* 0x0000001cac04723c */ /* 0x000fe200000418b0 */
        /* <DEDUP_REMOVED lines=10> */
[-C--:B------:R-:W-:Y:S02]  /*1a4f0*/  ISETP.GE.AND P5, PT, R9, R2.reuse, PT ;  /* 0x000000020900720c */ /* 0x080fe40003fa6270 */
[----:B------:R-:W-:Y:S02]  /*1a500*/  FSEL R31, R183, -INF , !P1 ;  /* 0xff800000b71f7808 */ /* 0x000fe40004800000 */
[-C--:B------:R-:W-:Y:S02]  /*1a510*/  ISETP.GE.AND P1, PT, R0, R2.reuse, PT ;  /* 0x000000020000720c */ /* 0x080fe40003f26270 */
[----:B------:R-:W-:Y:S02]  /*1a520*/  FSEL R29, R5, -INF , !P5 ;  /* 0xff800000051d7808 */ /* 0x000fe40006800000 */
[----:B------:R-:W-:Y:S02]  /*1a530*/  FSEL R5, R16, -INF , !P1 ;  /* 0xff80000010057808 */ /* 0x000fe40004800000 */
[----:B------:R-:W-:-:S02]  /*1a540*/  ISETP.GE.AND P3, PT, R8, R2, PT ;  /* 0x000000020800720c */ /* 0x000fc40003f66270 */
[----:B------:R-:W-:Y:S02]  /*1a550*/  ISETP.GT.AND P1, PT, R242, R235, PT ;  /* 0x000000ebf200720c */ /* 0x000fe40003f24270 */
[----:B------:R-:W-:Y:S02]  /*1a560*/  IADD3 R8, R0, 0x30, RZ ;  /* 0x0000003000087810 */ /* 0x000fe40007ffe0ff */
[----:B------:R-:W-:Y:S02]  /*1a570*/  FSEL R193, R187, -INF , !P6 ;  /* 0xff800000bbc17808 */ /* 0x000fe40007000000 */
[----:B------:R-:W-:Y:S02]  /*1a580*/  FSEL R197, R180, -INF , !P3 ;  /* 0xff800000b4c57808 */ /* 0x000fe40005800000 */
[C---:B------:R-:W-:Y:S02]  /*1a590*/  ISETP.GE.AND P6, PT, R8.reuse, R2, PT ;  /* 0x000000020800720c */ /* 0x040fe40003fc6270 */
[----:B------:R-:W-:-:S02]  /*1a5a0*/  ISETP.GE.AND P3, PT, R8, R165, PT ;  /* 0x000000a50800720c */ /* 0x000fc40003f66270 */
[----:B------:R-:W-:Y:S02]  /*1a5b0*/  FSEL R195, R181, -INF , !P2 ;  /* 0xff800000b5c37808 */ /* 0x000fe40005000000 */
[----:B------:R-:W-:Y:S02]  /*1a5c0*/  FSEL R19, R19, -INF , !P4 ;  /* 0xff80000013137808 */ /* 0x000fe40006000000 */
[-C--:B------:R-:W-:Y:S02]  /*1a5d0*/  ISETP.GE.AND P2, PT, R9, R165.reuse, PT ;  /* 0x000000a50900720c */ /* 0x080fe40003f46270 */
[C---:B------:R-:W-:Y:S02]  /*1a5e0*/  ISETP.GE.AND P4, PT, R0.reuse, R165, PT ;  /* 0x000000a50000720c */ /* 0x040fe40003f86270 */
[C---:B------:R-:W-:Y:S02]  /*1a5f0*/  IADD3 R8, R0.reuse, 0x38, RZ ;  /* 0x0000003800087810 */ /* 0x040fe40007ffe0ff */
[----:B------:R-:W-:-:S02]  /*1a600*/  IADD3 R0, R0, 0x39, RZ ;  /* 0x0000003900007810 */ /* 0x000fc40007ffe0ff */
[----:B------:R-:W-:Y:S02]  /*1a610*/  FSEL R30, R4, -INF , !P6 ;  /* 0xff800000041e7808 */ /* 0x000fe40007000000 */
[----:B------:R-:W-:Y:S02]  /*1a620*/  FSEL R177, R6, -INF , !P3 ;  /* 0xff80000006b17808 */ /* 0x000fe40005800000 */
[----:B------:R-:W-:Y:S02]  /*1a630*/  FSEL R178, R7, -INF , !P2 ;  /* 0xff80000007b27808 */ /* 0x000fe40005000000 */
[CC--:B------:R-:W-:Y:S02]  /*1a640*/  ISETP.GE.AND P6, PT, R8.reuse, R2.reuse, PT ;  /* 0x000000020800720c */ /* 0x0c0fe40003fc6270 */
[----:B------:R-:W-:Y:S02]  /*1a650*/  ISETP.GE.AND P3, PT, R8, R165, PT ;  /* 0x000000a50800720c */ /* 0x000fe40003f66270 */
[----:B------:R-:W-:-:S02]  /*1a660*/  ISETP.GE.AND P5, PT, R0, R2, PT ;  /* 0x000000020000720c */ /* 0x000fc40003fa6270 */
[----:B------:R-:W-:Y:S02]  /*1a670*/  ISETP.GE.AND P2, PT, R0, R165, PT ;  /* 0x000000a50000720c */ /* 0x000fe40003f46270 */
[----:B------:R-:W-:Y:S02]  /*1a680*/  FSEL R18, R18, -INF , !P4 ;  /* 0xff80000012127808 */ /* 0x000fe40006000000 */
[----:B------:R-:W-:Y:S02]  /*1a690*/  FSEL R28, R188, -INF , !P6 ;  /* 0xff800000bc1c7808 */ /* 0x000fe40007000000 */
        /* <DEDUP_REMOVED lines=11> */
[----:B------:R-:W-:Y:S02]  /*1a750*/  IABS R4, R0 ;  /* 0x0000000000047213 */ /* 0x000fe40000000000 */
[----:B------:R-:W-:Y:S02]  /*1a760*/  IABS R2, R9 ;  /* 0x0000000900027213 */ /* 0x000fe40000000000 */
[-C--:B--2---:R-:W-:Y:S02]  /*1a770*/  IABS R6, R11.reuse ;  /* 0x0000000b00067213 */ /* 0x084fe40000000000 */
[----:B------:R-:W-:-:S02]  /*1a780*/  IABS R7, R11 ;  /* 0x0000000b00077213 */ /* 0x000fc40000000000 */
[----:B------:R-:W1:Y:S01]  /*1a790*/  I2F.RP R8, R6 ;  /* 0x0000000600087306 */ /* 0x000e620000209400 */
[-C--:B------:R-:W-:Y:S02]  /*1a7a0*/  LOP3.LUT R0, R0, R11.reuse, RZ, 0x3c, !PT ;  /* 0x0000000b00007212 */ /* 0x080fe400078e3cff */
        /* <DEDUP_REMOVED lines=51> */
.L_x_3968:
[----:B------:R-:W-:Y:S02]  /*1aae0*/  ULDC.64 UR4, c[0x0][0x118] ;  /* 0x0000460000047ab9 */ /* 0x000fe40000000a00 */
[----:B------:R-:W2:Y:S02]  /*1aaf0*/  LD.E R4, [R200.64+0x38] ;  /* 0x00003804c8047980 */ /* 0x000ea4000c101900 */
[----:B--2---:R-:W-:-:S04]  /*1ab00*/  LEA R4, -R4, RZ, 0x6 ;  /* 0x000000ff04047211 */ /* 0x004fc800078e31ff */
[----:B------:R-:W-:Y:S02]  /*1ab10*/  SHF.R.S32.HI R2, RZ, 0x1f, R4 ;  /* 0x0000001fff027819 */ /* 0x000fe40000011404 */
.L_x_3969:
[----:B------:R-:W-:Y:S05]  /*1ab20*/  BSYNC B0 ;  /* 0x0000000000007941 */ /* 0x000fea0003800000 */
.L_x_3967:
        /* <DEDUP_REMOVED lines=31> */
.L_x_3966:
[----:B------:R-:W-:Y:S05]  /*1ad20*/  BSYNC B1 ;  /* 0x0000000000017941 */ /* 0x000fea0003800000 */
.L_x_3965:
[----:B------:R-:W-:Y:S02]  /*1ad30*/  ULDC.64 UR4, c[0x0][0x118] ;  /* 0x0000460000047ab9 */ /* 0x000fe40000000a00 */
[----:B------:R-:W2:Y:S01]  /*1ad40*/  LD.E R176, [R200.64+0xdc] ;  /* 0x0000dc04c8b07980 */ /* 0x000ea2000c101900 */
[----:B------:R-:W-:-:S04]  /*1ad50*/  FMNMX.FTZ R0, R164, R5, !PT ;  /* 0x00000005a4007209 */ /* 0x000fc80007810000 */
[----:B-1----:R-:W-:-:S04]  /*1ad60*/  FMNMX.FTZ R7, R17, R0, !PT ;  /* 0x0000000011077209 */ /* 0x002fc80007810000 */
        /* <DEDUP_REMOVED lines=47> */
[----:B------:R-:W-:-:S03]  /*1b060*/  FSEL R175, R175, RZ, P0 ;  /* 0x000000ffafaf7208 */ /* 0x000fc60000000000 */
[-CC-:B------:R-:W-:Y:S01]  /*1b070*/  FFMA.FTZ R165, R5, R176.reuse, -R181.reuse ;  /* 0x000000b005a57223 */ /* 0x180fe200000108b5 */
[----:B------:R-:W-:Y:S01]  /*1b080*/  FSEL R5, R171, RZ, P2 ;  /* 0x000000ffab057208 */ /* 0x000fe20001000000 */
[-C--:B------:R-:W-:Y:S01]  /*1b090*/  FFMA.FTZ R35, R17, R176.reuse, -R181 ;  /* 0x000000b011237223 */ /* 0x080fe200000108b5 */
[----:B------:R-:W1:Y:S01]  /*1b0a0*/  MUFU.EX2 R3, R3 ;  /* 0x0000000300037308 */ /* 0x000e620000000800 */
[-CC-:B------:R-:W-:Y:S02]  /*1b0b0*/  FFMA.FTZ R32, R18, R176.reuse, -R175.reuse ;  /* 0x000000b012207223 */ /* 0x180fe400000108af */
[-C--:B------:R-:W-:Y:S02]  /*1b0c0*/  FFMA.FTZ R2, R19, R176.reuse, -R175 ;  /* 0x000000b013027223 */ /* 0x080fe400000108af */
[----:B------:R-:W-:Y:S01]  /*1b0d0*/  FADD.FTZ R5, R164, -R5 ;  /* 0x80000005a4057221 */ /* 0x000fe20000010000 */
[----:B------:R-:W2:Y:S01]  /*1b0e0*/  LDSM.16.MT88.4 R16, [R234+0x10000] ;  /* 0x01000000ea10783b */ /* 0x000ea20000004200 */
[-CC-:B------:R-:W-:Y:S01]  /*1b0f0*/  FFMA.FTZ R34, R12, R176.reuse, -R181.reuse ;  /* 0x000000b00c227223 */ /* 0x180fe200000108b5 */
[----:B------:R-:W-:Y:S01]  /*1b100*/  MUFU.EX2 R165, R165 ;  /* 0x000000a500a57308 */ /* 0x000fe20000000800 */
[----:B------:R-:W-:-:S02]  /*1b110*/  FFMA.FTZ R33, R13, R176, -R181 ;  /* 0x000000b00d217223 */ /* 0x000fc400000108b5 */
[-CC-:B------:R-:W-:Y:S02]  /*1b120*/  FFMA.FTZ R0, R14, R176.reuse, -R175.reuse ;  /* 0x000000b00e007223 */ /* 0x180fe400000108af */
[----:B------:R-:W-:Y:S02]  /*1b130*/  FFMA.FTZ R173, R15, R176, -R175 ;  /* 0x000000b00fad7223 */ /* 0x000fe400000108af */
[----:B------:R-:W-:Y:S01]  /*1b140*/  FMUL.FTZ R164, R176, R5 ;  /* 0x00000005b0a47220 */ /* 0x000fe20000410000 */
[----:B------:R-:W3:Y:S01]  /*1b150*/  MUFU.EX2 R35, R35 ;  /* 0x0000002300237308 */ /* 0x000ee20000000800 */
[----:B------:R-:W4:Y:S01]  /*1b160*/  LDSM.16.MT88.4 R12, [R233+0x10000] ;  /* 0x01000000e90c783b */ /* 0x000f220000004200 */
[-C--:B-1----:R-:W-:Y:S02]  /*1b170*/  FMUL.FTZ R46, R46, R3.reuse ;  /* 0x000000032e2e7220 */ /* 0x082fe40000410000 */
        /* <DEDUP_REMOVED lines=32> */
[----:B------:R-:W3:Y:S01]  /*1b380*/  MUFU.EX2 R164, R164 ;  /* 0x000000a400a47308 */ /* 0x000ee20000000800 */
        /* <DEDUP_REMOVED lines=8> */
[----:B------:R-:W-:Y:S02]  /*1b410*/  FMUL.FTZ R83, R83, R3 ;  /* 0x0000000353537220 */ /* 0x000fe40000410000 */
[-C--:B---3--:R-:W-:Y:S02]  /*1b420*/  FMUL.FTZ R44, R44, R164.reuse ;  /* 0x000000a42c2c7220 */ /* 0x088fe40000410000 */
        /* <DEDUP_REMOVED lines=24> */
[C---:B----4-:R-:W-:Y:S01]  /*1b5b0*/  HMMA.16816.F32.BF16 R36, R4.reuse, R12, R36 ;  /* 0x0000000c0424723c */ /* 0x050fe20000041824 */
        /* <DEDUP_REMOVED lines=42> */
[----:B------:R-:W-:Y:S02]  /*1b860*/  FMUL.FTZ R101, R101, R164 ;  /* 0x000000a465657220 */ /* 0x000fe40000410000 */
        /* <DEDUP_REMOVED lines=20> */
[-CC-:B------:R-:W-:Y:S02]  /*1b9b0*/  FFMA.FTZ R183, R22, R176.reuse, -R181.reuse ;  /* 0x000000b016b77223 */ /* 0x180fe400000108b5 */
[-CC-:B------:R-:W-:Y:S02]  /*1b9c0*/  FFMA.FTZ R182, R20, R176.reuse, -R181.reuse ;  /* 0x000000b014b67223 */ /* 0x180fe400000108b5 */
[----:B------:R-:W-:Y:S01]  /*1b9d0*/  FFMA.FTZ R185, R21, R176, -R181 ;  /* 0x000000b015b97223 */ /* 0x000fe200000108b5 */
[----:B------:R-:W-:Y:S01]  /*1b9e0*/  HMMA.16816.F32.BF16 R88, R4, R14, R88 ;  /* 0x0000000e0458723c */ /* 0x000fe20000041858 */
[----:B------:R-:W3:Y:S01]  /*1b9f0*/  LDSM.16.MT88.4 R12, [R232+0x14000] ;  /* 0x01400000e80c783b */ /* 0x000ee20000004200 */
[-C--:B------:R-:W-:Y:S01]  /*1ba00*/  FMUL.FTZ R136, R136, R164.reuse ;  /* 0x000000a488887220 */ /* 0x080fe20000410000 */
[----:B------:R-:W-:Y:S01]  /*1ba10*/  MUFU.EX2 R183, R183 ;  /* 0x000000b700b77308 */ /* 0x000fe20000000800 */
[----:B------:R-:W-:Y:S01]  /*1ba20*/  FMUL.FTZ R137, R137, R164 ;  /* 0x000000a489897220 */ /* 0x000fe20000410000 */
[----:B------:R-:W-:Y:S01]  /*1ba30*/  LDSM.16.MT88.4 R20, [R231+0x16000] ;  /* 0x01600000e714783b */ /* 0x000fe20000004200 */
[----:B------:R-:W-:-:S02]  /*1ba40*/  FMUL.FTZ R138, R138, R3 ;  /* 0x000000038a8a7220 */ /* 0x000fc40000410000 */
[-C--:B------:R-:W-:Y:S01]  /*1ba50*/  FMUL.FTZ R139, R139, R3.reuse ;  /* 0x000000038b8b7220 */ /* 0x080fe20000410000 */
[C---:B-1----:R-:W-:Y:S01]  /*1ba60*/  HMMA.16816.F32.BF16 R116, R4.reuse, R8, R116 ;  /* 0x000000080474723c */ /* 0x042fe20000041874 */
[-C--:B------:R-:W-:Y:S01]  /*1ba70*/  FMUL.FTZ R140, R140, R164.reuse ;  /* 0x000000a48c8c7220 */ /* 0x080fe20000410000 */
[----:B------:R-:W-:Y:S01]  /*1ba80*/  MUFU.EX2 R182, R182 ;  /* 0x000000b600b67308 */ /* 0x000fe20000000800 */
        /* <DEDUP_REMOVED lines=17> */
[-C--:B------:R-:W-:Y:S02]  /*1bba0*/  FFMA.FTZ R180, R203, R176.reuse, -R181 ;  /* 0x000000b0cbb47223 */ /* 0x080fe400000108b5 */
[-CC-:B------:R-:W-:Y:S02]  /*1bbb0*/  FFMA.FTZ R184, R202, R176.reuse, -R175.reuse ;  /* 0x000000b0cab87223 */ /* 0x180fe400000108af */
[C---:B---3--:R-:W-:Y:S01]  /*1bbc0*/  HMMA.16816.F32.BF16 R108, R4.reuse, R12, R108 ;  /* 0x0000000c046c723c */ /* 0x048fe2000004186c */
[-CC-:B------:R-:W-:Y:S01]  /*1bbd0*/  FFMA.FTZ R187, R199, R176.reuse, -R175.reuse ;  /* 0x000000b0c7bb7223 */ /* 0x180fe200000108af */
[----:B------:R-:W3:Y:S01]  /*1bbe0*/  MUFU.EX2 R180, R180 ;  /* 0x000000b400b47308 */ /* 0x000ee20000000800 */
[-CC-:B------:R-:W-:Y:S02]  /*1bbf0*/  FFMA.FTZ R186, R25, R176.reuse, -R175.reuse ;  /* 0x000000b019ba7223 */ /* 0x180fe400000108af */
[----:B------:R-:W-:Y:S02]  /*1bc00*/  FFMA.FTZ R189, R24, R176, -R175 ;  /* 0x000000b018bd7223 */ /* 0x000fe400000108af */
[-C--:B------:R-:W-:Y:S01]  /*1bc10*/  FMUL.FTZ R132, R132, R164.reuse ;  /* 0x000000a484847220 */ /* 0x080fe20000410000 */
[----:B------:R-:W-:Y:S01]  /*1bc20*/  HMMA.16816.F32.BF16 R112, R4, R14, R112 ;  /* 0x0000000e0470723c */ /* 0x000fe20000041870 */
[----:B------:R-:W4:Y:S01]  /*1bc30*/  LDSM.16.MT88.4 R12, [R233+0x16000] ;  /* 0x01600000e90c783b */ /* 0x000f220000004200 */
[----:B------:R-:W-:Y:S01]  /*1bc40*/  MUFU.EX2 R184, R184 ;  /* 0x000000b800b87308 */ /* 0x000fe20000000800 */
[----:B------:R-:W-:-:S02]  /*1bc50*/  FMUL.FTZ R133, R133, R164 ;  /* 0x000000a485857220 */ /* 0x000fc40000410000 */
[-C--:B------:R-:W-:Y:S01]  /*1bc60*/  FMUL.FTZ R134, R134, R3.reuse ;  /* 0x0000000386867220 */ /* 0x080fe20000410000 */
[----:B------:R-:W-:Y:S01]  /*1bc70*/  LDSM.16.MT88.4 R24, [R231+0x10800] ;  /* 0x01080000e718783b */ /* 0x000fe20000004200 */
[-C--:B------:R-:W-:Y:S01]  /*1bc80*/  FMUL.FTZ R135, R135, R3.reuse ;  /* 0x0000000387877220 */ /* 0x080fe20000410000 */
[C---:B-1----:R-:W-:Y:S02]  /*1bc90*/  HMMA.16816.F32.BF16 R136, R4.reuse, R8, R136 ;  /* 0x000000080488723c */ /* 0x042fe40000041888 */
[----:B------:R-:W1:Y:S01]  /*1bca0*/  MUFU.EX2 R187, R187 ;  /* 0x000000bb00bb7308 */ /* 0x000e620000000800 */
[-C--:B------:R-:W-:Y:S02]  /*1bcb0*/  FMUL.FTZ R152, R152, R164.reuse ;  /* 0x000000a498987220 */ /* 0x080fe40000410000 */
[----:B------:R-:W-:Y:S02]  /*1bcc0*/  FMUL.FTZ R153, R153, R164 ;  /* 0x000000a499997220 */ /* 0x000fe40000410000 */
[-C--:B------:R-:W-:Y:S01]  /*1bcd0*/  FMUL.FTZ R154, R154, R3.reuse ;  /* 0x000000039a9a7220 */ /* 0x080fe20000410000 */
[----:B------:R-:W-:Y:S01]  /*1bce0*/  HMMA.16816.F32.BF16 R140, R4, R10, R140 ;  /* 0x0000000a048c723c */ /* 0x000fe2000004188c */
[----:B------:R-:W5:Y:S01]  /*1bcf0*/  LDSM.16.MT88.4 R8, [R232+0x10800] ;  /* 0x01080000e808783b */ /* 0x000f620000004200 */
[----:B------:R-:W-:Y:S01]  /*1bd00*/  MUFU.EX2 R186, R186 ;  /* 0x000000ba00ba7308 */ /* 0x000fe20000000800 */
[----:B------:R-:W-:-:S02]  /*1bd10*/  FMUL.FTZ R155, R155, R3 ;  /* 0x000000039b9b7220 */ /* 0x000fc40000410000 */
[-C--:B------:R-:W-:Y:S02]  /*1bd20*/  FMUL.FTZ R148, R148, R164.reuse ;  /* 0x000000a494947220 */ /* 0x080fe40000410000 */
[-C--:B------:R-:W-:Y:S01]  /*1bd30*/  FMUL.FTZ R149, R149, R164.reuse ;  /* 0x000000a495957220 */ /* 0x080fe20000410000 */
[C---:B--2---:R-:W-:Y:S01]  /*1bd40*/  HMMA.16816.F32.BF16 R124, R4.reuse, R16, R124 ;  /* 0x00000010047c723c */ /* 0x044fe2000004187c */
[-C--:B------:R-:W-:Y:S01]  /*1bd50*/  FMUL.FTZ R150, R150, R3.reuse ;  /* 0x0000000396967220 */ /* 0x080fe20000410000 */
[----:B------:R-:W2:Y:S01]  /*1bd60*/  MUFU.EX2 R189, R189 ;  /* 0x000000bd00bd7308 */ /* 0x000ea20000000800 */
[-C--:B------:R-:W-:Y:S02]  /*1bd70*/  FMUL.FTZ R151, R151, R3.reuse ;  /* 0x0000000397977220 */ /* 0x080fe40000410000 */
[-C--:B------:R-:W-:Y:S02]  /*1bd80*/  FMUL.FTZ R144, R144, R164.reuse ;  /* 0x000000a490907220 */ /* 0x080fe40000410000 */
[----:B------:R-:W-:Y:S01]  /*1bd90*/  FMUL.FTZ R145, R145, R164 ;  /* 0x000000a491917220 */ /* 0x000fe20000410000 */
[----:B------:R-:W-:Y:S01]  /*1bda0*/  HMMA.16816.F32.BF16 R128, R4, R18, R128 ;  /* 0x000000120480723c */ /* 0x000fe20000041880 */
[----:B------:R-:W1:Y:S01]  /*1bdb0*/  LDSM.16.MT88.4 R16, [R234+0x10800] ;  /* 0x01080000ea10783b */ /* 0x000e620000004200 */
[----:B------:R-:W-:-:S02]  /*1bdc0*/  FMUL.FTZ R146, R146, R3 ;  /* 0x0000000392927220 */ /* 0x000fc40000410000 */
[----:B------:R-:W-:Y:S02]  /*1bdd0*/  FMUL.FTZ R147, R147, R3 ;  /* 0x0000000393937220 */ /* 0x000fe40000410000 */
[-CC-:B------:R-:W-:Y:S02]  /*1bde0*/  FFMA.FTZ R190, R197, R176.reuse, -R181.reuse ;  /* 0x000000b0c5be7223 */ /* 0x180fe400000108b5 */
[C---:B----4-:R-:W-:Y:S01]  /*1bdf0*/  HMMA.16816.F32.BF16 R132, R4.reuse, R12, R132 ;  /* 0x0000000c0484723c */ /* 0x050fe20000041884 */
[-CC-:B------:R-:W-:Y:S02]  /*1be00*/  FFMA.FTZ R188, R196, R176.reuse, -R181.reuse ;  /* 0x000000b0c4bc7223 */ /* 0x180fe400000108b5 */
[-CC-:B------:R-:W-:Y:S01]  /*1be10*/  FFMA.FTZ R191, R198, R176.reuse, -R181.reuse ;  /* 0x000000b0c6bf7223 */ /* 0x180fe200000108b5 */
[----:B------:R-:W-:Y:S01]  /*1be20*/  MUFU.EX2 R190, R190 ;  /* 0x000000be00be7308 */ /* 0x000fe20000000800 */
[-C--:B------:R-:W-:Y:S02]  /*1be30*/  FFMA.FTZ R195, R195, R176.reuse, -R181 ;  /* 0x000000b0c3c37223 */ /* 0x080fe400000108b5 */
[-CC-:B------:R-:W-:Y:S01]  /*1be40*/  FFMA.FTZ R194, R194, R176.reuse, -R175.reuse ;  /* 0x000000b0c2c27223 */ /* 0x180fe200000108af */
        /* <DEDUP_REMOVED lines=9> */
[----:B------:R-:W2:Y:S01]  /*1bee0*/  MUFU.EX2 R191, R191 ;  /* 0x000000bf00bf7308 */ /* 0x000ea20000000800 */
[----:B------:R-:W-:-:S02]  /*1bef0*/  FFMA.FTZ R198, R28, R176, -R181 ;  /* 0x000000b01cc67223 */ /* 0x000fc400000108b5 */
[----:B------:R-:W-:Y:S01]  /*1bf00*/  HMMA.16816.F32.BF16 R144, R4, R22, R144 ;  /* 0x000000160490723c */ /* 0x000fe20000041890 */
[----:B------:R-:W4:Y:S01]  /*1bf10*/  LDSM.16.MT88.4 R20, [R234+0x12800] ;  /* 0x01280000ea14783b */ /* 0x000f220000004200 */
[-CC-:B------:R-:W-:Y:S02]  /*1bf20*/  FFMA.FTZ R177, R177, R176.reuse, -R175.reuse ;  /* 0x000000b0b1b17223 */ /* 0x180fe400000108af */
[--C-:B------:R-:W-:Y:S01]  /*1bf30*/  FFMA.FTZ R178, R178, R176, -R175.reuse ;  /* 0x000000b0b2b27223 */ /* 0x100fe200000108af */
[----:B------:R-:W-:Y:S01]  /*1bf40*/  MUFU.EX2 R195, R195 ;  /* 0x000000c300c37308 */ /* 0x000fe20000000800 */
[----:B------:R-:W-:Y:S01]  /*1bf50*/  LDSM.16.MT88.4 R28, [R232+0x17000] ;  /* 0x01700000e81c783b */ /* 0x000fe20000004200 */
[----:B---3--:R-:W-:Y:S01]  /*1bf60*/  F2FP.BF16.PACK_AB R4, R183, R180 ;  /* 0x000000b4b704723e */ /* 0x008fe200000010ff */
[----:B------:R-:W-:Y:S01]  /*1bf70*/  FFMA.FTZ R174, R174, R176, -R175 ;  /* 0x000000b0aeae7223 */ /* 0x000fe200000108af */
[----:B-1----:R-:W-:Y:S01]  /*1bf80*/  F2FP.BF16.PACK_AB R5, R187, R184 ;  /* 0x000000b8bb05723e */ /* 0x002fe200000010ff */
[----:B------:R-:W-:Y:S01]  /*1bf90*/  FFMA.FTZ R179, R179, R176, -R181 ;  /* 0x000000b0b3b37223 */ /* 0x000fe200000108b5 */
[----:B------:R-:W-:Y:S01]  /*1bfa0*/  F2FP.BF16.PACK_AB R6, R185, R182 ;  /* 0x000000b6b906723e */ /* 0x000fe200000010ff */
[----:B------:R-:W-:Y:S01]  /*1bfb0*/  FFMA.FTZ R175, R172, R176, -R175 ;  /* 0x000000b0acaf7223 */ /* 0x000fe200000108af */
[----:B--2---:R-:W-:Y:S01]  /*1bfc0*/  F2FP.BF16.PACK_AB R7, R189, R186 ;  /* 0x000000babd07723e */ /* 0x004fe200000010ff */
[----:B------:R-:W-:Y:S01]  /*1bfd0*/  MUFU.EX2 R194, R194 ;  /* 0x000000c200c27308 */ /* 0x000fe20000000800 */
[----:B------:R-:W-:-:S02]  /*1bfe0*/  FFMA.FTZ R164, R248, R164, R165 ;  /* 0x000000a4f8a47223 */ /* 0x000fc400000100a5 */
[----:B------:R-:W-:Y:S02]  /*1bff0*/  FFMA.FTZ R3, R251, R3, R32 ;  /* 0x00000003fb037223 */ /* 0x000fe40000010020 */
[----:B------:R-:W-:Y:S01]  /*1c000*/  FADD.FTZ R35, R35, R164 ;  /* 0x000000a423237221 */ /* 0x000fe20000010000 */
[C---:B-----5:R-:W-:Y:S01]  /*1c010*/  HMMA.16816.F32.BF16 R44, R4.reuse, R8, R44 ;  /* 0x00000008042c723c */ /* 0x060fe2000004182c */
[----:B------:R-:W-:Y:S01]  /*1c020*/  FADD.FTZ R3, R2, R3 ;  /* 0x0000000302037221 */ /* 0x000fe20000010000 */
[----:B------:R-:W1:Y:S01]  /*1c030*/  MUFU.EX2 R193, R193 ;  /* 0x000000c100c17308 */ /* 0x000e620000000800 */
[----:B------:R-:W-:Y:S01]  /*1c040*/  FADD.FTZ R34, R34, R35 ;  /* 0x0000002322227221 */ /* 0x000fe20000010000 */
[----:B------:R-:W-:Y:S01]  /*1c050*/  MOV R164, R171 ;  /* 0x000000ab00a47202 */ /* 0x000fe20000000f00 */
[----:B------:R-:W-:Y:S01]  /*1c060*/  FADD.FTZ R0, R0, R3 ;  /* 0x0000000300007221 */ /* 0x000fe20000010000 */
[----:B------:R-:W-:Y:S01]  /*1c070*/  MOV R3, R170 ;  /* 0x000000aa00037202 */ /* 0x000fe20000000f00 */
[----:B------:R-:W-:Y:S01]  /*1c080*/  FADD.FTZ R33, R33, R34 ;  /* 0x0000002221217221 */ /* 0x000fe20000010000 */
[----:B------:R-:W-:Y:S01]  /*1c090*/  HMMA.16816.F32.BF16 R48, R4, R10, R48 ;  /* 0x0000000a0430723c */ /* 0x000fe20000041830 */
[----:B------:R-:W2:Y:S01]  /*1c0a0*/  LDSM.16.MT88.4 R8, [R232+0x12800] ;  /* 0x01280000e808783b */ /* 0x000ea20000004200 */
[----:B------:R-:W-:Y:S01]  /*1c0b0*/  MUFU.EX2 R192, R192 ;  /* 0x000000c000c07308 */ /* 0x000fe20000000800 */
[----:B------:R-:W-:-:S02]  /*1c0c0*/  FADD.FTZ R173, R173, R0 ;  /* 0x00000000adad7221 */ /* 0x000fc40000010000 */
[----:B------:R-:W-:Y:S02]  /*1c0d0*/  FADD.FTZ R180, R180, R33 ;  /* 0x00000021b4b47221 */ /* 0x000fe40000010000 */
[----:B------:R-:W-:Y:S01]  /*1c0e0*/  FADD.FTZ R184, R184, R173 ;  /* 0x000000adb8b87221 */ /* 0x000fe20000010000 */
[C---:B------:R-:W-:Y:S01]  /*1c0f0*/  HMMA.16816.F32.BF16 R160, R4.reuse, R16, R160 ;  /* 0x0000001004a0723c */ /* 0x040fe200000418a0 */
[----:B------:R-:W-:Y:S01]  /*1c100*/  FADD.FTZ R183, R183, R180 ;  /* 0x000000b4b7b77221 */ /* 0x000fe20000010000 */
[----:B------:R-:W3:Y:S01]  /*1c110*/  MUFU.EX2 R197, R197 ;  /* 0x000000c500c57308 */ /* 0x000ee20000000800 */
[----:B------:R-:W-:Y:S02]  /*1c120*/  FADD.FTZ R187, R187, R184 ;  /* 0x000000b8bbbb7221 */ /* 0x000fe40000010000 */
[----:B------:R-:W-:Y:S02]  /*1c130*/  FADD.FTZ R182, R182, R183 ;  /* 0x000000b7b6b67221 */ /* 0x000fe40000010000 */
[----:B------:R-:W-:Y:S01]  /*1c140*/  FADD.FTZ R186, R186, R187 ;  /* 0x000000bbbaba7221 */ /* 0x000fe20000010000 */
[----:B------:R-:W-:Y:S01]  /*1c150*/  HMMA.16816.F32.BF16 R156, R4, R18, R156 ;  /* 0x00000012049c723c */ /* 0x000fe2000004189c */
[----:B------:R-:W5:Y:S01]  /*1c160*/  LDSM.16.MT88.4 R16, [R233+0x12800] ;  /* 0x01280000e910783b */ /* 0x000f620000004200 */
[----:B------:R-:W-:Y:S01]  /*1c170*/  MUFU.EX2 R196, R196 ;  /* 0x000000c400c47308 */ /* 0x000fe20000000800 */
[----:B------:R-:W-:-:S02]  /*1c180*/  FADD.FTZ R185, R185, R182 ;  /* 0x000000b6b9b97221 */ /* 0x000fc40000010000 */
[----:B------:R-:W-:-:S03]  /*1c190*/  FADD.FTZ R189, R189, R186 ;  /* 0x000000babdbd7221 */ /* 0x000fc60000010000 */
[C---:B----4-:R-:W-:Y:S02]  /*1c1a0*/  HMMA.16816.F32.BF16 R36, R4.reuse, R12, R36 ;  /* 0x0000000c0424723c */ /* 0x050fe40000041824 */
[----:B------:R-:W4:Y:S06]  /*1c1b0*/  MUFU.EX2 R199, R199 ;  /* 0x000000c700c77308 */ /* 0x000f2c0000000800 */
[C---:B------:R-:W-:Y:S01]  /*1c1c0*/  HMMA.16816.F32.BF16 R40, R4.reuse, R14, R40 ;  /* 0x0000000e0428723c */ /* 0x040fe20000041828 */
[----:B------:R-:W1:Y:S01]  /*1c1d0*/  LDSM.16.MT88.4 R12, [R231+0x12800] ;  /* 0x01280000e70c783b */ /* 0x000e620000004200 */
[----:B------:R-:W-:Y:S06]  /*1c1e0*/  MUFU.EX2 R198, R198 ;  /* 0x000000c600c67308 */ /* 0x000fec0000000800 */
[C---:B------:R-:W-:Y:S02]  /*1c1f0*/  HMMA.16816.F32.BF16 R52, R4.reuse, R24, R52 ;  /* 0x000000180434723c */ /* 0x040fe40000041834 */
[----:B------:R-:W-:Y:S06]  /*1c200*/  MUFU.EX2 R179, R179 ;  /* 0x000000b300b37308 */ /* 0x000fec0000000800 */
[C---:B------:R-:W-:Y:S01]  /*1c210*/  HMMA.16816.F32.BF16 R56, R4.reuse, R26, R56 ;  /* 0x0000001a0438723c */ /* 0x040fe20000041838 */
[----:B------:R-:W1:Y:S01]  /*1c220*/  LDSM.16.MT88.4 R24, [R234+0x14800] ;  /* 0x01480000ea18783b */ /* 0x000e620000004200 */
[----:B------:R-:W-:Y:S06]  /*1c230*/  MUFU.EX2 R177, R177 ;  /* 0x000000b100b17308 */ /* 0x000fec0000000800 */
[C---:B------:R-:W-:Y:S02]  /*1c240*/  HMMA.16816.F32.BF16 R60, R4.reuse, R20, R60 ;  /* 0x00000014043c723c */ /* 0x040fe4000004183c */
[----:B------:R-:W1:Y:S06]  /*1c250*/  MUFU.EX2 R178, R178 ;  /* 0x000000b200b27308 */ /* 0x000e6c0000000800 */
[C---:B------:R-:W-:Y:S01]  /*1c260*/  HMMA.16816.F32.BF16 R64, R4.reuse, R22, R64 ;  /* 0x000000160440723c */ /* 0x040fe20000041840 */
[----:B------:R-:W3:Y:S01]  /*1c270*/  LDSM.16.MT88.4 R20, [R233+0x14800] ;  /* 0x01480000e914783b */ /* 0x000ee20000004200 */
[----:B------:R-:W-:Y:S06]  /*1c280*/  MUFU.EX2 R174, R174 ;  /* 0x000000ae00ae7308 */ /* 0x000fec0000000800 */
[C---:B--2---:R-:W-:Y:S02]  /*1c290*/  HMMA.16816.F32.BF16 R76, R4.reuse, R8, R76 ;  /* 0x00000008044c723c */ /* 0x044fe4000004184c */
[----:B------:R-:W2:Y:S06]  /*1c2a0*/  MUFU.EX2 R175, R175 ;  /* 0x000000af00af7308 */ /* 0x000eac0000000800 */
        /* <DEDUP_REMOVED lines=42> */
[----:B-----5:R-:W-:Y:S01]  /*1c550*/  HMMA.16816.F32.BF16 R36, R4, R16, R36 ;  /* 0x000000100424723c */ /* 0x020fe20000041824 */
        /* <DEDUP_REMOVED lines=46> */
[C---:B------:R-:W-:Y:S08]  /*1c840*/  HMMA.16816.F32.BF16 R148, R4.reuse, R24, R148 ;  /* 0x000000180494723c */ /* 0x040ff00000041894 */
[----:B------:R-:W-:Y:S01]  /*1c850*/  HMMA.16816.F32.BF16 R144, R4, R26, R144 ;  /* 0x0000001a0490723c */ /* 0x000fe20000041890 */
[----:B------:R-:W-:Y:S06]  /*1c860*/  LDSM.16.MT88.4 R24, [R234+0x13800] ;  /* 0x01380000ea18783b */ /* 0x000fec0000004200 */
[----:B----4-:R-:W-:Y:S01]  /*1c870*/  F2FP.BF16.PACK_AB R4, R199, R196 ;  /* 0x000000c4c704723e */ /* 0x010fe200000010ff */
        /* <DEDUP_REMOVED lines=50> */
[C---:B------:R-:W-:Y:S08]  /*1cba0*/  HMMA.16816.F32.BF16 R140, R4.reuse, R14, R140 ;  /* 0x0000000e048c723c */ /* 0x040ff0000004188c */
[C---:B---3--:R-:W-:Y:S08]  /*1cbb0*/  HMMA.16816.F32.BF16 R148, R4.reuse, R16, R148 ;  /* 0x000000100494723c */ /* 0x048ff00000041894 */
[----:B------:R-:W-:Y:S11]  /*1cbc0*/  HMMA.16816.F32.BF16 R144, R4, R18, R144 ;  /* 0x000000120490723c */ /* 0x000ff60000041890 */
[----:B------:R-:W-:Y:S08]  /*1cbd0*/  @!UPT UIADD3 URZ, URZ, URZ, URZ ;  /* 0x0000003f3f3ff290 */ /* 0x000ff0000fffe03f */
.L_x_3961:
        /* <DEDUP_REMOVED lines=9> */
.L_x_3979:
[----:B------:R-:W-:Y:S01]  /*1cc70*/  ULDC.64 UR4, c[0x0][0x40] ;  /* 0x0000100000047ab9 */ /* 0x000fe20000000a00 */
[----:B------:R-:W-:Y:S04]  /*1cc80*/  DEPBAR.LE SB0, 0x0 ;  /* 0x000080000000791a */ /* 0x000fe80000000000 */
[----:B------:R-:W-:Y:S01]  /*1cc90*/  ISETP.NE.U32.AND P0, PT, R244, RZ, PT ;  /* 0x000000fff400720c */ /* 0x000fe20003f05070 */
[----:B------:R-:W-:Y:S01]  /*1cca0*/  UIADD3 UR4, UP0, UR4, 0x160, URZ ;  /* 0x0000016004047890 */ /* 0x000fe2000ff1e03f */
[----:B------:R-:W-:Y:S02]  /*1ccb0*/  IADD3 R242, R242, -0x1, RZ ;  /* 0xfffffffff2f27810 */ /* 0x000fe40007ffe0ff */
        /* <DEDUP_REMOVED lines=30> */
[C---:B------:R-:W-:Y:S02]  /*1cea0*/  IMAD.HI.U32 R9, R10.reuse, R5, RZ ;  /* 0x000000050a097227 */ /* 0x040fe400078e00ff */
[----:B------:R-:W3:Y:S02]  /*1ceb0*/  LD.E.64 R12, [R2.64+0x40] ;  /* 0x00004004020c7980 */ /* 0x000ee4000c101b00 */
        /* <DEDUP_REMOVED lines=39> */
.L_x_3972:
[----:B------:R-:W-:Y:S02]  /*1d130*/  ULDC.64 UR4, c[0x0][0x118] ;  /* 0x0000460000047ab9 */ /* 0x000fe40000000a00 */
[----:B------:R-:W2:Y:S02]  /*1d140*/  LD.E R8, [R2.64+0x40] ;  /* 0x0000400402087980 */ /* 0x000ea4000c101900 */
[----:B--2---:R-:W-:Y:S04]  /*1d150*/  LEA R8, -R8, RZ, 0x6 ;  /* 0x000000ff08087211 */ /* 0x004fe800078e31ff */
[----:B------:R-:W-:Y:S02]  /*1d160*/  SHF.R.S32.HI R7, RZ, 0x1f, R8 ;  /* 0x0000001fff077819 */ /* 0x000fe40000011408 */
.L_x_3973:
[----:B------:R-:W-:Y:S05]  /*1d170*/  BSYNC B0 ;  /* 0x0000000000007941 */ /* 0x000fea0003800000 */
.L_x_3971:
        /* <DEDUP_REMOVED lines=17> */
[----:B------:R2:W-:Y:S01]  /*1d290*/  LDGSTS.E.BYPASS.LTC128B.128 [R249+0x10800], [R12.64] ;  /* 0x108000000cf97fae */ /* 0x0005e2000b901d44 */
[----:B------:R-:W-:Y:S03]  /*1d2a0*/  ISETP.GT.AND P0, PT, R242, R235, PT ;  /* 0x000000ebf200720c */ /* 0x000fe60003f04270 */
        /* <DEDUP_REMOVED lines=229> */
[----:B------:R-:W-:Y:S02]  /*1e100*/  ULDC.64 UR4, c[0x0][0x118] ;  /* 0x0000460000047ab9 */ /* 0x000fe40000000a00 */
[----:B------:R-:W2:Y:S04]  /*1e110*/  LD.E R173, [R2.64+0x170] ;  /* 0x0001700402ad7980 */ /* 0x000ea8000c101900 */
[----:B------:R-:W3:Y:S01]  /*1e120*/  LD.E.64 R176, [R2.64+0x20] ;  /* 0x0000200402b07980 */ /* 0x000ee2000c101b00 */
        /* <DEDUP_REMOVED lines=8> */
[C---:B------:R-:W-:Y:S02]  /*1e1b0*/  IADD3 R171, R164.reuse, -0x40, RZ ;  /* 0xffffffc0a4ab7810 */ /* 0x040fe40007ffe0ff */
[----:B------:R-:W-:Y:S02]  /*1e1c0*/  IABS R169, R164 ;  /* 0x000000a400a97213 */ /* 0x000fe40000000000 */
        /* <DEDUP_REMOVED lines=50> */
.L_x_3977:
[----:B------:R-:W-:Y:S02]  /*1e4f0*/  ULDC.64 UR4, c[0x0][0x118] ;  /* 0x0000460000047ab9 */ /* 0x000fe40000000a00 */
[----:B------:R-:W2:Y:S02]  /*1e500*/  LD.E R170, [R2.64+0x38] ;  /* 0x0000380402aa7980 */ /* 0x000ea4000c101900 */
[----:B--2---:R-:W-:Y:S04]  /*1e510*/  LEA R170, -R170, RZ, 0x6 ;  /* 0x000000ffaaaa7211 */ /* 0x004fe800078e31ff */
[----:B------:R-:W-:Y:S02]  /*1e520*/  SHF.R.S32.HI R169, RZ, 0x1f, R170 ;  /* 0x0000001fffa97819 */ /* 0x000fe400000114aa */
.L_x_3978:
[----:B------:R-:W-:Y:S05]  /*1e530*/  BSYNC B0 ;  /* 0x0000000000007941 */ /* 0x000fea0003800000 */
.L_x_3976:
[----:B------:R-:W2:Y:S01]  /*1e540*/  LDL R164, [R1+0x4] ;  /* 0x0000040001a47983 */ /* 0x000ea20000100800 */
[C---:B------:R-:W-:Y:S01]  /*1e550*/  LEA R236, P0, R170.reuse, R236, 0x1 ;  /* 0x000000ecaaec7211 */ /* 0x040fe200078008ff */
[----:B------:R-:W-:Y:S02]  /*1e560*/  ULDC.64 UR4, c[0x0][0x118] ;  /* 0x0000460000047ab9 */ /* 0x000fe40000000a00 */
[----:B------:R-:W3:Y:S01]  /*1e570*/  LDL R166, [R1] ;  /* 0x0000000001a67983 */ /* 0x000ee20000100800 */
[----:B------:R-:W-:Y:S05]  /*1e580*/  LEA.HI.X R237, R170, R237, R169, 0x1, P0 ;  /* 0x000000edaaed7211 */ /* 0x000fea00000f0ca9 */
        /* <DEDUP_REMOVED lines=8> */
[----:B---3--:R-:W-:Y:S01]  /*1e610*/  IMAD.X R171, R166, 0x1, R237, P0 ;  /* 0x00000001a6ab7824 */ /* 0x008fe200000e06ed */
        /* <DEDUP_REMOVED lines=17> */
.L_x_3975:
[----:B------:R-:W-:Y:S05]  /*1e730*/  BSYNC B1 ;  /* 0x0000000000017941 */ /* 0x000fea0003800000 */
.L_x_3974:
[----:B------:R-:W-:Y:S01]  /*1e740*/  ULDC.64 UR4, c[0x0][0x118] ;  /* 0x0000460000047ab9 */ /* 0x000fe20000000a00 */
[----:B-1----:R-:W-:Y:S01]  /*1e750*/  FMNMX.FTZ R164, R4, R167, !PT ;  /* 0x000000a704a47209 */ /* 0x002fe20007810000 */
        /* <DEDUP_REMOVED lines=67> */
[--C-:B-1----:R-:W-:Y:S02]  /*1eb90*/  FFMA.FTZ R167, R6, R165, -R194.reuse ;  /* 0x000000a506a77223 */ /* 0x102fe400000108c2 */
        /* <DEDUP_REMOVED lines=26> */
[----:B------:R-:W-:Y:S02]  /*1ed40*/  FFMA.FTZ R205, R34, R165, -R194 ;  /* 0x000000a522cd7223 */ /* 0x000fe400000108c2 */
[C---:B------:R-:W-:Y:S01]  /*1ed50*/  FMUL.FTZ R48, R2.reuse, R48 ;  /* 0x0000003002307220 */ /* 0x040fe20000410000 */
[----:B------:R-:W1:Y:S01]  /*1ed60*/  MUFU.EX2 R191, R191 ;  /* 0x000000bf00bf7308 */ /* 0x000e620000000800 */
[----:B------:R-:W-:Y:S02]  /*1ed70*/  FMUL.FTZ R49, R2, R49 ;  /* 0x0000003102317220 */ /* 0x000fe40000410000 */
[----:B------:R-:W-:Y:S01]  /*1ed80*/  FMUL.FTZ R50, R0, R50 ;  /* 0x0000003200327220 */ /* 0x000fe20000410000 */
[----:B----4-:R-:W-:Y:S01]  /*1ed90*/  F2FP.BF16.PACK_AB R161, R188, R167 ;  /* 0x000000a7bca1723e */ /* 0x010fe200000010ff */
        /* <DEDUP_REMOVED lines=24> */
[C---:B------:R-:W-:Y:S01]  /*1ef20*/  FMUL.FTZ R70, R0.reuse, R70 ;  /* 0x0000004600467220 */ /* 0x040fe20000410000 */
[----:B----4-:R-:W-:Y:S01]  /*1ef30*/  F2FP.BF16.PACK_AB R163, R193, R192 ;  /* 0x000000c0c1a3723e */ /* 0x010fe200000010ff */
[----:B------:R-:W-:Y:S02]  /*1ef40*/  FMUL.FTZ R71, R0, R71 ;  /* 0x0000004700477220 */ /* 0x000fe40000410000 */
[C---:B------:R-:W-:Y:S02]  /*1ef50*/  FMUL.FTZ R72, R2.reuse, R72 ;  /* 0x0000004802487220 */ /* 0x040fe40000410000 */
[----:B------:R-:W-:Y:S02]  /*1ef60*/  FMUL.FTZ R73, R2, R73 ;  /* 0x0000004902497220 */ /* 0x000fe40000410000 */
[C---:B---3--:R-:W-:Y:S05]  /*1ef70*/  HMMA.16816.F32.BF16 R4, R160.reuse, R168, R4 ;  /* 0x000000a8a004723c */ /* 0x048fea0000041804 */
        /* <DEDUP_REMOVED lines=83> */
[C---:B------:R-:W-:Y:S04]  /*1f4b0*/  FMUL.FTZ R124, R2.reuse, R124 ;  /* 0x0000007c027c7220 */ /* 0x040fe80000410000 */
[----:B------:R-:W-:Y:S01]  /*1f4c0*/  FMUL.FTZ R125, R2, R125 ;  /* 0x0000007d027d7220 */ /* 0x000fe20000410000 */
[C---:B------:R-:W-:Y:S01]  /*1f4d0*/  HMMA.16816.F32.BF16 R120, R160.reuse, R174, R120 ;  /* 0x000000aea078723c */ /* 0x040fe20000041878 */
[----:B------:R-:W3:Y:S02]  /*1f4e0*/  LDSM.16.MT88.4 R172, [R232+0x16000] ;  /* 0x01600000e8ac783b */ /* 0x000ee40000004200 */
[C---:B------:R-:W-:Y:S02]  /*1f4f0*/  FMUL.FTZ R126, R0.reuse, R126 ;  /* 0x0000007e007e7220 */ /* 0x040fe40000410000 */
[----:B------:R-:W-:Y:S02]  /*1f500*/  FMUL.FTZ R127, R0, R127 ;  /* 0x0000007f007f7220 */ /* 0x000fe40000410000 */
[C---:B------:R-:W-:Y:S02]  /*1f510*/  FMUL.FTZ R128, R2.reuse, R128 ;  /* 0x0000008002807220 */ /* 0x040fe40000410000 */
[----:B------:R-:W-:Y:S03]  /*1f520*/  FMUL.FTZ R129, R2, R129 ;  /* 0x0000008102817220 */ /* 0x000fe60000410000 */
[C---:B--2---:R-:W-:Y:S03]  /*1f530*/  HMMA.16816.F32.BF16 R124, R160.reuse, R156, R124 ;  /* 0x0000009ca07c723c */ /* 0x044fe6000004187c */
[C---:B------:R-:W-:Y:S02]  /*1f540*/  FMUL.FTZ R130, R0.reuse, R130 ;  /* 0x0000008200827220 */ /* 0x040fe40000410000 */
[----:B------:R-:W-:Y:S02]  /*1f550*/  FMUL.FTZ R131, R0, R131 ;  /* 0x0000008300837220 */ /* 0x000fe40000410000 */
[-CC-:B------:R-:W-:Y:S02]  /*1f560*/  FFMA.FTZ R195, R12, R165.reuse, -R196.reuse ;  /* 0x000000a50cc37223 */ /* 0x180fe400000108c4 */
[C---:B------:R-:W-:Y:S03]  /*1f570*/  FMUL.FTZ R12, R2.reuse, R152 ;  /* 0x00000098020c7220 */ /* 0x040fe60000410000 */
[C---:B------:R-:W-:Y:S01]  /*1f580*/  HMMA.16816.F32.BF16 R128, R160.reuse, R158, R128 ;  /* 0x0000009ea080723c */ /* 0x040fe20000041880 */
[----:B------:R-:W-:Y:S01]  /*1f590*/  LDSM.16.MT88.4 R156, [R234+0x10800] ;  /* 0x01080000ea9c783b */ /* 0x000fe20000004200 */
[----:B------:R-:W-:Y:S01]  /*1f5a0*/  MUFU.EX2 R195, R195 ;  /* 0x000000c300c37308 */ /* 0x000fe20000000800 */
[----:B------:R-:W-:Y:S02]  /*1f5b0*/  FFMA.FTZ R198, R13, R165, -R196 ;  /* 0x000000a50dc67223 */ /* 0x000fe400000108c4 */
[----:B------:R-:W-:Y:S02]  /*1f5c0*/  FMUL.FTZ R13, R2, R153 ;  /* 0x00000099020d7220 */ /* 0x000fe40000410000 */
[-CC-:B------:R-:W-:Y:S02]  /*1f5d0*/  FFMA.FTZ R197, R14, R165.reuse, -R194.reuse ;  /* 0x000000a50ec57223 */ /* 0x180fe400000108c2 */
[C---:B------:R-:W-:Y:S03]  /*1f5e0*/  FMUL.FTZ R14, R0.reuse, R154 ;  /* 0x0000009a000e7220 */ /* 0x040fe60000410000 */
[----:B------:R-:W-:Y:S01]  /*1f5f0*/  FFMA.FTZ R200, R15, R165, -R194 ;  /* 0x000000a50fc87223 */ /* 0x000fe200000108c2 */
[----:B------:R-:W2:Y:S01]  /*1f600*/  MUFU.EX2 R198, R198 ;  /* 0x000000c600c67308 */ /* 0x000ea20000000800 */
[----:B------:R-:W-:Y:S02]  /*1f610*/  FMUL.FTZ R15, R0, R155 ;  /* 0x0000009b000f7220 */ /* 0x000fe40000410000 */
[----:B------:R-:W4:Y:S01]  /*1f620*/  LDSM.16.MT88.4 R152, [R231+0x16000] ;  /* 0x01600000e798783b */ /* 0x000f220000004200 */
[C---:B------:R-:W-:Y:S02]  /*1f630*/  FMUL.FTZ R132, R2.reuse, R132 ;  /* 0x0000008402847220 */ /* 0x040fe40000410000 */
[----:B------:R-:W-:Y:S02]  /*1f640*/  FMUL.FTZ R133, R2, R133 ;  /* 0x0000008502857220 */ /* 0x000fe40000410000 */
[C---:B------:R-:W-:Y:S02]  /*1f650*/  FMUL.FTZ R134, R0.reuse, R134 ;  /* 0x0000008600867220 */ /* 0x040fe40000410000 */
[----:B------:R-:W-:Y:S01]  /*1f660*/  FMUL.FTZ R135, R0, R135 ;  /* 0x0000008700877220 */ /* 0x000fe20000410000 */
[----:B------:R-:W-:Y:S01]  /*1f670*/  MUFU.EX2 R197, R197 ;  /* 0x000000c500c57308 */ /* 0x000fe20000000800 */
[C---:B------:R-:W-:Y:S02]  /*1f680*/  FMUL.FTZ R136, R2.reuse, R136 ;  /* 0x0000008802887220 */ /* 0x040fe40000410000 */
[----:B------:R-:W-:Y:S02]  /*1f690*/  FMUL.FTZ R137, R2, R137 ;  /* 0x0000008902897220 */ /* 0x000fe40000410000 */
[C---:B------:R-:W-:Y:S01]  /*1f6a0*/  FMUL.FTZ R138, R0.reuse, R138 ;  /* 0x0000008a008a7220 */ /* 0x040fe20000410000 */
[C---:B-1----:R-:W-:Y:S03]  /*1f6b0*/  HMMA.16816.F32.BF16 R132, R160.reuse, R168, R132 ;  /* 0x000000a8a084723c */ /* 0x042fe60000041884 */
[----:B------:R-:W-:Y:S01]  /*1f6c0*/  FMUL.FTZ R139, R0, R139 ;  /* 0x0000008b008b7220 */ /* 0x000fe20000410000 */
[----:B------:R-:W1:Y:S01]  /*1f6d0*/  MUFU.EX2 R200, R200 ;  /* 0x000000c800c87308 */ /* 0x000e620000000800 */
[-CC-:B------:R-:W-:Y:S02]  /*1f6e0*/  FFMA.FTZ R199, R16, R165.reuse, -R196.reuse ;  /* 0x000000a510c77223 */ /* 0x180fe400000108c4 */
[-C--:B------:R-:W-:Y:S01]  /*1f6f0*/  FFMA.FTZ R202, R17, R165.reuse, -R196 ;  /* 0x000000a511ca7223 */ /* 0x080fe200000108c4 */
[C---:B------:R-:W-:Y:S01]  /*1f700*/  HMMA.16816.F32.BF16 R12, R160.reuse, R170, R12 ;  /* 0x000000aaa00c723c */ /* 0x040fe2000004180c */
[----:B------:R-:W5:Y:S03]  /*1f710*/  LDSM.16.MT88.4 R168, [R233+0x10800] ;  /* 0x01080000e9a8783b */ /* 0x000f660000004200 */
[-CC-:B------:R-:W-:Y:S02]  /*1f720*/  FFMA.FTZ R201, R18, R165.reuse, -R194.reuse ;  /* 0x000000a512c97223 */ /* 0x180fe400000108c2 */
[----:B------:R-:W-:Y:S01]  /*1f730*/  FFMA.FTZ R204, R19, R165, -R194 ;  /* 0x000000a513cc7223 */ /* 0x000fe200000108c2 */
[----:B------:R-:W-:Y:S01]  /*1f740*/  MUFU.EX2 R199, R199 ;  /* 0x000000c700c77308 */ /* 0x000fe20000000800 */
[C---:B---3--:R-:W-:Y:S04]  /*1f750*/  HMMA.16816.F32.BF16 R136, R160.reuse, R172, R136 ;  /* 0x000000aca088723c */ /* 0x048fe80000041888 */
[C---:B------:R-:W-:Y:S02]  /*1f760*/  FMUL.FTZ R140, R2.reuse, R140 ;  /* 0x0000008c028c7220 */ /* 0x040fe40000410000 */
[----:B------:R-:W-:Y:S02]  /*1f770*/  FMUL.FTZ R141, R2, R141 ;  /* 0x0000008d028d7220 */ /* 0x000fe40000410000 */
[C---:B------:R-:W-:Y:S01]  /*1f780*/  FMUL.FTZ R142, R0.reuse, R142 ;  /* 0x0000008e008e7220 */ /* 0x040fe20000410000 */
[----:B------:R-:W3:Y:S03]  /*1f790*/  MUFU.EX2 R202, R202 ;  /* 0x000000ca00ca7308 */ /* 0x000ee60000000800 */
[----:B------:R-:W-:Y:S02]  /*1f7a0*/  FMUL.FTZ R143, R0, R143 ;  /* 0x0000008f008f7220 */ /* 0x000fe40000410000 */
[----:B------:R-:W-:Y:S01]  /*1f7b0*/  FMUL.FTZ R16, R2, R148 ;  /* 0x0000009402107220 */ /* 0x000fe20000410000 */
[----:B--2---:R-:W-:Y:S01]  /*1f7c0*/  F2FP.BF16.PACK_AB R148, R198, R195 ;  /* 0x000000c3c694723e */ /* 0x004fe200000010ff */
[----:B------:R-:W-:Y:S01]  /*1f7d0*/  FMUL.FTZ R17, R2, R149 ;  /* 0x0000009502117220 */ /* 0x000fe20000410000 */
[----:B-1----:R-:W-:Y:S01]  /*1f7e0*/  F2FP.BF16.PACK_AB R149, R200, R197 ;  /* 0x000000c5c895723e */ /* 0x002fe200000010ff */
[C---:B------:R-:W-:Y:S01]  /*1f7f0*/  FMUL.FTZ R18, R0.reuse, R150 ;  /* 0x0000009600127220 */ /* 0x040fe20000410000 */
[C---:B------:R-:W-:Y:S01]  /*1f800*/  HMMA.16816.F32.BF16 R140, R160.reuse, R174, R140 ;  /* 0x000000aea08c723c */ /* 0x040fe2000004188c */
[----:B------:R-:W-:Y:S01]  /*1f810*/  MUFU.EX2 R201, R201 ;  /* 0x000000c900c97308 */ /* 0x000fe20000000800 */
[----:B------:R-:W1:Y:S01]  /*1f820*/  LDSM.16.MT88.4 R172, [R232+0x10800] ;  /* 0x01080000e8ac783b */ /* 0x000e620000004200 */
[----:B------:R-:W-:Y:S02]  /*1f830*/  FMUL.FTZ R19, R0, R151 ;  /* 0x0000009700137220 */ /* 0x000fe40000410000 */
[C---:B------:R-:W-:Y:S02]  /*1f840*/  FMUL.FTZ R144, R2.reuse, R144 ;  /* 0x0000009002907220 */ /* 0x040fe40000410000 */
[----:B------:R-:W-:Y:S02]  /*1f850*/  FMUL.FTZ R145, R2, R145 ;  /* 0x0000009102917220 */ /* 0x000fe40000410000 */
[C---:B------:R-:W-:Y:S01]  /*1f860*/  FMUL.FTZ R146, R0.reuse, R146 ;  /* 0x0000009200927220 */ /* 0x040fe20000410000 */
[C---:B----4-:R-:W-:Y:S01]  /*1f870*/  HMMA.16816.F32.BF16 R16, R160.reuse, R152, R16 ;  /* 0x00000098a010723c */ /* 0x050fe20000041810 */
[----:B------:R-:W2:Y:S02]  /*1f880*/  MUFU.EX2 R204, R204 ;  /* 0x000000cc00cc7308 */ /* 0x000ea40000000800 */
[----:B------:R-:W-:Y:S01]  /*1f890*/  FMUL.FTZ R147, R0, R147 ;  /* 0x0000009300937220 */ /* 0x000fe20000410000 */
[----:B---3--:R-:W-:Y:S01]  /*1f8a0*/  F2FP.BF16.PACK_AB R150, R202, R199 ;  /* 0x000000c7ca96723e */ /* 0x008fe200000010ff */
[----:B------:R-:W-:Y:S02]  /*1f8b0*/  FFMA.FTZ R189, R2, R248, R189 ;  /* 0x000000f802bd7223 */ /* 0x000fe400000100bd */
[----:B------:R-:W-:Y:S02]  /*1f8c0*/  FFMA.FTZ R167, R0, R251, R167 ;  /* 0x000000fb00a77223 */ /* 0x000fe400000100a7 */
[----:B------:R-:W-:Y:S01]  /*1f8d0*/  FADD.FTZ R189, R166, R189 ;  /* 0x000000bda6bd7221 */ /* 0x000fe20000010000 */
[----:B------:R-:W-:Y:S01]  /*1f8e0*/  HMMA.16816.F32.BF16 R144, R160, R154, R144 ;  /* 0x0000009aa090723c */ /* 0x000fe20000041890 */
[----:B------:R-:W3:Y:S02]  /*1f8f0*/  LDSM.16.MT88.4 R152, [R231+0x10800] ;  /* 0x01080000e798783b */ /* 0x000ee40000004200 */
[----:B------:R-:W-:Y:S02]  /*1f900*/  FADD.FTZ R167, R188, R167 ;  /* 0x000000a7bca77221 */ /* 0x000fe40000010000 */
[----:B------:R-:W-:Y:S02]  /*1f910*/  FADD.FTZ R0, R190, R189 ;  /* 0x000000bdbe007221 */ /* 0x000fe40000010000 */
[----:B------:R-:W-:Y:S01]  /*1f920*/  FADD.FTZ R2, R192, R167 ;  /* 0x000000a7c0027221 */ /* 0x000fe20000010000 */
[----:B------:R-:W-:Y:S01]  /*1f930*/  MOV R167, R164 ;  /* 0x000000a400a77202 */ /* 0x000fe20000000f00 */
[----:B------:R-:W4:Y:S03]  /*1f940*/  LDSM.16.MT88.4 R160, [R234+0x12800] ;  /* 0x01280000eaa0783b */ /* 0x000f260000004200 */
[----:B------:R-:W-:Y:S02]  /*1f950*/  FADD.FTZ R0, R191, R0 ;  /* 0x00000000bf007221 */ /* 0x000fe40000010000 */
[----:B------:R-:W-:Y:S01]  /*1f960*/  FADD.FTZ R2, R193, R2 ;  /* 0x00000002c1027221 */ /* 0x000fe20000010000 */
[----:B--2---:R-:W-:Y:S01]  /*1f970*/  F2FP.BF16.PACK_AB R151, R204, R201 ;  /* 0x000000c9cc97723e */ /* 0x004fe200000010ff */
[----:B------:R-:W-:Y:S01]  /*1f980*/  FADD.FTZ R195, R195, R0 ;  /* 0x00000000c3c37221 */ /* 0x000fe20000010000 */
[----:B------:R-:W-:Y:S01]  /*1f990*/  MOV R0, R3 ;  /* 0x0000000300007202 */ /* 0x000fe20000000f00 */
[----:B------:R-:W-:Y:S02]  /*1f9a0*/  FADD.FTZ R197, R197, R2 ;  /* 0x00000002c5c57221 */ /* 0x000fe40000010000 */
[----:B------:R-:W-:Y:S02]  /*1f9b0*/  FADD.FTZ R198, R198, R195 ;  /* 0x000000c3c6c67221 */ /* 0x000fe40000010000 */
[C---:B------:R-:W-:Y:S05]  /*1f9c0*/  HMMA.16816.F32.BF16 R4, R148.reuse, R156, R4 ;  /* 0x0000009c9404723c */ /* 0x040fea0000041804 */
[----:B------:R-:W-:Y:S03]  /*1f9d0*/  FADD.FTZ R200, R200, R197 ;  /* 0x000000c5c8c87221 */ /* 0x000fe60000010000 */
        /* <DEDUP_REMOVED lines=34> */
[----:B------:R-:W2:Y:S03]  /*1fc00*/  MUFU.EX2 R181, R181 ;  /* 0x000000b500b57308 */ /* 0x000ea60000000800 */
[-C--:B------:R-:W-:Y:S03]  /*1fc10*/  FFMA.FTZ R185, R25, R165.reuse, -R196 ;  /* 0x000000a519b97223 */ /* 0x080fe600000108c4 */
[-CC-:B------:R-:W-:Y:S01]  /*1fc20*/  FFMA.FTZ R186, R26, R165.reuse, -R194.reuse ;  /* 0x000000a51aba7223 */ /* 0x180fe200000108c2 */
[C---:B-1----:R-:W-:Y:S03]  /*1fc30*/  HMMA.16816.F32.BF16 R108, R148.reuse, R172, R108 ;  /* 0x000000ac946c723c */ /* 0x042fe6000004186c */
[----:B------:R-:W-:Y:S01]  /*1fc40*/  MUFU.EX2 R182, R182 ;  /* 0x000000b600b67308 */ /* 0x000fe20000000800 */
[-C--:B------:R-:W-:Y:S02]  /*1fc50*/  FFMA.FTZ R187, R27, R165.reuse, -R194 ;  /* 0x000000a51bbb7223 */ /* 0x080fe400000108c2 */
[----:B------:R-:W-:Y:S02]  /*1fc60*/  LDSM.16.MT88.4 R24, [R233+0x11000] ;  /* 0x01100000e918783b */ /* 0x000fe40000004200 */
[C---:B------:R-:W-:Y:S05]  /*1fc70*/  HMMA.16816.F32.BF16 R112, R148.reuse, R174, R112 ;  /* 0x000000ae9470723c */ /* 0x040fea0000041870 */
[----:B------:R-:W1:Y:S01]  /*1fc80*/  MUFU.EX2 R183, R183 ;  /* 0x000000b700b77308 */ /* 0x000e620000000800 */
[----:B------:R-:W-:Y:S02]  /*1fc90*/  LDSM.16.MT88.4 R172, [R232+0x13000] ;  /* 0x01300000e8ac783b */ /* 0x000fe40000004200 */
        /* <DEDUP_REMOVED lines=15> */
[----:B------:R-:W-:Y:S07]  /*1fd90*/  LDSM.16.MT88.4 R168, [R233+0x13000] ;  /* 0x01300000e9a8783b */ /* 0x000fee0000004200 */
[C---:B-----5:R-:W-:Y:S07]  /*1fda0*/  HMMA.16816.F32.BF16 R16, R148.reuse, R20, R16 ;  /* 0x000000149410723c */ /* 0x060fee0000041810 */
[----:B------:R-:W-:Y:S01]  /*1fdb0*/  F2FP.BF16.PACK_AB R20, R181, R180 ;  /* 0x000000b4b514723e */ /* 0x000fe200000010ff */
[----:B------:R-:W-:Y:S01]  /*1fdc0*/  HMMA.16816.F32.BF16 R144, R148, R22, R144 ;  /* 0x000000169490723c */ /* 0x000fe20000041890 */
[----:B------:R-:W4:Y:S03]  /*1fdd0*/  LDSM.16.MT88.4 R148, [R234+0x13000] ;  /* 0x01300000ea94783b */ /* 0x000f260000004200 */
[----:B-1----:R-:W-:Y:S03]  /*1fde0*/  F2FP.BF16.PACK_AB R21, R183, R182 ;  /* 0x000000b6b715723e */ /* 0x002fe600000010ff */
[----:B--2---:R-:W-:Y:S02]  /*1fdf0*/  F2FP.BF16.PACK_AB R22, R185, R184 ;  /* 0x000000b8b916723e */ /* 0x004fe400000010ff */
[----:B------:R-:W-:Y:S07]  /*1fe00*/  F2FP.BF16.PACK_AB R23, R187, R186 ;  /* 0x000000babb17723e */ /* 0x000fee00000010ff */
[C---:B---3--:R-:W-:Y:S08]  /*1fe10*/  HMMA.16816.F32.BF16 R4, R20.reuse, R152, R4 ;  /* 0x000000981404723c */ /* 0x048ff00000041804 */
        /* <DEDUP_REMOVED lines=29> */
[----:B------:R-:W1:Y:S01]  /*1fff0*/  MUFU.EX2 R177, R177 ;  /* 0x000000b100b17308 */ /* 0x000e620000000800 */
[C---:B------:R-:W-:Y:S01]  /*20000*/  HMMA.16816.F32.BF16 R96, R20.reuse, R154, R96 ;  /* 0x0000009a1460723c */ /* 0x040fe20000041860 */
[----:B------:R-:W4:Y:S03]  /*20010*/  LDSM.16.MT88.4 R152, [R234+0x17000] ;  /* 0x01700000ea98783b */ /* 0x000f260000004200 */
[----:B------:R-:W-:Y:S04]  /*20020*/  FFMA.FTZ R194, R35, R165, -R194 ;  /* 0x000000a523c27223 */ /* 0x000fe800000108c2 */
[C---:B--2---:R-:W-:Y:S01]  /*20030*/  HMMA.16816.F32.BF16 R100, R20.reuse, R24, R100 ;  /* 0x000000181464723c */ /* 0x044fe20000041864 */
[----:B------:R-:W-:Y:S01]  /*20040*/  LDSM.16.MT88.4 R28, [R232+0x17000] ;  /* 0x01700000e81c783b */ /* 0x000fe20000004200 */
[----:B------:R-:W-:Y:S06]  /*20050*/  MUFU.EX2 R178, R178 ;  /* 0x000000b200b27308 */ /* 0x000fec0000000800 */
[C---:B------:R-:W-:Y:S01]  /*20060*/  HMMA.16816.F32.BF16 R104, R20.reuse, R26, R104 ;  /* 0x0000001a1468723c */ /* 0x040fe20000041868 */
[----:B------:R-:W2:Y:S03]  /*20070*/  LDSM.16.MT88.4 R24, [R233+0x17000] ;  /* 0x01700000e918783b */ /* 0x000ea60000004200 */
[----:B------:R-:W5:Y:S04]  /*20080*/  MUFU.EX2 R179, R179 ;  /* 0x000000b300b37308 */ /* 0x000f680000000800 */
[C---:B---3--:R-:W-:Y:S01]  /*20090*/  HMMA.16816.F32.BF16 R108, R20.reuse, R148, R108 ;  /* 0x00000094146c723c */ /* 0x048fe2000004186c */
[----:B------:R-:W-:Y:S05]  /*200a0*/  LDSM.16.MT88.4 R32, [R233+0x11800] ;  /* 0x01180000e920783b */ /* 0x000fea0000004200 */
[----:B------:R-:W3:Y:S02]  /*200b0*/  MUFU.EX2 R196, R196 ;  /* 0x000000c400c47308 */ /* 0x000ee40000000800 */
[C---:B------:R-:W-:Y:S01]  /*200c0*/  HMMA.16816.F32.BF16 R112, R20.reuse, R150, R112 ;  /* 0x000000961470723c */ /* 0x040fe20000041870 */
[----:B------:R-:W-:Y:S07]  /*200d0*/  LDSM.16.MT88.4 R148, [R232+0x11800] ;  /* 0x01180000e894783b */ /* 0x000fee0000004200 */
[C---:B------:R-:W-:Y:S01]  /*200e0*/  HMMA.16816.F32.BF16 R116, R20.reuse, R156, R116 ;  /* 0x0000009c1474723c */ /* 0x040fe20000041874 */
[----:B------:R-:W1:Y:S07]  /*200f0*/  MUFU.EX2 R194, R194 ;  /* 0x000000c200c27308 */ /* 0x000e6e0000000800 */
[C---:B------:R-:W-:Y:S01]  /*20100*/  HMMA.16816.F32.BF16 R120, R20.reuse, R158, R120 ;  /* 0x0000009e1478723c */ /* 0x040fe20000041878 */
[----:B------:R-:W1:Y:S07]  /*20110*/  LDSM.16.MT88.4 R156, [R234+0x11800] ;  /* 0x01180000ea9c783b */ /* 0x000e6e0000004200 */
        /* <DEDUP_REMOVED lines=10> */
[----:B------:R-:W-:Y:S07]  /*201c0*/  HMMA.16816.F32.BF16 R144, R20, R162, R144 ;  /* 0x000000a21490723c */ /* 0x000fee0000041890 */
[----:B-1----:R-:W-:Y:S02]  /*201d0*/  F2FP.BF16.PACK_AB R20, R177, R176 ;  /* 0x000000b0b114723e */ /* 0x002fe400000010ff */
[----:B-----5:R-:W-:Y:S03]  /*201e0*/  F2FP.BF16.PACK_AB R21, R179, R178 ;  /* 0x000000b2b315723e */ /* 0x020fe600000010ff */
[----:B---3--:R-:W-:Y:S02]  /*201f0*/  F2FP.BF16.PACK_AB R22, R196, R203 ;  /* 0x000000cbc416723e */ /* 0x008fe400000010ff */
[----:B------:R-:W-:Y:S07]  /*20200*/  F2FP.BF16.PACK_AB R23, R194, R205 ;  /* 0x000000cdc217723e */ /* 0x000fee00000010ff */
[C---:B------:R-:W-:Y:S01]  /*20210*/  HMMA.16816.F32.BF16 R160, R20.reuse, R156, R4 ;  /* 0x0000009c14a0723c */ /* 0x040fe20000041804 */
[----:B------:R-:W1:Y:S07]  /*20220*/  LDSM.16.MT88.4 R4, [R233+0x13800] ;  /* 0x01380000e904783b */ /* 0x000e6e0000004200 */
        /* <DEDUP_REMOVED lines=32> */
[C---:B----4-:R-:W-:Y:S08]  /*20430*/  HMMA.16816.F32.BF16 R132, R20.reuse, R28, R132 ;  /* 0x0000001c1484723c */ /* 0x050ff00000041884 */
[C---:B------:R-:W-:Y:S07]  /*20440*/  HMMA.16816.F32.BF16 R152, R20.reuse, R30, R12 ;  /* 0x0000001e1498723c */ /* 0x040fee000004180c */
[----:B------:R-:W-:Y:S01]  /*20450*/  FADD.FTZ R13, R201, R200 ;  /* 0x000000c8c90d7221 */ /* 0x000fe20000010000 */
[C---:B-1----:R-:W-:Y:S04]  /*20460*/  HMMA.16816.F32.BF16 R136, R20.reuse, R4, R136 ;  /* 0x000000041488723c */ /* 0x042fe80000041888 */
[----:B------:R-:W-:Y:S03]  /*20470*/  FADD.FTZ R13, R204, R13 ;  /* 0x0000000dcc0d7221 */ /* 0x000fe60000010000 */
[----:B------:R-:W-:Y:S01]  /*20480*/  FADD.FTZ R5, R199, R198 ;  /* 0x000000c6c7057221 */ /* 0x000fe20000010000 */
[C---:B------:R-:W-:Y:S04]  /*20490*/  HMMA.16816.F32.BF16 R140, R20.reuse, R6, R140 ;  /* 0x00000006148c723c */ /* 0x040fe8000004188c */
[----:B------:R-:W-:Y:S02]  /*204a0*/  FADD.FTZ R5, R202, R5 ;  /* 0x00000005ca057221 */ /* 0x000fe40000010000 */
[----:B------:R-:W-:Y:S02]  /*204b0*/  FADD.FTZ R182, R182, R13 ;  /* 0x0000000db6b67221 */ /* 0x000fe40000010000 */
[----:B------:R-:W-:Y:S01]  /*204c0*/  FADD.FTZ R180, R180, R5 ;  /* 0x00000005b4b47221 */ /* 0x000fe20000010000 */
[C---:B---3--:R-:W-:Y:S03]  /*204d0*/  HMMA.16816.F32.BF16 R148, R20.reuse, R8, R16 ;  /* 0x000000081494723c */ /* 0x048fe60000041810 */
        /* <DEDUP_REMOVED lines=15> */
[----:B------:R-:W-:-:S05]  /*205d0*/  @P0 BRA `(.L_x_3979) ;  /* 0xffffc69000000947 */ /* 0x000fca000383ffff */
.L_x_3970:
        /* <DEDUP_REMOVED lines=11> */
.L_x_3984:
[----:B---3--:R-:W-:Y:S01]  /*20690*/  FADD.FTZ R11, R10, R248 ;  /* 0x000000f80a0b7221 */ /* 0x008fe20000010000 */
[----:B------:R-:W-:Y:S05]  /*206a0*/  BRA.DIV ~URZ, `(.L_x_3981) ;  /* 0x000019327f007947 */ /* 0x000fea000b800000 */
[----:B------:R-:W3:Y:S04]  /*206b0*/  SHFL.BFLY PT, R12, R251, 0x2, 0x1f ;  /* 0x0c401f00fb0c7f89 */ /* 0x000ee800000e0000 */
[----:B------:R-:W4:Y:S01]  /*206c0*/  SHFL.BFLY PT, R2, R11, 0x1, 0x1f ;  /* 0x0c201f000b027f89 */ /* 0x000f2200000e0000 */
[----:B---3--:R-:W-:Y:S02]  /*206d0*/  FADD.FTZ R12, R12, R251 ;  /* 0x000000fb0c0c7221 */ /* 0x008fe40000010000 */
[----:B----4-:R-:W-:-:S03]  /*206e0*/  FADD.FTZ R2, R11, R2 ;  /* 0x000000020b027221 */ /* 0x010fc60000010000 */
[----:B------:R3:W4:Y:S04]  /*206f0*/  SHFL.BFLY PT, R10, R12, 0x1, 0x1f ;  /* 0x0c201f000c0a7f89 */ /* 0x00072800000e0000 */
.L_x_3985:
[----:B------:R-:W1:Y:S01]  /*20700*/  S2R R9, SR_TID.X ;  /* 0x0000000000097919 */ /* 0x000e620000002100 */
[----:B----4-:R-:W-:-:S03]  /*20710*/  FADD.FTZ R6, R10, R12 ;  /* 0x0000000c0a067221 */ /* 0x010fc60000010000 */
[----:B------:R-:W-:Y:S01]  /*20720*/  BAR.SYNC.DEFER_BLOCKING 0x0 ;  /* 0x0000000000007b1d */ /* 0x000fe20000010000 */
[----:B------:R-:W-:Y:S02]  /*20730*/  FSETP.NE.FTZ.AND P4, PT, R2, RZ, PT ;  /* 0x000000ff0200720b */ /* 0x000fe40003f95000 */
[----:B------:R-:W-:Y:S02]  /*20740*/  FSETP.NE.FTZ.AND P3, PT, R6, RZ, PT ;  /* 0x000000ff0600720b */ /* 0x000fe40003f75000 */
[----:B------:R-:W-:Y:S01]  /*20750*/  MOV R8, 0x3f800000 ;  /* 0x3f80000000087802 */ /* 0x000fe20000000f00 */
[----:B------:R-:W-:Y:S01]  /*20760*/  ULDC.64 UR4, c[0x0][0x118] ;  /* 0x0000460000047ab9 */ /* 0x000fe20000000a00 */
[----:B------:R-:W-:-:S07]  /*20770*/  MOV R7, 0x3f800000 ;  /* 0x3f80000000077802 */ /* 0x000fce0000000f00 */
[----:B------:R-:W4:Y:S01]  /*20780*/  @P4 MUFU.RCP R8, R2 ;  /* 0x0000000200084308 */ /* 0x000f220000001000 */
[----:B-1----:R-:W-:-:S07]  /*20790*/  SHF.R.S32.HI R10, RZ, 0x1f, R9 ;  /* 0x0000001fff0a7819 */ /* 0x002fce0000011409 */
[----:B------:R-:W1:Y:S01]  /*207a0*/  @P3 MUFU.RCP R7, R6 ;  /* 0x0000000600073308 */ /* 0x000e620000001000 */
[CC--:B------:R-:W-:Y:S02]  /*207b0*/  LEA.HI R11, R10.reuse, R9.reuse, RZ, 0x2 ;  /* 0x000000090a0b7211 */ /* 0x0c0fe400078f10ff */
[----:B------:R-:W-:Y:S02]  /*207c0*/  LEA.HI R10, R10, R9, RZ, 0x5 ;  /* 0x000000090a0a7211 */ /* 0x000fe400078f28ff */
[--C-:B---3--:R-:W-:Y:S02]  /*207d0*/  SHF.R.S32.HI R12, RZ, 0x2, R11.reuse ;  /* 0x00000002ff0c7819 */ /* 0x108fe4000001140b */
[----:B------:R-:W-:Y:S01]  /*207e0*/  SHF.R.S32.HI R13, RZ, 0x1f, R11 ;  /* 0x0000001fff0d7819 */ /* 0x000fe2000001140b */
[C---:B----4-:R-:W-:Y:S01]  /*207f0*/  FMUL.FTZ R160, R8.reuse, R160 ;  /* 0x000000a008a07220 */ /* 0x050fe20000410000 */
[----:B------:R-:W-:Y:S01]  /*20800*/  LOP3.LUT R16, R11, 0x1ffffffc, RZ, 0xc0, !PT ;  /* 0x1ffffffc0b107812 */ /* 0x000fe200078ec0ff */
[C---:B------:R-:W-:Y:S01]  /*20810*/  FMUL.FTZ R161, R8.reuse, R161 ;  /* 0x000000a108a17220 */ /* 0x040fe20000410000 */
[----:B------:R-:W-:Y:S01]  /*20820*/  LEA.HI R13, R13, R12, RZ, 0x3 ;  /* 0x0000000c0d0d7211 */ /* 0x000fe200078f18ff */
[C---:B------:R-:W-:Y:S01]  /*20830*/  FMUL.FTZ R156, R8.reuse, R156 ;  /* 0x0000009c089c7220 */ /* 0x040fe20000410000 */
[----:B------:R-:W-:Y:S01]  /*20840*/  SHF.R.S32.HI R11, RZ, 0x5, R10 ;  /* 0x00000005ff0b7819 */ /* 0x000fe2000001140a */
[C---:B------:R-:W-:Y:S01]  /*20850*/  FMUL.FTZ R157, R8.reuse, R157 ;  /* 0x0000009d089d7220 */ /* 0x040fe20000410000 */
[----:B------:R-:W-:Y:S01]  /*20860*/  LOP3.LUT R13, R13, 0xfffffff8, RZ, 0xc0, !PT ;  /* 0xfffffff80d0d7812 */ /* 0x000fe200078ec0ff */
[----:B------:R-:W-:Y:S01]  /*20870*/  FMUL.FTZ R36, R8, R36 ;  /* 0x0000002408247220 */ /* 0x000fe20000410000 */
[----:B------:R-:W-:Y:S01]  /*20880*/  IADD3 R16, -R16, R9, RZ ;  /* 0x0000000910107210 */ /* 0x000fe20007ffe1ff */
[----:B------:R-:W-:Y:S01]  /*20890*/  FMUL.FTZ R37, R8, R37 ;  /* 0x0000002508257220 */ /* 0x000fe20000410000 */
[----:B------:R-:W-:Y:S01]  /*208a0*/  IADD3 R12, R12, -R13, RZ ;  /* 0x8000000d0c0c7210 */ /* 0x000fe20007ffe0ff */
[C---:B------:R-:W-:Y:S01]  /*208b0*/  FMUL.FTZ R40, R8.reuse, R40 ;  /* 0x0000002808287220 */ /* 0x040fe20000410000 */
[----:B------:R-:W-:Y:S01]  /*208c0*/  LEA R13, R11, R16, 0x9 ;  /* 0x000000100b0d7211 */ /* 0x000fe200078e48ff */
[----:B------:R-:W-:Y:S01]  /*208d0*/  FMUL.FTZ R41, R8, R41 ;  /* 0x0000002908297220 */ /* 0x000fe20000410000 */
[----:B------:R-:W-:Y:S01]  /*208e0*/  SHF.L.U32 R14, R12, 0x6, RZ ;  /* 0x000000060c0e7819 */ /* 0x000fe200000006ff */
[----:B------:R-:W-:Y:S01]  /*208f0*/  FMUL.FTZ R44, R8, R44 ;  /* 0x0000002c082c7220 */ /* 0x000fe20000410000 */
[----:B------:R-:W-:Y:S01]  /*20900*/  LOP3.LUT R15, R12, 0x1, RZ, 0xc0, !PT ;  /* 0x000000010c0f7812 */ /* 0x000fe200078ec0ff */
[----:B------:R-:W-:Y:S01]  /*20910*/  FMUL.FTZ R45, R8, R45 ;  /* 0x0000002d082d7220 */ /* 0x000fe20000410000 */
[----:B------:R-:W-:Y:S01]  /*20920*/  LOP3.LUT R14, R14, 0x1c0, RZ, 0xc0, !PT ;  /* 0x000001c00e0e7812 */ /* 0x000fe200078ec0ff */
[C---:B------:R-:W-:Y:S01]  /*20930*/  FMUL.FTZ R48, R8.reuse, R48 ;  /* 0x0000003008307220 */ /* 0x040fe20000410000 */
[----:B------:R-:W-:Y:S01]  /*20940*/  ISETP.NE.U32.AND P0, PT, R15, 0x1, PT ;  /* 0x000000010f00780c */ /* 0x000fe20003f05070 */
[----:B------:R-:W-:Y:S01]  /*20950*/  FMUL.FTZ R49, R8, R49 ;  /* 0x0000003108317220 */ /* 0x000fe20000410000 */
[----:B------:R-:W-:Y:S01]  /*20960*/  LEA.HI R14, R14, R14, RZ, 0x1d ;  /* 0x0000000e0e0e7211 */ /* 0x000fe200078fe8ff */
[----:B------:R-:W-:Y:S01]  /*20970*/  FMUL.FTZ R52, R8, R52 ;  /* 0x0000003408347220 */ /* 0x000fe20000410000 */
[----:B------:R-:W-:Y:S01]  /*20980*/  R2P PR, R12, 0x6 ;  /* 0x000000060c007804 */ /* 0x000fe20000000000 */
[C---:B------:R-:W-:Y:S01]  /*20990*/  FMUL.FTZ R53, R8.reuse, R53 ;  /* 0x0000003508357220 */ /* 0x040fe20000410000 */
[----:B------:R-:W-:Y:S01]  /*209a0*/  LEA R13, R13, R14, 0x1 ;  /* 0x0000000e0d0d7211 */ /* 0x000fe200078e08ff */
[----:B------:R-:W-:-:S02]  /*209b0*/  FMUL.FTZ R56, R8, R56 ;  /* 0x0000003808387220 */ /* 0x000fc40000410000 */
[C---:B------:R-:W-:Y:S01]  /*209c0*/  FMUL.FTZ R57, R8.reuse, R57 ;  /* 0x0000003908397220 */ /* 0x040fe20000410000 */
[----:B------:R-:W-:Y:S01]  /*209d0*/  SHF.L.U32 R12, R13, 0x2, RZ ;  /* 0x000000020d0c7819 */ /* 0x000fe200000006ff */
[C---:B------:R-:W-:Y:S01]  /*209e0*/  FMUL.FTZ R60, R8.reuse, R60 ;  /* 0x0000003c083c7220 */ /* 0x040fe20000410000 */
[----:B------:R-:W-:Y:S01]  /*209f0*/  STS.64 [R13.X4], R160 ;  /* 0x000000a00d007388 */ /* 0x000fe20000004a00 */
[----:B------:R-:W-:Y:S01]  /*20a00*/  FMUL.FTZ R61, R8, R61 ;  /* 0x0000003d083d7220 */ /* 0x000fe20000410000 */
[----:B------:R-:W-:Y:S01]  /*20a10*/  IADD3 R14, R12, -0x20, RZ ;  /* 0xffffffe00c0e7810 */ /* 0x000fe20007ffe0ff */
[----:B------:R-:W-:Y:S01]  /*20a20*/  FMUL.FTZ R64, R8, R64 ;  /* 0x0000004008407220 */ /* 0x000fe20000410000 */
[----:B------:R-:W-:Y:S01]  /*20a30*/  @P0 IADD3 R14, R12, 0x20, RZ ;  /* 0x000000200c0e0810 */ /* 0x000fe20007ffe0ff */
        /* <DEDUP_REMOVED lines=44> */
[----:B------:R-:W-:Y:S01]  /*20d00*/  FMUL.FTZ R145, R8, R145 ;  /* 0x0000009108917220 */ /* 0x000fe20000410000 */
[----:B------:R-:W-:Y:S01]  /*20d10*/  MOV R8, 0x40 ;  /* 0x0000004000087802 */ /* 0x000fe20000000f00 */
[C---:B-1----:R-:W-:Y:S02]  /*20d20*/  FMUL.FTZ R163, R7.reuse, R163 ;  /* 0x000000a307a37220 */ /* 0x042fe40000410000 */
[C---:B------:R-:W-:Y:S02]  /*20d30*/  FMUL.FTZ R162, R7.reuse, R162 ;  /* 0x000000a207a27220 */ /* 0x040fe40000410000 */
[C---:B------:R-:W-:Y:S02]  /*20d40*/  FMUL.FTZ R159, R7.reuse, R159 ;  /* 0x0000009f079f7220 */ /* 0x040fe40000410000 */
        /* <DEDUP_REMOVED lines=63> */
[----:B------:R-:W-:Y:S01]  /*21140*/  FMUL.FTZ R146, R7, R146 ;  /* 0x0000009207927220 */ /* 0x000fe20000410000 */
[----:B------:R-:W-:Y:S02]  /*21150*/  SEL R7, R8, 0xffffffc0, !P1 ;  /* 0xffffffc008077807 */ /* 0x000fe40004800000 */
[----:B------:R-:W-:-:S02]  /*21160*/  MOV R8, 0x80 ;  /* 0x0000008000087802 */ /* 0x000fc40000000f00 */
[----:B------:R-:W-:Y:S02]  /*21170*/  IADD3 R15, R12, R7, RZ ;  /* 0x000000070c0f7210 */ /* 0x000fe40007ffe0ff */
[----:B------:R-:W-:Y:S02]  /*21180*/  SEL R17, R8, 0xffffff80, !P2 ;  /* 0xffffff8008117807 */ /* 0x000fe40005000000 */
[-C--:B------:R-:W-:Y:S01]  /*21190*/  IADD3 R8, R7, R14.reuse, RZ ;  /* 0x0000000e07087210 */ /* 0x080fe20007ffe0ff */
[----:B------:R-:W-:Y:S01]  /*211a0*/  STS.64 [R15], R36 ;  /* 0x000000240f007388 */ /* 0x000fe20000000a00 */
[-C--:B------:R-:W-:Y:S02]  /*211b0*/  IADD3 R16, R12, R17.reuse, RZ ;  /* 0x000000110c107210 */ /* 0x080fe40007ffe0ff */
[----:B------:R-:W-:Y:S01]  /*211c0*/  IADD3 R18, R17, R14, RZ ;  /* 0x0000000e11127210 */ /* 0x000fe20007ffe0ff */
[----:B------:R-:W-:Y:S01]  /*211d0*/  STS.64 [R15+0x800], R38 ;  /* 0x000800260f007388 */ /* 0x000fe20000000a00 */
[----:B------:R-:W-:-:S02]  /*211e0*/  IADD3 R19, R15, R17, RZ ;  /* 0x000000110f137210 */ /* 0x000fc40007ffe0ff */
[----:B------:R-:W-:Y:S01]  /*211f0*/  IADD3 R17, R8, R17, RZ ;  /* 0x0000001108117210 */ /* 0x000fe20007ffe0ff */
        /* <DEDUP_REMOVED lines=44> */
[----:B------:R-:W-:Y:S04]  /*214c0*/  STS.64 [R14+0xc000], R128 ;  /* 0x00c000800e007388 */ /* 0x000fe80000000a00 */
[----:B------:R-:W-:Y:S04]  /*214d0*/  STS.64 [R14+0xc800], R130 ;  /* 0x00c800820e007388 */ /* 0x000fe80000000a00 */
[----:B------:R-:W-:Y:S04]  /*214e0*/  STS.64 [R15+0xc000], R132 ;  /* 0x00c000840f007388 */ /* 0x000fe80000000a00 */
[----:B------:R-:W-:Y:S04]  /*214f0*/  STS.64 [R15+0xc800], R134 ;  /* 0x00c800860f007388 */ /* 0x000fe80000000a00 */
        /* <DEDUP_REMOVED lines=8> */
[----:B------:R4:W-:Y:S04]  /*21580*/  STS.64 [R17+0xc000], R144 ;  /* 0x00c0009011007388 */ /* 0x0009e80000000a00 */
[----:B------:R4:W-:Y:S04]  /*21590*/  STS.64 [R17+0xc800], R146 ;  /* 0x00c8009211007388 */ /* 0x0009e80000000a00 */
[----:B-1----:R1:W2:Y:S04]  /*215a0*/  LD.E.64 R12, [R4.64+0xb0] ;  /* 0x0000b004040c7980 */ /* 0x0022a8000c101b00 */
[----:B---3--:R1:W3:Y:S04]  /*215b0*/  LD.E R8, [R4.64+0x60] ;  /* 0x0000600404087980 */ /* 0x0082e8000c101900 */
[----:B------:R-:W1:Y:S04]  /*215c0*/  S2R R153, SR_TID.X ;  /* 0x0000000000997919 */ /* 0x000e680000002100 */
[----:B------:R1:W5:Y:S04]  /*215d0*/  LD.E R7, [R4.64+0xcc] ;  /* 0x0000cc0404077980 */ /* 0x000368000c101900 */
[----:B------:R1:W5:Y:S04]  /*215e0*/  LD.E.64 R154, [R4.64+0x78] ;  /* 0x00007804049a7980 */ /* 0x000368000c101b00 */
[----:B------:R1:W5:Y:S01]  /*215f0*/  LD.E.64 R156, [R4.64+0xa8] ;  /* 0x0000a804049c7980 */ /* 0x000362000c101b00 */
[----:B------:R-:W-:Y:S01]  /*21600*/  LOP3.LUT R10, R10, 0xffffffe0, RZ, 0xc0, !PT ;  /* 0xffffffe00a0a7812 */ /* 0x000fe200078ec0ff */
[----:B------:R-:W1:Y:S01]  /*21610*/  @P4 MUFU.LG2 R2, R2 ;  /* 0x0000000200024308 */ /* 0x000e620000000c00 */
[----:B----4-:R-:W-:Y:S01]  /*21620*/  SHF.R.S32.HI R144, RZ, 0x1f, R11 ;  /* 0x0000001fff907819 */ /* 0x010fe2000001140b */
[----:B------:R-:W-:Y:S01]  /*21630*/  BSSY B0, `(.L_x_3982) ;  /* 0x0000056000007945 */ /* 0x000fe20003800000 */
[----:B------:R-:W-:-:S02]  /*21640*/  IADD3 R10, R9, -R10, RZ ;  /* 0x8000000a090a7210 */ /* 0x000fc40007ffe0ff */
[----:B------:R-:W-:Y:S01]  /*21650*/  LEA.HI R144, R144, R11, RZ, 0x2 ;  /* 0x0000000b90907211 */ /* 0x000fe200078f10ff */
[----:B------:R-:W-:Y:S01]  /*21660*/  BAR.SYNC.DEFER_BLOCKING 0x0 ;  /* 0x0000000000007b1d */ /* 0x000fe20000010000 */
[----:B------:R-:W-:Y:S02]  /*21670*/  LOP3.LUT P0, RZ, R10, 0x3, RZ, 0xc0, !PT ;  /* 0x000000030aff7812 */ /* 0x000fe4000780c0ff */
[----:B------:R-:W-:Y:S02]  /*21680*/  LOP3.LUT R144, R144, 0xffffffc, RZ, 0xc0, !PT ;  /* 0x0ffffffc90907812 */ /* 0x000fe400078ec0ff */
[----:B-1----:R-:W-:Y:S01]  /*21690*/  SHF.R.S32.HI R14, RZ, 0x1f, R153 ;  /* 0x0000001fff0e7819 */ /* 0x002fe20000011499 */
[----:B------:R-:W1:Y:S01]  /*216a0*/  @P3 MUFU.LG2 R6, R6 ;  /* 0x0000000600063308 */ /* 0x000e620000000c00 */
[----:B------:R-:W-:Y:S02]  /*216b0*/  IADD3 R144, R11, -R144, RZ ;  /* 0x800000900b907210 */ /* 0x000fe40007ffe0ff */
[----:B------:R-:W-:Y:S01]  /*216c0*/  LEA.HI R14, R14, R153, RZ, 0x4 ;  /* 0x000000990e0e7211 */ /* 0x000fe200078f20ff */
[----:B------:R-:W-:Y:S01]  /*216d0*/  @P4 FMUL.FTZ R11, R2, 0.69314718246459960938 ;  /* 0x3f317218020b4820 */ /* 0x000fe20000410000 */
[----:B------:R-:W-:-:S02]  /*216e0*/  MOV R9, 0xff800000 ;  /* 0xff80000000097802 */ /* 0x000fc40000000f00 */
[----:B------:R-:W-:Y:S01]  /*216f0*/  LOP3.LUT R16, R14, 0xfffffff0, RZ, 0xc0, !PT ;  /* 0xfffffff00e107812 */ /* 0x000fe200078ec0ff */
[----:B-----5:R-:W-:Y:S01]  /*21700*/  @P4 FFMA.FTZ R9, R164, R0, R11 ;  /* 0x00000000a4094223 */ /* 0x020fe2000001000b */
[----:B------:R-:W-:Y:S02]  /*21710*/  SHF.R.S32.HI R14, RZ, 0x4, R14 ;  /* 0x00000004ff0e7819 */ /* 0x000fe4000001140e */
[----:B------:R-:W-:Y:S02]  /*21720*/  IADD3 R15, -R16, R153, RZ ;  /* 0x00000099100f7210 */ /* 0x000fe40007ffe1ff */
[----:B------:R-:W-:Y:S02]  /*21730*/  SHF.L.U32 R17, R14, 0x6, RZ ;  /* 0x000000060e117819 */ /* 0x000fe400000006ff */
[----:B------:R-:W-:Y:S01]  /*21740*/  LEA.HI R16, R15, R15, RZ, 0x1 ;  /* 0x0000000f0f107211 */ /* 0x000fe200078f08ff */
[----:B-1----:R-:W-:Y:S01]  /*21750*/  @P3 FMUL.FTZ R6, R6, 0.69314718246459960938 ;  /* 0x3f31721806063820 */ /* 0x002fe20000410000 */
[----:B------:R-:W-:-:S02]  /*21760*/  LOP3.LUT R17, R17, 0x1c0, RZ, 0xc0, !PT ;  /* 0x000001c011117812 */ /* 0x000fc400078ec0ff */
[C---:B------:R-:W-:Y:S02]  /*21770*/  SHF.L.U32 R18, R16.reuse, 0x2, RZ ;  /* 0x0000000210127819 */ /* 0x040fe400000006ff */
[----:B------:R-:W-:Y:S02]  /*21780*/  SHF.R.U32.HI R4, RZ, 0x3, R17 ;  /* 0x00000003ff047819 */ /* 0x000fe40000011611 */
[----:B------:R-:W-:Y:S02]  /*21790*/  LOP3.LUT R5, R17, 0x38, R18, 0xf8, !PT ;  /* 0x0000003811057812 */ /* 0x000fe400078ef812 */
[----:B------:R-:W-:Y:S02]  /*217a0*/  LOP3.LUT R16, R16, 0xffffffe, RZ, 0xc0, !PT ;  /* 0x0ffffffe10107812 */ /* 0x000fe400078ec0ff */
[----:B------:R-:W-:Y:S02]  /*217b0*/  LOP3.LUT R4, R5, R4, RZ, 0x3c, !PT ;  /* 0x0000000405047212 */ /* 0x000fe400078e3cff */
[----:B------:R-:W-:-:S02]  /*217c0*/  IADD3 R145, R15, -R16, RZ ;  /* 0x800000100f917210 */ /* 0x000fc40007ffe0ff */
[----:B------:R-:W-:Y:S01]  /*217d0*/  MOV R10, 0xff800000 ;  /* 0xff800000000a7802 */ /* 0x000fe20000000f00 */
[----:B------:R-:W-:Y:S01]  /*217e0*/  @P3 FFMA.FTZ R10, R3, R0, R6 ;  /* 0x00000000030a3223 */ /* 0x000fe20000010006 */
[----:B------:R-:W-:Y:S02]  /*217f0*/  LEA R145, R145, R4, 0x2 ;  /* 0x0000000491917211 */ /* 0x000fe400078e10ff */
[----:B------:R-:W-:-:S03]  /*21800*/  SHF.R.S32.HI R4, RZ, 0x1f, R153 ;  /* 0x0000001fff047819 */ /* 0x000fc60000011499 */
[----:B------:R1:W4:Y:S01]  /*21810*/  LDS.128 R140, [R145.X4] ;  /* 0x00000000918c7984 */ /* 0x0003220000004c00 */
[----:B------:R-:W-:-:S03]  /*21820*/  LEA.HI R4, R4, R153, RZ, 0x5 ;  /* 0x0000009904047211 */ /* 0x000fc600078f28ff */
[----:B------:R1:W1:Y:S01]  /*21830*/  LDS.128 R136, [R145.X4+0x800] ;  /* 0x0008000091887984 */ /* 0x0002620000004c00 */
[----:B------:R-:W-:-:S03]  /*21840*/  LOP3.LUT R4, R4, 0xffffffe0, RZ, 0xc0, !PT ;  /* 0xffffffe004047812 */ /* 0x000fc600078ec0ff */
[----:B------:R1:W1:Y:S01]  /*21850*/  LDS.128 R132, [R145.X4+0x1000] ;  /* 0x0010000091847984 */ /* 0x0002620000004c00 */
[----:B------:R-:W-:-:S03]  /*21860*/  IADD3 R4, R153, -R4, RZ ;  /* 0x8000000499047210 */ /* 0x000fc60007ffe0ff */
[----:B------:R1:W1:Y:S01]  /*21870*/  LDS.128 R128, [R145.X4+0x1800] ;  /* 0x0018000091807984 */ /* 0x0002620000004c00 */
[----:B------:R-:W-:-:S03]  /*21880*/  SHF.R.S32.HI R5, RZ, 0x1f, R4 ;  /* 0x0000001fff057819 */ /* 0x000fc60000011404 */
[----:B------:R1:W1:Y:S01]  /*21890*/  LDS.128 R124, [R145.X4+0x2000] ;  /* 0x00200000917c7984 */ /* 0x0002620000004c00 */
[----:B------:R-:W-:Y:S02]  /*218a0*/  LEA.HI R5, R5, R4, RZ, 0x2 ;  /* 0x0000000405057211 */ /* 0x000fe400078f10ff */
[----:B------:R-:W-:Y:S01]  /*218b0*/  SHF.L.U32 R4, R239, 0x6, RZ ;  /* 0x00000006ef047819 */ /* 0x000fe200000006ff */
[----:B------:R1:W1:Y:S01]  /*218c0*/  LDS.128 R120, [R145.X4+0x2800] ;  /* 0x0028000091787984 */ /* 0x0002620000004c00 */
[----:B------:R-:W-:-:S03]  /*218d0*/  SHF.R.S32.HI R5, RZ, 0x2, R5 ;  /* 0x00000002ff057819 */ /* 0x000fc60000011405 */
[----:B------:R1:W1:Y:S01]  /*218e0*/  LDS.128 R116, [R145.X4+0x3000] ;  /* 0x0030000091747984 */ /* 0x0002620000004c00 */
[----:B------:R-:W-:-:S03]  /*218f0*/  LEA R5, R144, R5, 0x4 ;  /* 0x0000000590057211 */ /* 0x000fc600078e20ff */
        /* <DEDUP_REMOVED lines=25> */
[----:B--2---:R-:W-:-:S04]  /*21a90*/  IMAD R12, R12, UR8, R243 ;  /* 0x000000080c0c7c24 */ /* 0x004fc8000f8e02f3 */
[----:B---3--:R-:W-:-:S04]  /*21aa0*/  IMAD R8, R12, R8, R241 ;  /* 0x000000080c087224 */ /* 0x008fc800078e02f1 */
[----:B------:R-:W-:Y:S01]  /*21ab0*/  IMAD R8, R13, R8, R4 ;  /* 0x000000080d087224 */ /* 0x000fe200078e0204 */
[----:B------:R-:W-:Y:S05]  /*21ac0*/  @P0 BRA `(.L_x_3983) ;  /* 0x000000c000000947 */ /* 0x000fea0003800000 */
[----:B-1--4-:R-:W-:Y:S01]  /*21ad0*/  IMAD R0, R239, -0x40, R240 ;  /* 0xffffffc0ef007824 */ /* 0x012fe200078e02f0 */
        /* <DEDUP_REMOVED lines=11> */
.L_x_3983:
[----:B-1--4-:R-:W-:Y:S05]  /*21b90*/  BSYNC B0 ;  /* 0x0000000000007941 */ /* 0x012fea0003800000 */
.L_x_3982:
[----:B------:R-:W-:Y:S01]  /*21ba0*/  IMAD.SHL.U32 R2, R15, 0x4, RZ ;  /* 0x000000040f027824 */ /* 0x000fe200078e00ff */
[----:B------:R-:W-:Y:S01]  /*21bb0*/  IADD3 R0, R14, 0x8, RZ ;  /* 0x000000080e007810 */ /* 0x000fe20007ffe0ff */
[----:B------:R-:W-:Y:S01]  /*21bc0*/  IMAD R239, R239, -0x40, R240 ;  /* 0xffffffc0efef7824 */ /* 0x000fe200078e02f0 */
[----:B------:R-:W-:Y:S01]  /*21bd0*/  ULDC.64 UR4, c[0x0][0x118] ;  /* 0x0000460000047ab9 */ /* 0x000fe20000000a00 */
[----:B------:R-:W-:Y:S01]  /*21be0*/  IMAD R7, R8, R7, RZ ;  /* 0x0000000708077224 */ /* 0x000fe200078e02ff */
[----:B------:R-:W-:Y:S02]  /*21bf0*/  SHF.R.S32.HI R3, RZ, 0x1f, R2 ;  /* 0x0000001fff037819 */ /* 0x000fe40000011402 */
[----:B------:R-:W-:-:S02]  /*21c00*/  ISETP.GE.AND P5, PT, R0, R239, PT ;  /* 0x000000ef0000720c */ /* 0x000fc40003fa6270 */
[C---:B------:R-:W-:Y:S01]  /*21c10*/  IADD3 R0, R14.reuse, 0x18, RZ ;  /* 0x000000180e007810 */ /* 0x040fe20007ffe0ff */
[C---:B------:R-:W-:Y:S01]  /*21c20*/  IMAD.WIDE R4, R14.reuse, 0x100, R2 ;  /* 0x000001000e047825 */ /* 0x040fe200078e0202 */
[----:B------:R-:W-:Y:S02]  /*21c30*/  IADD3 R2, R14, 0x10, RZ ;  /* 0x000000100e027810 */ /* 0x000fe40007ffe0ff */
[----:B------:R-:W-:Y:S02]  /*21c40*/  ISETP.GE.AND P3, PT, R0, R239, PT ;  /* 0x000000ef0000720c */ /* 0x000fe40003f66270 */
[----:B------:R-:W-:Y:S02]  /*21c50*/  IADD3 R6, P0, R4, R7, RZ ;  /* 0x0000000704067210 */ /* 0x000fe40007f1e0ff */
[----:B------:R-:W-:Y:S02]  /*21c60*/  IADD3 R0, R14, 0x30, RZ ;  /* 0x000000300e007810 */ /* 0x000fe40007ffe0ff */
[----:B------:R-:W-:-:S02]  /*21c70*/  LEA.HI.X.SX32 R3, R7, R5, 0x1, P0 ;  /* 0x0000000507037211 */ /* 0x000fc400000f0eff */
[----:B------:R-:W-:Y:S02]  /*21c80*/  LEA R8, P0, R6, R154, 0x2 ;  /* 0x0000009a06087211 */ /* 0x000fe400078010ff */
[----:B------:R-:W-:Y:S02]  /*21c90*/  ISETP.GE.AND P4, PT, R2, R239, PT ;  /* 0x000000ef0200720c */ /* 0x000fe40003f86270 */
[----:B------:R-:W-:Y:S02]  /*21ca0*/  LEA.HI.X R9, R6, R155, R3, 0x2, P0 ;  /* 0x0000009b06097211 */ /* 0x000fe400000f1403 */
[-C--:B------:R-:W-:Y:S02]  /*21cb0*/  ISETP.GE.AND P0, PT, R0, R239.reuse, PT ;  /* 0x000000ef0000720c */ /* 0x080fe40003f06270 */
[C---:B------:R-:W-:Y:S01]  /*21cc0*/  ISETP.GE.AND P6, PT, R14.reuse, R239, PT ;  /* 0x000000ef0e00720c */ /* 0x040fe20003fc6270 */
[----:B------:R1:W-:Y:S01]  /*21cd0*/  @!P5 ST.E.128 [R8.64+0x2000], R136 ;  /* 0x002000880800d985 */ /* 0x0003e2000c101d04 */
[----:B------:R-:W-:-:S02]  /*21ce0*/  IADD3 R4, R14, 0x20, RZ ;  /* 0x000000200e047810 */ /* 0x000fc40007ffe0ff */
[C---:B------:R-:W-:Y:S01]  /*21cf0*/  IADD3 R2, R14.reuse, 0x28, RZ ;  /* 0x000000280e027810 */ /* 0x040fe20007ffe0ff */
[----:B------:R1:W-:Y:S01]  /*21d00*/  @!P5 ST.E.128 [R8.64+0x2100], R104 ;  /* 0x002100680800d985 */ /* 0x0003e2000c101d04 */
[----:B------:R-:W-:Y:S02]  /*21d10*/  IADD3 R14, R14, 0x38, RZ ;  /* 0x000000380e0e7810 */ /* 0x000fe40007ffe0ff */
[-C--:B------:R-:W-:Y:S01]  /*21d20*/  ISETP.GE.AND P2, PT, R4, R239.reuse, PT ;  /* 0x000000ef0400720c */ /* 0x080fe20003f46270 */
[----:B------:R1:W-:Y:S01]  /*21d30*/  @!P5 ST.E.128 [R8.64+0x2200], R72 ;  /* 0x002200480800d985 */ /* 0x0003e2000c101d04 */
[----:B------:R-:W-:-:S03]  /*21d40*/  ISETP.GE.AND P1, PT, R2, R239, PT ;  /* 0x000000ef0200720c */ /* 0x000fc60003f26270 */
[----:B------:R1:W-:Y:S04]  /*21d50*/  @!P0 ST.E.128 [R8.64+0xc000], R116 ;  /* 0x00c0007408008985 */ /* 0x0003e8000c101d04 */
[----:B------:R1:W-:Y:S04]  /*21d60*/  @!P0 ST.E.128 [R8.64+0xc100], R84 ;  /* 0x00c1005408008985 */ /* 0x0003e8000c101d04 */
[----:B------:R1:W-:Y:S04]  /*21d70*/  @!P0 ST.E.128 [R8.64+0xc200], R52 ;  /* 0x00c2003408008985 */ /* 0x0003e8000c101d04 */
[----:B------:R1:W-:Y:S01]  /*21d80*/  @!P0 ST.E.128 [R8.64+0xc300], R20 ;  /* 0x00c3001408008985 */ /* 0x0003e2000c101d04 */
[----:B------:R-:W-:Y:S01]  /*21d90*/  ISETP.GE.AND P0, PT, R14, R239, PT ;  /* 0x000000ef0e00720c */ /* 0x000fe20003f06270 */
[----:B------:R-:W-:-:S02]  /*21da0*/  IMAD.MOV.U32 R239, RZ, RZ, 0x0 ;  /* 0x00000000ffef7424 */ /* 0x000fc400078e00ff */
[----:B------:R1:W-:Y:S04]  /*21db0*/  @!P6 ST.E.128 [R8.64+0x100], R108 ;  /* 0x0001006c0800e985 */ /* 0x0003e8000c101d04 */
        /* <DEDUP_REMOVED lines=19> */
[----:B------:R1:W-:Y:S04]  /*21ef0*/  @!P6 ST.E.64 [R8.64], R140 ;  /* 0x0000008c0800e985 */ /* 0x0003e8000c101b04 */
[----:B------:R1:W-:Y:S01]  /*21f00*/  @!P6 ST.E.64 [R8.64+0x8], R142 ;  /* 0x0000088e0800e985 */ /* 0x0003e2000c101b04 */
[----:B------:R-:W-:Y:S05]  /*21f10*/  @P0 RET.REL.NODEC R238 `(_ZN5flash24flash_fwd_splitkv_kernelI23Flash_fwd_kernel_traitsILi256ELi64ELi64ELi4ELb0ELb0EN7cutlass10bfloat16_tE19Flash_kernel_traitsILi256ELi64ELi64ELi4ES3_EELb1ELb0ELb0ELb0ELb1ELb0ELb1ELb1EEEvNS_16Flash_fwd_paramsE) ;  /* 0xfffde0e0ee000950 */ /* 0x000fea0003c3ffff */
[----:B------:R-:W-:Y:S01]  /*21f20*/  MOV R239, 0x0 ;  /* 0x0000000000ef7802 */ /* 0x000fe20000000f00 */
[----:B------:R-:W-:-:S02]  /*21f30*/  ULDC.64 UR4, c[0x0][0x118] ;  /* 0x0000460000047ab9 */ /* 0x000fc40000000a00 */
[----:B------:R2:W-:Y:S04]  /*21f40*/  ST.E.128 [R8.64+0xe000], R112 ;  /* 0x00e0007008007985 */ /* 0x0005e8000c101d04 */
[----:B------:R2:W-:Y:S04]  /*21f50*/  ST.E.128 [R8.64+0xe100], R80 ;  /* 0x00e1005008007985 */ /* 0x0005e8000c101d04 */
[----:B------:R2:W-:Y:S04]  /*21f60*/  ST.E.128 [R8.64+0xe200], R48 ;  /* 0x00e2003008007985 */ /* 0x0005e8000c101d04 */
[----:B------:R2:W-:Y:S01]  /*21f70*/  ST.E.128 [R8.64+0xe300], R16 ;  /* 0x00e3001008007985 */ /* 0x0005e2000c101d04 */
[----:B------:R-:W-:Y:S05]  /*21f80*/  RET.REL.NODEC R238 `(_ZN5flash24flash_fwd_splitkv_kernelI23Flash_fwd_kernel_traitsILi256ELi64ELi64ELi4ELb0ELb0EN7cutlass10bfloat16_tE19Flash_kernel_traitsILi256ELi64ELi64ELi4ES3_EELb1ELb0ELb0ELb0ELb1ELb0ELb1ELb1EEEvNS_16Flash_fwd_paramsE) ;  /* 0xfffde070ee007950 */ /* 0x000fea0003c3ffff */
.L_x_3980:
[----:B------:R-:W-:Y:S01]  /*21f90*/  IMAD.MOV.U32 R12, RZ, RZ, R248 ;  /* 0x000000ffff0c7224 */ /* 0x000fe200078e00f8 */
[----:B------:R-:W-:-:S02]  /*21fa0*/  MOV R9, 0x2 ;  /* 0x0000000200097802 */ /* 0x000fc40000000f00 */
[----:B------:R-:W-:Y:S02]  /*21fb0*/  MOV R8, 0x21fd0 ;  /* 0x00021fd000087802 */ /* 0x000fe40000000f00 */
[----:B-1---5:R-:W-:Y:S05]  /*21fc0*/  CALL.REL.NOINC `($__internal_22_$__cuda_sm70_shflsync_bfly_p) ;  /* 0x000000f000007944 */ /* 0x022fea0003c00000 */
[----:B-12---:R-:W-:Y:S05]  /*21fd0*/  BRA `(.L_x_3984) ;  /* 0xffffe6b000007947 */ /* 0x006fea000383ffff */
.L_x_3981:
[----:B------:R-:W-:Y:S01]  /*21fe0*/  IMAD.MOV.U32 R12, RZ, RZ, R11 ;  /* 0x000000ffff0c7224 */ /* 0x000fe200078e000b */
[----:B------:R-:W-:Y:S02]  /*21ff0*/  MOV R9, 0x1 ;  /* 0x0000000100097802 */ /* 0x000fe40000000f00 */
[----:B------:R-:W-:Y:S02]  /*22000*/  MOV R8, 0x22020 ;  /* 0x0002202000087802 */ /* 0x000fe40000000f00 */
[----:B-12--5:R-:W-:Y:S05]  /*22010*/  CALL.REL.NOINC `($__internal_22_$__cuda_sm70_shflsync_bfly_p) ;  /* 0x000000a000007944 */ /* 0x026fea0003c00000 */
[----:B--2---:R-:W-:Y:S01]  /*22020*/  FADD.FTZ R2, R11, R10 ;  /* 0x0000000a0b027221 */ /* 0x004fe20000010000 */
[----:B-1----:R-:W-:Y:S02]  /*22030*/  MOV R12, R251 ;  /* 0x000000fb000c7202 */ /* 0x002fe40000000f00 */
[----:B------:R-:W-:Y:S02]  /*22040*/  MOV R9, 0x2 ;  /* 0x0000000200097802 */ /* 0x000fe40000000f00 */
[----:B------:R-:W-:Y:S02]  /*22050*/  MOV R8, 0x22070 ;  /* 0x0002207000087802 */ /* 0x000fe40000000f00 */
[----:B------:R-:W-:Y:S05]  /*22060*/  CALL.REL.NOINC `($__internal_22_$__cuda_sm70_shflsync_bfly_p) ;  /* 0x0000005000007944 */ /* 0x000fea0003c00000 */
[----:B-12---:R-:W-:Y:S01]  /*22070*/  FADD.FTZ R12, R251, R10 ;  /* 0x0000000afb0c7221 */ /* 0x006fe20000010000 */
[----:B------:R-:W-:Y:S02]  /*22080*/  MOV R9, 0x1 ;  /* 0x0000000100097802 */ /* 0x000fe40000000f00 */
[----:B------:R-:W-:-:S02]  /*22090*/  MOV R8, 0x220b0 ;  /* 0x000220b000087802 */ /* 0x000fc40000000f00 */
[----:B------:R-:W-:Y:S05]  /*220a0*/  CALL.REL.NOINC `($__internal_22_$__cuda_sm70_shflsync_bfly_p) ;  /* 0x0000001000007944 */ /* 0x000fea0003c00000 */
[----:B-12---:R-:W-:Y:S05]  /*220b0*/  BRA `(.L_x_3985) ;  /* 0xffffe64000007947 */ /* 0x006fea000383ffff */
        .weak           $__internal_22_$__cuda_sm70_shflsync_bfly_p
        .type           $__internal_22_$__cuda_sm70_shflsync_bfly_p,@function
        .size           $__internal_22_$__cuda_sm70_shflsync_bfly_p,(.L_x_4891 - $__internal_22_$__cuda_sm70_shflsync_bfly_p)
$__internal_22_$__cuda_sm70_shflsync_bfly_p:
[----:B------:R-:W-:Y:S01]  /*220c0*/  MOV R14, R8 ;  /* 0x00000008000e7202 */ /* 0x000fe20000000f00 */
[----:B------:R-:W-:Y:S04]  /*220d0*/  WARPSYNC R6 ;  /* 0x0000000600007348 */ /* 0x000fe80003800000 */
[----:B------:R-:W-:Y:S01]  /*220e0*/  MOV R15, 0x0 ;  /* 0x00000000000f7802 */ /* 0x000fe20000000f00 */
[----:B------:R1:W2:Y:S03]  /*220f0*/  SHFL.BFLY PT, R10, R12, R9, R7 ;  /* 0x0c0000090c0a7389 */ /* 0x0002a600000e0007 */
[----:B------:R-:W-:Y:S05]  /*22100*/  RET.REL.NODEC R14 `(_ZN5flash24flash_fwd_splitkv_kernelI23Flash_fwd_kernel_traitsILi256ELi64ELi64ELi4ELb0ELb0EN7cutlass10bfloat16_tE19Flash_kernel_traitsILi256ELi64ELi64ELi4ES3_EELb1ELb0ELb0ELb0ELb1ELb0ELb1ELb1EEEvNS_16Flash_fwd_paramsE) ;  /* 0xfffddef00e007950 */ /* 0x000fea0003c3ffff */
.L_x_3986:
        /* <DEDUP_REMOVED lines=15> */
.L_x_4891:


//--------------------- .text._ZN5flash24flash_fwd_splitkv_kernelI23Flash_fwd_kernel_traitsILi256ELi64ELi64ELi4ELb0ELb0EN7cutlass10bfloat16_tE19Flash_kernel_traitsILi256ELi64ELi64ELi4ES3_EELb1ELb0ELb0ELb0ELb1ELb1ELb1ELb1EEEvNS_16Flash_fwd_paramsE --------------------------
	.section	.text._ZN5flash24flash_fwd_splitkv_kernelI23Flash_fwd_kernel_traitsILi256ELi64ELi64ELi4ELb0ELb0EN7cutlass10bfloat16_tE19Flash_kernel_traitsILi256ELi64ELi64ELi4ES3_EELb1ELb0ELb0ELb0ELb1ELb1ELb1ELb1EEEvNS_16Flash_fwd_paramsE,"ax",@progbits
	.sectioninfo	@"SHI_REGISTERS=255"
	.align	128
        .global         _ZN5flash24flash_fwd_splitkv_kernelI23Flash_fwd_kernel_traitsILi256ELi64ELi64ELi4ELb0ELb0EN7cutlass10bfloat16_tE19Flash_kernel_traitsILi256ELi64ELi64ELi4ES3_EELb1ELb0ELb0ELb0ELb1ELb1ELb1ELb1EEEvNS_16Flash_fwd_paramsE
        .type           _ZN5flash24flash_fwd_splitkv_kernelI23Flash_fwd_kernel_traitsILi256ELi64ELi64ELi4ELb0ELb0EN7cutlass10bfloat16_tE19Flash_kernel_traitsILi256ELi64ELi64ELi4ES3_EELb1ELb0ELb0ELb0ELb1ELb1ELb1ELb1EEEvNS_16Flash_fwd_paramsE,@function
        .size           _ZN5flash24flash_fwd_splitkv_kernelI23Flash_fwd_kernel_traitsILi256ELi64ELi64ELi4ELb0ELb0EN7cutlass10bfloat16_tE19Flash_kernel_traitsILi256ELi64ELi64ELi4ES3_EELb1ELb0ELb0ELb0ELb1ELb1ELb1ELb1EEEvNS_16Flash_fwd_paramsE,(.L_x_4893 - _ZN5flash24flash_fwd_splitkv_kernelI23Flash_fwd_kernel_traitsILi256ELi64ELi64ELi4ELb0ELb0EN7cutlass10bfloat16_tE19Flash_kernel_traitsILi256ELi64ELi64ELi4ES3_EELb1ELb0ELb0ELb0ELb1ELb1ELb1ELb1EEEvNS_16Flash_fwd_paramsE)
        .other          _ZN5flash24flash_fwd_splitkv_kernelI23Flash_fwd_kernel_traitsILi256ELi64ELi64ELi4ELb0ELb0EN7cutlass10bfloat16_tE19Flash_kernel_traitsILi256ELi64ELi64ELi4ES3_EELb1ELb0ELb0ELb0ELb1ELb1ELb1ELb1EEEvNS_16Flash_fwd_paramsE,@"STO_CUDA_ENTRY STV_DEFAULT"
_ZN5flash24flash_fwd_splitkv_kernelI23Flash_fwd_kernel_traitsILi256ELi64ELi64ELi4ELb0ELb0EN7cutlass10bfloat16_tE19Flash_kernel_traitsILi256ELi64ELi64ELi4ES3_EELb1ELb0ELb0ELb0ELb1ELb1ELb1ELb1EEEvNS_16Flash_fwd_paramsE:
.text._ZN5flash24flash_fwd_splitkv_kernelI23Flash_fwd_kernel_traitsILi256ELi64ELi64ELi4ELb0ELb0EN7cutlass10bfloat16_tE19Flash_kernel_traitsILi256ELi64ELi64ELi4ES3_EELb1ELb0ELb0ELb0ELb1ELb1ELb1ELb1EEEvNS_16Flash_fwd_paramsE:
        /* <DEDUP_REMOVED lines=30> */
[----:B---34-:R-:W-:Y:S05]  /*01e0*/  CALL.REL.NOINC `($_ZN5flash24flash_fwd_splitkv_kernelI23Flash_fwd_kernel_traitsILi256ELi64ELi64ELi4ELb0ELb0EN7cutlass10bfloat16_tE19Flash_kernel_traitsILi256ELi64ELi64ELi4ES3_EELb1ELb0ELb0ELb0ELb1ELb1ELb1ELb1EEEvNS_16Flash_fwd_paramsE$_ZN5flash30compute_attn_1rowblock_splitkvI23Flash_fwd_kernel_traitsILi256ELi64ELi64ELi4ELb0ELb0EN7cutlass10bfloat16_tE19Flash_kernel_traitsILi256ELi64ELi64ELi4ES3_EELb1ELb0ELb0ELb0ELb1ELb1ELb1ELb1ENS_16Flash_fwd_paramsEEEvRKT8_iiiii) ;  /* 0x0000002000007944 */ /* 0x018fea0003c00000 */
[----:B------:R-:W-:Y:S05]  /*01f0*/  BSYNC B3 ;  /* 0x0000000000037941 */ /* 0x000fea0003800000 */
.L_x_3987:
[----:B------:R-:W-:Y:S05]  /*0200*/  EXIT ;  /* 0x000000000000794d */ /* 0x000fea0003800000 */
        .type           $_ZN5flash24flash_fwd_splitkv_kernelI23Flash_fwd_kernel_traitsILi256ELi64ELi64ELi4ELb0ELb0EN7cutlass10bfloat16_tE19Flash_kernel_traitsILi256ELi64ELi64ELi4ES3_EELb1ELb0ELb0ELb0ELb1ELb1ELb1ELb1EEEvNS_16Flash_fwd_paramsE$_ZN5flash30compute_attn_1rowblock_splitkvI23Flash_fwd_kernel_traitsILi256ELi64ELi64ELi4ELb0ELb0EN7cutlass10bfloat16_tE19Flash_kernel_traitsILi256ELi64ELi64ELi4ES3_EELb1ELb0ELb0ELb0ELb1ELb1ELb1ELb1ENS_16Flash_fwd_paramsEEEvRKT8_iiiii,@function
        .size           $_ZN5flash24flash_fwd_splitkv_kernelI23Flash_fwd_kernel_traitsILi256ELi64ELi64ELi4ELb0ELb0EN7cutlass10bfloat16_tE19Flash_kernel_traitsILi256ELi64ELi64ELi4ES3_EELb1ELb0ELb0ELb0ELb1ELb1ELb1ELb1EEEvNS_16Flash_fwd_paramsE$_ZN5flash30compute_attn_1rowblock_splitkvI23Flash_fwd_kernel_traitsILi256ELi64ELi64ELi4ELb0ELb0EN7cutlass10bfloat16_tE19Flash_kernel_traitsILi256ELi64ELi64ELi4ES3_EELb1ELb0ELb0ELb0ELb1ELb1ELb1ELb1ENS_16Flash_fwd_paramsEEEvRKT8_iiiii,($__internal_23_$__cuda_sm70_shflsync_bfly_p - $_ZN5flash24flash_fwd_splitkv_kernelI23Flash_fwd_kernel_traitsILi256ELi64ELi64ELi4ELb0ELb0EN7cutlass10bfloat16_tE19Flash_kernel_traitsILi256ELi64ELi64ELi4ES3_EELb1ELb0ELb0ELb0ELb1ELb1ELb1ELb1EEEvNS_16Flash_fwd_paramsE$_ZN5flash30compute_attn_1rowblock_splitkvI23Flash_fwd_kernel_traitsILi256ELi64ELi64ELi4ELb0ELb0EN7cutlass10bfloat16_tE19Flash_kernel_traitsILi256ELi64ELi64ELi4ES3_EELb1ELb0ELb0ELb0ELb1ELb1ELb1ELb1ENS_16Flash_fwd_paramsEEEvRKT8_iiiii)
$_ZN5flash24flash_fwd_splitkv_kernelI23Flash_fwd_kernel_traitsILi256ELi64ELi64ELi4ELb0ELb0EN7cutlass10bfloat16_tE19Flash_kernel_traitsILi256ELi64ELi64ELi4ES3_EELb1ELb0ELb0ELb0ELb1ELb1ELb1ELb1EEEvNS_16Flash_fwd_paramsE$_ZN5flash30compute_attn_1rowblock_splitkvI23Flash_fwd_kernel_traitsILi256ELi64ELi64ELi4ELb0ELb0EN7cutlass10bfloat16_tE19Flash_kernel_traitsILi256ELi64ELi64ELi4ES3_EELb1ELb0ELb0ELb0ELb1ELb1ELb1ELb1ENS_16Flash_fwd_paramsEEEvRKT8_iiiii:
        /* <DEDUP_REMOVED lines=21> */
.L_x_3989:
[----:B------:R-:W-:Y:S05]  /*0360*/  BSYNC B0 ;  /* 0x0000000000007941 */ /* 0x000fea0003800000 */
.L_x_3988:
        /* <DEDUP_REMOVED lines=17> */
.L_x_3991:
[----:B------:R4:W5:Y:S02]  /*0480*/  LD.E R70, [R28.64+0xb8] ;  /* 0x0000b8061c467980 */ /* 0x000964000c101900 */
.L_x_3992:
[----:B------:R-:W-:Y:S05]  /*0490*/  BSYNC B0 ;  /* 0x0000000000007941 */ /* 0x000fea0003800000 */
.L_x_3990:
        /* <DEDUP_REMOVED lines=10> */
.L_x_3994:
[----:B------:R-:W3:Y:S01]  /*0540*/  LD.E.64 R2, [R28.64+0x108] ;  /* 0x000108061c027980 */ /* 0x000ee2000c101b00 */
[----:B------:R-:W-:Y:S01]  /*0550*/  BSSY B0, `(.L_x_3996) ;  /* 0x0000006000007945 */ /* 0x000fe20003800000 */
[----:B---3--:R-:W-:-:S04]  /*0560*/  ISETP.NE.U32.AND P0, PT, R2, RZ, PT ;  /* 0x000000ff0200720c */ /* 0x008fc80003f05070 */
[----:B------:R-:W-:Y:S01]  /*0570*/  ISETP.NE.AND.EX P0, PT, R3, RZ, PT, P0 ;  /* 0x000000ff0300720c */ /* 0x000fe20003f05300 */
[----:B------:R-:W-:-:S12]  /*0580*/  IMAD.MOV.U32 R3, RZ, RZ, RZ ;  /* 0x000000ffff037224 */ /* 0x000fd800078e00ff */
[----:B------:R-:W-:Y:S05]  /*0590*/  @!P0 BRA `(.L_x_3997) ;  /* 0x0000001000008947 */ /* 0x000fea0003800000 */
[----:B------:R1:W5:Y:S02]  /*05a0*/  LD.E R3, [R28.64+0xbc] ;  /* 0x0000bc061c037980 */ /* 0x000364000c101900 */
.L_x_3997:
[----:B------:R-:W-:Y:S05]  /*05b0*/  BSYNC B0 ;  /* 0x0000000000007941 */ /* 0x000fea0003800000 */
.L_x_3996:
[----:B-----5:R-:W-:Y:S02]  /*05c0*/  IADD3 R56, R70, R3, RZ ;  /* 0x0000000346387210 */ /* 0x020fe40007ffe0ff */
.L_x_3995:
[----:B------:R-:W-:Y:S05]  /*05d0*/  BSYNC B1 ;  /* 0x0000000000017941 */ /* 0x000fea0003800000 */
.L_x_3993:
[----:B------:R-:W-:Y:S01]  /*05e0*/  IMAD.SHL.U32 R59, R239, 0x40, RZ ;  /* 0x00000040ef3b7824 */ /* 0x000fe200078e00ff */
[----:B------:R-:W-:Y:S01]  /*05f0*/  MOV R2, R238 ;  /* 0x000000ee00027202 */ /* 0x000fe20000000f00 */
[----:B------:R-:W-:-:S03]  /*0600*/  IMAD.MOV.U32 R3, RZ, RZ, 0x0 ;  /* 0x00000000ff037424 */ /* 0x000fc600078e00ff */
[----:B------:R-:W-:-:S13]  /*0610*/  ISETP.GT.AND P0, PT, R240, R59, PT ;  /* 0x0000003bf000720c */ /* 0x000fda0003f04270 */
[----:B------:R-:W-:Y:S05]  /*0620*/  @!P0 RET.REL.NODEC R2 `(_ZN5flash24flash_fwd_splitkv_kernelI23Flash_fwd_kernel_traitsILi256ELi64ELi64ELi4ELb0ELb0EN7cutlass10bfloat16_tE19Flash_kernel_traitsILi256ELi64ELi64ELi4ES3_EELb1ELb0ELb0ELb0ELb1ELb1ELb1ELb1EEEvNS_16Flash_fwd_paramsE) ;  /* 0xfffff9d002008950 */ /* 0x000fea0003c3ffff */
        /* <DEDUP_REMOVED lines=144> */
[----:B------:R-:W-:Y:S05]  /*0f30*/  @P6 RET.REL.NODEC R238 `(_ZN5flash24flash_fwd_splitkv_kernelI23Flash_fwd_kernel_traitsILi256ELi64ELi64ELi4ELb0ELb0EN7cutlass10bfloat16_tE19Flash_kernel_traitsILi256ELi64ELi64ELi4ES3_EELb1ELb0ELb0ELb0ELb1ELb1ELb1ELb1EEEvNS_16Flash_fwd_paramsE) ;  /* 0xfffff0c0ee006950 */ /* 0x000fea0003c3ffff */
[----:B------:R-:W-:Y:S02]  /*0f40*/  MOV R3, 0xff800000 ;  /* 0xff80000000037802 */ /* 0x000fe40000000f00 */
[----:B------:R-:W-:-:S03]  /*0f50*/  MOV R239, 0x0 ;  /* 0x0000000000ef7802 */ /* 0x000fc60000000f00 */
[----:B------:R2:W-:Y:S01]  /*0f60*/  ST.E [R8.64+0xe0], R3 ;  /* 0x0000e00308007985 */ /* 0x0005e2000c101906 */
[----:B------:R-:W-:Y:S05]  /*0f70*/  RET.REL.NODEC R238 `(_ZN5flash24flash_fwd_splitkv_kernelI23Flash_fwd_kernel_traitsILi256ELi64ELi64ELi4ELb0ELb0EN7cutlass10bfloat16_tE19Flash_kernel_traitsILi256ELi64ELi64ELi4ES3_EELb1ELb0ELb0ELb0ELb1ELb1ELb1ELb1EEEvNS_16Flash_fwd_paramsE) ;  /* 0xfffff080ee007950 */ /* 0x000fea0003c3ffff */
.L_x_3998:
        /* <DEDUP_REMOVED lines=105> */
.L_x_4000:
        /* <DEDUP_REMOVED lines=81> */
.L_x_4001:
[----:B-1----:R-:W-:Y:S05]  /*1b20*/  BSYNC B0 ;  /* 0x0000000000007941 */ /* 0x002fea0003800000 */
.L_x_3999:
        /* <DEDUP_REMOVED lines=247> */
.L_x_4058:
        /* <DEDUP_REMOVED lines=251> */
.L_x_4007:
[----:B------:R-:W-:Y:S05]  /*3a50*/  BSYNC B0 ;  /* 0x0000000000007941 */ /* 0x000fea0003800000 */
.L_x_4006:
        /* <DEDUP_REMOVED lines=192> */
.L_x_4009:
[----:B------:R-:W-:Y:S05]  /*4660*/  BSYNC B0 ;  /* 0x0000000000007941 */ /* 0x000fea0003800000 */
.L_x_4008:
        /* <DEDUP_REMOVED lines=195> */
.L_x_4011:
[----:B------:R-:W-:Y:S05]  /*52a0*/  BSYNC B0 ;  /* 0x0000000000007941 */ /* 0x000fea0003800000 */
.L_x_4010:
        /* <DEDUP_REMOVED lines=197> */
.L_x_4013:
[----:B------:R-:W-:Y:S05]  /*5f00*/  BSYNC B0 ;  /* 0x0000000000007941 */ /* 0x000fea0003800000 */
.L_x_4012:
[----:B------:R-:W2:Y:S02]  /*5f10*/  LD.E R3, [R28.64+0xd0] ;  /* 0x0000d0061c037980 */ /* 0x000ea4000c101900 */
[----:B--2---:R-:W-:Y:S05]  /*5f20*/  IMAD.U32 R3, R3, -0x20, RZ ;  /* 0xffffffe003037824 */ /* 0x004fea00078e00ff */
[C---:B------:R-:W-:Y:S02]  /*5f30*/  LEA R26, P1, R3.reuse, R26, 0x1 ;  /* 0x0000001a031a7211 */ /* 0x040fe400078208ff */
[C---:B------:R-:W-:Y:S02]  /*5f40*/  LEA R52, P0, R3.reuse, R52, 0x1 ;  /* 0x0000003403347211 */ /* 0x040fe400078008ff */
[C---:B------:R-:W-:Y:S02]  /*5f50*/  LEA.HI.X.SX32 R27, R3.reuse, R27, 0x1, P1 ;  /* 0x0000001b031b7211 */ /* 0x040fe400008f0eff */
[----:B------:R-:W-:Y:S01]  /*5f60*/  LEA.HI.X.SX32 R53, R3, R53, 0x1, P0 ;  /* 0x0000003503357211 */ /* 0x000fe200000f0eff */
[----:B------:R-:W-:-:S05]  /*5f70*/  BRA `(.L_x_4014) ;  /* 0x00005e6000007947 */ /* 0x000fca0003800000 */
.L_x_4005:
        /* <DEDUP_REMOVED lines=85> */
.L_x_4018:
[----:B------:R-:W-:Y:S05]  /*64d0*/  BSYNC B0 ;  /* 0x0000000000007941 */ /* 0x000fea0003800000 */
.L_x_4017:
        /* <DEDUP_REMOVED lines=84> */
.L_x_4020:
[----:B------:R-:W-:Y:S05]  /*6a20*/  BSYNC B0 ;  /* 0x0000000000007941 */ /* 0x000fea0003800000 */
.L_x_4019:
        /* <DEDUP_REMOVED lines=83> */
.L_x_4022:
[----:B------:R-:W-:Y:S05]  /*6f60*/  BSYNC B0 ;  /* 0x0000000000007941 */ /* 0x000fea0003800000 */
.L_x_4021:
        /* <DEDUP_REMOVED lines=84> */
.L_x_4024:
[----:B------:R-:W-:Y:S05]  /*74b0*/  BSYNC B0 ;  /* 0x0000000000007941 */ /* 0x000fea0003800000 */
.L_x_4023:
[----:B-----5:R3:W-:Y:S02]  /*74c0*/  ST.E.128 [R156.64+0x180], R8 ;  /* 0x000180089c007985 */ /* 0x0207e4000c101d06 */
.L_x_4016:
[----:B------:R-:W-:Y:S05]  /*74d0*/  BSYNC B1 ;  /* 0x0000000000017941 */ /* 0x000fea0003800000 */
.L_x_4015:
        /* <DEDUP_REMOVED lines=90> */
.L_x_4028:
[----:B------:R-:W-:Y:S05]  /*7a80*/  BSYNC B0 ;  /* 0x0000000000007941 */ /* 0x000fea0003800000 */
.L_x_4027:
        /* <DEDUP_REMOVED lines=92> */
.L_x_4030:
[----:B------:R-:W-:Y:S05]  /*8050*/  BSYNC B0 ;  /* 0x0000000000007941 */ /* 0x000fea0003800000 */
.L_x_4029:
        /* <DEDUP_REMOVED lines=89> */
.L_x_4032:
[----:B------:R-:W-:Y:S05]  /*85f0*/  BSYNC B0 ;  /* 0x0000000000007941 */ /* 0x000fea0003800000 */
.L_x_4031:
        /* <DEDUP_REMOVED lines=90> */
.L_x_4034:
[----:B------:R-:W-:Y:S05]  /*8ba0*/  BSYNC B0 ;  /* 0x0000000000007941 */ /* 0x000fea0003800000 */
.L_x_4033:
[----:B-----5:R3:W-:Y:S02]  /*8bb0*/  ST.E.128 [R42.64+0x180], R8 ;  /* 0x000180082a007985 */ /* 0x0207e4000c101d06 */
.L_x_4026:
[----:B------:R-:W-:Y:S05]  /*8bc0*/  BSYNC B1 ;  /* 0x0000000000017941 */ /* 0x000fea0003800000 */
.L_x_4025:
        /* <DEDUP_REMOVED lines=93> */
.L_x_4038:
[----:B------:R-:W-:Y:S05]  /*91a0*/  BSYNC B0 ;  /* 0x0000000000007941 */ /* 0x000fea0003800000 */
.L_x_4037:
        /* <DEDUP_REMOVED lines=92> */
.L_x_4040:
[----:B------:R-:W-:Y:S05]  /*9770*/  BSYNC B0 ;  /* 0x0000000000007941 */ /* 0x000fea0003800000 */
.L_x_4039:
        /* <DEDUP_REMOVED lines=89> */
.L_x_4042:
[----:B------:R-:W-:Y:S05]  /*9d10*/  BSYNC B0 ;  /* 0x0000000000007941 */ /* 0x000fea0003800000 */
.L_x_4041:
        /* <DEDUP_REMOVED lines=90> */
.L_x_4044:
[----:B------:R-:W-:Y:S05]  /*a2c0*/  BSYNC B0 ;  /* 0x0000000000007941 */ /* 0x000fea0003800000 */
.L_x_4043:
[----:B-----5:R4:W-:Y:S02]  /*a2d0*/  ST.E.128 [R42.64+0x180], R8 ;  /* 0x000180082a007985 */ /* 0x0209e4000c101d06 */
.L_x_4036:
[----:B------:R-:W-:Y:S05]  /*a2e0*/  BSYNC B1 ;  /* 0x0000000000017941 */ /* 0x000fea0003800000 */
.L_x_4035:
        /* <DEDUP_REMOVED lines=94> */
.L_x_4048:
[----:B------:R-:W-:Y:S05]  /*a8d0*/  BSYNC B0 ;  /* 0x0000000000007941 */ /* 0x000fea0003800000 */
.L_x_4047:
        /* <DEDUP_REMOVED lines=93> */
.L_x_4050:
[----:B------:R-:W-:Y:S05]  /*aeb0*/  BSYNC B0 ;  /* 0x0000000000007941 */ /* 0x000fea0003800000 */
.L_x_4049:
        /* <DEDUP_REMOVED lines=89> */
.L_x_4052:
[----:B------:R-:W-:Y:S05]  /*b450*/  BSYNC B0 ;  /* 0x0000000000007941 */ /* 0x000fea0003800000 */
.L_x_4051:
        /* <DEDUP_REMOVED lines=90> */
.L_x_4054:
[----:B------:R-:W-:Y:S05]  /*ba00*/  BSYNC B0 ;  /* 0x0000000000007941 */ /* 0x000fea0003800000 */
.L_x_4053:
[----:B-----5:R4:W-:Y:S02]  /*ba10*/  ST.E.128 [R54.64+0x180], R8 ;  /* 0x0001800836007985 */ /* 0x0209e4000c101d06 */
.L_x_4046:
[----:B------:R-:W-:Y:S05]  /*ba20*/  BSYNC B1 ;  /* 0x0000000000017941 */ /* 0x000fea0003800000 */
.L_x_4045:
[----:B------:R-:W5:Y:S02]  /*ba30*/  LD.E R3, [R28.64+0xd0] ;  /* 0x0000d0061c037980 */ /* 0x000f64000c101900 */
[----:B-----5:R-:W-:Y:S05]  /*ba40*/  IMAD.U32 R3, R3, -0x20, RZ ;  /* 0xffffffe003037824 */ /* 0x020fea00078e00ff */
[C---:B------:R-:W-:Y:S02]  /*ba50*/  LEA R110, P1, R3.reuse, R110, 0x1 ;  /* 0x0000006e036e7211 */ /* 0x040fe400078208ff */
[C---:B------:R-:W-:Y:S02]  /*ba60*/  LEA R108, P0, R3.reuse, R108, 0x1 ;  /* 0x0000006c036c7211 */ /* 0x040fe400078008ff */
[C---:B------:R-:W-:Y:S02]  /*ba70*/  LEA.HI.X.SX32 R111, R3.reuse, R111, 0x1, P1 ;  /* 0x0000006f036f7211 */ /* 0x040fe400008f0eff */
[----:B------:R-:W-:Y:S01]  /*ba80*/  LEA.HI.X.SX32 R109, R3, R109, 0x1, P0 ;  /* 0x0000006d036d7211 */ /* 0x000fe200000f0eff */
[----:B------:R-:W-:-:S05]  /*ba90*/  BRA `(.L_x_4014) ;  /* 0x0000034000007947 */ /* 0x000fca0003800000 */
.L_x_4004:
        /* <DEDUP_REMOVED lines=52> */
.L_x_4014:
[----:B------:R-:W-:Y:S05]  /*bde0*/  BSYNC B2 ;  /* 0x0000000000027941 */ /* 0x000fea0003800000 */
.L_x_4003:
        /* <DEDUP_REMOVED lines=88> */
.L_x_4056:
        /* <DEDUP_REMOVED lines=8> */
.L_x_4057:
[----:B------:R-:W-:Y:S05]  /*c3f0*/  BSYNC B0 ;  /* 0x0000000000007941 */ /* 0x000fea0003800000 */
.L_x_4055:
[----:B------:R-:W-:Y:S04]  /*c400*/  IADD3 R17, R17, -0x1, RZ ;  /* 0xffffffff11117810 */ /* 0x000fe80007ffe0ff */
[----:B------:R-:W-:Y:S11]  /*c410*/  ISETP.GT.AND P0, PT, R17, R75, PT ;  /* 0x0000004b1100720c */ /* 0x000ff60003f04270 */
[----:B------:R-:W-:Y:S02]  /*c420*/  @!UPT UIADD3 URZ, URZ, URZ, URZ ;  /* 0x0000003f3f3ff290 */ /* 0x000fe4000fffe03f */
[----:B------:R-:W-:-:S05]  /*c430*/  @P0 BRA `(.L_x_4058) ;  /* 0xffff666000000947 */ /* 0x000fca000383ffff */
.L_x_4002:
        /* <DEDUP_REMOVED lines=103> */
.L_x_4065:
[----:B------:R-:W-:Y:S05]  /*cab0*/  BSYNC B0 ;  /* 0x0000000000007941 */ /* 0x000fea0003800000 */
.L_x_4064:
        /* <DEDUP_REMOVED lines=44> */
.L_x_4067:
[----:B------:R-:W-:Y:S05]  /*cd80*/  BSYNC B0 ;  /* 0x0000000000007941 */ /* 0x000fea0003800000 */
.L_x_4066:
        /* <DEDUP_REMOVED lines=45> */
.L_x_4069:
[----:B------:R-:W-:Y:S05]  /*d060*/  BSYNC B0 ;  /* 0x0000000000007941 */ /* 0x000fea0003800000 */
.L_x_4068:
        /* <DEDUP_REMOVED lines=44> */
.L_x_4071:
[----:B------:R-:W-:Y:S05]  /*d330*/  BSYNC B0 ;  /* 0x0000000000007941 */ /* 0x000fea0003800000 */
.L_x_4070:
[----:B-----5:R3:W-:Y:S02]  /*d340*/  STS.128 [R249+0x6000], R36 ;  /* 0x00600024f9007388 */ /* 0x0207e40000000c00 */
.L_x_4063:
[----:B------:R-:W-:Y:S05]  /*d350*/  BSYNC B1 ;  /* 0x0000000000017941 */ /* 0x000fea0003800000 */
.L_x_4062:
        /* <DEDUP_REMOVED lines=56> */
.L_x_4075:
[----:B------:R-:W-:Y:S05]  /*d6e0*/  BSYNC B0 ;  /* 0x0000000000007941 */ /* 0x000fea0003800000 */
.L_x_4074:
        /* <DEDUP_REMOVED lines=44> */
.L_x_4077:
[----:B------:R-:W-:Y:S05]  /*d9b0*/  BSYNC B0 ;  /* 0x0000000000007941 */ /* 0x000fea0003800000 */
.L_x_4076:
        /* <DEDUP_REMOVED lines=45> */
.L_x_4079:
[----:B------:R-:W-:Y:S05]  /*dc90*/  BSYNC B0 ;  /* 0x0000000000007941 */ /* 0x000fea0003800000 */
.L_x_4078:
        /* <DEDUP_REMOVED lines=44> */
.L_x_4081:
[----:B------:R-:W-:Y:S05]  /*df60*/  BSYNC B0 ;  /* 0x0000000000007941 */ /* 0x000fea0003800000 */
.L_x_4080:
[----:B-----5:R3:W-:Y:S02]  /*df70*/  STS.128 [R249+0x6800], R36 ;  /* 0x00680024f9007388 */ /* 0x0207e40000000c00 */
.L_x_4073:
[----:B------:R-:W-:Y:S05]  /*df80*/  BSYNC B1 ;  /* 0x0000000000017941 */ /* 0x000fea0003800000 */
.L_x_4072:
        /* <DEDUP_REMOVED lines=57> */
.L_x_4085:
[----:B-1----:R-:W-:Y:S05]  /*e320*/  BSYNC B0 ;  /* 0x0000000000007941 */ /* 0x002fea0003800000 */
.L_x_4084:
        /* <DEDUP_REMOVED lines=46> */
.L_x_4087:
[----:B------:R-:W-:Y:S05]  /*e610*/  BSYNC B0 ;  /* 0x0000000000007941 */ /* 0x000fea0003800000 */
.L_x_4086:
        /* <DEDUP_REMOVED lines=45> */
.L_x_4089:
[----:B------:R-:W-:Y:S05]  /*e8f0*/  BSYNC B0 ;  /* 0x0000000000007941 */ /* 0x000fea0003800000 */
.L_x_4088:
        /* <DEDUP_REMOVED lines=46> */
.L_x_4091:
[----:B------:R-:W-:Y:S05]  /*ebe0*/  BSYNC B0 ;  /* 0x0000000000007941 */ /* 0x000fea0003800000 */
.L_x_4090:
[----:B-----5:R2:W-:Y:S02]  /*ebf0*/  STS.128 [R249+0x7000], R20 ;  /* 0x00700014f9007388 */ /* 0x0205e40000000c00 */
.L_x_4083:
[----:B------:R-:W-:Y:S05]  /*ec00*/  BSYNC B1 ;  /* 0x0000000000017941 */ /* 0x000fea0003800000 */
.L_x_4082:
        /* <DEDUP_REMOVED lines=55> */
.L_x_4094:
[----:B-1----:R-:W-:Y:S05]  /*ef80*/  BSYNC B0 ;  /* 0x0000000000007941 */ /* 0x002fea0003800000 */
.L_x_4093:
        /* <DEDUP_REMOVED lines=44> */
.L_x_4096:
[----:B------:R-:W-:Y:S05]  /*f250*/  BSYNC B0 ;  /* 0x0000000000007941 */ /* 0x000fea0003800000 */
.L_x_4095:
        /* <DEDUP_REMOVED lines=46> */
.L_x_4098:
[----:B------:R-:W-:Y:S05]  /*f540*/  BSYNC B0 ;  /* 0x0000000000007941 */ /* 0x000fea0003800000 */
.L_x_4097:
        /* <DEDUP_REMOVED lines=44> */
.L_x_4100:
[----:B------:R-:W-:Y:S05]  /*f810*/  BSYNC B0 ;  /* 0x0000000000007941 */ /* 0x000fea0003800000 */
.L_x_4099:
[----:B-----5:R1:W-:Y:S01]  /*f820*/  STS.128 [R249+0x7800], R16 ;  /* 0x00780010f9007388 */ /* 0x0203e20000000c00 */
[----:B------:R-:W-:Y:S05]  /*f830*/  BRA `(.L_x_4092) ;  /* 0x00005c4000007947 */ /* 0x000fea0003800000 */
.L_x_4061:
        /* <DEDUP_REMOVED lines=85> */
.L_x_4104:
[----:B------:R-:W-:Y:S05]  /*fd90*/  BSYNC B0 ;  /* 0x0000000000007941 */ /* 0x000fea0003800000 */
.L_x_4103:
        /* <DEDUP_REMOVED lines=85> */
.L_x_4106:
[----:B------:R-:W-:Y:S05]  /*102f0*/  BSYNC B0 ;  /* 0x0000000000007941 */ /* 0x000fea0003800000 */
.L_x_4105:
        /* <DEDUP_REMOVED lines=85> */
.L_x_4108:
[----:B------:R-:W-:Y:S05]  /*10850*/  BSYNC B0 ;  /* 0x0000000000007941 */ /* 0x000fea0003800000 */
.L_x_4107:
        /* <DEDUP_REMOVED lines=86> */
.L_x_4110:
[----:B------:R-:W-:Y:S05]  /*10dc0*/  BSYNC B0 ;  /* 0x0000000000007941 */ /* 0x000fea0003800000 */
.L_x_4109:
[----:B-----5:R3:W-:Y:S02]  /*10dd0*/  STS.128 [R249+0x6000], R44 ;  /* 0x0060002cf9007388 */ /* 0x0207e40000000c00 */
.L_x_4102:
[----:B------:R-:W-:Y:S05]  /*10de0*/  BSYNC B1 ;  /* 0x0000000000017941 */ /* 0x000fea0003800000 */
.L_x_4101:
        /* <DEDUP_REMOVED lines=90> */
.L_x_4114:
[----:B------:R-:W-:Y:S05]  /*11390*/  BSYNC B0 ;  /* 0x0000000000007941 */ /* 0x000fea0003800000 */
.L_x_4113:
        /* <DEDUP_REMOVED lines=88> */
.L_x_4116:
[----:B------:R-:W-:Y:S05]  /*11920*/  BSYNC B0 ;  /* 0x0000000000007941 */ /* 0x000fea0003800000 */
.L_x_4115:
        /* <DEDUP_REMOVED lines=88> */
.L_x_4118:
[----:B------:R-:W-:Y:S05]  /*11eb0*/  BSYNC B0 ;  /* 0x0000000000007941 */ /* 0x000fea0003800000 */
.L_x_4117:
        /* <DEDUP_REMOVED lines=89> */
.L_x_4120:
[----:B------:R-:W-:Y:S05]  /*12450*/  BSYNC B0 ;  /* 0x0000000000007941 */ /* 0x000fea0003800000 */
.L_x_4119:
[----:B-----5:R1:W-:Y:S02]  /*12460*/  STS.128 [R249+0x6800], R32 ;  /* 0x00680020f9007388 */ /* 0x0203e40000000c00 */
.L_x_4112:
[----:B------:R-:W-:Y:S05]  /*12470*/  BSYNC B1 ;  /* 0x0000000000017941 */ /* 0x000fea0003800000 */
.L_x_4111:
        /* <DEDUP_REMOVED lines=91> */
.L_x_4124:
[----:B------:R-:W-:Y:S05]  /*12a30*/  BSYNC B0 ;  /* 0x0000000000007941 */ /* 0x000fea0003800000 */
.L_x_4123:
        /* <DEDUP_REMOVED lines=88> */
.L_x_4126:
[----:B------:R-:W-:Y:S05]  /*12fc0*/  BSYNC B0 ;  /* 0x0000000000007941 */ /* 0x000fea0003800000 */
.L_x_4125:
        /* <DEDUP_REMOVED lines=88> */
.L_x_4128:
[----:B------:R-:W-:Y:S05]  /*13550*/  BSYNC B0 ;  /* 0x0000000000007941 */ /* 0x000fea0003800000 */
.L_x_4127:
        /* <DEDUP_REMOVED lines=88> */
.L_x_4130:
[----:B------:R-:W-:Y:S05]  /*13ae0*/  BSYNC B0 ;  /* 0x0000000000007941 */ /* 0x000fea0003800000 */
.L_x_4129:
[----:B-----5:R1:W-:Y:S02]  /*13af0*/  STS.128 [R249+0x7000], R36 ;  /* 0x00700024f9007388 */ /* 0x0203e40000000c00 */
.L_x_4122:
[----:B------:R-:W-:Y:S05]  /*13b00*/  BSYNC B1 ;  /* 0x0000000000017941 */ /* 0x000fea0003800000 */
.L_x_4121:
        /* <DEDUP_REMOVED lines=90> */
.L_x_4132:
[----:B------:R-:W-:Y:S05]  /*140b0*/  BSYNC B0 ;  /* 0x0000000000007941 */ /* 0x000fea0003800000 */
.L_x_4131:
        /* <DEDUP_REMOVED lines=89> */
.L_x_4134:
[----:B------:R-:W-:Y:S05]  /*14650*/  BSYNC B0 ;  /* 0x0000000000007941 */ /* 0x000fea0003800000 */
.L_x_4133:
        /* <DEDUP_REMOVED lines=89> */
.L_x_4136:
[----:B------:R-:W-:Y:S05]  /*14bf0*/  BSYNC B0 ;  /* 0x0000000000007941 */ /* 0x000fea0003800000 */
.L_x_4135:
        /* <DEDUP_REMOVED lines=89> */
.L_x_4138:
[----:B------:R-:W-:Y:S05]  /*15190*/  BSYNC B0 ;  /* 0x0000000000007941 */ /* 0x000fea0003800000 */
.L_x_4137:
[----:B-----5:R2:W-:Y:S01]  /*151a0*/  STS.128 [R249+0x7800], R20 ;  /* 0x00780014f9007388 */ /* 0x0205e20000000c00 */
[----:B------:R-:W-:Y:S05]  /*151b0*/  BRA `(.L_x_4092) ;  /* 0x000002c000007947 */ /* 0x000fea0003800000 */
.L_x_4060:
        /* <DEDUP_REMOVED lines=44> */
.L_x_4092:
[----:B------:R-:W-:Y:S05]  /*15480*/  BSYNC B2 ;  /* 0x0000000000027941 */ /* 0x000fea0003800000 */
.L_x_4059:
[----:B------:R-:W-:Y:S02]  /*15490*/  IADD3 R242, R170, -0x1, RZ ;  /* 0xffffffffaaf27810 */ /* 0x000fe40007ffe0ff */
[----:B------:R-:W-:-:S02]  /*154a0*/  LEA.HI R0, R63, R63, RZ, 0x1 ;  /* 0x0000003f3f007211 */ /* 0x000fc400078f08ff */
[----:B------:R-:W-:Y:S01]  /*154b0*/  SHF.R.S32.HI R7, RZ, 0x1f, R66 ;  /* 0x0000001fff077819 */ /* 0x000fe20000011442 */
[----:B------:R-:W-:Y:S01]  /*154c0*/  IMAD.SHL.U32 R3, R242, 0x40, RZ ;  /* 0x00000040f2037824 */ /* 0x000fe200078e00ff */
[----:B------:R-:W-:Y:S02]  /*154d0*/  LOP3.LUT R0, R0, 0xfffffffe, RZ, 0xc0, !PT ;  /* 0xfffffffe00007812 */ /* 0x000fe400078ec0ff */
[----:B------:R-:W-:Y:S01]  /*154e0*/  LEA.HI R7, R7, R66, RZ, 0x3 ;  /* 0x0000004207077211 */ /* 0x000fe200078f18ff */
[----:B-1----:R-:W-:Y:S02]  /*154f0*/  IMAD.IADD R5, R56, 0x1, -R3 ;  /* 0x0000000138057824 */ /* 0x002fe400078e0a03 */
[----:B------:R-:W-:Y:S01]  /*15500*/  IMAD.IADD R63, R63, 0x1, -R0 ;  /* 0x000000013f3f7824 */ /* 0x000fe200078e0a00 */
[C---:B------:R-:W-:Y:S01]  /*15510*/  LOP3.LUT R9, R7.reuse, 0xfffffff8, RZ, 0xc0, !PT ;  /* 0xfffffff807097812 */ /* 0x040fe200078ec0ff */
[----:B------:R-:W-:Y:S01]  /*15520*/  IMAD.SHL.U32 R0, R60, 0x40, RZ ;  /* 0x000000403c007824 */ /* 0x000fe200078e00ff */
[-C--:B------:R-:W-:Y:S01]  /*15530*/  ISETP.GE.AND P2, PT, R6, R5.reuse, PT ;  /* 0x000000050600720c */ /* 0x080fe20003f46270 */
[----:B------:R-:W-:Y:S01]  /*15540*/  IMAD.SHL.U32 R31, R7, 0x40, RZ ;  /* 0x00000040071f7824 */ /* 0x000fe200078e00ff */
[-C--:B------:R-:W-:Y:S01]  /*15550*/  ISETP.GE.AND P3, PT, R142, R5.reuse, PT ;  /* 0x000000058e00720c */ /* 0x080fe20003f66270 */
[----:B------:R-:W-:Y:S01]  /*15560*/  IMAD.IADD R9, R66, 0x1, -R9 ;  /* 0x0000000142097824 */ /* 0x000fe200078e0a09 */
[----:B------:R-:W-:-:S02]  /*15570*/  ISETP.GE.AND P1, PT, R8, R5, PT ;  /* 0x000000050800720c */ /* 0x000fc40003f26270 */
[----:B------:R-:W-:Y:S02]  /*15580*/  LOP3.LUT R11, R0, 0x1c0, RZ, 0xc0, !PT ;  /* 0x000001c0000b7812 */ /* 0x000fe400078ec0ff */
[CC--:B------:R-:W-:Y:S01]  /*15590*/  ISETP.GE.AND P6, PT, R142.reuse, R5.reuse, PT ;  /* 0x000000058e00720c */ /* 0x0c0fe20003fc6270 */
[----:B------:R-:W-:Y:S01]  /*155a0*/  IMAD.SHL.U32 R142, R142, 0x8, RZ ;  /* 0x000000088e8e7824 */ /* 0x000fe200078e00ff */
[-C--:B------:R-:W-:Y:S02]  /*155b0*/  ISETP.GE.AND P5, PT, R6, R5.reuse, PT ;  /* 0x000000050600720c */ /* 0x080fe40003fa6270 */
[----:B------:R-:W-:Y:S02]  /*155c0*/  ISETP.GE.AND P4, PT, R8, R5, PT ;  /* 0x000000050800720c */ /* 0x000fe40003f86270 */
[----:B----4-:R-:W-:Y:S01]  /*155d0*/  @!P2 LEA R14, P0, R64, R236, 0x1 ;  /* 0x000000ec400ea211 */ /* 0x010fe200078008ff */
[----:B------:R-:W-:Y:S01]  /*155e0*/  @!PT LDS RZ, [RZ] ;  /* 0x00000000fffff984 */ /* 0x000fe20000000800 */
[----:B------:R-:W-:Y:S01]  /*155f0*/  @!PT LDS RZ, [RZ] ;  /* 0x00000000fffff984 */ /* 0x000fe20000000800 */
[----:B------:R-:W-:Y:S01]  /*15600*/  @!PT LDS RZ, [RZ] ;  /* 0x00000000fffff984 */ /* 0x000fe20000000800 */
[----:B------:R1:W-:Y:S01]  /*15610*/  @!P3 LDGSTS.E.BYPASS.LTC128B.128 [R249+0x8000], [R236.64] ;  /* 0x08000000ecf9bfae */ /* 0x0003e2000b901d46 */
[----:B------:R-:W-:-:S02]  /*15620*/  LOP3.LUT R142, R11, 0x8, R142, 0xf8, !PT ;  /* 0x000000080b8e7812 */ /* 0x000fc400078ef88e */
[----:B------:R-:W-:Y:S01]  /*15630*/  @!P2 LEA.HI.X R15, R64, R237, R65, 0x1, P0 ;  /* 0x000000ed400fa211 */ /* 0x000fe200000f0c41 */
[----:B------:R1:W-:Y:S01]  /*15640*/  @!P3 LDGSTS.E.BYPASS.LTC128B.128 [R249+0xa000], [R236.64+0x80] ;  /* 0x0a000080ecf9bfae */ /* 0x0003e2000b901d46 */
[----:B------:R-:W-:Y:S02]  /*15650*/  ISETP.GE.AND P0, PT, R2, R5, PT ;  /* 0x000000050200720c */ /* 0x000fe40003f06270 */
[----:B------:R-:W-:Y:S01]  /*15660*/  SHF.R.U32.HI R11, RZ, 0x3, R11 ;  /* 0x00000003ff0b7819 */ /* 0x000fe2000001160b */
[----:B------:R1:W-:Y:S01]  /*15670*/  @!P3 LDGSTS.E.BYPASS.LTC128B.128 [R249+0xc000], [R236.64+0x100] ;  /* 0x0c000100ecf9bfae */ /* 0x0003e2000b901d46 */
[----:B------:R-:W-:Y:S02]  /*15680*/  LOP3.LUT R31, R31, 0xfffffe00, RZ, 0xc0, !PT ;  /* 0xfffffe001f1f7812 */ /* 0x000fe400078ec0ff */
[----:B------:R-:W-:Y:S01]  /*15690*/  LOP3.LUT R142, R142, R11, RZ, 0x3c, !PT ;  /* 0x0000000b8e8e7212 */ /* 0x000fe200078e3cff */
[----:B------:R1:W-:Y:S01]  /*156a0*/  @!P3 LDGSTS.E.BYPASS.LTC128B.128 [R249+0xe000], [R236.64+0x180] ;  /* 0x0e000180ecf9bfae */ /* 0x0003e2000b901d46 */
[----:B------:R-:W-:-:S03]  /*156b0*/  ISETP.GE.AND P3, PT, R2, R5, PT ;  /* 0x000000050200720c */ /* 0x000fc60003f66270 */
[----:B------:R4:W-:Y:S01]  /*156c0*/  @!P2 LDGSTS.E.BYPASS.LTC128B.128 [R249+0x8800], [R14.64] ;  /* 0x088000000ef9afae */ /* 0x0009e2000b901d46 */
[----:B------:R-:W-:Y:S02]  /*156d0*/  IMAD R229, R63, 0x200, R142 ;  /* 0x000002003fe57824 */ /* 0x000fe400078e028e */
[----:B------:R-:W-:Y:S01]  /*156e0*/  @!P0 IMAD R0, R167, 0x60, RZ ;  /* 0x00000060a7008824 */ /* 0x000fe200078e02ff */
[----:B------:R4:W-:Y:S01]  /*156f0*/  @!P2 LDGSTS.E.BYPASS.LTC128B.128 [R249+0xa800], [R14.64+0x80] ;  /* 0x0a8000800ef9afae */ /* 0x0009e2000b901d46 */
[----:B------:R-:W-:-:S03]  /*15700*/  @!P0 IMAD.WIDE.U32 R12, R166, 0x60, R236 ;  /* 0x00000060a60c8825 */ /* 0x000fc600078e00ec */
[----:B------:R4:W-:Y:S01]  /*15710*/  @!P2 LDGSTS.E.BYPASS.LTC128B.128 [R249+0xc800], [R14.64+0x100] ;  /* 0x0c8001000ef9afae */ /* 0x0009e2000b901d46 */
[----:B------:R-:W-:Y:S02]  /*15720*/  @!P0 IMAD.IADD R13, R0, 0x1, R13 ;  /* 0x00000001000d8824 */ /* 0x000fe400078e020d */
[----:B------:R-:W-:Y:S01]  /*15730*/  IMAD.SHL.U32 R63, R63, 0x8, RZ ;  /* 0x000000083f3f7824 */ /* 0x000fe200078e00ff */
[----:B------:R4:W-:Y:S01]  /*15740*/  @!P2 LDGSTS.E.BYPASS.LTC128B.128 [R249+0xe800], [R14.64+0x180] ;  /* 0x0e8001800ef9afae */ /* 0x0009e2000b901d46 */
[----:B------:R-:W-:Y:S02]  /*15750*/  @!P3 IMAD R0, R169, 0x60, RZ ;  /* 0x00000060a900b824 */ /* 0x000fe400078e02ff */
[----:B------:R-:W-:Y:S01]  /*15760*/  @!P3 IMAD.WIDE.U32 R10, R168, 0x60, R246 ;  /* 0x00000060a80ab825 */ /* 0x000fe200078e00f6 */
[----:B----4-:R-:W-:-:S04]  /*15770*/  @!P1 LEA R14, P2, R166, R236, 0x6 ;  /* 0x000000eca60e9211 */ /* 0x010fc800078430ff */
[----:B------:R-:W-:-:S05]  /*15780*/  @!P1 LEA.HI.X R15, R166, R237, R167, 0x6, P2 ;  /* 0x000000eda60f9211 */ /* 0x000fca00010f34a7 */
[----:B------:R4:W-:Y:S04]  /*15790*/  @!P1 LDGSTS.E.BYPASS.LTC128B.128 [R249+0x9000], [R14.64] ;  /* 0x090000000ef99fae */ /* 0x0009e8000b901d46 */
[----:B------:R4:W-:Y:S04]  /*157a0*/  @!P1 LDGSTS.E.BYPASS.LTC128B.128 [R249+0xb000], [R14.64+0x80] ;  /* 0x0b0000800ef99fae */ /* 0x0009e8000b901d46 */
[----:B------:R4:W-:Y:S04]  /*157b0*/  @!P1 LDGSTS.E.BYPASS.LTC128B.128 [R249+0xd000], [R14.64+0x100] ;  /* 0x0d0001000ef99fae */ /* 0x0009e8000b901d46 */
[----:B------:R4:W-:Y:S01]  /*157c0*/  @!P1 LDGSTS.E.BYPASS.LTC128B.128 [R249+0xf000], [R14.64+0x180] ;  /* 0x0f0001800ef99fae */ /* 0x0009e2000b901d46 */
[C---:B------:R-:W-:Y:S01]  /*157d0*/  R2P PR, R9.reuse, 0x6 ;  /* 0x0000000609007804 */ /* 0x040fe20000000000 */
[----:B------:R-:W-:-:S02]  /*157e0*/  IMAD.SHL.U32 R9, R9, 0x40, RZ ;  /* 0x0000004009097824 */ /* 0x000fc400078e00ff */
[----:B------:R5:W-:Y:S03]  /*157f0*/  @!P0 LDGSTS.E.BYPASS.LTC128B.128 [R249+0x9800], [R12.64] ;  /* 0x098000000cf98fae */ /* 0x000be6000b901d46 */
[----:B------:R-:W-:Y:S01]  /*15800*/  LOP3.LUT R2, R9, 0x1c0, RZ, 0xc0, !PT ;  /* 0x000001c009027812 */ /* 0x000fe200078ec0ff */
[----:B------:R5:W-:Y:S03]  /*15810*/  @!P0 LDGSTS.E.BYPASS.LTC128B.128 [R249+0xb800], [R12.64+0x80] ;  /* 0x0b8000800cf98fae */ /* 0x000be6000b901d46 */
[----:B------:R-:W-:Y:S01]  /*15820*/  LOP3.LUT R6, R2, 0x8, R63, 0xf8, !PT ;  /* 0x0000000802067812 */ /* 0x000fe200078ef83f */
[----:B------:R5:W-:Y:S01]  /*15830*/  @!P0 LDGSTS.E.BYPASS.LTC128B.128 [R249+0xd800], [R12.64+0x100] ;  /* 0x0d8001000cf98fae */ /* 0x000be2000b901d46 */
[----:B------:R-:W-:-:S03]  /*15840*/  SHF.R.U32.HI R7, RZ, 0x3, R2 ;  /* 0x00000003ff077819 */ /* 0x000fc60000011602 */
[----:B------:R5:W-:Y:S01]  /*15850*/  @!P0 LDGSTS.E.BYPASS.LTC128B.128 [R249+0xf800], [R12.64+0x180] ;  /* 0x0f8001800cf98fae */ /* 0x000be2000b901d46 */
[CC--:B------:R-:W-:Y:S02]  /*15860*/  @!P5 LEA R4, P0, R61.reuse, R246.reuse, 0x1 ;  /* 0x000000f63d04d211 */ /* 0x0c0fe400078008ff */
[----:B------:R-:W-:Y:S01]  /*15870*/  LOP3.LUT R6, R6, R7, RZ, 0x3c, !PT ;  /* 0x0000000706067212 */ /* 0x000fe200078e3cff */
[----:B------:R-:W0:Y:S01]  /*15880*/  LDGDEPBAR ;  /* 0x00000000000079af */ /* 0x000e220000000000 */
[-C--:B------:R-:W-:Y:S01]  /*15890*/  @!P5 LEA.HI.X R5, R61, R247.reuse, R62, 0x1, P0 ;  /* 0x000000f73d05d211 */ /* 0x080fe200000f0c3e */
[----:B------:R-:W-:Y:S01]  /*158a0*/  IMAD R7, R58, 0x400, R31 ;  /* 0x000004003a077824 */ /* 0x000fe200078e021f */
[C---:B------:R-:W-:Y:S01]  /*158b0*/  @!P4 LEA R8, P0, R168.reuse, R246, 0x6 ;  /* 0x000000f6a808c211 */ /* 0x040fe200078030ff */
[----:B--2---:R-:W2:Y:S03]  /*158c0*/  LD.E R2, [R28.64+0x188] ;  /* 0x000188061c027980 */ /* 0x004ea6000c101900 */
[----:B------:R-:W-:Y:S01]  /*158d0*/  @!P4 LEA.HI.X R9, R168, R247, R169, 0x6, P0 ;  /* 0x000000f7a809c211 */ /* 0x000fe200000f34a9 */
[----:B------:R-:W-:-:S02]  /*158e0*/  IMAD.SHL.U32 R229, R229, 0x2, RZ ;  /* 0x00000002e5e57824 */ /* 0x000fc400078e00ff */
[----:B-----5:R-:W-:Y:S01]  /*158f0*/  @!P3 IMAD.IADD R13, R0, 0x1, R11 ;  /* 0x00000001000db824 */ /* 0x020fe200078e020b */
[----:B------:R-:W-:-:S04]  /*15900*/  DEPBAR.LE SB0, 0x0 ;  /* 0x000080000000791a */ /* 0x000fc80000000000 */
[----:B------:R-:W-:Y:S01]  /*15910*/  BAR.SYNC.DEFER_BLOCKING 0x0 ;  /* 0x0000000000007b1d */ /* 0x000fe20000010000 */
[----:B------:R-:W-:Y:S02]  /*15920*/  @!P3 IMAD.MOV.U32 R12, RZ, RZ, R10 ;  /* 0x000000ffff0cb224 */ /* 0x000fe400078e000a */
[----:B------:R-:W-:-:S04]  /*15930*/  IMAD.IADD R230, R6, 0x1, R7 ;  /* 0x0000000106e67824 */ /* 0x000fc800078e0207 */
        /* <DEDUP_REMOVED lines=43> */
[----:B------:R-:W-:-:S03]  /*15bf0*/  IMAD.MOV.U32 R7, RZ, RZ, 0x10 ;  /* 0x00000010ff077424 */ /* 0x000fc600078e00ff */
[----:B------:R4:W-:Y:S01]  /*15c00*/  @!P3 LDGSTS.E.BYPASS.LTC128B.128 [R249+0x15800], [R12.64+0x100] ;  /* 0x158001000cf9bfae */ /* 0x0009e2000b901d46 */
[----:B-----5:R-:W-:-:S03]  /*15c10*/  IMAD.MOV.U32 R5, RZ, RZ, 0x20 ;  /* 0x00000020ff057424 */ /* 0x020fc600078e00ff */
[----:B------:R4:W-:Y:S04]  /*15c20*/  @!P3 LDGSTS.E.BYPASS.LTC128B.128 [R249+0x17800], [R12.64+0x180] ;  /* 0x178001800cf9bfae */ /* 0x0009e8000b901d46 */
[----:B---3--:R-:W-:Y:S04]  /*15c30*/  LDSM.16.M88.4 R8, [R230] ;  /* 0x00000000e608783b */ /* 0x008fe80000000200 */
[----:B------:R-:W3:Y:S04]  /*15c40*/  LDSM.16.M88.4 R20, [R229+0x8000] ;  /* 0x00800000e514783b */ /* 0x000ee80000000200 */
[----:B------:R-:W5:Y:S01]  /*15c50*/  LDSM.16.M88.4 R40, [R229+0x8800] ;  /* 0x00880000e528783b */ /* 0x000f620000000200 */
[----:B------:R-:W-:-:S02]  /*15c60*/  SEL R7, R7, 0xfffffff0, !P1 ;  /* 0xfffffff007077807 */ /* 0x000fc40004800000 */
[----:B------:R-:W-:Y:S01]  /*15c70*/  SEL R5, R5, 0xffffffe0, !P2 ;  /* 0xffffffe005057807 */ /* 0x000fe20005000000 */
[----:B------:R-:W-:Y:S01]  /*15c80*/  LDSM.16.M88.4 R48, [R229+0x9800] ;  /* 0x00980000e530783b */ /* 0x000fe20000000200 */
[----:B------:R-:W-:Y:S02]  /*15c90*/  R2P PR, R60, 0x6 ;  /* 0x000000063c007804 */ /* 0x000fe40000000000 */
[C---:B------:R-:W-:Y:S01]  /*15ca0*/  IADD3 R0, R229.reuse, 0x8000, RZ ;  /* 0x00008000e5007810 */ /* 0x040fe20007ffe0ff */
[----:B------:R-:W1:Y:S01]  /*15cb0*/  LDSM.16.M88.4 R60, [R229+0x9000] ;  /* 0x00900000e53c783b */ /* 0x000e620000000200 */
[----:B------:R-:W-:Y:S01]  /*15cc0*/  IADD3 R227, R229, 0x8020, RZ ;  /* 0x00008020e5e37810 */ /* 0x000fe20007ffe0ff */
[----:B------:R-:W-:Y:S02]  /*15cd0*/  IMAD R228, R7, 0x2, R230 ;  /* 0x0000000207e47824 */ /* 0x000fe400078e02e6 */
[----:B------:R-:W2:Y:S04]  /*15ce0*/  LD.E R4, [R28.64+0x18c] ;  /* 0x00018c061c047980 */ /* 0x000ea8000c101900 */
[----:B----4-:R-:W-:Y:S02]  /*15cf0*/  LDSM.16.M88.4 R12, [R228] ;  /* 0x00000000e40c783b */ /* 0x010fe40000000200 */
[----:B------:R-:W-:-:S02]  /*15d00*/  @P1 IADD3 R227, R0, -0x20, RZ ;  /* 0xffffffe000e31810 */ /* 0x000fc40007ffe0ff */
[----:B------:R-:W0:Y:S04]  /*15d10*/  LDGDEPBAR ;  /* 0x00000000000079af */ /* 0x000e280000000000 */
[----:B------:R-:W4:Y:S04]  /*15d20*/  LDSM.16.M88.4 R44, [R227] ;  /* 0x00000000e32c783b */ /* 0x000f280000000200 */
[----:B------:R-:W4:Y:S01]  /*15d30*/  LDSM.16.M88.4 R24, [R227+0x800] ;  /* 0x00080000e318783b */ /* 0x000f220000000200 */
[----:B------:R-:W-:-:S03]  /*15d40*/  IMAD.MOV.U32 R0, RZ, RZ, 0x40 ;  /* 0x00000040ff007424 */ /* 0x000fc600078e00ff */
[----:B------:R-:W4:Y:S01]  /*15d50*/  LDSM.16.M88.4 R36, [R227+0x1000] ;  /* 0x00100000e324783b */ /* 0x000f220000000200 */
[C---:B---3--:R-:W-:Y:S03]  /*15d60*/  HMMA.16816.F32.BF16 R16, R8.reuse, R20, RZ ;  /* 0x000000140810723c */ /* 0x048fe600000418ff */
[----:B------:R-:W3:Y:S05]  /*15d70*/  LDSM.16.M88.4 R80, [R227+0x1800] ;  /* 0x00180000e350783b */ /* 0x000eea0000000200 */
[----:B-----5:R-:W-:Y:S01]  /*15d80*/  HMMA.16816.F32.BF16 R32, R8, R40, RZ ;  /* 0x000000280820723c */ /* 0x020fe200000418ff */
[----:B------:R-:W-:Y:S01]  /*15d90*/  IMAD R226, R5, 0x2, R230 ;  /* 0x0000000205e27824 */ /* 0x000fe200078e02e6 */
[----:B------:R-:W-:-:S06]  /*15da0*/  SEL R0, R0, 0xffffffc0, !P2 ;  /* 0xffffffc000007807 */ /* 0x000fcc0005000000 */
[C---:B-1----:R-:W-:Y:S08]  /*15db0*/  HMMA.16816.F32.BF16 R64, R8.reuse, R60, RZ ;  /* 0x0000003c0840723c */ /* 0x042ff000000418ff */
[C---:B------:R-:W-:Y:S01]  /*15dc0*/  HMMA.16816.F32.BF16 R52, R8.reuse, R48, RZ ;  /* 0x000000300834723c */ /* 0x040fe200000418ff */
[----:B------:R-:W-:Y:S01]  /*15dd0*/  IMAD R225, R5, 0x2, R228 ;  /* 0x0000000205e17824 */ /* 0x000fe200078e02e4 */
[----:B------:R-:W-:Y:S04]  /*15de0*/  LDSM.16.M88.4 R76, [R226] ;  /* 0x00000000e24c783b */ /* 0x000fe80000000200 */
[----:B------:R-:W-:Y:S02]  /*15df0*/  LDSM.16.M88.4 R88, [R227+0x3000] ;  /* 0x00300000e358783b */ /* 0x000fe40000000200 */
[C---:B------:R-:W-:Y:S02]  /*15e00*/  HMMA.16816.F32.BF16 R20, R8.reuse, R22, RZ ;  /* 0x000000160814723c */ /* 0x040fe400000418ff */
[----:B------:R-:W-:Y:S06]  /*15e10*/  LDSM.16.M88.4 R92, [R227+0x6800] ;  /* 0x00680000e35c783b */ /* 0x000fec0000000200 */
[C---:B------:R-:W-:Y:S01]  /*15e20*/  HMMA.16816.F32.BF16 R40, R8.reuse, R42, RZ ;  /* 0x0000002a0828723c */ /* 0x040fe200000418ff */
[----:B------:R-:W-:Y:S01]  /*15e30*/  IMAD.IADD R224, R229, 0x1, R0 ;  /* 0x00000001e5e07824 */ /* 0x000fe200078e0200 */
[----:B------:R-:W-:Y:S04]  /*15e40*/  LDSM.16.M88.4 R72, [R225] ;  /* 0x00000000e148783b */ /* 0x000fe80000000200 */
[----:B------:R-:W-:Y:S02]  /*15e50*/  LDSM.16.M88.4 R68, [R224+0x8000] ;  /* 0x00800000e044783b */ /* 0x000fe40000000200 */
[C---:B------:R-:W-:Y:S08]  /*15e60*/  HMMA.16816.F32.BF16 R60, R8.reuse, R62, RZ ;  /* 0x0000003e083c723c */ /* 0x040ff000000418ff */
[----:B------:R-:W-:Y:S01]  /*15e70*/  HMMA.16816.F32.BF16 R8, R8, R50, RZ ;  /* 0x000000320808723c */ /* 0x000fe200000418ff */
[----:B------:R-:W1:Y:S07]  /*15e80*/  LDSM.16.M88.4 R48, [R224+0x8800] ;  /* 0x00880000e030783b */ /* 0x000e6e0000000200 */
[C---:B----4-:R-:W-:Y:S08]  /*15e90*/  HMMA.16816.F32.BF16 R16, R12.reuse, R44, R16 ;  /* 0x0000002c0c10723c */ /* 0x050ff00000041810 */
[C---:B------:R-:W-:Y:S01]  /*15ea0*/  HMMA.16816.F32.BF16 R20, R12.reuse, R46, R20 ;  /* 0x0000002e0c14723c */ /* 0x040fe20000041814 */
[----:B------:R-:W4:Y:S07]  /*15eb0*/  LDSM.16.M88.4 R44, [R224+0x9000] ;  /* 0x00900000e02c783b */ /* 0x000f2e0000000200 */
[C---:B------:R-:W-:Y:S08]  /*15ec0*/  HMMA.16816.F32.BF16 R32, R12.reuse, R24, R32 ;  /* 0x000000180c20723c */ /* 0x040ff00000041820 */
[----:B------:R-:W-:Y:S01]  /*15ed0*/  HMMA.16816.F32.BF16 R40, R12, R26, R40 ;  /* 0x0000001a0c28723c */ /* 0x000fe20000041828 */
[----:B------:R-:W5:Y:S01]  /*15ee0*/  LDSM.16.M88.4 R24, [R224+0x9800] ;  /* 0x00980000e018783b */ /* 0x000f620000000200 */
[----:B------:R-:W-:-:S05]  /*15ef0*/  IMAD.IADD R220, R0, 0x1, R227 ;  /* 0x0000000100dc7824 */ /* 0x000fca00078e02e3 */
[----:B------:R-:W-:Y:S01]  /*15f00*/  LDSM.16.M88.4 R84, [R220+0x1000] ;  /* 0x00100000dc54783b */ /* 0x000fe20000000200 */
[C---:B------:R-:W-:Y:S08]  /*15f10*/  HMMA.16816.F32.BF16 R64, R12.reuse, R36, R64 ;  /* 0x000000240c40723c */ /* 0x040ff00000041840 */
[C---:B------:R-:W-:Y:S01]  /*15f20*/  HMMA.16816.F32.BF16 R60, R12.reuse, R38, R60 ;  /* 0x000000260c3c723c */ /* 0x040fe2000004183c */
[----:B------:R-:W-:Y:S07]  /*15f30*/  LDSM.16.M88.4 R36, [R220] ;  /* 0x00000000dc24783b */ /* 0x000fee0000000200 */
[C---:B---3--:R-:W-:Y:S08]  /*15f40*/  HMMA.16816.F32.BF16 R52, R12.reuse, R80, R52 ;  /* 0x000000500c34723c */ /* 0x048ff00000041834 */
        /* <DEDUP_REMOVED lines=14> */
[----:B------:R-:W-:Y:S04]  /*16030*/  LDSM.16.M88.4 R24, [R230+0x2000] ;  /* 0x00200000e618783b */ /* 0x000fe80000000200 */
[----:B------:R-:W1:Y:S03]  /*16040*/  LDSM.16.M88.4 R8, [R229+0xa800] ;  /* 0x00a80000e508783b */ /* 0x000e660000000200 */
[C---:B---3--:R-:W-:Y:S08]  /*16050*/  HMMA.16816.F32.BF16 R32, R72.reuse, R12, R32 ;  /* 0x0000000c4820723c */ /* 0x048ff00000041820 */
        /* <DEDUP_REMOVED lines=27> */
[----:B------:R-:W5:Y:S07]  /*16210*/  LDSM.16.M88.4 R12, [R224+0xb000] ;  /* 0x00b00000e00c783b */ /* 0x000f6e0000000200 */
        /* <DEDUP_REMOVED lines=16> */
[C---:B-----5:R-:W-:Y:S08]  /*16320*/  HMMA.16816.F32.BF16 R64, R80.reuse, R12, R64 ;  /* 0x0000000c5040723c */ /* 0x060ff00000041840 */
        /* <DEDUP_REMOVED lines=22> */
[C---:B----4-:R-:W-:Y:S08]  /*16490*/  HMMA.16816.F32.BF16 R32, R44.reuse, R12, R32 ;  /* 0x0000000c2c20723c */ /* 0x050ff00000041820 */
[----:B------:R-:W-:Y:S01]  /*164a0*/  HMMA.16816.F32.BF16 R40, R44, R14, R40 ;  /* 0x0000000e2c28723c */ /* 0x000fe20000041828 */
[----:B------:R-:W3:Y:S07]  /*164b0*/  LDSM.16.M88.4 R12, [R226+0x4000] ;  /* 0x00400000e20c783b */ /* 0x000eee0000000200 */
[C---:B-1----:R-:W-:Y:S08]  /*164c0*/  HMMA.16816.F32.BF16 R20, R48.reuse, R86, R20 ;  /* 0x000000563014723c */ /* 0x042ff00000041814 */
        /* <DEDUP_REMOVED lines=8> */
[----:B------:R-:W1:Y:S03]  /*16550*/  LDSM.16.M88.4 R44, [R220+0x4000] ;  /* 0x00400000dc2c783b */ /* 0x000e660000000200 */
        /* <DEDUP_REMOVED lines=20> */
[----:B------:R-:W-:Y:S01]  /*166a0*/  HMMA.16816.F32.BF16 R40, R12, R10, R40 ;  /* 0x0000000a0c28723c */ /* 0x000fe20000041828 */
[----:B------:R-:W5:Y:S07]  /*166b0*/  LDSM.16.M88.4 R8, [R220+0x4800] ;  /* 0x00480000dc08783b */ /* 0x000f6e0000000200 */
[C---:B---3--:R-:W-:Y:S08]  /*166c0*/  HMMA.16816.F32.BF16 R20, R72.reuse, R86, R20 ;  /* 0x000000564814723c */ /* 0x048ff00000041814 */
[----:B------:R-:W-:Y:S01]  /*166d0*/  HMMA.16816.F32.BF16 R16, R72, R84, R16 ;  /* 0x000000544810723c */ /* 0x000fe20000041810 */
[----:B------:R-:W-:Y:S07]  /*166e0*/  LDSM.16.M88.4 R84, [R220+0x5800] ;  /* 0x00580000dc54783b */ /* 0x000fee0000000200 */
[C---:B----4-:R-:W-:Y:S08]  /*166f0*/  HMMA.16816.F32.BF16 R52, R12.reuse, R24, R52 ;  /* 0x000000180c34723c */ /* 0x050ff00000041834 */
[----:B------:R-:W-:Y:S01]  /*16700*/  HMMA.16816.F32.BF16 R76, R12, R26, R76 ;  /* 0x0000001a0c4c723c */ /* 0x000fe2000004184c */
[----:B------:R-:W-:Y:S04]  /*16710*/  LDSM.16.M88.4 R12, [R226+0x6000] ;  /* 0x00600000e20c783b */ /* 0x000fe80000000200 */
[----:B------:R-:W3:Y:S03]  /*16720*/  LDSM.16.M88.4 R24, [R224+0xe000] ;  /* 0x00e00000e018783b */ /* 0x000ee60000000200 */
[C---:B-1----:R-:W-:Y:S08]  /*16730*/  HMMA.16816.F32.BF16 R20, R48.reuse, R38, R20 ;  /* 0x000000263014723c */ /* 0x042ff00000041814 */
[----:B------:R-:W-:Y:S01]  /*16740*/  HMMA.16816.F32.BF16 R16, R48, R36, R16 ;  /* 0x000000243010723c */ /* 0x000fe20000041810 */
[----:B------:R-:W-:Y:S07]  /*16750*/  LDSM.16.M88.4 R36, [R224+0xe800] ;  /* 0x00e80000e024783b */ /* 0x000fee0000000200 */
[C---:B-----5:R-:W-:Y:S08]  /*16760*/  HMMA.16816.F32.BF16 R32, R80.reuse, R8, R32 ;  /* 0x000000085020723c */ /* 0x060ff00000041820 */
[C---:B------:R-:W-:Y:S01]  /*16770*/  HMMA.16816.F32.BF16 R40, R80.reuse, R10, R40 ;  /* 0x0000000a5028723c */ /* 0x040fe20000041828 */
[----:B------:R-:W1:Y:S07]  /*16780*/  LDSM.16.M88.4 R8, [R225+0x6000] ;  /* 0x00600000e108783b */ /* 0x000e6e0000000200 */
[C---:B------:R-:W-:Y:S08]  /*16790*/  HMMA.16816.F32.BF16 R64, R80.reuse, R68, R64 ;  /* 0x000000445040723c */ /* 0x040ff00000041840 */
[----:B------:R-:W-:Y:S01]  /*167a0*/  HMMA.16816.F32.BF16 R60, R80, R70, R60 ;  /* 0x00000046503c723c */ /* 0x000fe2000004183c */
[----:B------:R-:W4:Y:S07]  /*167b0*/  LDSM.16.M88.4 R68, [R229+0xf000] ;  /* 0x00f00000e544783b */ /* 0x000f2e0000000200 */
[C---:B---3--:R-:W-:Y:S08]  /*167c0*/  HMMA.16816.F32.BF16 R20, R12.reuse, R26, R20 ;  /* 0x0000001a0c14723c */ /* 0x048ff00000041814 */
[----:B------:R-:W-:Y:S01]  /*167d0*/  HMMA.16816.F32.BF16 R16, R12, R24, R16 ;  /* 0x000000180c10723c */ /* 0x000fe20000041810 */
[----:B------:R-:W-:Y:S07]  /*167e0*/  LDSM.16.M88.4 R24, [R220+0x6800] ;  /* 0x00680000dc18783b */ /* 0x000fee0000000200 */
[C---:B------:R-:W-:Y:S08]  /*167f0*/  HMMA.16816.F32.BF16 R32, R72.reuse, R44, R32 ;  /* 0x0000002c4820723c */ /* 0x040ff00000041820 */
[----:B------:R-:W-:Y:S01]  /*16800*/  HMMA.16816.F32.BF16 R40, R72, R46, R40 ;  /* 0x0000002e4828723c */ /* 0x000fe20000041828 */
[----:B------:R-:W3:Y:S07]  /*16810*/  LDSM.16.M88.4 R44, [R227+0x7000] ;  /* 0x00700000e32c783b */ /* 0x000eee0000000200 */
[C---:B-1----:R-:W-:Y:S08]  /*16820*/  HMMA.16816.F32.BF16 R20, R8.reuse, R90, R20 ;  /* 0x0000005a0814723c */ /* 0x042ff00000041814 */
[----:B------:R-:W-:Y:S01]  /*16830*/  HMMA.16816.F32.BF16 R16, R8, R88, R16 ;  /* 0x000000580810723c */ /* 0x000fe20000041810 */
[----:B------:R-:W1:Y:S07]  /*16840*/  LDSM.16.M88.4 R88, [R229+0xf800] ;  /* 0x00f80000e558783b */ /* 0x000e6e0000000200 */
[----:B----4-:R-:W-:Y:S08]  /*16850*/  HMMA.16816.F32.BF16 R64, R72, R68, R64 ;  /* 0x000000444840723c */ /* 0x010ff00000041840 */
[C---:B------:R-:W-:Y:S08]  /*16860*/  HMMA.16816.F32.BF16 R32, R48.reuse, R92, R32 ;  /* 0x0000005c3020723c */ /* 0x040ff00000041820 */
[----:B------:R-:W-:Y:S01]  /*16870*/  HMMA.16816.F32.BF16 R40, R48, R94, R40 ;  /* 0x0000005e3028723c */ /* 0x000fe20000041828 */
[----:B--2---:R-:W-:-:S07]  /*16880*/  FMUL.FTZ R21, R21, R4 ;  /* 0x0000000415157220 */ /* 0x004fce0000410000 */
[----:B------:R-:W-:Y:S01]  /*16890*/  HMMA.16816.F32.BF16 R52, R80, R84, R52 ;  /* 0x000000545034723c */ /* 0x000fe20000041834 */
[----:B------:R-:W-:-:S07]  /*168a0*/  FMUL.FTZ R30, R16, R4 ;  /* 0x00000004101e7220 */ /* 0x000fce0000410000 */
[----:B------:R-:W-:Y:S01]  /*168b0*/  HMMA.16816.F32.BF16 R76, R80, R86, R76 ;  /* 0x00000056504c723c */ /* 0x000fe2000004184c */
[----:B------:R-:W2:Y:S01]  /*168c0*/  LDSM.16.M88.4 R80, [R224+0xf000] ;  /* 0x00f00000e050783b */ /* 0x000ea20000000200 */
[-C--:B------:R-:W-:Y:S02]  /*168d0*/  FMUL.FTZ R16, R17, R4.reuse ;  /* 0x0000000411107220 */ /* 0x080fe40000410000 */
[-C--:B------:R-:W-:Y:S02]  /*168e0*/  FMUL.FTZ R17, R19, R4.reuse ;  /* 0x0000000413117220 */ /* 0x080fe40000410000 */
[-C--:B------:R-:W-:Y:S02]  /*168f0*/  FMUL.FTZ R19, R20, R4.reuse ;  /* 0x0000000414137220 */ /* 0x080fe40000410000 */
[----:B---3--:R-:W-:Y:S01]  /*16900*/  HMMA.16816.F32.BF16 R64, R48, R44, R64 ;  /* 0x0000002c3040723c */ /* 0x008fe20000041840 */
[----:B------:R3:W-:Y:S01]  /*16910*/  MUFU.TANH R44, R21 ;  /* 0x00000015002c7308 */ /* 0x0007e20000002400 */
[----:B------:R-:W-:-:S05]  /*16920*/  FMUL.FTZ R68, R23, R4 ;  /* 0x0000000417447220 */ /* 0x000fca0000410000 */
[----:B------:R-:W-:Y:S01]  /*16930*/  FMUL.FTZ R45, R22, R4 ;  /* 0x00000004162d7220 */ /* 0x000fe20000410000 */
[C---:B------:R-:W-:Y:S08]  /*16940*/  HMMA.16816.F32.BF16 R32, R12.reuse, R36, R32 ;  /* 0x000000240c20723c */ /* 0x040ff00000041820 */
[----:B------:R-:W-:Y:S01]  /*16950*/  HMMA.16816.F32.BF16 R40, R12, R38, R40 ;  /* 0x000000260c28723c */ /* 0x000fe20000041828 */
[----:B---3--:R-:W3:Y:S04]  /*16960*/  LDSM.16.M88.4 R20, [R227+0x7800] ;  /* 0x00780000e314783b */ /* 0x008ee80000000200 */
[----:B------:R-:W4:Y:S03]  /*16970*/  LDSM.16.M88.4 R36, [R220+0x7000] ;  /* 0x00700000dc24783b */ /* 0x000f260000000200 */
[C---:B------:R-:W-:Y:S08]  /*16980*/  HMMA.16816.F32.BF16 R60, R72.reuse, R70, R60 ;  /* 0x00000046483c723c */ /* 0x040ff0000004183c */
[----:B-1----:R-:W-:Y:S08]  /*16990*/  HMMA.16816.F32.BF16 R52, R72, R88, R52 ;  /* 0x000000584834723c */ /* 0x002ff00000041834 */
[C---:B------:R-:W-:Y:S08]  /*169a0*/  HMMA.16816.F32.BF16 R32, R8.reuse, R24, R32 ;  /* 0x000000180820723c */ /* 0x040ff00000041820 */
[----:B------:R-:W-:Y:S01]  /*169b0*/  HMMA.16816.F32.BF16 R40, R8, R26, R40 ;  /* 0x0000001a0828723c */ /* 0x000fe20000041828 */
[----:B------:R-:W1:Y:S07]  /*169c0*/  LDSM.16.M88.4 R24, [R224+0xf800] ;  /* 0x00f80000e018783b */ /* 0x000e6e0000000200 */
[----:B------:R-:W-:Y:S08]  /*169d0*/  HMMA.16816.F32.BF16 R76, R72, R90, R76 ;  /* 0x0000005a484c723c */ /* 0x000ff0000004184c */
[----:B--2---:R-:W-:Y:S01]  /*169e0*/  HMMA.16816.F32.BF16 R64, R12, R80, R64 ;  /* 0x000000500c40723c */ /* 0x004fe20000041840 */
[----:B------:R-:W-:-:S07]  /*169f0*/  SHF.R.S32.HI R0, RZ, 0x1f, R57 ;  /* 0x0000001fff007819 */ /* 0x000fce0000011439 */
[----:B------:R-:W-:Y:S01]  /*16a00*/  HMMA.16816.F32.BF16 R60, R48, R46, R60 ;  /* 0x0000002e303c723c */ /* 0x000fe2000004183c */
[----:B------:R-:W-:-:S07]  /*16a10*/  LEA.HI R0, R0, R57, RZ, 0x5 ;  /* 0x0000003900007211 */ /* 0x000fce00078f28ff */
[----:B---3--:R-:W-:Y:S01]  /*16a20*/  HMMA.16816.F32.BF16 R52, R48, R20, R52 ;  /* 0x000000143034723c */ /* 0x008fe20000041834 */
[----:B------:R-:W-:-:S07]  /*16a30*/  LOP3.LUT R0, R0, 0xffffffe0, RZ, 0xc0, !PT ;  /* 0xffffffe000007812 */ /* 0x000fce00078ec0ff */
[----:B------:R-:W-:Y:S01]  /*16a40*/  HMMA.16816.F32.BF16 R76, R48, R22, R76 ;  /* 0x00000016304c723c */ /* 0x000fe2000004184c */
[----:B------:R-:W2:Y:S01]  /*16a50*/  LDSM.16.M88.4 R20, [R220+0x7800] ;  /* 0x00780000dc14783b */ /* 0x000ea20000000200 */
[----:B------:R-:W-:Y:S01]  /*16a60*/  IMAD.IADD R0, R57, 0x1, -R0 ;  /* 0x0000000139007824 */ /* 0x000fe200078e0a00 */
[----:B------:R-:W3:Y:S05]  /*16a70*/  MUFU.TANH R17, R17 ;  /* 0x0000001100117308 */ /* 0x000eea0000002400 */
[----:B----4-:R-:W-:Y:S01]  /*16a80*/  HMMA.16816.F32.BF16 R64, R8, R36, R64 ;  /* 0x000000240840723c */ /* 0x010fe20000041840 */
[----:B------:R-:W-:Y:S01]  /*16a90*/  FMUL.FTZ R32, R32, R4 ;  /* 0x0000000420207220 */ /* 0x000fe20000410000 */
[----:B------:R-:W-:-:S05]  /*16aa0*/  DEPBAR.LE SB0, 0x0 ;  /* 0x000080000000791a */ /* 0x000fca0000000000 */
[----:B------:R-:W-:Y:S01]  /*16ab0*/  FMUL.FTZ R36, R41, R4 ;  /* 0x0000000429247220 */ /* 0x000fe20000410000 */
[----:B------:R-:W-:Y:S01]  /*16ac0*/  SHF.R.S32.HI R41, RZ, 0x1f, R0 ;  /* 0x0000001fff297819 */ /* 0x000fe20000011400 */
[----:B------:R-:W-:Y:S03]  /*16ad0*/  HMMA.16816.F32.BF16 R60, R12, R82, R60 ;  /* 0x000000520c3c723c */ /* 0x000fe6000004183c */
[----:B------:R-:W-:-:S04]  /*16ae0*/  LEA.HI R41, R41, R0, RZ, 0x2 ;  /* 0x0000000029297211 */ /* 0x000fc800078f10ff */
[----:B------:R-:W-:Y:S01]  /*16af0*/  SHF.R.S32.HI R41, RZ, 0x2, R41 ;  /* 0x00000002ff297819 */ /* 0x000fe20000011429 */
[----:B-1----:R-:W-:Y:S04]  /*16b00*/  HMMA.16816.F32.BF16 R52, R12, R24, R52 ;  /* 0x000000180c34723c */ /* 0x002fe80000041834 */
[----:B------:R-:W-:-:S04]  /*16b10*/  IMAD R58, R58, 0x10, R41 ;  /* 0x000000103a3a7824 */ /* 0x000fc800078e0229 */
[----:B------:R-:W-:Y:S01]  /*16b20*/  HMMA.16816.F32.BF16 R76, R12, R26, R76 ;  /* 0x0000001a0c4c723c */ /* 0x000fe2000004184c */
[----:B------:R-:W-:Y:S01]  /*16b30*/  IADD3 R59, R58, 0x1, R59 ;  /* 0x000000013a3b7810 */ /* 0x000fe20007ffe03b */
[----:B------:R-:W-:Y:S02]  /*16b40*/  FMUL.FTZ R41, R43, R4 ;  /* 0x000000042b297220 */ /* 0x000fe40000410000 */
[----:B------:R-:W-:Y:S01]  /*16b50*/  IMAD.SHL.U32 R57, R57, 0x2, RZ ;  /* 0x0000000239397824 */ /* 0x000fe200078e00ff */
[----:B------:R-:W-:-:S03]  /*16b60*/  IADD3 R43, R56, R59, -R240 ;  /* 0x0000003b382b7210 */ /* 0x000fc60007ffe8f0 */
[----:B------:R-:W-:Y:S02]  /*16b70*/  HMMA.16816.F32.BF16 R60, R8, R38, R60 ;  /* 0x00000026083c723c */ /* 0x000fe4000004183c */
[----:B------:R-:W-:Y:S01]  /*16b80*/  IMAD.IADD R43, R2, 0x1, R43 ;  /* 0x00000001022b7824 */ /* 0x000fe200078e022b */
[----:B------:R-:W-:Y:S02]  /*16b90*/  LOP3.LUT R2, R57, 0x6, RZ, 0xc0, !PT ;  /* 0x0000000639027812 */ /* 0x000fe400078ec0ff */
[----:B------:R-:W-:-:S03]  /*16ba0*/  LOP3.LUT R0, R6, R31, RZ, 0xfc, !PT ;  /* 0x0000001f06007212 */ /* 0x000fc600078efcff */
[----:B--2---:R-:W-:Y:S01]  /*16bb0*/  HMMA.16816.F32.BF16 R52, R8, R20, R52 ;  /* 0x000000140834723c */ /* 0x004fe20000041834 */
[----:B------:R-:W-:Y:S01]  /*16bc0*/  IMAD.IADD R31, R3, 0x1, R2 ;  /* 0x00000001031f7824 */ /* 0x000fe200078e0202 */
[----:B------:R-:W1:Y:S01]  /*16bd0*/  MUFU.TANH R19, R19 ;  /* 0x0000001300137308 */ /* 0x000e620000002400 */
[----:B------:R-:W-:Y:S01]  /*16be0*/  IADD3 R165, R43, 0x8, RZ ;  /* 0x000000082ba57810 */ /* 0x000fe20007ffe0ff */
[-C--:B------:R-:W-:Y:S02]  /*16bf0*/  FMUL.FTZ R33, R33, R4.reuse ;  /* 0x0000000421217220 */ /* 0x080fe40000410000 */
[----:B------:R-:W-:Y:S01]  /*16c00*/  FMUL.FTZ R34, R34, R4 ;  /* 0x0000000422227220 */ /* 0x000fe20000410000 */
[----:B------:R-:W-:-:S03]  /*16c10*/  IMNMX R2, R43, R56, PT ;  /* 0x000000382b027217 */ /* 0x000fc60003800200 */
[----:B------:R-:W2:Y:S01]  /*16c20*/  MUFU.TANH R16, R16 ;  /* 0x0000001000107308 */ /* 0x000ea20000002400 */
[----:B------:R-:W-:Y:S01]  /*16c30*/  FMUL.FTZ R35, R35, R4 ;  /* 0x0000000423237220 */ /* 0x000fe20000410000 */
[----:B------:R-:W-:Y:S02]  /*16c40*/  IMNMX R165, R165, R56, PT ;  /* 0x00000038a5a57217 */ /* 0x000fe40003800200 */
[C---:B------:R-:W-:Y:S01]  /*16c50*/  IADD3 R6, R31.reuse, 0x1, RZ ;  /* 0x000000011f067810 */ /* 0x040fe20007ffe0ff */
[-C--:B------:R-:W-:Y:S01]  /*16c60*/  FMUL.FTZ R46, R40, R4.reuse ;  /* 0x00000004282e7220 */ /* 0x080fe20000410000 */
[----:B------:R-:W-:Y:S02]  /*16c70*/  HMMA.16816.F32.BF16 R76, R8, R22, R76 ;  /* 0x00000016084c723c */ /* 0x000fe4000004184c */
[----:B------:R-:W4:Y:S01]  /*16c80*/  MUFU.TANH R45, R45 ;  /* 0x0000002d002d7308 */ /* 0x000f220000002400 */
[----:B------:R-:W-:Y:S01]  /*16c90*/  IADD3 R24, R31, 0x8, RZ ;  /* 0x000000081f187810 */ /* 0x000fe20007ffe0ff */
[----:B------:R-:W-:Y:S01]  /*16ca0*/  FMUL.FTZ R40, R42, R4 ;  /* 0x000000042a287220 */ /* 0x000fe20000410000 */
[----:B------:R-:W-:-:S02]  /*16cb0*/  ISETP.GE.AND P6, PT, R6, R2, PT ;  /* 0x000000020600720c */ /* 0x000fc40003fc6270 */
[----:B------:R-:W-:-:S03]  /*16cc0*/  ISETP.GE.AND P3, PT, R6, R165, PT ;  /* 0x000000a50600720c */ /* 0x000fc60003f66270 */
[----:B------:R-:W5:Y:S01]  /*16cd0*/  MUFU.TANH R68, R68 ;  /* 0x0000004400447308 */ /* 0x000f620000002400 */
[----:B------:R-:W-:-:S07]  /*16ce0*/  IADD3 R6, R31, 0x9, RZ ;  /* 0x000000091f067810 */ /* 0x000fce0007ffe0ff */
[----:B------:R-:W1:Y:S01]  /*16cf0*/  MUFU.TANH R32, R32 ;  /* 0x0000002000207308 */ /* 0x000e620000002400 */
[----:B------:R-:W-:Y:S01]  /*16d00*/  ISETP.GE.AND P4, PT, R24, R2, PT ;  /* 0x000000021800720c */ /* 0x000fe20003f86270 */
[----:B------:R-:W-:Y:S01]  /*16d10*/  FMUL.FTZ R64, R64, R4 ;  /* 0x0000000440407220 */ /* 0x000fe20000410000 */
[----:B------:R-:W-:-:S05]  /*16d20*/  ISETP.GE.AND P0, PT, R6, R2, PT ;  /* 0x000000020600720c */ /* 0x000fca0003f06270 */
[----:B------:R-:W-:Y:S01]  /*16d30*/  MUFU.TANH R33, R33 ;  /* 0x0000002100217308 */ /* 0x000fe20000002400 */
[----:B------:R-:W-:Y:S02]  /*16d40*/  ISETP.GE.AND P5, PT, R6, R165, PT ;  /* 0x000000a50600720c */ /* 0x000fe40003fa6270 */
[----:B------:R-:W-:-:S05]  /*16d50*/  IADD3 R12, R31, 0x11, RZ ;  /* 0x000000111f0c7810 */ /* 0x000fca0007ffe0ff */
[----:B------:R-:W1:Y:S01]  /*16d60*/  MUFU.TANH R34, R34 ;  /* 0x0000002200227308 */ /* 0x000e620000002400 */
[----:B------:R-:W-:Y:S02]  /*16d70*/  IADD3 R6, R31, 0x10, RZ ;  /* 0x000000101f067810 */ /* 0x000fe40007ffe0ff */
[----:B------:R-:W-:-:S05]  /*16d80*/  ISETP.GE.AND P1, PT, R24, R165, PT ;  /* 0x000000a51800720c */ /* 0x000fca0003f26270 */
[----:B------:R-:W4:Y:S01]  /*16d90*/  MUFU.TANH R35, R35 ;  /* 0x0000002300237308 */ /* 0x000f220000002400 */
[----:B---3--:R-:W-:-:S07]  /*16da0*/  FSEL R24, R17, -INF , !P3 ;  /* 0xff80000011187808 */ /* 0x008fce0005800000 */
[----:B------:R-:W3:Y:S01]  /*16db0*/  MUFU.TANH R37, R46 ;  /* 0x0000002e00257308 */ /* 0x000ee20000002400 */
[----:B-1----:R-:W-:Y:S01]  /*16dc0*/  FSEL R19, R19, -INF , !P4 ;  /* 0xff80000013137808 */ /* 0x002fe20006000000 */
[-C--:B------:R-:W-:Y:S01]  /*16dd0*/  FMUL.FTZ R65, R65, R4.reuse ;  /* 0x0000000441417220 */ /* 0x080fe20000410000 */
[----:B--2---:R-:W-:Y:S01]  /*16de0*/  FSEL R25, R16, -INF , !P6 ;  /* 0xff80000010197808 */ /* 0x004fe20007000000 */
[----:B------:R-:W-:Y:S01]  /*16df0*/  FMUL.FTZ R66, R66, R4 ;  /* 0x0000000442427220 */ /* 0x000fe20000410000 */
[----:B------:R-:W-:-:S03]  /*16e00*/  ISETP.GE.AND P3, PT, R12, R2, PT ;  /* 0x000000020c00720c */ /* 0x000fc60003f66270 */
[----:B------:R-:W-:Y:S01]  /*16e10*/  MUFU.TANH R36, R36 ;  /* 0x0000002400247308 */ /* 0x000fe20000002400 */
[-C--:B------:R-:W-:Y:S01]  /*16e20*/  ISETP.GE.AND P4, PT, R12, R165.reuse, PT ;  /* 0x000000a50c00720c */ /* 0x080fe20003f86270 */
[----:B------:R-:W-:Y:S01]  /*16e30*/  FMUL.FTZ R67, R67, R4 ;  /* 0x0000000443437220 */ /* 0x000fe20000410000 */
[----:B------:R-:W-:Y:S01]  /*16e40*/  ISETP.GE.AND P2, PT, R6, R2, PT ;  /* 0x000000020600720c */ /* 0x000fe20003f46270 */
[----:B------:R-:W-:Y:S01]  /*16e50*/  FMUL.FTZ R60, R60, R4 ;  /* 0x000000043c3c7220 */ /* 0x000fe20000410000 */
[----:B------:R-:W-:-:S03]  /*16e60*/  ISETP.GE.AND P6, PT, R6, R165, PT ;  /* 0x000000a50600720c */ /* 0x000fc60003fc6270 */
[----:B------:R-:W1:Y:S01]  /*16e70*/  MUFU.TANH R40, R40 ;  /* 0x0000002800287308 */ /* 0x000e620000002400 */
[C---:B------:R-:W-:Y:S02]  /*16e80*/  IADD3 R12, R31.reuse, 0x18, RZ ;  /* 0x000000181f0c7810 */ /* 0x040fe40007ffe0ff */
[----:B------:R-:W-:Y:S01]  /*16e90*/  IADD3 R6, R31, 0x19, RZ ;  /* 0x000000191f067810 */ /* 0x000fe20007ffe0ff */
[----:B------:R-:W-:-:S04]  /*16ea0*/  FMUL.FTZ R52, R52, R4 ;  /* 0x0000000434347220 */ /* 0x000fc80000410000 */
[----:B------:R-:W2:Y:S01]  /*16eb0*/  MUFU.TANH R41, R41 ;  /* 0x0000002900297308 */ /* 0x000ea20000002400 */
[----:B----4-:R-:W-:Y:S02]  /*16ec0*/  FSEL R45, R45, -INF , !P1 ;  /* 0xff8000002d2d7808 */ /* 0x010fe40004800000 */
[----:B------:R-:W-:-:S05]  /*16ed0*/  FSEL R44, R44, -INF , !P0 ;  /* 0xff8000002c2c7808 */ /* 0x000fca0004000000 */
[----:B------:R-:W4:Y:S01]  /*16ee0*/  MUFU.TANH R182, R64 ;  /* 0x0000004000b67308 */ /* 0x000f220000002400 */
[----:B------:R-:W-:Y:S01]  /*16ef0*/  IADD3 R13, R31, 0x20, RZ ;  /* 0x000000201f0d7810 */ /* 0x000fe20007ffe0ff */
[----:B------:R-:W-:Y:S01]  /*16f00*/  FMUL.FTZ R61, R61, R4 ;  /* 0x000000043d3d7220 */ /* 0x000fe20000410000 */
[----:B------:R-:W-:Y:S01]  /*16f10*/  ISETP.GE.AND P1, PT, R12, R2, PT ;  /* 0x000000020c00720c */ /* 0x000fe20003f26270 */
[-C--:B------:R-:W-:Y:S01]  /*16f20*/  FMUL.FTZ R62, R62, R4.reuse ;  /* 0x000000043e3e7220 */ /* 0x080fe20000410000 */
[-C--:B------:R-:W-:Y:S01]  /*16f30*/  ISETP.GE.AND P0, PT, R12, R165.reuse, PT ;  /* 0x000000a50c00720c */ /* 0x080fe20003f06270 */
[-C--:B------:R-:W-:Y:S01]  /*16f40*/  FMUL.FTZ R63, R63, R4.reuse ;  /* 0x000000043f3f7220 */ /* 0x080fe20000410000 */
[----:B-----5:R-:W-:Y:S01]  /*16f50*/  FSEL R68, R68, -INF , !P5 ;  /* 0xff80000044447808 */ /* 0x020fe20006800000 */
[----:B------:R-:W-:Y:S01]  /*16f60*/  MUFU.TANH R183, R65 ;  /* 0x0000004100b77308 */ /* 0x000fe20000002400 */
[----:B------:R-:W-:Y:S01]  /*16f70*/  FSEL R17, R32, -INF , !P2 ;  /* 0xff80000020117808 */ /* 0x000fe20005000000 */
[----:B------:R-:W-:Y:S01]  /*16f80*/  FMUL.FTZ R53, R53, R4 ;  /* 0x0000000435357220 */ /* 0x000fe20000410000 */
[----:B------:R-:W-:Y:S01]  /*16f90*/  ISETP.GE.AND P5, PT, R6, R2, PT ;  /* 0x000000020600720c */ /* 0x000fe20003fa6270 */
[----:B------:R-:W-:Y:S01]  /*16fa0*/  FMUL.FTZ R54, R54, R4 ;  /* 0x0000000436367220 */ /* 0x000fe20000410000 */
[----:B------:R-:W-:-:S02]  /*16fb0*/  ISETP.GE.AND P2, PT, R6, R165, PT ;  /* 0x000000a50600720c */ /* 0x000fc40003f46270 */
[----:B------:R-:W-:Y:S01]  /*16fc0*/  IADD3 R12, R31, 0x21, RZ ;  /* 0x000000211f0c7810 */ /* 0x000fe20007ffe0ff */
[----:B------:R-:W5:Y:S01]  /*16fd0*/  MUFU.TANH R186, R66 ;  /* 0x0000004200ba7308 */ /* 0x000f620000002400 */
[----:B------:R-:W-:Y:S02]  /*16fe0*/  FSEL R15, R34, -INF , !P6 ;  /* 0xff800000220f7808 */ /* 0x000fe40007000000 */
[----:B------:R-:W-:Y:S02]  /*16ff0*/  FSEL R6, R33, -INF , !P3 ;  /* 0xff80000021067808 */ /* 0x000fe40005800000 */
[----:B------:R-:W-:-:S03]  /*17000*/  ISETP.GE.AND P6, PT, R13, R2, PT ;  /* 0x000000020d00720c */ /* 0x000fc60003fc6270 */
[----:B------:R-:W1:Y:S01]  /*17010*/  MUFU.TANH R187, R67 ;  /* 0x0000004300bb7308 */ /* 0x000e620000002400 */
[----:B------:R-:W-:Y:S02]  /*17020*/  ISETP.GE.AND P3, PT, R13, R165, PT ;  /* 0x000000a50d00720c */ /* 0x000fe40003f66270 */
[----:B------:R-:W-:-:S05]  /*17030*/  FSEL R13, R35, -INF , !P4 ;  /* 0xff800000230d7808 */ /* 0x000fca0006000000 */
[----:B------:R-:W2:Y:S01]  /*17040*/  MUFU.TANH R184, R60 ;  /* 0x0000003c00b87308 */ /* 0x000ea20000002400 */
[----:B---3--:R-:W-:Y:S02]  /*17050*/  FSEL R16, R37, -INF , !P1 ;  /* 0xff80000025107808 */ /* 0x008fe40004800000 */
[C---:B------:R-:W-:Y:S02]  /*17060*/  ISETP.GE.AND P4, PT, R12.reuse, R2, PT ;  /* 0x000000020c00720c */ /* 0x040fe40003f86270 */
[----:B------:R-:W-:Y:S02]  /*17070*/  ISETP.GE.AND P1, PT, R12, R165, PT ;  /* 0x000000a50c00720c */ /* 0x000fe40003f26270 */
[C---:B------:R-:W-:Y:S01]  /*17080*/  IADD3 R12, R31.reuse, 0x28, RZ ;  /* 0x000000281f0c7810 */ /* 0x040fe20007ffe0ff */
[----:B------:R-:W-:Y:S01]  /*17090*/  MUFU.TANH R185, R61 ;  /* 0x0000003d00b97308 */ /* 0x000fe20000002400 */
[----:B------:R-:W-:Y:S01]  /*170a0*/  IADD3 R10, R31, 0x29, RZ ;  /* 0x000000291f0a7810 */ /* 0x000fe20007ffe0ff */
[----:B------:R-:W-:Y:S01]  /*170b0*/  FMUL.FTZ R76, R76, R4 ;  /* 0x000000044c4c7220 */ /* 0x000fe20000410000 */
[----:B-1----:R-:W-:-:S05]  /*170c0*/  FSEL R14, R40, -INF , !P0 ;  /* 0xff800000280e7808 */ /* 0x002fca0004000000 */
[----:B------:R-:W1:Y:S01]  /*170d0*/  MUFU.TANH R188, R62 ;  /* 0x0000003e00bc7308 */ /* 0x000e620000002400 */
[----:B------:R-:W-:Y:S02]  /*170e0*/  FSEL R8, R36, -INF , !P5 ;  /* 0xff80000024087808 */ /* 0x000fe40006800000 */
[----:B------:R-:W-:-:S05]  /*170f0*/  ISETP.GE.AND P0, PT, R12, R2, PT ;  /* 0x000000020c00720c */ /* 0x000fca0003f06270 */
[----:B------:R-:W3:Y:S01]  /*17100*/  MUFU.TANH R189, R63 ;  /* 0x0000003f00bd7308 */ /* 0x000ee20000002400 */
[----:B------:R-:W-:-:S07]  /*17110*/  ISETP.GE.AND P5, PT, R12, R165, PT ;  /* 0x000000a50c00720c */ /* 0x000fce0003fa6270 */
[----:B------:R-:W1:Y:S01]  /*17120*/  MUFU.TANH R52, R52 ;  /* 0x0000003400347308 */ /* 0x000e620000002400 */
[----:B--2---:R-:W-:-:S07]  /*17130*/  FSEL R12, R41, -INF , !P2 ;  /* 0xff800000290c7808 */ /* 0x004fce0005000000 */
[----:B------:R-:W-:Y:S01]  /*17140*/  MUFU.TANH R194, R53 ;  /* 0x0000003500c27308 */ /* 0x000fe20000002400 */
[----:B----4-:R-:W-:-:S07]  /*17150*/  FSEL R182, R182, -INF , !P6 ;  /* 0xff800000b6b67808 */ /* 0x010fce0007000000 */
[----:B------:R-:W2:Y:S01]  /*17160*/  MUFU.TANH R191, R54 ;  /* 0x0000003600bf7308 */ /* 0x000ea20000002400 */
[C---:B------:R-:W-:Y:S02]  /*17170*/  ISETP.GE.AND P2, PT, R10.reuse, R2, PT ;  /* 0x000000020a00720c */ /* 0x040fe40003f46270 */
[----:B------:R-:W-:Y:S02]  /*17180*/  ISETP.GE.AND P6, PT, R10, R165, PT ;  /* 0x000000a50a00720c */ /* 0x000fe40003fc6270 */
[C---:B------:R-:W-:Y:S02]  /*17190*/  IADD3 R9, R31.reuse, 0x30, RZ ;  /* 0x000000301f097810 */ /* 0x040fe40007ffe0ff */
[----:B------:R-:W-:Y:S01]  /*171a0*/  IADD3 R10, R31, 0x31, RZ ;  /* 0x000000311f0a7810 */ /* 0x000fe20007ffe0ff */
[----:B------:R-:W4:Y:S01]  /*171b0*/  MUFU.TANH R192, R76 ;  /* 0x0000004c00c07308 */ /* 0x000f220000002400 */
[----:B-----5:R-:W-:Y:S02]  /*171c0*/  FSEL R186, R186, -INF , !P3 ;  /* 0xff800000baba7808 */ /* 0x020fe40005800000 */
[----:B------:R-:W-:-:S02]  /*171d0*/  FSEL R183, R183, -INF , !P4 ;  /* 0xff800000b7b77808 */ /* 0x000fc40006000000 */
[----:B------:R-:W-:Y:S02]  /*171e0*/  FSEL R187, R187, -INF , !P1 ;  /* 0xff800000bbbb7808 */ /* 0x000fe40004800000 */
[----:B------:R-:W-:Y:S02]  /*171f0*/  FSEL R184, R184, -INF , !P0 ;  /* 0xff800000b8b87808 */ /* 0x000fe40004000000 */
[CC--:B------:R-:W-:Y:S02]  /*17200*/  ISETP.GE.AND P3, PT, R9.reuse, R2.reuse, PT ;  /* 0x000000020900720c */ /* 0x0c0fe40003f66270 */
[-C--:B------:R-:W-:Y:S02]  /*17210*/  ISETP.GE.AND P4, PT, R9, R165.reuse, PT ;  /* 0x000000a50900720c */ /* 0x080fe40003f86270 */
[C---:B------:R-:W-:Y:S02]  /*17220*/  ISETP.GE.AND P1, PT, R10.reuse, R2, PT ;  /* 0x000000020a00720c */ /* 0x040fe40003f26270 */
[----:B------:R-:W-:-:S02]  /*17230*/  ISETP.GE.AND P0, PT, R10, R165, PT ;  /* 0x000000a50a00720c */ /* 0x000fc40003f06270 */
[C---:B------:R-:W-:Y:S02]  /*17240*/  IADD3 R9, R31.reuse, 0x38, RZ ;  /* 0x000000381f097810 */ /* 0x040fe40007ffe0ff */
[----:B------:R-:W-:Y:S01]  /*17250*/  IADD3 R10, R31, 0x39, RZ ;  /* 0x000000391f0a7810 */ /* 0x000fe20007ffe0ff */
[----:B------:R-:W-:Y:S01]  /*17260*/  FMUL.FTZ R55, R55, R4 ;  /* 0x0000000437377220 */ /* 0x000fe20000410000 */
[----:B-1----:R-:W-:Y:S02]  /*17270*/  FSEL R188, R188, -INF , !P5 ;  /* 0xff800000bcbc7808 */ /* 0x002fe40006800000 */
[----:B------:R-:W-:Y:S02]  /*17280*/  FSEL R185, R185, -INF , !P2 ;  /* 0xff800000b9b97808 */ /* 0x000fe40005000000 */
[----:B---3--:R-:W-:Y:S02]  /*17290*/  FSEL R189, R189, -INF , !P6 ;  /* 0xff800000bdbd7808 */ /* 0x008fe40007000000 */
[----:B------:R-:W-:-:S02]  /*172a0*/  FSEL R196, R52, -INF , !P3 ;  /* 0xff80000034c47808 */ /* 0x000fc40005800000 */
[----:B--2---:R-:W-:Y:S02]  /*172b0*/  FSEL R191, R191, -INF , !P4 ;  /* 0xff800000bfbf7808 */ /* 0x004fe40006000000 */
[----:B------:R-:W-:Y:S02]  /*172c0*/  FSEL R194, R194, -INF , !P1 ;  /* 0xff800000c2c27808 */ /* 0x000fe40004800000 */
[C---:B------:R-:W-:Y:S02]  /*172d0*/  ISETP.GE.AND P5, PT, R9.reuse, R2, PT ;  /* 0x000000020900720c */ /* 0x040fe40003fa6270 */
[-C--:B------:R-:W-:Y:S01]  /*172e0*/  ISETP.GE.AND P2, PT, R9, R165.reuse, PT ;  /* 0x000000a50900720c */ /* 0x080fe20003f46270 */
[----:B------:R-:W-:Y:S01]  /*172f0*/  FMUL.FTZ R9, R18, R4 ;  /* 0x0000000412097220 */ /* 0x000fe20000410000 */
[C---:B------:R-:W-:Y:S02]  /*17300*/  ISETP.GE.AND P6, PT, R31.reuse, R2, PT ;  /* 0x000000021f00720c */ /* 0x040fe40003fc6270 */
[----:B------:R-:W-:Y:S01]  /*17310*/  ISETP.GE.AND P3, PT, R31, R165, PT ;  /* 0x000000a51f00720c */ /* 0x000fe20003f66270 */
[----:B------:R-:W-:Y:S01]  /*17320*/  FMUL.FTZ R31, R78, R4 ;  /* 0x000000044e1f7220 */ /* 0x000fe20000410000 */
[----:B------:R-:W-:-:S02]  /*17330*/  ISETP.GE.AND P4, PT, R10, R2, PT ;  /* 0x000000020a00720c */ /* 0x000fc40003f86270 */
[----:B------:R-:W-:Y:S01]  /*17340*/  ISETP.GE.AND P1, PT, R10, R165, PT ;  /* 0x000000a50a00720c */ /* 0x000fe20003f26270 */
[-C--:B------:R-:W-:Y:S01]  /*17350*/  FMUL.FTZ R10, R79, R4.reuse ;  /* 0x000000044f0a7220 */ /* 0x080fe20000410000 */
[----:B------:R-:W1:Y:S01]  /*17360*/  MUFU.TANH R190, R55 ;  /* 0x0000003700be7308 */ /* 0x000e620000002400 */
[----:B------:R-:W-:Y:S01]  /*17370*/  FMUL.FTZ R77, R77, R4 ;  /* 0x000000044d4d7220 */ /* 0x000fe20000410000 */
[----:B----4-:R-:W-:Y:S02]  /*17380*/  FSEL R192, R192, -INF , !P5 ;  /* 0xff800000c0c07808 */ /* 0x010fe40006800000 */
[----:B------:R-:W-:-:S04]  /*17390*/  ISETP.GT.AND P5, PT, R242, R235, PT ;  /* 0x000000ebf200720c */ /* 0x000fc80003fa4270 */
[----:B------:R-:W2:Y:S08]  /*173a0*/  MUFU.TANH R30, R30 ;  /* 0x0000001e001e7308 */ /* 0x000eb00000002400 */
[----:B------:R-:W-:Y:S08]  /*173b0*/  MUFU.TANH R9, R9 ;  /* 0x0000000900097308 */ /* 0x000ff00000002400 */
[----:B------:R-:W-:Y:S08]  /*173c0*/  MUFU.TANH R193, R77 ;  /* 0x0000004d00c17308 */ /* 0x000ff00000002400 */
[----:B------:R-:W3:Y:S08]  /*173d0*/  MUFU.TANH R31, R31 ;  /* 0x0000001f001f7308 */ /* 0x000ef00000002400 */
[----:B------:R-:W4:Y:S01]  /*173e0*/  MUFU.TANH R10, R10 ;  /* 0x0000000a000a7308 */ /* 0x000f220000002400 */
[----:B-1----:R-:W-:Y:S01]  /*173f0*/  FSEL R190, R190, -INF , !P0 ;  /* 0xff800000bebe7808 */ /* 0x002fe20004000000 */
[----:B------:R-:W-:Y:S01]  /*17400*/  BSSY B1, `(.L_x_4139) ;  /* 0x0000079000017945 */ /* 0x000fe20003800000 */
[----:B------:R-:W-:-:S02]  /*17410*/  ISETP.NE.U32.AND P0, PT, R244, RZ, PT ;  /* 0x000000fff400720c */ /* 0x000fc40003f05070 */
[----:B--2---:R-:W-:Y:S02]  /*17420*/  FSEL R4, R30, -INF , !P6 ;  /* 0xff8000001e047808 */ /* 0x004fe40007000000 */
        /* <DEDUP_REMOVED lines=16> */
[----:B---3--:R-:W-:-:S02]  /*17530*/  FSEL R31, R31, -INF , !P2 ;  /* 0xff8000001f1f7808 */ /* 0x008fc40005000000 */
[----:B------:R-:W-:Y:S02]  /*17540*/  FSEL R9, R9, -INF , !P3 ;  /* 0xff80000009097808 */ /* 0x000fe40005800000 */
        /* <DEDUP_REMOVED lines=26> */
[-C--:B------:R-:W-:Y:S01]  /*176f0*/  IMAD R27, R23, R11.reuse, R18 ;  /* 0x0000000b171b7224 */ /* 0x080fe200078e0212 */
        /* <DEDUP_REMOVED lines=18> */
[----:B------:R-:W2:Y:S02]  /*17820*/  LD.E.64 R22, [R28.64+0x20] ;  /* 0x000020061c167980 */ /* 0x000ea4000c101b00 */
[C-C-:B------:R-:W-:Y:S02]  /*17830*/  IMAD.WIDE R34, R11.reuse, 0x4, R244.reuse ;  /* 0x000000040b227825 */ /* 0x140fe400078e02f4 */
[----:B------:R-:W3:Y:S02]  /*17840*/  LD.E.64 R20, [R28.64+0x38] ;  /* 0x000038061c147980 */ /* 0x000ee4000c101b00 */
        /* <DEDUP_REMOVED lines=8> */
[----:B----4-:R-:W-:Y:S02]  /*178d0*/  IMAD.IADD R3, R3, 0x1, -R10 ;  /* 0x0000000103037824 */ /* 0x010fe400078e0a0a */
[----:B------:R-:W-:Y:S02]  /*178e0*/  IMAD R18, R20, R18, R11 ;  /* 0x0000001214127224 */ /* 0x000fe400078e020b */
[----:B--2---:R-:W-:Y:S01]  /*178f0*/  IMAD R11, R23, R3, RZ ;  /* 0x00000003170b7224 */ /* 0x004fe200078e02ff */
[----:B------:R-:W-:Y:S01]  /*17900*/  SHF.R.S32.HI R10, RZ, 0x1f, R3 ;  /* 0x0000001fff0a7819 */ /* 0x000fe20000011403 */
[----:B------:R-:W-:-:S04]  /*17910*/  IMAD.IADD R27, R27, 0x1, R18 ;  /* 0x000000011b1b7824 */ /* 0x000fc800078e0212 */
[----:B------:R-:W-:Y:S02]  /*17920*/  IMAD R10, R22, R10, R11 ;  /* 0x0000000a160a7224 */ /* 0x000fe400078e020b */
[----:B------:R-:W-:-:S04]  /*17930*/  IMAD.WIDE.U32 R22, R3, R22, R26 ;  /* 0x0000001603167225 */ /* 0x000fc800078e001a */
[----:B------:R-:W-:Y:S01]  /*17940*/  IMAD.MOV.U32 R11, RZ, RZ, R22 ;  /* 0x000000ffff0b7224 */ /* 0x000fe200078e0016 */
[----:B------:R-:W-:Y:S01]  /*17950*/  IADD3 R18, R23, R10, RZ ;  /* 0x0000000a17127210 */ /* 0x000fe20007ffe0ff */
[----:B------:R-:W-:Y:S05]  /*17960*/  BRA `(.L_x_4143) ;  /* 0x0000003000007947 */ /* 0x000fea0003800000 */
.L_x_4142:
[----:B------:R-:W2:Y:S02]  /*17970*/  LD.E R11, [R28.64+0x38] ;  /* 0x000038061c0b7980 */ /* 0x000ea4000c101900 */
[----:B--2---:R-:W-:-:S04]  /*17980*/  LEA R11, -R11, RZ, 0x6 ;  /* 0x000000ff0b0b7211 */ /* 0x004fc800078e31ff */
[----:B------:R-:W-:Y:S02]  /*17990*/  SHF.R.S32.HI R18, RZ, 0x1f, R11 ;  /* 0x0000001fff127819 */ /* 0x000fe4000001140b */
.L_x_4143:
[----:B------:R-:W-:Y:S05]  /*179a0*/  BSYNC B0 ;  /* 0x0000000000007941 */ /* 0x000fea0003800000 */
.L_x_4141:
        /* <DEDUP_REMOVED lines=30> */
.L_x_4140:
[----:B------:R-:W-:Y:S05]  /*17b90*/  BSYNC B1 ;  /* 0x0000000000017941 */ /* 0x000fea0003800000 */
.L_x_4139:
[----:B------:R-:W2:Y:S01]  /*17ba0*/  LD.E R28, [R28.64+0xdc] ;  /* 0x0000dc061c1c7980 */ /* 0x000ea2000c101900 */
[----:B------:R-:W-:-:S02]  /*17bb0*/  FMNMX.FTZ R10, R4, R25, !PT ;  /* 0x00000019040a7209 */ /* 0x000fc40007810000 */
[----:B------:R-:W-:Y:S02]  /*17bc0*/  SHF.L.U32 R234, R0, 0x1, RZ ;  /* 0x0000000100ea7819 */ /* 0x000fe400000006ff */
[----:B------:R-:W-:Y:S02]  /*17bd0*/  FMNMX.FTZ R3, R19, R10, !PT ;  /* 0x0000000a13037209 */ /* 0x000fe40007810000 */
[-C--:B------:R-:W-:Y:S01]  /*17be0*/  LEA R233, R7, R234.reuse, 0x1 ;  /* 0x000000ea07e97211 */ /* 0x080fe200078e08ff */
[----:B------:R-:W-:Y:S01]  /*17bf0*/  LDSM.16.MT88.4 R156, [R234+0x10000] ;  /* 0x01000000ea9c783b */ /* 0x000fe20000004200 */
[----:B------:R-:W-:Y:S02]  /*17c00*/  FMNMX.FTZ R10, R44, R3, !PT ;  /* 0x000000032c0a7209 */ /* 0x000fe40007810000 */
[----:B------:R-:W-:Y:S01]  /*17c10*/  LEA R232, R5, R234, 0x1 ;  /* 0x000000ea05e87211 */ /* 0x000fe200078e08ff */
        /* <DEDUP_REMOVED lines=37> */
[----:B------:R-:W3:Y:S03]  /*17e70*/  SHFL.BFLY PT, R11, R18, 0x2, 0x1f ;  /* 0x0c401f00120b7f89 */ /* 0x000ee600000e0000 */
[----:B------:R-:W-:Y:S01]  /*17e80*/  FMNMX.FTZ R3, R191, R10, !PT ;  /* 0x0000000abf037209 */ /* 0x000fe20007810000 */
[----:B------:R-:W-:Y:S03]  /*17e90*/  LDSM.16.MT88.4 R120, [R232+0x16000] ;  /* 0x01600000e878783b */ /* 0x000fe60000004200 */
[----:B------:R-:W-:-:S04]  /*17ea0*/  FMNMX.FTZ R10, R190, R3, !PT ;  /* 0x00000003be0a7209 */ /* 0x000fc80007810000 */
[----:B-1----:R-:W-:-:S04]  /*17eb0*/  FMNMX.FTZ R21, R31, R10, !PT ;  /* 0x0000000a1f157209 */ /* 0x002fc80007810000 */
[----:B------:R-:W-:-:S05]  /*17ec0*/  FMNMX.FTZ R21, R30, R21, !PT ;  /* 0x000000151e157209 */ /* 0x000fca0007810000 */
[----:B------:R-:W1:Y:S01]  /*17ed0*/  SHFL.BFLY PT, R10, R21, 0x2, 0x1f ;  /* 0x0c401f00150a7f89 */ /* 0x000e6200000e0000 */
[----:B---3--:R-:W-:-:S05]  /*17ee0*/  FMNMX.FTZ R11, R18, R11, !PT ;  /* 0x0000000b120b7209 */ /* 0x008fca0007810000 */
[----:B------:R-:W3:Y:S01]  /*17ef0*/  SHFL.BFLY PT, R164, R11, 0x1, 0x1f ;  /* 0x0c201f000ba47f89 */ /* 0x000ee200000e0000 */
[----:B-1----:R-:W-:-:S03]  /*17f00*/  FMNMX.FTZ R10, R21, R10, !PT ;  /* 0x0000000a150a7209 */ /* 0x002fc60007810000 */
[----:B------:R-:W-:Y:S04]  /*17f10*/  LDSM.16.MT88.4 R20, [R234+0x12800] ;  /* 0x01280000ea14783b */ /* 0x000fe80000004200 */
[----:B------:R-:W1:Y:S01]  /*17f20*/  SHFL.BFLY PT, R3, R10, 0x1, 0x1f ;  /* 0x0c201f000a037f89 */ /* 0x000e6200000e0000 */
[----:B---3--:R-:W-:-:S04]  /*17f30*/  FMNMX.FTZ R164, R11, R164, !PT ;  /* 0x000000a40ba47209 */ /* 0x008fc80007810000 */
        /* <DEDUP_REMOVED lines=18> */
[-CC-:B------:R-:W-:Y:S02]  /*18060*/  FFMA.FTZ R171, R6, R28.reuse, -R195.reuse ;  /* 0x0000001c06ab7223 */ /* 0x180fe400000108c3 */
[----:B------:R-:W2:Y:S01]  /*18070*/  LDSM.16.MT88.4 R4, [R231+0x16000] ;  /* 0x01600000e704783b */ /* 0x000ea20000004200 */
[-CC-:B------:R-:W-:Y:S02]  /*18080*/  FFMA.FTZ R32, R8, R28.reuse, -R195.reuse ;  /* 0x0000001c08207223 */ /* 0x180fe400000108c3 */
[-CC-:B------:R-:W-:Y:S01]  /*18090*/  FFMA.FTZ R174, R17, R28.reuse, -R195.reuse ;  /* 0x0000001c11ae7223 */ /* 0x180fe200000108c3 */
[----:B------:R-:W3:Y:S01]  /*180a0*/  LDSM.16.MT88.4 R8, [R234+0x10800] ;  /* 0x01080000ea08783b */ /* 0x000ee20000004200 */
[----:B------:R-:W-:Y:S01]  /*180b0*/  MUFU.EX2 R177, R177 ;  /* 0x000000b100b17308 */ /* 0x000fe20000000800 */
[----:B------:R-:W-:-:S02]  /*180c0*/  FFMA.FTZ R35, R16, R28, -R195 ;  /* 0x0000001c10237223 */ /* 0x000fc400000108c3 */
[-CC-:B------:R-:W-:Y:S01]  /*180d0*/  FFMA.FTZ R175, R15, R28.reuse, -R29.reuse ;  /* 0x0000001c0faf7223 */ /* 0x180fe2000001081d */
[----:B------:R-:W-:Y:S01]  /*180e0*/  LDSM.16.MT88.4 R16, [R233+0x10800] ;  /* 0x01080000e910783b */ /* 0x000fe20000004200 */
[-CC-:B------:R-:W-:Y:S02]  /*180f0*/  FFMA.FTZ R34, R13, R28.reuse, -R29.reuse ;  /* 0x0000001c0d227223 */ /* 0x180fe4000001081d */
[-CC-:B------:R-:W-:Y:S01]  /*18100*/  FFMA.FTZ R33, R14, R28.reuse, -R29.reuse ;  /* 0x0000001c0e217223 */ /* 0x180fe2000001081d */
[----:B------:R-:W4:Y:S01]  /*18110*/  MUFU.EX2 R172, R172 ;  /* 0x000000ac00ac7308 */ /* 0x000f220000000800 */
[----:B-1----:R-:W-:Y:S01]  /*18120*/  F2FP.BF16.PACK_AB R128, R176, R179 ;  /* 0x000000b3b080723e */ /* 0x002fe200000010ff */
[-C--:B------:R-:W-:Y:S02]  /*18130*/  FFMA.FTZ R0, R12, R28.reuse, -R29 ;  /* 0x0000001c0c007223 */ /* 0x080fe4000001081d */
[----:B------:R-:W1:Y:S01]  /*18140*/  LDSM.16.MT88.4 R12, [R232+0x10800] ;  /* 0x01080000e80c783b */ /* 0x000e620000004200 */
[----:B------:R-:W-:-:S02]  /*18150*/  FFMA.FTZ R182, R182, R28, -R195 ;  /* 0x0000001cb6b67223 */ /* 0x000fc400000108c3 */
[-CC-:B------:R-:W-:Y:S01]  /*18160*/  FFMA.FTZ R183, R183, R28.reuse, -R195.reuse ;  /* 0x0000001cb7b77223 */ /* 0x180fe200000108c3 */
[----:B------:R-:W-:Y:S01]  /*18170*/  MUFU.EX2 R181, R181 ;  /* 0x000000b500b57308 */ /* 0x000fe20000000800 */
[-CC-:B------:R-:W-:Y:S02]  /*18180*/  FFMA.FTZ R184, R184, R28.reuse, -R195.reuse ;  /* 0x0000001cb8b87223 */ /* 0x180fe400000108c3 */
[-C--:B------:R-:W-:Y:S02]  /*18190*/  FFMA.FTZ R185, R185, R28.reuse, -R195 ;  /* 0x0000001cb9b97223 */ /* 0x080fe400000108c3 */
[-CC-:B------:R-:W-:Y:S02]  /*181a0*/  FFMA.FTZ R186, R186, R28.reuse, -R29.reuse ;  /* 0x0000001cbaba7223 */ /* 0x180fe4000001081d */
[-CC-:B------:R-:W-:Y:S01]  /*181b0*/  FFMA.FTZ R187, R187, R28.reuse, -R29.reuse ;  /* 0x0000001cbbbb7223 */ /* 0x180fe2000001081d */
[----:B------:R-:W5:Y:S01]  /*181c0*/  MUFU.EX2 R178, R178 ;  /* 0x000000b200b27308 */ /* 0x000f620000000800 */
[----:B----4-:R-:W-:Y:S01]  /*181d0*/  F2FP.BF16.PACK_AB R130, R172, R177 ;  /* 0x000000b1ac82723e */ /* 0x010fe200000010ff */
        /* <DEDUP_REMOVED lines=19> */
[----:B------:R-:W4:Y:S01]  /*18310*/  MUFU.EX2 R171, R171 ;  /* 0x000000ab00ab7308 */ /* 0x000f220000000800 */
[----:B------:R-:W-:-:S02]  /*18320*/  FADD.FTZ R180, R180, R181 ;  /* 0x000000b5b4b47221 */ /* 0x000fc40000010000 */
[----:B------:R-:W-:Y:S02]  /*18330*/  FADD.FTZ R177, R172, R177 ;  /* 0x000000b1acb17221 */ /* 0x000fe40000010000 */
        /* <DEDUP_REMOVED lines=303> */
.L_x_4146:
[----:B------:R-:W-:Y:S02]  /*19630*/  ULDC.64 UR4, c[0x0][0x118] ;  /* 0x0000460000047ab9 */ /* 0x000fe40000000a00 */
[----:B------:R-:W2:Y:S02]  /*19640*/  LD.E R6, [R200.64+0x40] ;  /* 0x00004004c8067980 */ /* 0x000ea4000c101900 */
[----:B--2---:R-:W-:-:S04]  /*19650*/  LEA R6, -R6, RZ, 0x6 ;  /* 0x000000ff06067211 */ /* 0x004fc800078e31ff */
[----:B------:R-:W-:Y:S02]  /*19660*/  SHF.R.S32.HI R5, RZ, 0x1f, R6 ;  /* 0x0000001fff057819 */ /* 0x000fe40000011406 */
.L_x_4147:
[----:B------:R-:W-:Y:S05]  /*19670*/  BSYNC B0 ;  /* 0x0000000000007941 */ /* 0x000fea0003800000 */
.L_x_4145:
        /* <DEDUP_REMOVED lines=42> */
[----:B------:R-:W2:Y:S04]  /*19920*/  LD.E R0, [R200.64+0x18c] ;  /* 0x00018c04c8007980 */ /* 0x000ea8000c101900 */
[----:B------:R-:W0:Y:S01]  /*19930*/  LDGDEPBAR ;  /* 0x00000000000079af */ /* 0x000e220000000000 */
[C---:B------:R-:W-:Y:S08]  /*19940*/  HMMA.16816.F32.BF16 R4, R24.reuse, R6, RZ ;  /* 0x000000061804723c */ /* 0x040ff000000418ff */
[C---:B----4-:R-:W-:Y:S08]  /*19950*/  HMMA.16816.F32.BF16 R180, R24.reuse, R176, RZ ;  /* 0x000000b018b4723c */ /* 0x050ff000000418ff */
[C---:B-----5:R-:W-:Y:S08]  /*19960*/  HMMA.16816.F32.BF16 R172, R24.reuse, R32, RZ ;  /* 0x0000002018ac723c */ /* 0x060ff000000418ff */
[C---:B------:R-:W-:Y:S08]  /*19970*/  HMMA.16816.F32.BF16 R176, R24.reuse, R178, RZ ;  /* 0x000000b218b0723c */ /* 0x040ff000000418ff */
[C---:B------:R-:W-:Y:S08]  /*19980*/  HMMA.16816.F32.BF16 R32, R24.reuse, R34, RZ ;  /* 0x000000221820723c */ /* 0x040ff000000418ff */
        /* <DEDUP_REMOVED lines=15> */
[----:B------:R-:W-:Y:S03]  /*19a80*/  LDSM.16.M88.4 R20, [R225] ;  /* 0x00000000e114783b */ /* 0x000fe60000000200 */
[C---:B-1----:R-:W-:Y:S08]  /*19a90*/  HMMA.16816.F32.BF16 R8, R16.reuse, R12, R8 ;  /* 0x0000000c1008723c */ /* 0x042ff00000041808 */
[C---:B------:R-:W-:Y:S01]  /*19aa0*/  HMMA.16816.F32.BF16 R4, R16.reuse, R14, R4 ;  /* 0x0000000e1004723c */ /* 0x040fe20000041804 */
[----:B------:R-:W1:Y:S07]  /*19ab0*/  LDSM.16.M88.4 R12, [R220] ;  /* 0x00000000dc0c783b */ /* 0x000e6e0000000200 */
[C---:B------:R-:W-:Y:S08]  /*19ac0*/  HMMA.16816.F32.BF16 R180, R16.reuse, R192, R180 ;  /* 0x000000c010b4723c */ /* 0x040ff000000418b4 */
[C---:B------:R-:W-:Y:S01]  /*19ad0*/  HMMA.16816.F32.BF16 R176, R16.reuse, R194, R176 ;  /* 0x000000c210b0723c */ /* 0x040fe200000418b0 */
[----:B------:R-:W5:Y:S07]  /*19ae0*/  LDSM.16.M88.4 R192, [R220+0x1000] ;  /* 0x00100000dcc0783b */ /* 0x000f6e0000000200 */
        /* <DEDUP_REMOVED lines=40> */
[C---:B---3--:R-:W-:Y:S08]  /*19d70*/  HMMA.16816.F32.BF16 R28, R20.reuse, R184, R28 ;  /* 0x000000b8141c723c */ /* 0x048ff0000004181c */
[C---:B------:R-:W-:Y:S01]  /*19d80*/  HMMA.16816.F32.BF16 R24, R20.reuse, R186, R24 ;  /* 0x000000ba1418723c */ /* 0x040fe20000041818 */
[----:B------:R-:W3:Y:S07]  /*19d90*/  LDSM.16.M88.4 R184, [R224+0xb000] ;  /* 0x00b00000e0b8783b */ /* 0x000eee0000000200 */
[----:B------:R-:W-:Y:S01]  /*19da0*/  HMMA.16816.F32.BF16 R32, R20, R194, R32 ;  /* 0x000000c21420723c */ /* 0x000fe20000041820 */
[----:B------:R-:W-:Y:S04]  /*19db0*/  LDSM.16.M88.4 R20, [R225+0x2000] ;  /* 0x00200000e114783b */ /* 0x000fe80000000200 */
[----:B------:R-:W5:Y:S03]  /*19dc0*/  LDSM.16.M88.4 R192, [R224+0xb800] ;  /* 0x00b80000e0c0783b */ /* 0x000f660000000200 */
        /* <DEDUP_REMOVED lines=8> */
[----:B------:R-:W3:Y:S07]  /*19e50*/  LDSM.16.M88.4 R184, [R220+0x3000] ;  /* 0x00300000dcb8783b */ /* 0x000eee0000000200 */
[----:B-----5:R-:W-:Y:S08]  /*19e60*/  HMMA.16816.F32.BF16 R28, R188, R192, R28 ;  /* 0x000000c0bc1c723c */ /* 0x020ff0000004181c */
[C---:B----4-:R-:W-:Y:S08]  /*19e70*/  HMMA.16816.F32.BF16 R8, R20.reuse, R16, R8 ;  /* 0x000000101408723c */ /* 0x050ff00000041808 */
[C---:B------:R-:W-:Y:S01]  /*19e80*/  HMMA.16816.F32.BF16 R4, R20.reuse, R18, R4 ;  /* 0x000000121404723c */ /* 0x040fe20000041804 */
[----:B------:R-:W-:Y:S07]  /*19e90*/  LDSM.16.M88.4 R16, [R230+0x4000] ;  /* 0x00400000e610783b */ /* 0x000fee0000000200 */
[C---:B-1----:R-:W-:Y:S08]  /*19ea0*/  HMMA.16816.F32.BF16 R180, R20.reuse, R12, R180 ;  /* 0x0000000c14b4723c */ /* 0x042ff000000418b4 */
[----:B------:R-:W-:Y:S01]  /*19eb0*/  HMMA.16816.F32.BF16 R176, R20, R14, R176 ;  /* 0x0000000e14b0723c */ /* 0x000fe200000418b0 */
[----:B------:R-:W1:Y:S07]  /*19ec0*/  LDSM.16.M88.4 R12, [R229+0xc000] ;  /* 0x00c00000e50c783b */ /* 0x000e6e0000000200 */
[----:B------:R-:W-:Y:S01]  /*19ed0*/  HMMA.16816.F32.BF16 R24, R188, R194, R24 ;  /* 0x000000c2bc18723c */ /* 0x000fe20000041818 */
[----:B------:R-:W4:Y:S04]  /*19ee0*/  LDSM.16.M88.4 R188, [R229+0xd000] ;  /* 0x00d00000e5bc783b */ /* 0x000f280000000200 */
[----:B------:R-:W5:Y:S03]  /*19ef0*/  LDSM.16.M88.4 R192, [R229+0xc800] ;  /* 0x00c80000e5c0783b */ /* 0x000f660000000200 */
        /* <DEDUP_REMOVED lines=9> */
[----:B------:R-:W1:Y:S07]  /*19f90*/  LDSM.16.M88.4 R12, [R215] ;  /* 0x00000000d70c783b */ /* 0x000e6e0000000200 */
[C---:B----4-:R-:W-:Y:S08]  /*19fa0*/  HMMA.16816.F32.BF16 R172, R16.reuse, R188, R172 ;  /* 0x000000bc10ac723c */ /* 0x050ff000000418ac */
[C---:B------:R-:W-:Y:S01]  /*19fb0*/  HMMA.16816.F32.BF16 R32, R16.reuse, R190, R32 ;  /* 0x000000be1020723c */ /* 0x040fe20000041820 */
[----:B------:R-:W4:Y:S07]  /*19fc0*/  LDSM.16.M88.4 R188, [R213] ;  /* 0x00000000d5bc783b */ /* 0x000f2e0000000200 */
[C---:B-----5:R-:W-:Y:S08]  /*19fd0*/  HMMA.16816.F32.BF16 R180, R16.reuse, R192, R180 ;  /* 0x000000c010b4723c */ /* 0x060ff000000418b4 */
[C---:B------:R-:W-:Y:S01]  /*19fe0*/  HMMA.16816.F32.BF16 R176, R16.reuse, R194, R176 ;  /* 0x000000c210b0723c */ /* 0x040fe200000418b0 */
[----:B------:R-:W5:Y:S07]  /*19ff0*/  LDSM.16.M88.4 R192, [R214] ;  /* 0x00000000d6c0783b */ /* 0x000f6e0000000200 */
[C---:B---3--:R-:W-:Y:S08]  /*1a000*/  HMMA.16816.F32.BF16 R28, R16.reuse, R184, R28 ;  /* 0x000000b8101c723c */ /* 0x048ff0000004181c */
[----:B------:R-:W-:Y:S01]  /*1a010*/  HMMA.16816.F32.BF16 R24, R16, R186, R24 ;  /* 0x000000ba1018723c */ /* 0x000fe20000041818 */
[----:B------:R-:W3:Y:S04]  /*1a020*/  LDSM.16.M88.4 R184, [R212] ;  /* 0x00000000d4b8783b */ /* 0x000ee80000000200 */
[----:B------:R-:W-:Y:S03]  /*1a030*/  LDSM.16.M88.4 R16, [R226+0x4000] ;  /* 0x00400000e210783b */ /* 0x000fe60000000200 */
        /* <DEDUP_REMOVED lines=9> */
[C---:B---3--:R-:W-:Y:S08]  /*1a0d0*/  HMMA.16816.F32.BF16 R28, R20.reuse, R184, R28 ;  /* 0x000000b8141c723c */ /* 0x048ff0000004181c */
[----:B------:R-:W-:Y:S01]  /*1a0e0*/  HMMA.16816.F32.BF16 R24, R20, R186, R24 ;  /* 0x000000ba1418723c */ /* 0x000fe20000041818 */
[----:B------:R-:W3:Y:S04]  /*1a0f0*/  LDSM.16.M88.4 R184, [R224+0xd000] ;  /* 0x00d00000e0b8783b */ /* 0x000ee80000000200 */
        /* <DEDUP_REMOVED lines=10> */
[C---:B-----5:R-:W-:Y:S08]  /*1a1a0*/  HMMA.16816.F32.BF16 R28, R16.reuse, R20, R28 ;  /* 0x00000014101c723c */ /* 0x060ff0000004181c */
[----:B------:R-:W-:Y:S01]  /*1a1b0*/  HMMA.16816.F32.BF16 R24, R16, R22, R24 ;  /* 0x000000161018723c */ /* 0x000fe20000041818 */
[----:B------:R-:W-:Y:S04]  /*1a1c0*/  LDSM.16.M88.4 R20, [R230+0x6000] ;  /* 0x00600000e614783b */ /* 0x000fe80000000200 */
[----:B------:R-:W5:Y:S03]  /*1a1d0*/  LDSM.16.M88.4 R16, [R229+0xe000] ;  /* 0x00e00000e510783b */ /* 0x000f660000000200 */
[C---:B-1----:R-:W-:Y:S08]  /*1a1e0*/  HMMA.16816.F32.BF16 R8, R196.reuse, R12, R8 ;  /* 0x0000000cc408723c */ /* 0x042ff00000041808 */
[C---:B------:R-:W-:Y:S01]  /*1a1f0*/  HMMA.16816.F32.BF16 R4, R196.reuse, R14, R4 ;  /* 0x0000000ec404723c */ /* 0x040fe20000041804 */
[----:B------:R-:W-:Y:S07]  /*1a200*/  LDSM.16.M88.4 R12, [R229+0xe800] ;  /* 0x00e80000e50c783b */ /* 0x000fee0000000200 */
[C---:B----4-:R-:W-:Y:S08]  /*1a210*/  HMMA.16816.F32.BF16 R172, R196.reuse, R188, R172 ;  /* 0x000000bcc4ac723c */ /* 0x050ff000000418ac */
[C---:B------:R-:W-:Y:S01]  /*1a220*/  HMMA.16816.F32.BF16 R32, R196.reuse, R190, R32 ;  /* 0x000000bec420723c */ /* 0x040fe20000041820 */
[----:B------:R-:W1:Y:S07]  /*1a230*/  LDSM.16.M88.4 R188, [R229+0xf000] ;  /* 0x00f00000e5bc783b */ /* 0x000e6e0000000200 */
[C---:B------:R-:W-:Y:S08]  /*1a240*/  HMMA.16816.F32.BF16 R180, R196.reuse, R192, R180 ;  /* 0x000000c0c4b4723c */ /* 0x040ff000000418b4 */
[C---:B------:R-:W-:Y:S01]  /*1a250*/  HMMA.16816.F32.BF16 R176, R196.reuse, R194, R176 ;  /* 0x000000c2c4b0723c */ /* 0x040fe200000418b0 */
[----:B------:R-:W4:Y:S07]  /*1a260*/  LDSM.16.M88.4 R192, [R229+0xf800] ;  /* 0x00f80000e5c0783b */ /* 0x000f2e0000000200 */
[C---:B---3--:R-:W-:Y:S08]  /*1a270*/  HMMA.16816.F32.BF16 R28, R196.reuse, R184, R28 ;  /* 0x000000b8c41c723c */ /* 0x048ff0000004181c */
[----:B------:R-:W-:Y:S01]  /*1a280*/  HMMA.16816.F32.BF16 R24, R196, R186, R24 ;  /* 0x000000bac418723c */ /* 0x000fe20000041818 */
[----:B------:R-:W-:Y:S07]  /*1a290*/  LDSM.16.M88.4 R184, [R228+0x6000] ;  /* 0x00600000e4b8783b */ /* 0x000fee0000000200 */
[C---:B-----5:R-:W-:Y:S08]  /*1a2a0*/  HMMA.16816.F32.BF16 R8, R20.reuse, R16, R8 ;  /* 0x000000101408723c */ /* 0x060ff00000041808 */
[C---:B------:R-:W-:Y:S01]  /*1a2b0*/  HMMA.16816.F32.BF16 R4, R20.reuse, R18, R4 ;  /* 0x000000121404723c */ /* 0x040fe20000041804 */
[----:B------:R-:W3:Y:S07]  /*1a2c0*/  LDSM.16.M88.4 R16, [R211] ;  /* 0x00000000d310783b */ /* 0x000eee0000000200 */
[C---:B-1----:R-:W-:Y:S08]  /*1a2d0*/  HMMA.16816.F32.BF16 R172, R20.reuse, R188, R172 ;  /* 0x000000bc14ac723c */ /* 0x042ff000000418ac */
[C---:B------:R-:W-:Y:S01]  /*1a2e0*/  HMMA.16816.F32.BF16 R32, R20.reuse, R190, R32 ;  /* 0x000000be1420723c */ /* 0x040fe20000041820 */
[----:B------:R-:W1:Y:S07]  /*1a2f0*/  LDSM.16.M88.4 R188, [R209] ;  /* 0x00000000d1bc783b */ /* 0x000e6e0000000200 */
[C---:B------:R-:W-:Y:S08]  /*1a300*/  HMMA.16816.F32.BF16 R180, R20.reuse, R12, R180 ;  /* 0x0000000c14b4723c */ /* 0x040ff000000418b4 */
[C---:B------:R-:W-:Y:S01]  /*1a310*/  HMMA.16816.F32.BF16 R176, R20.reuse, R14, R176 ;  /* 0x0000000e14b0723c */ /* 0x040fe200000418b0 */
[----:B------:R-:W5:Y:S07]  /*1a320*/  LDSM.16.M88.4 R12, [R210] ;  /* 0x00000000d20c783b */ /* 0x000f6e0000000200 */
[C---:B----4-:R-:W-:Y:S08]  /*1a330*/  HMMA.16816.F32.BF16 R28, R20.reuse, R192, R28 ;  /* 0x000000c0141c723c */ /* 0x050ff0000004181c */
[----:B------:R-:W-:Y:S01]  /*1a340*/  HMMA.16816.F32.BF16 R24, R20, R194, R24 ;  /* 0x000000c21418723c */ /* 0x000fe20000041818 */
[----:B------:R-:W-:Y:S04]  /*1a350*/  LDSM.16.M88.4 R20, [R226+0x6000] ;  /* 0x00600000e214783b */ /* 0x000fe80000000200 */
[----:B------:R-:W-:Y:S03]  /*1a360*/  LDSM.16.M88.4 R192, [R224+0xe800] ;  /* 0x00e80000e0c0783b */ /* 0x000fe60000000200 */
[C---:B---3--:R-:W-:Y:S08]  /*1a370*/  HMMA.16816.F32.BF16 R8, R184.reuse, R16, R8 ;  /* 0x00000010b808723c */ /* 0x048ff00000041808 */
[C---:B------:R-:W-:Y:S01]  /*1a380*/  HMMA.16816.F32.BF16 R4, R184.reuse, R18, R4 ;  /* 0x00000012b804723c */ /* 0x040fe20000041804 */
[----:B------:R-:W3:Y:S07]  /*1a390*/  LDSM.16.M88.4 R16, [R224+0xe000] ;  /* 0x00e00000e010783b */ /* 0x000eee0000000200 */
[C---:B-1----:R-:W-:Y:S08]  /*1a3a0*/  HMMA.16816.F32.BF16 R172, R184.reuse, R188, R172 ;  /* 0x000000bcb8ac723c */ /* 0x042ff000000418ac */
[C---:B-----5:R-:W-:Y:S08]  /*1a3b0*/  HMMA.16816.F32.BF16 R180, R184.reuse, R12, R180 ;  /* 0x0000000cb8b4723c */ /* 0x060ff000000418b4 */
[C---:B------:R-:W-:Y:S01]  /*1a3c0*/  HMMA.16816.F32.BF16 R176, R184.reuse, R14, R176 ;  /* 0x0000000eb8b0723c */ /* 0x040fe200000418b0 */
[----:B------:R-:W-:Y:S07]  /*1a3d0*/  LDSM.16.M88.4 R12, [R220+0x6000] ;  /* 0x00600000dc0c783b */ /* 0x000fee0000000200 */
[----:B------:R-:W-:Y:S01]  /*1a3e0*/  HMMA.16816.F32.BF16 R188, R184, R190, R32 ;  /* 0x000000beb8bc723c */ /* 0x000fe20000041820 */
[----:B------:R-:W1:Y:S07]  /*1a3f0*/  LDSM.16.M88.4 R32, [R225+0x6000] ;  /* 0x00600000e120783b */ /* 0x000e6e0000000200 */
[C---:B---3--:R-:W-:Y:S08]  /*1a400*/  HMMA.16816.F32.BF16 R8, R20.reuse, R16, R8 ;  /* 0x000000101408723c */ /* 0x048ff00000041808 */
[----:B------:R-:W-:Y:S01]  /*1a410*/  HMMA.16816.F32.BF16 R4, R20, R18, R4 ;  /* 0x000000121404723c */ /* 0x000fe20000041804 */
[----:B------:R-:W3:Y:S11]  /*1a420*/  LDSM.16.M88.4 R16, [R208] ;  /* 0x00000000d010783b */ /* 0x000ef60000000200 */
[----:B------:R-:W-:Y:S04]  /*1a430*/  @!UPT UIADD3 URZ, URZ, URZ, URZ ;  /* 0x0000003f3f3ff290 */ /* 0x000fe8000fffe03f */
[C---:B-1----:R-:W-:Y:S08]  /*1a440*/  HMMA.16816.F32.BF16 R8, R32.reuse, R12, R8 ;  /* 0x0000000c2008723c */ /* 0x042ff00000041808 */
[----:B------:R-:W-:Y:S01]  /*1a450*/  HMMA.16816.F32.BF16 R4, R32, R14, R4 ;  /* 0x0000000e2004723c */ /* 0x000fe20000041804 */
[----:B------:R-:W1:Y:S07]  /*1a460*/  LDSM.16.M88.4 R12, [R220+0x6800] ;  /* 0x00680000dc0c783b */ /* 0x000e6e0000000200 */
[C---:B------:R-:W-:Y:S08]  /*1a470*/  HMMA.16816.F32.BF16 R180, R20.reuse, R192, R180 ;  /* 0x000000c014b4723c */ /* 0x040ff000000418b4 */
[----:B------:R-:W-:Y:S01]  /*1a480*/  HMMA.16816.F32.BF16 R176, R20, R194, R176 ;  /* 0x000000c214b0723c */ /* 0x000fe200000418b0 */
[----:B------:R-:W4:Y:S01]  /*1a490*/  LDSM.16.M88.4 R192, [R224+0xf000] ;  /* 0x00f00000e0c0783b */ /* 0x000f220000000200 */
[----:B--2---:R-:W-:-:S02]  /*1a4a0*/  FMUL.FTZ R170, R9, R0 ;  /* 0x0000000009aa7220 */ /* 0x004fc40000410000 */
[----:B------:R-:W-:-:S04]  /*1a4b0*/  FMUL.FTZ R171, R11, R0 ;  /* 0x000000000bab7220 */ /* 0x000fc80000410000 */
[----:B---3--:R-:W-:Y:S07]  /*1a4c0*/  HMMA.16816.F32.BF16 R28, R184, R16, R28 ;  /* 0x00000010b81c723c */ /* 0x008fee000004181c */
[-C--:B------:R-:W-:Y:S02]  /*1a4d0*/  FMUL.FTZ R16, R8, R0.reuse ;  /* 0x0000000008107220 */ /* 0x080fe40000410000 */
[-C--:B------:R-:W-:Y:S02]  /*1a4e0*/  FMUL.FTZ R17, R10, R0.reuse ;  /* 0x000000000a117220 */ /* 0x080fe40000410000 */
[----:B------:R-:W2:Y:S01]  /*1a4f0*/  LDSM.16.M88.4 R8, [R220+0x7000] ;  /* 0x00700000dc08783b */ /* 0x000ea20000000200 */
[C---:B-1----:R-:W-:Y:S08]  /*1a500*/  HMMA.16816.F32.BF16 R180, R32.reuse, R12, R180 ;  /* 0x0000000c20b4723c */ /* 0x042ff000000418b4 */
[----:B------:R-:W-:Y:S01]  /*1a510*/  HMMA.16816.F32.BF16 R176, R32, R14, R176 ;  /* 0x0000000e20b0723c */ /* 0x000fe200000418b0 */
[----:B------:R-:W1:Y:S07]  /*1a520*/  LDSM.16.M88.4 R12, [R224+0xf800] ;  /* 0x00f80000e00c783b */ /* 0x000e6e0000000200 */
[----:B----4-:R-:W-:Y:S01]  /*1a530*/  HMMA.16816.F32.BF16 R172, R20, R192, R172 ;  /* 0x000000c014ac723c */ /* 0x010fe200000418ac */
[----:B------:R-:W-:-:S02]  /*1a540*/  FMUL.FTZ R4, R4, R0 ;  /* 0x0000000004047220 */ /* 0x000fc40000410000 */
[-C--:B------:R-:W-:Y:S02]  /*1a550*/  FMUL.FTZ R5, R5, R0.reuse ;  /* 0x0000000005057220 */ /* 0x080fe40000410000 */
[-C--:B------:R-:W-:Y:S02]  /*1a560*/  FMUL.FTZ R6, R6, R0.reuse ;  /* 0x0000000006067220 */ /* 0x080fe40000410000 */
[-C--:B------:R-:W-:Y:S01]  /*1a570*/  FMUL.FTZ R7, R7, R0.reuse ;  /* 0x0000000007077220 */ /* 0x080fe20000410000 */
[----:B------:R-:W-:Y:S01]  /*1a580*/  HMMA.16816.F32.BF16 R24, R184, R18, R24 ;  /* 0x00000012b818723c */ /* 0x000fe20000041818 */
[----:B------:R-:W-:Y:S07]  /*1a590*/  MUFU.TANH R192, R4 ;  /* 0x0000000400c07308 */ /* 0x000fee0000002400 */
[----:B------:R-:W-:Y:S01]  /*1a5a0*/  HMMA.16816.F32.BF16 R188, R20, R194, R188 ;  /* 0x000000c214bc723c */ /* 0x000fe200000418bc */
[----:B------:R-:W-:Y:S08]  /*1a5b0*/  MUFU.TANH R193, R5 ;  /* 0x0000000500c17308 */ /* 0x000ff00000002400 */
[----:B------:R-:W-:Y:S01]  /*1a5c0*/  MUFU.TANH R194, R6 ;  /* 0x0000000600c27308 */ /* 0x000fe20000002400 */
[----:B--2---:R-:W-:Y:S07]  /*1a5d0*/  HMMA.16816.F32.BF16 R172, R32, R8, R172 ;  /* 0x0000000820ac723c */ /* 0x004fee00000418ac */
[----:B------:R2:W-:Y:S01]  /*1a5e0*/  MUFU.TANH R195, R7 ;  /* 0x0000000700c37308 */ /* 0x0005e20000002400 */
[----:B-1----:R-:W-:Y:S07]  /*1a5f0*/  HMMA.16816.F32.BF16 R28, R20, R12, R28 ;  /* 0x0000000c141c723c */ /* 0x002fee000004181c */
[----:B------:R-:W-:-:S02]  /*1a600*/  FMUL.FTZ R12, R177, R0 ;  /* 0x00000000b10c7220 */ /* 0x000fc40000410000 */
[----:B------:R-:W1:Y:S04]  /*1a610*/  S2R R177, SR_TID.X ;  /* 0x0000000000b17919 */ /* 0x000e680000002100 */
[----:B--2---:R-:W2:Y:S01]  /*1a620*/  LDSM.16.M88.4 R4, [R220+0x7800] ;  /* 0x00780000dc04783b */ /* 0x004ea20000000200 */
[----:B------:R-:W-:Y:S08]  /*1a630*/  HMMA.16816.F32.BF16 R24, R20, R14, R24 ;  /* 0x0000000e1418723c */ /* 0x000ff00000041818 */
[----:B------:R-:W-:Y:S01]  /*1a640*/  HMMA.16816.F32.BF16 R188, R32, R10, R188 ;  /* 0x0000000a20bc723c */ /* 0x000fe200000418bc */
[----:B------:R-:W3:Y:S01]  /*1a650*/  MUFU.TANH R170, R170 ;  /* 0x000000aa00aa7308 */ /* 0x000ee20000002400 */
[----:B------:R-:W-:Y:S01]  /*1a660*/  FMUL.FTZ R196, R180, R0 ;  /* 0x00000000b4c47220 */ /* 0x000fe20000410000 */
[----:B------:R-:W-:-:S04]  /*1a670*/  DEPBAR.LE SB0, 0x0 ;  /* 0x000080000000791a */ /* 0x000fc80000000000 */
[-C--:B------:R-:W-:Y:S02]  /*1a680*/  FMUL.FTZ R10, R173, R0.reuse ;  /* 0x00000000ad0a7220 */ /* 0x080fe40000410000 */
[----:B-1----:R-:W-:Y:S01]  /*1a690*/  IMAD.SHL.U32 R173, R177, 0x2, RZ ;  /* 0x00000002b1ad7824 */ /* 0x002fe200078e00ff */
[----:B------:R-:W1:Y:S04]  /*1a6a0*/  MUFU.TANH R171, R171 ;  /* 0x000000ab00ab7308 */ /* 0x000e680000002400 */
[----:B------:R-:W-:Y:S01]  /*1a6b0*/  LOP3.LUT R173, R173, 0x6, RZ, 0xc0, !PT ;  /* 0x00000006adad7812 */ /* 0x000fe200078ec0ff */
[-C--:B------:R-:W-:Y:S02]  /*1a6c0*/  FMUL.FTZ R180, R181, R0.reuse ;  /* 0x00000000b5b47220 */ /* 0x080fe40000410000 */
[----:B------:R-:W-:-:S02]  /*1a6d0*/  FMUL.FTZ R9, R183, R0 ;  /* 0x00000000b7097220 */ /* 0x000fc40000410000 */
[----:B------:R-:W-:Y:S02]  /*1a6e0*/  IMAD R18, R242, 0x40, R173 ;  /* 0x00000040f2127824 */ /* 0x000fe400078e02ad */
[-C--:B------:R-:W-:Y:S01]  /*1a6f0*/  FMUL.FTZ R11, R172, R0.reuse ;  /* 0x00000000ac0b7220 */ /* 0x080fe20000410000 */
[----:B------:R-:W4:Y:S01]  /*1a700*/  MUFU.TANH R180, R180 ;  /* 0x000000b400b47308 */ /* 0x000f220000002400 */
[----:B------:R-:W-:Y:S01]  /*1a710*/  FMUL.FTZ R172, R174, R0 ;  /* 0x00000000aeac7220 */ /* 0x000fe20000410000 */
[----:B------:R-:W-:Y:S01]  /*1a720*/  IADD3 R173, R18, 0x1, RZ ;  /* 0x0000000112ad7810 */ /* 0x000fe20007ffe0ff */
[----:B--2---:R-:W-:Y:S05]  /*1a730*/  HMMA.16816.F32.BF16 R28, R32, R4, R28 ;  /* 0x00000004201c723c */ /* 0x004fea000004181c */
[----:B------:R-:W2:Y:S01]  /*1a740*/  MUFU.TANH R9, R9 ;  /* 0x0000000900097308 */ /* 0x000ea20000002400 */
[----:B------:R-:W-:-:S02]  /*1a750*/  ISETP.GE.AND P4, PT, R173, R2, PT ;  /* 0x00000002ad00720c */ /* 0x000fc40003f86270 */
[----:B------:R-:W-:Y:S01]  /*1a760*/  IADD3 R4, R18, 0x9, RZ ;  /* 0x0000000912047810 */ /* 0x000fe20007ffe0ff */
[----:B------:R-:W-:Y:S01]  /*1a770*/  HMMA.16816.F32.BF16 R24, R32, R6, R24 ;  /* 0x000000062018723c */ /* 0x000fe20000041818 */
[-C--:B------:R-:W-:Y:S02]  /*1a780*/  ISETP.GE.AND P1, PT, R173, R165.reuse, PT ;  /* 0x000000a5ad00720c */ /* 0x080fe40003f26270 */
[C---:B------:R-:W-:Y:S02]  /*1a790*/  ISETP.GE.AND P5, PT, R4.reuse, R2, PT ;  /* 0x000000020400720c */ /* 0x040fe40003fa6270 */
[----:B------:R-:W-:Y:S02]  /*1a7a0*/  ISETP.GE.AND P2, PT, R4, R165, PT ;  /* 0x000000a50400720c */ /* 0x000fe40003f46270 */
[C---:B------:R-:W-:Y:S02]  /*1a7b0*/  IADD3 R173, R18.reuse, 0x8, RZ ;  /* 0x0000000812ad7810 */ /* 0x040fe40007ffe0ff */
[----:B------:R-:W-:Y:S01]  /*1a7c0*/  IADD3 R4, R18, 0x10, RZ ;  /* 0x0000001012047810 */ /* 0x000fe20007ffe0ff */
[----:B------:R-:W5:Y:S01]  /*1a7d0*/  MUFU.TANH R11, R11 ;  /* 0x0000000b000b7308 */ /* 0x000f620000002400 */
[----:B---3--:R-:W-:-:S02]  /*1a7e0*/  FSEL R15, R170, -INF , !P4 ;  /* 0xff800000aa0f7808 */ /* 0x008fc40006000000 */
[----:B-1----:R-:W-:Y:S01]  /*1a7f0*/  FSEL R5, R171, -INF , !P1 ;  /* 0xff800000ab057808 */ /* 0x002fe20004800000 */
[----:B------:R-:W-:Y:S01]  /*1a800*/  FMUL.FTZ R8, R176, R0 ;  /* 0x00000000b0087220 */ /* 0x000fe20000410000 */
[----:B------:R-:W-:-:S03]  /*1a810*/  ISETP.GE.AND P6, PT, R173, R2, PT ;  /* 0x00000002ad00720c */ /* 0x000fc60003fc6270 */
[----:B------:R-:W1:Y:S01]  /*1a820*/  MUFU.TANH R172, R172 ;  /* 0x000000ac00ac7308 */ /* 0x000e620000002400 */
[-C--:B------:R-:W-:Y:S02]  /*1a830*/  ISETP.GE.AND P3, PT, R173, R165.reuse, PT ;  /* 0x000000a5ad00720c */ /* 0x080fe40003f66270 */
[C---:B------:R-:W-:Y:S02]  /*1a840*/  ISETP.GE.AND P4, PT, R4.reuse, R2, PT ;  /* 0x000000020400720c */ /* 0x040fe40003f86270 */
[----:B------:R-:W-:Y:S02]  /*1a850*/  ISETP.GE.AND P1, PT, R4, R165, PT ;  /* 0x000000a50400720c */ /* 0x000fe40003f26270 */
[----:B------:R-:W-:Y:S01]  /*1a860*/  IADD3 R4, R18, 0x11, RZ ;  /* 0x0000001112047810 */ /* 0x000fe20007ffe0ff */
[----:B------:R-:W-:Y:S01]  /*1a870*/  FMUL.FTZ R19, R175, R0 ;  /* 0x00000000af137220 */ /* 0x000fe20000410000 */
[----:B------:R-:W-:Y:S02]  /*1a880*/  FSEL R175, R192, -INF , !P6 ;  /* 0xff800000c0af7808 */ /* 0x000fe40007000000 */
[----:B------:R-:W-:-:S02]  /*1a890*/  FSEL R14, R194, -INF , !P3 ;  /* 0xff800000c20e7808 */ /* 0x000fc40005800000 */
[C---:B------:R-:W-:Y:S02]  /*1a8a0*/  ISETP.GE.AND P6, PT, R4.reuse, R2, PT ;  /* 0x000000020400720c */ /* 0x040fe40003fc6270 */
[----:B------:R-:W-:Y:S01]  /*1a8b0*/  ISETP.GE.AND P3, PT, R4, R165, PT ;  /* 0x000000a50400720c */ /* 0x000fe20003f66270 */
[----:B------:R-:W3:Y:S01]  /*1a8c0*/  MUFU.TANH R8, R8 ;  /* 0x0000000800087308 */ /* 0x000ee20000002400 */
[----:B------:R-:W-:Y:S01]  /*1a8d0*/  IADD3 R7, R18, 0x20, RZ ;  /* 0x0000002012077810 */ /* 0x000fe20007ffe0ff */
[-C--:B------:R-:W-:Y:S01]  /*1a8e0*/  FMUL.FTZ R176, R178, R0.reuse ;  /* 0x00000000b2b07220 */ /* 0x080fe20000410000 */
[----:B----4-:R-:W-:Y:S02]  /*1a8f0*/  FSEL R23, R180, -INF , !P6 ;  /* 0xff800000b4177808 */ /* 0x010fe40007000000 */
[----:B--2---:R-:W-:Y:S01]  /*1a900*/  FSEL R187, R9, -INF , !P3 ;  /* 0xff80000009bb7808 */ /* 0x004fe20005800000 */
[----:B------:R-:W-:Y:S01]  /*1a910*/  FMUL.FTZ R28, R28, R0 ;  /* 0x000000001c1c7220 */ /* 0x000fe20000410000 */
[----:B------:R-:W-:-:S02]  /*1a920*/  ISETP.GE.AND P6, PT, R7, R2, PT ;  /* 0x000000020700720c */ /* 0x000fc40003fc6270 */
[----:B------:R-:W-:Y:S01]  /*1a930*/  ISETP.GE.AND P3, PT, R7, R165, PT ;  /* 0x000000a50700720c */ /* 0x000fe20003f66270 */
[-C--:B------:R-:W-:Y:S01]  /*1a940*/  FMUL.FTZ R181, R182, R0.reuse ;  /* 0x00000000b6b57220 */ /* 0x080fe20000410000 */
[----:B------:R-:W-:Y:S01]  /*1a950*/  IADD3 R7, R18, 0x29, RZ ;  /* 0x0000002912077810 */ /* 0x000fe20007ffe0ff */
[----:B------:R-:W2:Y:S01]  /*1a960*/  MUFU.TANH R10, R10 ;  /* 0x0000000a000a7308 */ /* 0x000ea20000002400 */
[-C--:B------:R-:W-:Y:S01]  /*1a970*/  FMUL.FTZ R170, R191, R0.reuse ;  /* 0x00000000bfaa7220 */ /* 0x080fe20000410000 */
[----:B------:R-:W-:Y:S01]  /*1a980*/  FSEL R4, R195, -INF , !P2 ;  /* 0xff800000c3047808 */ /* 0x000fe20005000000 */
[----:B------:R-:W-:Y:S01]  /*1a990*/  FMUL.FTZ R174, R189, R0 ;  /* 0x00000000bdae7220 */ /* 0x000fe20000410000 */
[----:B-----5:R-:W-:Y:S02]  /*1a9a0*/  FSEL R195, R11, -INF , !P6 ;  /* 0xff8000000bc37808 */ /* 0x020fe40007000000 */
[----:B-1----:R-:W-:Y:S02]  /*1a9b0*/  FSEL R191, R172, -INF , !P3 ;  /* 0xff800000acbf7808 */ /* 0x002fe40005800000 */
[----:B------:R-:W1:Y:S01]  /*1a9c0*/  MUFU.TANH R176, R176 ;  /* 0x000000b000b07308 */ /* 0x000e620000002400 */
[----:B------:R-:W-:-:S02]  /*1a9d0*/  IADD3 R21, R18, 0x18, RZ ;  /* 0x0000001812157810 */ /* 0x000fc40007ffe0ff */
[C---:B------:R-:W-:Y:S02]  /*1a9e0*/  ISETP.GE.AND P6, PT, R7.reuse, R2, PT ;  /* 0x000000020700720c */ /* 0x040fe40003fc6270 */
[----:B------:R-:W-:Y:S01]  /*1a9f0*/  ISETP.GE.AND P3, PT, R7, R165, PT ;  /* 0x000000a50700720c */ /* 0x000fe20003f66270 */
[-C--:B------:R-:W-:Y:S01]  /*1aa00*/  FMUL.FTZ R7, R24, R0.reuse ;  /* 0x0000000018077220 */ /* 0x080fe20000410000 */
[----:B------:R-:W-:Y:S01]  /*1aa10*/  FSEL R173, R193, -INF , !P5 ;  /* 0xff800000c1ad7808 */ /* 0x000fe20006800000 */
[----:B------:R-:W-:Y:S01]  /*1aa20*/  FMUL.FTZ R13, R179, R0 ;  /* 0x00000000b30d7220 */ /* 0x000fe20000410000 */
[----:B------:R-:W-:Y:S01]  /*1aa30*/  MUFU.TANH R28, R28 ;  /* 0x0000001c001c7308 */ /* 0x000fe20000002400 */
[----:B------:R-:W-:Y:S01]  /*1aa40*/  ISETP.GE.AND P5, PT, R21, R2, PT ;  /* 0x000000021500720c */ /* 0x000fe20003fa6270 */
[-C--:B------:R-:W-:Y:S01]  /*1aa50*/  FMUL.FTZ R177, R188, R0.reuse ;  /* 0x00000000bcb17220 */ /* 0x080fe20000410000 */
[----:B------:R-:W-:Y:S01]  /*1aa60*/  IADD3 R6, R18, 0x21, RZ ;  /* 0x0000002112067810 */ /* 0x000fe20007ffe0ff */
[----:B------:R-:W-:-:S04]  /*1aa70*/  FMUL.FTZ R188, R190, R0 ;  /* 0x00000000bebc7220 */ /* 0x000fc80000410000 */
[----:B------:R-:W4:Y:S01]  /*1aa80*/  MUFU.TANH R196, R196 ;  /* 0x000000c400c47308 */ /* 0x000f220000002400 */
[----:B------:R-:W-:Y:S02]  /*1aa90*/  ISETP.GE.AND P2, PT, R21, R165, PT ;  /* 0x000000a51500720c */ /* 0x000fe40003f46270 */
[----:B---3--:R-:W-:-:S05]  /*1aaa0*/  FSEL R21, R8, -INF , !P5 ;  /* 0xff80000008157808 */ /* 0x008fca0006800000 */
[----:B------:R-:W3:Y:S01]  /*1aab0*/  MUFU.TANH R181, R181 ;  /* 0x000000b500b57308 */ /* 0x000ee20000002400 */
[----:B------:R-:W-:Y:S02]  /*1aac0*/  ISETP.GE.AND P5, PT, R6, R2, PT ;  /* 0x000000020600720c */ /* 0x000fe40003fa6270 */
[----:B------:R-:W-:-:S05]  /*1aad0*/  IADD3 R9, R18, 0x30, RZ ;  /* 0x0000003012097810 */ /* 0x000fca0007ffe0ff */
[----:B------:R-:W5:Y:S01]  /*1aae0*/  MUFU.TANH R174, R174 ;  /* 0x000000ae00ae7308 */ /* 0x000f620000002400 */
[----:B------:R-:W-:Y:S01]  /*1aaf0*/  FMUL.FTZ R29, R29, R0 ;  /* 0x000000001d1d7220 */ /* 0x000fe20000410000 */
[----:B--2---:R-:W-:-:S06]  /*1ab00*/  FSEL R194, R10, -INF , !P5 ;  /* 0xff8000000ac27808 */ /* 0x004fcc0006800000 */
[----:B------:R-:W-:Y:S01]  /*1ab10*/  MUFU.TANH R7, R7 ;  /* 0x0000000700077308 */ /* 0x000fe20000002400 */
[----:B------:R-:W-:Y:S01]  /*1ab20*/  FMUL.FTZ R30, R30, R0 ;  /* 0x000000001e1e7220 */ /* 0x000fe20000410000 */
[----:B------:R-:W-:-:S06]  /*1ab30*/  ISETP.GE.AND P5, PT, R9, R2, PT ;  /* 0x000000020900720c */ /* 0x000fcc0003fa6270 */
[----:B------:R-:W2:Y:S01]  /*1ab40*/  MUFU.TANH R12, R12 ;  /* 0x0000000c000c7308 */ /* 0x000ea20000002400 */
[----:B------:R-:W-:-:S07]  /*1ab50*/  FMUL.FTZ R31, R31, R0 ;  /* 0x000000001f1f7220 */ /* 0x000fce0000410000 */
[----:B------:R-:W2:Y:S01]  /*1ab60*/  MUFU.TANH R13, R13 ;  /* 0x0000000d000d7308 */ /* 0x000ea20000002400 */
[-C--:B------:R-:W-:Y:S01]  /*1ab70*/  FMUL.FTZ R25, R25, R0.reuse ;  /* 0x0000000019197220 */ /* 0x080fe20000410000 */
[----:B-1----:R-:W-:Y:S01]  /*1ab80*/  FSEL R186, R176, -INF , !P2 ;  /* 0xff800000b0ba7808 */ /* 0x002fe20005000000 */
[-C--:B------:R-:W-:Y:S02]  /*1ab90*/  FMUL.FTZ R26, R26, R0.reuse ;  /* 0x000000001a1a7220 */ /* 0x080fe40000410000 */
[----:B------:R-:W-:Y:S01]  /*1aba0*/  FMUL.FTZ R27, R27, R0 ;  /* 0x000000001b1b7220 */ /* 0x000fe20000410000 */
[C---:B------:R-:W-:Y:S02]  /*1abb0*/  IADD3 R0, R18.reuse, 0x38, RZ ;  /* 0x0000003812007810 */ /* 0x040fe40007ffe0ff */
[----:B------:R-:W1:Y:S01]  /*1abc0*/  MUFU.TANH R19, R19 ;  /* 0x0000001300137308 */ /* 0x000e620000002400 */
[----:B------:R-:W-:Y:S02]  /*1abd0*/  IADD3 R20, R18, 0x19, RZ ;  /* 0x0000001912147810 */ /* 0x000fe40007ffe0ff */
[----:B------:R-:W-:-:S05]  /*1abe0*/  ISETP.GE.AND P2, PT, R6, R165, PT ;  /* 0x000000a50600720c */ /* 0x000fca0003f46270 */
[----:B------:R-:W1:Y:S01]  /*1abf0*/  MUFU.TANH R177, R177 ;  /* 0x000000b100b17308 */ /* 0x000e620000002400 */
[----:B----4-:R-:W-:-:S07]  /*1ac00*/  FSEL R22, R196, -INF , !P4 ;  /* 0xff800000c4167808 */ /* 0x010fce0006000000 */
[----:B------:R-:W4:Y:S01]  /*1ac10*/  MUFU.TANH R188, R188 ;  /* 0x000000bc00bc7308 */ /* 0x000f220000002400 */
[----:B---3--:R-:W-:-:S07]  /*1ac20*/  FSEL R184, R181, -INF , !P1 ;  /* 0xff800000b5b87808 */ /* 0x008fce0004800000 */
[----:B------:R-:W3:Y:S01]  /*1ac30*/  MUFU.TANH R170, R170 ;  /* 0x000000aa00aa7308 */ /* 0x000ee20000002400 */
[C---:B------:R-:W-:Y:S02]  /*1ac40*/  ISETP.GE.AND P4, PT, R20.reuse, R2, PT ;  /* 0x000000021400720c */ /* 0x040fe40003f86270 */
[----:B------:R-:W-:-:S05]  /*1ac50*/  ISETP.GE.AND P1, PT, R20, R165, PT ;  /* 0x000000a51400720c */ /* 0x000fca0003f26270 */
[----:B------:R1:W1:Y:S01]  /*1ac60*/  MUFU.TANH R6, R30 ;  /* 0x0000001e00067308 */ /* 0x0002620000002400 */
[----:B------:R-:W-:Y:S02]  /*1ac70*/  IADD3 R8, R18, 0x28, RZ ;  /* 0x0000002812087810 */ /* 0x000fe40007ffe0ff */
[----:B-----5:R-:W-:-:S05]  /*1ac80*/  FSEL R192, R174, -INF , !P6 ;  /* 0xff800000aec07808 */ /* 0x020fca0007000000 */
[----:B------:R-:W5:Y:S01]  /*1ac90*/  MUFU.TANH R29, R29 ;  /* 0x0000001d001d7308 */ /* 0x000f620000002400 */
[----:B--2---:R-:W-:-:S07]  /*1aca0*/  FSEL R20, R12, -INF , !P4 ;  /* 0xff8000000c147808 */ /* 0x004fce0006000000 */
[----:B------:R3:W2:Y:S01]  /*1acb0*/  MUFU.TANH R178, R31 ;  /* 0x0000001f00b27308 */ /* 0x0006a20000002400 */
[----:B-1----:R-:W-:Y:S02]  /*1acc0*/  FSEL R30, R28, -INF , !P5 ;  /* 0xff8000001c1e7808 */ /* 0x002fe40006800000 */
[-C--:B------:R-:W-:Y:S02]  /*1acd0*/  ISETP.GE.AND P5, PT, R0, R2.reuse, PT ;  /* 0x000000020000720c */ /* 0x080fe40003fa6270 */
[----:B------:R-:W-:Y:S02]  /*1ace0*/  FSEL R189, R13, -INF , !P1 ;  /* 0xff8000000dbd7808 */ /* 0x000fe40004800000 */
[----:B------:R-:W-:Y:S01]  /*1acf0*/  FSEL R28, R7, -INF , !P5 ;  /* 0xff800000071c7808 */ /* 0x000fe20006800000 */
[----:B------:R-:W-:Y:S01]  /*1ad00*/  MUFU.TANH R16, R16 ;  /* 0x0000001000107308 */ /* 0x000fe20000002400 */
[----:B------:R-:W-:Y:S02]  /*1ad10*/  ISETP.GT.AND P5, PT, R242, R235, PT ;  /* 0x000000ebf200720c */ /* 0x000fe40003fa4270 */
[----:B------:R-:W-:-:S02]  /*1ad20*/  ISETP.GE.AND P4, PT, R8, R2, PT ;  /* 0x000000020800720c */ /* 0x000fc40003f86270 */
[----:B------:R-:W-:-:S03]  /*1ad30*/  ISETP.GE.AND P1, PT, R8, R165, PT ;  /* 0x000000a50800720c */ /* 0x000fc60003f26270 */
[----:B------:R-:W-:Y:S01]  /*1ad40*/  MUFU.TANH R17, R17 ;  /* 0x0000001100117308 */ /* 0x000fe20000002400 */
[----:B------:R-:W-:-:S07]  /*1ad50*/  IADD3 R8, R18, 0x31, RZ ;  /* 0x0000003112087810 */ /* 0x000fce0007ffe0ff */
[----:B------:R-:W-:Y:S01]  /*1ad60*/  MUFU.TANH R179, R25 ;  /* 0x0000001900b37308 */ /* 0x000fe20000002400 */
[----:B------:R-:W-:-:S07]  /*1ad70*/  FSEL R190, R19, -INF , !P2 ;  /* 0xff80000013be7808 */ /* 0x000fce0005000000 */
[----:B------:R-:W1:Y:S01]  /*1ad80*/  MUFU.TANH R174, R26 ;  /* 0x0000001a00ae7308 */ /* 0x000e620000002400 */
[----:B------:R-:W-:-:S07]  /*1ad90*/  FSEL R193, R177, -INF , !P4 ;  /* 0xff800000b1c17808 */ /* 0x000fce0006000000 */
[----:B------:R-:W1:Y:S01]  /*1ada0*/  MUFU.TANH R172, R27 ;  /* 0x0000001b00ac7308 */ /* 0x000e620000002400 */
[----:B----4-:R-:W-:Y:S02]  /*1adb0*/  FSEL R188, R188, -INF , !P1 ;  /* 0xff800000bcbc7808 */ /* 0x010fe40004800000 */
[----:B---3--:R-:W-:Y:S01]  /*1adc0*/  FSEL R31, R170, -INF , !P3 ;  /* 0xff800000aa1f7808 */ /* 0x008fe20005800000 */
[----:B------:R-:W-:Y:S01]  /*1add0*/  BAR.SYNC.DEFER_BLOCKING 0x0 ;  /* 0x0000000000007b1d */ /* 0x000fe20000010000 */
[-C--:B------:R-:W-:Y:S02]  /*1ade0*/  ISETP.GE.AND P2, PT, R9, R165.reuse, PT ;  /* 0x000000a50900720c */ /* 0x080fe40003f46270 */
[CC--:B------:R-:W-:Y:S02]  /*1adf0*/  ISETP.GE.AND P4, PT, R8.reuse, R2.reuse, PT ;  /* 0x000000020800720c */ /* 0x0c0fe40003f86270 */
[----:B------:R-:W-:Y:S02]  /*1ae00*/  ISETP.GE.AND P1, PT, R8, R165, PT ;  /* 0x000000a50800720c */ /* 0x000fe40003f26270 */
[----:B------:R-:W-:-:S02]  /*1ae10*/  ISETP.GE.AND P6, PT, R18, R2, PT ;  /* 0x000000021200720c */ /* 0x000fc40003fc6270 */
[CC--:B------:R-:W-:Y:S02]  /*1ae20*/  ISETP.GE.AND P3, PT, R18.reuse, R165.reuse, PT ;  /* 0x000000a51200720c */ /* 0x0c0fe40003f66270 */
[----:B------:R-:W-:Y:S02]  /*1ae30*/  IADD3 R18, R18, 0x39, RZ ;  /* 0x0000003912127810 */ /* 0x000fe40007ffe0ff */
[----:B------:R-:W-:Y:S02]  /*1ae40*/  FSEL R177, R6, -INF , !P2 ;  /* 0xff80000006b17808 */ /* 0x000fe40005000000 */
[----:B-----5:R-:W-:Y:S02]  /*1ae50*/  FSEL R29, R29, -INF , !P4 ;  /* 0xff8000001d1d7808 */ /* 0x020fe40006000000 */
[----:B--2---:R-:W-:Y:S01]  /*1ae60*/  FSEL R178, R178, -INF , !P1 ;  /* 0xff800000b2b27808 */ /* 0x004fe20004800000 */
[----:B------:R-:W-:Y:S01]  /*1ae70*/  BSSY B1, `(.L_x_4148) ;  /* 0x000006e000017945 */ /* 0x000fe20003800000 */
[----:B------:R-:W-:-:S02]  /*1ae80*/  ISETP.GE.AND P2, PT, R0, R165, PT ;  /* 0x000000a50000720c */ /* 0x000fc40003f46270 */
[C---:B------:R-:W-:Y:S02]  /*1ae90*/  ISETP.GE.AND P4, PT, R18.reuse, R2, PT ;  /* 0x000000021200720c */ /* 0x040fe40003f86270 */
[----:B------:R-:W-:Y:S02]  /*1aea0*/  ISETP.GE.AND P1, PT, R18, R165, PT ;  /* 0x000000a51200720c */ /* 0x000fe40003f26270 */
[----:B-1----:R-:W-:Y:S02]  /*1aeb0*/  FSEL R174, R174, -INF , !P2 ;  /* 0xff800000aeae7808 */ /* 0x002fe40005000000 */
[----:B------:R-:W-:Y:S02]  /*1aec0*/  FSEL R7, R16, -INF , !P6 ;  /* 0xff80000010077808 */ /* 0x000fe40007000000 */
[----:B------:R-:W-:Y:S02]  /*1aed0*/  FSEL R179, R179, -INF , !P4 ;  /* 0xff800000b3b37808 */ /* 0x000fe40006000000 */
[----:B------:R-:W-:-:S02]  /*1aee0*/  FSEL R0, R17, -INF , !P3 ;  /* 0xff80000011007808 */ /* 0x000fc40005800000 */
        /* <DEDUP_REMOVED lines=36> */
[----:B------:R-:W2:Y:S01]  /*1b130*/  LD.E.64 R18, [R200.64+0x20] ;  /* 0x00002004c8127980 */ /* 0x000ea2000c101b00 */
[----:B------:R-:W-:Y:S02]  /*1b140*/  @!P3 IADD3 R13, R13, 0x1, RZ ;  /* 0x000000010d0db810 */ /* 0x000fe40007ffe0ff */
[----:B------:R-:W-:-:S02]  /*1b150*/  ISETP.NE.AND P1, PT, R17, RZ, PT ;  /* 0x000000ff1100720c */ /* 0x000fc40003f25270 */
[----:B------:R-:W-:-:S05]  /*1b160*/  LOP3.LUT R9, RZ, R17, RZ, 0x33, !PT ;  /* 0x00000011ff097212 */ /* 0x000fca00078e33ff */
[----:B------:R-:W-:Y:S02]  /*1b170*/  @P6 IADD3 R13, R13, 0x1, RZ ;  /* 0x000000010d0d6810 */ /* 0x000fe40007ffe0ff */
[----:B------:R-:W-:-:S03]  /*1b180*/  @P4 IADD3 R11, R11, 0x1, RZ ;  /* 0x000000010b0b4810 */ /* 0x000fc60007ffe0ff */
[----:B------:R-:W-:Y:S02]  /*1b190*/  @!P2 IMAD.MOV R13, RZ, RZ, -R13 ;  /* 0x000000ffff0da224 */ /* 0x000fe400078e0a0d */
[----:B------:R-:W-:-:S03]  /*1b1a0*/  IMAD.MOV.U32 R6, RZ, RZ, R11 ;  /* 0x000000ffff067224 */ /* 0x000fc600078e000b */
[----:B------:R-:W-:Y:S02]  /*1b1b0*/  SEL R11, R9, R13, !P1 ;  /* 0x0000000d090b7207 */ /* 0x000fe40004800000 */
[----:B------:R-:W-:Y:S01]  /*1b1c0*/  @!P0 IADD3 R6, -R6, RZ, RZ ;  /* 0x000000ff06068210 */ /* 0x000fe20007ffe1ff */
[----:B------:R-:W3:Y:S02]  /*1b1d0*/  LD.E.64 R12, [R200.64+0x38] ;  /* 0x00003804c80c7980 */ /* 0x000ee4000c101b00 */
[----:B------:R-:W-:Y:S01]  /*1b1e0*/  IMAD.WIDE R26, R11, 0x4, R244 ;  /* 0x000000040b1a7825 */ /* 0x000fe200078e02f4 */
[----:B------:R-:W-:-:S04]  /*1b1f0*/  SEL R6, R9, R6, !P1 ;  /* 0x0000000609067207 */ /* 0x000fc80004800000 */
[----:B------:R-:W4:Y:S01]  /*1b200*/  LD.E R9, [R26.64] ;  /* 0x000000041a097980 */ /* 0x000f22000c101900 */
[----:B------:R-:W-:-:S05]  /*1b210*/  IMAD.WIDE R24, R6, 0x4, R244 ;  /* 0x0000000406187825 */ /* 0x000fca00078e02f4 */
        /* <DEDUP_REMOVED lines=15> */
.L_x_4151:
[----:B------:R-:W-:Y:S02]  /*1b310*/  ULDC.64 UR4, c[0x0][0x118] ;  /* 0x0000460000047ab9 */ /* 0x000fe40000000a00 */
[----:B------:R-:W2:Y:S02]  /*1b320*/  LD.E R8, [R200.64+0x38] ;  /* 0x00003804c8087980 */ /* 0x000ea4000c101900 */
[----:B--2---:R-:W-:-:S04]  /*1b330*/  LEA R8, -R8, RZ, 0x6 ;  /* 0x000000ff08087211 */ /* 0x004fc800078e31ff */
[----:B------:R-:W-:Y:S02]  /*1b340*/  SHF.R.S32.HI R6, RZ, 0x1f, R8 ;  /* 0x0000001fff067819 */ /* 0x000fe40000011408 */
.L_x_4152:
[----:B------:R-:W-:Y:S05]  /*1b350*/  BSYNC B0 ;  /* 0x0000000000007941 */ /* 0x000fea0003800000 */
.L_x_4150:
        /* <DEDUP_REMOVED lines=31> */
.L_x_4149:
[----:B------:R-:W-:Y:S05]  /*1b550*/  BSYNC B1 ;  /* 0x0000000000017941 */ /* 0x000fea0003800000 */
.L_x_4148:
[----:B------:R-:W-:Y:S01]  /*1b560*/  ULDC.64 UR4, c[0x0][0x118] ;  /* 0x0000460000047ab9 */ /* 0x000fe20000000a00 */
[----:B------:R-:W-:Y:S01]  /*1b570*/  FMNMX.FTZ R2, R164, R7, !PT ;  /* 0x00000007a4027209 */ /* 0x000fe20007810000 */
[----:B------:R-:W2:Y:S01]  /*1b580*/  LD.E R176, [R200.64+0xdc] ;  /* 0x0000dc04c8b07980 */ /* 0x000ea2000c101900 */
[----:B------:R-:W-:-:S02]  /*1b590*/  FMNMX.FTZ R6, R3, R0, !PT ;  /* 0x0000000003067209 */ /* 0x000fc40007810000 */
[----:B------:R-:W-:Y:S01]  /*1b5a0*/  FMNMX.FTZ R2, R15, R2, !PT ;  /* 0x000000020f027209 */ /* 0x000fe20007810000 */
[----:B------:R-:W-:Y:S01]  /*1b5b0*/  LDSM.16.MT88.4 R16, [R234+0x10000] ;  /* 0x01000000ea10783b */ /* 0x000fe20000004200 */
[----:B-1----:R-:W-:Y:S02]  /*1b5c0*/  FMNMX.FTZ R11, R5, R6, !PT ;  /* 0x00000006050b7209 */ /* 0x002fe40007810000 */
        /* <DEDUP_REMOVED lines=37> */
[----:B---3--:R-:W-:Y:S02]  /*1b820*/  FMNMX.FTZ R170, R9, R170, !PT ;  /* 0x000000aa09aa7209 */ /* 0x008fe40007810000 */
[----:B------:R-:W1:Y:S02]  /*1b830*/  LDSM.16.MT88.4 R8, [R232+0x10000] ;  /* 0x01000000e808783b */ /* 0x000e640000004200 */
[----:B------:R-:W-:Y:S01]  /*1b840*/  FSETP.NEU.FTZ.AND P0, PT, R170, -INF , PT ;  /* 0xff800000aa00780b */ /* 0x000fe20003f1d000 */
[C---:B--2---:R-:W-:Y:S02]  /*1b850*/  FMUL.FTZ R181, R176.reuse, R171 ;  /* 0x000000abb0b57220 */ /* 0x044fe40000410000 */
[----:B------:R-:W-:-:S03]  /*1b860*/  FMUL.FTZ R2, R176, R170 ;  /* 0x000000aab0027220 */ /* 0x000fc60000410000 */
[----:B------:R-:W-:-:S05]  /*1b870*/  FSEL R181, R181, RZ, P1 ;  /* 0x000000ffb5b57208 */ /* 0x000fca0000800000 */
[-CC-:B------:R-:W-:Y:S01]  /*1b880*/  FFMA.FTZ R34, R175, R176.reuse, -R181.reuse ;  /* 0x000000b0af227223 */ /* 0x180fe200000108b5 */
[----:B------:R-:W-:Y:S01]  /*1b890*/  FSEL R175, R2, RZ, P0 ;  /* 0x000000ff02af7208 */ /* 0x000fe20000000000 */
[-CC-:B------:R-:W-:Y:S02]  /*1b8a0*/  FFMA.FTZ R33, R173, R176.reuse, -R181.reuse ;  /* 0x000000b0ad217223 */ /* 0x180fe400000108b5 */
[-C--:B------:R-:W-:Y:S02]  /*1b8b0*/  FFMA.FTZ R165, R7, R176.reuse, -R181 ;  /* 0x000000b007a57223 */ /* 0x080fe400000108b5 */
[-CC-:B------:R-:W-:Y:S01]  /*1b8c0*/  FFMA.FTZ R2, R5, R176.reuse, -R175.reuse ;  /* 0x000000b005027223 */ /* 0x180fe200000108af */
[----:B------:R-:W-:Y:S01]  /*1b8d0*/  FSEL R5, R171, RZ, P1 ;  /* 0x000000ffab057208 */ /* 0x000fe20000800000 */
[-CC-:B------:R-:W-:Y:S01]  /*1b8e0*/  FFMA.FTZ R173, R4, R176.reuse, -R175.reuse ;  /* 0x000000b004ad7223 */ /* 0x180fe200000108af */
[----:B------:R-:W-:Y:S01]  /*1b8f0*/  FSEL R4, R170, RZ, P0 ;  /* 0x000000ffaa047208 */ /* 0x000fe20000000000 */
[----:B------:R-:W-:Y:S01]  /*1b900*/  FFMA.FTZ R32, R0, R176, -R175 ;  /* 0x000000b000207223 */ /* 0x000fe200000108af */
[----:B------:R-:W-:Y:S01]  /*1b910*/  MUFU.EX2 R165, R165 ;  /* 0x000000a500a57308 */ /* 0x000fe20000000800 */
[----:B------:R-:W-:-:S02]  /*1b920*/  FADD.FTZ R5, R164, -R5 ;  /* 0x80000005a4057221 */ /* 0x000fc40000010000 */
[----:B------:R-:W-:Y:S02]  /*1b930*/  FADD.FTZ R3, R3, -R4 ;  /* 0x8000000403037221 */ /* 0x000fe40000010000 */
[-C--:B------:R-:W-:Y:S02]  /*1b940*/  FFMA.FTZ R35, R15, R176.reuse, -R181 ;  /* 0x000000b00f237223 */ /* 0x080fe400000108b5 */
[-C--:B------:R-:W-:Y:S01]  /*1b950*/  FFMA.FTZ R0, R14, R176.reuse, -R175 ;  /* 0x000000b00e007223 */ /* 0x080fe200000108af */
[----:B------:R-:W-:Y:S01]  /*1b960*/  MUFU.EX2 R34, R34 ;  /* 0x0000002200227308 */ /* 0x000fe20000000800 */
[C---:B------:R-:W-:Y:S01]  /*1b970*/  FMUL.FTZ R164, R176.reuse, R5 ;  /* 0x00000005b0a47220 */ /* 0x040fe20000410000 */
[----:B------:R-:W2:Y:S01]  /*1b980*/  LDSM.16.MT88.4 R12, [R233+0x10000] ;  /* 0x01000000e90c783b */ /* 0x000ea20000004200 */
[----:B------:R-:W-:Y:S02]  /*1b990*/  FMUL.FTZ R3, R176, R3 ;  /* 0x00000003b0037220 */ /* 0x000fe40000410000 */
[----:B------:R-:W-:-:S02]  /*1b9a0*/  FFMA.FTZ R180, R22, R176, -R181 ;  /* 0x000000b016b47223 */ /* 0x000fc400000108b5 */
[-CC-:B------:R-:W-:Y:S01]  /*1b9b0*/  FFMA.FTZ R183, R23, R176.reuse, -R181.reuse ;  /* 0x000000b017b77223 */ /* 0x180fe200000108b5 */
[----:B------:R-:W3:Y:S01]  /*1b9c0*/  MUFU.EX2 R35, R35 ;  /* 0x0000002300237308 */ /* 0x000ee20000000800 */
[-CC-:B------:R-:W-:Y:S02]  /*1b9d0*/  FFMA.FTZ R182, R21, R176.reuse, -R181.reuse ;  /* 0x000000b015b67223 */ /* 0x180fe400000108b5 */
[-C--:B------:R-:W-:Y:S02]  /*1b9e0*/  FFMA.FTZ R185, R20, R176.reuse, -R181 ;  /* 0x000000b014b97223 */ /* 0x080fe400000108b5 */
[----:B------:R-:W-:Y:S01]  /*1b9f0*/  LDSM.16.MT88.4 R20, [R231+0x16000] ;  /* 0x01600000e714783b */ /* 0x000fe20000004200 */
[-CC-:B------:R-:W-:Y:S02]  /*1ba00*/  FFMA.FTZ R184, R184, R176.reuse, -R175.reuse ;  /* 0x000000b0b8b87223 */ /* 0x180fe400000108af */
[----:B------:R-:W4:Y:S01]  /*1ba10*/  MUFU.EX2 R33, R33 ;  /* 0x0000002100217308 */ /* 0x000f220000000800 */
[----:B------:R-:W-:-:S02]  /*1ba20*/  FFMA.FTZ R187, R187, R176, -R175 ;  /* 0x000000b0bbbb7223 */ /* 0x000fc400000108af */
[-CC-:B------:R-:W-:Y:S02]  /*1ba30*/  FFMA.FTZ R186, R186, R176.reuse, -R175.reuse ;  /* 0x000000b0baba7223 */ /* 0x180fe400000108af */
[-C--:B------:R-:W-:Y:S02]  /*1ba40*/  FFMA.FTZ R189, R189, R176.reuse, -R175 ;  /* 0x000000b0bdbd7223 */ /* 0x080fe400000108af */
[-CC-:B------:R-:W-:Y:S01]  /*1ba50*/  FFMA.FTZ R195, R195, R176.reuse, -R181.reuse ;  /* 0x000000b0c3c37223 */ /* 0x180fe200000108b5 */
[----:B------:R-:W-:Y:S01]  /*1ba60*/  MUFU.EX2 R32, R32 ;  /* 0x0000002000207308 */ /* 0x000fe20000000800 */
[----:B---3--:R-:W-:Y:S01]  /*1ba70*/  F2FP.BF16.PACK_AB R4, R35, R165 ;  /* 0x000000a52304723e */ /* 0x008fe200000010ff */
[-CC-:B------:R-:W-:Y:S02]  /*1ba80*/  FFMA.FTZ R194, R194, R176.reuse, -R181.reuse ;  /* 0x000000b0c2c27223 */ /* 0x180fe400000108b5 */
[-CC-:B------:R-:W-:Y:S02]  /*1ba90*/  FFMA.FTZ R193, R193, R176.reuse, -R181.reuse ;  /* 0x000000b0c1c17223 */ /* 0x180fe400000108b5 */
[----:B------:R-:W-:-:S02]  /*1baa0*/  FFMA.FTZ R192, R192, R176, -R181 ;  /* 0x000000b0c0c07223 */ /* 0x000fc400000108b5 */
[----:B------:R-:W3:Y:S01]  /*1bab0*/  MUFU.EX2 R2, R2 ;  /* 0x0000000200027308 */ /* 0x000ee20000000800 */
[----:B----4-:R-:W-:Y:S01]  /*1bac0*/  F2FP.BF16.PACK_AB R6, R33, R34 ;  /* 0x000000222106723e */ /* 0x010fe200000010ff */
[-CC-:B------:R-:W-:Y:S02]  /*1bad0*/  FFMA.FTZ R191, R191, R176.reuse, -R175.reuse ;  /* 0x000000b0bfbf7223 */ /* 0x180fe400000108af */
[-CC-:B------:R-:W-:Y:S02]  /*1bae0*/  FFMA.FTZ R190, R190, R176.reuse, -R175.reuse ;  /* 0x000000b0bebe7223 */ /* 0x180fe400000108af */
[-CC-:B------:R-:W-:Y:S02]  /*1baf0*/  FFMA.FTZ R188, R188, R176.reuse, -R175.reuse ;  /* 0x000000b0bcbc7223 */ /* 0x180fe400000108af */
[----:B------:R-:W-:Y:S01]  /*1bb00*/  MUFU.EX2 R0, R0 ;  /* 0x0000000000007308 */ /* 0x000fe20000000800 */
[-C--:B------:R-:W-:Y:S02]  /*1bb10*/  FFMA.FTZ R197, R31, R176.reuse, -R175 ;  /* 0x000000b01fc57223 */ /* 0x080fe400000108af */
[----:B------:R-:W-:-:S02]  /*1bb20*/  FFMA.FTZ R196, R30, R176, -R181 ;  /* 0x000000b01ec47223 */ /* 0x000fc400000108b5 */
[-CC-:B------:R-:W-:Y:S02]  /*1bb30*/  FFMA.FTZ R199, R29, R176.reuse, -R181.reuse ;  /* 0x000000b01dc77223 */ /* 0x180fe400000108b5 */
[----:B------:R-:W-:Y:S01]  /*1bb40*/  FFMA.FTZ R198, R28, R176, -R181 ;  /* 0x000000b01cc67223 */ /* 0x000fe200000108b5 */
[----:B------:R-:W4:Y:S01]  /*1bb50*/  MUFU.EX2 R173, R173 ;  /* 0x000000ad00ad7308 */ /* 0x000f220000000800 */
[----:B---3--:R-:W-:Y:S01]  /*1bb60*/  F2FP.BF16.PACK_AB R5, R2, R32 ;  /* 0x000000200205723e */ /* 0x008fe200000010ff */
[----:B------:R-:W-:Y:S01]  /*1bb70*/  LDSM.16.MT88.4 R28, [R232+0x17000] ;  /* 0x01700000e81c783b */ /* 0x000fe20000004200 */
[-CC-:B------:R-:W-:Y:S02]  /*1bb80*/  FFMA.FTZ R177, R177, R176.reuse, -R175.reuse ;  /* 0x000000b0b1b17223 */ /* 0x180fe400000108af */
[-CC-:B------:R-:W-:Y:S02]  /*1bb90*/  FFMA.FTZ R178, R178, R176.reuse, -R175.reuse ;  /* 0x000000b0b2b27223 */ /* 0x180fe400000108af */
[-C--:B------:R-:W-:Y:S01]  /*1bba0*/  FFMA.FTZ R174, R174, R176.reuse, -R175 ;  /* 0x000000b0aeae7223 */ /* 0x080fe200000108af */
[----:B------:R-:W3:Y:S01]  /*1bbb0*/  MUFU.EX2 R164, R164 ;  /* 0x000000a400a47308 */ /* 0x000ee20000000800 */
[----:B------:R-:W-:-:S02]  /*1bbc0*/  FFMA.FTZ R179, R179, R176, -R181 ;  /* 0x000000b0b3b37223 */ /* 0x000fc400000108b5 */
        /* <DEDUP_REMOVED lines=38> */
[-C--:B------:R-:W-:Y:S02]  /*1be30*/  FMUL.FTZ R151, R151, R3.reuse ;  /* 0x0000000397977220 */ /* 0x080fe40000410000 */
[C---:B--2---:R-:W-:Y:S01]  /*1be40*/  HMMA.16816.F32.BF16 R152, R4.reuse, R12, R152 ;  /* 0x0000000c0498723c */ /* 0x044fe20000041898 */
[-C--:B------:R-:W-:Y:S02]  /*1be50*/  FMUL.FTZ R44, R44, R164.reuse ;  /* 0x000000a42c2c7220 */ /* 0x080fe40000410000 */
[-C--:B------:R-:W-:Y:S02]  /*1be60*/  FMUL.FTZ R45, R45, R164.reuse ;  /* 0x000000a42d2d7220 */ /* 0x080fe40000410000 */
[-C--:B------:R-:W-:Y:S01]  /*1be70*/  FMUL.FTZ R46, R46, R3.reuse ;  /* 0x000000032e2e7220 */ /* 0x080fe20000410000 */
[----:B------:R-:W-:Y:S01]  /*1be80*/  MUFU.EX2 R186, R186 ;  /* 0x000000ba00ba7308 */ /* 0x000fe20000000800 */
[----:B------:R-:W-:Y:S01]  /*1be90*/  FMUL.FTZ R47, R47, R3 ;  /* 0x000000032f2f7220 */ /* 0x000fe20000410000 */
[----:B------:R-:W-:Y:S01]  /*1bea0*/  HMMA.16816.F32.BF16 R148, R4, R14, R148 ;  /* 0x0000000e0494723c */ /* 0x000fe20000041894 */
[----:B------:R-:W2:Y:S01]  /*1beb0*/  LDSM.16.MT88.4 R12, [R234+0x12000] ;  /* 0x01200000ea0c783b */ /* 0x000ea20000004200 */
[----:B------:R-:W-:-:S02]  /*1bec0*/  FMUL.FTZ R48, R48, R164 ;  /* 0x000000a430307220 */ /* 0x000fc40000410000 */
[-C--:B------:R-:W-:Y:S02]  /*1bed0*/  FMUL.FTZ R49, R49, R164.reuse ;  /* 0x000000a431317220 */ /* 0x080fe40000410000 */
[-C--:B------:R-:W-:Y:S01]  /*1bee0*/  FMUL.FTZ R50, R50, R3.reuse ;  /* 0x0000000332327220 */ /* 0x080fe20000410000 */
[----:B------:R-:W2:Y:S01]  /*1bef0*/  MUFU.EX2 R189, R189 ;  /* 0x000000bd00bd7308 */ /* 0x000ea20000000800 */
[-C--:B------:R-:W-:Y:S01]  /*1bf00*/  FMUL.FTZ R51, R51, R3.reuse ;  /* 0x0000000333337220 */ /* 0x080fe20000410000 */
[C---:B-1----:R-:W-:Y:S01]  /*1bf10*/  HMMA.16816.F32.BF16 R44, R4.reuse, R8, R44 ;  /* 0x00000008042c723c */ /* 0x042fe2000004182c */
[-C--:B------:R-:W-:Y:S02]  /*1bf20*/  FMUL.FTZ R136, R136, R164.reuse ;  /* 0x000000a488887220 */ /* 0x080fe40000410000 */
[-C--:B------:R-:W-:Y:S02]  /*1bf30*/  FMUL.FTZ R137, R137, R164.reuse ;  /* 0x000000a489897220 */ /* 0x080fe40000410000 */
        /* <DEDUP_REMOVED lines=8> */
[----:B------:R-:W-:Y:S01]  /*1bfc0*/  MUFU.EX2 R194, R194 ;  /* 0x000000c200c27308 */ /* 0x000fe20000000800 */
[-C--:B------:R-:W-:Y:S01]  /*1bfd0*/  FMUL.FTZ R135, R135, R3.reuse ;  /* 0x0000000387877220 */ /* 0x080fe20000410000 */
[C---:B----4-:R-:W-:Y:S01]  /*1bfe0*/  HMMA.16816.F32.BF16 R136, R4.reuse, R16, R136 ;  /* 0x000000100488723c */ /* 0x050fe20000041888 */
[-C--:B------:R-:W-:Y:S02]  /*1bff0*/  FMUL.FTZ R36, R36, R164.reuse ;  /* 0x000000a424247220 */ /* 0x080fe40000410000 */
[-C--:B------:R-:W-:Y:S02]  /*1c000*/  FMUL.FTZ R37, R37, R164.reuse ;  /* 0x000000a425257220 */ /* 0x080fe40000410000 */
[-C--:B------:R-:W-:Y:S01]  /*1c010*/  FMUL.FTZ R38, R38, R3.reuse ;  /* 0x0000000326267220 */ /* 0x080fe20000410000 */
[----:B------:R-:W-:Y:S01]  /*1c020*/  MUFU.EX2 R193, R193 ;  /* 0x000000c100c17308 */ /* 0x000fe20000000800 */
[----:B------:R-:W-:Y:S01]  /*1c030*/  FMUL.FTZ R39, R39, R3 ;  /* 0x0000000327277220 */ /* 0x000fe20000410000 */
[----:B------:R-:W-:Y:S01]  /*1c040*/  HMMA.16816.F32.BF16 R132, R4, R18, R132 ;  /* 0x000000120484723c */ /* 0x000fe20000041884 */
[----:B------:R-:W4:Y:S01]  /*1c050*/  LDSM.16.MT88.4 R16, [R232+0x12000] ;  /* 0x01200000e810783b */ /* 0x000f220000004200 */
        /* <DEDUP_REMOVED lines=8> */
[-C--:B------:R-:W-:Y:S01]  /*1c0e0*/  FMUL.FTZ R70, R70, R3.reuse ;  /* 0x0000000346467220 */ /* 0x080fe20000410000 */
[----:B------:R-:W2:Y:S01]  /*1c0f0*/  MUFU.EX2 R191, R191 ;  /* 0x000000bf00bf7308 */ /* 0x000ea20000000800 */
        /* <DEDUP_REMOVED lines=32> */
[----:B------:R-:W1:Y:S01]  /*1c300*/  MUFU.EX2 R199, R199 ;  /* 0x000000c700c77308 */ /* 0x000e620000000800 */
[-C--:B------:R-:W-:Y:S01]  /*1c310*/  FMUL.FTZ R67, R67, R3.reuse ;  /* 0x0000000343437220 */ /* 0x080fe20000410000 */
        /* <DEDUP_REMOVED lines=11> */
[----:B------:R-:W-:Y:S01]  /*1c3d0*/  MUFU.EX2 R179, R179 ;  /* 0x000000b300b37308 */ /* 0x000fe20000000800 */
        /* <DEDUP_REMOVED lines=27> */
[----:B--2---:R-:W-:Y:S01]  /*1c590*/  HMMA.16816.F32.BF16 R84, R4, R12, R84 ;  /* 0x0000000c0454723c */ /* 0x004fe20000041854 */
[-C--:B------:R-:W-:Y:S02]  /*1c5a0*/  FMUL.FTZ R116, R116, R164.reuse ;  /* 0x000000a474747220 */ /* 0x080fe40000410000 */
[----:B------:R-:W-:Y:S02]  /*1c5b0*/  FMUL.FTZ R117, R117, R164 ;  /* 0x000000a475757220 */ /* 0x000fe40000410000 */
[----:B------:R-:W-:-:S02]  /*1c5c0*/  FMUL.FTZ R118, R118, R3 ;  /* 0x0000000376767220 */ /* 0x000fc40000410000 */
[-C--:B------:R-:W-:Y:S01]  /*1c5d0*/  FMUL.FTZ R119, R119, R3.reuse ;  /* 0x0000000377777220 */ /* 0x080fe20000410000 */
[C---:B------:R-:W-:Y:S01]  /*1c5e0*/  HMMA.16816.F32.BF16 R88, R4.reuse, R14, R88 ;  /* 0x0000000e0458723c */ /* 0x040fe20000041858 */
[----:B------:R-:W2:Y:S01]  /*1c5f0*/  LDSM.16.MT88.4 R12, [R233+0x16000] ;  /* 0x01600000e90c783b */ /* 0x000ea20000004200 */
[-C--:B------:R-:W-:Y:S02]  /*1c600*/  FMUL.FTZ R120, R120, R164.reuse ;  /* 0x000000a478787220 */ /* 0x080fe40000410000 */
        /* <DEDUP_REMOVED lines=9> */
[-C--:B------:R-:W-:Y:S01]  /*1c6a0*/  FMUL.FTZ R104, R104, R164.reuse ;  /* 0x000000a468687220 */ /* 0x080fe20000410000 */
[----:B------:R-:W1:Y:S01]  /*1c6b0*/  LDSM.16.MT88.4 R8, [R232+0x10800] ;  /* 0x01080000e808783b */ /* 0x000e620000004200 */
        /* <DEDUP_REMOVED lines=25> */
[----:B------:R-:W-:Y:S01]  /*1c850*/  HMMA.16816.F32.BF16 R124, R4, R20, R124 ;  /* 0x00000014047c723c */ /* 0x000fe2000004187c */
[----:B------:R-:W-:-:S02]  /*1c860*/  FFMA.FTZ R164, R248, R164, R165 ;  /* 0x000000a4f8a47223 */ /* 0x000fc400000100a5 */
[----:B------:R-:W-:Y:S02]  /*1c870*/  FFMA.FTZ R3, R251, R3, R32 ;  /* 0x00000003fb037223 */ /* 0x000fe40000010020 */
[----:B------:R-:W-:Y:S01]  /*1c880*/  FADD.FTZ R35, R35, R164 ;  /* 0x000000a423237221 */ /* 0x000fe20000010000 */
[----:B------:R-:W-:Y:S01]  /*1c890*/  MOV R164, R171 ;  /* 0x000000ab00a47202 */ /* 0x000fe20000000f00 */
        /* <DEDUP_REMOVED lines=18> */
[----:B------:R-:W-:Y:S02]  /*1c9c0*/  FADD.FTZ R0, R185, R0 ;  /* 0x00000000b9007221 */ /* 0x000fe40000010000 */
[----:B------:R-:W-:-:S03]  /*1c9d0*/  FADD.FTZ R2, R189, R2 ;  /* 0x00000002bd027221 */ /* 0x000fc60000010000 */
[----:B------:R-:W-:Y:S01]  /*1c9e0*/  HMMA.16816.F32.BF16 R140, R4, R10, R140 ;  /* 0x0000000a048c723c */ /* 0x000fe2000004188c */
[----:B------:R-:W1:Y:S01]  /*1c9f0*/  LDSM.16.MT88.4 R8, [R232+0x12800] ;  /* 0x01280000e808783b */ /* 0x000e620000004200 */
[----:B------:R-:W-:-:S04]  /*1ca00*/  FADD.FTZ R3, R191, R2 ;  /* 0x00000002bf037221 */ /* 0x000fc80000010000 */
[----:B------:R-:W-:Y:S02]  /*1ca10*/  FADD.FTZ R3, R190, R3 ;  /* 0x00000003be037221 */ /* 0x000fe40000010000 */
        /* <DEDUP_REMOVED lines=51> */
[C---:B------:R-:W-:Y:S01]  /*1cd50*/  F2FP.BF16.PACK_AB R7, R197.reuse, R188 ;  /* 0x000000bcc507723e */ /* 0x040fe200000010ff */
[----:B------:R-:W-:-:S02]  /*1cd60*/  FADD.FTZ R0, R197, R0 ;  /* 0x00000000c5007221 */ /* 0x000fc40000010000 */
        /* <DEDUP_REMOVED lines=104> */
[----:B------:R-:W-:Y:S11]  /*1d3f0*/  HMMA.16816.F32.BF16 R128, R4, R18, R128 ;  /* 0x000000120480723c */ /* 0x000ff60000041880 */
[----:B------:R-:W-:Y:S08]  /*1d400*/  @!UPT UIADD3 URZ, URZ, URZ, URZ ;  /* 0x0000003f3f3ff290 */ /* 0x000ff0000fffe03f */
.L_x_4144:
        /* <DEDUP_REMOVED lines=9> */
.L_x_4162:
        /* <DEDUP_REMOVED lines=76> */
.L_x_4155:
[----:B------:R-:W-:Y:S02]  /*1d960*/  ULDC.64 UR4, c[0x0][0x118] ;  /* 0x0000460000047ab9 */ /* 0x000fe40000000a00 */
[----:B------:R-:W2:Y:S02]  /*1d970*/  LD.E R8, [R2.64+0x40] ;  /* 0x0000400402087980 */ /* 0x000ea4000c101900 */
[----:B--2---:R-:W-:Y:S04]  /*1d980*/  LEA R8, -R8, RZ, 0x6 ;  /* 0x000000ff08087211 */ /* 0x004fe800078e31ff */
[----:B------:R-:W-:Y:S02]  /*1d990*/  SHF.R.S32.HI R7, RZ, 0x1f, R8 ;  /* 0x0000001fff077819 */ /* 0x000fe40000011408 */
.L_x_4156:
[----:B------:R-:W-:Y:S05]  /*1d9a0*/  BSYNC B0 ;  /* 0x0000000000007941 */ /* 0x000fea0003800000 */
.L_x_4154:
        /* <DEDUP_REMOVED lines=17> */
[----:B------:R-:W-:Y:S04]  /*1dac0*/  ISETP.GT.AND P0, PT, R242, R235, PT ;  /* 0x000000ebf200720c */ /* 0x000fe80003f04270 */
        /* <DEDUP_REMOVED lines=294> */
[----:B------:R-:W-:Y:S02]  /*1ed30*/  ULDC.64 UR4, c[0x0][0x118] ;  /* 0x0000460000047ab9 */ /* 0x000fe40000000a00 */
[----:B-1----:R-:W2:Y:S04]  /*1ed40*/  LD.E R13, [R2.64+0x170] ;  /* 0x00017004020d7980 */ /* 0x002ea8000c101900 */
[----:B---3--:R-:W3:Y:S01]  /*1ed50*/  LD.E.64 R16, [R2.64+0x20] ;  /* 0x0000200402107980 */ /* 0x008ee2000c101b00 */
        /* <DEDUP_REMOVED lines=10> */
[-C--:B------:R-:W-:Y:S04]  /*1ee00*/  LOP3.LUT R4, R4, R13.reuse, RZ, 0x3c, !PT ;  /* 0x0000000d04047212 */ /* 0x080fe800078e3cff */
[----:B------:R-:W-:Y:S02]  /*1ee10*/  ISETP.GE.AND P2, PT, R4, RZ, PT ;  /* 0x000000ff0400720c */ /* 0x000fe40003f46270 */
[-C--:B------:R-:W-:Y:S01]  /*1ee20*/  LOP3.LUT R4, RZ, R13.reuse, RZ, 0x33, !PT ;  /* 0x0000000dff047212 */ /* 0x080fe200078e33ff */
        /* <DEDUP_REMOVED lines=47> */
.L_x_4160:
[----:B------:R-:W-:Y:S02]  /*1f120*/  ULDC.64 UR4, c[0x0][0x118] ;  /* 0x0000460000047ab9 */ /* 0x000fe40000000a00 */
[----:B------:R-:W2:Y:S02]  /*1f130*/  LD.E R8, [R2.64+0x38] ;  /* 0x0000380402087980 */ /* 0x000ea4000c101900 */
[----:B--2---:R-:W-:Y:S04]  /*1f140*/  LEA R8, -R8, RZ, 0x6 ;  /* 0x000000ff08087211 */ /* 0x004fe800078e31ff */
[----:B------:R-:W-:Y:S02]  /*1f150*/  SHF.R.S32.HI R7, RZ, 0x1f, R8 ;  /* 0x0000001fff077819 */ /* 0x000fe40000011408 */
.L_x_4161:
[----:B------:R-:W-:Y:S05]  /*1f160*/  BSYNC B0 ;  /* 0x0000000000007941 */ /* 0x000fea0003800000 */
.L_x_4159:
[----:B------:R-:W2:Y:S01]  /*1f170*/  LDL R4, [R1+0x4] ;  /* 0x0000040001047983 */ /* 0x000ea20000100800 */
[C---:B------:R-:W-:Y:S01]  /*1f180*/  LEA R236, P0, R8.reuse, R236, 0x1 ;  /* 0x000000ec08ec7211 */ /* 0x040fe200078008ff */
[----:B------:R-:W-:Y:S02]  /*1f190*/  ULDC.64 UR4, c[0x0][0x118] ;  /* 0x0000460000047ab9 */ /* 0x000fe40000000a00 */
[----:B------:R-:W4:Y:S01]  /*1f1a0*/  LDL R10, [R1] ;  /* 0x00000000010a7983 */ /* 0x000f220000100800 */
        /* <DEDUP_REMOVED lines=27> */
.L_x_4158:
[----:B--2-4-:R-:W-:Y:S05]  /*1f360*/  BSYNC B1 ;  /* 0x0000000000017941 */ /* 0x014fea0003800000 */
.L_x_4157:
        /* <DEDUP_REMOVED lines=46> */
[----:B---3--:R-:W-:Y:S01]  /*1f650*/  FMNMX.FTZ R3, R4, R3, !PT ;  /* 0x0000000304037209 */ /* 0x008fe20007810000 */
[C---:B--2---:R-:W-:Y:S04]  /*1f660*/  FMUL.FTZ R189, R166.reuse, R164 ;  /* 0x000000a4a6bd7220 */ /* 0x044fe80000410000 */
[C---:B------:R-:W-:Y:S02]  /*1f670*/  FMUL.FTZ R4, R166.reuse, R3 ;  /* 0x00000003a6047220 */ /* 0x040fe40000410000 */
[----:B------:R-:W-:Y:S01]  /*1f680*/  FMUL.FTZ R2, R166, R5 ;  /* 0x00000005a6027220 */ /* 0x000fe20000410000 */
[----:B------:R-:W-:Y:S01]  /*1f690*/  FSEL R189, R189, RZ, P0 ;  /* 0x000000ffbdbd7208 */ /* 0x000fe20000000000 */
[C---:B------:R-:W-:Y:S01]  /*1f6a0*/  FADD.FTZ R5, -R3.reuse, R0 ;  /* 0x0000000003057221 */ /* 0x040fe20000010100 */
[----:B------:R-:W-:Y:S03]  /*1f6b0*/  FSETP.NEU.FTZ.AND P0, PT, R3, -INF , PT ;  /* 0xff8000000300780b */ /* 0x000fe60003f1d000 */
[-CC-:B------:R-:W-:Y:S01]  /*1f6c0*/  FFMA.FTZ R185, R177, R166.reuse, -R189.reuse ;  /* 0x000000a6b1b97223 */ /* 0x180fe200000108bd */
[----:B------:R-:W-:Y:S01]  /*1f6d0*/  FSEL R177, R4, RZ, P0 ;  /* 0x000000ff04b17208 */ /* 0x000fe20000000000 */
[----:B------:R-:W-:Y:S01]  /*1f6e0*/  FMUL.FTZ R0, R166, R5 ;  /* 0x00000005a6007220 */ /* 0x000fe20000410000 */
[----:B------:R-:W1:Y:S01]  /*1f6f0*/  MUFU.EX2 R2, R2 ;  /* 0x0000000200027308 */ /* 0x000e620000000800 */
[-C--:B------:R-:W-:Y:S01]  /*1f700*/  FFMA.FTZ R187, R182, R166.reuse, -R189 ;  /* 0x000000a6b6bb7223 */ /* 0x080fe200000108bd */
[----:B------:R-:W-:Y:S01]  /*1f710*/  ISETP.GT.AND P0, PT, R242, R235, PT ;  /* 0x000000ebf200720c */ /* 0x000fe20003f04270 */
[-CC-:B------:R-:W-:Y:S02]  /*1f720*/  FFMA.FTZ R182, R183, R166.reuse, -R177.reuse ;  /* 0x000000a6b7b67223 */ /* 0x180fe400000108b1 */
[-CC-:B------:R-:W-:Y:S02]  /*1f730*/  FFMA.FTZ R181, R181, R166.reuse, -R177.reuse ;  /* 0x000000a6b5b57223 */ /* 0x180fe400000108b1 */
[-C--:B------:R-:W-:Y:S02]  /*1f740*/  FFMA.FTZ R167, R197, R166.reuse, -R177 ;  /* 0x000000a6c5a77223 */ /* 0x080fe400000108b1 */
[-C--:B------:R-:W-:Y:S01]  /*1f750*/  FFMA.FTZ R184, R180, R166.reuse, -R189 ;  /* 0x000000a6b4b87223 */ /* 0x080fe200000108bd */
[----:B------:R-:W2:Y:S01]  /*1f760*/  MUFU.EX2 R0, R0 ;  /* 0x0000000000007308 */ /* 0x000ea20000000800 */
[-C--:B------:R-:W-:Y:S02]  /*1f770*/  FFMA.FTZ R180, R205, R166.reuse, -R177 ;  /* 0x000000a6cdb47223 */ /* 0x080fe400000108b1 */
[-CC-:B------:R-:W-:Y:S02]  /*1f780*/  FFMA.FTZ R183, R206, R166.reuse, -R189.reuse ;  /* 0x000000a6ceb77223 */ /* 0x180fe400000108bd */
[-C--:B------:R-:W-:Y:S02]  /*1f790*/  FFMA.FTZ R195, R175, R166.reuse, -R189 ;  /* 0x000000a6afc37223 */ /* 0x080fe400000108bd */
[-CC-:B------:R-:W-:Y:S02]  /*1f7a0*/  FFMA.FTZ R192, R173, R166.reuse, -R177.reuse ;  /* 0x000000a6adc07223 */ /* 0x180fe400000108b1 */
[-C--:B------:R-:W-:Y:S01]  /*1f7b0*/  FFMA.FTZ R197, R172, R166.reuse, -R177 ;  /* 0x000000a6acc57223 */ /* 0x080fe200000108b1 */
[----:B------:R-:W-:Y:S01]  /*1f7c0*/  MUFU.EX2 R187, R187 ;  /* 0x000000bb00bb7308 */ /* 0x000fe20000000800 */
[-CC-:B------:R-:W-:Y:S02]  /*1f7d0*/  FFMA.FTZ R179, R179, R166.reuse, -R189.reuse ;  /* 0x000000a6b3b37223 */ /* 0x180fe400000108bd */
        /* <DEDUP_REMOVED lines=174> */
[-C--:B------:R-:W-:Y:S02]  /*202c0*/  FFMA.FTZ R193, R190, R166.reuse, -R177 ;  /* 0x000000a6bec17223 */ /* 0x080fe400000108b1 */
[C---:B------:R-:W-:Y:S01]  /*202d0*/  HMMA.16816.F32.BF16 R104, R160.reuse, R134, R104 ;  /* 0x00000086a068723c */ /* 0x040fe20000041868 */
[----:B------:R-:W2:Y:S01]  /*202e0*/  LDSM.16.MT88.4 R132, [R231+0x16000] ;  /* 0x01600000e784783b */ /* 0x000ea20000004200 */
[----:B------:R-:W-:Y:S02]  /*202f0*/  MUFU.EX2 R188, R188 ;  /* 0x000000bc00bc7308 */ /* 0x000fe40000000800 */
[--C-:B------:R-:W-:Y:S02]  /*20300*/  FFMA.FTZ R190, R174, R166, -R189.reuse ;  /* 0x000000a6aebe7223 */ /* 0x100fe400000108bd */
[C---:B------:R-:W-:Y:S02]  /*20310*/  FMUL.FTZ R120, R2.reuse, R120 ;  /* 0x0000007802787220 */ /* 0x040fe40000410000 */
[C---:B---3--:R-:W-:Y:S01]  /*20320*/  HMMA.16816.F32.BF16 R108, R160.reuse, R140, R108 ;  /* 0x0000008ca06c723c */ /* 0x048fe2000004186c */
[----:B------:R-:W-:Y:S03]  /*20330*/  LDSM.16.MT88.4 R172, [R233+0x14800] ;  /* 0x01480000e9ac783b */ /* 0x000fe60000004200 */
[----:B------:R-:W-:Y:S01]  /*20340*/  FMUL.FTZ R121, R2, R121 ;  /* 0x0000007902797220 */ /* 0x000fe20000410000 */
[----:B------:R-:W3:Y:S01]  /*20350*/  MUFU.EX2 R193, R193 ;  /* 0x000000c100c17308 */ /* 0x000ee20000000800 */
[C---:B------:R-:W-:Y:S02]  /*20360*/  FMUL.FTZ R122, R0.reuse, R122 ;  /* 0x0000007a007a7220 */ /* 0x040fe40000410000 */
[C---:B------:R-:W-:Y:S01]  /*20370*/  HMMA.16816.F32.BF16 R112, R160.reuse, R142, R112 ;  /* 0x0000008ea070723c */ /* 0x040fe20000041870 */
[----:B------:R-:W4:Y:S03]  /*20380*/  LDSM.16.MT88.4 R140, [R234+0x10800] ;  /* 0x01080000ea8c783b */ /* 0x000f260000004200 */
[----:B------:R-:W-:Y:S02]  /*20390*/  FMUL.FTZ R123, R0, R123 ;  /* 0x0000007b007b7220 */ /* 0x000fe40000410000 */
[C---:B------:R-:W-:Y:S01]  /*203a0*/  FMUL.FTZ R124, R2.reuse, R124 ;  /* 0x0000007c027c7220 */ /* 0x040fe20000410000 */
[----:B------:R-:W5:Y:S01]  /*203b0*/  MUFU.EX2 R190, R190 ;  /* 0x000000be00be7308 */ /* 0x000f620000000800 */
[----:B------:R-:W-:Y:S01]  /*203c0*/  FMUL.FTZ R125, R2, R125 ;  /* 0x0000007d027d7220 */ /* 0x000fe20000410000 */
[C---:B-1----:R-:W-:Y:S03]  /*203d0*/  HMMA.16816.F32.BF16 R116, R160.reuse, R136, R116 ;  /* 0x00000088a074723c */ /* 0x042fe60000041874 */
[-CC-:B------:R-:W-:Y:S02]  /*203e0*/  FFMA.FTZ R186, R186, R166.reuse, -R189.reuse ;  /* 0x000000a6baba7223 */ /* 0x180fe400000108bd */
[----:B------:R-:W-:Y:S02]  /*203f0*/  FFMA.FTZ R191, R191, R166, -R189 ;  /* 0x000000a6bfbf7223 */ /* 0x000fe400000108bd */
[C---:B------:R-:W-:Y:S01]  /*20400*/  FMUL.FTZ R126, R0.reuse, R126 ;  /* 0x0000007e007e7220 */ /* 0x040fe20000410000 */
[C---:B------:R-:W-:Y:S01]  /*20410*/  HMMA.16816.F32.BF16 R120, R160.reuse, R138, R120 ;  /* 0x0000008aa078723c */ /* 0x040fe20000041878 */
[----:B------:R-:W-:Y:S01]  /*20420*/  MUFU.EX2 R186, R186 ;  /* 0x000000ba00ba7308 */ /* 0x000fe20000000800 */
[----:B------:R-:W1:Y:S02]  /*20430*/  LDSM.16.MT88.4 R136, [R233+0x10800] ;  /* 0x01080000e988783b */ /* 0x000e640000004200 */
        /* <DEDUP_REMOVED lines=8> */
[-CC-:B------:R-:W-:Y:S04]  /*204c0*/  FFMA.FTZ R202, R202, R166.reuse, -R177.reuse ;  /* 0x000000a6caca7223 */ /* 0x180fe800000108b1 */
[----:B------:R-:W-:Y:S01]  /*204d0*/  HMMA.16816.F32.BF16 R128, R160, R134, R128 ;  /* 0x00000086a080723c */ /* 0x000fe20000041880 */
[----:B------:R-:W-:Y:S01]  /*204e0*/  LDSM.16.MT88.4 R160, [R234+0x14800] ;  /* 0x01480000eaa0783b */ /* 0x000fe20000004200 */
[----:B------:R-:W-:Y:S01]  /*204f0*/  MUFU.EX2 R202, R202 ;  /* 0x000000ca00ca7308 */ /* 0x000fe20000000800 */
[-CC-:B------:R-:W-:Y:S02]  /*20500*/  FFMA.FTZ R205, R200, R166.reuse, -R177.reuse ;  /* 0x000000a6c8cd7223 */ /* 0x180fe400000108b1 */
[-CC-:B------:R-:W-:Y:S02]  /*20510*/  FFMA.FTZ R198, R198, R166.reuse, -R177.reuse ;  /* 0x000000a6c6c67223 */ /* 0x180fe400000108b1 */
[----:B-----5:R-:W-:Y:S01]  /*20520*/  F2FP.BF16.PACK_AB R134, R190, R195 ;  /* 0x000000c3be86723e */ /* 0x020fe200000010ff */
[--C-:B------:R-:W-:Y:S01]  /*20530*/  FFMA.FTZ R169, R169, R166, -R177.reuse ;  /* 0x000000a6a9a97223 */ /* 0x100fe200000108b1 */
[----:B------:R-:W-:Y:S03]  /*20540*/  F2FP.BF16.PACK_AB R135, R197, R192 ;  /* 0x000000c0c587723e */ /* 0x000fe600000010ff */
[----:B------:R-:W-:Y:S01]  /*20550*/  FFMA.FTZ R206, R168, R166, -R177 ;  /* 0x000000a6a8ce7223 */ /* 0x000fe200000108b1 */
[----:B--2---:R-:W-:Y:S01]  /*20560*/  F2FP.BF16.PACK_AB R132, R191, R186 ;  /* 0x000000babf84723e */ /* 0x004fe200000010ff */
[-CC-:B------:R-:W-:Y:S01]  /*20570*/  FFMA.FTZ R194, R203, R166.reuse, -R189.reuse ;  /* 0x000000a6cbc27223 */ /* 0x180fe200000108bd */
[----:B------:R-:W-:Y:S01]  /*20580*/  MUFU.EX2 R205, R205 ;  /* 0x000000cd00cd7308 */ /* 0x000fe20000000800 */
[-C--:B------:R-:W-:Y:S02]  /*20590*/  FFMA.FTZ R203, R204, R166.reuse, -R189 ;  /* 0x000000a6cccb7223 */ /* 0x080fe400000108bd */
[-C--:B------:R-:W-:Y:S02]  /*205a0*/  FFMA.FTZ R204, R170, R166.reuse, -R177 ;  /* 0x000000a6aacc7223 */ /* 0x080fe400000108b1 */
[C---:B----4-:R-:W-:Y:S05]  /*205b0*/  HMMA.16816.F32.BF16 R4, R132.reuse, R140, R4 ;  /* 0x0000008c8404723c */ /* 0x050fea0000041804 */
[-C--:B------:R-:W-:Y:S01]  /*205c0*/  FFMA.FTZ R200, R201, R166.reuse, -R189 ;  /* 0x000000a6c9c87223 */ /* 0x080fe200000108bd */
[----:B------:R-:W-:Y:S01]  /*205d0*/  MUFU.EX2 R194, R194 ;  /* 0x000000c200c27308 */ /* 0x000fe20000000800 */
[-C--:B------:R-:W-:Y:S01]  /*205e0*/  FFMA.FTZ R201, R196, R166.reuse, -R177 ;  /* 0x000000a6c4c97223 */ /* 0x080fe200000108b1 */
[C---:B------:R-:W-:Y:S01]  /*205f0*/  HMMA.16816.F32.BF16 R8, R132.reuse, R142, R8 ;  /* 0x0000008e8408723c */ /* 0x040fe20000041808 */
[----:B------:R-:W2:Y:S03]  /*20600*/  LDSM.16.MT88.4 R140, [R233+0x12800] ;  /* 0x01280000e98c783b */ /* 0x000ea60000004200 */
[-C--:B------:R-:W-:Y:S02]  /*20610*/  FFMA.FTZ R196, R176, R166.reuse, -R189 ;  /* 0x000000a6b0c47223 */ /* 0x080fe400000108bd */
[-C--:B------:R-:W-:Y:S02]  /*20620*/  FFMA.FTZ R177, R165, R166.reuse, -R177 ;  /* 0x000000a6a5b17223 */ /* 0x080fe400000108b1 */
[C---:B-1----:R-:W-:Y:S01]  /*20630*/  HMMA.16816.F32.BF16 R12, R132.reuse, R136, R12 ;  /* 0x00000088840c723c */ /* 0x042fe2000004180c */
[----:B------:R-:W-:Y:S03]  /*20640*/  MUFU.EX2 R203, R203 ;  /* 0x000000cb00cb7308 */ /* 0x000fe60000000800 */
[-CC-:B------:R-:W-:Y:S02]  /*20650*/  FFMA.FTZ R199, R199, R166.reuse, -R189.reuse ;  /* 0x000000a6c7c77223 */ /* 0x180fe400000108bd */
[----:B------:R-:W-:Y:S02]  /*20660*/  FFMA.FTZ R189, R171, R166, -R189 ;  /* 0x000000a6abbd7223 */ /* 0x000fe400000108bd */
[C---:B------:R-:W-:Y:S01]  /*20670*/  HMMA.16816.F32.BF16 R16, R132.reuse, R138, R16 ;  /* 0x0000008a8410723c */ /* 0x040fe20000041810 */
[----:B------:R-:W1:Y:S02]  /*20680*/  LDSM.16.MT88.4 R136, [R231+0x12800] ;  /* 0x01280000e788783b */ /* 0x000e640000004200 */
[----:B------:R-:W-:Y:S01]  /*20690*/  MUFU.EX2 R165, R177 ;  /* 0x000000b100a57308 */ /* 0x000fe20000000800 */
[----:B------:R-:W-:Y:S02]  /*206a0*/  FFMA.FTZ R187, R2, R248, R187 ;  /* 0x000000f802bb7223 */ /* 0x000fe400000100bb */
[----:B------:R-:W-:Y:S02]  /*206b0*/  FFMA.FTZ R182, R0, R251, R182 ;  /* 0x000000fb00b67223 */ /* 0x000fe400000100b6 */
[C---:B------:R-:W-:Y:S04]  /*206c0*/  HMMA.16816.F32.BF16 R20, R132.reuse, R144, R20 ;  /* 0x000000908414723c */ /* 0x040fe80000041814 */
[----:B------:R-:W-:Y:S01]  /*206d0*/  FADD.FTZ R187, R185, R187 ;  /* 0x000000bbb9bb7221 */ /* 0x000fe20000010000 */
[----:B------:R-:W-:Y:S01]  /*206e0*/  MUFU.EX2 R200, R200 ;  /* 0x000000c800c87308 */ /* 0x000fe20000000800 */
[----:B------:R-:W-:Y:S02]  /*206f0*/  FADD.FTZ R181, R181, R182 ;  /* 0x000000b6b5b57221 */ /* 0x000fe40000010000 */
[C---:B------:R-:W-:Y:S01]  /*20700*/  HMMA.16816.F32.BF16 R24, R132.reuse, R146, R24 ;  /* 0x000000928418723c */ /* 0x040fe20000041818 */
[----:B------:R-:W3:Y:S03]  /*20710*/  LDSM.16.MT88.4 R144, [R232+0x14800] ;  /* 0x01480000e890783b */ /* 0x000ee60000004200 */
[----:B------:R-:W-:Y:S02]  /*20720*/  FADD.FTZ R184, R184, R187 ;  /* 0x000000bbb8b87221 */ /* 0x000fe40000010000 */
[----:B------:R-:W-:Y:S01]  /*20730*/  FADD.FTZ R180, R180, R181 ;  /* 0x000000b5b4b47221 */ /* 0x000fe20000010000 */
[----:B------:R-:W-:Y:S01]  /*20740*/  MUFU.EX2 R199, R199 ;  /* 0x000000c700c77308 */ /* 0x000fe20000000800 */
[C---:B------:R-:W-:Y:S04]  /*20750*/  HMMA.16816.F32.BF16 R28, R132.reuse, R148, R28 ;  /* 0x00000094841c723c */ /* 0x040fe8000004181c */
[----:B------:R-:W-:Y:S02]  /*20760*/  FADD.FTZ R183, R183, R184 ;  /* 0x000000b8b7b77221 */ /* 0x000fe40000010000 */
[----:B------:R-:W-:Y:S02]  /*20770*/  FADD.FTZ R167, R167, R180 ;  /* 0x000000b4a7a77221 */ /* 0x000fe40000010000 */
[C---:B------:R-:W-:Y:S01]  /*20780*/  HMMA.16816.F32.BF16 R32, R132.reuse, R150, R32 ;  /* 0x000000968420723c */ /* 0x040fe20000041820 */
[----:B------:R-:W4:Y:S01]  /*20790*/  LDSM.16.MT88.4 R148, [R231+0x14800] ;  /* 0x01480000e794783b */ /* 0x000f220000004200 */
[----:B------:R-:W-:Y:S02]  /*207a0*/  MUFU.EX2 R198, R198 ;  /* 0x000000c600c67308 */ /* 0x000fe40000000800 */
[----:B------:R-:W-:Y:S02]  /*207b0*/  FADD.FTZ R0, R186, R183 ;  /* 0x000000b7ba007221 */ /* 0x000fe40000010000 */
[----:B------:R-:W-:Y:S01]  /*207c0*/  FADD.FTZ R188, R188, R167 ;  /* 0x000000a7bcbc7221 */ /* 0x000fe20000010000 */
[----:B------:R-:W-:Y:S01]  /*207d0*/  MOV R167, R164 ;  /* 0x000000a400a77202 */ /* 0x000fe20000000f00 */
[C---:B------:R-:W-:Y:S04]  /*207e0*/  HMMA.16816.F32.BF16 R36, R132.reuse, R152, R36 ;  /* 0x000000988424723c */ /* 0x040fe80000041824 */
[----:B------:R-:W-:Y:S01]  /*207f0*/  MUFU.EX2 R201, R201 ;  /* 0x000000c900c97308 */ /* 0x000fe20000000800 */
[----:B------:R-:W-:Y:S02]  /*20800*/  FADD.FTZ R0, R191, R0 ;  /* 0x00000000bf007221 */ /* 0x000fe40000010000 */
[----:B------:R-:W-:Y:S01]  /*20810*/  FADD.FTZ R193, R193, R188 ;  /* 0x000000bcc1c17221 */ /* 0x000fe20000010000 */
[C---:B------:R-:W-:Y:S01]  /*20820*/  HMMA.16816.F32.BF16 R40, R132.reuse, R154, R40 ;  /* 0x0000009a8428723c */ /* 0x040fe20000041828 */
[----:B------:R-:W-:Y:S03]  /*20830*/  LDSM.16.MT88.4 R152, [R232+0x11000] ;  /* 0x01100000e898783b */ /* 0x000fe60000004200 */
[----:B------:R-:W-:Y:S02]  /*20840*/  FADD.FTZ R192, R192, R193 ;  /* 0x000000c1c0c07221 */ /* 0x000fe40000010000 */
[----:B------:R-:W5:Y:S02]  /*20850*/  MUFU.EX2 R196, R196 ;  /* 0x000000c400c47308 */ /* 0x000f640000000800 */
[C---:B--2---:R-:W-:Y:S04]  /*20860*/  HMMA.16816.F32.BF16 R44, R132.reuse, R140, R44 ;  /* 0x0000008c842c723c */ /* 0x044fe8000004182c */
[----:B------:R-:W-:Y:S04]  /*20870*/  FADD.FTZ R197, R197, R192 ;  /* 0x000000c0c5c57221 */ /* 0x000fe80000010000 */
[C---:B------:R-:W-:Y:S01]  /*20880*/  HMMA.16816.F32.BF16 R48, R132.reuse, R142, R48 ;  /* 0x0000008e8430723c */ /* 0x040fe20000041830 */
[----:B------:R-:W2:Y:S01]  /*20890*/  LDSM.16.MT88.4 R140, [R234+0x16800] ;  /* 0x01680000ea8c783b */ /* 0x000ea20000004200 */
[----:B------:R-:W2:Y:S06]  /*208a0*/  MUFU.EX2 R204, R204 ;  /* 0x000000cc00cc7308 */ /* 0x000eac0000000800 */
[C---:B------:R-:W-:Y:S04]  /*208b0*/  HMMA.16816.F32.BF16 R52, R132.reuse, R156, R52 ;  /* 0x0000009c8434723c */ /* 0x040fe80000041834 */
[----:B------:R-:W2:Y:S01]  /*208c0*/  MUFU.EX2 R206, R206 ;  /* 0x000000ce00ce7308 */ /* 0x000ea20000000800 */
[----:B-----5:R-:W-:Y:S03]  /*208d0*/  F2FP.BF16.PACK_AB R168, R207, R196 ;  /* 0x000000c4cfa8723e */ /* 0x020fe600000010ff */
[C---:B------:R-:W-:Y:S01]  /*208e0*/  HMMA.16816.F32.BF16 R56, R132.reuse, R158, R56 ;  /* 0x0000009e8438723c */ /* 0x040fe20000041838 */
[----:B------:R-:W-:Y:S05]  /*208f0*/  LDSM.16.MT88.4 R156, [R233+0x13000] ;  /* 0x01300000e99c783b */ /* 0x000fea0000004200 */
[----:B------:R-:W-:Y:S02]  /*20900*/  MUFU.EX2 R189, R189 ;  /* 0x000000bd00bd7308 */ /* 0x000fe40000000800 */
        /* <DEDUP_REMOVED lines=25> */
[----:B------:R-:W-:Y:S01]  /*20aa0*/  HMMA.16816.F32.BF16 R128, R132, R150, R128 ;  /* 0x000000968480723c */ /* 0x000fe20000041880 */
[----:B------:R-:W3:Y:S06]  /*20ab0*/  LDSM.16.MT88.4 R148, [R234+0x13000] ;  /* 0x01300000ea94783b */ /* 0x000eec0000004200 */
[----:B------:R-:W-:Y:S02]  /*20ac0*/  F2FP.BF16.PACK_AB R132, R203, R194 ;  /* 0x000000c2cb84723e */ /* 0x000fe400000010ff */
[----:B------:R-:W-:Y:S03]  /*20ad0*/  F2FP.BF16.PACK_AB R133, R205, R202 ;  /* 0x000000cacd85723e */ /* 0x000fe600000010ff */
[----:B------:R-:W-:Y:S01]  /*20ae0*/  F2FP.BF16.PACK_AB R134, R199, R200 ;  /* 0x000000c8c786723e */ /* 0x000fe200000010ff */
[----:B------:R-:W-:Y:S01]  /*20af0*/  FADD.FTZ R202, R202, R197 ;  /* 0x000000c5caca7221 */ /* 0x000fe20000010000 */
[----:B------:R-:W-:Y:S03]  /*20b00*/  F2FP.BF16.PACK_AB R135, R201, R198 ;  /* 0x000000c6c987723e */ /* 0x000fe600000010ff */
[----:B------:R-:W-:Y:S04]  /*20b10*/  FADD.FTZ R205, R205, R202 ;  /* 0x000000cacdcd7221 */ /* 0x000fe80000010000 */
[C---:B-1----:R-:W-:Y:S03]  /*20b20*/  HMMA.16816.F32.BF16 R4, R132.reuse, R136, R4 ;  /* 0x000000888404723c */ /* 0x042fe60000041804 */
[----:B------:R-:W-:Y:S04]  /*20b30*/  FADD.FTZ R198, R198, R205 ;  /* 0x000000cdc6c67221 */ /* 0x000fe80000010000 */
[----:B------:R-:W-:Y:S01]  /*20b40*/  FADD.FTZ R201, R201, R198 ;  /* 0x000000c6c9c97221 */ /* 0x000fe20000010000 */
[C---:B------:R-:W-:Y:S01]  /*20b50*/  HMMA.16816.F32.BF16 R8, R132.reuse, R138, R8 ;  /* 0x0000008a8408723c */ /* 0x040fe20000041808 */
[----:B------:R-:W1:Y:S03]  /*20b60*/  LDSM.16.MT88.4 R136, [R234+0x15000] ;  /* 0x01500000ea88783b */ /* 0x000e660000004200 */
[----:B------:R-:W-:Y:S04]  /*20b70*/  FADD.FTZ R201, R204, R201 ;  /* 0x000000c9ccc97221 */ /* 0x000fe80000010000 */
[C---:B------:R-:W-:Y:S04]  /*20b80*/  HMMA.16816.F32.BF16 R12, R132.reuse, R140, R12 ;  /* 0x0000008c840c723c */ /* 0x040fe8000004180c */
[C---:B------:R-:W-:Y:S04]  /*20b90*/  FADD.FTZ R201, R206.reuse, R201 ;  /* 0x000000c9cec97221 */ /* 0x040fe80000010000 */
        /* <DEDUP_REMOVED lines=14> */
[C---:B------:R-:W-:Y:S01]  /*20c80*/  HMMA.16816.F32.BF16 R52, R132.reuse, R160, R52 ;  /* 0x000000a08434723c */ /* 0x040fe20000041834 */
[----:B------:R5:W-:Y:S07]  /*20c90*/  MUFU.EX2 R161, R179 ;  /* 0x000000b300a17308 */ /* 0x000bee0000000800 */
[C---:B------:R-:W-:Y:S03]  /*20ca0*/  HMMA.16816.F32.BF16 R56, R132.reuse, R162, R56 ;  /* 0x000000a28438723c */ /* 0x040fe60000041838 */
[----:B------:R-:W2:Y:S05]  /*20cb0*/  MUFU.EX2 R160, R169 ;  /* 0x000000a900a07308 */ /* 0x000eaa0000000800 */
[C---:B------:R-:W-:Y:S08]  /*20cc0*/  HMMA.16816.F32.BF16 R60, R132.reuse, R172, R60 ;  /* 0x000000ac843c723c */ /* 0x040ff0000004183c */
[C---:B------:R-:W-:Y:S01]  /*20cd0*/  HMMA.16816.F32.BF16 R64, R132.reuse, R174, R64 ;  /* 0x000000ae8440723c */ /* 0x040fe20000041840 */
[----:B------:R-:W-:Y:S07]  /*20ce0*/  LDSM.16.MT88.4 R172, [R231+0x11800] ;  /* 0x01180000e7ac783b */ /* 0x000fee0000004200 */
[C---:B-1----:R-:W-:Y:S01]  /*20cf0*/  HMMA.16816.F32.BF16 R68, R132.reuse, R136, R68 ;  /* 0x000000888444723c */ /* 0x042fe20000041844 */
[----:B-----5:R-:W-:Y:S03]  /*20d00*/  LDSM.16.MT88.4 R176, [R234+0x13800] ;  /* 0x01380000eab0783b */ /* 0x020fe60000004200 */
[----:B--2---:R-:W-:Y:S02]  /*20d10*/  MOV R166, R160 ;  /* 0x000000a000a67202 */ /* 0x004fe40000000f00 */
[----:B------:R-:W-:Y:S02]  /*20d20*/  F2FP.BF16.PACK_AB R169, R206, R204 ;  /* 0x000000cccea9723e */ /* 0x000fe400000010ff */
[C---:B------:R-:W-:Y:S01]  /*20d30*/  HMMA.16816.F32.BF16 R72, R132.reuse, R138, R72 ;  /* 0x0000008a8448723c */ /* 0x040fe20000041848 */
[----:B------:R-:W1:Y:S03]  /*20d40*/  LDSM.16.MT88.4 R136, [R234+0x17000] ;  /* 0x01700000ea88783b */ /* 0x000e660000004200 */
[----:B------:R-:W-:Y:S04]  /*20d50*/  F2FP.BF16.PACK_AB R171, R165, R166 ;  /* 0x000000a6a5ab723e */ /* 0x000fe800000010ff */
        /* <DEDUP_REMOVED lines=14> */
[C---:B------:R-:W-:Y:S08]  /*20e40*/  HMMA.16816.F32.BF16 R116, R132.reuse, R152, R116 ;  /* 0x000000988474723c */ /* 0x040ff00000041874 */
[C---:B------:R-:W-:Y:S08]  /*20e50*/  HMMA.16816.F32.BF16 R120, R132.reuse, R154, R120 ;  /* 0x0000009a8478723c */ /* 0x040ff00000041878 */
[C---:B------:R-:W-:Y:S08]  /*20e60*/  HMMA.16816.F32.BF16 R124, R132.reuse, R156, R124 ;  /* 0x0000009c847c723c */ /* 0x040ff0000004187c */
[----:B------:R-:W-:Y:S07]  /*20e70*/  HMMA.16816.F32.BF16 R128, R132, R158, R128 ;  /* 0x0000009e8480723c */ /* 0x000fee0000041880 */
[----:B------:R-:W-:Y:S05]  /*20e80*/  MOV R135, R161 ;  /* 0x000000a100877202 */ /* 0x000fea0000000f00 */
[-C--:B------:R-:W-:Y:S07]  /*20e90*/  F2FP.BF16.PACK_AB R170, R189, R135.reuse ;  /* 0x00000087bdaa723e */ /* 0x080fee00000010ff */
[C---:B----4-:R-:W-:Y:S01]  /*20ea0*/  HMMA.16816.F32.BF16 R160, R168.reuse, R144, R4 ;  /* 0x00000090a8a0723c */ /* 0x050fe20000041804 */
[----:B------:R-:W2:Y:S07]  /*20eb0*/  LDSM.16.MT88.4 R4, [R233+0x13800] ;  /* 0x01380000e904783b */ /* 0x000eae0000004200 */
[C---:B------:R-:W-:Y:S01]  /*20ec0*/  HMMA.16816.F32.BF16 R156, R168.reuse, R146, R8 ;  /* 0x00000092a89c723c */ /* 0x040fe20000041808 */
[----:B------:R-:W4:Y:S07]  /*20ed0*/  LDSM.16.MT88.4 R8, [R232+0x13800] ;  /* 0x01380000e808783b */ /* 0x000f2e0000004200 */
[C---:B---3--:R-:W-:Y:S01]  /*20ee0*/  HMMA.16816.F32.BF16 R152, R168.reuse, R148, R12 ;  /* 0x00000094a898723c */ /* 0x048fe2000004180c */
[----:B------:R-:W3:Y:S07]  /*20ef0*/  LDSM.16.MT88.4 R12, [R231+0x13800] ;  /* 0x01380000e70c783b */ /* 0x000eee0000004200 */
[C---:B------:R-:W-:Y:S01]  /*20f00*/  HMMA.16816.F32.BF16 R148, R168.reuse, R150, R16 ;  /* 0x00000096a894723c */ /* 0x040fe20000041810 */
[----:B------:R-:W5:Y:S07]  /*20f10*/  LDSM.16.MT88.4 R16, [R234+0x15800] ;  /* 0x01580000ea10783b */ /* 0x000f6e0000004200 */
[C---:B-1----:R-:W-:Y:S01]  /*20f20*/  HMMA.16816.F32.BF16 R144, R168.reuse, R136, R20 ;  /* 0x00000088a890723c */ /* 0x042fe20000041814 */
[----:B------:R-:W1:Y:S07]  /*20f30*/  LDSM.16.MT88.4 R20, [R233+0x15800] ;  /* 0x01580000e914783b */ /* 0x000e6e0000004200 */
[C---:B------:R-:W-:Y:S01]  /*20f40*/  HMMA.16816.F32.BF16 R140, R168.reuse, R138, R24 ;  /* 0x0000008aa88c723c */ /* 0x040fe20000041818 */
[----:B------:R-:W1:Y:S07]  /*20f50*/  LDSM.16.MT88.4 R24, [R232+0x15800] ;  /* 0x01580000e818783b */ /* 0x000e6e0000004200 */
[C---:B------:R-:W-:Y:S01]  /*20f60*/  HMMA.16816.F32.BF16 R136, R168.reuse, R172, R28 ;  /* 0x000000aca888723c */ /* 0x040fe2000004181c */
[----:B------:R-:W1:Y:S06]  /*20f70*/  LDSM.16.MT88.4 R28, [R231+0x15800] ;  /* 0x01580000e71c783b */ /* 0x000e6c0000004200 */
[----:B------:R-:W-:Y:S02]  /*20f80*/  MOV R173, R135 ;  /* 0x0000008700ad7202 */ /* 0x000fe40000000f00 */
[C---:B------:R-:W-:Y:S01]  /*20f90*/  HMMA.16816.F32.BF16 R132, R168.reuse, R174, R32 ;  /* 0x000000aea884723c */ /* 0x040fe20000041820 */
[----:B------:R-:W1:Y:S07]  /*20fa0*/  LDSM.16.MT88.4 R32, [R234+0x17800] ;  /* 0x01780000ea20783b */ /* 0x000e6e0000004200 */
[C---:B------:R-:W-:Y:S07]  /*20fb0*/  HMMA.16816.F32.BF16 R36, R168.reuse, R176, R36 ;  /* 0x000000b0a824723c */ /* 0x040fee0000041824 */
[----:B------:R-:W-:Y:S01]  /*20fc0*/  MOV R177, R173 ;  /* 0x000000ad00b17202 */ /* 0x000fe20000000f00 */
        /* <DEDUP_REMOVED lines=9> */
[C---:B------:R-:W-:Y:S08]  /*21060*/  HMMA.16816.F32.BF16 R64, R168.reuse, R14, R64 ;  /* 0x0000000ea840723c */ /* 0x040ff00000041840 */
[C---:B-----5:R-:W-:Y:S08]  /*21070*/  HMMA.16816.F32.BF16 R68, R168.reuse, R16, R68 ;  /* 0x00000010a844723c */ /* 0x060ff00000041844 */
        /* <DEDUP_REMOVED lines=11> */
[C---:B--2---:R-:W-:Y:S07]  /*21130*/  HMMA.16816.F32.BF16 R116, R168.reuse, R4, R116 ;  /* 0x00000004a874723c */ /* 0x044fee0000041874 */
[----:B------:R-:W-:Y:S01]  /*21140*/  FADD.FTZ R5, R195, R0 ;  /* 0x00000000c3057221 */ /* 0x000fe20000010000 */
[C---:B------:R-:W-:Y:S04]  /*21150*/  HMMA.16816.F32.BF16 R120, R168.reuse, R6, R120 ;  /* 0x00000006a878723c */ /* 0x040fe80000041878 */
[----:B------:R-:W-:Y:S02]  /*21160*/  FADD.FTZ R5, R190, R5 ;  /* 0x00000005be057221 */ /* 0x000fe40000010000 */
[----:B------:R-:W-:Y:S02]  /*21170*/  FADD.FTZ R0, R166, R201 ;  /* 0x000000c9a6007221 */ /* 0x000fe40000010000 */
[----:B------:R-:W-:Y:S01]  /*21180*/  FADD.FTZ R194, R194, R5 ;  /* 0x00000005c2c27221 */ /* 0x000fe20000010000 */
[C---:B----4-:R-:W-:Y:S03]  /*21190*/  HMMA.16816.F32.BF16 R124, R168.reuse, R8, R124 ;  /* 0x00000008a87c723c */ /* 0x050fe6000004187c */
[----:B------:R-:W-:Y:S02]  /*211a0*/  FADD.FTZ R203, R203, R194 ;  /* 0x000000c2cbcb7221 */ /* 0x000fe40000010000 */
[----:B------:R-:W-:Y:S01]  /*211b0*/  FADD.FTZ R251, R165, R0 ;  /* 0x00000000a5fb7221 */ /* 0x000fe20000010000 */
[----:B------:R-:W-:Y:S01]  /*211c0*/  MOV R0, R3 ;  /* 0x0000000300007202 */ /* 0x000fe20000000f00 */
[----:B------:R-:W-:Y:S01]  /*211d0*/  FADD.FTZ R200, R200, R203 ;  /* 0x000000cbc8c87221 */ /* 0x000fe20000010000 */
[----:B------:R-:W-:Y:S04]  /*211e0*/  HMMA.16816.F32.BF16 R128, R168, R10, R128 ;  /* 0x0000000aa880723c */ /* 0x000fe80000041880 */
[----:B------:R-:W-:Y:S04]  /*211f0*/  FADD.FTZ R199, R199, R200 ;  /* 0x000000c8c7c77221 */ /* 0x000fe80000010000 */
[----:B------:R-:W-:Y:S04]  /*21200*/  FADD.FTZ R196, R196, R199 ;  /* 0x000000c7c4c47221 */ /* 0x000fe80000010000 */
[----:B------:R-:W-:Y:S04]  /*21210*/  FADD.FTZ R196, R207, R196 ;  /* 0x000000c4cfc47221 */ /* 0x000fe80000010000 */
[----:B------:R-:W-:Y:S04]  /*21220*/  FADD.FTZ R196, R177, R196 ;  /* 0x000000c4b1c47221 */ /* 0x000fe80000010000 */
[----:B------:R-:W-:Y:S01]  /*21230*/  FADD.FTZ R248, R189, R196 ;  /* 0x000000c4bdf87221 */ /* 0x000fe20000010000 */
[----:B------:R-:W-:-:S05]  /*21240*/  @P0 BRA `(.L_x_4162) ;  /* 0xffffc25000000947 */ /* 0x000fca000383ffff */
.L_x_4153:
        /* <DEDUP_REMOVED lines=11> */
.L_x_4167:
[----:B---3--:R-:W-:Y:S01]  /*21300*/  FADD.FTZ R11, R10, R248 ;  /* 0x000000f80a0b7221 */ /* 0x008fe20000010000 */
[----:B------:R-:W-:Y:S05]  /*21310*/  BRA.DIV ~URZ, `(.L_x_4164) ;  /* 0x000019327f007947 */ /* 0x000fea000b800000 */
[----:B------:R-:W3:Y:S04]  /*21320*/  SHFL.BFLY PT, R12, R251, 0x2, 0x1f ;  /* 0x0c401f00fb0c7f89 */ /* 0x000ee800000e0000 */
[----:B------:R-:W4:Y:S01]  /*21330*/  SHFL.BFLY PT, R2, R11, 0x1, 0x1f ;  /* 0x0c201f000b027f89 */ /* 0x000f2200000e0000 */
[----:B---3--:R-:W-:Y:S02]  /*21340*/  FADD.FTZ R12, R12, R251 ;  /* 0x000000fb0c0c7221 */ /* 0x008fe40000010000 */
[----:B----4-:R-:W-:-:S03]  /*21350*/  FADD.FTZ R2, R11, R2 ;  /* 0x000000020b027221 */ /* 0x010fc60000010000 */
[----:B------:R3:W4:Y:S04]  /*21360*/  SHFL.BFLY PT, R10, R12, 0x1, 0x1f ;  /* 0x0c201f000c0a7f89 */ /* 0x00072800000e0000 */
.L_x_4168:
        /* <DEDUP_REMOVED lines=242> */
[----:B------:R-:W-:Y:S01]  /*22290*/  SHF.R.S32.HI R144, RZ, 0x1f, R11 ;  /* 0x0000001fff907819 */ /* 0x000fe2000001140b */
        /* <DEDUP_REMOVED lines=16> */
[----:B----4-:R-:W-:Y:S02]  /*223a0*/  SHF.L.U32 R18, R15, 0x6, RZ ;  /* 0x000000060f127819 */ /* 0x010fe400000006ff */
[----:B------:R-:W-:Y:S01]  /*223b0*/  LEA.HI R16, R14, R14, RZ, 0x1 ;  /* 0x0000000e0e107211 */ /* 0x000fe200078f08ff */
[----:B-1----:R-:W-:Y:S01]  /*223c0*/  @P3 FMUL.FTZ R6, R6, 0.69314718246459960938 ;  /* 0x3f31721806063820 */ /* 0x002fe20000410000 */
[----:B------:R-:W-:-:S02]  /*223d0*/  LOP3.LUT R18, R18, 0x1c0, RZ, 0xc0, !PT ;  /* 0x000001c012127812 */ /* 0x000fc400078ec0ff */
[----:B------:R-:W-:Y:S02]  /*223e0*/  SHF.L.U32 R17, R16, 0x2, RZ ;  /* 0x0000000210117819 */ /* 0x000fe400000006ff */
        /* <DEDUP_REMOVED lines=65> */
.L_x_4166:
[----:B-1--4-:R-:W-:Y:S05]  /*22800*/  BSYNC B0 ;  /* 0x0000000000007941 */ /* 0x012fea0003800000 */
.L_x_4165:
[----:B------:R-:W-:Y:S01]  /*22810*/  IMAD.SHL.U32 R4, R14, 0x4, RZ ;  /* 0x000000040e047824 */ /* 0x000fe200078e00ff */
[----:B------:R-:W-:Y:S01]  /*22820*/  IADD3 R3, R15, 0x8, RZ ;  /* 0x000000080f037810 */ /* 0x000fe20007ffe0ff */
[----:B------:R-:W-:Y:S01]  /*22830*/  IMAD R240, R239, -0x40, R240 ;  /* 0xffffffc0eff07824 */ /* 0x000fe200078e02f0 */
[----:B------:R-:W-:Y:S01]  /*22840*/  ULDC.64 UR4, c[0x0][0x118] ;  /* 0x0000460000047ab9 */ /* 0x000fe20000000a00 */
[----:B------:R-:W-:Y:S01]  /*22850*/  IMAD R7, R8, R7, RZ ;  /* 0x0000000708077224 */ /* 0x000fe200078e02ff */
[----:B------:R-:W-:Y:S01]  /*22860*/  SHF.R.S32.HI R5, RZ, 0x1f, R4 ;  /* 0x0000001fff057819 */ /* 0x000fe20000011404 */
[----:B------:R-:W-:Y:S01]  /*22870*/  IMAD.MOV.U32 R239, RZ, RZ, 0x0 ;  /* 0x00000000ffef7424 */ /* 0x000fe200078e00ff */
        /* <DEDUP_REMOVED lines=9> */
[-C--:B------:R-:W-:Y:S02]  /*22910*/  ISETP.GE.AND P4, PT, R5, R240.reuse, PT ;  /* 0x000000f00500720c */ /* 0x080fe40003f86270 */
        /* <DEDUP_REMOVED lines=15> */
[----:B------:R-:W-:-:S03]  /*22a10*/  ISETP.GE.AND P0, PT, R15, R240, PT ;  /* 0x000000f00f00720c */ /* 0x000fc60003f06270 */
        /* <DEDUP_REMOVED lines=22> */
[----:B------:R-:W-:Y:S05]  /*22b80*/  @P0 RET.REL.NODEC R238 `(_ZN5flash24flash_fwd_splitkv_kernelI23Flash_fwd_kernel_traitsILi256ELi64ELi64ELi4ELb0ELb0EN7cutlass10bfloat16_tE19Flash_kernel_traitsILi256ELi64ELi64ELi4ES3_EELb1ELb0ELb0ELb0ELb1ELb1ELb1ELb1EEEvNS_16Flash_fwd_paramsE) ;  /* 0xfffdd470ee000950 */ /* 0x000fea0003c3ffff */
[----:B------:R-:W-:Y:S01]  /*22b90*/  MOV R239, 0x0 ;  /* 0x0000000000ef7802 */ /* 0x000fe20000000f00 */
[----:B------:R-:W-:-:S02]  /*22ba0*/  ULDC.64 UR4, c[0x0][0x118] ;  /* 0x0000460000047ab9 */ /* 0x000fc40000000a00 */
[----:B------:R2:W-:Y:S04]  /*22bb0*/  ST.E.128 [R8.64+0xe000], R112 ;  /* 0x00e0007008007985 */ /* 0x0005e8000c101d04 */
[----:B------:R2:W-:Y:S04]  /*22bc0*/  ST.E.128 [R8.64+0xe100], R80 ;  /* 0x00e1005008007985 */ /* 0x0005e8000c101d04 */
[----:B------:R2:W-:Y:S04]  /*22bd0*/  ST.E.128 [R8.64+0xe200], R48 ;  /* 0x00e2003008007985 */ /* 0x0005e8000c101d04 */
[----:B------:R2:W-:Y:S01]  /*22be0*/  ST.E.128 [R8.64+0xe300], R16 ;  /* 0x00e3001008007985 */ /* 0x0005e2000c101d04 */
[----:B------:R-:W-:Y:S05]  /*22bf0*/  RET.REL.NODEC R238 `(_ZN5flash24flash_fwd_splitkv_kernelI23Flash_fwd_kernel_traitsILi256ELi64ELi64ELi4ELb0ELb0EN7cutlass10bfloat16_tE19Flash_kernel_traitsILi256ELi64ELi64ELi4ES3_EELb1ELb0ELb0ELb0ELb1ELb1ELb1ELb1EEEvNS_16Flash_fwd_paramsE) ;  /* 0xfffdd400ee007950 */ /* 0x000fea0003c3ffff */
.L_x_4163:
[----:B------:R-:W-:Y:S01]  /*22c00*/  IMAD.MOV.U32 R12, RZ, RZ, R248 ;  /* 0x000000ffff0c7224 */ /* 0x000fe200078e00f8 */
[----:B------:R-:W-:-:S02]  /*22c10*/  MOV R9, 0x2 ;  /* 0x0000000200097802 */ /* 0x000fc40000000f00 */
[----:B------:R-:W-:Y:S02]  /*22c20*/  MOV R8, 0x22c40 ;  /* 0x00022c4000087802 */ /* 0x000fe40000000f00 */
[----:B-1---5:R-:W-:Y:S05]  /*22c30*/  CALL.REL.NOINC `($__internal_23_$__cuda_sm70_shflsync_bfly_p) ;  /* 0x000000f000007944 */ /* 0x022fea0003c00000 */
[----:B-12---:R-:W-:Y:S05]  /*22c40*/  BRA `(.L_x_4167) ;  /* 0xffffe6b000007947 */ /* 0x006fea000383ffff */
.L_x_4164:
[----:B------:R-:W-:Y:S01]  /*22c50*/  IMAD.MOV.U32 R12, RZ, RZ, R11 ;  /* 0x000000ffff0c7224 */ /* 0x000fe200078e000b */
[----:B------:R-:W-:Y:S02]  /*22c60*/  MOV R9, 0x1 ;  /* 0x0000000100097802 */ /* 0x000fe40000000f00 */
[----:B------:R-:W-:Y:S02]  /*22c70*/  MOV R8, 0x22c90 ;  /* 0x00022c9000087802 */ /* 0x000fe40000000f00 */
[----:B-12--5:R-:W-:Y:S05]  /*22c80*/  CALL.REL.NOINC `($__internal_23_$__cuda_sm70_shflsync_bfly_p) ;  /* 0x000000a000007944 */ /* 0x026fea0003c00000 */
[----:B--2---:R-:W-:Y:S01]  /*22c90*/  FADD.FTZ R2, R11, R10 ;  /* 0x0000000a0b027221 */ /* 0x004fe20000010000 */
[----:B-1----:R-:W-:Y:S02]  /*22ca0*/  MOV R12, R251 ;  /* 0x000000fb000c7202 */ /* 0x002fe40000000f00 */
[----:B------:R-:W-:Y:S02]  /*22cb0*/  MOV R9, 0x2 ;  /* 0x0000000200097802 */ /* 0x000fe40000000f00 */
[----:B------:R-:W-:Y:S02]  /*22cc0*/  MOV R8, 0x22ce0 ;  /* 0x00022ce000087802 */ /* 0x000fe40000000f00 */
[----:B------:R-:W-:Y:S05]  /*22cd0*/  CALL.REL.NOINC `($__internal_23_$__cuda_sm70_shflsync_bfly_p) ;  /* 0x0000005000007944 */ /* 0x000fea0003c00000 */
[----:B-12---:R-:W-:Y:S01]  /*22ce0*/  FADD.FTZ R12, R251, R10 ;  /* 0x0000000afb0c7221 */ /* 0x006fe20000010000 */
[----:B------:R-:W-:Y:S02]  /*22cf0*/  MOV R9, 0x1 ;  /* 0x0000000100097802 */ /* 0x000fe40000000f00 */
[----:B------:R-:W-:-:S02]  /*22d00*/  MOV R8, 0x22d20 ;  /* 0x00022d2000087802 */ /* 0x000fc40000000f00 */
[----:B------:R-:W-:Y:S05]  /*22d10*/  CALL.REL.NOINC `($__internal_23_$__cuda_sm70_shflsync_bfly_p) ;  /* 0x0000001000007944 */ /* 0x000fea0003c00000 */
[----:B-12---:R-:W-:Y:S05]  /*22d20*/  BRA `(.L_x_4168) ;  /* 0xffffe64000007947 */ /* 0x006fea000383ffff */
        .weak           $__internal_23_$__cuda_sm70_shflsync_bfly_p
        .type           $__internal_23_$__cuda_sm70_shflsync_bfly_p,@function
        .size           $__internal_23_$__cuda_sm70_shflsync_bfly_p,(.L_x_4893 - $__internal_23_$__cuda_sm70_shflsync_bfly_p)
$__internal_23_$__cuda_sm70_shflsync_bfly_p:
[----:B------:R-:W-:Y:S01]  /*22d30*/  MOV R14, R8 ;  /* 0x00000008000e7202 */ /* 0x000fe20000000f00 */
[----:B------:R-:W-:Y:S04]  /*22d40*/  WARPSYNC R6 ;  /* 0x0000000600007348 */ /* 0x000fe80003800000 */
[----:B------:R-:W-:Y:S01]  /*22d50*/  MOV R15, 0x0 ;  /* 0x00000000000f7802 */ /* 0x000fe20000000f00 */
[----:B------:R1:W2:Y:S03]  /*22d60*/  SHFL.BFLY PT, R10, R12, R9, R7 ;  /* 0x0c0000090c0a7389 */ /* 0x0002a600000e0007 */
[----:B------:R-:W-:Y:S05]  /*22d70*/  RET.REL.NODEC R14 `(_ZN5flash24flash_fwd_splitkv_kernelI23Flash_fwd_kernel_traitsILi256ELi64ELi64ELi4ELb0ELb0EN7cutlass10bfloat16_tE19Flash_kernel_traitsILi256ELi64ELi64ELi4ES3_EELb1ELb0ELb0ELb0ELb1ELb1ELb1ELb1EEEvNS_16Flash_fwd_paramsE) ;  /* 0xfffdd2800e007950 */ /* 0x000fea0003c3ffff */
.L_x_4169:
        /* <DEDUP_REMOVED lines=16> */
.L_x_4893:


//--------------------- .text._ZN5flash24flash_fwd_splitkv_kernelI23Flash_fwd_kernel_traitsILi256ELi64ELi64ELi4ELb0ELb0EN7cutlass10bfloat16_tE19Flash_kernel_traitsILi256ELi64ELi64ELi4ES3_EELb1ELb0ELb1ELb0ELb0ELb0ELb1ELb1EEEvNS_16Flash_fwd_paramsE --------------------------
	.section	.text._ZN5flash24flash_fwd_splitkv_kernelI23Flash_fwd_kernel_traitsILi256ELi64ELi64ELi4ELb0ELb0EN7cutlass10bfloat16_tE19Flash_kernel_traitsILi256ELi64ELi64ELi4ES3_EELb1ELb0ELb1ELb0ELb0ELb0ELb1ELb1EEEvNS_16Flash_fwd_paramsE,"ax",@progbits
	.sectioninfo	@"SHI_REGISTERS=255"
	.align	128
        .global         _ZN5flash24flash_fwd_splitkv_kernelI23Flash_fwd_kernel_traitsILi256ELi64ELi64ELi4ELb0ELb0EN7cutlass10bfloat16_tE19Flash_kernel_traitsILi256ELi64ELi64ELi4ES3_EELb1ELb0ELb1ELb0ELb0ELb0ELb1ELb1EEEvNS_16Flash_fwd_paramsE
        .type           _ZN5flash24flash_fwd_splitkv_kernelI23Flash_fwd_kernel_traitsILi256ELi64ELi64ELi4ELb0ELb0EN7cutlass10bfloat16_tE19Flash_kernel_traitsILi256ELi64ELi64ELi4ES3_EELb1ELb0ELb1ELb0ELb0ELb0ELb1ELb1EEEvNS_16Flash_fwd_paramsE,@function
        .size           _ZN5flash24flash_fwd_splitkv_kernelI23Flash_fwd_kernel_traitsILi256ELi64ELi64ELi4ELb0ELb0EN7cutlass10bfloat16_tE19Flash_kernel_traitsILi256ELi64ELi64ELi4ES3_EELb1ELb0ELb1ELb0ELb0ELb0ELb1ELb1EEEvNS_16Flash_fwd_paramsE,(.L_x_4895 - _ZN5flash24flash_fwd_splitkv_kernelI23Flash_fwd_kernel_traitsILi256ELi64ELi64ELi4ELb0ELb0EN7cutlass10bfloat16_tE19Flash_kernel_traitsILi256ELi64ELi64ELi4ES3_EELb1ELb0ELb1ELb0ELb0ELb0ELb1ELb1EEEvNS_16Flash_fwd_paramsE)
        .other          _ZN5flash24flash_fwd_splitkv_kernelI23Flash_fwd_kernel_traitsILi256ELi64ELi64ELi4ELb0ELb0EN7cutlass10bfloat16_tE19Flash_kernel_traitsILi256ELi64ELi64ELi4ES3_EELb1ELb0ELb1ELb0ELb0ELb0ELb1ELb1EEEvNS_16Flash_fwd_paramsE,@"STO_CUDA_ENTRY STV_DEFAULT"
_ZN5flash24flash_fwd_splitkv_kernelI23Flash_fwd_kernel_traitsILi256ELi64ELi64ELi4ELb0ELb0EN7cutlass10bfloat16_tE19Flash_kernel_traitsILi256ELi64ELi64ELi4ES3_EELb1ELb0ELb1ELb0ELb0ELb0ELb1ELb1EEEvNS_16Flash_fwd_paramsE:
.text._ZN5flash24flash_fwd_splitkv_kernelI23Flash_fwd_kernel_traitsILi256ELi64ELi64ELi4ELb0ELb0EN7cutlass10bfloat16_tE19Flash_kernel_traitsILi256ELi64ELi64ELi4ES3_EELb1ELb0ELb1ELb0ELb0ELb0ELb1ELb1EEEvNS_16Flash_fwd_paramsE:
        /* <DEDUP_REMOVED lines=9> */
[----:B------:R-:W-:-:S03]  /*0090*/  MOV R238, 0x1e0 ;  /* 0x000001e000ee7802 */ /* 0x000fc60000000f00 */
        /* <DEDUP_REMOVED lines=19> */
[----:B---34-:R-:W-:Y:S05]  /*01d0*/  CALL.REL.NOINC `($_ZN5flash24flash_fwd_splitkv_kernelI23Flash_fwd_kernel_traitsILi256ELi64ELi64ELi4ELb0ELb0EN7cutlass10bfloat16_tE19Flash_kernel_traitsILi256ELi64ELi64ELi4ES3_EELb1ELb0ELb1ELb0ELb0ELb0ELb1ELb1EEEvNS_16Flash_fwd_paramsE$_ZN5flash30compute_attn_1rowblock_splitkvI23Flash_fwd_kernel_traitsILi256ELi64ELi64ELi4ELb0ELb0EN7cutlass10bfloat16_tE19Flash_kernel_traitsILi256ELi64ELi64ELi4ES3_EELb1ELb0ELb1ELb0ELb0ELb0ELb1ELb1ENS_16Flash_fwd_paramsEEEvRKT8_iiiii) ;  /* 0x0000002000007944 */ /* 0x018fea0003c00000 */
[----:B------:R-:W-:Y:S05]  /*01e0*/  BSYNC B4 ;  /* 0x0000000000047941 */ /* 0x000fea0003800000 */
.L_x_4170:
[----:B------:R-:W-:Y:S05]  /*01f0*/  EXIT ;  /* 0x000000000000794d */ /* 0x000fea0003800000 */
        .type           $_ZN5flash24flash_fwd_splitkv_kernelI23Flash_fwd_kernel_traitsILi256ELi64ELi64ELi4ELb0ELb0EN7cutlass10bfloat16_tE19Flash_kernel_traitsILi256ELi64ELi64ELi4ES3_EELb1ELb0ELb1ELb0ELb0ELb0ELb1ELb1EEEvNS_16Flash_fwd_paramsE$_ZN5flash30compute_attn_1rowblock_splitkvI23Flash_fwd_kernel_traitsILi256ELi64ELi64ELi4ELb0ELb0EN7cutlass10bfloat16_tE19Flash_kernel_traitsILi256ELi64ELi64ELi4ES3_EELb1ELb0ELb1ELb0ELb0ELb0ELb1ELb1ENS_16Flash_fwd_paramsEEEvRKT8_iiiii,@function
        .size           $_ZN5flash24flash_fwd_splitkv_kernelI23Flash_fwd_kernel_traitsILi256ELi64ELi64ELi4ELb0ELb0EN7cutlass10bfloat16_tE19Flash_kernel_traitsILi256ELi64ELi64ELi4ES3_EELb1ELb0ELb1ELb0ELb0ELb0ELb1ELb1EEEvNS_16Flash_fwd_paramsE$_ZN5flash30compute_attn_1rowblock_splitkvI23Flash_fwd_kernel_traitsILi256ELi64ELi64ELi4ELb0ELb0EN7cutlass10bfloat16_tE19Flash_kernel_traitsILi256ELi64ELi64ELi4ES3_EELb1ELb0ELb1ELb0ELb0ELb0ELb1ELb1ENS_16Flash_fwd_paramsEEEvRKT8_iiiii,($__internal_24_$__cuda_sm70_shflsync_bfly_p - $_ZN5flash24flash_fwd_splitkv_kernelI23Flash_fwd_kernel_traitsILi256ELi64ELi64ELi4ELb0ELb0EN7cutlass10bfloat16_tE19Flash_kernel_traitsILi256ELi64ELi64ELi4ES3_EELb1ELb0ELb1ELb0ELb0ELb0ELb1ELb1EEEvNS_16Flash_fwd_paramsE$_ZN5flash30compute_attn_1rowblock_splitkvI23Flash_fwd_kernel_traitsILi256ELi64ELi64ELi4ELb0ELb0EN7cutlass10bfloat16_tE19Flash_kernel_traitsILi256ELi64ELi64ELi4ES3_EELb1ELb0ELb1ELb0ELb0ELb0ELb1ELb1ENS_16Flash_fwd_paramsEEEvRKT8_iiiii)
$_ZN5flash24flash_fwd_splitkv_kernelI23Flash_fwd_kernel_traitsILi256ELi64ELi64ELi4ELb0ELb0EN7cutlass10bfloat16_tE19Flash_kernel_traitsILi256ELi64ELi64ELi4ES3_EELb1ELb0ELb1ELb0ELb0ELb0ELb1ELb1EEEvNS_16Flash_fwd_paramsE$_ZN5flash30compute_attn_1rowblock_splitkvI23Flash_fwd_kernel_traitsILi256ELi64ELi64ELi4ELb0ELb0EN7cutlass10bfloat16_tE19Flash_kernel_traitsILi256ELi64ELi64ELi4ES3_EELb1ELb0ELb1ELb0ELb0ELb0ELb1ELb1ENS_16Flash_fwd_paramsEEEvRKT8_iiiii:
        /* <DEDUP_REMOVED lines=20> */
.L_x_4172:
[----:B------:R-:W-:Y:S05]  /*0340*/  BSYNC B0 ;  /* 0x0000000000007941 */ /* 0x000fea0003800000 */
.L_x_4171:
        /* <DEDUP_REMOVED lines=17> */
.L_x_4174:
[----:B------:R3:W5:Y:S02]  /*0460*/  LD.E R3, [R14.64+0xb8] ;  /* 0x0000b8060e037980 */ /* 0x000764000c101900 */
.L_x_4175:
[----:B------:R-:W-:Y:S05]  /*0470*/  BSYNC B0 ;  /* 0x0000000000007941 */ /* 0x000fea0003800000 */
.L_x_4173:
        /* <DEDUP_REMOVED lines=10> */
.L_x_4177:
[----:B------:R-:W2:Y:S01]  /*0520*/  LD.E.64 R2, [R14.64+0x108] ;  /* 0x000108060e027980 */ /* 0x000ea2000c101b00 */
[----:B------:R-:W-:Y:S01]  /*0530*/  BSSY B0, `(.L_x_4179) ;  /* 0x0000006000007945 */ /* 0x000fe20003800000 */
[----:B--2---:R-:W-:-:S04]  /*0540*/  ISETP.NE.U32.AND P0, PT, R2, RZ, PT ;  /* 0x000000ff0200720c */ /* 0x004fc80003f05070 */
[----:B------:R-:W-:Y:S01]  /*0550*/  ISETP.NE.AND.EX P0, PT, R3, RZ, PT, P0 ;  /* 0x000000ff0300720c */ /* 0x000fe20003f05300 */
[----:B------:R-:W-:-:S12]  /*0560*/  IMAD.MOV.U32 R3, RZ, RZ, RZ ;  /* 0x000000ffff037224 */ /* 0x000fd800078e00ff */
[----:B------:R-:W-:Y:S05]  /*0570*/  @!P0 BRA `(.L_x_4180) ;  /* 0x0000001000008947 */ /* 0x000fea0003800000 */
[----:B------:R2:W5:Y:S02]  /*0580*/  LD.E R3, [R14.64+0xbc] ;  /* 0x0000bc060e037980 */ /* 0x000564000c101900 */
.L_x_4180:
[----:B------:R-:W-:Y:S05]  /*0590*/  BSYNC B0 ;  /* 0x0000000000007941 */ /* 0x000fea0003800000 */
.L_x_4179:
[----:B-----5:R-:W-:Y:S02]  /*05a0*/  IADD3 R68, R78, R3, RZ ;  /* 0x000000034e447210 */ /* 0x020fe40007ffe0ff */
.L_x_4178:
[----:B------:R-:W-:Y:S05]  /*05b0*/  BSYNC B1 ;  /* 0x0000000000017941 */ /* 0x000fea0003800000 */
.L_x_4176:
[----:B------:R-:W-:Y:S01]  /*05c0*/  IMAD.SHL.U32 R71, R239, 0x40, RZ ;  /* 0x00000040ef477824 */ /* 0x000fe200078e00ff */
[----:B------:R-:W-:Y:S01]  /*05d0*/  MOV R2, R238 ;  /* 0x000000ee00027202 */ /* 0x000fe20000000f00 */
[----:B------:R-:W-:-:S03]  /*05e0*/  IMAD.MOV.U32 R3, RZ, RZ, 0x0 ;  /* 0x00000000ff037424 */ /* 0x000fc600078e00ff */
[----:B------:R-:W-:-:S13]  /*05f0*/  ISETP.GT.AND P0, PT, R240, R71, PT ;  /* 0x00000047f000720c */ /* 0x000fda0003f04270 */
[----:B------:R-:W-:Y:S05]  /*0600*/  @!P0 RET.REL.NODEC R2 `(_ZN5flash24flash_fwd_splitkv_kernelI23Flash_fwd_kernel_traitsILi256ELi64ELi64ELi4ELb0ELb0EN7cutlass10bfloat16_tE19Flash_kernel_traitsILi256ELi64ELi64ELi4ES3_EELb1ELb0ELb1ELb0ELb0ELb0ELb1ELb1EEEvNS_16Flash_fwd_paramsE) ;  /* 0xfffff9f002008950 */ /* 0x000fea0003c3ffff */
[----:B------:R-:W3:Y:S04]  /*0610*/  LD.E R0, [R14.64+0xb8] ;  /* 0x0000b8060e007980 */ /* 0x000ee8000c101900 */
[----:B------:R-:W4:Y:S01]  /*0620*/  LD.E R5, [R14.64+0x188] ;  /* 0x000188060e057980 */ /* 0x000f22000c101900 */
[----:B------:R-:W-:-:S03]  /*0630*/  IABS R3, c[0x0][0x10] ;  /* 0x0000040000037a13 */ /* 0x000fc60000000000 */
[----:B------:R-:W1:Y:S01]  /*0640*/  S2R R73, SR_TID.X ;  /* 0x0000000000497919 */ /* 0x000e620000002100 */
[----:B------:R-:W5:Y:S08]  /*0650*/  I2F.RP R2, R3 ;  /* 0x0000000300027306 */ /* 0x000f700000209400 */
[----:B-----5:R-:W5:Y:S02]  /*0660*/  MUFU.RCP R8, R2 ;  /* 0x0000000200087308 */ /* 0x020f640000001000 */
[----:B-----5:R-:W-:-:S06]  /*0670*/  IADD3 R8, R8, 0xffffffe, RZ ;  /* 0x0ffffffe08087810 */ /* 0x020fcc0007ffe0ff */
[----:B------:R-:W5:Y:S02]  /*0680*/  F2I.FTZ.U32.TRUNC.NTZ R9, R8 ;  /* 0x0000000800097305 */ /* 0x000f64000021f000 */
[----:B-----5:R-:W-:Y:S02]  /*0690*/  IMAD.MOV R4, RZ, RZ, -R9 ;  /* 0x000000ffff047224 */ /* 0x020fe400078e0a09 */
[----:B------:R-:W-:Y:S02]  /*06a0*/  IMAD.MOV.U32 R8, RZ, RZ, RZ ;  /* 0x000000ffff087224 */ /* 0x000fe400078e00ff */
[----:B------:R-:W-:-:S04]  /*06b0*/  IMAD R4, R4, R3, RZ ;  /* 0x0000000304047224 */ /* 0x000fc800078e02ff */
[----:B------:R-:W-:Y:S01]  /*06c0*/  IMAD.HI.U32 R4, R9, R4, R8 ;  /* 0x0000000409047227 */ /* 0x000fe200078e0008 */
[----:B---3--:R-:W-:-:S04]  /*06d0*/  IADD3 R0, R0, 0x3f, RZ ;  /* 0x0000003f00007810 */ /* 0x008fc80007ffe0ff */
        /* <DEDUP_REMOVED lines=44> */
[----:B------:R-:W-:-:S04]  /*09a0*/  IMAD.IADD R73, R73, 0x1, -R6 ;  /* 0x0000000149497824 */ /* 0x000fc800078e0a06 */
[----:B------:R-:W-:Y:S02]  /*09b0*/  IMAD.SHL.U32 R6, R73, 0x4, RZ ;  /* 0x0000000449067824 */ /* 0x000fe400078e00ff */
[----:B---3--:R-:W-:-:S04]  /*09c0*/  IMAD R2, R2, UR8, R241 ;  /* 0x0000000802027c24 */ /* 0x008fc8000f8e02f1 */
[----:B----4-:R-:W-:Y:S01]  /*09d0*/  IMAD R2, R2, R7, R242 ;  /* 0x0000000702027224 */ /* 0x010fe200078e02f2 */
[----:B------:R-:W-:-:S03]  /*09e0*/  SHF.R.S32.HI R7, RZ, 0x1f, R6 ;  /* 0x0000001fff077819 */ /* 0x000fc60000011406 */
[----:B------:R-:W-:Y:S01]  /*09f0*/  IMAD R3, R3, R2, R71 ;  /* 0x0000000203037224 */ /* 0x000fe200078e0247 */
[----:B------:R-:W-:Y:S01]  /*0a00*/  SHF.R.S32.HI R2, RZ, 0x4, R9 ;  /* 0x00000004ff027819 */ /* 0x000fe20000011409 */
[----:B------:R-:W-:Y:S02]  /*0a10*/  IMAD.IADD R71, R240, 0x1, -R71 ;  /* 0x00000001f0477824 */ /* 0x000fe400078e0a47 */
[----:B--2---:R-:W-:Y:S02]  /*0a20*/  IMAD R8, R3, R8, RZ ;  /* 0x0000000803087224 */ /* 0x004fe400078e02ff */
[C---:B------:R-:W-:Y:S01]  /*0a30*/  IMAD.WIDE R12, R2.reuse, 0x100, R6 ;  /* 0x00000100020c7825 */ /* 0x040fe200078e0206 */
[----:B------:R-:W-:-:S04]  /*0a40*/  ISETP.GE.AND P1, PT, R2, R71, PT ;  /* 0x000000470200720c */ /* 0x000fc80003f26270 */
        /* <DEDUP_REMOVED lines=16> */
.L_x_4183:
[----:B-1----:R-:W-:Y:S05]  /*0b50*/  BSYNC B0 ;  /* 0x0000000000007941 */ /* 0x002fea0003800000 */
.L_x_4182:
        /* <DEDUP_REMOVED lines=12> */
.L_x_4185:
[----:B------:R-:W-:Y:S05]  /*0c20*/  BSYNC B0 ;  /* 0x0000000000007941 */ /* 0x000fea0003800000 */
.L_x_4184:
        /* <DEDUP_REMOVED lines=12> */
.L_x_4187:
[----:B------:R-:W-:Y:S05]  /*0cf0*/  BSYNC B0 ;  /* 0x0000000000007941 */ /* 0x000fea0003800000 */
.L_x_4186:
        /* <DEDUP_REMOVED lines=12> */
.L_x_4189:
[----:B------:R-:W-:Y:S05]  /*0dc0*/  BSYNC B0 ;  /* 0x0000000000007941 */ /* 0x000fea0003800000 */
.L_x_4188:
        /* <DEDUP_REMOVED lines=12> */
.L_x_4191:
[----:B------:R-:W-:Y:S05]  /*0e90*/  BSYNC B0 ;  /* 0x0000000000007941 */ /* 0x000fea0003800000 */
.L_x_4190:
        /* <DEDUP_REMOVED lines=12> */
.L_x_4193:
[----:B------:R-:W-:Y:S05]  /*0f60*/  BSYNC B0 ;  /* 0x0000000000007941 */ /* 0x000fea0003800000 */
.L_x_4192:
        /* <DEDUP_REMOVED lines=12> */
.L_x_4195:
[----:B------:R-:W-:Y:S05]  /*1030*/  BSYNC B0 ;  /* 0x0000000000007941 */ /* 0x000fea0003800000 */
.L_x_4194:
        /* <DEDUP_REMOVED lines=12> */
.L_x_4197:
[----:B------:R-:W-:Y:S05]  /*1100*/  BSYNC B0 ;  /* 0x0000000000007941 */ /* 0x000fea0003800000 */
.L_x_4196:
        /* <DEDUP_REMOVED lines=29> */
[----:B------:R-:W-:Y:S05]  /*12e0*/  @P6 RET.REL.NODEC R238 `(_ZN5flash24flash_fwd_splitkv_kernelI23Flash_fwd_kernel_traitsILi256ELi64ELi64ELi4ELb0ELb0EN7cutlass10bfloat16_tE19Flash_kernel_traitsILi256ELi64ELi64ELi4ES3_EELb1ELb0ELb1ELb0ELb0ELb0ELb1ELb1EEEvNS_16Flash_fwd_paramsE) ;  /* 0xffffed10ee006950 */ /* 0x000fea0003c3ffff */
[----:B-1----:R-:W-:Y:S02]  /*12f0*/  MOV R5, 0xff800000 ;  /* 0xff80000000057802 */ /* 0x002fe40000000f00 */
[----:B------:R-:W-:-:S03]  /*1300*/  MOV R239, 0x0 ;  /* 0x0000000000ef7802 */ /* 0x000fc60000000f00 */
[----:B------:R1:W-:Y:S01]  /*1310*/  ST.E [R2.64+0xe0], R5 ;  /* 0x0000e00502007985 */ /* 0x0003e2000c101906 */
[----:B------:R-:W-:Y:S05]  /*1320*/  RET.REL.NODEC R238 `(_ZN5flash24flash_fwd_splitkv_kernelI23Flash_fwd_kernel_traitsILi256ELi64ELi64ELi4ELb0ELb0EN7cutlass10bfloat16_tE19Flash_kernel_traitsILi256ELi64ELi64ELi4ES3_EELb1ELb0ELb1ELb0ELb0ELb0ELb1ELb1EEEvNS_16Flash_fwd_paramsE) ;  /* 0xffffecd0ee007950 */ /* 0x000fea0003c3ffff */
.L_x_4181:
        /* <DEDUP_REMOVED lines=39> */
[----:B------:R-:W-:-:S04]  /*15a0*/  IMAD R7, R7, R4, RZ ;  /* 0x0000000407077224 */ /* 0x000fc800078e02ff */
[----:B------:R-:W-:Y:S01]  /*15b0*/  IMAD.HI.U32 R7, R9, R7, R8 ;  /* 0x0000000709077227 */ /* 0x000fe200078e0008 */
[----:B------:R-:W-:Y:S01]  /*15c0*/  IADD3 R0, RZ, -R0, RZ ;  /* 0x80000000ff007210 */ /* 0x000fe20007ffe0ff */
[----:B------:R-:W3:Y:S04]  /*15d0*/  LD.E.64 R8, [R14.64+0x28] ;  /* 0x000028060e087980 */ /* 0x000ee8000c101b00 */
[----:B-----5:R-:W-:-:S04]  /*15e0*/  IMAD.HI.U32 R11, R7, R2, RZ ;  /* 0x00000002070b7227 */ /* 0x020fc800078e00ff */
        /* <DEDUP_REMOVED lines=36> */
[----:B--2---:R-:W-:Y:S02]  /*1830*/  IMAD R4, R67, R12, RZ ;  /* 0x0000000c43047224 */ /* 0x004fe400078e02ff */
[----:B------:R-:W-:-:S06]  /*1840*/  @P3 IADD3 R16, R16, 0x1, RZ ;  /* 0x0000000110103810 */ /* 0x000fcc0007ffe0ff */
[----:B------:R-:W-:Y:S02]  /*1850*/  @!P0 IMAD.MOV R16, RZ, RZ, -R16 ;  /* 0x000000ffff108224 */ /* 0x000fe400078e0a10 */
[----:B------:R-:W-:-:S04]  /*1860*/  @!P1 LOP3.LUT R16, RZ, R3, RZ, 0x33, !PT ;  /* 0x00000003ff109212 */ /* 0x000fc800078e33ff */
[----:B------:R-:W-:Y:S02]  /*1870*/  SHF.R.S32.HI R13, RZ, 0x1f, R16 ;  /* 0x0000001fff0d7819 */ /* 0x000fe40000011410 */
[----:B---3--:R-:W-:Y:S01]  /*1880*/  SHF.R.S32.HI R0, RZ, 0x1f, R2 ;  /* 0x0000001fff007819 */ /* 0x008fe20000011402 */
[-C--:B------:R-:W-:Y:S02]  /*1890*/  IMAD R7, R19, R2.reuse, RZ ;  /* 0x0000000213077224 */ /* 0x080fe400078e02ff */
[----:B------:R-:W-:-:S04]  /*18a0*/  IMAD.WIDE.U32 R10, R18, R2, RZ ;  /* 0x00000002120a7225 */ /* 0x000fc800078e00ff */
[----:B------:R-:W-:Y:S01]  /*18b0*/  IMAD R7, R18, R0, R7 ;  /* 0x0000000012077224 */ /* 0x000fe200078e0207 */
[----:B------:R-:W-:-:S04]  /*18c0*/  SHF.R.S32.HI R19, RZ, 0x1f, R12 ;  /* 0x0000001fff137819 */ /* 0x000fc8000001140c */
[----:B------:R-:W-:Y:S01]  /*18d0*/  IADD3 R11, R11, R7, RZ ;  /* 0x000000070b0b7210 */ /* 0x000fe20007ffe0ff */
[----:B------:R-:W-:-:S04]  /*18e0*/  IMAD R4, R66, R19, R4 ;  /* 0x0000001342047224 */ /* 0x000fc800078e0204 */
[----:B------:R-:W-:-:S04]  /*18f0*/  IMAD.WIDE.U32 R10, R12, R66, R10 ;  /* 0x000000420c0a7225 */ /* 0x000fc800078e000a */
[----:B------:R-:W-:Y:S01]  /*1900*/  IMAD R3, R9, R2, RZ ;  /* 0x0000000209037224 */ /* 0x000fe200078e02ff */
[----:B------:R-:W-:Y:S01]  /*1910*/  IADD3 R11, R11, R4, RZ ;  /* 0x000000040b0b7210 */ /* 0x000fe20007ffe0ff */
[----:B------:R-:W-:Y:S02]  /*1920*/  IMAD R4, R23, R16, RZ ;  /* 0x0000001017047224 */ /* 0x000fe400078e02ff */
        /* <DEDUP_REMOVED lines=9> */
.L_x_4199:
        /* <DEDUP_REMOVED lines=28> */
[----:B-----5:R-:W-:-:S04]  /*1b80*/  @!P4 SHF.R.S32.HI R5, RZ, 0x1f, R11 ;  /* 0x0000001fff05c819 */ /* 0x020fc8000001140b */
[----:B------:R-:W-:Y:S01]  /*1b90*/  @!P4 IADD3 R25, R25, R4, RZ ;  /* 0x000000041919c210 */ /* 0x000fe20007ffe0ff */
[----:B------:R-:W-:Y:S02]  /*1ba0*/  @!P0 IMAD.IADD R0, R0, 0x1, -R3 ;  /* 0x0000000100008824 */ /* 0x000fe400078e0a03 */
[----:B--2---:R-:W-:Y:S02]  /*1bb0*/  @!P4 IMAD R4, R19, R11, RZ ;  /* 0x0000000b1304c224 */ /* 0x004fe400078e02ff */
[-C--:B------:R-:W-:Y:S01]  /*1bc0*/  @P4 IMAD.WIDE.U32 R26, R66, R8.reuse, RZ ;  /* 0x00000008421a4225 */ /* 0x080fe200078e00ff */
[----:B------:R-:W-:Y:S02]  /*1bd0*/  ISETP.GE.U32.AND P3, PT, R0, R3, PT ;  /* 0x000000030000720c */ /* 0x000fe40003f66070 */
[----:B------:R-:W-:Y:S01]  /*1be0*/  LOP3.LUT R0, R242, R7, RZ, 0x3c, !PT ;  /* 0x00000007f2007212 */ /* 0x000fe200078e3cff */
[----:B------:R-:W-:Y:S02]  /*1bf0*/  @!P4 IMAD R4, R18, R5, R4 ;  /* 0x000000051204c224 */ /* 0x000fe400078e0204 */
[----:B------:R-:W-:-:S02]  /*1c00*/  @P4 IMAD R9, R67, R8, RZ ;  /* 0x0000000843094224 */ /* 0x000fc400078e02ff */
[----:B------:R-:W-:Y:S01]  /*1c10*/  @!P4 IMAD.WIDE.U32 R18, R18, R11, R24 ;  /* 0x0000000b1212c225 */ /* 0x000fe200078e0018 */
[----:B------:R-:W-:Y:S02]  /*1c20*/  @P4 MOV R10, R26 ;  /* 0x0000001a000a4202 */ /* 0x000fe40000000f00 */
[----:B------:R-:W-:Y:S01]  /*1c30*/  ISETP.GE.AND P1, PT, R0, RZ, PT ;  /* 0x000000ff0000720c */ /* 0x000fe20003f26270 */
[----:B------:R-:W-:Y:S01]  /*1c40*/  @P4 IMAD.IADD R9, R27, 0x1, R9 ;  /* 0x000000011b094824 */ /* 0x000fe200078e0209 */
[----:B------:R-:W-:Y:S02]  /*1c50*/  @!P0 IADD3 R2, R2, 0x1, RZ ;  /* 0x0000000102028810 */ /* 0x000fe40007ffe0ff */
[----:B------:R-:W-:Y:S02]  /*1c60*/  @!P4 IADD3 R9, R19, R4, RZ ;  /* 0x000000041309c210 */ /* 0x000fe40007ffe0ff */
[----:B------:R-:W-:Y:S02]  /*1c70*/  LEA R5, R166, 0xffffffc0, 0x6 ;  /* 0xffffffc0a6057811 */ /* 0x000fe400078e30ff */
[----:B------:R-:W-:-:S02]  /*1c80*/  @!P4 MOV R10, R18 ;  /* 0x00000012000ac202 */ /* 0x000fc40000000f00 */
[----:B------:R-:W-:Y:S01]  /*1c90*/  ISETP.NE.AND P0, PT, R7, RZ, PT ;  /* 0x000000ff0700720c */ /* 0x000fe20003f05270 */
[----:B------:R-:W-:Y:S01]  /*1ca0*/  IMAD R8, R67, R5, RZ ;  /* 0x0000000543087224 */ /* 0x000fe200078e02ff */
[----:B------:R-:W-:Y:S01]  /*1cb0*/  SHF.R.S32.HI R19, RZ, 0x1f, R5 ;  /* 0x0000001fff137819 */ /* 0x000fe20000011405 */
[----:B------:R-:W-:Y:S01]  /*1cc0*/  IMAD.MOV.U32 R26, RZ, RZ, R10 ;  /* 0x000000ffff1a7224 */ /* 0x000fe200078e000a */
[----:B------:R-:W-:Y:S01]  /*1cd0*/  MOV R27, R9 ;  /* 0x00000009001b7202 */ /* 0x000fe20000000f00 */
[----:B------:R-:W-:Y:S01]  /*1ce0*/  @!P4 IMAD R4, R65, R12, RZ ;  /* 0x0000000c4104c224 */ /* 0x000fe200078e02ff */
[----:B------:R-:W-:Y:S02]  /*1cf0*/  @!P4 SHF.R.S32.HI R3, RZ, 0x1f, R12 ;  /* 0x0000001fff03c819 */ /* 0x000fe4000001140c */
[----:B------:R-:W-:Y:S01]  /*1d00*/  @P3 IADD3 R2, R2, 0x1, RZ ;  /* 0x0000000102023810 */ /* 0x000fe20007ffe0ff */
[----:B------:R-:W-:Y:S02]  /*1d10*/  IMAD R8, R19, R66, R8 ;  /* 0x0000004213087224 */ /* 0x000fe400078e0208 */
[----:B------:R-:W-:-:S04]  /*1d20*/  IMAD.WIDE.U32 R26, R66, R5, R26 ;  /* 0x00000005421a7225 */ /* 0x000fc800078e001a */
[----:B------:R-:W-:Y:S01]  /*1d30*/  @!P4 IMAD.WIDE.U32 R24, R64, R12, RZ ;  /* 0x0000000c4018c225 */ /* 0x000fe200078e00ff */
[----:B------:R-:W-:Y:S02]  /*1d40*/  @P4 IADD3 R12, R12, R13, RZ ;  /* 0x0000000d0c0c4210 */ /* 0x000fe40007ffe0ff */
[----:B------:R-:W-:Y:S01]  /*1d50*/  @!P4 SHF.R.S32.HI R13, RZ, 0x1f, R11 ;  /* 0x0000001fff0dc819 */ /* 0x000fe2000001140b */
[----:B------:R-:W-:Y:S02]  /*1d60*/  @!P4 IMAD R3, R3, R64, R4 ;  /* 0x000000400303c224 */ /* 0x000fe400078e0204 */
[----:B------:R-:W-:Y:S01]  /*1d70*/  @!P1 IMAD.MOV R2, RZ, RZ, -R2 ;  /* 0x000000ffff029224 */ /* 0x000fe200078e0a02 */
[----:B------:R-:W-:Y:S01]  /*1d80*/  @!P0 LOP3.LUT R2, RZ, R7, RZ, 0x33, !PT ;  /* 0x00000007ff028212 */ /* 0x000fe200078e33ff */
[----:B------:R-:W-:Y:S01]  /*1d90*/  @!P4 IMAD R0, R23, R11, RZ ;  /* 0x0000000b1700c224 */ /* 0x000fe200078e02ff */
[----:B------:R-:W-:Y:S01]  /*1da0*/  IADD3 R9, R27, R8, RZ ;  /* 0x000000081b097210 */ /* 0x000fe20007ffe0ff */
[----:B------:R-:W-:Y:S01]  /*1db0*/  @!P4 IMAD.IADD R25, R25, 0x1, R3 ;  /* 0x000000011919c824 */ /* 0x000fe200078e0203 */
[----:B------:R-:W-:Y:S01]  /*1dc0*/  MOV R8, R26 ;  /* 0x0000001a00087202 */ /* 0x000fe20000000f00 */
[----:B------:R-:W-:-:S02]  /*1dd0*/  @P4 IMAD R3, R65, R12, RZ ;  /* 0x0000000c41034224 */ /* 0x000fc400078e02ff */
[----:B------:R-:W-:-:S04]  /*1de0*/  @P4 IMAD.WIDE.U32 R26, R64, R12, RZ ;  /* 0x0000000c401a4225 */ /* 0x000fc800078e00ff */
[----:B------:R-:W-:Y:S01]  /*1df0*/  @!P4 IMAD R0, R22, R13, R0 ;  /* 0x0000000d1600c224 */ /* 0x000fe200078e0200 */
[----:B------:R-:W-:Y:S01]  /*1e00*/  SHF.R.S32.HI R13, RZ, 0x1f, R2 ;  /* 0x0000001fff0d7819 */ /* 0x000fe20000011402 */
[----:B------:R-:W-:Y:S01]  /*1e10*/  IMAD R4, R17, R2, RZ ;  /* 0x0000000211047224 */ /* 0x000fe200078e02ff */
[----:B------:R-:W-:Y:S01]  /*1e20*/  @P4 IADD3 R17, R27, R3, RZ ;  /* 0x000000031b114210 */ /* 0x000fe20007ffe0ff */
        /* <DEDUP_REMOVED lines=10> */
.L_x_4200:
[----:B-1----:R-:W-:Y:S05]  /*1ed0*/  BSYNC B0 ;  /* 0x0000000000007941 */ /* 0x002fea0003800000 */
.L_x_4198:
        /* <DEDUP_REMOVED lines=17> */
[----:B------:R-:W-:Y:S02]  /*1ff0*/  LEA.HI R2, R2, R7, RZ, 0x3 ;  /* 0x0000000702027211 */ /* 0x000fe400078f18ff */
[----:B------:R-:W-:Y:S02]  /*2000*/  SHF.R.S32.HI R72, RZ, 0x4, R11 ;  /* 0x00000004ff487819 */ /* 0x000fe4000001140b */
[----:B------:R-:W-:Y:S01]  /*2010*/  LOP3.LUT R10, R2, 0xfffffff8, RZ, 0xc0, !PT ;  /* 0xfffffff8020a7812 */ /* 0x000fe200078ec0ff */
[----:B------:R-:W-:Y:S01]  /*2020*/  IMAD.SHL.U32 R18, R70, 0x8, RZ ;  /* 0x0000000846127824 */ /* 0x000fe200078e00ff */
[----:B------:R-:W-:Y:S02]  /*2030*/  LEA.HI R11, R11, R72, RZ, 0x1 ;  /* 0x000000480b0b7211 */ /* 0x000fe400078f08ff */
[----:B------:R-:W-:Y:S01]  /*2040*/  SHF.R.S32.HI R178, RZ, 0x3, R178 ;  /* 0x00000003ffb27819 */ /* 0x000fe200000114b2 */
[----:B------:R-:W-:Y:S01]  /*2050*/  IMAD.IADD R7, R7, 0x1, -R10 ;  /* 0x0000000107077824 */ /* 0x000fe200078e0a0a */
[----:B------:R-:W-:Y:S01]  /*2060*/  IADD3 R30, P0, R18, R22, RZ ;  /* 0x00000016121e7210 */ /* 0x000fe20007f1e0ff */
[----:B------:R-:W-:Y:S01]  /*2070*/  IMAD R10, R19, R64, RZ ;  /* 0x00000040130a7224 */ /* 0x000fe200078e02ff */
[----:B------:R-:W-:-:S02]  /*2080*/  SHF.R.S32.HI R19, RZ, 0x1f, R18 ;  /* 0x0000001fff137819 */ /* 0x000fc40000011412 */
[----:B------:R-:W-:Y:S01]  /*2090*/  LOP3.LUT R11, R11, 0xfffffffe, RZ, 0xc0, !PT ;  /* 0xfffffffe0b0b7812 */ /* 0x000fe200078ec0ff */
[----:B-1----:R-:W-:Y:S02]  /*20a0*/  IMAD.SHL.U32 R21, R178, 0x40, RZ ;  /* 0x00000040b2157824 */ /* 0x002fe400078e00ff */
[----:B------:R-:W-:Y:S02]  /*20b0*/  IMAD.X R31, R19, 0x1, R17, P0 ;  /* 0x00000001131f7824 */ /* 0x000fe400000e0611 */
[----:B------:R-:W-:Y:S02]  /*20c0*/  IMAD.IADD R72, R72, 0x1, -R11 ;  /* 0x0000000148487824 */ /* 0x000fe400078e0a0b */
[----:B------:R-:W-:Y:S01]  /*20d0*/  IMAD.SHL.U32 R11, R7, 0x40, RZ ;  /* 0x00000040070b7824 */ /* 0x000fe200078e00ff */
[----:B------:R-:W-:Y:S01]  /*20e0*/  LOP3.LUT R21, R21, 0x1c0, RZ, 0xc0, !PT ;  /* 0x000001c015157812 */ /* 0x000fe200078ec0ff */
[C---:B------:R-:W-:Y:S02]  /*20f0*/  IMAD R10, R12.reuse, R65, R10 ;  /* 0x000000410c0a7224 */ /* 0x040fe400078e020a */
[----:B------:R-:W-:Y:S01]  /*2100*/  IMAD.WIDE.U32 R30, R12, R64, R30 ;  /* 0x000000400c1e7225 */ /* 0x000fe200078e001e */
[----:B------:R-:W-:-:S03]  /*2110*/  LOP3.LUT R11, R11, 0x1c0, RZ, 0xc0, !PT ;  /* 0x000001c00b0b7812 */ /* 0x000fc600078ec0ff */
[----:B------:R-:W-:Y:S01]  /*2120*/  IMAD.SHL.U32 R12, R72, 0x8, RZ ;  /* 0x00000008480c7824 */ /* 0x000fe200078e00ff */
[----:B------:R-:W-:Y:S01]  /*2130*/  LOP3.LUT R22, R21, 0x38, R18, 0xf8, !PT ;  /* 0x0000003815167812 */ /* 0x000fe200078ef812 */
[----:B------:R-:W-:Y:S01]  /*2140*/  IMAD.IADD R31, R31, 0x1, R10 ;  /* 0x000000011f1f7824 */ /* 0x000fe200078e020a */
[----:B------:R-:W-:Y:S01]  /*2150*/  SHF.R.U32.HI R21, RZ, 0x3, R21 ;  /* 0x00000003ff157819 */ /* 0x000fe20000011615 */
[----:B------:R-:W-:Y:S01]  /*2160*/  IMAD R10, R29, R16, RZ ;  /* 0x000000101d0a7224 */ /* 0x000fe200078e02ff */
[----:B------:R-:W-:Y:S02]  /*2170*/  LOP3.LUT R12, R11, 0x8, R12, 0xf8, !PT ;  /* 0x000000080b0c7812 */ /* 0x000fe400078ef80c */
[----:B------:R-:W-:Y:S01]  /*2180*/  SHF.R.U32.HI R11, RZ, 0x3, R11 ;  /* 0x00000003ff0b7819 */ /* 0x000fe2000001160b */
[-C--:B------:R-:W-:Y:S01]  /*2190*/  IMAD R10, R13, R28.reuse, R10 ;  /* 0x0000001c0d0a7224 */ /* 0x080fe200078e020a */
[----:B------:R-:W-:Y:S01]  /*21a0*/  LOP3.LUT R21, R22, R21, RZ, 0x3c, !PT ;  /* 0x0000001516157212 */ /* 0x000fe200078e3cff */
[----:B------:R-:W-:Y:S01]  /*21b0*/  IMAD.WIDE.U32 R22, R16, R28, R30 ;  /* 0x0000001c10167225 */ /* 0x000fe200078e001e */
[----:B------:R-:W-:-:S02]  /*21c0*/  LOP3.LUT P4, RZ, R7, 0x4, RZ, 0xc0, !PT ;  /* 0x0000000407ff7812 */ /* 0x000fc4000788c0ff */
[----:B------:R-:W-:Y:S02]  /*21d0*/  LOP3.LUT P3, RZ, R7, 0x2, RZ, 0xc0, !PT ;  /* 0x0000000207ff7812 */ /* 0x000fe4000786c0ff */
[----:B------:R-:W-:Y:S02]  /*21e0*/  SHF.R.S32.HI R74, RZ, 0x1f, R241 ;  /* 0x0000001fff4a7819 */ /* 0x000fe400000114f1 */
[----:B------:R-:W-:Y:S01]  /*21f0*/  LOP3.LUT R56, R12, R11, RZ, 0x3c, !PT ;  /* 0x0000000b0c387212 */ /* 0x000fe200078e3cff */
[----:B------:R-:W-:Y:S01]  /*2200*/  IMAD.IADD R23, R23, 0x1, R10 ;  /* 0x0000000117177824 */ /* 0x000fe200078e020a */
[----:B------:R-:W-:Y:S01]  /*2210*/  SHF.R.S32.HI R179, RZ, 0x1f, R178 ;  /* 0x0000001fffb37819 */ /* 0x000fe200000114b2 */
[----:B------:R-:W-:Y:S02]  /*2220*/  IMAD R189, R65, R178, RZ ;  /* 0x000000b241bd7224 */ /* 0x000fe400078e02ff */
[----:B------:R-:W-:-:S04]  /*2230*/  IMAD.WIDE.U32 R22, R178, R64, R22 ;  /* 0x00000040b2167225 */ /* 0x000fc800078e0016 */
[----:B------:R-:W-:Y:S01]  /*2240*/  IMAD R189, R179, R64, R189 ;  /* 0x00000040b3bd7224 */ /* 0x000fe200078e02bd */
[----:B------:R-:W-:-:S03]  /*2250*/  IADD3 R12, R18, 0x40, RZ ;  /* 0x00000040120c7810 */ /* 0x000fc60007ffe0ff */
[----:B------:R-:W-:Y:S01]  /*2260*/  IMAD.IADD R189, R23, 0x1, R189 ;  /* 0x0000000117bd7824 */ /* 0x000fe200078e02bd */
[----:B------:R-:W-:Y:S02]  /*2270*/  LEA.HI R17, R0, R73, RZ, 0x6 ;  /* 0x0000004900117211 */ /* 0x000fe400078f30ff */
[----:B------:R-:W-:-:S03]  /*2280*/  SHF.R.S32.HI R177, RZ, 0x1f, R242 ;  /* 0x0000001fffb17819 */ /* 0x000fc600000114f2 */
[----:B------:R-:W-:Y:S02]  /*2290*/  IMAD.SHL.U32 R176, R17, 0x8, RZ ;  /* 0x0000000811b07824 */ /* 0x000fe400078e00ff */
[----:B------:R-:W-:Y:S02]  /*22a0*/  IMAD.SHL.U32 R17, R2, 0x40, RZ ;  /* 0x0000004002117824 */ /* 0x000fe400078e00ff */
        /* <DEDUP_REMOVED lines=8> */
[----:B------:R-:W-:Y:S01]  /*2330*/  IMAD.SHL.U32 R233, R66, 0x10, RZ ;  /* 0x0000001042e97824 */ /* 0x000fe200078e00ff */
[----:B------:R-:W-:Y:S01]  /*2340*/  LOP3.LUT R56, R56, 0xfffffe00, R17, 0xf8, !PT ;  /* 0xfffffe0038387812 */ /* 0x000fe200078ef811 */
[----:B------:R-:W-:Y:S01]  /*2350*/  IMAD.SHL.U32 R231, R64, 0x10, RZ ;  /* 0x0000001040e77824 */ /* 0x000fe200078e00ff */
[----:B------:R-:W-:Y:S01]  /*2360*/  SHF.L.U64.HI R234, R66, 0x4, R67 ;  /* 0x0000000442ea7819 */ /* 0x000fe20000010243 */
[----:B------:R-:W-:Y:S01]  /*2370*/  IMAD.IADD R75, R73, 0x1, -R0 ;  /* 0x00000001494b7824 */ /* 0x000fe200078e0a00 */
[----:B------:R-:W-:Y:S01]  /*2380*/  SHF.L.U64.HI R232, R64, 0x4, R65 ;  /* 0x0000000440e87819 */ /* 0x000fe20000010241 */
[----:B------:R-:W-:Y:S01]  /*2390*/  IMAD.SHL.U32 R77, R70, 0x4, RZ ;  /* 0x00000004464d7824 */ /* 0x000fe200078e00ff */
[----:B------:R-:W-:-:S02]  /*23a0*/  SHF.R.S32.HI R69, RZ, 0x5, R69 ;  /* 0x00000005ff457819 */ /* 0x000fc40000011445 */
[----:B------:R-:W-:Y:S02]  /*23b0*/  SEL R57, R57, 0xfffffff0, !P3 ;  /* 0xfffffff039397807 */ /* 0x000fe40005800000 */
[----:B------:R-:W-:Y:S01]  /*23c0*/  SEL R55, R55, 0xffffffe0, !P4 ;  /* 0xffffffe037377807 */ /* 0x000fe20006000000 */
[----:B--2---:R-:W-:-:S04]  /*23d0*/  @P5 IMAD.WIDE.U32 R28, R192, R6, RZ ;  /* 0x00000006c01c5225 */ /* 0x004fc800078e00ff */
[----:B------:R-:W-:Y:S02]  /*23e0*/  @P5 IMAD R11, R193, R6, RZ ;  /* 0x00000006c10b5224 */ /* 0x000fe400078e02ff */
[----:B---3--:R-:W-:-:S04]  /*23f0*/  @!P5 IMAD R7, R27, R241, RZ ;  /* 0x000000f11b07d224 */ /* 0x008fc800078e02ff */
[C---:B------:R-:W-:Y:S02]  /*2400*/  @!P5 IMAD R6, R26.reuse, R74, R7 ;  /* 0x0000004a1a06d224 */ /* 0x040fe400078e0207 */
[----:B------:R-:W-:-:S04]  /*2410*/  @!P5 IMAD.WIDE.U32 R26, R26, R241, RZ ;  /* 0x000000f11a1ad225 */ /* 0x000fc800078e00ff */
[----:B------:R-:W-:Y:S02]  /*2420*/  @P5 IMAD.MOV.U32 R7, RZ, RZ, R28 ;  /* 0x000000ffff075224 */ /* 0x000fe400078e001c */
[----:B------:R-:W-:Y:S01]  /*2430*/  @!P5 IMAD.MOV.U32 R7, RZ, RZ, R26 ;  /* 0x000000ffff07d224 */ /* 0x000fe200078e001a */
[----:B------:R-:W-:Y:S01]  /*2440*/  LEA R188, P0, R22, R24, 0x1 ;  /* 0x0000001816bc7211 */ /* 0x000fe200078008ff */
[----:B------:R-:W-:Y:S02]  /*2450*/  @P5 IMAD.IADD R11, R29, 0x1, R11 ;  /* 0x000000011d0b5824 */ /* 0x000fe400078e020b */
[----:B------:R-:W-:Y:S01]  /*2460*/  @!P5 IMAD.IADD R11, R27, 0x1, R6 ;  /* 0x000000011b0bd824 */ /* 0x000fe200078e0206 */
[----:B------:R-:W-:Y:S02]  /*2470*/  IADD3 R10, P1, R18, R7, RZ ;  /* 0x00000007120a7210 */ /* 0x000fe40007f3e0ff */
[----:B------:R-:W-:Y:S02]  /*2480*/  LEA.HI.X R189, R22, R25, R189, 0x1, P0 ;  /* 0x0000001916bd7211 */ /* 0x000fe400000f0cbd */
[-C--:B----4-:R-:W-:Y:S01]  /*2490*/  ISETP.GE.AND P0, PT, R12, R79.reuse, PT ;  /* 0x0000004f0c00720c */ /* 0x090fe20003f06270 */
[----:B------:R-:W-:Y:S01]  /*24a0*/  IMAD.X R11, R19, 0x1, R11, P1 ;  /* 0x00000001130b7824 */ /* 0x000fe200008e060b */
[----:B------:R-:W-:Y:S01]  /*24b0*/  ISETP.GE.AND P1, PT, R18, R79, PT ;  /* 0x0000004f1200720c */ /* 0x000fe20003f26270 */
[----:B------:R-:W-:Y:S01]  /*24c0*/  IMAD R7, R9, R242, RZ ;  /* 0x000000f209077224 */ /* 0x000fe200078e02ff */
[----:B------:R-:W-:Y:S01]  /*24d0*/  SEL R2, RZ, 0xffffffff, P0 ;  /* 0xffffffffff027807 */ /* 0x000fe20000000000 */
[----:B------:R-:W-:Y:S01]  /*24e0*/  IMAD.WIDE.U32 R22, R242, R8, R10 ;  /* 0x00000008f2167225 */ /* 0x000fe200078e000a */
[----:B------:R-:W-:-:S02]  /*24f0*/  IADD3 R11, R18, 0x80, RZ ;  /* 0x00000080120b7810 */ /* 0x000fc40007ffe0ff */
[----:B------:R-:W-:Y:S01]  /*2500*/  IADD3 R10, R18, 0xc0, RZ ;  /* 0x000000c0120a7810 */ /* 0x000fe20007ffe0ff */
[----:B------:R-:W-:Y:S01]  /*2510*/  IMAD R7, R8, R177, R7 ;  /* 0x000000b108077224 */ /* 0x000fe200078e0207 */
[----:B------:R-:W-:Y:S01]  /*2520*/  SEL R9, RZ, 0x1, P1 ;  /* 0x00000001ff097807 */ /* 0x000fe20000800000 */
[----:B------:R-:W-:Y:S01]  /*2530*/  IMAD.SHL.U32 R2, R2, 0x2, RZ ;  /* 0x0000000202027824 */ /* 0x000fe200078e00ff */
[-C--:B------:R-:W-:Y:S02]  /*2540*/  ISETP.GE.AND P1, PT, R11, R79.reuse, PT ;  /* 0x0000004f0b00720c */ /* 0x080fe40003f26270 */
[----:B------:R-:W-:Y:S01]  /*2550*/  ISETP.GE.AND P0, PT, R10, R79, PT ;  /* 0x0000004f0a00720c */ /* 0x000fe20003f06270 */
[----:B------:R-:W-:Y:S01]  /*2560*/  IMAD.IADD R23, R23, 0x1, R7 ;  /* 0x0000000117177824 */ /* 0x000fe200078e0207 */
[----:B------:R-:W-:Y:S02]  /*2570*/  LOP3.LUT R2, R2, 0x2, R9, 0xe2, !PT ;  /* 0x0000000202027812 */ /* 0x000fe400078ee209 */
[----:B------:R-:W-:-:S02]  /*2580*/  SEL R7, RZ, 0x4, P1 ;  /* 0x00000004ff077807 */ /* 0x000fc40000800000 */
[----:B------:R-:W-:-:S04]  /*2590*/  SEL R76, RZ, 0x8, P0 ;  /* 0x00000008ff4c7807 */ /* 0x000fc80000000000 */
[----:B------:R-:W-:Y:S02]  /*25a0*/  LOP3.LUT R76, R76, R2, R7, 0xfe, !PT ;  /* 0x000000024c4c7212 */ /* 0x000fe400078efe07 */
[----:B------:R-:W-:-:S04]  /*25b0*/  SHF.R.S32.HI R7, RZ, 0x1f, R78 ;  /* 0x0000001fff077819 */ /* 0x000fc8000001144e */
[----:B------:R-:W-:-:S04]  /*25c0*/  LEA.HI R2, R7, R78, RZ, 0x6 ;  /* 0x0000004e07027211 */ /* 0x000fc800078f30ff */
[----:B------:R-:W-:Y:S02]  /*25d0*/  SHF.R.S32.HI R2, RZ, 0x6, R2 ;  /* 0x00000006ff027819 */ /* 0x000fe40000011402 */
[----:B------:R-:W-:Y:S02]  /*25e0*/  IADD3 R180, P0, R18, R4, RZ ;  /* 0x0000000412b47210 */ /* 0x000fe40007f1e0ff */
[----:B------:R-:W-:-:S04]  /*25f0*/  IMNMX R103, R235, R2, !PT ;  /* 0x00000002eb677217 */ /* 0x000fc80007800200 */
[----:B------:R-:W-:Y:S01]  /*2600*/  ISETP.GT.AND P1, PT, R166, R103, PT ;  /* 0x00000067a600720c */ /* 0x000fe20003f24270 */
[----:B------:R-:W-:Y:S02]  /*2610*/  IMAD.X R181, R19, 0x1, R3, P0 ;  /* 0x0000000113b57824 */ /* 0x000fe400000e0603 */
[----:B------:R-:W-:Y:S02]  /*2620*/  IMAD R191, R187, R192, RZ ;  /* 0x000000c0bbbf7224 */ /* 0x000fe400078e02ff */
[----:B------:R-:W-:-:S04]  /*2630*/  IMAD.WIDE.U32 R180, R178, R66, R180 ;  /* 0x00000042b2b47225 */ /* 0x000fc800078e00b4 */
[----:B------:R-:W-:Y:S01]  /*2640*/  IMAD R191, R186, R193, R191 ;  /* 0x000000c1babf7224 */ /* 0x000fe200078e02bf */
[----:B------:R-:W-:Y:S01]  /*2650*/  LEA R236, P0, R180, R184, 0x1 ;  /* 0x000000b8b4ec7211 */ /* 0x000fe200078008ff */
[----:B------:R-:W-:Y:S02]  /*2660*/  IMAD.IADD R183, R181, 0x1, R183 ;  /* 0x00000001b5b77824 */ /* 0x000fe400078e02b7 */
[----:B------:R-:W-:-:S03]  /*2670*/  IMAD.WIDE.U32 R186, R186, R192, R22 ;  /* 0x000000c0baba7225 */ /* 0x000fc600078e0016 */
        /* <DEDUP_REMOVED lines=17> */
[----:B------:R-:W-:Y:S01]  /*2790*/  IMAD.WIDE.U32 R196, R64, 0x60, RZ ;  /* 0x0000006040c47825 */ /* 0x000fe200078e00ff */
        /* <DEDUP_REMOVED lines=157> */
.L_x_4319:
        /* <DEDUP_REMOVED lines=22> */
.L_x_4203:
[----:B------:R-:W-:Y:S05]  /*32d0*/  BSYNC B0 ;  /* 0x0000000000007941 */ /* 0x000fea0003800000 */
.L_x_4202:
        /* <DEDUP_REMOVED lines=21> */
.L_x_4205:
[----:B------:R-:W-:Y:S05]  /*3430*/  BSYNC B0 ;  /* 0x0000000000007941 */ /* 0x000fea0003800000 */
.L_x_4204:
        /* <DEDUP_REMOVED lines=21> */
.L_x_4207:
[----:B------:R-:W-:Y:S05]  /*3590*/  BSYNC B0 ;  /* 0x0000000000007941 */ /* 0x000fea0003800000 */
.L_x_4206:
        /* <DEDUP_REMOVED lines=21> */
.L_x_4209:
[----:B------:R-:W-:Y:S05]  /*36f0*/  BSYNC B0 ;  /* 0x0000000000007941 */ /* 0x000fea0003800000 */
.L_x_4208:
        /* <DEDUP_REMOVED lines=65> */
.L_x_4216:
[----:B------:R-:W-:Y:S05]  /*3b10*/  BSYNC B0 ;  /* 0x0000000000007941 */ /* 0x000fea0003800000 */
.L_x_4215:
        /* <DEDUP_REMOVED lines=50> */
.L_x_4218:
[----:B------:R-:W-:Y:S05]  /*3e40*/  BSYNC B0 ;  /* 0x0000000000007941 */ /* 0x000fea0003800000 */
.L_x_4217:
        /* <DEDUP_REMOVED lines=50> */
.L_x_4220:
[----:B------:R-:W-:Y:S05]  /*4170*/  BSYNC B0 ;  /* 0x0000000000007941 */ /* 0x000fea0003800000 */
.L_x_4219:
        /* <DEDUP_REMOVED lines=49> */
.L_x_4214:
[----:B------:R-:W-:Y:S05]  /*4490*/  BSYNC B1 ;  /* 0x0000000000017941 */ /* 0x000fea0003800000 */
.L_x_4213:
        /* <DEDUP_REMOVED lines=63> */
.L_x_4224:
[----:B------:R-:W-:Y:S05]  /*4890*/  BSYNC B0 ;  /* 0x0000000000007941 */ /* 0x000fea0003800000 */
.L_x_4223:
        /* <DEDUP_REMOVED lines=53> */
.L_x_4226:
[----:B------:R-:W-:Y:S05]  /*4bf0*/  BSYNC B0 ;  /* 0x0000000000007941 */ /* 0x000fea0003800000 */
.L_x_4225:
        /* <DEDUP_REMOVED lines=53> */
.L_x_4228:
[----:B------:R-:W-:Y:S05]  /*4f50*/  BSYNC B0 ;  /* 0x0000000000007941 */ /* 0x000fea0003800000 */
.L_x_4227:
        /* <DEDUP_REMOVED lines=52> */
.L_x_4222:
[----:B------:R-:W-:Y:S05]  /*52a0*/  BSYNC B1 ;  /* 0x0000000000017941 */ /* 0x000fea0003800000 */
.L_x_4221:
        /* <DEDUP_REMOVED lines=63> */
.L_x_4232:
[----:B------:R-:W-:Y:S05]  /*56a0*/  BSYNC B0 ;  /* 0x0000000000007941 */ /* 0x000fea0003800000 */
.L_x_4231:
        /* <DEDUP_REMOVED lines=53> */
.L_x_4234:
[----:B------:R-:W-:Y:S05]  /*5a00*/  BSYNC B0 ;  /* 0x0000000000007941 */ /* 0x000fea0003800000 */
.L_x_4233:
        /* <DEDUP_REMOVED lines=53> */
.L_x_4236:
[----:B------:R-:W-:Y:S05]  /*5d60*/  BSYNC B0 ;  /* 0x0000000000007941 */ /* 0x000fea0003800000 */
.L_x_4235:
        /* <DEDUP_REMOVED lines=52> */
.L_x_4230:
[----:B------:R-:W-:Y:S05]  /*60b0*/  BSYNC B1 ;  /* 0x0000000000017941 */ /* 0x000fea0003800000 */
.L_x_4229:
        /* <DEDUP_REMOVED lines=65> */
.L_x_4240:
[----:B------:R-:W-:Y:S05]  /*64d0*/  BSYNC B0 ;  /* 0x0000000000007941 */ /* 0x000fea0003800000 */
.L_x_4239:
        /* <DEDUP_REMOVED lines=53> */
.L_x_4242:
[----:B------:R-:W-:Y:S05]  /*6830*/  BSYNC B0 ;  /* 0x0000000000007941 */ /* 0x000fea0003800000 */
.L_x_4241:
        /* <DEDUP_REMOVED lines=53> */
.L_x_4244:
[----:B------:R-:W-:Y:S05]  /*6b90*/  BSYNC B0 ;  /* 0x0000000000007941 */ /* 0x000fea0003800000 */
.L_x_4243:
        /* <DEDUP_REMOVED lines=52> */
.L_x_4238:
[----:B------:R-:W-:Y:S05]  /*6ee0*/  BSYNC B1 ;  /* 0x0000000000017941 */ /* 0x000fea0003800000 */
.L_x_4237:
[----:B-1----:R-:W2:Y:S02]  /*6ef0*/  LD.E R3, [R14.64+0xd0] ;  /* 0x0000d0060e037980 */ /* 0x002ea4000c101900 */
[----:B--2---:R-:W-:Y:S05]  /*6f00*/  IMAD.U32 R3, R3, -0x20, RZ ;  /* 0xffffffe003037824 */ /* 0x004fea00078e00ff */
[C---:B------:R-:W-:Y:S02]  /*6f10*/  LEA R20, P1, R3.reuse, R20, 0x1 ;  /* 0x0000001403147211 */ /* 0x040fe400078208ff */
[C---:B------:R-:W-:Y:S02]  /*6f20*/  LEA R58, P0, R3.reuse, R58, 0x1 ;  /* 0x0000003a033a7211 */ /* 0x040fe400078008ff */
[C---:B------:R-:W-:Y:S02]  /*6f30*/  LEA.HI.X.SX32 R21, R3.reuse, R21, 0x1, P1 ;  /* 0x0000001503157211 */ /* 0x040fe400008f0eff */
[----:B------:R-:W-:Y:S01]  /*6f40*/  LEA.HI.X.SX32 R59, R3, R59, 0x1, P0 ;  /* 0x0000003b033b7211 */ /* 0x000fe200000f0eff */
[----:B------:R-:W-:-:S05]  /*6f50*/  BRA `(.L_x_4245) ;  /* 0x0000680000007947 */ /* 0x000fca0003800000 */
.L_x_4212:
        /* <DEDUP_REMOVED lines=89> */
.L_x_4251:
[----:B------:R-:W-:Y:S05]  /*74f0*/  BSYNC B0 ;  /* 0x0000000000007941 */ /* 0x000fea0003800000 */
.L_x_4250:
[----:B-----5:R3:W-:Y:S02]  /*7500*/  ST.E.128 [R140.64], R44 ;  /* 0x0000002c8c007985 */ /* 0x0207e4000c101d06 */
.L_x_4249:
[----:B------:R-:W-:Y:S05]  /*7510*/  BSYNC B1 ;  /* 0x0000000000017941 */ /* 0x000fea0003800000 */
.L_x_4248:
        /* <DEDUP_REMOVED lines=87> */
.L_x_4255:
[----:B------:R-:W-:Y:S05]  /*7a90*/  BSYNC B0 ;  /* 0x0000000000007941 */ /* 0x000fea0003800000 */
.L_x_4254:
[----:B-----5:R4:W-:Y:S02]  /*7aa0*/  ST.E.128 [R140.64+0x80], R44 ;  /* 0x0000802c8c007985 */ /* 0x0209e4000c101d06 */
.L_x_4253:
[----:B------:R-:W-:Y:S05]  /*7ab0*/  BSYNC B1 ;  /* 0x0000000000017941 */ /* 0x000fea0003800000 */
.L_x_4252:
        /* <DEDUP_REMOVED lines=87> */
.L_x_4259:
[----:B------:R-:W-:Y:S05]  /*8030*/  BSYNC B0 ;  /* 0x0000000000007941 */ /* 0x000fea0003800000 */
.L_x_4258:
[----:B-----5:R4:W-:Y:S02]  /*8040*/  ST.E.128 [R140.64+0x100], R44 ;  /* 0x0001002c8c007985 */ /* 0x0209e4000c101d06 */
.L_x_4257:
[----:B------:R-:W-:Y:S05]  /*8050*/  BSYNC B1 ;  /* 0x0000000000017941 */ /* 0x000fea0003800000 */
.L_x_4256:
        /* <DEDUP_REMOVED lines=86> */
.L_x_4261:
[----:B------:R-:W-:Y:S05]  /*85c0*/  BSYNC B0 ;  /* 0x0000000000007941 */ /* 0x000fea0003800000 */
.L_x_4260:
[----:B-----5:R4:W-:Y:S02]  /*85d0*/  ST.E.128 [R140.64+0x180], R44 ;  /* 0x0001802c8c007985 */ /* 0x0209e4000c101d06 */
.L_x_4247:
[----:B------:R-:W-:Y:S05]  /*85e0*/  BSYNC B2 ;  /* 0x0000000000027941 */ /* 0x000fea0003800000 */
.L_x_4246:
        /* <DEDUP_REMOVED lines=97> */
.L_x_4267:
[----:B------:R-:W-:Y:S05]  /*8c00*/  BSYNC B0 ;  /* 0x0000000000007941 */ /* 0x000fea0003800000 */
.L_x_4266:
[C---:B-1----:R-:W-:Y:S04]  /*8c10*/  LEA R2, P0, R233.reuse, R140, 0x1 ;  /* 0x0000008ce9027211 */ /* 0x042fe800078008ff */
[----:B------:R-:W-:Y:S05]  /*8c20*/  LEA.HI.X R3, R233, R141, R234, 0x1, P0 ;  /* 0x0000008de9037211 */ /* 0x000fea00000f0cea */
[----:B-----5:R1:W-:Y:S04]  /*8c30*/  ST.E.128 [R2.64], R48 ;  /* 0x0000003002007985 */ /* 0x0203e8000c101d06 */
.L_x_4265:
[----:B------:R-:W-:Y:S05]  /*8c40*/  BSYNC B1 ;  /* 0x0000000000017941 */ /* 0x000fea0003800000 */
.L_x_4264:
        /* <DEDUP_REMOVED lines=92> */
.L_x_4271:
[----:B------:R-:W-:Y:S05]  /*9210*/  BSYNC B0 ;  /* 0x0000000000007941 */ /* 0x000fea0003800000 */
.L_x_4270:
[C---:B------:R-:W-:Y:S04]  /*9220*/  LEA R2, P0, R100.reuse, R140, 0x1 ;  /* 0x0000008c64027211 */ /* 0x040fe800078008ff */
[----:B------:R-:W-:Y:S05]  /*9230*/  LEA.HI.X R3, R100, R141, R99, 0x1, P0 ;  /* 0x0000008d64037211 */ /* 0x000fea00000f0c63 */
[----:B-----5:R1:W-:Y:S04]  /*9240*/  ST.E.128 [R2.64], R48 ;  /* 0x0000003002007985 */ /* 0x0203e8000c101d06 */
.L_x_4269:
[----:B------:R-:W-:Y:S05]  /*9250*/  BSYNC B1 ;  /* 0x0000000000017941 */ /* 0x000fea0003800000 */
.L_x_4268:
        /* <DEDUP_REMOVED lines=92> */
.L_x_4275:
[----:B------:R-:W-:Y:S05]  /*9820*/  BSYNC B0 ;  /* 0x0000000000007941 */ /* 0x000fea0003800000 */
.L_x_4274:
[C---:B------:R-:W-:Y:S04]  /*9830*/  LEA R2, P0, R96.reuse, R140, 0x1 ;  /* 0x0000008c60027211 */ /* 0x040fe800078008ff */
[----:B------:R-:W-:Y:S05]  /*9840*/  LEA.HI.X R3, R96, R141, R95, 0x1, P0 ;  /* 0x0000008d60037211 */ /* 0x000fea00000f0c5f */
[----:B-----5:R1:W-:Y:S04]  /*9850*/  ST.E.128 [R2.64], R48 ;  /* 0x0000003002007985 */ /* 0x0203e8000c101d06 */
.L_x_4273:
[----:B------:R-:W-:Y:S05]  /*9860*/  BSYNC B1 ;  /* 0x0000000000017941 */ /* 0x000fea0003800000 */
.L_x_4272:
        /* <DEDUP_REMOVED lines=91> */
.L_x_4277:
[----:B------:R-:W-:Y:S05]  /*9e20*/  BSYNC B0 ;  /* 0x0000000000007941 */ /* 0x000fea0003800000 */
.L_x_4276:
[C---:B------:R-:W-:Y:S04]  /*9e30*/  LEA R2, P0, R90.reuse, R140, 0x1 ;  /* 0x0000008c5a027211 */ /* 0x040fe800078008ff */
[----:B------:R-:W-:Y:S05]  /*9e40*/  LEA.HI.X R3, R90, R141, R89, 0x1, P0 ;  /* 0x0000008d5a037211 */ /* 0x000fea00000f0c59 */
[----:B-----5:R1:W-:Y:S04]  /*9e50*/  ST.E.128 [R2.64], R48 ;  /* 0x0000003002007985 */ /* 0x0203e8000c101d06 */
.L_x_4263:
[----:B------:R-:W-:Y:S05]  /*9e60*/  BSYNC B2 ;  /* 0x0000000000027941 */ /* 0x000fea0003800000 */
.L_x_4262:
        /* <DEDUP_REMOVED lines=97> */
.L_x_4283:
[----:B------:R-:W-:Y:S05]  /*a480*/  BSYNC B0 ;  /* 0x0000000000007941 */ /* 0x000fea0003800000 */
.L_x_4282:
[C---:B------:R-:W-:Y:S04]  /*a490*/  LEA R2, P0, R101.reuse, R140, 0x1 ;  /* 0x0000008c65027211 */ /* 0x040fe800078008ff */
[----:B------:R-:W-:Y:S05]  /*a4a0*/  LEA.HI.X R3, R101, R141, R102, 0x1, P0 ;  /* 0x0000008d65037211 */ /* 0x000fea00000f0c66 */
[----:B-----5:R1:W-:Y:S04]  /*a4b0*/  ST.E.128 [R2.64], R48 ;  /* 0x0000003002007985 */ /* 0x0203e8000c101d06 */
.L_x_4281:
[----:B------:R-:W-:Y:S05]  /*a4c0*/  BSYNC B1 ;  /* 0x0000000000017941 */ /* 0x000fea0003800000 */
.L_x_4280:
        /* <DEDUP_REMOVED lines=28> */
[----:B-1----:R-:W-:Y:S02]  /*a690*/  LEA R208, P0, R205, R136, 0x1 ;  /* 0x00000088cdd07211 */ /* 0x002fe400078008ff */
[-C--:B------:R-:W-:Y:S01]  /*a6a0*/  LEA.HI.X.SX32 R54, R207, R150.reuse, 0x1, P2 ;  /* 0x00000096cf367211 */ /* 0x080fe200010f0eff */
        /* <DEDUP_REMOVED lines=62> */
.L_x_4287:
[----:B------:R-:W-:Y:S05]  /*aa90*/  BSYNC B0 ;  /* 0x0000000000007941 */ /* 0x000fea0003800000 */
.L_x_4286:
[C---:B------:R-:W-:Y:S04]  /*aaa0*/  LEA R2, P0, R98.reuse, R140, 0x1 ;  /* 0x0000008c62027211 */ /* 0x040fe800078008ff */
[----:B------:R-:W-:Y:S05]  /*aab0*/  LEA.HI.X R3, R98, R141, R97, 0x1, P0 ;  /* 0x0000008d62037211 */ /* 0x000fea00000f0c61 */
[----:B-----5:R1:W-:Y:S04]  /*aac0*/  ST.E.128 [R2.64], R48 ;  /* 0x0000003002007985 */ /* 0x0203e8000c101d06 */
.L_x_4285:
[----:B------:R-:W-:Y:S05]  /*aad0*/  BSYNC B1 ;  /* 0x0000000000017941 */ /* 0x000fea0003800000 */
.L_x_4284:
        /* <DEDUP_REMOVED lines=30> */
[----:B------:R-:W-:Y:S01]  /*acc0*/  IMAD.MOV.U32 R205, RZ, RZ, RZ ;  /* 0x000000ffffcd7224 */ /* 0x000fe200078e00ff */
[----:B------:R-:W-:Y:S01]  /*acd0*/  @P1 IADD3 R205, -R54, RZ, RZ ;  /* 0x000000ff36cd1210 */ /* 0x000fe20007ffe1ff */
[----:B------:R-:W3:Y:S01]  /*ace0*/  LD.E.128 R24, [R22.64] ;  /* 0x0000000616187980 */ /* 0x000ee2000c101d00 */
        /* <DEDUP_REMOVED lines=25> */
[C---:B--2---:R-:W-:Y:S01]  /*ae80*/  LOP3.LUT R40, R60.reuse, 0xffff0000, RZ, 0xc0, !PT ;  /* 0xffff00003c287812 */ /* 0x044fe200078ec0ff */
[----:B------:R-:W-:Y:S01]  /*ae90*/  IMAD.U32 R38, R60, 0x10000, RZ ;  /* 0x000100003c267824 */ /* 0x000fe200078e00ff */
[----:B------:R-:W-:Y:S01]  /*aea0*/  SHF.L.U32 R25, R211, 0x10, RZ ;  /* 0x00000010d3197819 */ /* 0x000fe200000006ff */
        /* <DEDUP_REMOVED lines=31> */
.L_x_4291:
[----:B------:R-:W-:Y:S05]  /*b0a0*/  BSYNC B0 ;  /* 0x0000000000007941 */ /* 0x000fea0003800000 */
.L_x_4290:
[C---:B------:R-:W-:Y:S04]  /*b0b0*/  LEA R2, P0, R94.reuse, R140, 0x1 ;  /* 0x0000008c5e027211 */ /* 0x040fe800078008ff */
[----:B------:R-:W-:Y:S05]  /*b0c0*/  LEA.HI.X R3, R94, R141, R93, 0x1, P0 ;  /* 0x0000008d5e037211 */ /* 0x000fea00000f0c5d */
[----:B-----5:R1:W-:Y:S04]  /*b0d0*/  ST.E.128 [R2.64], R48 ;  /* 0x0000003002007985 */ /* 0x0203e8000c101d06 */
.L_x_4289:
[----:B------:R-:W-:Y:S05]  /*b0e0*/  BSYNC B1 ;  /* 0x0000000000017941 */ /* 0x000fea0003800000 */
.L_x_4288:
        /* <DEDUP_REMOVED lines=91> */
.L_x_4293:
[----:B------:R-:W-:Y:S05]  /*b6a0*/  BSYNC B0 ;  /* 0x0000000000007941 */ /* 0x000fea0003800000 */
.L_x_4292:
[C---:B------:R-:W-:Y:S04]  /*b6b0*/  LEA R2, P0, R88.reuse, R140, 0x1 ;  /* 0x0000008c58027211 */ /* 0x040fe800078008ff */
[----:B------:R-:W-:Y:S05]  /*b6c0*/  LEA.HI.X R3, R88, R141, R87, 0x1, P0 ;  /* 0x0000008d58037211 */ /* 0x000fea00000f0c57 */
[----:B-----5:R1:W-:Y:S04]  /*b6d0*/  ST.E.128 [R2.64], R48 ;  /* 0x0000003002007985 */ /* 0x0203e8000c101d06 */
.L_x_4279:
[----:B------:R-:W-:Y:S05]  /*b6e0*/  BSYNC B2 ;  /* 0x0000000000027941 */ /* 0x000fea0003800000 */
.L_x_4278:
        /* <DEDUP_REMOVED lines=98> */
.L_x_4299:
[----:B------:R-:W-:Y:S05]  /*bd10*/  BSYNC B0 ;  /* 0x0000000000007941 */ /* 0x000fea0003800000 */
.L_x_4298:
[----:B------:R-:W-:Y:S02]  /*bd20*/  IMAD R0, R67, 0x60, RZ ;  /* 0x0000006043007824 */ /* 0x000fe400078e02ff */
[----:B------:R-:W-:Y:S05]  /*bd30*/  IMAD.WIDE.U32 R2, R66, 0x60, R140 ;  /* 0x0000006042027825 */ /* 0x000fea00078e008c */
[----:B------:R-:W-:Y:S05]  /*bd40*/  IADD3 R3, R3, R0, RZ ;  /* 0x0000000003037210 */ /* 0x000fea0007ffe0ff */
[----:B-----5:R1:W-:Y:S02]  /*bd50*/  ST.E.128 [R2.64], R48 ;  /* 0x0000003002007985 */ /* 0x0203e4000c101d06 */
.L_x_4297:
[----:B------:R-:W-:Y:S05]  /*bd60*/  BSYNC B1 ;  /* 0x0000000000017941 */ /* 0x000fea0003800000 */
.L_x_4296:
        /* <DEDUP_REMOVED lines=92> */
.L_x_4303:
[----:B------:R-:W-:Y:S05]  /*c330*/  BSYNC B0 ;  /* 0x0000000000007941 */ /* 0x000fea0003800000 */
.L_x_4302:
[C---:B------:R-:W-:Y:S04]  /*c340*/  LEA R2, P0, R92.reuse, R140, 0x1 ;  /* 0x0000008c5c027211 */ /* 0x040fe800078008ff */
[----:B------:R-:W-:Y:S05]  /*c350*/  LEA.HI.X R3, R92, R141, R91, 0x1, P0 ;  /* 0x0000008d5c037211 */ /* 0x000fea00000f0c5b */
[----:B-----5:R1:W-:Y:S04]  /*c360*/  ST.E.128 [R2.64], R48 ;  /* 0x0000003002007985 */ /* 0x0203e8000c101d06 */
.L_x_4301:
[----:B------:R-:W-:Y:S05]  /*c370*/  BSYNC B1 ;  /* 0x0000000000017941 */ /* 0x000fea0003800000 */
.L_x_4300:
        /* <DEDUP_REMOVED lines=92> */
.L_x_4307:
[----:B------:R-:W-:Y:S05]  /*c940*/  BSYNC B0 ;  /* 0x0000000000007941 */ /* 0x000fea0003800000 */
.L_x_4306:
[C---:B------:R-:W-:Y:S04]  /*c950*/  LEA R2, P0, R86.reuse, R140, 0x1 ;  /* 0x0000008c56027211 */ /* 0x040fe800078008ff */
[----:B------:R-:W-:Y:S05]  /*c960*/  LEA.HI.X R3, R86, R141, R85, 0x1, P0 ;  /* 0x0000008d56037211 */ /* 0x000fea00000f0c55 */
[----:B-----5:R1:W-:Y:S04]  /*c970*/  ST.E.128 [R2.64], R48 ;  /* 0x0000003002007985 */ /* 0x0203e8000c101d06 */
.L_x_4305:
[----:B------:R-:W-:Y:S05]  /*c980*/  BSYNC B1 ;  /* 0x0000000000017941 */ /* 0x000fea0003800000 */
.L_x_4304:
        /* <DEDUP_REMOVED lines=91> */
.L_x_4309:
[----:B------:R-:W-:Y:S05]  /*cf40*/  BSYNC B0 ;  /* 0x0000000000007941 */ /* 0x000fea0003800000 */
.L_x_4308:
[C---:B-1----:R-:W-:Y:S04]  /*cf50*/  LEA R2, P0, R84.reuse, R140, 0x1 ;  /* 0x0000008c54027211 */ /* 0x042fe800078008ff */
[----:B------:R-:W-:Y:S05]  /*cf60*/  LEA.HI.X R3, R84, R141, R83, 0x1, P0 ;  /* 0x0000008d54037211 */ /* 0x000fea00000f0c53 */
[----:B-----5:R1:W-:Y:S04]  /*cf70*/  ST.E.128 [R2.64], R24 ;  /* 0x0000001802007985 */ /* 0x0203e8000c101d06 */
.L_x_4295:
[----:B------:R-:W-:Y:S05]  /*cf80*/  BSYNC B2 ;  /* 0x0000000000027941 */ /* 0x000fea0003800000 */
.L_x_4294:
[----:B-12---:R-:W2:Y:S02]  /*cf90*/  LD.E R3, [R14.64+0xd0] ;  /* 0x0000d0060e037980 */ /* 0x006ea4000c101900 */
[----:B--2---:R-:W-:Y:S05]  /*cfa0*/  IMAD.U32 R3, R3, -0x20, RZ ;  /* 0xffffffe003037824 */ /* 0x004fea00078e00ff */
[C---:B------:R-:W-:Y:S02]  /*cfb0*/  LEA R138, P1, R3.reuse, R138, 0x1 ;  /* 0x0000008a038a7211 */ /* 0x040fe400078208ff */
[C---:B------:R-:W-:Y:S02]  /*cfc0*/  LEA R136, P0, R3.reuse, R136, 0x1 ;  /* 0x0000008803887211 */ /* 0x040fe400078008ff */
[C---:B------:R-:W-:Y:S02]  /*cfd0*/  LEA.HI.X.SX32 R139, R3.reuse, R139, 0x1, P1 ;  /* 0x0000008b038b7211 */ /* 0x040fe400008f0eff */
[----:B------:R-:W-:Y:S01]  /*cfe0*/  LEA.HI.X.SX32 R137, R3, R137, 0x1, P0 ;  /* 0x0000008903897211 */ /* 0x000fe200000f0eff */
[----:B------:R-:W-:-:S05]  /*cff0*/  BRA `(.L_x_4245) ;  /* 0x0000076000007947 */ /* 0x000fca0003800000 */
.L_x_4211:
        /* <DEDUP_REMOVED lines=14> */
.L_x_4311:
[----:B------:R-:W-:Y:S05]  /*d0e0*/  BSYNC B0 ;  /* 0x0000000000007941 */ /* 0x000fea0003800000 */
.L_x_4310:
        /* <DEDUP_REMOVED lines=33> */
.L_x_4313:
[----:B------:R-:W-:Y:S05]  /*d300*/  BSYNC B0 ;  /* 0x0000000000007941 */ /* 0x000fea0003800000 */
.L_x_4312:
        /* <DEDUP_REMOVED lines=33> */
.L_x_4315:
[----:B------:R-:W-:Y:S05]  /*d520*/  BSYNC B0 ;  /* 0x0000000000007941 */ /* 0x000fea0003800000 */
.L_x_4314:
        /* <DEDUP_REMOVED lines=35> */
.L_x_4245:
[----:B------:R-:W-:Y:S05]  /*d760*/  BSYNC B3 ;  /* 0x0000000000037941 */ /* 0x000fea0003800000 */
.L_x_4210:
        /* <DEDUP_REMOVED lines=89> */
.L_x_4317:
        /* <DEDUP_REMOVED lines=8> */
.L_x_4318:
[----:B------:R-:W-:Y:S05]  /*dd80*/  BSYNC B0 ;  /* 0x0000000000007941 */ /* 0x000fea0003800000 */
.L_x_4316:
[----:B------:R-:W-:Y:S04]  /*dd90*/  IADD3 R9, R9, -0x1, RZ ;  /* 0xffffffff09097810 */ /* 0x000fe80007ffe0ff */
[----:B------:R-:W-:Y:S11]  /*dda0*/  ISETP.GT.AND P0, PT, R9, R103, PT ;  /* 0x000000670900720c */ /* 0x000ff60003f04270 */
[----:B------:R-:W-:Y:S02]  /*ddb0*/  @!UPT UIADD3 URZ, URZ, URZ, URZ ;  /* 0x0000003f3f3ff290 */ /* 0x000fe4000fffe03f */
[----:B------:R-:W-:-:S05]  /*ddc0*/  @P0 BRA `(.L_x_4319) ;  /* 0xffff53a000000947 */ /* 0x000fca000383ffff */
.L_x_4201:
        /* <DEDUP_REMOVED lines=14> */
[----:B------:R1:W5:Y:S01]  /*deb0*/  LD.E.64 R36, [R14.64+0x150] ;  /* 0x000150060e247980 */ /* 0x000362000c101b00 */
[----:B--2---:R-:W-:-:S04]  /*dec0*/  ISETP.NE.U32.AND P1, PT, R4, RZ, PT ;  /* 0x000000ff0400720c */ /* 0x004fc80003f25070 */
[----:B------:R-:W-:-:S13]  /*ded0*/  ISETP.NE.AND.EX P1, PT, R5, RZ, PT, P1 ;  /* 0x000000ff0500720c */ /* 0x000fda0003f25310 */
[----:B-----5:R-:W-:-:S04]  /*dee0*/  @P1 LEA R20, P0, R241, R4, 0x2 ;  /* 0x00000004f1141211 */ /* 0x020fc800078010ff */
[----:B------:R-:W-:-:S05]  /*def0*/  @P1 LEA.HI.X R21, R241, R5, R74, 0x2, P0 ;  /* 0x00000005f1151211 */ /* 0x000fca00000f144a */
[----:B----4-:R2:W4:Y:S01]  /*df00*/  @P1 LD.E R2, [R20.64] ;  /* 0x0000000614021980 */ /* 0x010522000c101900 */
[----:B------:R-:W-:Y:S02]  /*df10*/  LEA.HI R13, R7, R7, RZ, 0x1 ;  /* 0x00000007070d7211 */ /* 0x000fe400078f08ff */
[----:B------:R-:W-:Y:S02]  /*df20*/  IADD3 R3, P1, R3, R186, RZ ;  /* 0x000000ba03037210 */ /* 0x000fe40007f3e0ff */
[----:B------:R-:W-:Y:S02]  /*df30*/  SHF.R.S32.HI R13, RZ, 0x1, R13 ;  /* 0x00000001ff0d7819 */ /* 0x000fe4000001140d */
[----:B---3--:R-:W-:Y:S01]  /*df40*/  ISETP.NE.AND P4, PT, R0, RZ, PT ;  /* 0x000000ff0000720c */ /* 0x008fe20003f85270 */
[----:B------:R-:W-:Y:S01]  /*df50*/  IMAD.MOV.U32 R190, RZ, RZ, R186 ;  /* 0x000000ffffbe7224 */ /* 0x000fe200078e00ba */
[----:B------:R-:W-:Y:S02]  /*df60*/  LEA R48, P2, R186, R194, 0x1 ;  /* 0x000000c2ba307211 */ /* 0x000fe400078408ff */
[----:B------:R-:W-:Y:S01]  /*df70*/  LEA R5, P0, R192, R186, 0x5 ;  /* 0x000000bac0057211 */ /* 0x000fe200078028ff */
[--C-:B------:R-:W-:Y:S01]  /*df80*/  IMAD.X R6, R17, 0x1, R191.reuse, P1 ;  /* 0x0000000111067824 */ /* 0x100fe200008e06bf */
[----:B------:R-:W-:Y:S01]  /*df90*/  LEA.HI.X R49, R186, R195, R191, 0x1, P2 ;  /* 0x000000c3ba317211 */ /* 0x000fe200010f0cbf */
[----:B------:R-:W-:Y:S01]  /*dfa0*/  IMAD R4, R193, 0x30, RZ ;  /* 0x00000030c1047824 */ /* 0x000fe200078e02ff */
[C---:B------:R-:W-:Y:S01]  /*dfb0*/  LEA.HI.X R8, R192.reuse, R191, R193, 0x5, P0 ;  /* 0x000000bfc0087211 */ /* 0x040fe200000f2cc1 */
[----:B------:R-:W-:Y:S01]  /*dfc0*/  IMAD.WIDE.U32 R190, R192, 0x30, R190 ;  /* 0x00000030c0be7825 */ /* 0x000fe200078e00be */
[----:B------:R-:W-:-:S02]  /*dfd0*/  LEA R46, P1, R3, R194, 0x1 ;  /* 0x000000c2032e7211 */ /* 0x000fc400078208ff */
[-C--:B------:R-:W-:Y:S01]  /*dfe0*/  LEA R42, P0, R5, R194.reuse, 0x1 ;  /* 0x000000c2052a7211 */ /* 0x080fe200078008ff */
[----:B------:R-:W-:Y:S02]  /*dff0*/  IMAD.IADD R17, R240, 0x1, -R71 ;  /* 0x00000001f0117824 */ /* 0x000fe400078e0a47 */
[C---:B--2---:R-:W-:Y:S01]  /*e000*/  IMAD R20, R178.reuse, R13, R77 ;  /* 0x0000000db2147224 */ /* 0x044fe200078e024d */
[-C--:B------:R-:W-:Y:S01]  /*e010*/  LEA.HI.X R47, R3, R195.reuse, R6, 0x1, P1 ;  /* 0x000000c3032f7211 */ /* 0x080fe200008f0c06 */
[----:B------:R-:W-:Y:S01]  /*e020*/  IMAD.IADD R3, R191, 0x1, R4 ;  /* 0x00000001bf037824 */ /* 0x000fe200078e0204 */
[----:B------:R-:W-:Y:S02]  /*e030*/  LEA.HI.X R43, R5, R195, R8, 0x1, P0 ;  /* 0x000000c3052b7211 */ /* 0x000fe400000f0c08 */
[----:B------:R-:W-:Y:S02]  /*e040*/  ISETP.GE.AND P0, PT, R178, R17, PT ;  /* 0x00000011b200720c */ /* 0x000fe40003f06270 */
[----:B------:R-:W-:Y:S01]  /*e050*/  LEA R40, P1, R190, R194, 0x1 ;  /* 0x000000c2be287211 */ /* 0x000fe200078208ff */
[----:B------:R-:W-:Y:S01]  /*e060*/  IMAD.SHL.U32 R45, R13, 0x10, RZ ;  /* 0x000000100d2d7824 */ /* 0x000fe200078e00ff */
[----:B------:R-:W-:-:S02]  /*e070*/  ISETP.GT.AND P0, PT, R73, -0x8, !P0 ;  /* 0xfffffff84900780c */ /* 0x000fc40004704270 */
[----:B------:R-:W-:Y:S02]  /*e080*/  LEA.HI.X R41, R190, R195, R3, 0x1, P1 ;  /* 0x000000c3be297211 */ /* 0x000fe400008f0c03 */
[----:B----4-:R-:W-:-:S05]  /*e090*/  IADD3 R2, R2, R78, R71 ;  /* 0x0000004e02027210 */ /* 0x010fca0007ffe047 */
        /* <DEDUP_REMOVED lines=63> */
.L_x_4328:
[----:B------:R-:W-:Y:S05]  /*e490*/  BSYNC B0 ;  /* 0x0000000000007941 */ /* 0x000fea0003800000 */
.L_x_4327:
[----:B-----5:R3:W-:Y:S02]  /*e4a0*/  STS.128 [R243], R24 ;  /* 0x00000018f3007388 */ /* 0x0207e40000000c00 */
.L_x_4326:
[----:B------:R-:W-:Y:S05]  /*e4b0*/  BSYNC B1 ;  /* 0x0000000000017941 */ /* 0x000fea0003800000 */
.L_x_4325:
        /* <DEDUP_REMOVED lines=47> */
.L_x_4332:
[----:B------:R-:W-:Y:S05]  /*e7b0*/  BSYNC B0 ;  /* 0x0000000000007941 */ /* 0x000fea0003800000 */
.L_x_4331:
[----:B-----5:R1:W-:Y:S02]  /*e7c0*/  STS.128 [R243+0x2000], R24 ;  /* 0x00200018f3007388 */ /* 0x0203e40000000c00 */
.L_x_4330:
[----:B------:R-:W-:Y:S05]  /*e7d0*/  BSYNC B1 ;  /* 0x0000000000017941 */ /* 0x000fea0003800000 */
.L_x_4329:
        /* <DEDUP_REMOVED lines=20> */
[----:B--2---:R-:W-:Y:S01]  /*e920*/  LOP3.LUT R29, R4, 0xffff0000, RZ, 0xc0, !PT ;  /* 0xffff0000041d7812 */ /* 0x004fe200078ec0ff */
        /* <DEDUP_REMOVED lines=26> */
.L_x_4336:
[----:B------:R-:W-:Y:S05]  /*ead0*/  BSYNC B0 ;  /* 0x0000000000007941 */ /* 0x000fea0003800000 */
.L_x_4335:
[----:B-----5:R3:W-:Y:S02]  /*eae0*/  STS.128 [R243+0x4000], R24 ;  /* 0x00400018f3007388 */ /* 0x0207e40000000c00 */
.L_x_4334:
[----:B------:R-:W-:Y:S05]  /*eaf0*/  BSYNC B1 ;  /* 0x0000000000017941 */ /* 0x000fea0003800000 */
.L_x_4333:
        /* <DEDUP_REMOVED lines=46> */
.L_x_4338:
[----:B------:R-:W-:Y:S05]  /*ede0*/  BSYNC B0 ;  /* 0x0000000000007941 */ /* 0x000fea0003800000 */
.L_x_4337:
[----:B-----5:R3:W-:Y:S02]  /*edf0*/  STS.128 [R243+0x6000], R24 ;  /* 0x00600018f3007388 */ /* 0x0207e40000000c00 */
.L_x_4324:
[----:B------:R-:W-:Y:S05]  /*ee00*/  BSYNC B2 ;  /* 0x0000000000027941 */ /* 0x000fea0003800000 */
.L_x_4323:
        /* <DEDUP_REMOVED lines=60> */
.L_x_4344:
[----:B------:R-:W-:Y:S05]  /*f1d0*/  BSYNC B0 ;  /* 0x0000000000007941 */ /* 0x000fea0003800000 */
.L_x_4343:
[----:B-----5:R3:W-:Y:S02]  /*f1e0*/  STS.128 [R243+0x800], R24 ;  /* 0x00080018f3007388 */ /* 0x0207e40000000c00 */
.L_x_4342:
[----:B------:R-:W-:Y:S05]  /*f1f0*/  BSYNC B1 ;  /* 0x0000000000017941 */ /* 0x000fea0003800000 */
.L_x_4341:
        /* <DEDUP_REMOVED lines=47> */
.L_x_4348:
[----:B------:R-:W-:Y:S05]  /*f4f0*/  BSYNC B0 ;  /* 0x0000000000007941 */ /* 0x000fea0003800000 */
.L_x_4347:
[----:B-----5:R3:W-:Y:S02]  /*f500*/  STS.128 [R243+0x2800], R24 ;  /* 0x00280018f3007388 */ /* 0x0207e40000000c00 */
.L_x_4346:
[----:B------:R-:W-:Y:S05]  /*f510*/  BSYNC B1 ;  /* 0x0000000000017941 */ /* 0x000fea0003800000 */
.L_x_4345:
        /* <DEDUP_REMOVED lines=47> */
.L_x_4352:
[----:B------:R-:W-:Y:S05]  /*f810*/  BSYNC B0 ;  /* 0x0000000000007941 */ /* 0x000fea0003800000 */
.L_x_4351:
[----:B-----5:R3:W-:Y:S02]  /*f820*/  STS.128 [R243+0x4800], R24 ;  /* 0x00480018f3007388 */ /* 0x0207e40000000c00 */
.L_x_4350:
[----:B------:R-:W-:Y:S05]  /*f830*/  BSYNC B1 ;  /* 0x0000000000017941 */ /* 0x000fea0003800000 */
.L_x_4349:
        /* <DEDUP_REMOVED lines=40> */
[C---:B------:R-:W-:Y:S01]  /*fac0*/  FFMA.FTZ R22, R26.reuse, R5, -R22 ;  /* 0x000000051a167223 */ /* 0x040fe20000010816 */
[----:B------:R-:W-:Y:S01]  /*fad0*/  F2FP.BF16.PACK_AB R47, R29, R28 ;  /* 0x0000001c1d2f723e */ /* 0x000fe200000010ff */
[----:B------:R-:W-:Y:S01]  /*fae0*/  FFMA.FTZ R3, R26, R3, R46 ;  /* 0x000000031a037223 */ /* 0x000fe2000001002e */
[----:B------:R-:W-:-:S04]  /*faf0*/  F2FP.BF16.PACK_AB R44, R21, R8 ;  /* 0x00000008152c723e */ /* 0x000fc800000010ff */
[----:B------:R-:W-:Y:S02]  /*fb00*/  F2FP.BF16.PACK_AB R46, R3, R22 ;  /* 0x00000016032e723e */ /* 0x000fe400000010ff */
.L_x_4354:
[----:B------:R-:W-:Y:S05]  /*fb10*/  BSYNC B0 ;  /* 0x0000000000007941 */ /* 0x000fea0003800000 */
.L_x_4353:
[----:B-----5:R1:W-:Y:S02]  /*fb20*/  STS.128 [R243+0x6800], R44 ;  /* 0x0068002cf3007388 */ /* 0x0203e40000000c00 */
.L_x_4340:
[----:B------:R-:W-:Y:S05]  /*fb30*/  BSYNC B2 ;  /* 0x0000000000027941 */ /* 0x000fea0003800000 */
.L_x_4339:
        /* <DEDUP_REMOVED lines=24> */
[C---:B-----5:R-:W-:Y:S01]  /*fcc0*/  LOP3.LUT R0, R25.reuse, 0xffff0000, RZ, 0xc0, !PT ;  /* 0xffff000019007812 */ /* 0x060fe200078ec0ff */
[----:B------:R-:W-:Y:S01]  /*fcd0*/  IMAD.U32 R35, R26, 0x10000, RZ ;  /* 0x000100001a237824 */ /* 0x000fe200078e00ff */
[----:B------:R-:W-:Y:S02]  /*fce0*/  SHF.L.U32 R21, R25, 0x10, RZ ;  /* 0x0000001019157819 */ /* 0x000fe400000006ff */
[C---:B------:R-:W-:Y:S02]  /*fcf0*/  SHF.L.U32 R25, R24.reuse, 0x10, RZ ;  /* 0x0000001018197819 */ /* 0x040fe400000006ff */
[----:B------:R-:W-:-:S02]  /*fd00*/  LOP3.LUT R44, R24, 0xffff0000, RZ, 0xc0, !PT ;  /* 0xffff0000182c7812 */ /* 0x000fc400078ec0ff */
        /* <DEDUP_REMOVED lines=8> */
[----:B------:R-:W-:Y:S01]  /*fd90*/  IMAD.U32 R4, R4, 0x10000, RZ ;  /* 0x0001000004047824 */ /* 0x000fe200078e00ff */
[----:B------:R-:W-:Y:S01]  /*fda0*/  SHF.L.U32 R2, R2, 0x10, RZ ;  /* 0x0000001002027819 */ /* 0x000fe200000006ff */
[----:B------:R-:W-:-:S02]  /*fdb0*/  FMUL.FTZ R0, R0, R33 ;  /* 0x0000002100007220 */ /* 0x000fc40000410000 */
[C---:B------:R-:W-:Y:S02]  /*fdc0*/  FFMA.FTZ R24, R21.reuse, R33, -R24 ;  /* 0x0000002115187223 */ /* 0x040fe40000010818 */
[----:B------:R-:W-:Y:S01]  /*fdd0*/  FFMA.FTZ R21, R21, R30, R0 ;  /* 0x0000001e15157223 */ /* 0x000fe20000010000 */
[----:B------:R-:W-:Y:S01]  /*fde0*/  SHF.L.U32 R0, R3, 0x10, RZ ;  /* 0x0000001003007819 */ /* 0x000fe200000006ff */
[C---:B------:R-:W-:Y:S01]  /*fdf0*/  FMUL.FTZ R26, R32.reuse, R27 ;  /* 0x0000001b201a7220 */ /* 0x040fe20000410000 */
[----:B------:R-:W-:Y:S01]  /*fe00*/  SHF.L.U32 R30, R5, 0x10, RZ ;  /* 0x00000010051e7819 */ /* 0x000fe200000006ff */
[----:B------:R-:W-:Y:S02]  /*fe10*/  FMUL.FTZ R32, R32, R31 ;  /* 0x0000001f20207220 */ /* 0x000fe40000410000 */
        /* <DEDUP_REMOVED lines=14> */
.L_x_4360:
[----:B------:R-:W-:Y:S05]  /*ff00*/  BSYNC B0 ;  /* 0x0000000000007941 */ /* 0x000fea0003800000 */
.L_x_4359:
[----:B-----5:R3:W-:Y:S02]  /*ff10*/  STS.128 [R243+0x1000], R24 ;  /* 0x00100018f3007388 */ /* 0x0207e40000000c00 */
.L_x_4358:
[----:B------:R-:W-:Y:S05]  /*ff20*/  BSYNC B1 ;  /* 0x0000000000017941 */ /* 0x000fea0003800000 */
.L_x_4357:
        /* <DEDUP_REMOVED lines=46> */
.L_x_4364:
[----:B------:R-:W-:Y:S05]  /*10210*/  BSYNC B0 ;  /* 0x0000000000007941 */ /* 0x000fea0003800000 */
.L_x_4363:
[----:B-----5:R3:W-:Y:S02]  /*10220*/  STS.128 [R243+0x3000], R24 ;  /* 0x00300018f3007388 */ /* 0x0207e40000000c00 */
.L_x_4362:
[----:B------:R-:W-:Y:S05]  /*10230*/  BSYNC B1 ;  /* 0x0000000000017941 */ /* 0x000fea0003800000 */
.L_x_4361:
        /* <DEDUP_REMOVED lines=46> */
.L_x_4368:
[----:B------:R-:W-:Y:S05]  /*10520*/  BSYNC B0 ;  /* 0x0000000000007941 */ /* 0x000fea0003800000 */
.L_x_4367:
[----:B-----5:R3:W-:Y:S02]  /*10530*/  STS.128 [R243+0x5000], R24 ;  /* 0x00500018f3007388 */ /* 0x0207e40000000c00 */
.L_x_4366:
[----:B------:R-:W-:Y:S05]  /*10540*/  BSYNC B1 ;  /* 0x0000000000017941 */ /* 0x000fea0003800000 */
.L_x_4365:
        /* <DEDUP_REMOVED lines=9> */
[C---:B-----5:R-:W-:Y:S01]  /*105e0*/  IMAD.U32 R32, R27.reuse, 0x10000, RZ ;  /* 0x000100001b207824 */ /* 0x060fe200078e00ff */
[----:B------:R-:W-:Y:S02]  /*105f0*/  LOP3.LUT R30, R27, 0xffff0000, RZ, 0xc0, !PT ;  /* 0xffff00001b1e7812 */ /* 0x000fe400078ec0ff */
[C---:B------:R-:W-:Y:S02]  /*10600*/  LOP3.LUT R0, R25.reuse, 0xffff0000, RZ, 0xc0, !PT ;  /* 0xffff000019007812 */ /* 0x040fe400078ec0ff */
[----:B------:R-:W-:-:S02]  /*10610*/  SHF.L.U32 R21, R25, 0x10, RZ ;  /* 0x0000001019157819 */ /* 0x000fc400000006ff */
[C---:B------:R-:W-:Y:S02]  /*10620*/  LOP3.LUT R34, R24.reuse, 0xffff0000, RZ, 0xc0, !PT ;  /* 0xffff000018227812 */ /* 0x040fe400078ec0ff */
[----:B------:R-:W-:Y:S02]  /*10630*/  SHF.L.U32 R25, R24, 0x10, RZ ;  /* 0x0000001018197819 */ /* 0x000fe400000006ff */
[C---:B------:R-:W-:Y:S02]  /*10640*/  SHF.L.U32 R33, R26.reuse, 0x10, RZ ;  /* 0x000000101a217819 */ /* 0x040fe400000006ff */
[----:B---3--:R-:W-:Y:S02]  /*10650*/  LOP3.LUT R28, R26, 0xffff0000, RZ, 0xc0, !PT ;  /* 0xffff00001a1c7812 */ /* 0x008fe400078ec0ff */
[C---:B--2---:R-:W-:Y:S01]  /*10660*/  LOP3.LUT R27, R2.reuse, 0xffff0000, RZ, 0xc0, !PT ;  /* 0xffff0000021b7812 */ /* 0x044fe200078ec0ff */
[----:B------:R-:W-:Y:S01]  /*10670*/  IMAD.U32 R2, R2, 0x10000, RZ ;  /* 0x0001000002027824 */ /* 0x000fe200078e00ff */
[----:B------:R-:W-:-:S02]  /*10680*/  LOP3.LUT R24, R3, 0xffff0000, RZ, 0xc0, !PT ;  /* 0xffff000003187812 */ /* 0x000fc400078ec0ff */
[----:B----4-:R-:W-:Y:S01]  /*10690*/  LOP3.LUT R31, R4, 0xffff0000, RZ, 0xc0, !PT ;  /* 0xffff0000041f7812 */ /* 0x010fe200078ec0ff */
[----:B------:R-:W-:Y:S01]  /*106a0*/  FMUL.FTZ R22, R0, R27 ;  /* 0x0000001b00167220 */ /* 0x000fe20000410000 */
[C---:B------:R-:W-:Y:S01]  /*106b0*/  LOP3.LUT R23, R5.reuse, 0xffff0000, RZ, 0xc0, !PT ;  /* 0xffff000005177812 */ /* 0x040fe200078ec0ff */
[----:B------:R-:W-:Y:S01]  /*106c0*/  IMAD.U32 R5, R5, 0x10000, RZ ;  /* 0x0001000005057824 */ /* 0x000fe200078e00ff */
[----:B------:R-:W-:Y:S01]  /*106d0*/  SHF.L.U32 R4, R4, 0x10, RZ ;  /* 0x0000001004047819 */ /* 0x000fe200000006ff */
[-C--:B------:R-:W-:Y:S01]  /*106e0*/  FMUL.FTZ R0, R0, R31.reuse ;  /* 0x0000001f00007220 */ /* 0x080fe20000410000 */
[----:B------:R-:W-:Y:S01]  /*106f0*/  SHF.L.U32 R3, R3, 0x10, RZ ;  /* 0x0000001003037819 */ /* 0x000fe200000006ff */
[C---:B------:R-:W-:Y:S02]  /*10700*/  FFMA.FTZ R22, R21.reuse, R31, -R22 ;  /* 0x0000001f15167223 */ /* 0x040fe40000010816 */
[----:B------:R-:W-:Y:S02]  /*10710*/  FFMA.FTZ R21, R21, R27, R0 ;  /* 0x0000001b15157223 */ /* 0x000fe40000010000 */
[----:B------:R-:W-:-:S02]  /*10720*/  FMUL.FTZ R27, R30, R23 ;  /* 0x000000171e1b7220 */ /* 0x000fc40000410000 */
[C---:B------:R-:W-:Y:S01]  /*10730*/  FMUL.FTZ R0, R34.reuse, R2 ;  /* 0x0000000222007220 */ /* 0x040fe20000410000 */
[----:B------:R-:W-:Y:S01]  /*10740*/  F2FP.BF16.PACK_AB R21, R21, R22 ;  /* 0x000000161515723e */ /* 0x000fe200000010ff */
[----:B------:R-:W-:Y:S02]  /*10750*/  FMUL.FTZ R34, R34, R4 ;  /* 0x0000000422227220 */ /* 0x000fe40000410000 */
[-C--:B------:R-:W-:Y:S02]  /*10760*/  FMUL.FTZ R26, R30, R24.reuse ;  /* 0x000000181e1a7220 */ /* 0x080fe40000410000 */
[----:B------:R-:W-:Y:S02]  /*10770*/  FFMA.FTZ R27, R32, R24, R27 ;  /* 0x00000018201b7223 */ /* 0x000fe4000001001b */
[C---:B------:R-:W-:Y:S02]  /*10780*/  FMUL.FTZ R24, R28.reuse, R3 ;  /* 0x000000031c187220 */ /* 0x040fe40000410000 */
[----:B------:R-:W-:-:S02]  /*10790*/  FMUL.FTZ R28, R28, R5 ;  /* 0x000000051c1c7220 */ /* 0x000fc40000410000 */
[C---:B------:R-:W-:Y:S02]  /*107a0*/  FFMA.FTZ R0, R25.reuse, R4, -R0 ;  /* 0x0000000419007223 */ /* 0x040fe40000010800 */
[----:B------:R-:W-:Y:S02]  /*107b0*/  FFMA.FTZ R25, R25, R2, R34 ;  /* 0x0000000219197223 */ /* 0x000fe40000010022 */
[----:B------:R-:W-:Y:S02]  /*107c0*/  FFMA.FTZ R26, R32, R23, -R26 ;  /* 0x00000017201a7223 */ /* 0x000fe4000001081a */
[----:B------:R-:W-:Y:S01]  /*107d0*/  FFMA.FTZ R24, R33, R5, -R24 ;  /* 0x0000000521187223 */ /* 0x000fe20000010818 */
[----:B------:R-:W-:Y:S01]  /*107e0*/  F2FP.BF16.PACK_AB R0, R25, R0 ;  /* 0x000000001900723e */ /* 0x000fe200000010ff */
[----:B------:R-:W-:Y:S01]  /*107f0*/  FFMA.FTZ R3, R33, R3, R28 ;  /* 0x0000000321037223 */ /* 0x000fe2000001001c */
[----:B------:R-:W-:Y:S02]  /*10800*/  F2FP.BF16.PACK_AB R27, R27, R26 ;  /* 0x0000001a1b1b723e */ /* 0x000fe400000010ff */
[----:B------:R-:W-:-:S02]  /*10810*/  MOV R25, R21 ;  /* 0x0000001500197202 */ /* 0x000fc40000000f00 */
[----:B------:R-:W-:Y:S02]  /*10820*/  F2FP.BF16.PACK_AB R26, R3, R24 ;  /* 0x00000018031a723e */ /* 0x000fe400000010ff */
[----:B------:R-:W-:Y:S02]  /*10830*/  MOV R24, R0 ;  /* 0x0000000000187202 */ /* 0x000fe40000000f00 */
.L_x_4370:
[----:B------:R-:W-:Y:S05]  /*10840*/  BSYNC B0 ;  /* 0x0000000000007941 */ /* 0x000fea0003800000 */
.L_x_4369:
[----:B-----5:R3:W-:Y:S02]  /*10850*/  STS.128 [R243+0x7000], R24 ;  /* 0x00700018f3007388 */ /* 0x0207e40000000c00 */
.L_x_4356:
[----:B------:R-:W-:Y:S05]  /*10860*/  BSYNC B2 ;  /* 0x0000000000027941 */ /* 0x000fea0003800000 */
.L_x_4355:
        /* <DEDUP_REMOVED lines=26> */
[----:B------:R-:W-:Y:S02]  /*10a10*/  LOP3.LUT R0, R21, 0xffff0000, RZ, 0xc0, !PT ;  /* 0xffff000015007812 */ /* 0x000fe400078ec0ff */
[----:B------:R-:W-:-:S02]  /*10a20*/  SHF.L.U32 R30, R23, 0x10, RZ ;  /* 0x00000010171e7819 */ /* 0x000fc400000006ff */
[----:B------:R-:W-:Y:S02]  /*10a30*/  LOP3.LUT R28, R23, 0xffff0000, RZ, 0xc0, !PT ;  /* 0xffff0000171c7812 */ /* 0x000fe400078ec0ff */
[----:B------:R-:W-:Y:S02]  /*10a40*/  SHF.L.U32 R5, R21, 0x10, RZ ;  /* 0x0000001015057819 */ /* 0x000fe400000006ff */
[----:B------:R-:W-:Y:S02]  /*10a50*/  LOP3.LUT R32, R22, 0xffff0000, RZ, 0xc0, !PT ;  /* 0xffff000016207812 */ /* 0x000fe400078ec0ff */
[C---:B--2---:R-:W-:Y:S02]  /*10a60*/  LOP3.LUT R20, R2.reuse, 0xffff0000, RZ, 0xc0, !PT ;  /* 0xffff000002147812 */ /* 0x044fe400078ec0ff */
[----:B------:R-:W-:Y:S02]  /*10a70*/  SHF.L.U32 R2, R2, 0x10, RZ ;  /* 0x0000001002027819 */ /* 0x000fe400000006ff */
[----:B---3--:R-:W-:Y:S01]  /*10a80*/  LOP3.LUT R23, R16, 0xffff0000, RZ, 0xc0, !PT ;  /* 0xffff000010177812 */ /* 0x008fe200078ec0ff */
        /* <DEDUP_REMOVED lines=26> */
.L_x_4375:
[----:B------:R-:W-:Y:S05]  /*10c30*/  BSYNC B0 ;  /* 0x0000000000007941 */ /* 0x000fea0003800000 */
.L_x_4374:
[----:B-----5:R1:W-:Y:S02]  /*10c40*/  STS.128 [R243+0x1800], R20 ;  /* 0x00180014f3007388 */ /* 0x0203e40000000c00 */
.L_x_4373:
[----:B------:R-:W-:Y:S05]  /*10c50*/  BSYNC B1 ;  /* 0x0000000000017941 */ /* 0x000fea0003800000 */
.L_x_4372:
        /* <DEDUP_REMOVED lines=11> */
[----:B------:R-:W-:Y:S01]  /*10d10*/  IMAD.U32 R29, R18, 0x10000, RZ ;  /* 0x00010000121d7824 */ /* 0x000fe200078e00ff */
[----:B------:R-:W-:Y:S02]  /*10d20*/  SHF.L.U32 R5, R17, 0x10, RZ ;  /* 0x0000001011057819 */ /* 0x000fe400000006ff */
[C---:B------:R-:W-:Y:S02]  /*10d30*/  SHF.L.U32 R17, R16.reuse, 0x10, RZ ;  /* 0x0000001010117819 */ /* 0x040fe400000006ff */
[----:B------:R-:W-:-:S02]  /*10d40*/  LOP3.LUT R30, R16, 0xffff0000, RZ, 0xc0, !PT ;  /* 0xffff0000101e7812 */ /* 0x000fc400078ec0ff */
[C---:B------:R-:W-:Y:S02]  /*10d50*/  SHF.L.U32 R28, R19.reuse, 0x10, RZ ;  /* 0x00000010131c7819 */ /* 0x040fe400000006ff */
[----:B-1----:R-:W-:Y:S02]  /*10d60*/  LOP3.LUT R22, R19, 0xffff0000, RZ, 0xc0, !PT ;  /* 0xffff000013167812 */ /* 0x002fe400078ec0ff */
[----:B------:R-:W-:Y:S02]  /*10d70*/  LOP3.LUT R31, R18, 0xffff0000, RZ, 0xc0, !PT ;  /* 0xffff0000121f7812 */ /* 0x000fe400078ec0ff */
[----:B--2---:R-:W-:Y:S02]  /*10d80*/  LOP3.LUT R20, R2, 0xffff0000, RZ, 0xc0, !PT ;  /* 0xffff000002147812 */ /* 0x004fe400078ec0ff */
[----:B------:R-:W-:Y:S02]  /*10d90*/  LOP3.LUT R19, R3, 0xffff0000, RZ, 0xc0, !PT ;  /* 0xffff000003137812 */ /* 0x000fe400078ec0ff */
[----:B---3--:R-:W-:Y:S01]  /*10da0*/  LOP3.LUT R23, R12, 0xffff0000, RZ, 0xc0, !PT ;  /* 0xffff00000c177812 */ /* 0x008fe200078ec0ff */
        /* <DEDUP_REMOVED lines=25> */
.L_x_4379:
[----:B------:R-:W-:Y:S05]  /*10f40*/  BSYNC B0 ;  /* 0x0000000000007941 */ /* 0x000fea0003800000 */
.L_x_4378:
[----:B-----5:R1:W-:Y:S02]  /*10f50*/  STS.128 [R243+0x3800], R16 ;  /* 0x00380010f3007388 */ /* 0x0203e40000000c00 */
.L_x_4377:
[----:B------:R-:W-:Y:S05]  /*10f60*/  BSYNC B1 ;  /* 0x0000000000017941 */ /* 0x000fea0003800000 */
.L_x_4376:
        /* <DEDUP_REMOVED lines=10> */
[C---:B-----5:R-:W-:Y:S01]  /*11010*/  IMAD.U32 R23, R19.reuse, 0x10000, RZ ;  /* 0x0001000013177824 */ /* 0x060fe200078e00ff */
[----:B------:R-:W-:Y:S02]  /*11020*/  LOP3.LUT R22, R19, 0xffff0000, RZ, 0xc0, !PT ;  /* 0xffff000013167812 */ /* 0x000fe400078ec0ff */
[C---:B------:R-:W-:Y:S02]  /*11030*/  LOP3.LUT R0, R17.reuse, 0xffff0000, RZ, 0xc0, !PT ;  /* 0xffff000011007812 */ /* 0x040fe400078ec0ff */
[----:B------:R-:W-:-:S02]  /*11040*/  SHF.L.U32 R5, R17, 0x10, RZ ;  /* 0x0000001011057819 */ /* 0x000fc400000006ff */
[C---:B------:R-:W-:Y:S02]  /*11050*/  SHF.L.U32 R11, R16.reuse, 0x10, RZ ;  /* 0x00000010100b7819 */ /* 0x040fe400000006ff */
[----:B------:R-:W-:Y:S02]  /*11060*/  LOP3.LUT R29, R16, 0xffff0000, RZ, 0xc0, !PT ;  /* 0xffff0000101d7812 */ /* 0x000fe400078ec0ff */
[C---:B------:R-:W-:Y:S02]  /*11070*/  LOP3.LUT R30, R18.reuse, 0xffff0000, RZ, 0xc0, !PT ;  /* 0xffff0000121e7812 */ /* 0x040fe400078ec0ff */
[----:B------:R-:W-:Y:S02]  /*11080*/  SHF.L.U32 R28, R18, 0x10, RZ ;  /* 0x00000010121c7819 */ /* 0x000fe400000006ff */
[C---:B--2---:R-:W-:Y:S01]  /*11090*/  LOP3.LUT R19, R2.reuse, 0xffff0000, RZ, 0xc0, !PT ;  /* 0xffff000002137812 */ /* 0x044fe200078ec0ff */
[----:B------:R-:W-:Y:S01]  /*110a0*/  IMAD.U32 R2, R2, 0x10000, RZ ;  /* 0x0001000002027824 */ /* 0x000fe200078e00ff */
[----:B------:R-:W-:-:S02]  /*110b0*/  LOP3.LUT R17, R3, 0xffff0000, RZ, 0xc0, !PT ;  /* 0xffff000003117812 */ /* 0x000fc400078ec0ff */
[----:B---3--:R-:W-:Y:S01]  /*110c0*/  LOP3.LUT R21, R12, 0xffff0000, RZ, 0xc0, !PT ;  /* 0xffff00000c157812 */ /* 0x008fe200078ec0ff */
        /* <DEDUP_REMOVED lines=11> */
[----:B------:R-:W-:Y:S01]  /*11180*/  FMUL.FTZ R0, R29, R2 ;  /* 0x000000021d007220 */ /* 0x000fe20000410000 */
[----:B------:R-:W-:Y:S01]  /*11190*/  F2FP.BF16.PACK_AB R5, R5, R16 ;  /* 0x000000100505723e */ /* 0x000fe200000010ff */
[----:B------:R-:W-:Y:S02]  /*111a0*/  FMUL.FTZ R30, R30, R13 ;  /* 0x0000000d1e1e7220 */ /* 0x000fe40000410000 */
[C---:B------:R-:W-:Y:S02]  /*111b0*/  FFMA.FTZ R18, R23.reuse, R20, -R18 ;  /* 0x0000001417127223 */ /* 0x040fe40000010812 */
[----:B------:R-:W-:-:S02]  /*111c0*/  FFMA.FTZ R17, R23, R17, R22 ;  /* 0x0000001117117223 */ /* 0x000fc40000010016 */
[-C--:B------:R-:W-:Y:S02]  /*111d0*/  FMUL.FTZ R29, R29, R12.reuse ;  /* 0x0000000c1d1d7220 */ /* 0x080fe40000410000 */
        /* <DEDUP_REMOVED lines=8> */
[----:B------:R-:W-:Y:S02]  /*11260*/  MOV R19, R2 ;  /* 0x0000000200137202 */ /* 0x000fe40000000f00 */
.L_x_4383:
[----:B------:R-:W-:Y:S05]  /*11270*/  BSYNC B0 ;  /* 0x0000000000007941 */ /* 0x000fea0003800000 */
.L_x_4382:
[----:B-----5:R1:W-:Y:S02]  /*11280*/  STS.128 [R243+0x5800], R16 ;  /* 0x00580010f3007388 */ /* 0x0203e40000000c00 */
.L_x_4381:
[----:B------:R-:W-:Y:S05]  /*11290*/  BSYNC B1 ;  /* 0x0000000000017941 */ /* 0x000fea0003800000 */
.L_x_4380:
        /* <DEDUP_REMOVED lines=45> */
.L_x_4385:
[----:B------:R-:W-:Y:S05]  /*11570*/  BSYNC B0 ;  /* 0x0000000000007941 */ /* 0x000fea0003800000 */
.L_x_4384:
[----:B-----5:R1:W-:Y:S01]  /*11580*/  STS.128 [R243+0x7800], R40 ;  /* 0x00780028f3007388 */ /* 0x0203e20000000c00 */
[----:B------:R-:W-:Y:S05]  /*11590*/  BRA `(.L_x_4371) ;  /* 0x0000672000007947 */ /* 0x000fea0003800000 */
.L_x_4322:
        /* <DEDUP_REMOVED lines=62> */
[----:B------:R-:W-:Y:S02]  /*11980*/  @!P1 FADD.FTZ R27, -R27, -RZ ;  /* 0x800000ff1b1b9221 */ /* 0x000fe40000010100 */
[----:B------:R-:W-:Y:S01]  /*11990*/  FMUL.FTZ R53, R44, R53 ;  /* 0x000000352c357220 */ /* 0x000fe20000410000 */
[----:B------:R-:W-:Y:S01]  /*119a0*/  LOP3.LUT R44, R29, 0xffff0000, RZ, 0xc0, !PT ;  /* 0xffff00001d2c7812 */ /* 0x000fe200078ec0ff */
[----:B------:R-:W-:Y:S02]  /*119b0*/  FMUL.FTZ R25, R22, R25 ;  /* 0x0000001916197220 */ /* 0x000fe40000410000 */
        /* <DEDUP_REMOVED lines=23> */
.L_x_4391:
[----:B------:R-:W-:Y:S05]  /*11b30*/  BSYNC B0 ;  /* 0x0000000000007941 */ /* 0x000fea0003800000 */
.L_x_4390:
[----:B-----5:R3:W-:Y:S02]  /*11b40*/  STS.128 [R243], R32 ;  /* 0x00000020f3007388 */ /* 0x0207e40000000c00 */
.L_x_4389:
[----:B------:R-:W-:Y:S05]  /*11b50*/  BSYNC B1 ;  /* 0x0000000000017941 */ /* 0x000fea0003800000 */
.L_x_4388:
        /* <DEDUP_REMOVED lines=59> */
[----:B----4-:R-:W-:Y:S01]  /*11f10*/  SHF.L.U32 R20, R29, 0x10, RZ ;  /* 0x000000101d147819 */ /* 0x010fe200000006ff */
        /* <DEDUP_REMOVED lines=27> */
.L_x_4395:
[----:B------:R-:W-:Y:S05]  /*120d0*/  BSYNC B0 ;  /* 0x0000000000007941 */ /* 0x000fea0003800000 */
.L_x_4394:
[----:B-----5:R1:W-:Y:S02]  /*120e0*/  STS.128 [R243+0x2000], R32 ;  /* 0x00200020f3007388 */ /* 0x0203e40000000c00 */
.L_x_4393:
[----:B------:R-:W-:Y:S05]  /*120f0*/  BSYNC B1 ;  /* 0x0000000000017941 */ /* 0x000fea0003800000 */
.L_x_4392:
        /* <DEDUP_REMOVED lines=87> */
.L_x_4399:
[----:B------:R-:W-:Y:S05]  /*12670*/  BSYNC B0 ;  /* 0x0000000000007941 */ /* 0x000fea0003800000 */
.L_x_4398:
[----:B-----5:R3:W-:Y:S02]  /*12680*/  STS.128 [R243+0x4000], R32 ;  /* 0x00400020f3007388 */ /* 0x0207e40000000c00 */
.L_x_4397:
[----:B------:R-:W-:Y:S05]  /*12690*/  BSYNC B1 ;  /* 0x0000000000017941 */ /* 0x000fea0003800000 */
.L_x_4396:
        /* <DEDUP_REMOVED lines=86> */
.L_x_4401:
[----:B------:R-:W-:Y:S05]  /*12c00*/  BSYNC B0 ;  /* 0x0000000000007941 */ /* 0x000fea0003800000 */
.L_x_4400:
[----:B-----5:R3:W-:Y:S02]  /*12c10*/  STS.128 [R243+0x6000], R32 ;  /* 0x00600020f3007388 */ /* 0x0207e40000000c00 */
.L_x_4387:
[----:B------:R-:W-:Y:S05]  /*12c20*/  BSYNC B2 ;  /* 0x0000000000027941 */ /* 0x000fea0003800000 */
.L_x_4386:
        /* <DEDUP_REMOVED lines=27> */
[----:B------:R-:W3:Y:S03]  /*12de0*/  LD.E.128 R24, [R24.64] ;  /* 0x0000000618187980 */ /* 0x000ee6000c101d00 */
[C---:B------:R-:W-:Y:S01]  /*12df0*/  IADD3 R29, P1, R5.reuse, R4, RZ ;  /* 0x00000004051d7210 */ /* 0x040fe20007f3e0ff */
[----:B--2---:R-:W2:Y:S03]  /*12e00*/  LD.E.128 R20, [R20.64] ;  /* 0x0000000614147980 */ /* 0x004ea6000c101d00 */
[----:B------:R-:W-:Y:S02]  /*12e10*/  LEA.HI.X.SX32 R3, R5, R3, 0x1, P1 ;  /* 0x0000000305037211 */ /* 0x000fe400008f0eff */
[----:B------:R-:W-:-:S04]  /*12e20*/  LEA R28, P1, R29, R38, 0x1 ;  /* 0x000000261d1c7211 */ /* 0x000fc800078208ff */
        /* <DEDUP_REMOVED lines=35> */
[C---:B----4-:R-:W-:Y:S01]  /*13060*/  LOP3.LUT R34, R29.reuse, 0xffff0000, RZ, 0xc0, !PT ;  /* 0xffff00001d227812 */ /* 0x050fe200078ec0ff */
[----:B------:R-:W-:Y:S01]  /*13070*/  FMUL.FTZ R25, R20, R25 ;  /* 0x0000001914197220 */ /* 0x000fe20000410000 */
[----:B------:R-:W-:Y:S01]  /*13080*/  SHF.L.U32 R20, R29, 0x10, RZ ;  /* 0x000000101d147819 */ /* 0x000fe200000006ff */
        /* <DEDUP_REMOVED lines=21> */
[----:B------:R-:W-:Y:S01]  /*131e0*/  FFMA.FTZ R8, R8, R30, R27 ;  /* 0x0000001e08087223 */ /* 0x000fe2000001001b */
[----:B------:R-:W-:-:S04]  /*131f0*/  F2FP.BF16.PACK_AB R34, R16, R29 ;  /* 0x0000001d1022723e */ /* 0x000fc800000010ff */
[----:B------:R-:W-:Y:S02]  /*13200*/  F2FP.BF16.PACK_AB R35, R8, R25 ;  /* 0x000000190823723e */ /* 0x000fe400000010ff */
.L_x_4407:
[----:B------:R-:W-:Y:S05]  /*13210*/  BSYNC B0 ;  /* 0x0000000000007941 */ /* 0x000fea0003800000 */
.L_x_4406:
[----:B-----5:R3:W-:Y:S02]  /*13220*/  STS.128 [R243+0x800], R32 ;  /* 0x00080020f3007388 */ /* 0x0207e40000000c00 */
.L_x_4405:
[----:B------:R-:W-:Y:S05]  /*13230*/  BSYNC B1 ;  /* 0x0000000000017941 */ /* 0x000fea0003800000 */
.L_x_4404:
        /* <DEDUP_REMOVED lines=25> */
[----:B--2---:R-:W2:Y:S03]  /*133d0*/  LD.E.128 R20, [R20.64+0x80] ;  /* 0x0000800614147980 */ /* 0x004ea6000c101d00 */
        /* <DEDUP_REMOVED lines=64> */
.L_x_4411:
[----:B------:R-:W-:Y:S05]  /*137e0*/  BSYNC B0 ;  /* 0x0000000000007941 */ /* 0x000fea0003800000 */
.L_x_4410:
[----:B-----5:R3:W-:Y:S02]  /*137f0*/  STS.128 [R243+0x2800], R32 ;  /* 0x00280020f3007388 */ /* 0x0207e40000000c00 */
.L_x_4409:
[----:B------:R-:W-:Y:S05]  /*13800*/  BSYNC B1 ;  /* 0x0000000000017941 */ /* 0x000fea0003800000 */
.L_x_4408:
        /* <DEDUP_REMOVED lines=90> */
.L_x_4415:
[----:B------:R-:W-:Y:S05]  /*13db0*/  BSYNC B0 ;  /* 0x0000000000007941 */ /* 0x000fea0003800000 */
.L_x_4414:
[----:B-----5:R3:W-:Y:S02]  /*13dc0*/  STS.128 [R243+0x4800], R32 ;  /* 0x00480020f3007388 */ /* 0x0207e40000000c00 */
.L_x_4413:
[----:B------:R-:W-:Y:S05]  /*13dd0*/  BSYNC B1 ;  /* 0x0000000000017941 */ /* 0x000fea0003800000 */
.L_x_4412:
        /* <DEDUP_REMOVED lines=23> */
[----:B-1-3--:R-:W-:-:S04]  /*13f50*/  IADD3 R33, P1, R5, R4, RZ ;  /* 0x0000000405217210 */ /* 0x00afc80007f3e0ff */
[----:B------:R-:W-:Y:S01]  /*13f60*/  LEA.HI.X.SX32 R3, R5, R3, 0x1, P1 ;  /* 0x0000000305037211 */ /* 0x000fe200008f0eff */
[----:B------:R-:W3:Y:S01]  /*13f70*/  LD.E.128 R24, [R24.64] ;  /* 0x0000000618187980 */ /* 0x000ee2000c101d00 */
        /* <DEDUP_REMOVED lines=12> */
[----:B------:R-:W-:Y:S02]  /*14040*/  LOP3.LUT R28, R28, 0xffff0000, RZ, 0xc0, !PT ;  /* 0xffff00001c1c7812 */ /* 0x000fe400078ec0ff */
[----:B------:R-:W-:Y:S02]  /*14050*/  LOP3.LUT R48, R29, 0xffff0000, RZ, 0xc0, !PT ;  /* 0xffff00001d307812 */ /* 0x000fe400078ec0ff */
[----:B---3--:R-:W-:Y:S02]  /*14060*/  LOP3.LUT R23, R24, 0xffff0000, RZ, 0xc0, !PT ;  /* 0xffff000018177812 */ /* 0x008fe400078ec0ff */
[C---:B------:R-:W-:Y:S01]  /*14070*/  SHF.L.U32 R22, R25.reuse, 0x10, RZ ;  /* 0x0000001019167819 */ /* 0x040fe200000006ff */
[----:B------:R-:W-:Y:S01]  /*14080*/  IMAD.U32 R46, R26, 0x10000, RZ ;  /* 0x000100001a2e7824 */ /* 0x000fe200078e00ff */
[----:B------:R-:W-:Y:S01]  /*14090*/  LOP3.LUT R47, R25, 0xffff0000, RZ, 0xc0, !PT ;  /* 0xffff0000192f7812 */ /* 0x000fe200078ec0ff */
[----:B------:R-:W-:Y:S01]  /*140a0*/  IMAD.U32 R44, R24, 0x10000, RZ ;  /* 0x00010000182c7824 */ /* 0x000fe200078e00ff */
[----:B------:R-:W-:Y:S01]  /*140b0*/  LOP3.LUT R25, R26, 0xffff0000, RZ, 0xc0, !PT ;  /* 0xffff00001a197812 */ /* 0x000fe200078ec0ff */
[C---:B------:R-:W-:Y:S01]  /*140c0*/  IMAD.U32 R24, R27.reuse, 0x10000, RZ ;  /* 0x000100001b187824 */ /* 0x040fe200078e00ff */
[----:B------:R-:W-:Y:S01]  /*140d0*/  LOP3.LUT R26, R27, 0xffff0000, RZ, 0xc0, !PT ;  /* 0xffff00001b1a7812 */ /* 0x000fe200078ec0ff */
[----:B------:R-:W-:Y:S01]  /*140e0*/  IMAD.U32 R27, R29, 0x10000, RZ ;  /* 0x000100001d1b7824 */ /* 0x000fe200078e00ff */
[----:B------:R-:W-:Y:S01]  /*140f0*/  SHF.L.U32 R51, R30, 0x10, RZ ;  /* 0x000000101e337819 */ /* 0x000fe200000006ff */
[----:B------:R-:W-:-:S02]  /*14100*/  @!P0 FADD.FTZ R23, -R23, -RZ ;  /* 0x800000ff17178221 */ /* 0x000fc40000010100 */
        /* <DEDUP_REMOVED lines=8> */
[C---:B----4-:R-:W-:Y:S01]  /*14190*/  SHF.L.U32 R28, R32.reuse, 0x10, RZ ;  /* 0x00000010201c7819 */ /* 0x050fe200000006ff */
[----:B------:R-:W-:Y:S01]  /*141a0*/  FMUL.FTZ R22, R27, R22 ;  /* 0x000000161b167220 */ /* 0x000fe20000410000 */
[----:B------:R-:W-:Y:S01]  /*141b0*/  LOP3.LUT R27, R32, 0xffff0000, RZ, 0xc0, !PT ;  /* 0xffff0000201b7812 */ /* 0x000fe200078ec0ff */
[----:B------:R-:W-:-:S02]  /*141c0*/  @!P0 FADD.FTZ R46, -R46, -RZ ;  /* 0x800000ff2e2e8221 */ /* 0x000fc40000010100 */
[----:B------:R-:W-:Y:S02]  /*141d0*/  @!P0 FADD.FTZ R24, -R24, -RZ ;  /* 0x800000ff18188221 */ /* 0x000fe40000010100 */
[----:B------:R-:W-:Y:S02]  /*141e0*/  @!P0 FADD.FTZ R47, -R47, -RZ ;  /* 0x800000ff2f2f8221 */ /* 0x000fe40000010100 */
[----:B------:R-:W-:Y:S01]  /*141f0*/  FMUL.FTZ R44, R49, R44 ;  /* 0x0000002c312c7220 */ /* 0x000fe20000410000 */
[----:B------:R-:W-:Y:S01]  /*14200*/  SHF.L.U32 R32, R34, 0x10, RZ ;  /* 0x0000001022207819 */ /* 0x000fe200000006ff */
[----:B------:R-:W-:Y:S01]  /*14210*/  FMUL.FTZ R25, R30, R25 ;  /* 0x000000191e197220 */ /* 0x000fe20000410000 */
[----:B------:R-:W-:Y:S01]  /*14220*/  LOP3.LUT R30, R34, 0xffff0000, RZ, 0xc0, !PT ;  /* 0xffff0000221e7812 */ /* 0x000fe200078ec0ff */
[----:B------:R-:W-:Y:S01]  /*14230*/  FMUL.FTZ R31, R31, R26 ;  /* 0x0000001a1f1f7220 */ /* 0x000fe20000410000 */
[----:B------:R-:W-:Y:S01]  /*14240*/  LOP3.LUT R34, R35, 0xffff0000, RZ, 0xc0, !PT ;  /* 0xffff000023227812 */ /* 0x000fe200078ec0ff */
[C---:B------:R-:W-:Y:S01]  /*14250*/  IMAD.U32 R26, R33.reuse, 0x10000, RZ ;  /* 0x00010000211a7824 */ /* 0x040fe200078e00ff */
[----:B------:R-:W-:Y:S01]  /*14260*/  LOP3.LUT R33, R33, 0xffff0000, RZ, 0xc0, !PT ;  /* 0xffff000021217812 */ /* 0x000fe200078ec0ff */
[----:B------:R-:W-:-:S02]  /*14270*/  FMUL.FTZ R51, R51, R46 ;  /* 0x0000002e33337220 */ /* 0x000fc40000410000 */
[----:B------:R-:W-:Y:S02]  /*14280*/  FMUL.FTZ R24, R29, R24 ;  /* 0x000000181d187220 */ /* 0x000fe40000410000 */
        /* <DEDUP_REMOVED lines=15> */
.L_x_4417:
[----:B------:R-:W-:Y:S05]  /*14380*/  BSYNC B0 ;  /* 0x0000000000007941 */ /* 0x000fea0003800000 */
.L_x_4416:
[----:B-----5:R1:W-:Y:S02]  /*14390*/  STS.128 [R243+0x6800], R20 ;  /* 0x00680014f3007388 */ /* 0x0203e40000000c00 */
.L_x_4403:
[----:B------:R-:W-:Y:S05]  /*143a0*/  BSYNC B2 ;  /* 0x0000000000027941 */ /* 0x000fea0003800000 */
.L_x_4402:
        /* <DEDUP_REMOVED lines=23> */
[----:B------:R-:W-:-:S04]  /*14520*/  LEA R24, P1, R23, R36, 0x1 ;  /* 0x0000002417187211 */ /* 0x000fc800078208ff */
[----:B------:R-:W-:Y:S01]  /*14530*/  LEA.HI.X R25, R23, R37, R21, 0x1, P1 ;  /* 0x0000002517197211 */ /* 0x000fe200008f0c15 */
[----:B------:R-:W-:Y:S01]  /*14540*/  IMAD.WIDE R20, R5, 0x2, R42 ;  /* 0x0000000205147825 */ /* 0x000fe200078e022a */
[----:B------:R-:W-:-:S03]  /*14550*/  MOV R5, RZ ;  /* 0x000000ff00057202 */ /* 0x000fc60000000f00 */
[----:B------:R-:W-:Y:S01]  /*14560*/  @P0 IMAD.MOV R5, RZ, RZ, -R13 ;  /* 0x000000ffff050224 */ /* 0x000fe200078e0a0d */
[----:B------:R-:W3:Y:S04]  /*14570*/  LD.E.128 R24, [R24.64] ;  /* 0x0000000618187980 */ /* 0x000ee8000c101d00 */
[C---:B------:R-:W-:Y:S01]  /*14580*/  IADD3 R29, P1, R5.reuse, R4, RZ ;  /* 0x00000004051d7210 */ /* 0x040fe20007f3e0ff */
[----:B--2---:R-:W2:Y:S03]  /*14590*/  LD.E.128 R20, [R20.64] ;  /* 0x0000000614147980 */ /* 0x004ea6000c101d00 */
        /* <DEDUP_REMOVED lines=64> */
.L_x_4423:
[----:B------:R-:W-:Y:S05]  /*149a0*/  BSYNC B0 ;  /* 0x0000000000007941 */ /* 0x000fea0003800000 */
.L_x_4422:
[----:B-----5:R3:W-:Y:S02]  /*149b0*/  STS.128 [R243+0x1000], R32 ;  /* 0x00100020f3007388 */ /* 0x0207e40000000c00 */
.L_x_4421:
[----:B------:R-:W-:Y:S05]  /*149c0*/  BSYNC B1 ;  /* 0x0000000000017941 */ /* 0x000fea0003800000 */
.L_x_4420:
        /* <DEDUP_REMOVED lines=90> */
.L_x_4427:
[----:B------:R-:W-:Y:S05]  /*14f70*/  BSYNC B0 ;  /* 0x0000000000007941 */ /* 0x000fea0003800000 */
.L_x_4426:
[----:B-----5:R3:W-:Y:S02]  /*14f80*/  STS.128 [R243+0x3000], R32 ;  /* 0x00300020f3007388 */ /* 0x0207e40000000c00 */
.L_x_4425:
[----:B------:R-:W-:Y:S05]  /*14f90*/  BSYNC B1 ;  /* 0x0000000000017941 */ /* 0x000fea0003800000 */
.L_x_4424:
        /* <DEDUP_REMOVED lines=90> */
.L_x_4431:
[----:B------:R-:W-:Y:S05]  /*15540*/  BSYNC B0 ;  /* 0x0000000000007941 */ /* 0x000fea0003800000 */
.L_x_4430:
[----:B-----5:R3:W-:Y:S02]  /*15550*/  STS.128 [R243+0x5000], R32 ;  /* 0x00500020f3007388 */ /* 0x0207e40000000c00 */
.L_x_4429:
[----:B------:R-:W-:Y:S05]  /*15560*/  BSYNC B1 ;  /* 0x0000000000017941 */ /* 0x000fea0003800000 */
.L_x_4428:
        /* <DEDUP_REMOVED lines=23> */
[----:B---3--:R-:W-:-:S04]  /*156e0*/  IADD3 R33, P1, R5, R4, RZ ;  /* 0x0000000405217210 */ /* 0x008fc80007f3e0ff */
[----:B------:R-:W3:Y:S01]  /*156f0*/  LD.E.128 R20, [R20.64] ;  /* 0x0000000614147980 */ /* 0x000ee2000c101d00 */
        /* <DEDUP_REMOVED lines=15> */
[C---:B---3--:R-:W-:Y:S01]  /*157f0*/  IMAD.U32 R27, R20.reuse, 0x10000, RZ ;  /* 0x00010000141b7824 */ /* 0x048fe200078e00ff */
[----:B------:R-:W-:Y:S01]  /*15800*/  LOP3.LUT R26, R20, 0xffff0000, RZ, 0xc0, !PT ;  /* 0xffff0000141a7812 */ /* 0x000fe200078ec0ff */
[C---:B------:R-:W-:Y:S01]  /*15810*/  IMAD.U32 R44, R22.reuse, 0x10000, RZ ;  /* 0x00010000162c7824 */ /* 0x040fe200078e00ff */
[C---:B------:R-:W-:Y:S02]  /*15820*/  SHF.L.U32 R20, R21.reuse, 0x10, RZ ;  /* 0x0000001015147819 */ /* 0x040fe400000006ff */
[----:B------:R-:W-:Y:S01]  /*15830*/  LOP3.LUT R45, R21, 0xffff0000, RZ, 0xc0, !PT ;  /* 0xffff0000152d7812 */ /* 0x000fe200078ec0ff */
[C---:B------:R-:W-:Y:S01]  /*15840*/  IMAD.U32 R21, R23.reuse, 0x10000, RZ ;  /* 0x0001000017157824 */ /* 0x040fe200078e00ff */
[----:B------:R-:W-:Y:S02]  /*15850*/  LOP3.LUT R22, R22, 0xffff0000, RZ, 0xc0, !PT ;  /* 0xffff000016167812 */ /* 0x000fe400078ec0ff */
[----:B------:R-:W-:Y:S01]  /*15860*/  LOP3.LUT R23, R23, 0xffff0000, RZ, 0xc0, !PT ;  /* 0xffff000017177812 */ /* 0x000fe200078ec0ff */
[----:B------:R-:W-:Y:S01]  /*15870*/  @!P0 FADD.FTZ R21, -R21, -RZ ;  /* 0x800000ff15158221 */ /* 0x000fe20000010100 */
[----:B------:R-:W-:Y:S01]  /*15880*/  LOP3.LUT R49, R28, 0xffff0000, RZ, 0xc0, !PT ;  /* 0xffff00001c317812 */ /* 0x000fe200078ec0ff */
[----:B------:R-:W-:Y:S01]  /*15890*/  IMAD.U32 R28, R31, 0x10000, RZ ;  /* 0x000100001f1c7824 */ /* 0x000fe200078e00ff */
        /* <DEDUP_REMOVED lines=11> */
[----:B----4-:R-:W-:Y:S01]  /*15950*/  SHF.L.U32 R22, R32, 0x10, RZ ;  /* 0x0000001020167819 */ /* 0x010fe200000006ff */
[----:B------:R-:W-:Y:S01]  /*15960*/  FMUL.FTZ R28, R28, R21 ;  /* 0x000000151c1c7220 */ /* 0x000fe20000410000 */
[----:B------:R-:W-:Y:S01]  /*15970*/  LOP3.LUT R21, R32, 0xffff0000, RZ, 0xc0, !PT ;  /* 0xffff000020157812 */ /* 0x000fe200078ec0ff */
[----:B------:R-:W-:Y:S01]  /*15980*/  FMUL.FTZ R46, R46, R27 ;  /* 0x0000001b2e2e7220 */ /* 0x000fe20000410000 */
[----:B------:R-:W-:Y:S01]  /*15990*/  LOP3.LUT R32, R33, 0xffff0000, RZ, 0xc0, !PT ;  /* 0xffff000021207812 */ /* 0x000fe200078ec0ff */
[----:B------:R-:W-:Y:S01]  /*159a0*/  FMUL.FTZ R49, R49, R26 ;  /* 0x0000001a31317220 */ /* 0x000fe20000410000 */
[----:B------:R-:W-:Y:S01]  /*159b0*/  LOP3.LUT R27, R34, 0xffff0000, RZ, 0xc0, !PT ;  /* 0xffff0000221b7812 */ /* 0x000fe200078ec0ff */
[----:B------:R-:W-:-:S02]  /*159c0*/  FMUL.FTZ R47, R47, R20 ;  /* 0x000000142f2f7220 */ /* 0x000fc40000410000 */
[----:B------:R-:W-:Y:S01]  /*159d0*/  FMUL.FTZ R23, R30, R23 ;  /* 0x000000171e177220 */ /* 0x000fe20000410000 */
[----:B------:R-:W-:Y:S01]  /*159e0*/  SHF.L.U32 R30, R34, 0x10, RZ ;  /* 0x00000010221e7819 */ /* 0x000fe200000006ff */
[----:B------:R-:W-:Y:S02]  /*159f0*/  FMUL.FTZ R48, R48, R45 ;  /* 0x0000002d30307220 */ /* 0x000fe40000410000 */
[----:B------:R-:W-:Y:S02]  /*15a00*/  IMAD.U32 R20, R33, 0x10000, RZ ;  /* 0x0001000021147824 */ /* 0x000fe400078e00ff */
[----:B------:R-:W-:Y:S01]  /*15a10*/  FMUL.FTZ R44, R51, R44 ;  /* 0x0000002c332c7220 */ /* 0x000fe20000410000 */
[----:B------:R-:W-:Y:S01]  /*15a20*/  LOP3.LUT R34, R35, 0xffff0000, RZ, 0xc0, !PT ;  /* 0xffff000023227812 */ /* 0x000fe200078ec0ff */
[----:B------:R-:W-:Y:S02]  /*15a30*/  FFMA.FTZ R5, R5, R22, R46 ;  /* 0x0000001605057223 */ /* 0x000fe4000001002e */
[----:B------:R-:W-:-:S02]  /*15a40*/  FFMA.FTZ R4, R4, R21, R49 ;  /* 0x0000001504047223 */ /* 0x000fc40000010031 */
        /* <DEDUP_REMOVED lines=9> */
[----:B------:R-:W-:-:S02]  /*15ae0*/  F2FP.BF16.PACK_AB R3, R24, R25 ;  /* 0x000000191803723e */ /* 0x000fc400000010ff */
[----:B------:R-:W-:Y:S01]  /*15af0*/  MOV R24, R4 ;  /* 0x0000000400187202 */ /* 0x000fe20000000f00 */
[----:B------:R-:W-:Y:S01]  /*15b00*/  IMAD.MOV.U32 R25, RZ, RZ, R5 ;  /* 0x000000ffff197224 */ /* 0x000fe200078e0005 */
[----:B------:R-:W-:Y:S02]  /*15b10*/  F2FP.BF16.PACK_AB R27, R23, R26 ;  /* 0x0000001a171b723e */ /* 0x000fe400000010ff */
[----:B------:R-:W-:Y:S02]  /*15b20*/  MOV R26, R3 ;  /* 0x00000003001a7202 */ /* 0x000fe40000000f00 */
.L_x_4433:
[----:B------:R-:W-:Y:S05]  /*15b30*/  BSYNC B0 ;  /* 0x0000000000007941 */ /* 0x000fea0003800000 */
.L_x_4432:
[----:B-----5:R1:W-:Y:S02]  /*15b40*/  STS.128 [R243+0x7000], R24 ;  /* 0x00700018f3007388 */ /* 0x0203e40000000c00 */
.L_x_4419:
[----:B------:R-:W-:Y:S05]  /*15b50*/  BSYNC B2 ;  /* 0x0000000000027941 */ /* 0x000fea0003800000 */
.L_x_4418:
        /* <DEDUP_REMOVED lines=19> */
[----:B------:R-:W-:Y:S02]  /*15c90*/  IMAD.MOV.U32 R28, RZ, RZ, RZ ;  /* 0x000000ffff1c7224 */ /* 0x000fe400078e00ff */
[----:B------:R-:W-:Y:S01]  /*15ca0*/  @P0 IMAD.MOV R17, RZ, RZ, -R13 ;  /* 0x000000ffff110224 */ /* 0x000fe200078e0a0d */
[C---:B------:R-:W-:Y:S02]  /*15cb0*/  IADD3 R25, P1, R16.reuse, R5, RZ ;  /* 0x0000000510197210 */ /* 0x040fe40007f3e0ff */
[----:B------:R-:W-:Y:S02]  /*15cc0*/  @P0 IADD3 R28, -R13, RZ, RZ ;  /* 0x000000ff0d1c0210 */ /* 0x000fe40007ffe1ff */
[----:B------:R-:W-:Y:S02]  /*15cd0*/  LEA.HI.X.SX32 R19, R16, R3, 0x1, P1 ;  /* 0x0000000310137211 */ /* 0x000fe400008f0eff */
[----:B------:R-:W-:Y:S01]  /*15ce0*/  LEA R24, P1, R25, R36, 0x1 ;  /* 0x0000002419187211 */ /* 0x000fe200078208ff */
[----:B------:R-:W-:-:S03]  /*15cf0*/  IMAD.WIDE R16, R17, 0x2, R40 ;  /* 0x0000000211107825 */ /* 0x000fc600078e0228 */
[----:B------:R-:W-:Y:S02]  /*15d00*/  LEA.HI.X R25, R25, R37, R19, 0x1, P1 ;  /* 0x0000002519197211 */ /* 0x000fe400008f0c13 */
[C---:B------:R-:W-:Y:S01]  /*15d10*/  IADD3 R5, P1, R28.reuse, R5, RZ ;  /* 0x000000051c057210 */ /* 0x040fe20007f3e0ff */
[----:B--2---:R-:W2:Y:S03]  /*15d20*/  LD.E.128 R16, [R16.64] ;  /* 0x0000000610107980 */ /* 0x004ea6000c101d00 */
        /* <DEDUP_REMOVED lines=13> */
[----:B--2---:R-:W-:Y:S02]  /*15e00*/  IMAD.U32 R46, R16, 0x10000, RZ ;  /* 0x00010000102e7824 */ /* 0x004fe400078e00ff */
[C---:B---3--:R-:W-:Y:S01]  /*15e10*/  IMAD.U32 R35, R24.reuse, 0x10000, RZ ;  /* 0x0001000018237824 */ /* 0x048fe200078e00ff */
[----:B------:R-:W-:Y:S02]  /*15e20*/  LOP3.LUT R23, R24, 0xffff0000, RZ, 0xc0, !PT ;  /* 0xffff000018177812 */ /* 0x000fe400078ec0ff */
[C---:B------:R-:W-:Y:S01]  /*15e30*/  SHF.L.U32 R22, R25.reuse, 0x10, RZ ;  /* 0x0000001019167819 */ /* 0x040fe200000006ff */
[----:B------:R-:W-:Y:S01]  /*15e40*/  IMAD.U32 R43, R26, 0x10000, RZ ;  /* 0x000100001a2b7824 */ /* 0x000fe200078e00ff */
[----:B------:R-:W-:Y:S02]  /*15e50*/  LOP3.LUT R44, R25, 0xffff0000, RZ, 0xc0, !PT ;  /* 0xffff0000192c7812 */ /* 0x000fe400078ec0ff */
[----:B------:R-:W-:-:S02]  /*15e60*/  SHF.L.U32 R24, R27, 0x10, RZ ;  /* 0x000000101b187819 */ /* 0x000fc400000006ff */
[----:B------:R-:W-:Y:S02]  /*15e70*/  LOP3.LUT R25, R26, 0xffff0000, RZ, 0xc0, !PT ;  /* 0xffff00001a197812 */ /* 0x000fe400078ec0ff */
[----:B------:R-:W-:Y:S01]  /*15e80*/  LOP3.LUT R26, R27, 0xffff0000, RZ, 0xc0, !PT ;  /* 0xffff00001b1a7812 */ /* 0x000fe200078ec0ff */
[----:B------:R-:W-:Y:S01]  /*15e90*/  @!P0 FADD.FTZ R23, -R23, -RZ ;  /* 0x800000ff17178221 */ /* 0x000fe20000010100 */
[----:B------:R-:W-:Y:S01]  /*15ea0*/  LOP3.LUT R16, R16, 0xffff0000, RZ, 0xc0, !PT ;  /* 0xffff000010107812 */ /* 0x000fe200078ec0ff */
[----:B------:R-:W-:Y:S01]  /*15eb0*/  @!P0 FADD.FTZ R22, -R22, -RZ ;  /* 0x800000ff16168221 */ /* 0x000fe20000010100 */
[C---:B------:R-:W-:Y:S02]  /*15ec0*/  SHF.L.U32 R27, R17.reuse, 0x10, RZ ;  /* 0x00000010111b7819 */ /* 0x040fe400000006ff */
[----:B------:R-:W-:Y:S01]  /*15ed0*/  LOP3.LUT R45, R17, 0xffff0000, RZ, 0xc0, !PT ;  /* 0xffff0000112d7812 */ /* 0x000fe200078ec0ff */
[----:B------:R-:W-:Y:S01]  /*15ee0*/  @!P0 FADD.FTZ R24, -R24, -RZ ;  /* 0x800000ff18188221 */ /* 0x000fe20000010100 */
[C---:B------:R-:W-:Y:S01]  /*15ef0*/  SHF.L.U32 R17, R19.reuse, 0x10, RZ ;  /* 0x0000001013117819 */ /* 0x040fe200000006ff */
[C---:B------:R-:W-:Y:S01]  /*15f00*/  IMAD.U32 R48, R18.reuse, 0x10000, RZ ;  /* 0x0001000012307824 */ /* 0x040fe200078e00ff */
[----:B------:R-:W-:Y:S01]  /*15f10*/  LOP3.LUT R19, R19, 0xffff0000, RZ, 0xc0, !PT ;  /* 0xffff000013137812 */ /* 0x000fe200078ec0ff */
[----:B------:R-:W-:Y:S01]  /*15f20*/  @!P0 FADD.FTZ R35, -R35, -RZ ;  /* 0x800000ff23238221 */ /* 0x000fe20000010100 */
[----:B------:R-:W-:Y:S01]  /*15f30*/  LOP3.LUT R18, R18, 0xffff0000, RZ, 0xc0, !PT ;  /* 0xffff000012127812 */ /* 0x000fe200078ec0ff */
[----:B------:R-:W-:-:S02]  /*15f40*/  @!P0 FADD.FTZ R44, -R44, -RZ ;  /* 0x800000ff2c2c8221 */ /* 0x000fc40000010100 */
[----:B------:R-:W-:Y:S02]  /*15f50*/  @!P0 FADD.FTZ R26, -R26, -RZ ;  /* 0x800000ff1a1a8221 */ /* 0x000fe40000010100 */
[----:B------:R-:W-:Y:S01]  /*15f60*/  FMUL.FTZ R16, R16, R23 ;  /* 0x0000001710107220 */ /* 0x000fe20000410000 */
[----:B----4-:R-:W-:Y:S01]  /*15f70*/  LOP3.LUT R23, R28, 0xffff0000, RZ, 0xc0, !PT ;  /* 0xffff00001c177812 */ /* 0x010fe200078ec0ff */
[----:B------:R-:W-:Y:S01]  /*15f80*/  FMUL.FTZ R27, R27, R22 ;  /* 0x000000161b1b7220 */ /* 0x000fe20000410000 */
[----:B------:R-:W-:Y:S01]  /*15f90*/  SHF.L.U32 R22, R29, 0x10, RZ ;  /* 0x000000101d167819 */ /* 0x000fe200000006ff */
[----:B------:R-:W-:Y:S01]  /*15fa0*/  @!P0 FADD.FTZ R25, -R25, -RZ ;  /* 0x800000ff19198221 */ /* 0x000fe20000010100 */
[----:B------:R-:W-:Y:S01]  /*15fb0*/  LOP3.LUT R29, R29, 0xffff0000, RZ, 0xc0, !PT ;  /* 0xffff00001d1d7812 */ /* 0x000fe200078ec0ff */
[----:B------:R-:W-:Y:S02]  /*15fc0*/  FMUL.FTZ R17, R17, R24 ;  /* 0x0000001811117220 */ /* 0x000fe40000410000 */
[----:B------:R-:W-:-:S02]  /*15fd0*/  FMUL.FTZ R35, R46, R35 ;  /* 0x000000232e237220 */ /* 0x000fc40000410000 */
[----:B------:R-:W-:Y:S02]  /*15fe0*/  @!P0 FADD.FTZ R43, -R43, -RZ ;  /* 0x800000ff2b2b8221 */ /* 0x000fe40000010100 */
[----:B------:R-:W-:Y:S02]  /*15ff0*/  IMAD.U32 R24, R28, 0x10000, RZ ;  /* 0x000100001c187824 */ /* 0x000fe400078e00ff */
[----:B------:R-:W-:Y:S02]  /*16000*/  FMUL.FTZ R44, R45, R44 ;  /* 0x0000002c2d2c7220 */ /* 0x000fe40000410000 */
[----:B------:R-:W-:Y:S01]  /*16010*/  FMUL.FTZ R19, R19, R26 ;  /* 0x0000001a13137220 */ /* 0x000fe20000410000 */
[----:B------:R-:W-:Y:S01]  /*16020*/  LOP3.LUT R26, R30, 0xffff0000, RZ, 0xc0, !PT ;  /* 0xffff00001e1a7812 */ /* 0x000fe200078ec0ff */
        /* <DEDUP_REMOVED lines=16> */
[----:B------:R-:W-:Y:S01]  /*16130*/  F2FP.BF16.PACK_AB R23, R20, R17 ;  /* 0x000000111417723e */ /* 0x000fe200000010ff */
[----:B------:R-:W-:Y:S01]  /*16140*/  IMAD.MOV.U32 R20, RZ, RZ, R5 ;  /* 0x000000ffff147224 */ /* 0x000fe200078e0005 */
[----:B------:R-:W-:Y:S02]  /*16150*/  MOV R21, R16 ;  /* 0x0000001000157202 */ /* 0x000fe40000000f00 */
.L_x_4437:
[----:B------:R-:W-:Y:S05]  /*16160*/  BSYNC B0 ;  /* 0x0000000000007941 */ /* 0x000fea0003800000 */
.L_x_4436:
[----:B-----5:R1:W-:Y:S02]  /*16170*/  STS.128 [R243+0x1800], R20 ;  /* 0x00180014f3007388 */ /* 0x0203e40000000c00 */
.L_x_4435:
[----:B------:R-:W-:Y:S05]  /*16180*/  BSYNC B1 ;  /* 0x0000000000017941 */ /* 0x000fea0003800000 */
.L_x_4434:
        /* <DEDUP_REMOVED lines=8> */
[----:B------:R-:W-:Y:S01]  /*16210*/  ISETP.GE.AND P0, PT, R12, R13, PT ;  /* 0x0000000d0c00720c */ /* 0x000fe20003f06270 */
[----:B------:R-:W-:Y:S02]  /*16220*/  IMAD.MOV.U32 R12, RZ, RZ, 0x30 ;  /* 0x00000030ff0c7424 */ /* 0x000fe400078e00ff */
[----:B-1----:R-:W-:Y:S02]  /*16230*/  IMAD.MOV.U32 R21, RZ, RZ, R13 ;  /* 0x000000ffff157224 */ /* 0x002fe400078e000d */
        /* <DEDUP_REMOVED lines=8> */
[----:B------:R-:W-:Y:S01]  /*162c0*/  MOV R12, RZ ;  /* 0x000000ff000c7202 */ /* 0x000fe20000000f00 */
[----:B------:R-:W-:Y:S01]  /*162d0*/  @P0 IMAD.MOV R12, RZ, RZ, -R13 ;  /* 0x000000ffff0c0224 */ /* 0x000fe200078e0a0d */
[----:B------:R-:W-:Y:S01]  /*162e0*/  LEA R24, P1, R25, R36, 0x1 ;  /* 0x0000002419187211 */ /* 0x000fe200078208ff */
[----:B------:R-:W-:-:S03]  /*162f0*/  IMAD.WIDE R20, R21, 0x2, R40 ;  /* 0x0000000215147825 */ /* 0x000fc600078e0228 */
[----:B------:R-:W-:Y:S02]  /*16300*/  LEA.HI.X R25, R25, R37, R23, 0x1, P1 ;  /* 0x0000002519197211 */ /* 0x000fe400008f0c17 */
[C---:B------:R-:W-:Y:S01]  /*16310*/  IADD3 R5, P1, R12.reuse, R5, RZ ;  /* 0x000000050c057210 */ /* 0x040fe20007f3e0ff */
[----:B--2---:R-:W2:Y:S03]  /*16320*/  LD.E.128 R20, [R20.64+0x80] ;  /* 0x0000800614147980 */ /* 0x004ea6000c101d00 */
        /* <DEDUP_REMOVED lines=14> */
[C---:B---3--:R-:W-:Y:S01]  /*16410*/  LOP3.LUT R19, R24.reuse, 0xffff0000, RZ, 0xc0, !PT ;  /* 0xffff000018137812 */ /* 0x048fe200078ec0ff */
[C---:B------:R-:W-:Y:S01]  /*16420*/  IMAD.U32 R18, R25.reuse, 0x10000, RZ ;  /* 0x0001000019127824 */ /* 0x040fe200078e00ff */
[----:B------:R-:W-:Y:S02]  /*16430*/  LOP3.LUT R43, R25, 0xffff0000, RZ, 0xc0, !PT ;  /* 0xffff0000192b7812 */ /* 0x000fe400078ec0ff */
[----:B------:R-:W-:Y:S01]  /*16440*/  SHF.L.U32 R34, R24, 0x10, RZ ;  /* 0x0000001018227819 */ /* 0x000fe200000006ff */
[----:B------:R-:W-:Y:S01]  /*16450*/  IMAD.U32 R24, R27, 0x10000, RZ ;  /* 0x000100001b187824 */ /* 0x000fe200078e00ff */
[----:B------:R-:W-:Y:S01]  /*16460*/  LOP3.LUT R25, R26, 0xffff0000, RZ, 0xc0, !PT ;  /* 0xffff00001a197812 */ /* 0x000fe200078ec0ff */
[----:B------:R-:W-:Y:S01]  /*16470*/  @!P0 FADD.FTZ R19, -R19, -RZ ;  /* 0x800000ff13138221 */ /* 0x000fe20000010100 */
[----:B------:R-:W-:-:S02]  /*16480*/  LOP3.LUT R20, R20, 0xffff0000, RZ, 0xc0, !PT ;  /* 0xffff000014147812 */ /* 0x000fc400078ec0ff */
[----:B------:R-:W-:Y:S02]  /*16490*/  SHF.L.U32 R42, R26, 0x10, RZ ;  /* 0x000000101a2a7819 */ /* 0x000fe400000006ff */
[----:B------:R-:W-:Y:S01]  /*164a0*/  LOP3.LUT R26, R27, 0xffff0000, RZ, 0xc0, !PT ;  /* 0xffff00001b1a7812 */ /* 0x000fe200078ec0ff */
[C---:B------:R-:W-:Y:S01]  /*164b0*/  IMAD.U32 R27, R21.reuse, 0x10000, RZ ;  /* 0x00010000151b7824 */ /* 0x040fe200078e00ff */
[----:B------:R-:W-:Y:S01]  /*164c0*/  SHF.L.U32 R47, R22, 0x10, RZ ;  /* 0x00000010162f7819 */ /* 0x000fe200000006ff */
[----:B------:R-:W-:Y:S01]  /*164d0*/  @!P0 FADD.FTZ R18, -R18, -RZ ;  /* 0x800000ff12128221 */ /* 0x000fe20000010100 */
[----:B------:R-:W-:Y:S01]  /*164e0*/  LOP3.LUT R44, R21, 0xffff0000, RZ, 0xc0, !PT ;  /* 0xffff0000152c7812 */ /* 0x000fe200078ec0ff */
[----:B------:R-:W-:Y:S01]  /*164f0*/  IMAD.U32 R21, R23, 0x10000, RZ ;  /* 0x0001000017157824 */ /* 0x000fe200078e00ff */
[----:B------:R-:W-:Y:S01]  /*16500*/  LOP3.LUT R22, R22, 0xffff0000, RZ, 0xc0, !PT ;  /* 0xffff000016167812 */ /* 0x000fe200078ec0ff */
[----:B------:R-:W-:Y:S02]  /*16510*/  @!P0 FADD.FTZ R43, -R43, -RZ ;  /* 0x800000ff2b2b8221 */ /* 0x000fe40000010100 */
[----:B------:R-:W-:-:S02]  /*16520*/  @!P0 FADD.FTZ R25, -R25, -RZ ;  /* 0x800000ff19198221 */ /* 0x000fc40000010100 */
[----:B------:R-:W-:Y:S01]  /*16530*/  @!P0 FADD.FTZ R24, -R24, -RZ ;  /* 0x800000ff18188221 */ /* 0x000fe20000010100 */
[----:B------:R-:W-:Y:S01]  /*16540*/  LOP3.LUT R23, R23, 0xffff0000, RZ, 0xc0, !PT ;  /* 0xffff000017177812 */ /* 0x000fe200078ec0ff */
[----:B------:R-:W-:Y:S02]  /*16550*/  FMUL.FTZ R20, R20, R19 ;  /* 0x0000001314147220 */ /* 0x000fe40000410000 */
[C---:B----4-:R-:W-:Y:S01]  /*16560*/  IMAD.U32 R19, R29.reuse, 0x10000, RZ ;  /* 0x000100001d137824 */ /* 0x050fe200078e00ff */
[----:B------:R-:W-:Y:S01]  /*16570*/  LOP3.LUT R29, R29, 0xffff0000, RZ, 0xc0, !PT ;  /* 0xffff00001d1d7812 */ /* 0x000fe200078ec0ff */
[----:B------:R-:W-:Y:S02]  /*16580*/  @!P0 FADD.FTZ R42, -R42, -RZ ;  /* 0x800000ff2a2a8221 */ /* 0x000fe40000010100 */
[----:B------:R-:W-:Y:S02]  /*16590*/  @!P0 FADD.FTZ R26, -R26, -RZ ;  /* 0x800000ff1a1a8221 */ /* 0x000fe40000010100 */
[----:B------:R-:W-:-:S02]  /*165a0*/  @!P0 FADD.FTZ R34, -R34, -RZ ;  /* 0x800000ff22228221 */ /* 0x000fc40000010100 */
[----:B------:R-:W-:Y:S02]  /*165b0*/  FMUL.FTZ R18, R27, R18 ;  /* 0x000000121b127220 */ /* 0x000fe40000410000 */
[----:B------:R-:W-:Y:S02]  /*165c0*/  FMUL.FTZ R44, R44, R43 ;  /* 0x0000002b2c2c7220 */ /* 0x000fe40000410000 */
[----:B------:R-:W-:Y:S01]  /*165d0*/  FMUL.FTZ R22, R22, R25 ;  /* 0x0000001916167220 */ /* 0x000fe20000410000 */
[C---:B------:R-:W-:Y:S01]  /*165e0*/  SHF.L.U32 R25, R28.reuse, 0x10, RZ ;  /* 0x000000101c197819 */ /* 0x040fe200000006ff */
[----:B------:R-:W-:Y:S01]  /*165f0*/  FMUL.FTZ R24, R21, R24 ;  /* 0x0000001815187220 */ /* 0x000fe20000410000 */
[----:B------:R-:W-:Y:S01]  /*16600*/  LOP3.LUT R21, R28, 0xffff0000, RZ, 0xc0, !PT ;  /* 0xffff00001c157812 */ /* 0x000fe200078ec0ff */
        /* <DEDUP_REMOVED lines=20> */
.L_x_4441:
[----:B------:R-:W-:Y:S05]  /*16750*/  BSYNC B0 ;  /* 0x0000000000007941 */ /* 0x000fea0003800000 */
.L_x_4440:
[----:B-----5:R1:W-:Y:S02]  /*16760*/  STS.128 [R243+0x3800], R16 ;  /* 0x00380010f3007388 */ /* 0x0203e40000000c00 */
.L_x_4439:
[----:B------:R-:W-:Y:S05]  /*16770*/  BSYNC B1 ;  /* 0x0000000000017941 */ /* 0x000fea0003800000 */
.L_x_4438:
        /* <DEDUP_REMOVED lines=21> */
[----:B------:R-:W-:-:S04]  /*168d0*/  LEA R24, P1, R23, R36, 0x1 ;  /* 0x0000002417187211 */ /* 0x000fc800078208ff */
[----:B------:R-:W-:Y:S02]  /*168e0*/  LEA.HI.X R25, R23, R37, R21, 0x1, P1 ;  /* 0x0000002517197211 */ /* 0x000fe400008f0c15 */
[----:B------:R-:W-:Y:S01]  /*168f0*/  IADD3 R5, P1, R12, R5, RZ ;  /* 0x000000050c057210 */ /* 0x000fe20007f3e0ff */
[----:B------:R-:W-:-:S03]  /*16900*/  IMAD.WIDE R20, R11, 0x2, R40 ;  /* 0x000000020b147825 */ /* 0x000fc600078e0228 */
[----:B------:R-:W-:Y:S01]  /*16910*/  LEA.HI.X.SX32 R3, R12, R3, 0x1, P1 ;  /* 0x000000030c037211 */ /* 0x000fe200008f0eff */
[----:B--2---:R-:W2:Y:S01]  /*16920*/  LD.E.128 R24, [R24.64] ;  /* 0x0000000618187980 */ /* 0x004ea2000c101d00 */
[----:B------:R-:W-:-:S03]  /*16930*/  LEA R28, P1, R5, R38, 0x1 ;  /* 0x00000026051c7211 */ /* 0x000fc600078208ff */
[----:B---3--:R-:W3:Y:S01]  /*16940*/  LD.E.128 R20, [R20.64+0x100] ;  /* 0x0001000614147980 */ /* 0x008ee2000c101d00 */
        /* <DEDUP_REMOVED lines=64> */
.L_x_4445:
[----:B------:R-:W-:Y:S05]  /*16d50*/  BSYNC B0 ;  /* 0x0000000000007941 */ /* 0x000fea0003800000 */
.L_x_4444:
[----:B-----5:R1:W-:Y:S02]  /*16d60*/  STS.128 [R243+0x5800], R16 ;  /* 0x00580010f3007388 */ /* 0x0203e40000000c00 */
.L_x_4443:
[----:B------:R-:W-:Y:S05]  /*16d70*/  BSYNC B1 ;  /* 0x0000000000017941 */ /* 0x000fea0003800000 */
.L_x_4442:
        /* <DEDUP_REMOVED lines=46> */
[----:B---3--:R-:W-:Y:S01]  /*17060*/  IMAD.U32 R34, R26, 0x10000, RZ ;  /* 0x000100001a227824 */ /* 0x008fe200078e00ff */
[----:B------:R-:W-:-:S02]  /*17070*/  SHF.L.U32 R13, R23, 0x10, RZ ;  /* 0x00000010170d7819 */ /* 0x000fc400000006ff */
        /* <DEDUP_REMOVED lines=44> */
.L_x_4447:
[----:B------:R-:W-:Y:S05]  /*17340*/  BSYNC B0 ;  /* 0x0000000000007941 */ /* 0x000fea0003800000 */
.L_x_4446:
[----:B-----5:R1:W-:Y:S01]  /*17350*/  STS.128 [R243+0x7800], R16 ;  /* 0x00780010f3007388 */ /* 0x0203e20000000c00 */
[----:B------:R-:W-:Y:S05]  /*17360*/  BRA `(.L_x_4371) ;  /* 0x0000095000007947 */ /* 0x000fea0003800000 */
.L_x_4321:
        /* <DEDUP_REMOVED lines=37> */
.L_x_4449:
[----:B------:R-:W-:Y:S05]  /*175c0*/  BSYNC B0 ;  /* 0x0000000000007941 */ /* 0x000fea0003800000 */
.L_x_4448:
        /* <DEDUP_REMOVED lines=36> */
.L_x_4451:
[----:B------:R-:W-:Y:S05]  /*17810*/  BSYNC B0 ;  /* 0x0000000000007941 */ /* 0x000fea0003800000 */
.L_x_4450:
        /* <DEDUP_REMOVED lines=36> */
.L_x_4453:
[----:B------:R-:W-:Y:S05]  /*17a60*/  BSYNC B0 ;  /* 0x0000000000007941 */ /* 0x000fea0003800000 */
.L_x_4452:
        /* <DEDUP_REMOVED lines=37> */
.L_x_4371:
[----:B------:R-:W-:Y:S05]  /*17cc0*/  BSYNC B3 ;  /* 0x0000000000037941 */ /* 0x000fea0003800000 */
.L_x_4320:
[----:B------:R-:W-:Y:S01]  /*17cd0*/  IADD3 R246, R166, -0x1, RZ ;  /* 0xffffffffa6f67810 */ /* 0x000fe20007ffe0ff */
[----:B------:R-:W-:Y:S01]  /*17ce0*/  BSSY B0, `(.L_x_4454) ;  /* 0x0000021000007945 */ /* 0x000fe20003800000 */
[----:B------:R-:W-:-:S03]  /*17cf0*/  LOP3.LUT R247, R76, 0xff, RZ, 0xc0, !PT ;  /* 0x000000ff4cf77812 */ /* 0x000fc600078ec0ff */
[----:B-1----:R-:W-:-:S04]  /*17d00*/  IMAD.SHL.U32 R13, R246, 0x40, RZ ;  /* 0x00000040f60d7824 */ /* 0x002fc800078e00ff */
[----:B------:R-:W-:-:S05]  /*17d10*/  IMAD.IADD R5, R68, 0x1, -R13 ;  /* 0x0000000144057824 */ /* 0x000fca00078e0a0d */
[----:B------:R-:W-:-:S13]  /*17d20*/  ISETP.GE.AND P0, PT, R178, R5, PT ;  /* 0x00000005b200720c */ /* 0x000fda0003f06270 */
[----:B------:R-:W-:Y:S05]  /*17d30*/  @P0 BRA `(.L_x_4455) ;  /* 0x000001b000000947 */ /* 0x000fea0003800000 */
[C---:B------:R-:W-:Y:S02]  /*17d40*/  LOP3.LUT R0, R247.reuse, 0x1, RZ, 0xc0, !PT ;  /* 0x00000001f7007812 */ /* 0x040fe400078ec0ff */
[----:B------:R-:W-:Y:S02]  /*17d50*/  R2P PR, R247, 0xe ;  /* 0x0000000ef7007804 */ /* 0x000fe40000000000 */
[----:B------:R-:W-:-:S11]  /*17d60*/  ISETP.NE.U32.AND P0, PT, R0, 0x1, PT ;  /* 0x000000010000780c */ /* 0x000fd60003f05070 */
[----:B------:R-:W-:Y:S01]  /*17d70*/  @P1 IMAD.MOV.U32 R10, RZ, RZ, R236 ;  /* 0x000000ffff0a1224 */ /* 0x000fe200078e00ec */
[----:B--2---:R-:W-:Y:S01]  /*17d80*/  @P2 MOV R2, R236 ;  /* 0x000000ec00022202 */ /* 0x004fe20000000f00 */
        /* <DEDUP_REMOVED lines=22> */
.L_x_4455:
[----:B------:R-:W-:Y:S05]  /*17ef0*/  BSYNC B0 ;  /* 0x0000000000007941 */ /* 0x000fea0003800000 */
.L_x_4454:
        /* <DEDUP_REMOVED lines=38> */
.L_x_4457:
[----:B------:R-:W-:Y:S05]  /*18160*/  BSYNC B0 ;  /* 0x0000000000007941 */ /* 0x000fea0003800000 */
.L_x_4456:
        /* <DEDUP_REMOVED lines=40> */
.L_x_4459:
[----:B------:R-:W-:Y:S05]  /*183f0*/  BSYNC B0 ;  /* 0x0000000000007941 */ /* 0x000fea0003800000 */
.L_x_4458:
        /* <DEDUP_REMOVED lines=11> */
[----:B-12---:R-:W-:-:S04]  /*184b0*/  IMAD.IADD R3, R183, 0x1, R0 ;  /* 0x00000001b7037824 */ /* 0x006fc800078e0200 */
[-C--:B------:R-:W-:Y:S02]  /*184c0*/  @P4 LEA R18, P6, R182, R184.reuse, 0x1 ;  /* 0x000000b8b6124211 */ /* 0x080fe400078c08ff */
        /* <DEDUP_REMOVED lines=28> */
.L_x_4461:
[----:B------:R-:W-:Y:S05]  /*18690*/  BSYNC B0 ;  /* 0x0000000000007941 */ /* 0x000fea0003800000 */
.L_x_4460:
        /* <DEDUP_REMOVED lines=56> */
.L_x_4463:
[----:B-1----:R-:W-:Y:S05]  /*18a20*/  BSYNC B0 ;  /* 0x0000000000007941 */ /* 0x002fea0003800000 */
.L_x_4462:
        /* <DEDUP_REMOVED lines=40> */
.L_x_4465:
[----:B------:R-:W-:Y:S05]  /*18cb0*/  BSYNC B0 ;  /* 0x0000000000007941 */ /* 0x000fea0003800000 */
.L_x_4464:
        /* <DEDUP_REMOVED lines=42> */
.L_x_4467:
[----:B------:R-:W-:Y:S05]  /*18f60*/  BSYNC B0 ;  /* 0x0000000000007941 */ /* 0x000fea0003800000 */
.L_x_4466:
        /* <DEDUP_REMOVED lines=47> */
.L_x_4469:
[----:B------:R-:W-:Y:S05]  /*19260*/  BSYNC B0 ;  /* 0x0000000000007941 */ /* 0x000fea0003800000 */
.L_x_4468:
[C---:B------:R-:W-:Y:S01]  /*19270*/  IMAD.SHL.U32 R2, R70.reuse, 0x40, RZ ;  /* 0x0000004046027824 */ /* 0x040fe200078e00ff */
[----:B------:R-:W-:Y:S01]  /*19280*/  R2P PR, R70, 0x6 ;  /* 0x0000000646007804 */ /* 0x000fe20000000000 */
[----:B------:R-:W-:Y:S01]  /*19290*/  IMAD.SHL.U32 R178, R178, 0x8, RZ ;  /* 0x00000008b2b27824 */ /* 0x000fe200078e00ff */
[----:B------:R-:W0:Y:S01]  /*192a0*/  LDGDEPBAR ;  /* 0x00000000000079af */ /* 0x000e220000000000 */
[C---:B------:R-:W-:Y:S01]  /*192b0*/  IMAD R226, R69.reuse, 0x400, R56 ;  /* 0x0000040045e27824 */ /* 0x040fe200078e0238 */
[----:B--2---:R-:W-:Y:S01]  /*192c0*/  LOP3.LUT R5, R2, 0x1c0, RZ, 0xc0, !PT ;  /* 0x000001c002057812 */ /* 0x004fe200078ec0ff */
        /* <DEDUP_REMOVED lines=11> */
[----:B------:R-:W-:Y:S01]  /*19380*/  LDSM.16.M88.4 R44, [R224] ;  /* 0x00000000e02c783b */ /* 0x000fe20000000200 */
[----:B------:R-:W-:-:S02]  /*19390*/  IADD3 R71, R12, 0x1, R71 ;  /* 0x000000010c477810 */ /* 0x000fc40007ffe047 */
[----:B------:R-:W-:Y:S01]  /*193a0*/  IMAD R225, R72, 0x200, R225 ;  /* 0x0000020048e17824 */ /* 0x000fe200078e02e1 */
[----:B------:R-:W-:Y:S03]  /*193b0*/  LDSM.16.M88.4 R76, [R222] ;  /* 0x00000000de4c783b */ /* 0x000fe60000000200 */
[----:B------:R-:W-:-:S05]  /*193c0*/  IMAD.SHL.U32 R225, R225, 0x2, RZ ;  /* 0x00000002e1e17824 */ /* 0x000fca00078e00ff */
[----:B------:R-:W2:Y:S01]  /*193d0*/  LDSM.16.M88.4 R36, [R225+0x8000] ;  /* 0x00800000e124783b */ /* 0x000ea20000000200 */
[C---:B------:R-:W-:Y:S02]  /*193e0*/  IADD3 R2, R225.reuse, 0x8000, RZ ;  /* 0x00008000e1027810 */ /* 0x040fe40007ffe0ff */
[----:B------:R-:W-:Y:S01]  /*193f0*/  IADD3 R223, R225, 0x8020, RZ ;  /* 0x00008020e1df7810 */ /* 0x000fe20007ffe0ff */
[----:B------:R-:W1:Y:S01]  /*19400*/  LDSM.16.M88.4 R28, [R225+0x8800] ;  /* 0x00880000e11c783b */ /* 0x000e620000000200 */
        /* <DEDUP_REMOVED lines=8> */
[----:B------:R-:W3:Y:S01]  /*19490*/  LDSM.16.M88.4 R8, [R223] ;  /* 0x00000000df08783b */ /* 0x000ee20000000200 */
[----:B------:R-:W-:Y:S01]  /*194a0*/  IMAD.IADD R220, R225, 0x1, R2 ;  /* 0x00000001e1dc7824 */ /* 0x000fe200078e0202 */
[C---:B------:R-:W-:Y:S01]  /*194b0*/  IADD3 R215, R223.reuse, 0x2000, RZ ;  /* 0x00002000dfd77810 */ /* 0x040fe20007ffe0ff */
[----:B------:R-:W-:Y:S01]  /*194c0*/  IMAD.IADD R216, R2, 0x1, R223 ;  /* 0x0000000102d87824 */ /* 0x000fe200078e02df */
[----:B------:R-:W3:Y:S01]  /*194d0*/  LDSM.16.M88.4 R4, [R223+0x800] ;  /* 0x00080000df04783b */ /* 0x000ee20000000200 */
[----:B------:R-:W-:Y:S02]  /*194e0*/  IADD3 R2, R68, R71, -R240 ;  /* 0x0000004744027210 */ /* 0x000fe40007ffe8f0 */
[C---:B------:R-:W-:Y:S01]  /*194f0*/  IADD3 R214, R223.reuse, 0x2800, RZ ;  /* 0x00002800dfd67810 */ /* 0x040fe20007ffe0ff */
[----:B------:R-:W3:Y:S01]  /*19500*/  LDSM.16.M88.4 R96, [R223+0x1000] ;  /* 0x00100000df60783b */ /* 0x000ee20000000200 */
[----:B------:R-:W-:Y:S01]  /*19510*/  IADD3 R213, R223, 0x3000, RZ ;  /* 0x00003000dfd57810 */ /* 0x000fe20007ffe0ff */
[----:B-----5:R-:W-:Y:S01]  /*19520*/  IMAD.IADD R3, R3, 0x1, R2 ;  /* 0x0000000103037824 */ /* 0x020fe200078e0202 */
[C---:B------:R-:W-:Y:S01]  /*19530*/  IADD3 R212, R223.reuse, 0x3800, RZ ;  /* 0x00003800dfd47810 */ /* 0x040fe20007ffe0ff */
[----:B------:R-:W3:Y:S01]  /*19540*/  LDSM.16.M88.4 R60, [R223+0x1800] ;  /* 0x00180000df3c783b */ /* 0x000ee20000000200 */
[----:B------:R-:W-:-:S02]  /*19550*/  IADD3 R211, R223, 0x4000, RZ ;  /* 0x00004000dfd37810 */ /* 0x000fc40007ffe0ff */
[----:B------:R-:W-:Y:S01]  /*19560*/  IMNMX R2, R3, R68, PT ;  /* 0x0000004403027217 */ /* 0x000fe20003800200 */
[----:B------:R-:W3:Y:S01]  /*19570*/  LDSM.16.M88.4 R20, [R220+0x8000] ;  /* 0x00800000dc14783b */ /* 0x000ee20000000200 */
[C---:B------:R-:W-:Y:S02]  /*19580*/  IADD3 R210, R223.reuse, 0x4800, RZ ;  /* 0x00004800dfd27810 */ /* 0x040fe40007ffe0ff */
[C---:B------:R-:W-:Y:S01]  /*19590*/  IADD3 R209, R223.reuse, 0x5000, RZ ;  /* 0x00005000dfd17810 */ /* 0x040fe20007ffe0ff */
[----:B------:R-:W4:Y:S01]  /*195a0*/  LDSM.16.M88.4 R16, [R220+0x8800] ;  /* 0x00880000dc10783b */ /* 0x000f220000000200 */
[C---:B------:R-:W-:Y:S02]  /*195b0*/  IADD3 R208, R223.reuse, 0x5800, RZ ;  /* 0x00005800dfd07810 */ /* 0x040fe40007ffe0ff */
[C---:B------:R-:W-:Y:S01]  /*195c0*/  IADD3 R207, R223.reuse, 0x6000, RZ ;  /* 0x00006000dfcf7810 */ /* 0x040fe20007ffe0ff */
[----:B--2---:R-:W-:Y:S01]  /*195d0*/  HMMA.16816.F32.BF16 R40, R64, R36, RZ ;  /* 0x000000244028723c */ /* 0x004fe200000418ff */
[----:B------:R-:W2:Y:S01]  /*195e0*/  LDSM.16.M88.4 R92, [R220+0x9000] ;  /* 0x00900000dc5c783b */ /* 0x000ea20000000200 */
[----:B------:R-:W-:-:S02]  /*195f0*/  IADD3 R206, R223, 0x6800, RZ ;  /* 0x00006800dfce7810 */ /* 0x000fc40007ffe0ff */
[C---:B------:R-:W-:Y:S01]  /*19600*/  IADD3 R205, R223.reuse, 0x7000, RZ ;  /* 0x00007000dfcd7810 */ /* 0x040fe20007ffe0ff */
[----:B------:R-:W2:Y:S01]  /*19610*/  LDSM.16.M88.4 R88, [R220+0x9800] ;  /* 0x00980000dc58783b */ /* 0x000ea20000000200 */
[----:B------:R-:W-:Y:S02]  /*19620*/  IADD3 R204, R223, 0x7800, RZ ;  /* 0x00007800dfcc7810 */ /* 0x000fe40007ffe0ff */
[C---:B-1----:R-:W-:Y:S01]  /*19630*/  HMMA.16816.F32.BF16 R32, R64.reuse, R28, RZ ;  /* 0x0000001c4020723c */ /* 0x042fe200000418ff */
        /* <DEDUP_REMOVED lines=8> */
[C---:B------:R-:W-:Y:S08]  /*196c0*/  HMMA.16816.F32.BF16 R40, R44.reuse, R8, R40 ;  /* 0x000000082c28723c */ /* 0x040ff00000041828 */
        /* <DEDUP_REMOVED lines=73> */
[C---:B--2---:R-:W-:Y:S08]  /*19b60*/  HMMA.16816.F32.BF16 R80, R16.reuse, R20, R80 ;  /* 0x000000141050723c */ /* 0x044ff00000041850 */
[----:B------:R-:W-:Y:S01]  /*19b70*/  HMMA.16816.F32.BF16 R76, R16, R22, R76 ;  /* 0x00000016104c723c */ /* 0x000fe2000004184c */
[----:B------:R-:W-:Y:S04]  /*19b80*/  LDSM.16.M88.4 R20, [R224+0x4000] ;  /* 0x00400000e014783b */ /* 0x000fe80000000200 */
[----:B------:R-:W2:Y:S03]  /*19b90*/  LDSM.16.M88.4 R16, [R223+0x4000] ;  /* 0x00400000df10783b */ /* 0x000ea60000000200 */
[C---:B-1----:R-:W-:Y:S08]  /*19ba0*/  HMMA.16816.F32.BF16 R40, R92.reuse, R8, R40 ;  /* 0x000000085c28723c */ /* 0x042ff00000041828 */
[C---:B------:R-:W-:Y:S01]  /*19bb0*/  HMMA.16816.F32.BF16 R36, R92.reuse, R10, R36 ;  /* 0x0000000a5c24723c */ /* 0x040fe20000041824 */
[----:B------:R-:W1:Y:S07]  /*19bc0*/  LDSM.16.M88.4 R8, [R223+0x4800] ;  /* 0x00480000df08783b */ /* 0x000e6e0000000200 */
        /* <DEDUP_REMOVED lines=57> */
[----:B------:R-:W4:Y:S07]  /*19f60*/  LDSM.16.M88.4 R20, [R223+0x6800] ;  /* 0x00680000df14783b */ /* 0x000f2e0000000200 */
        /* <DEDUP_REMOVED lines=15> */
[C---:B----4-:R-:W-:Y:S01]  /*1a060*/  HMMA.16816.F32.BF16 R48, R72.reuse, R20, R32 ;  /* 0x000000144830723c */ /* 0x050fe20000041820 */
        /* <DEDUP_REMOVED lines=10> */
[----:B------:R-:W-:Y:S01]  /*1a110*/  HMMA.16816.F32.BF16 R48, R4, R44, R48 ;  /* 0x0000002c0430723c */ /* 0x000fe20000041830 */
[----:B------:R-:W-:Y:S07]  /*1a120*/  I2F R45, R52 ;  /* 0x00000034002d7306 */ /* 0x000fee0000201400 */
[----:B---3--:R-:W-:Y:S08]  /*1a130*/  HMMA.16816.F32.BF16 R40, R20, R28, R40 ;  /* 0x0000001c1428723c */ /* 0x008ff00000041828 */
[----:B------:R-:W-:Y:S07]  /*1a140*/  HMMA.16816.F32.BF16 R80, R72, R24, R80 ;  /* 0x000000184850723c */ /* 0x000fee0000041850 */
[----:B------:R-:W-:Y:S01]  /*1a150*/  IADD3 R25, R3, 0x8, RZ ;  /* 0x0000000803197810 */ /* 0x000fe20007ffe0ff */
[----:B------:R-:W-:Y:S01]  /*1a160*/  HMMA.16816.F32.BF16 R36, R20, R30, R36 ;  /* 0x0000001e1424723c */ /* 0x000fe20000041824 */
[----:B------:R-:W-:-:S02]  /*1a170*/  IADD3 R24, R52, 0x1, RZ ;  /* 0x0000000134187810 */ /* 0x000fc40007ffe0ff */
[----:B------:R-:W-:Y:S02]  /*1a180*/  IMNMX R3, R25, R68, PT ;  /* 0x0000004419037217 */ /* 0x000fe40003800200 */
[----:B------:R-:W3:Y:S01]  /*1a190*/  I2F R12, R24 ;  /* 0x00000018000c7306 */ /* 0x000ee20000201400 */
[C---:B------:R-:W-:Y:S02]  /*1a1a0*/  ISETP.GE.AND P6, PT, R24.reuse, R2, PT ;  /* 0x000000021800720c */ /* 0x040fe40003fc6270 */
[----:B------:R-:W-:Y:S01]  /*1a1b0*/  HMMA.16816.F32.BF16 R60, R4, R46, R60 ;  /* 0x0000002e043c723c */ /* 0x000fe2000004183c */
[----:B------:R-:W-:Y:S02]  /*1a1c0*/  ISETP.GE.AND P4, PT, R24, R3, PT ;  /* 0x000000031800720c */ /* 0x000fe40003f86270 */
[----:B------:R-:W-:-:S04]  /*1a1d0*/  IADD3 R30, R52, 0x9, RZ ;  /* 0x00000009341e7810 */ /* 0x000fc80007ffe0ff */
[----:B------:R4:W1:Y:S01]  /*1a1e0*/  I2F R28, R30 ;  /* 0x0000001e001c7306 */ /* 0x0008620000201400 */
[----:B------:R-:W-:Y:S01]  /*1a1f0*/  HMMA.16816.F32.BF16 R64, R4, R32, R64 ;  /* 0x000000200440723c */ /* 0x000fe20000041840 */
[C---:B------:R-:W-:Y:S02]  /*1a200*/  ISETP.GE.AND P0, PT, R30.reuse, R2, PT ;  /* 0x000000021e00720c */ /* 0x040fe40003f06270 */
[----:B------:R-:W-:Y:S01]  /*1a210*/  ISETP.GE.AND P1, PT, R30, R3, PT ;  /* 0x000000031e00720c */ /* 0x000fe20003f26270 */
[----:B---3--:R-:W-:-:S03]  /*1a220*/  FFMA.FTZ R41, R0, R12, R41 ;  /* 0x0000000c00297223 */ /* 0x008fc60000010029 */
[C---:B------:R-:W-:Y:S01]  /*1a230*/  IADD3 R32, R52.reuse, 0x8, RZ ;  /* 0x0000000834207810 */ /* 0x040fe20007ffe0ff */
[----:B------:R-:W-:Y:S01]  /*1a240*/  HMMA.16816.F32.BF16 R76, R72, R26, R76 ;  /* 0x0000001a484c723c */ /* 0x000fe2000004184c */
[----:B------:R-:W3:Y:S01]  /*1a250*/  LDSM.16.M88.4 R24, [R216+0x7000] ;  /* 0x00700000d818783b */ /* 0x000ee20000000200 */
[----:B------:R-:W-:Y:S01]  /*1a260*/  IADD3 R33, R52, 0x10, RZ ;  /* 0x0000001034217810 */ /* 0x000fe20007ffe0ff */
[----:B------:R-:W2:Y:S01]  /*1a270*/  I2F R29, R32 ;  /* 0x00000020001d7306 */ /* 0x000ea20000201400 */
[----:B------:R-:W-:Y:S01]  /*1a280*/  FFMA.FTZ R43, R0, R12, R43 ;  /* 0x0000000c002b7223 */ /* 0x000fe2000001002b */
[----:B------:R-:W-:Y:S02]  /*1a290*/  ISETP.GE.AND P5, PT, R32, R2, PT ;  /* 0x000000022000720c */ /* 0x000fe40003fa6270 */
[----:B----4-:R-:W-:Y:S01]  /*1a2a0*/  FSEL R30, R41, -INF , !P6 ;  /* 0xff800000291e7808 */ /* 0x010fe20007000000 */
[----:B-1----:R-:W-:Y:S01]  /*1a2b0*/  HMMA.16816.F32.BF16 R48, R20, R8, R48 ;  /* 0x000000081430723c */ /* 0x002fe20000041830 */
[----:B------:R-:W-:Y:S01]  /*1a2c0*/  FFMA.FTZ R37, R0, R28, R37 ;  /* 0x0000001c00257223 */ /* 0x000fe20000010025 */
[----:B------:R-:W-:Y:S01]  /*1a2d0*/  ISETP.GE.AND P2, PT, R32, R3, PT ;  /* 0x000000032000720c */ /* 0x000fe20003f46270 */
[----:B------:R-:W1:Y:S01]  /*1a2e0*/  I2F R9, R33 ;  /* 0x0000002100097306 */ /* 0x000e620000201400 */
[----:B------:R-:W-:-:S02]  /*1a2f0*/  ISETP.GE.AND P3, PT, R33, R2, PT ;  /* 0x000000022100720c */ /* 0x000fc40003f66270 */
[----:B------:R-:W-:Y:S02]  /*1a300*/  FSEL R37, R37, -INF , !P0 ;  /* 0xff80000025257808 */ /* 0x000fe40004000000 */
[----:B------:R-:W-:Y:S01]  /*1a310*/  HMMA.16816.F32.BF16 R60, R20, R10, R60 ;  /* 0x0000000a143c723c */ /* 0x000fe2000004183c */
[----:B------:R-:W-:Y:S01]  /*1a320*/  IADD3 R8, R52, 0x11, RZ ;  /* 0x0000001134087810 */ /* 0x000fe20007ffe0ff */
[C---:B--2---:R-:W-:Y:S01]  /*1a330*/  FFMA.FTZ R41, R0.reuse, R29, R36 ;  /* 0x0000001d00297223 */ /* 0x044fe20000010024 */
[----:B------:R-:W-:Y:S01]  /*1a340*/  ISETP.GE.AND P6, PT, R33, R3, PT ;  /* 0x000000032100720c */ /* 0x000fe20003fc6270 */
[----:B------:R-:W-:Y:S01]  /*1a350*/  FFMA.FTZ R36, R0, R29, R38 ;  /* 0x0000001d00247223 */ /* 0x000fe20000010026 */
[----:B------:R-:W-:Y:S01]  /*1a360*/  FSEL R38, R43, -INF , !P4 ;  /* 0xff8000002b267808 */ /* 0x000fe20006000000 */
[----:B------:R-:W2:Y:S01]  /*1a370*/  I2F R31, R8 ;  /* 0x00000008001f7306 */ /* 0x000ea20000201400 */
[----:B------:R-:W-:Y:S01]  /*1a380*/  IADD3 R10, R52, 0x18, RZ ;  /* 0x00000018340a7810 */ /* 0x000fe20007ffe0ff */
[----:B------:R-:W-:Y:S01]  /*1a390*/  HMMA.16816.F32.BF16 R84, R4, R34, R84 ;  /* 0x000000220454723c */ /* 0x000fe20000041854 */
[----:B------:R-:W-:-:S02]  /*1a3a0*/  FSEL R41, R41, -INF , !P5 ;  /* 0xff80000029297808 */ /* 0x000fc40006800000 */
[----:B------:R-:W-:Y:S02]  /*1a3b0*/  FSEL R36, R36, -INF , !P2 ;  /* 0xff80000024247808 */ /* 0x000fe40005000000 */
[CC--:B------:R-:W-:Y:S01]  /*1a3c0*/  ISETP.GE.AND P4, PT, R8.reuse, R2.reuse, PT ;  /* 0x000000020800720c */ /* 0x0c0fe20003f86270 */
[----:B------:R4:W-:Y:S01]  /*1a3d0*/  I2F R29, R10 ;  /* 0x0000000a001d7306 */ /* 0x0009e20000201400 */
[----:B------:R-:W-:Y:S01]  /*1a3e0*/  ISETP.GE.AND P5, PT, R8, R3, PT ;  /* 0x000000030800720c */ /* 0x000fe20003fa6270 */
[-C--:B-1----:R-:W-:Y:S01]  /*1a3f0*/  FFMA.FTZ R32, R0, R9.reuse, R48 ;  /* 0x0000000900207223 */ /* 0x082fe20000010030 */
[----:B------:R-:W-:Y:S01]  /*1a400*/  ISETP.GE.AND P2, PT, R10, R2, PT ;  /* 0x000000020a00720c */ /* 0x000fe20003f46270 */
[----:B------:R-:W-:Y:S01]  /*1a410*/  FFMA.FTZ R12, R0, R9, R50 ;  /* 0x00000009000c7223 */ /* 0x000fe20000010032 */
[----:B------:R-:W-:Y:S01]  /*1a420*/  ISETP.GE.AND P0, PT, R10, R3, PT ;  /* 0x000000030a00720c */ /* 0x000fe20003f06270 */
[----:B------:R-:W-:Y:S01]  /*1a430*/  FFMA.FTZ R35, R0, R28, R39 ;  /* 0x0000001c00237223 */ /* 0x000fe20000010027 */
[----:B------:R-:W-:Y:S01]  /*1a440*/  IADD3 R28, R52, 0x19, RZ ;  /* 0x00000019341c7810 */ /* 0x000fe20007ffe0ff */
[----:B------:R-:W-:Y:S01]  /*1a450*/  HMMA.16816.F32.BF16 R80, R4, R16, R80 ;  /* 0x000000100450723c */ /* 0x000fe20000041850 */
[-C--:B--2---:R-:W-:Y:S01]  /*1a460*/  FFMA.FTZ R33, R0, R31.reuse, R49 ;  /* 0x0000001f00217223 */ /* 0x084fe20000010031 */
[----:B------:R-:W-:Y:S01]  /*1a470*/  FSEL R12, R12, -INF , !P6 ;  /* 0xff8000000c0c7808 */ /* 0x000fe20007000000 */
[----:B------:R-:W1:Y:S01]  /*1a480*/  I2F R16, R28 ;  /* 0x0000001c00107306 */ /* 0x000e620000201400 */
[----:B------:R-:W-:Y:S01]  /*1a490*/  FFMA.FTZ R51, R0, R31, R51 ;  /* 0x0000001f00337223 */ /* 0x000fe20000010033 */
[----:B------:R-:W-:-:S02]  /*1a4a0*/  FSEL R35, R35, -INF , !P1 ;  /* 0xff80000023237808 */ /* 0x000fc40004800000 */
[----:B------:R-:W-:Y:S01]  /*1a4b0*/  IADD3 R17, R52, 0x20, RZ ;  /* 0x0000002034117810 */ /* 0x000fe20007ffe0ff */
[----:B----4-:R-:W2:Y:S01]  /*1a4c0*/  LDSM.16.M88.4 R8, [R216+0x7800] ;  /* 0x00780000d808783b */ /* 0x010ea20000000200 */
[----:B---3--:R-:W-:Y:S01]  /*1a4d0*/  HMMA.16816.F32.BF16 R64, R20, R24, R64 ;  /* 0x000000181440723c */ /* 0x008fe20000041840 */
[----:B------:R-:W-:Y:S01]  /*1a4e0*/  ISETP.GE.AND P1, PT, R28, R2, PT ;  /* 0x000000021c00720c */ /* 0x000fe20003f26270 */
[----:B------:R3:W4:Y:S01]  /*1a4f0*/  I2F R25, R17 ;  /* 0x0000001100197306 */ /* 0x0007220000201400 */
[----:B------:R-:W-:Y:S01]  /*1a500*/  FSEL R33, R33, -INF , !P4 ;  /* 0xff80000021217808 */ /* 0x000fe20006000000 */
[----:B------:R-:W-:-:S04]  /*1a510*/  DEPBAR.LE SB0, 0x0 ;  /* 0x000080000000791a */ /* 0x000fc80000000000 */
[----:B------:R-:W-:Y:S01]  /*1a520*/  HMMA.16816.F32.BF16 R76, R4, R18, R76 ;  /* 0x00000012044c723c */ /* 0x000fe2000004184c */
[----:B------:R-:W-:Y:S01]  /*1a530*/  IADD3 R24, R52, 0x21, RZ ;  /* 0x0000002134187810 */ /* 0x000fe20007ffe0ff */
[C---:B-1----:R-:W-:Y:S01]  /*1a540*/  FFMA.FTZ R34, R0.reuse, R16, R61 ;  /* 0x0000001000227223 */ /* 0x042fe2000001003d */
[C---:B------:R-:W-:Y:S01]  /*1a550*/  ISETP.GE.AND P6, PT, R17.reuse, R2, PT ;  /* 0x000000021100720c */ /* 0x040fe20003fc6270 */
[C---:B------:R-:W-:Y:S01]  /*1a560*/  FFMA.FTZ R16, R0.reuse, R16, R63 ;  /* 0x0000001000107223 */ /* 0x040fe2000001003f */
[----:B------:R-:W1:Y:S01]  /*1a570*/  I2F R4, R24 ;  /* 0x0000001800047306 */ /* 0x000e620000201400 */
[----:B------:R-:W-:Y:S01]  /*1a580*/  ISETP.GE.AND P4, PT, R17, R3, PT ;  /* 0x000000031100720c */ /* 0x000fe20003f86270 */
[-C--:B------:R-:W-:Y:S01]  /*1a590*/  FFMA.FTZ R19, R0, R29.reuse, R60 ;  /* 0x0000001d00137223 */ /* 0x080fe2000001003c */
[----:B------:R-:W-:Y:S01]  /*1a5a0*/  IADD3 R6, R52, 0x28, RZ ;  /* 0x0000002834067810 */ /* 0x000fe20007ffe0ff */
[----:B------:R-:W-:Y:S01]  /*1a5b0*/  FFMA.FTZ R18, R0, R29, R62 ;  /* 0x0000001d00127223 */ /* 0x000fe2000001003e */
[----:B------:R-:W-:Y:S01]  /*1a5c0*/  HMMA.16816.F32.BF16 R84, R20, R26, R84 ;  /* 0x0000001a1454723c */ /* 0x000fe20000041854 */
[----:B---3--:R-:W-:-:S02]  /*1a5d0*/  FSEL R17, R51, -INF , !P5 ;  /* 0xff80000033117808 */ /* 0x008fc40006800000 */
[----:B------:R-:W-:Y:S01]  /*1a5e0*/  FSEL R19, R19, -INF , !P2 ;  /* 0xff80000013137808 */ /* 0x000fe20005000000 */
[----:B------:R3:W2:Y:S01]  /*1a5f0*/  I2F R7, R6 ;  /* 0x0000000600077306 */ /* 0x0006a20000201400 */
[----:B------:R-:W-:Y:S01]  /*1a600*/  ISETP.GE.AND P5, PT, R24, R2, PT ;  /* 0x000000021800720c */ /* 0x000fe20003fa6270 */
[----:B----4-:R-:W-:Y:S01]  /*1a610*/  FFMA.FTZ R64, R0, R25, R64 ;  /* 0x0000001900407223 */ /* 0x010fe20000010040 */
[----:B------:R-:W-:Y:S01]  /*1a620*/  ISETP.GE.AND P2, PT, R24, R3, PT ;  /* 0x000000031800720c */ /* 0x000fe20003f46270 */
[----:B------:R-:W-:Y:S01]  /*1a630*/  FFMA.FTZ R27, R0, R25, R66 ;  /* 0x00000019001b7223 */ /* 0x000fe20000010042 */
[----:B------:R-:W-:Y:S02]  /*1a640*/  FSEL R18, R18, -INF , !P0 ;  /* 0xff80000012127808 */ /* 0x000fe40004000000 */
[----:B------:R-:W-:Y:S01]  /*1a650*/  FSEL R34, R34, -INF , !P1 ;  /* 0xff80000022227808 */ /* 0x000fe20004800000 */
[-C--:B-1----:R-:W-:Y:S01]  /*1a660*/  FFMA.FTZ R65, R0, R4.reuse, R65 ;  /* 0x0000000400417223 */ /* 0x082fe20000010041 */
[----:B------:R-:W-:Y:S01]  /*1a670*/  IADD3 R24, R52, 0x29, RZ ;  /* 0x0000002934187810 */ /* 0x000fe20007ffe0ff */
[----:B------:R-:W-:Y:S01]  /*1a680*/  FFMA.FTZ R26, R0, R4, R67 ;  /* 0x00000004001a7223 */ /* 0x000fe20000010043 */
[----:B------:R-:W-:-:S02]  /*1a690*/  ISETP.GE.AND P0, PT, R6, R2, PT ;  /* 0x000000020600720c */ /* 0x000fc40003f06270 */
[----:B------:R-:W-:Y:S01]  /*1a6a0*/  ISETP.GE.AND P1, PT, R6, R3, PT ;  /* 0x000000030600720c */ /* 0x000fe20003f26270 */
[----:B------:R-:W1:Y:S01]  /*1a6b0*/  I2F R5, R24 ;  /* 0x0000001800057306 */ /* 0x000e620000201400 */
[----:B------:R-:W-:Y:S02]  /*1a6c0*/  FSEL R27, R27, -INF , !P4 ;  /* 0xff8000001b1b7808 */ /* 0x000fe40006000000 */
[----:B---3--:R-:W-:Y:S01]  /*1a6d0*/  IADD3 R6, R52, 0x30, RZ ;  /* 0x0000003034067810 */ /* 0x008fe20007ffe0ff */
[C---:B--2---:R-:W-:Y:S01]  /*1a6e0*/  HMMA.16816.F32.BF16 R76, R20.reuse, R10, R76 ;  /* 0x0000000a144c723c */ /* 0x044fe2000004184c */
[----:B------:R-:W-:Y:S01]  /*1a6f0*/  FSEL R180, R65, -INF , !P5 ;  /* 0xff80000041b47808 */ /* 0x000fe20006800000 */
[-C--:B------:R-:W-:Y:S01]  /*1a700*/  FFMA.FTZ R25, R0, R7.reuse, R86 ;  /* 0x0000000700197223 */ /* 0x080fe20000010056 */
[----:B------:R-:W-:Y:S01]  /*1a710*/  ISETP.GE.AND P4, PT, R6, R2, PT ;  /* 0x000000020600720c */ /* 0x000fe20003f86270 */
[----:B------:R-:W-:Y:S01]  /*1a720*/  FFMA.FTZ R84, R0, R7, R84 ;  /* 0x0000000700547223 */ /* 0x000fe20000010054 */
[----:B------:R-:W-:Y:S01]  /*1a730*/  ISETP.GE.AND P5, PT, R6, R3, PT ;  /* 0x000000030600720c */ /* 0x000fe20003fa6270 */
[----:B------:R-:W-:Y:S01]  /*1a740*/  FFMA.FTZ R7, R0, R45, R40 ;  /* 0x0000002d00077223 */ /* 0x000fe20000010028 */
[----:B------:R-:W-:Y:S01]  /*1a750*/  FSEL R32, R32, -INF , !P3 ;  /* 0xff80000020207808 */ /* 0x000fe20005800000 */
[----:B------:R-:W-:Y:S01]  /*1a760*/  HMMA.16816.F32.BF16 R80, R20, R8, R80 ;  /* 0x000000081450723c */ /* 0x000fe20000041850 */
[----:B------:R2:W3:Y:S01]  /*1a770*/  I2F R9, R6 ;  /* 0x0000000600097306 */ /* 0x0004e20000201400 */
[----:B------:R-:W-:-:S02]  /*1a780*/  ISETP.GE.AND P3, PT, R28, R3, PT ;  /* 0x000000031c00720c */ /* 0x000fc40003f66270 */
[----:B------:R-:W-:Y:S01]  /*1a790*/  FSEL R179, R64, -INF , !P6 ;  /* 0xff80000040b37808 */ /* 0x000fe20007000000 */
[----:B-1----:R-:W-:Y:S01]  /*1a7a0*/  FFMA.FTZ R85, R0, R5, R85 ;  /* 0x0000000500557223 */ /* 0x002fe20000010055 */
[----:B------:R-:W-:Y:S02]  /*1a7b0*/  FSEL R16, R16, -INF , !P3 ;  /* 0xff80000010107808 */ /* 0x000fe40005800000 */
[----:B------:R-:W-:Y:S02]  /*1a7c0*/  IADD3 R8, R52, 0x31, RZ ;  /* 0x0000003134087810 */ /* 0x000fe40007ffe0ff */
[C---:B------:R-:W-:Y:S02]  /*1a7d0*/  ISETP.GE.AND P3, PT, R24.reuse, R2, PT ;  /* 0x000000021800720c */ /* 0x040fe40003f66270 */
[----:B------:R-:W-:Y:S01]  /*1a7e0*/  ISETP.GE.AND P6, PT, R24, R3, PT ;  /* 0x000000031800720c */ /* 0x000fe20003fc6270 */
[----:B------:R-:W1:Y:S01]  /*1a7f0*/  I2F R4, R8 ;  /* 0x0000000800047306 */ /* 0x000e620000201400 */
[----:B------:R-:W-:Y:S01]  /*1a800*/  FFMA.FTZ R24, R0, R5, R87 ;  /* 0x0000000500187223 */ /* 0x000fe20000010057 */
[----:B------:R-:W-:-:S02]  /*1a810*/  IADD3 R5, R52, 0x39, RZ ;  /* 0x0000003934057810 */ /* 0x000fc40007ffe0ff */
[----:B--2---:R-:W-:Y:S02]  /*1a820*/  IADD3 R6, R52, 0x38, RZ ;  /* 0x0000003834067810 */ /* 0x004fe40007ffe0ff */
[----:B------:R-:W-:Y:S02]  /*1a830*/  FSEL R25, R25, -INF , !P1 ;  /* 0xff80000019197808 */ /* 0x000fe40004800000 */
[----:B------:R-:W2:Y:S01]  /*1a840*/  I2F R29, R6 ;  /* 0x00000006001d7306 */ /* 0x000ea20000201400 */
[-C--:B------:R-:W-:Y:S02]  /*1a850*/  ISETP.GE.AND P1, PT, R6, R2.reuse, PT ;  /* 0x000000020600720c */ /* 0x080fe40003f26270 */
[----:B------:R-:W-:Y:S01]  /*1a860*/  FSEL R26, R26, -INF , !P2 ;  /* 0xff8000001a1a7808 */ /* 0x000fe20005000000 */
[-C--:B---3--:R-:W-:Y:S01]  /*1a870*/  FFMA.FTZ R82, R0, R9.reuse, R82 ;  /* 0x0000000900527223 */ /* 0x088fe20000010052 */
[----:B------:R-:W-:Y:S01]  /*1a880*/  ISETP.GE.AND P2, PT, R8, R2, PT ;  /* 0x000000020800720c */ /* 0x000fe20003f46270 */
[----:B------:R-:W-:Y:S01]  /*1a890*/  FFMA.FTZ R80, R0, R9, R80 ;  /* 0x0000000900507223 */ /* 0x000fe20000010050 */
[----:B------:R-:W-:Y:S01]  /*1a8a0*/  FSEL R181, R84, -INF , !P0 ;  /* 0xff80000054b57808 */ /* 0x000fe20004000000 */
[----:B------:R-:W3:Y:S01]  /*1a8b0*/  I2F R28, R5 ;  /* 0x00000005001c7306 */ /* 0x000ee20000201400 */
[-C--:B-1----:R-:W-:Y:S01]  /*1a8c0*/  FFMA.FTZ R81, R0, R4.reuse, R81 ;  /* 0x0000000400517223 */ /* 0x082fe20000010051 */
[----:B------:R-:W-:Y:S01]  /*1a8d0*/  ISETP.GE.AND P0, PT, R8, R3, PT ;  /* 0x000000030800720c */ /* 0x000fe20003f06270 */
[----:B------:R-:W-:Y:S01]  /*1a8e0*/  FFMA.FTZ R83, R0, R4, R83 ;  /* 0x0000000400537223 */ /* 0x000fe20000010053 */
[----:B------:R-:W-:-:S02]  /*1a8f0*/  FSEL R187, R82, -INF , !P5 ;  /* 0xff80000052bb7808 */ /* 0x000fc40006800000 */
[----:B------:R-:W-:Y:S01]  /*1a900*/  FSEL R193, R81, -INF , !P2 ;  /* 0xff80000051c17808 */ /* 0x000fe20005000000 */
[CC--:B--2---:R-:W-:Y:S01]  /*1a910*/  FFMA.FTZ R76, R0.reuse, R29.reuse, R76 ;  /* 0x0000001d004c7223 */ /* 0x0c4fe2000001004c */
[C---:B------:R-:W-:Y:S01]  /*1a920*/  ISETP.GE.AND P5, PT, R5.reuse, R2, PT ;  /* 0x000000020500720c */ /* 0x040fe20003fa6270 */
[----:B------:R-:W-:Y:S01]  /*1a930*/  FFMA.FTZ R29, R0, R29, R78 ;  /* 0x0000001d001d7223 */ /* 0x000fe2000001004e */
[----:B------:R-:W-:Y:S01]  /*1a940*/  BAR.SYNC.DEFER_BLOCKING 0x0 ;  /* 0x0000000000007b1d */ /* 0x000fe20000010000 */
[----:B------:R-:W-:Y:S02]  /*1a950*/  ISETP.GE.AND P2, PT, R5, R3, PT ;  /* 0x000000030500720c */ /* 0x000fe40003f46270 */
[----:B------:R-:W-:Y:S02]  /*1a960*/  FSEL R191, R76, -INF , !P1 ;  /* 0xff8000004cbf7808 */ /* 0x000fe40004800000 */
[----:B------:R-:W-:Y:S01]  /*1a970*/  ISETP.GT.AND P1, PT, R246, R235, PT ;  /* 0x000000ebf600720c */ /* 0x000fe20003f24270 */
[CC--:B---3--:R-:W-:Y:S01]  /*1a980*/  FFMA.FTZ R77, R0.reuse, R28.reuse, R77 ;  /* 0x0000001c004d7223 */ /* 0x0c8fe2000001004d */
[----:B------:R-:W-:Y:S01]  /*1a990*/  FSEL R182, R85, -INF , !P3 ;  /* 0xff80000055b67808 */ /* 0x000fe20005800000 */
[----:B------:R-:W-:Y:S01]  /*1a9a0*/  FFMA.FTZ R5, R0, R45, R42 ;  /* 0x0000002d00057223 */ /* 0x000fe2000001002a */
[----:B------:R-:W-:Y:S01]  /*1a9b0*/  FSEL R24, R24, -INF , !P6 ;  /* 0xff80000018187808 */ /* 0x000fe20007000000 */
[----:B------:R-:W-:Y:S01]  /*1a9c0*/  FFMA.FTZ R28, R0, R28, R79 ;  /* 0x0000001c001c7223 */ /* 0x000fe2000001004f */
[----:B------:R-:W-:-:S02]  /*1a9d0*/  FSEL R195, R80, -INF , !P4 ;  /* 0xff80000050c37808 */ /* 0x000fc40006000000 */
[----:B------:R-:W-:Y:S02]  /*1a9e0*/  FSEL R184, R83, -INF , !P0 ;  /* 0xff80000053b87808 */ /* 0x000fe40004000000 */
[-C--:B------:R-:W-:Y:S02]  /*1a9f0*/  ISETP.GE.AND P3, PT, R6, R3.reuse, PT ;  /* 0x000000030600720c */ /* 0x080fe40003f66270 */
[C---:B------:R-:W-:Y:S02]  /*1aa00*/  ISETP.GE.AND P6, PT, R52.reuse, R2, PT ;  /* 0x000000023400720c */ /* 0x040fe40003fc6270 */
[----:B------:R-:W-:Y:S02]  /*1aa10*/  ISETP.GE.AND P4, PT, R52, R3, PT ;  /* 0x000000033400720c */ /* 0x000fe40003f86270 */
[----:B------:R-:W-:Y:S02]  /*1aa20*/  ISETP.NE.U32.AND P0, PT, R244, RZ, PT ;  /* 0x000000fff400720c */ /* 0x000fe40003f05070 */
[----:B------:R-:W-:-:S02]  /*1aa30*/  FSEL R29, R29, -INF , !P3 ;  /* 0xff8000001d1d7808 */ /* 0x000fc40005800000 */
        /* <DEDUP_REMOVED lines=68> */
.L_x_4473:
[----:B------:R-:W2:Y:S02]  /*1ae80*/  LD.E R6, [R14.64+0x38] ;  /* 0x000038060e067980 */ /* 0x000ea4000c101900 */
[----:B--2---:R-:W-:-:S04]  /*1ae90*/  LEA R6, -R6, RZ, 0x6 ;  /* 0x000000ff06067211 */ /* 0x004fc800078e31ff */
[----:B------:R-:W-:Y:S02]  /*1aea0*/  SHF.R.S32.HI R4, RZ, 0x1f, R6 ;  /* 0x0000001fff047819 */ /* 0x000fe40000011406 */
.L_x_4474:
[----:B------:R-:W-:Y:S05]  /*1aeb0*/  BSYNC B0 ;  /* 0x0000000000007941 */ /* 0x000fea0003800000 */
.L_x_4472:
        /* <DEDUP_REMOVED lines=119> */
.L_x_4471:
[----:B------:R-:W-:Y:S05]  /*1b630*/  BSYNC B1 ;  /* 0x0000000000017941 */ /* 0x000fea0003800000 */
.L_x_4470:
        /* <DEDUP_REMOVED lines=18> */
[----:B------:R-:W-:Y:S01]  /*1b760*/  LEA R227, R55, R229, 0x1 ;  /* 0x000000e537e37211 */ /* 0x000fe200078e08ff */
        /* <DEDUP_REMOVED lines=29> */
[----:B------:R-:W-:Y:S04]  /*1b940*/  LDSM.16.MT88.4 R136, [R229+0x16000] ;  /* 0x01600000e588783b */ /* 0x000fe80000004200 */
[----:B------:R-:W3:Y:S04]  /*1b950*/  SHFL.BFLY PT, R9, R6, 0x2, 0x1f ;  /* 0x0c401f0006097f89 */ /* 0x000ee800000e0000 */
[----:B------:R-:W-:Y:S01]  /*1b960*/  LDSM.16.MT88.4 R152, [R228+0x16000] ;  /* 0x01600000e498783b */ /* 0x000fe20000004200 */
[----:B-1----:R-:W-:-:S03]  /*1b970*/  FMNMX.FTZ R4, R11, R4, !PT ;  /* 0x000000040b047209 */ /* 0x002fc60007810000 */
[----:B------:R-:W-:Y:S04]  /*1b980*/  LDSM.16.MT88.4 R20, [R227+0x10800] ;  /* 0x01080000e314783b */ /* 0x000fe80000004200 */
[----:B------:R-:W1:Y:S01]  /*1b990*/  SHFL.BFLY PT, R165, R4, 0x1, 0x1f ;  /* 0x0c201f0004a57f89 */ /* 0x000e6200000e0000 */
[----:B---3--:R-:W-:-:S05]  /*1b9a0*/  FMNMX.FTZ R9, R6, R9, !PT ;  /* 0x0000000906097209 */ /* 0x008fca0007810000 */
[----:B------:R-:W3:Y:S01]  /*1b9b0*/  SHFL.BFLY PT, R164, R9, 0x1, 0x1f ;  /* 0x0c201f0009a47f89 */ /* 0x000ee200000e0000 */
[----:B-1----:R-:W-:-:S04]  /*1b9c0*/  FMNMX.FTZ R165, R4, R165, !PT ;  /* 0x000000a504a57209 */ /* 0x002fc80007810000 */
[----:B------:R-:W-:Y:S02]  /*1b9d0*/  FSETP.NEU.FTZ.AND P2, PT, R165, -INF , PT ;  /* 0xff800000a500780b */ /* 0x000fe40003f5d000 */
[----:B---3--:R-:W-:Y:S02]  /*1b9e0*/  FMNMX.FTZ R164, R9, R164, !PT ;  /* 0x000000a409a47209 */ /* 0x008fe40007810000 */
[----:B------:R-:W-:Y:S01]  /*1b9f0*/  LDSM.16.MT88.4 R8, [R229+0x10800] ;  /* 0x01080000e508783b */ /* 0x000fe20000004200 */
[----:B--2---:R-:W-:-:S05]  /*1ba00*/  FMUL.FTZ R194, R31, R165 ;  /* 0x000000a51fc27220 */ /* 0x004fca0000410000 */
[----:B------:R-:W-:Y:S02]  /*1ba10*/  FSEL R194, R194, RZ, P2 ;  /* 0x000000ffc2c27208 */ /* 0x000fe40001000000 */
[----:B------:R-:W-:-:S03]  /*1ba20*/  FSETP.NEU.FTZ.AND P2, PT, R164, -INF , PT ;  /* 0xff800000a400780b */ /* 0x000fc60003f5d000 */
[-CC-:B------:R-:W-:Y:S02]  /*1ba30*/  FFMA.FTZ R174, R41, R31.reuse, -R194.reuse ;  /* 0x0000001f29ae7223 */ /* 0x180fe400000108c2 */
[-CC-:B------:R-:W-:Y:S01]  /*1ba40*/  FFMA.FTZ R173, R30, R31.reuse, -R194.reuse ;  /* 0x0000001f1ead7223 */ /* 0x180fe200000108c2 */
[----:B------:R-:W1:Y:S01]  /*1ba50*/  LDSM.16.MT88.4 R40, [R229+0x10000] ;  /* 0x01000000e528783b */ /* 0x000e620000004200 */
[----:B------:R-:W-:Y:S02]  /*1ba60*/  FMUL.FTZ R30, R31, R164 ;  /* 0x000000a41f1e7220 */ /* 0x000fe40000410000 */
[-CC-:B------:R-:W-:Y:S01]  /*1ba70*/  FFMA.FTZ R176, R7, R31.reuse, -R194.reuse ;  /* 0x0000001f07b07223 */ /* 0x180fe200000108c2 */
[----:B------:R-:W-:Y:S01]  /*1ba80*/  MUFU.EX2 R174, R174 ;  /* 0x000000ae00ae7308 */ /* 0x000fe20000000800 */
[-CC-:B------:R-:W-:Y:S01]  /*1ba90*/  FFMA.FTZ R169, R37, R31.reuse, -R194.reuse ;  /* 0x0000001f25a97223 */ /* 0x180fe200000108c2 */
[----:B------:R-:W-:Y:S01]  /*1baa0*/  FSEL R30, R30, RZ, P2 ;  /* 0x000000ff1e1e7208 */ /* 0x000fe20001000000 */
[----:B------:R-:W-:-:S02]  /*1bab0*/  FFMA.FTZ R167, R33, R31, -R194 ;  /* 0x0000001f21a77223 */ /* 0x000fc400000108c2 */
[-C--:B------:R-:W-:Y:S02]  /*1bac0*/  FFMA.FTZ R172, R32, R31.reuse, -R194 ;  /* 0x0000001f20ac7223 */ /* 0x080fe400000108c2 */
[-CC-:B------:R-:W-:Y:S01]  /*1bad0*/  FFMA.FTZ R178, R5, R31.reuse, -R30.reuse ;  /* 0x0000001f05b27223 */ /* 0x180fe2000001081e */
[----:B------:R-:W-:Y:S01]  /*1bae0*/  MUFU.EX2 R176, R176 ;  /* 0x000000b000b07308 */ /* 0x000fe20000000800 */
[-CC-:B------:R-:W-:Y:S01]  /*1baf0*/  FFMA.FTZ R175, R38, R31.reuse, -R30.reuse ;  /* 0x0000001f26af7223 */ /* 0x180fe2000001081e */
[----:B------:R-:W2:Y:S01]  /*1bb00*/  LDSM.16.MT88.4 R4, [R227+0x16000] ;  /* 0x01600000e304783b */ /* 0x000ea20000004200 */
[-CC-:B------:R-:W-:Y:S02]  /*1bb10*/  FFMA.FTZ R177, R36, R31.reuse, -R30.reuse ;  /* 0x0000001f24b17223 */ /* 0x180fe4000001081e */
[-CC-:B------:R-:W-:Y:S02]  /*1bb20*/  FFMA.FTZ R170, R35, R31.reuse, -R30.reuse ;  /* 0x0000001f23aa7223 */ /* 0x180fe4000001081e */
[-C--:B------:R-:W-:Y:S01]  /*1bb30*/  FFMA.FTZ R171, R12, R31.reuse, -R30 ;  /* 0x0000001f0cab7223 */ /* 0x080fe2000001081e */
[----:B------:R-:W3:Y:S01]  /*1bb40*/  MUFU.EX2 R173, R173 ;  /* 0x000000ad00ad7308 */ /* 0x000ee20000000800 */
[----:B------:R-:W4:Y:S01]  /*1bb50*/  LDSM.16.MT88.4 R12, [R230+0x10800] ;  /* 0x01080000e60c783b */ /* 0x000f220000004200 */
[----:B------:R-:W-:-:S02]  /*1bb60*/  FFMA.FTZ R33, R34, R31, -R194 ;  /* 0x0000001f22217223 */ /* 0x000fc400000108c2 */
[-C--:B------:R-:W-:Y:S02]  /*1bb70*/  FFMA.FTZ R168, R19, R31.reuse, -R194 ;  /* 0x0000001f13a87223 */ /* 0x080fe400000108c2 */
[-CC-:B------:R-:W-:Y:S02]  /*1bb80*/  FFMA.FTZ R34, R17, R31.reuse, -R30.reuse ;  /* 0x0000001f11227223 */ /* 0x180fe4000001081e */
[----:B------:R-:W5:Y:S01]  /*1bb90*/  MUFU.EX2 R169, R169 ;  /* 0x000000a900a97308 */ /* 0x000f620000000800 */
[-CC-:B------:R-:W-:Y:S02]  /*1bba0*/  FFMA.FTZ R35, R18, R31.reuse, -R30.reuse ;  /* 0x0000001f12237223 */ /* 0x180fe4000001081e */
[-C--:B------:R-:W-:Y:S02]  /*1bbb0*/  FFMA.FTZ R32, R16, R31.reuse, -R30 ;  /* 0x0000001f10207223 */ /* 0x080fe4000001081e */
[----:B------:R-:W1:Y:S01]  /*1bbc0*/  LDSM.16.MT88.4 R16, [R228+0x10800] ;  /* 0x01080000e410783b */ /* 0x000e620000004200 */
[----:B------:R-:W-:-:S02]  /*1bbd0*/  FFMA.FTZ R179, R179, R31, -R194 ;  /* 0x0000001fb3b37223 */ /* 0x000fc400000108c2 */
[----:B------:R-:W-:Y:S01]  /*1bbe0*/  MUFU.EX2 R178, R178 ;  /* 0x000000b200b27308 */ /* 0x000fe20000000800 */
[----:B---3--:R-:W-:Y:S01]  /*1bbf0*/  F2FP.BF16.PACK_AB R144, R173, R176 ;  /* 0x000000b0ad90723e */ /* 0x008fe200000010ff */
[-CC-:B------:R-:W-:Y:S02]  /*1bc00*/  FFMA.FTZ R180, R180, R31.reuse, -R194.reuse ;  /* 0x0000001fb4b47223 */ /* 0x180fe400000108c2 */
[-CC-:B------:R-:W-:Y:S02]  /*1bc10*/  FFMA.FTZ R181, R181, R31.reuse, -R194.reuse ;  /* 0x0000001fb5b57223 */ /* 0x180fe400000108c2 */
[-C--:B------:R-:W-:Y:S02]  /*1bc20*/  FFMA.FTZ R182, R182, R31.reuse, -R194 ;  /* 0x0000001fb6b67223 */ /* 0x080fe400000108c2 */
[----:B------:R-:W3:Y:S01]  /*1bc30*/  MUFU.EX2 R175, R175 ;  /* 0x000000af00af7308 */ /* 0x000ee20000000800 */
[----:B-----5:R-:W-:Y:S01]  /*1bc40*/  F2FP.BF16.PACK_AB R146, R169, R174 ;  /* 0x000000aea992723e */ /* 0x020fe200000010ff */
[----:B------:R-:W-:-:S02]  /*1bc50*/  FFMA.FTZ R183, R27, R31, -R30 ;  /* 0x0000001f1bb77223 */ /* 0x000fc4000001081e */
[-CC-:B------:R-:W-:Y:S02]  /*1bc60*/  FFMA.FTZ R186, R26, R31.reuse, -R30.reuse ;  /* 0x0000001f1aba7223 */ /* 0x180fe4000001081e */
[-CC-:B------:R-:W-:Y:S02]  /*1bc70*/  FFMA.FTZ R185, R25, R31.reuse, -R30.reuse ;  /* 0x0000001f19b97223 */ /* 0x180fe4000001081e */
[----:B------:R-:W-:Y:S01]  /*1bc80*/  MUFU.EX2 R177, R177 ;  /* 0x000000b100b17308 */ /* 0x000fe20000000800 */
[-C--:B------:R-:W-:Y:S02]  /*1bc90*/  FFMA.FTZ R190, R24, R31.reuse, -R30 ;  /* 0x0000001f18be7223 */ /* 0x080fe4000001081e */
[----:B------:R-:W-:Y:S01]  /*1bca0*/  LDSM.16.MT88.4 R24, [R227+0x11000] ;  /* 0x01100000e318783b */ /* 0x000fe20000004200 */
[-CC-:B------:R-:W-:Y:S02]  /*1bcb0*/  FFMA.FTZ R248, R192, R31.reuse, -R194.reuse ;  /* 0x0000001fc0f87223 */ /* 0x180fe400000108c2 */
[----:B------:R-:W-:-:S02]  /*1bcc0*/  FFMA.FTZ R195, R195, R31, -R194 ;  /* 0x0000001fc3c37223 */ /* 0x000fc400000108c2 */
[----:B------:R-:W5:Y:S01]  /*1bcd0*/  MUFU.EX2 R170, R170 ;  /* 0x000000aa00aa7308 */ /* 0x000f620000000800 */
[----:B---3--:R-:W-:Y:S01]  /*1bce0*/  F2FP.BF16.PACK_AB R145, R175, R178 ;  /* 0x000000b2af91723e */ /* 0x008fe200000010ff */
[-CC-:B------:R-:W-:Y:S02]  /*1bcf0*/  FFMA.FTZ R196, R193, R31.reuse, -R194.reuse ;  /* 0x0000001fc1c47223 */ /* 0x180fe400000108c2 */
[-C--:B------:R-:W-:Y:S02]  /*1bd00*/  FFMA.FTZ R191, R191, R31.reuse, -R194 ;  /* 0x0000001fbfbf7223 */ /* 0x080fe400000108c2 */
[-CC-:B------:R-:W-:Y:S02]  /*1bd10*/  FFMA.FTZ R187, R187, R31.reuse, -R30.reuse ;  /* 0x0000001fbbbb7223 */ /* 0x180fe4000001081e */
[----:B------:R-:W-:Y:S01]  /*1bd20*/  MUFU.EX2 R172, R172 ;  /* 0x000000ac00ac7308 */ /* 0x000fe20000000800 */
[-CC-:B------:R-:W-:Y:S02]  /*1bd30*/  FFMA.FTZ R184, R184, R31.reuse, -R30.reuse ;  /* 0x0000001fb8b87223 */ /* 0x180fe4000001081e */
[----:B------:R-:W-:-:S02]  /*1bd40*/  FFMA.FTZ R192, R29, R31, -R30 ;  /* 0x0000001f1dc07223 */ /* 0x000fc4000001081e */
[----:B------:R-:W-:Y:S02]  /*1bd50*/  FFMA.FTZ R249, R28, R31, -R30 ;  /* 0x0000001f1cf97223 */ /* 0x000fe4000001081e */
[----:B------:R-:W-:Y:S01]  /*1bd60*/  FADD.FTZ R173, R176, R173 ;  /* 0x000000adb0ad7221 */ /* 0x000fe20000010000 */
[----:B-----5:R-:W-:Y:S01]  /*1bd70*/  F2FP.BF16.PACK_AB R147, R170, R177 ;  /* 0x000000b1aa93723e */ /* 0x020fe200000010ff */
[----:B------:R-:W3:Y:S01]  /*1bd80*/  MUFU.EX2 R167, R167 ;  /* 0x000000a700a77308 */ /* 0x000ee20000000800 */
[----:B------:R-:W-:Y:S01]  /*1bd90*/  FADD.FTZ R178, R178, R175 ;  /* 0x000000afb2b27221 */ /* 0x000fe20000010000 */
[----:B------:R-:W-:Y:S01]  /*1bda0*/  LDSM.16.MT88.4 R28, [R227+0x11800] ;  /* 0x01180000e31c783b */ /* 0x000fe20000004200 */
[----:B------:R-:W-:Y:S02]  /*1bdb0*/  FADD.FTZ R174, R174, R173 ;  /* 0x000000adaeae7221 */ /* 0x000fe40000010000 */
[----:B------:R-:W-:Y:S01]  /*1bdc0*/  FADD.FTZ R177, R177, R178 ;  /* 0x000000b2b1b17221 */ /* 0x000fe20000010000 */
[----:B------:R-:W-:Y:S01]  /*1bdd0*/  HMMA.16816.F32.BF16 R160, R144, R156, RZ ;  /* 0x0000009c90a0723c */ /* 0x000fe200000418ff */
[----:B------:R-:W-:Y:S01]  /*1bde0*/  FADD.FTZ R169, R169, R174 ;  /* 0x000000aea9a97221 */ /* 0x000fe20000010000 */
[----:B------:R-:W-:Y:S01]  /*1bdf0*/  MUFU.EX2 R168, R168 ;  /* 0x000000a800a87308 */ /* 0x000fe20000000800 */
[----:B------:R-:W-:-:S05]  /*1be00*/  FADD.FTZ R170, R170, R177 ;  /* 0x000000b1aaaa7221 */ /* 0x000fca0000010000 */
[C---:B-1----:R-:W-:Y:S02]  /*1be10*/  HMMA.16816.F32.BF16 R36, R144.reuse, R40, RZ ;  /* 0x000000289024723c */ /* 0x042fe400000418ff */
        /* <DEDUP_REMOVED lines=50> */
[----:B---3--:R-:W-:Y:S01]  /*1c140*/  F2FP.BF16.PACK_AB R4, R167, R172 ;  /* 0x000000aca704723e */ /* 0x008fe200000010ff */
        /* <DEDUP_REMOVED lines=116> */
[----:B------:R-:W5:Y:S07]  /*1c890*/  LDSM.16.MT88.4 R24, [R230+0x13800] ;  /* 0x01380000e618783b */ /* 0x000f6e0000004200 */
        /* <DEDUP_REMOVED lines=21> */
[C---:B----4-:R-:W-:Y:S08]  /*1c9f0*/  HMMA.16816.F32.BF16 R36, R4.reuse, R16, R36 ;  /* 0x000000100424723c */ /* 0x050ff00000041824 */
[C---:B------:R-:W-:Y:S01]  /*1ca00*/  HMMA.16816.F32.BF16 R40, R4.reuse, R18, R40 ;  /* 0x000000120428723c */ /* 0x040fe20000041828 */
[----:B------:R-:W3:Y:S07]  /*1ca10*/  LDSM.16.MT88.4 R16, [R230+0x15800] ;  /* 0x01580000e610783b */ /* 0x000eee0000004200 */
[C---:B-----5:R-:W-:Y:S08]  /*1ca20*/  HMMA.16816.F32.BF16 R60, R4.reuse, R24, R60 ;  /* 0x00000018043c723c */ /* 0x060ff0000004183c */
        /* <DEDUP_REMOVED lines=22> */
[C---:B----4-:R-:W-:Y:S08]  /*1cb90*/  HMMA.16816.F32.BF16 R108, R4.reuse, R24, R108 ;  /* 0x00000018046c723c */ /* 0x050ff0000004186c */
[C---:B------:R-:W-:Y:S08]  /*1cba0*/  HMMA.16816.F32.BF16 R112, R4.reuse, R26, R112 ;  /* 0x0000001a0470723c */ /* 0x040ff00000041870 */
[C---:B-----5:R-:W-:Y:S08]  /*1cbb0*/  HMMA.16816.F32.BF16 R116, R4.reuse, R20, R116 ;  /* 0x000000140474723c */ /* 0x060ff00000041874 */
        /* <DEDUP_REMOVED lines=81> */
.L_x_4477:
[----:B------:R-:W-:Y:S02]  /*1d0d0*/  ULDC.64 UR4, c[0x0][0x118] ;  /* 0x0000460000047ab9 */ /* 0x000fe40000000a00 */
[----:B------:R-:W2:Y:S02]  /*1d0e0*/  LD.E R6, [R196.64+0x40] ;  /* 0x00004004c4067980 */ /* 0x000ea4000c101900 */
[----:B--2---:R-:W-:-:S04]  /*1d0f0*/  LEA R6, -R6, RZ, 0x6 ;  /* 0x000000ff06067211 */ /* 0x004fc800078e31ff */
[----:B------:R-:W-:Y:S02]  /*1d100*/  SHF.R.S32.HI R4, RZ, 0x1f, R6 ;  /* 0x0000001fff047819 */ /* 0x000fe40000011406 */
.L_x_4478:
[----:B------:R-:W-:Y:S05]  /*1d110*/  BSYNC B0 ;  /* 0x0000000000007941 */ /* 0x000fea0003800000 */
.L_x_4476:
[C---:B------:R-:W-:Y:S01]  /*1d120*/  LOP3.LUT P6, RZ, R247.reuse, 0x1, RZ, 0xc0, !PT ;  /* 0x00000001f7ff7812 */ /* 0x040fe200078cc0ff */
[----:B------:R-:W-:Y:S01]  /*1d130*/  ULDC.64 UR4, c[0x0][0x118] ;  /* 0x0000460000047ab9 */ /* 0x000fe20000000a00 */
[C---:B------:R-:W-:Y:S01]  /*1d140*/  LOP3.LUT P4, RZ, R247.reuse, 0x2, RZ, 0xc0, !PT ;  /* 0x00000002f7ff7812 */ /* 0x040fe2000788c0ff */
[----:B------:R-:W-:Y:S01]  /*1d150*/  BSSY B1, `(.L_x_4479) ;  /* 0x0000299000017945 */ /* 0x000fe20003800000 */
        /* <DEDUP_REMOVED lines=123> */
[----:B--2---:R-:W4:Y:S04]  /*1d910*/  LDSM.16.M88.4 R4, [R225+0x9000] ;  /* 0x00900000e104783b */ /* 0x004f280000000200 */
[----:B------:R-:W2:Y:S04]  /*1d920*/  LDSM.16.M88.4 R168, [R225+0x9800] ;  /* 0x00980000e1a8783b */ /* 0x000ea80000000200 */
[----:B------:R-:W-:Y:S04]  /*1d930*/  LDSM.16.M88.4 R32, [R224] ;  /* 0x00000000e020783b */ /* 0x000fe80000000200 */
[----:B-1----:R-:W1:Y:S04]  /*1d940*/  LDSM.16.M88.4 R28, [R223] ;  /* 0x00000000df1c783b */ /* 0x002e680000000200 */
[----:B------:R-:W1:Y:S04]  /*1d950*/  LDSM.16.M88.4 R188, [R219] ;  /* 0x00000000dbbc783b */ /* 0x000e680000000200 */
[----:B------:R-:W1:Y:S04]  /*1d960*/  LDSM.16.M88.4 R176, [R218] ;  /* 0x00000000dab0783b */ /* 0x000e680000000200 */
[----:B------:R-:W1:Y:S04]  /*1d970*/  LDSM.16.M88.4 R172, [R217] ;  /* 0x00000000d9ac783b */ /* 0x000e680000000200 */
[----:B------:R-:W-:Y:S01]  /*1d980*/  LDSM.16.M88.4 R192, [R220+0xa800] ;  /* 0x00a80000dcc0783b */ /* 0x000fe20000000200 */
[C---:B-----5:R-:W-:Y:S03]  /*1d990*/  HMMA.16816.F32.BF16 R24, R180.reuse, R20, RZ ;  /* 0x00000014b418723c */ /* 0x060fe600000418ff */
[----:B------:R-:W0:Y:S05]  /*1d9a0*/  LDGDEPBAR ;  /* 0x00000000000079af */ /* 0x000e2a0000000000 */
[C---:B------:R-:W-:Y:S08]  /*1d9b0*/  HMMA.16816.F32.BF16 R20, R180.reuse, R22, RZ ;  /* 0x00000016b414723c */ /* 0x040ff000000418ff */
[C---:B---3--:R-:W-:Y:S08]  /*1d9c0*/  HMMA.16816.F32.BF16 R16, R180.reuse, R12, RZ ;  /* 0x0000000cb410723c */ /* 0x048ff000000418ff */
[C---:B----4-:R-:W-:Y:S08]  /*1d9d0*/  HMMA.16816.F32.BF16 R8, R180.reuse, R4, RZ ;  /* 0x00000004b408723c */ /* 0x050ff000000418ff */
[C---:B------:R-:W-:Y:S08]  /*1d9e0*/  HMMA.16816.F32.BF16 R12, R180.reuse, R14, RZ ;  /* 0x0000000eb40c723c */ /* 0x040ff000000418ff */
        /* <DEDUP_REMOVED lines=54> */
[----:B------:R-:W4:Y:S04]  /*1dd50*/  LDSM.16.M88.4 R168, [R212] ;  /* 0x00000000d4a8783b */ /* 0x000f280000000200 */
        /* <DEDUP_REMOVED lines=36> */
[C---:B--2---:R-:W-:Y:S08]  /*1dfa0*/  HMMA.16816.F32.BF16 R184, R168.reuse, R176, R184 ;  /* 0x000000b0a8b8723c */ /* 0x044ff000000418b8 */
[----:B------:R-:W-:Y:S01]  /*1dfb0*/  HMMA.16816.F32.BF16 R180, R168, R178, R180 ;  /* 0x000000b2a8b4723c */ /* 0x000fe200000418b4 */
[----:B------:R-:W2:Y:S04]  /*1dfc0*/  LDSM.16.M88.4 R176, [R225+0xd800] ;  /* 0x00d80000e1b0783b */ /* 0x000ea80000000200 */
[----:B------:R-:W4:Y:S03]  /*1dfd0*/  LDSM.16.M88.4 R168, [R211] ;  /* 0x00000000d3a8783b */ /* 0x000f260000000200 */
[C---:B---3--:R-:W-:Y:S08]  /*1dfe0*/  HMMA.16816.F32.BF16 R24, R172.reuse, R32, R24 ;  /* 0x00000020ac18723c */ /* 0x048ff00000041818 */
        /* <DEDUP_REMOVED lines=8> */
[C---:B--2---:R-:W-:Y:S08]  /*1e070*/  HMMA.16816.F32.BF16 R184, R172.reuse, R176, R184 ;  /* 0x000000b0acb8723c */ /* 0x044ff000000418b8 */
[----:B------:R-:W-:Y:S01]  /*1e080*/  HMMA.16816.F32.BF16 R180, R172, R178, R180 ;  /* 0x000000b2acb4723c */ /* 0x000fe200000418b4 */
[----:B------:R-:W-:Y:S04]  /*1e090*/  LDSM.16.M88.4 R176, [R222+0x4000] ;  /* 0x00400000deb0783b */ /* 0x000fe80000000200 */
[----:B------:R-:W2:Y:S03]  /*1e0a0*/  LDSM.16.M88.4 R172, [R220+0xc000] ;  /* 0x00c00000dcac783b */ /* 0x000ea60000000200 */
        /* <DEDUP_REMOVED lines=8> */
[----:B------:R-:W1:Y:S07]  /*1e130*/  LDSM.16.M88.4 R28, [R220+0xd800] ;  /* 0x00d80000dc1c783b */ /* 0x000e6e0000000200 */
[C---:B-----5:R-:W-:Y:S08]  /*1e140*/  HMMA.16816.F32.BF16 R184, R192.reuse, R188, R184 ;  /* 0x000000bcc0b8723c */ /* 0x060ff000000418b8 */
[----:B------:R-:W-:Y:S01]  /*1e150*/  HMMA.16816.F32.BF16 R180, R192, R190, R180 ;  /* 0x000000bec0b4723c */ /* 0x000fe200000418b4 */
[----:B------:R-:W-:Y:S07]  /*1e160*/  LDSM.16.M88.4 R188, [R216+0x5000] ;  /* 0x00500000d8bc783b */ /* 0x000fee0000000200 */
        /* <DEDUP_REMOVED lines=13> */
[C---:B--2---:R-:W-:Y:S08]  /*1e240*/  HMMA.16816.F32.BF16 R8, R172.reuse, R188, R8 ;  /* 0x000000bcac08723c */ /* 0x044ff00000041808 */
[C---:B----4-:R-:W-:Y:S08]  /*1e250*/  HMMA.16816.F32.BF16 R24, R172.reuse, R168, R24 ;  /* 0x000000a8ac18723c */ /* 0x050ff00000041818 */
        /* <DEDUP_REMOVED lines=8> */
[----:B------:R-:W-:Y:S01]  /*1e2e0*/  HMMA.16816.F32.BF16 R4, R172, R190, R4 ;  /* 0x000000beac04723c */ /* 0x000fe20000041804 */
[----:B------:R-:W4:Y:S04]  /*1e2f0*/  LDSM.16.M88.4 R188, [R225+0xf000] ;  /* 0x00f00000e1bc783b */ /* 0x000f280000000200 */
[----:B------:R-:W-:Y:S03]  /*1e300*/  LDSM.16.M88.4 R172, [R224+0x6000] ;  /* 0x00600000e0ac783b */ /* 0x000fe60000000200 */
        /* <DEDUP_REMOVED lines=8> */
[----:B------:R-:W1:Y:S07]  /*1e390*/  LDSM.16.M88.4 R28, [R204] ;  /* 0x00000000cc1c783b */ /* 0x000e6e0000000200 */
[C---:B----4-:R-:W-:Y:S08]  /*1e3a0*/  HMMA.16816.F32.BF16 R8, R168.reuse, R188, R8 ;  /* 0x000000bca808723c */ /* 0x050ff00000041808 */
[----:B------:R-:W-:Y:S01]  /*1e3b0*/  HMMA.16816.F32.BF16 R4, R168, R190, R4 ;  /* 0x000000bea804723c */ /* 0x000fe20000041804 */
[----:B------:R-:W4:Y:S04]  /*1e3c0*/  LDSM.16.M88.4 R188, [R205] ;  /* 0x00000000cdbc783b */ /* 0x000f280000000200 */
[----:B------:R-:W-:Y:S03]  /*1e3d0*/  LDSM.16.M88.4 R168, [R222+0x6000] ;  /* 0x00600000dea8783b */ /* 0x000fe60000000200 */
[C---:B--2---:R-:W-:Y:S08]  /*1e3e0*/  HMMA.16816.F32.BF16 R16, R172.reuse, R176, R16 ;  /* 0x000000b0ac10723c */ /* 0x044ff00000041810 */
[C---:B---3--:R-:W-:Y:S08]  /*1e3f0*/  HMMA.16816.F32.BF16 R24, R172.reuse, R32, R24 ;  /* 0x00000020ac18723c */ /* 0x048ff00000041818 */
[C---:B------:R-:W-:Y:S01]  /*1e400*/  HMMA.16816.F32.BF16 R20, R172.reuse, R34, R20 ;  /* 0x00000022ac14723c */ /* 0x040fe20000041814 */
[----:B------:R-:W2:Y:S07]  /*1e410*/  LDSM.16.M88.4 R32, [R220+0xe000] ;  /* 0x00e00000dc20783b */ /* 0x000eae0000000200 */
[C---:B------:R-:W-:Y:S01]  /*1e420*/  HMMA.16816.F32.BF16 R12, R172.reuse, R178, R12 ;  /* 0x000000b2ac0c723c */ /* 0x040fe2000004180c */
[----:B------:R-:W3:Y:S07]  /*1e430*/  LDSM.16.M88.4 R176, [R220+0xe800] ;  /* 0x00e80000dcb0783b */ /* 0x000eee0000000200 */
[C---:B-1----:R-:W-:Y:S08]  /*1e440*/  HMMA.16816.F32.BF16 R184, R172.reuse, R28, R184 ;  /* 0x0000001cacb8723c */ /* 0x042ff000000418b8 */
[C---:B------:R-:W-:Y:S01]  /*1e450*/  HMMA.16816.F32.BF16 R180, R172.reuse, R30, R180 ;  /* 0x0000001eacb4723c */ /* 0x040fe200000418b4 */
[----:B------:R-:W1:Y:S07]  /*1e460*/  LDSM.16.M88.4 R28, [R220+0xf000] ;  /* 0x00f00000dc1c783b */ /* 0x000e6e0000000200 */
[C---:B----4-:R-:W-:Y:S01]  /*1e470*/  HMMA.16816.F32.BF16 R8, R172.reuse, R188, R8 ;  /* 0x000000bcac08723c */ /* 0x050fe20000041808 */
[----:B------:R-:W4:Y:S07]  /*1e480*/  S2R R188, SR_TID.X ;  /* 0x0000000000bc7919 */ /* 0x000f2e0000002100 */
[----:B------:R-:W-:Y:S01]  /*1e490*/  HMMA.16816.F32.BF16 R4, R172, R190, R4 ;  /* 0x000000beac04723c */ /* 0x000fe20000041804 */
[----:B------:R-:W-:Y:S07]  /*1e4a0*/  LDSM.16.M88.4 R172, [R221+0x6000] ;  /* 0x00600000ddac783b */ /* 0x000fee0000000200 */
[C---:B--2---:R-:W-:Y:S08]  /*1e4b0*/  HMMA.16816.F32.BF16 R24, R168.reuse, R32, R24 ;  /* 0x00000020a818723c */ /* 0x044ff00000041818 */
[----:B------:R-:W-:Y:S01]  /*1e4c0*/  HMMA.16816.F32.BF16 R20, R168, R34, R20 ;  /* 0x00000022a814723c */ /* 0x000fe20000041814 */
[----:B------:R-:W2:Y:S01]  /*1e4d0*/  LDSM.16.M88.4 R32, [R216+0x6000] ;  /* 0x00600000d820783b */ /* 0x000ea20000000200 */
[----:B----4-:R-:W-:-:S06]  /*1e4e0*/  IMAD.SHL.U32 R188, R188, 0x2, RZ ;  /* 0x00000002bcbc7824 */ /* 0x010fcc00078e00ff */
[C---:B---3--:R-:W-:Y:S08]  /*1e4f0*/  HMMA.16816.F32.BF16 R16, R168.reuse, R176, R16 ;  /* 0x000000b0a810723c */ /* 0x048ff00000041810 */
[C---:B------:R-:W-:Y:S01]  /*1e500*/  HMMA.16816.F32.BF16 R12, R168.reuse, R178, R12 ;  /* 0x000000b2a80c723c */ /* 0x040fe2000004180c */
[----:B------:R-:W3:Y:S07]  /*1e510*/  LDSM.16.M88.4 R176, [R220+0xf800] ;  /* 0x00f80000dcb0783b */ /* 0x000eee0000000200 */
[C---:B-1----:R-:W-:Y:S08]  /*1e520*/  HMMA.16816.F32.BF16 R8, R168.reuse, R28, R8 ;  /* 0x0000001ca808723c */ /* 0x042ff00000041808 */
[----:B------:R-:W-:Y:S01]  /*1e530*/  HMMA.16816.F32.BF16 R4, R168, R30, R4 ;  /* 0x0000001ea804723c */ /* 0x000fe20000041804 */
[----:B------:R-:W1:Y:S07]  /*1e540*/  LDSM.16.M88.4 R28, [R216+0x6800] ;  /* 0x00680000d81c783b */ /* 0x000e6e0000000200 */
[C---:B--2---:R-:W-:Y:S07]  /*1e550*/  HMMA.16816.F32.BF16 R24, R172.reuse, R32, R24 ;  /* 0x00000020ac18723c */ /* 0x044fee0000041818 */
[----:B------:R-:W-:Y:S01]  /*1e560*/  LOP3.LUT R33, R188, 0x6, RZ, 0xc0, !PT ;  /* 0x00000006bc217812 */ /* 0x000fe200078ec0ff */
[----:B------:R-:W-:Y:S04]  /*1e570*/  HMMA.16816.F32.BF16 R20, R172, R34, R20 ;  /* 0x00000022ac14723c */ /* 0x000fe80000041814 */
[----:B------:R-:W-:-:S02]  /*1e580*/  IMAD R188, R246, 0x40, R33 ;  /* 0x00000040f6bc7824 */ /* 0x000fc400078e0221 */
[----:B------:R-:W2:Y:S02]  /*1e590*/  LDSM.16.M88.4 R32, [R216+0x7000] ;  /* 0x00700000d820783b */ /* 0x000ea40000000200 */
[----:B---3--:R-:W-:Y:S01]  /*1e5a0*/  HMMA.16816.F32.BF16 R184, R168, R176, R184 ;  /* 0x000000b0a8b8723c */ /* 0x008fe200000418b8 */
[----:B------:R-:W-:-:S04]  /*1e5b0*/  IADD3 R190, R188, 0x1, RZ ;  /* 0x00000001bcbe7810 */ /* 0x000fc80007ffe0ff */
[----:B------:R-:W3:Y:S01]  /*1e5c0*/  I2F R189, R190 ;  /* 0x000000be00bd7306 */ /* 0x000ee20000201400 */
[-C--:B------:R-:W-:Y:S02]  /*1e5d0*/  ISETP.GE.AND P6, PT, R190, R2.reuse, PT ;  /* 0x00000002be00720c */ /* 0x080fe40003fc6270 */
[----:B------:R-:W-:Y:S01]  /*1e5e0*/  HMMA.16816.F32.BF16 R180, R168, R178, R180 ;  /* 0x000000b2a8b4723c */ /* 0x000fe200000418b4 */
[----:B------:R-:W-:Y:S02]  /*1e5f0*/  IADD3 R176, R188, 0x8, RZ ;  /* 0x00000008bcb07810 */ /* 0x000fe40007ffe0ff */
[----:B------:R-:W-:Y:S02]  /*1e600*/  ISETP.GE.AND P5, PT, R190, R3, PT ;  /* 0x00000003be00720c */ /* 0x000fe40003fa6270 */
[----:B------:R-:W4:Y:S01]  /*1e610*/  I2F R177, R176 ;  /* 0x000000b000b17306 */ /* 0x000f220000201400 */
[----:B------:R-:W-:Y:S02]  /*1e620*/  ISETP.GE.AND P1, PT, R176, R2, PT ;  /* 0x00000002b000720c */ /* 0x000fe40003f26270 */
[----:B------:R-:W-:Y:S01]  /*1e630*/  IADD3 R170, R188, 0x9, RZ ;  /* 0x00000009bcaa7810 */ /* 0x000fe20007ffe0ff */
[----:B-1----:R-:W-:Y:S04]  /*1e640*/  HMMA.16816.F32.BF16 R16, R172, R28, R16 ;  /* 0x0000001cac10723c */ /* 0x002fe80000041810 */
[----:B------:R-:W1:Y:S01]  /*1e650*/  I2F R168, R170 ;  /* 0x000000aa00a87306 */ /* 0x000e620000201400 */
[----:B---3--:R-:W-:-:S02]  /*1e660*/  FFMA.FTZ R25, R0, R189, R25 ;  /* 0x000000bd00197223 */ /* 0x008fc40000010019 */
[----:B------:R-:W-:Y:S01]  /*1e670*/  IADD3 R29, R188, 0x10, RZ ;  /* 0x00000010bc1d7810 */ /* 0x000fe20007ffe0ff */
[----:B------:R-:W-:Y:S01]  /*1e680*/  FFMA.FTZ R169, R0, R189, R27 ;  /* 0x000000bd00a97223 */ /* 0x000fe2000001001b */
[----:B------:R-:W-:Y:S01]  /*1e690*/  IADD3 R28, R188, 0x11, RZ ;  /* 0x00000011bc1c7810 */ /* 0x000fe20007ffe0ff */
[C---:B------:R-:W-:Y:S01]  /*1e6a0*/  HMMA.16816.F32.BF16 R12, R172.reuse, R30, R12 ;  /* 0x0000001eac0c723c */ /* 0x040fe2000004180c */
[----:B------:R-:W-:Y:S01]  /*1e6b0*/  FSEL R203, R25, -INF , !P6 ;  /* 0xff80000019cb7808 */ /* 0x000fe20007000000 */
[----:B------:R-:W3:Y:S01]  /*1e6c0*/  I2F R27, R29 ;  /* 0x0000001d001b7306 */ /* 0x000ee20000201400 */
[CC--:B----4-:R-:W-:Y:S01]  /*1e6d0*/  FFMA.FTZ R20, R0.reuse, R177.reuse, R20 ;  /* 0x000000b100147223 */ /* 0x0d0fe20000010014 */
[----:B------:R-:W-:Y:S01]  /*1e6e0*/  FSEL R169, R169, -INF , !P5 ;  /* 0xff800000a9a97808 */ /* 0x000fe20006800000 */
[----:B------:R-:W-:Y:S01]  /*1e6f0*/  FFMA.FTZ R22, R0, R177, R22 ;  /* 0x000000b100167223 */ /* 0x000fe20000010016 */
[----:B------:R-:W-:Y:S01]  /*1e700*/  ISETP.GE.AND P6, PT, R176, R3, PT ;  /* 0x00000003b000720c */ /* 0x000fe20003fc6270 */
[----:B------:R-:W-:Y:S01]  /*1e710*/  IMAD.MOV.U32 R189, RZ, RZ, R167 ;  /* 0x000000ffffbd7224 */ /* 0x000fe200078e00a7 */
[----:B------:R-:W-:Y:S01]  /*1e720*/  ISETP.GE.AND P5, PT, R170, R2, PT ;  /* 0x00000002aa00720c */ /* 0x000fe20003fa6270 */
[-C--:B-1----:R-:W-:Y:S01]  /*1e730*/  FFMA.FTZ R21, R0, R168.reuse, R21 ;  /* 0x000000a800157223 */ /* 0x082fe20000010015 */
[----:B------:R-:W1:Y:S01]  /*1e740*/  I2F R25, R28 ;  /* 0x0000001c00197306 */ /* 0x000e620000201400 */
[----:B------:R-:W-:Y:S01]  /*1e750*/  FSEL R202, R20, -INF , !P1 ;  /* 0xff80000014ca7808 */ /* 0x000fe20004800000 */
[----:B------:R-:W-:Y:S01]  /*1e760*/  FFMA.FTZ R168, R0, R168, R23 ;  /* 0x000000a800a87223 */ /* 0x000fe20000010017 */
[----:B------:R-:W-:Y:S01]  /*1e770*/  FSEL R250, R22, -INF , !P6 ;  /* 0xff80000016fa7808 */ /* 0x000fe20007000000 */
[----:B--2---:R-:W-:Y:S01]  /*1e780*/  HMMA.16816.F32.BF16 R8, R172, R32, R8 ;  /* 0x00000020ac08723c */ /* 0x004fe20000041808 */
[----:B------:R-:W-:-:S02]  /*1e790*/  FSEL R251, R21, -INF , !P5 ;  /* 0xff80000015fb7808 */ /* 0x000fc40006800000 */
[----:B------:R-:W2:Y:S01]  /*1e7a0*/  LDSM.16.M88.4 R20, [R216+0x7800] ;  /* 0x00780000d814783b */ /* 0x000ea20000000200 */
[----:B------:R-:W-:Y:S01]  /*1e7b0*/  IADD3 R30, R188, 0x18, RZ ;  /* 0x00000018bc1e7810 */ /* 0x000fe20007ffe0ff */
[CC--:B---3--:R-:W-:Y:S01]  /*1e7c0*/  FFMA.FTZ R177, R0.reuse, R27.reuse, R16 ;  /* 0x0000001b00b17223 */ /* 0x0c8fe20000010010 */
[C---:B------:R-:W-:Y:S01]  /*1e7d0*/  ISETP.GE.AND P6, PT, R29.reuse, R2, PT ;  /* 0x000000021d00720c */ /* 0x040fe20003fc6270 */
[----:B------:R-:W-:Y:S01]  /*1e7e0*/  FFMA.FTZ R199, R0, R27, R18 ;  /* 0x0000001b00c77223 */ /* 0x000fe20000010012 */
[-C--:B------:R-:W-:Y:S01]  /*1e7f0*/  ISETP.GE.AND P5, PT, R29, R3.reuse, PT ;  /* 0x000000031d00720c */ /* 0x080fe20003fa6270 */
[----:B------:R-:W-:Y:S01]  /*1e800*/  HMMA.16816.F32.BF16 R4, R172, R34, R4 ;  /* 0x00000022ac04723c */ /* 0x000fe20000041804 */
[----:B------:R-:W-:Y:S01]  /*1e810*/  ISETP.GE.AND P1, PT, R170, R3, PT ;  /* 0x00000003aa00720c */ /* 0x000fe20003f26270 */
[----:B------:R-:W3:Y:S01]  /*1e820*/  I2F R29, R30 ;  /* 0x0000001e001d7306 */ /* 0x000ee20000201400 */
[----:B------:R-:W-:Y:S01]  /*1e830*/  IADD3 R31, R188, 0x19, RZ ;  /* 0x00000019bc1f7810 */ /* 0x000fe20007ffe0ff */
[-C--:B-1----:R-:W-:Y:S01]  /*1e840*/  FFMA.FTZ R201, R0, R25.reuse, R17 ;  /* 0x0000001900c97223 */ /* 0x082fe20000010011 */
[----:B------:R-:W-:Y:S01]  /*1e850*/  IADD3 R18, R188, 0x20, RZ ;  /* 0x00000020bc127810 */ /* 0x000fe20007ffe0ff */
[----:B------:R-:W-:Y:S01]  /*1e860*/  FFMA.FTZ R195, R0, R25, R19 ;  /* 0x0000001900c37223 */ /* 0x000fe20000010013 */
[----:B------:R-:W-:Y:S01]  /*1e870*/  FSEL R16, R168, -INF , !P1 ;  /* 0xff800000a8107808 */ /* 0x000fe20004800000 */
[----:B------:R-:W-:-:S04]  /*1e880*/  DEPBAR.LE SB0, 0x0 ;  /* 0x000080000000791a */ /* 0x000fc80000000000 */
[----:B------:R-:W-:Y:S01]  /*1e890*/  FSEL R177, R177, -INF , !P6 ;  /* 0xff800000b1b17808 */ /* 0x000fe20007000000 */
[----:B------:R-:W1:Y:S01]  /*1e8a0*/  I2F R17, R18 ;  /* 0x0000001200117306 */ /* 0x000e620000201400 */
[CC--:B------:R-:W-:Y:S02]  /*1e8b0*/  ISETP.GE.AND P1, PT, R28.reuse, R2.reuse, PT ;  /* 0x000000021c00720c */ /* 0x0c0fe40003f26270 */
[----:B------:R-:W-:Y:S02]  /*1e8c0*/  ISETP.GE.AND P6, PT, R28, R3, PT ;  /* 0x000000031c00720c */ /* 0x000fe40003fc6270 */
[----:B------:R-:W-:Y:S01]  /*1e8d0*/  FSEL R199, R199, -INF , !P5 ;  /* 0xff800000c7c77808 */ /* 0x000fe20006800000 */
[-C--:B---3--:R-:W-:Y:S01]  /*1e8e0*/  FFMA.FTZ R12, R0, R29.reuse, R12 ;  /* 0x0000001d000c7223 */ /* 0x088fe2000001000c */
[----:B------:R-:W-:Y:S01]  /*1e8f0*/  ISETP.GE.AND P5, PT, R30, R2, PT ;  /* 0x000000021e00720c */ /* 0x000fe20003fa6270 */
[----:B------:R-:W3:Y:S01]  /*1e900*/  I2F R28, R31 ;  /* 0x0000001f001c7306 */ /* 0x000ee20000201400 */
[----:B------:R-:W-:Y:S01]  /*1e910*/  FSEL R201, R201, -INF , !P1 ;  /* 0xff800000c9c97808 */ /* 0x000fe20004800000 */
[----:B------:R-:W-:Y:S01]  /*1e920*/  FFMA.FTZ R198, R0, R29, R14 ;  /* 0x0000001d00c67223 */ /* 0x000fe2000001000e */
[----:B------:R-:W-:-:S02]  /*1e930*/  IADD3 R19, R188, 0x21, RZ ;  /* 0x00000021bc137810 */ /* 0x000fc40007ffe0ff */
[----:B------:R-:W-:Y:S02]  /*1e940*/  ISETP.GE.AND P1, PT, R30, R3, PT ;  /* 0x000000031e00720c */ /* 0x000fe40003f26270 */
[----:B------:R-:W-:Y:S01]  /*1e950*/  IADD3 R14, R188, 0x28, RZ ;  /* 0x00000028bc0e7810 */ /* 0x000fe20007ffe0ff */
[-C--:B-1----:R-:W-:Y:S01]  /*1e960*/  FFMA.FTZ R8, R0, R17.reuse, R8 ;  /* 0x0000001100087223 */ /* 0x082fe20000010008 */
[----:B------:R-:W-:Y:S01]  /*1e970*/  FSEL R179, R12, -INF , !P5 ;  /* 0xff8000000cb37808 */ /* 0x000fe20006800000 */
[----:B------:R-:W-:Y:S01]  /*1e980*/  FFMA.FTZ R27, R0, R17, R10 ;  /* 0x00000011001b7223 */ /* 0x000fe2000001000a */
[----:B------:R-:W1:Y:S01]  /*1e990*/  I2F R12, R19 ;  /* 0x00000013000c7306 */ /* 0x000e620000201400 */
[----:B------:R-:W-:Y:S01]  /*1e9a0*/  FSEL R198, R198, -INF , !P1 ;  /* 0xff800000c6c67808 */ /* 0x000fe20004800000 */
[----:B--2---:R-:W-:Y:S01]  /*1e9b0*/  HMMA.16816.F32.BF16 R184, R172, R20, R184 ;  /* 0x00000014acb8723c */ /* 0x004fe200000418b8 */
[----:B------:R-:W-:Y:S01]  /*1e9c0*/  ISETP.GE.AND P1, PT, R18, R2, PT ;  /* 0x000000021200720c */ /* 0x000fe20003f26270 */
[CC--:B---3--:R-:W-:Y:S01]  /*1e9d0*/  FFMA.FTZ R200, R0.reuse, R28.reuse, R13 ;  /* 0x0000001c00c87223 */ /* 0x0c8fe2000001000d */
[----:B------:R-:W-:Y:S01]  /*1e9e0*/  FSEL R195, R195, -INF , !P6 ;  /* 0xff800000c3c37808 */ /* 0x000fe20007000000 */
[----:B------:R-:W-:-:S02]  /*1e9f0*/  FFMA.FTZ R190, R0, R28, R15 ;  /* 0x0000001c00be7223 */ /* 0x000fc4000001000f */
[----:B------:R-:W2:Y:S01]  /*1ea00*/  I2F R13, R14 ;  /* 0x0000000e000d7306 */ /* 0x000ea20000201400 */
[----:B------:R-:W-:Y:S01]  /*1ea10*/  IADD3 R15, R188, 0x29, RZ ;  /* 0x00000029bc0f7810 */ /* 0x000fe20007ffe0ff */
[----:B------:R-:W-:Y:S01]  /*1ea20*/  HMMA.16816.F32.BF16 R180, R172, R22, R180 ;  /* 0x00000016acb4723c */ /* 0x000fe200000418b4 */
[----:B------:R-:W-:Y:S02]  /*1ea30*/  FSEL R191, R8, -INF , !P1 ;  /* 0xff80000008bf7808 */ /* 0x000fe40004800000 */
[----:B------:R-:W-:Y:S02]  /*1ea40*/  ISETP.GE.AND P6, PT, R31, R2, PT ;  /* 0x000000021f00720c */ /* 0x000fe40003fc6270 */
[----:B------:R-:W-:Y:S01]  /*1ea50*/  IADD3 R10, R188, 0x30, RZ ;  /* 0x00000030bc0a7810 */ /* 0x000fe20007ffe0ff */
[----:B------:R-:W3:Y:S01]  /*1ea60*/  I2F R8, R15 ;  /* 0x0000000f00087306 */ /* 0x000ee20000201400 */
[----:B------:R-:W-:Y:S01]  /*1ea70*/  FSEL R200, R200, -INF , !P6 ;  /* 0xff800000c8c87808 */ /* 0x000fe20007000000 */
[-C--:B-1----:R-:W-:Y:S01]  /*1ea80*/  FFMA.FTZ R11, R0, R12.reuse, R11 ;  /* 0x0000000c000b7223 */ /* 0x082fe2000001000b */
[-C--:B------:R-:W-:Y:S01]  /*1ea90*/  ISETP.GE.AND P6, PT, R18, R3.reuse, PT ;  /* 0x000000031200720c */ /* 0x080fe20003fc6270 */
[----:B------:R-:W-:Y:S01]  /*1eaa0*/  FFMA.FTZ R193, R0, R12, R9 ;  /* 0x0000000c00c17223 */ /* 0x000fe20000010009 */
[----:B------:R-:W-:-:S02]  /*1eab0*/  ISETP.GE.AND P1, PT, R19, R3, PT ;  /* 0x000000031300720c */ /* 0x000fc40003f26270 */
[----:B------:R-:W-:Y:S01]  /*1eac0*/  FSEL R27, R27, -INF , !P6 ;  /* 0xff8000001b1b7808 */ /* 0x000fe20007000000 */
[-C--:B--2---:R-:W-:Y:S01]  /*1ead0*/  FFMA.FTZ R192, R0, R13.reuse, R4 ;  /* 0x0000000d00c07223 */ /* 0x084fe20000010004 */
[----:B------:R-:W-:Y:S01]  /*1eae0*/  IADD3 R4, R188, 0x31, RZ ;  /* 0x00000031bc047810 */ /* 0x000fe20007ffe0ff */
[----:B------:R-:W1:Y:S01]  /*1eaf0*/  I2F R9, R10 ;  /* 0x0000000a00097306 */ /* 0x000e620000201400 */
[----:B------:R-:W-:Y:S01]  /*1eb00*/  ISETP.GE.AND P6, PT, R14, R2, PT ;  /* 0x000000020e00720c */ /* 0x000fe20003fc6270 */
[C---:B------:R-:W-:Y:S01]  /*1eb10*/  FFMA.FTZ R6, R0.reuse, R13, R6 ;  /* 0x0000000d00067223 */ /* 0x040fe20000010006 */
[-C--:B------:R-:W-:Y:S02]  /*1eb20*/  ISETP.GE.AND P5, PT, R31, R3.reuse, PT ;  /* 0x000000031f00720c */ /* 0x080fe40003fa6270 */
[----:B------:R-:W-:Y:S01]  /*1eb30*/  FSEL R25, R11, -INF , !P1 ;  /* 0xff8000000b197808 */ /* 0x000fe20004800000 */
[-C--:B---3--:R-:W-:Y:S01]  /*1eb40*/  FFMA.FTZ R7, R0, R8.reuse, R7 ;  /* 0x0000000800077223 */ /* 0x088fe20000010007 */
[----:B------:R-:W-:Y:S01]  /*1eb50*/  IADD3 R12, R188, 0x38, RZ ;  /* 0x00000038bc0c7810 */ /* 0x000fe20007ffe0ff */
[----:B------:R-:W2:Y:S01]  /*1eb60*/  I2F R11, R4 ;  /* 0x00000004000b7306 */ /* 0x000ea20000201400 */
[----:B------:R-:W-:Y:S01]  /*1eb70*/  FSEL R192, R192, -INF , !P6 ;  /* 0xff800000c0c07808 */ /* 0x000fe20007000000 */
[----:B------:R-:W-:Y:S01]  /*1eb80*/  FFMA.FTZ R194, R0, R8, R5 ;  /* 0x0000000800c27223 */ /* 0x000fe20000010005 */
[----:B------:R-:W-:-:S02]  /*1eb90*/  ISETP.GE.AND P6, PT, R15, R3, PT ;  /* 0x000000030f00720c */ /* 0x000fc40003fc6270 */
[----:B------:R-:W-:Y:S02]  /*1eba0*/  FSEL R190, R190, -INF , !P5 ;  /* 0xff800000bebe7808 */ /* 0x000fe40006800000 */
[-C--:B------:R-:W-:Y:S01]  /*1ebb0*/  ISETP.GE.AND P5, PT, R19, R2.reuse, PT ;  /* 0x000000021300720c */ /* 0x080fe20003fa6270 */
[----:B------:R-:W3:Y:S01]  /*1ebc0*/  I2F R5, R12 ;  /* 0x0000000c00057306 */ /* 0x000ee20000201400 */
[----:B------:R-:W-:Y:S01]  /*1ebd0*/  FSEL R31, R7, -INF , !P6 ;  /* 0xff800000071f7808 */ /* 0x000fe20007000000 */
[CC--:B-1----:R-:W-:Y:S01]  /*1ebe0*/  FFMA.FTZ R29, R0.reuse, R9.reuse, R184 ;  /* 0x00000009001d7223 */ /* 0x0c2fe200000100b8 */
[----:B------:R-:W-:Y:S01]  /*1ebf0*/  FSEL R193, R193, -INF , !P5 ;  /* 0xff800000c1c17808 */ /* 0x000fe20006800000 */
[----:B------:R-:W-:Y:S01]  /*1ec00*/  FFMA.FTZ R175, R0, R9, R186 ;  /* 0x0000000900af7223 */ /* 0x000fe200000100ba */
[----:B------:R-:W-:Y:S02]  /*1ec10*/  ISETP.GE.AND P5, PT, R14, R3, PT ;  /* 0x000000030e00720c */ /* 0x000fe40003fa6270 */
[-C--:B------:R-:W-:Y:S01]  /*1ec20*/  ISETP.GE.AND P1, PT, R15, R2.reuse, PT ;  /* 0x000000020f00720c */ /* 0x080fe20003f26270 */
[----:B------:R-:W1:Y:S01]  /*1ec30*/  I2F R7, R188 ;  /* 0x000000bc00077306 */ /* 0x000e620000201400 */
[----:B------:R-:W-:Y:S01]  /*1ec40*/  FSEL R30, R6, -INF , !P5 ;  /* 0xff800000061e7808 */ /* 0x000fe20006800000 */
[-C--:B--2---:R-:W-:Y:S01]  /*1ec50*/  FFMA.FTZ R28, R0, R11.reuse, R185 ;  /* 0x0000000b001c7223 */ /* 0x084fe200000100b9 */
[-C--:B------:R-:W-:Y:S01]  /*1ec60*/  ISETP.GE.AND P5, PT, R10, R2.reuse, PT ;  /* 0x000000020a00720c */ /* 0x080fe20003fa6270 */
[----:B------:R-:W-:Y:S01]  /*1ec70*/  FFMA.FTZ R174, R0, R11, R187 ;  /* 0x0000000b00ae7223 */ /* 0x000fe200000100bb */
[----:B------:R-:W-:Y:S01]  /*1ec80*/  FSEL R194, R194, -INF , !P1 ;  /* 0xff800000c2c27808 */ /* 0x000fe20004800000 */
[----:B------:R-:W-:Y:S01]  /*1ec90*/  BAR.SYNC.DEFER_BLOCKING 0x0 ;  /* 0x0000000000007b1d */ /* 0x000fe20000010000 */
[----:B------:R-:W-:Y:S01]  /*1eca0*/  ISETP.GE.AND P1, PT, R10, R3, PT ;  /* 0x000000030a00720c */ /* 0x000fe20003f26270 */
[-C--:B---3--:R-:W-:Y:S01]  /*1ecb0*/  FFMA.FTZ R176, R0, R5.reuse, R180 ;  /* 0x0000000500b07223 */ /* 0x088fe200000100b4 */
[----:B------:R-:W-:Y:S01]  /*1ecc0*/  ISETP.GE.AND P6, PT, R4, R2, PT ;  /* 0x000000020400720c */ /* 0x000fe20003fc6270 */
[----:B------:R-:W-:Y:S01]  /*1ecd0*/  FFMA.FTZ R171, R0, R5, R182 ;  /* 0x0000000500ab7223 */ /* 0x000fe200000100b6 */
[----:B------:R-:W-:-:S02]  /*1ece0*/  FSEL R29, R29, -INF , !P5 ;  /* 0xff8000001d1d7808 */ /* 0x000fc40006800000 */
[----:B------:R-:W-:Y:S02]  /*1ecf0*/  ISETP.GE.AND P5, PT, R4, R3, PT ;  /* 0x000000030400720c */ /* 0x000fe40003fa6270 */
[----:B------:R-:W-:Y:S01]  /*1ed00*/  FSEL R175, R175, -INF , !P1 ;  /* 0xff800000afaf7808 */ /* 0x000fe20004800000 */
[-C--:B-1----:R-:W-:Y:S01]  /*1ed10*/  FFMA.FTZ R24, R0, R7.reuse, R24 ;  /* 0x0000000700187223 */ /* 0x082fe20000010018 */
[----:B------:R-:W-:Y:S01]  /*1ed20*/  ISETP.GE.AND P1, PT, R12, R2, PT ;  /* 0x000000020c00720c */ /* 0x000fe20003f26270 */
[----:B------:R-:W-:Y:S01]  /*1ed30*/  FFMA.FTZ R26, R0, R7, R26 ;  /* 0x00000007001a7223 */ /* 0x000fe2000001001a */
[----:B------:R-:W-:Y:S02]  /*1ed40*/  FSEL R28, R28, -INF , !P6 ;  /* 0xff8000001c1c7808 */ /* 0x000fe40007000000 */
[----:B------:R-:W-:Y:S02]  /*1ed50*/  IADD3 R4, R188, 0x39, RZ ;  /* 0x00000039bc047810 */ /* 0x000fe40007ffe0ff */
[----:B------:R-:W-:-:S02]  /*1ed60*/  ISETP.GE.AND P6, PT, R12, R3, PT ;  /* 0x000000030c00720c */ /* 0x000fc40003fc6270 */
[----:B------:R-:W-:Y:S01]  /*1ed70*/  FSEL R174, R174, -INF , !P5 ;  /* 0xff800000aeae7808 */ /* 0x000fe20006800000 */
[----:B------:R-:W1:Y:S01]  /*1ed80*/  I2F R5, R4 ;  /* 0x0000000400057306 */ /* 0x000e620000201400 */
[-C--:B------:R-:W-:Y:S02]  /*1ed90*/  ISETP.GE.AND P5, PT, R188, R2.reuse, PT ;  /* 0x00000002bc00720c */ /* 0x080fe40003fa6270 */
[----:B------:R-:W-:Y:S02]  /*1eda0*/  FSEL R176, R176, -INF , !P1 ;  /* 0xff800000b0b07808 */ /* 0x000fe40004800000 */
[----:B------:R-:W-:Y:S01]  /*1edb0*/  ISETP.GE.AND P1, PT, R188, R3, PT ;  /* 0x00000003bc00720c */ /* 0x000fe20003f26270 */
[----:B------:R-:W-:Y:S01]  /*1edc0*/  IMAD.MOV.U32 R188, RZ, RZ, R166 ;  /* 0x000000ffffbc7224 */ /* 0x000fe200078e00a6 */
[----:B------:R-:W-:Y:S02]  /*1edd0*/  FSEL R171, R171, -INF , !P6 ;  /* 0xff800000abab7808 */ /* 0x000fe40007000000 */
[----:B------:R-:W-:-:S02]  /*1ede0*/  ISETP.GE.AND P6, PT, R4, R2, PT ;  /* 0x000000020400720c */ /* 0x000fc40003fc6270 */
[----:B------:R-:W-:Y:S02]  /*1edf0*/  FSEL R2, R24, -INF , !P5 ;  /* 0xff80000018027808 */ /* 0x000fe40006800000 */
[----:B------:R-:W-:Y:S02]  /*1ee00*/  ISETP.GE.AND P5, PT, R4, R3, PT ;  /* 0x000000030400720c */ /* 0x000fe40003fa6270 */
[----:B------:R-:W-:Y:S01]  /*1ee10*/  FSEL R3, R26, -INF , !P1 ;  /* 0xff8000001a037808 */ /* 0x000fe20004800000 */
[----:B-1----:R-:W-:Y:S01]  /*1ee20*/  FFMA.FTZ R178, R0, R5, R181 ;  /* 0x0000000500b27223 */ /* 0x002fe200000100b5 */
[----:B------:R-:W-:Y:S01]  /*1ee30*/  ISETP.GT.AND P1, PT, R246, R235, PT ;  /* 0x000000ebf600720c */ /* 0x000fe20003f24270 */
[----:B------:R-:W-:-:S03]  /*1ee40*/  FFMA.FTZ R170, R0, R5, R183 ;  /* 0x0000000500aa7223 */ /* 0x000fc600000100b7 */
[----:B------:R-:W-:Y:S02]  /*1ee50*/  FSEL R178, R178, -INF , !P6 ;  /* 0xff800000b2b27808 */ /* 0x000fe40007000000 */
[----:B------:R-:W-:-:S07]  /*1ee60*/  FSEL R170, R170, -INF , !P5 ;  /* 0xff800000aaaa7808 */ /* 0x000fce0006800000 */
        /* <DEDUP_REMOVED lines=33> */
[----:B------:R-:W-:Y:S02]  /*1f080*/  @!P0 IADD3 R11, R11, 0x1, RZ ;  /* 0x000000010b0b8810 */ /* 0x000fe40007ffe0ff */
[----:B------:R-:W-:Y:S02]  /*1f090*/  ISETP.GE.AND P0, PT, R9, RZ, PT ;  /* 0x000000ff0900720c */ /* 0x000fe40003f06270 */
[----:B------:R-:W-:-:S02]  /*1f0a0*/  ISETP.GE.U32.AND P6, PT, R13, R8, PT ;  /* 0x000000080d00720c */ /* 0x000fc40003fc6070 */
[----:B------:R-:W2:Y:S04]  /*1f0b0*/  LD.E.64 R8, [R196.64+0x38] ;  /* 0x00003804c4087980 */ /* 0x000ea8000c101b00 */
[----:B------:R-:W-:Y:S02]  /*1f0c0*/  @P5 IADD3 R10, R10, 0x1, RZ ;  /* 0x000000010a0a5810 */ /* 0x000fe40007ffe0ff */
[----:B------:R-:W-:-:S05]  /*1f0d0*/  ISETP.GE.AND P5, PT, R5, RZ, PT ;  /* 0x000000ff0500720c */ /* 0x000fca0003fa6270 */
[----:B------:R-:W-:Y:S02]  /*1f0e0*/  @P6 IADD3 R11, R11, 0x1, RZ ;  /* 0x000000010b0b6810 */ /* 0x000fe40007ffe0ff */
[----:B------:R-:W-:Y:S02]  /*1f0f0*/  ISETP.NE.AND P6, PT, R14, RZ, PT ;  /* 0x000000ff0e00720c */ /* 0x000fe40003fc5270 */
[----:B------:R-:W-:-:S04]  /*1f100*/  @!P0 IADD3 R11, -R11, RZ, RZ ;  /* 0x000000ff0b0b8210 */ /* 0x000fc80007ffe1ff */
[----:B------:R-:W-:-:S05]  /*1f110*/  @!P5 IMAD.MOV R10, RZ, RZ, -R10 ;  /* 0x000000ffff0ad224 */ /* 0x000fca00078e0a0a */
[C---:B------:R-:W-:Y:S02]  /*1f120*/  SEL R7, R6.reuse, R10, !P6 ;  /* 0x0000000a06077207 */ /* 0x040fe40007000000 */
[----:B------:R-:W-:Y:S02]  /*1f130*/  SEL R6, R6, R11, !P6 ;  /* 0x0000000b06067207 */ /* 0x000fe40007000000 */
[----:B------:R-:W3:Y:S01]  /*1f140*/  LD.E.64 R10, [R196.64+0x20] ;  /* 0x00002004c40a7980 */ /* 0x000ee2000c101b00 */
[----:B------:R-:W-:-:S04]  /*1f150*/  IMAD.WIDE R18, R7, 0x4, R244 ;  /* 0x0000000407127825 */ /* 0x000fc800078e02f4 */
[----:B------:R-:W-:Y:S01]  /*1f160*/  IMAD.WIDE R12, R6, 0x4, R244 ;  /* 0x00000004060c7825 */ /* 0x000fe200078e02f4 */
[----:B------:R-:W4:Y:S04]  /*1f170*/  LD.E R5, [R18.64] ;  /* 0x0000000412057980 */ /* 0x000f28000c101900 */
[----:B------:R-:W4:Y:S01]  /*1f180*/  LD.E R4, [R12.64] ;  /* 0x000000040c047980 */ /* 0x000f22000c101900 */
[----:B------:R-:W-:-:S04]  /*1f190*/  IMAD.IADD R7, R7, 0x1, -R6 ;  /* 0x0000000107077824 */ /* 0x000fc800078e0a06 */
[----:B------:R-:W-:-:S05]  /*1f1a0*/  IMAD R14, R14, R7, -0x40 ;  /* 0xffffffc00e0e7424 */ /* 0x000fca00078e0207 */
[----:B------:R-:W-:Y:S01]  /*1f1b0*/  SHF.R.S32.HI R7, RZ, 0x1f, R14 ;  /* 0x0000001fff077819 */ /* 0x000fe2000001140e */
[-C--:B--2---:R-:W-:Y:S02]  /*1f1c0*/  IMAD R6, R9, R14.reuse, RZ ;  /* 0x0000000e09067224 */ /* 0x084fe400078e02ff */
[----:B------:R-:W-:-:S04]  /*1f1d0*/  IMAD.WIDE.U32 R14, R8, R14, RZ ;  /* 0x0000000e080e7225 */ /* 0x000fc800078e00ff */
[----:B------:R-:W-:-:S05]  /*1f1e0*/  IMAD R6, R8, R7, R6 ;  /* 0x0000000708067224 */ /* 0x000fca00078e0206 */
[----:B------:R-:W-:Y:S01]  /*1f1f0*/  IADD3 R15, R15, R6, RZ ;  /* 0x000000060f0f7210 */ /* 0x000fe20007ffe0ff */
[----:B----4-:R-:W-:-:S04]  /*1f200*/  IMAD.IADD R5, R4, 0x1, -R5 ;  /* 0x0000000104057824 */ /* 0x010fc800078e0a05 */
[----:B---3--:R-:W-:Y:S01]  /*1f210*/  IMAD R7, R11, R5, RZ ;  /* 0x000000050b077224 */ /* 0x008fe200078e02ff */
[----:B------:R-:W-:Y:S01]  /*1f220*/  SHF.R.S32.HI R4, RZ, 0x1f, R5 ;  /* 0x0000001fff047819 */ /* 0x000fe20000011405 */
[----:B------:R-:W-:-:S04]  /*1f230*/  IMAD.WIDE.U32 R8, R5, R10, R14 ;  /* 0x0000000a05087225 */ /* 0x000fc800078e000e */
[----:B------:R-:W-:-:S04]  /*1f240*/  IMAD R4, R10, R4, R7 ;  /* 0x000000040a047224 */ /* 0x000fc800078e0207 */
[----:B------:R-:W-:Y:S01]  /*1f250*/  IMAD.IADD R9, R9, 0x1, R4 ;  /* 0x0000000109097824 */ /* 0x000fe200078e0204 */
[----:B------:R-:W-:Y:S05]  /*1f260*/  BRA `(.L_x_4483) ;  /* 0x0000004000007947 */ /* 0x000fea0003800000 */
.L_x_4482:
[----:B------:R-:W-:Y:S02]  /*1f270*/  ULDC.64 UR4, c[0x0][0x118] ;  /* 0x0000460000047ab9 */ /* 0x000fe40000000a00 */
[----:B------:R-:W2:Y:S02]  /*1f280*/  LD.E R8, [R196.64+0x38] ;  /* 0x00003804c4087980 */ /* 0x000ea4000c101900 */
[----:B--2---:R-:W-:-:S04]  /*1f290*/  LEA R8, -R8, RZ, 0x6 ;  /* 0x000000ff08087211 */ /* 0x004fc800078e31ff */
[----:B------:R-:W-:Y:S02]  /*1f2a0*/  SHF.R.S32.HI R9, RZ, 0x1f, R8 ;  /* 0x0000001fff097819 */ /* 0x000fe40000011408 */
.L_x_4483:
[----:B------:R-:W-:Y:S05]  /*1f2b0*/  BSYNC B0 ;  /* 0x0000000000007941 */ /* 0x000fea0003800000 */
.L_x_4481:
        /* <DEDUP_REMOVED lines=8> */
[----:B------:R-:W-:Y:S02]  /*1f340*/  @P4 LEA.HI.X R15, R5, R237, R4, 0x1, P5 ;  /* 0x000000ed050f4211 */ /* 0x000fe400028f0c04 */
[----:B------:R-:W-:Y:S01]  /*1f350*/  @P3 LEA R12, P5, R7, R236, 0x1 ;  /* 0x000000ec070c3211 */ /* 0x000fe200078a08ff */
[----:B------:R-:W-:Y:S01]  /*1f360*/  @P3 IMAD.X R4, R9, 0x1, R234, P0 ;  /* 0x0000000109043824 */ /* 0x000fe200000e06ea */
[----:B------:R-:W-:Y:S02]  /*1f370*/  @P2 IADD3 R5, P0, R8, R233, RZ ;  /* 0x000000e908052210 */ /* 0x000fe40007f1e0ff */
[----:B------:R-:W-:Y:S02]  /*1f380*/  ISETP.NE.U32.AND P6, PT, R6, 0x1, PT ;  /* 0x000000010600780c */ /* 0x000fe40003fc5070 */
[----:B------:R-:W-:Y:S01]  /*1f390*/  @P3 LEA.HI.X R13, R7, R237, R4, 0x1, P5 ;  /* 0x000000ed070d3211 */ /* 0x000fe200028f0c04 */
[----:B------:R-:W-:Y:S01]  /*1f3a0*/  @P2 IMAD.X R4, R9, 0x1, R234, P0 ;  /* 0x0000000109042824 */ /* 0x000fe200000e06ea */
[----:B------:R-:W-:-:S04]  /*1f3b0*/  IADD3 R7, P5, P0, R233, R233, R8 ;  /* 0x000000e9e9077210 */ /* 0x000fc800078be008 */
[----:B------:R-:W-:Y:S02]  /*1f3c0*/  IADD3.X R6, R234, R234, R9, P5, P0 ;  /* 0x000000eaea067210 */ /* 0x000fe40002fe0409 */
[----:B------:R-:W-:-:S03]  /*1f3d0*/  @P2 LEA R10, P0, R5, R236, 0x1 ;  /* 0x000000ec050a2211 */ /* 0x000fc600078008ff */
[-C--:B------:R-:W-:Y:S01]  /*1f3e0*/  @!P6 LEA R18, P5, R7, R236.reuse, 0x1 ;  /* 0x000000ec0712e211 */ /* 0x080fe200078a08ff */
[----:B------:R-:W-:Y:S01]  /*1f3f0*/  @!PT LDS RZ, [RZ] ;  /* 0x00000000fffff984 */ /* 0x000fe20000000800 */
[----:B------:R-:W-:Y:S01]  /*1f400*/  @!PT LDS RZ, [RZ] ;  /* 0x00000000fffff984 */ /* 0x000fe20000000800 */
[----:B------:R-:W-:Y:S01]  /*1f410*/  @!PT LDS RZ, [RZ] ;  /* 0x00000000fffff984 */ /* 0x000fe20000000800 */
[----:B------:R1:W-:Y:S01]  /*1f420*/  @!P6 LDGSTS.E.BYPASS.LTC128B.128 [R243+0x8000], [R20.64] ;  /* 0x0800000014f3efae */ /* 0x0003e2000b901d44 */
[-C--:B------:R-:W-:Y:S01]  /*1f430*/  @P2 LEA.HI.X R11, R5, R237.reuse, R4, 0x1, P0 ;  /* 0x000000ed050b2211 */ /* 0x080fe200000f0c04 */
[----:B------:R-:W-:Y:S01]  /*1f440*/  @P4 IMAD.MOV.U32 R5, RZ, RZ, R21 ;  /* 0x000000ffff054224 */ /* 0x000fe200078e0015 */
[CC--:B------:R-:W-:Y:S01]  /*1f450*/  @P4 LEA R34, P0, R7.reuse, R236.reuse, 0x1 ;  /* 0x000000ec07224211 */ /* 0x0c0fe200078008ff */
[----:B------:R1:W-:Y:S01]  /*1f460*/  @P6 STS.128 [R243+0x8000], RZ ;  /* 0x008000fff3006388 */ /* 0x0003e20000000c00 */
[CCC-:B------:R-:W-:Y:S02]  /*1f470*/  @!P6 LEA.HI.X R19, R7.reuse, R237.reuse, R6.reuse, 0x1, P5 ;  /* 0x000000ed0713e211 */ /* 0x1c0fe400028f0c06 */
[C---:B------:R-:W-:Y:S02]  /*1f480*/  @P4 LEA.HI.X R35, R7.reuse, R237, R6, 0x1, P0 ;  /* 0x000000ed07234211 */ /* 0x040fe400000f0c06 */
[----:B------:R-:W-:-:S02]  /*1f490*/  @P3 LEA R32, P5, R7, R236, 0x1 ;  /* 0x000000ec07203211 */ /* 0x000fc400078a08ff */
[C---:B------:R-:W-:Y:S02]  /*1f4a0*/  @P2 LEA R22, P0, R7.reuse, R236, 0x1 ;  /* 0x000000ec07162211 */ /* 0x040fe400078008ff */
[CCC-:B------:R-:W-:Y:S02]  /*1f4b0*/  @P3 LEA.HI.X R33, R7.reuse, R237.reuse, R6.reuse, 0x1, P5 ;  /* 0x000000ed07213211 */ /* 0x1c0fe400028f0c06 */
[C---:B------:R-:W-:Y:S02]  /*1f4c0*/  @P2 LEA.HI.X R23, R7.reuse, R237, R6, 0x1, P0 ;  /* 0x000000ed07172211 */ /* 0x040fe400000f0c06 */
[-C--:B------:R-:W-:Y:S02]  /*1f4d0*/  IADD3 R4, P5, R7, R233.reuse, RZ ;  /* 0x000000e907047210 */ /* 0x080fe40007fbe0ff */
[----:B------:R-:W-:-:S03]  /*1f4e0*/  @!P6 IADD3 R8, P0, R8, R233, RZ ;  /* 0x000000e90808e210 */ /* 0x000fc60007f1e0ff */
[--C-:B------:R-:W-:Y:S01]  /*1f4f0*/  IMAD.X R6, R6, 0x1, R234.reuse, P5 ;  /* 0x0000000106067824 */ /* 0x100fe200028e06ea */
[CC--:B------:R-:W-:Y:S01]  /*1f500*/  @!P6 LEA R182, P5, R4.reuse, R236.reuse, 0x1 ;  /* 0x000000ec04b6e211 */ /* 0x0c0fe200078a08ff */
[----:B------:R-:W-:Y:S01]  /*1f510*/  @!P6 IMAD.X R9, R9, 0x1, R234, P0 ;  /* 0x000000010909e824 */ /* 0x000fe200000e06ea */
[CC--:B------:R-:W-:Y:S02]  /*1f520*/  @P4 LEA R180, P0, R4.reuse, R236.reuse, 0x1 ;  /* 0x000000ec04b44211 */ /* 0x0c0fe400078008ff */
[CCC-:B------:R-:W-:Y:S02]  /*1f530*/  @!P6 LEA.HI.X R183, R4.reuse, R237.reuse, R6.reuse, 0x1, P5 ;  /* 0x000000ed04b7e211 */ /* 0x1c0fe400028f0c06 */
[C---:B------:R-:W-:Y:S02]  /*1f540*/  @P4 LEA.HI.X R181, R4.reuse, R237, R6, 0x1, P0 ;  /* 0x000000ed04b54211 */ /* 0x040fe400000f0c06 */
[CC--:B------:R-:W-:Y:S02]  /*1f550*/  @P3 LEA R172, P5, R4.reuse, R236.reuse, 0x1 ;  /* 0x000000ec04ac3211 */ /* 0x0c0fe400078a08ff */
[----:B------:R-:W-:-:S02]  /*1f560*/  @P2 LEA R166, P0, R4, R236, 0x1 ;  /* 0x000000ec04a62211 */ /* 0x000fc400078008ff */
[CCC-:B------:R-:W-:Y:S02]  /*1f570*/  @P3 LEA.HI.X R173, R4.reuse, R237.reuse, R6.reuse, 0x1, P5 ;  /* 0x000000ed04ad3211 */ /* 0x1c0fe400028f0c06 */
        /* <DEDUP_REMOVED lines=86> */
.L_x_4480:
[----:B------:R-:W-:Y:S05]  /*1fae0*/  BSYNC B1 ;  /* 0x0000000000017941 */ /* 0x000fea0003800000 */
.L_x_4479:
[----:B------:R-:W-:Y:S01]  /*1faf0*/  ULDC.64 UR4, c[0x0][0x118] ;  /* 0x0000460000047ab9 */ /* 0x000fe20000000a00 */
[----:B-1----:R-:W-:Y:S01]  /*1fb00*/  FMNMX.FTZ R4, R165, R2, !PT ;  /* 0x00000002a5047209 */ /* 0x002fe20007810000 */
[----:B------:R-:W2:Y:S01]  /*1fb10*/  LD.E R173, [R196.64+0xdc] ;  /* 0x0000dc04c4ad7980 */ /* 0x000ea2000c101900 */
[----:B------:R-:W-:-:S02]  /*1fb20*/  FMNMX.FTZ R6, R164, R3, !PT ;  /* 0x00000003a4067209 */ /* 0x000fc40007810000 */
[----:B------:R-:W-:Y:S01]  /*1fb30*/  FMNMX.FTZ R5, R203, R4, !PT ;  /* 0x00000004cb057209 */ /* 0x000fe20007810000 */
[----:B------:R-:W-:Y:S03]  /*1fb40*/  LDSM.16.MT88.4 R8, [R230+0x10000] ;  /* 0x01000000e608783b */ /* 0x000fe60000004200 */
[----:B------:R-:W-:Y:S01]  /*1fb50*/  FMNMX.FTZ R4, R202, R5, !PT ;  /* 0x00000005ca047209 */ /* 0x000fe20007810000 */
[----:B------:R-:W-:Y:S01]  /*1fb60*/  LDSM.16.MT88.4 R12, [R228+0x10000] ;  /* 0x01000000e40c783b */ /* 0x000fe20000004200 */
[----:B------:R-:W-:Y:S02]  /*1fb70*/  FMNMX.FTZ R5, R169, R6, !PT ;  /* 0x00000006a9057209 */ /* 0x000fe40007810000 */
[----:B------:R-:W-:Y:S01]  /*1fb80*/  FMNMX.FTZ R4, R251, R4, !PT ;  /* 0x00000004fb047209 */ /* 0x000fe20007810000 */
[----:B------:R-:W-:Y:S01]  /*1fb90*/  LDSM.16.MT88.4 R20, [R230+0x10800] ;  /* 0x01080000e614783b */ /* 0x000fe20000004200 */
[----:B------:R-:W-:-:S02]  /*1fba0*/  FMNMX.FTZ R5, R250, R5, !PT ;  /* 0x00000005fa057209 */ /* 0x000fc40007810000 */
        /* <DEDUP_REMOVED lines=34> */
[----:B------:R-:W-:Y:S02]  /*1fdd0*/  FSEL R4, R168, RZ, P2 ;  /* 0x000000ffa8047208 */ /* 0x000fe40001000000 */
[----:B------:R-:W-:-:S03]  /*1fde0*/  FSETP.NEU.FTZ.AND P0, PT, R167, -INF , PT ;  /* 0xff800000a700780b */ /* 0x000fc60003f1d000 */
[----:B------:R-:W-:Y:S01]  /*1fdf0*/  FADD.FTZ R4, R165, -R4 ;  /* 0x80000004a5047221 */ /* 0x000fe20000010000 */
[----:B------:R-:W-:Y:S01]  /*1fe00*/  FSEL R5, R167, RZ, P0 ;  /* 0x000000ffa7057208 */ /* 0x000fe20000000000 */
[C---:B--2---:R-:W-:Y:S02]  /*1fe10*/  FMUL.FTZ R172, R173.reuse, R167 ;  /* 0x000000a7adac7220 */ /* 0x044fe40000410000 */
[----:B------:R-:W-:-:S03]  /*1fe20*/  FMUL.FTZ R180, R173, R168 ;  /* 0x000000a8adb47220 */ /* 0x000fc60000410000 */
[----:B------:R-:W-:Y:S02]  /*1fe30*/  FSEL R172, R172, RZ, P0 ;  /* 0x000000ffacac7208 */ /* 0x000fe40000000000 */
[----:B------:R-:W-:-:S03]  /*1fe40*/  FSEL R180, R180, RZ, P2 ;  /* 0x000000ffb4b47208 */ /* 0x000fc60001000000 */
[-CC-:B------:R-:W-:Y:S02]  /*1fe50*/  FFMA.FTZ R32, R3, R173.reuse, -R172.reuse ;  /* 0x000000ad03207223 */ /* 0x180fe400000108ac */
[-C--:B------:R-:W-:Y:S02]  /*1fe60*/  FFMA.FTZ R3, R169, R173.reuse, -R172 ;  /* 0x000000ada9037223 */ /* 0x080fe400000108ac */
[----:B------:R-:W-:Y:S02]  /*1fe70*/  FMUL.FTZ R169, R173, R4 ;  /* 0x00000004ada97220 */ /* 0x000fe40000410000 */
[----:B------:R-:W-:Y:S01]  /*1fe80*/  FADD.FTZ R4, R164, -R5 ;  /* 0x80000005a4047221 */ /* 0x000fe20000010000 */
[----:B------:R-:W-:Y:S01]  /*1fe90*/  MUFU.EX2 R32, R32 ;  /* 0x0000002000207308 */ /* 0x000fe20000000800 */
[-CC-:B------:R-:W-:Y:S02]  /*1fea0*/  FFMA.FTZ R166, R2, R173.reuse, -R180.reuse ;  /* 0x000000ad02a67223 */ /* 0x180fe400000108b4 */
[----:B------:R-:W-:-:S02]  /*1feb0*/  FFMA.FTZ R35, R203, R173, -R180 ;  /* 0x000000adcb237223 */ /* 0x000fc400000108b4 */
[-CC-:B------:R-:W-:Y:S02]  /*1fec0*/  FFMA.FTZ R34, R202, R173.reuse, -R180.reuse ;  /* 0x000000adca227223 */ /* 0x180fe400000108b4 */
[-C--:B------:R-:W-:Y:S01]  /*1fed0*/  FFMA.FTZ R33, R251, R173.reuse, -R180 ;  /* 0x000000adfb217223 */ /* 0x080fe200000108b4 */
[----:B------:R-:W-:Y:S01]  /*1fee0*/  MUFU.EX2 R166, R166 ;  /* 0x000000a600a67308 */ /* 0x000fe20000000800 */
[-CC-:B------:R-:W-:Y:S02]  /*1fef0*/  FFMA.FTZ R2, R250, R173.reuse, -R172.reuse ;  /* 0x000000adfa027223 */ /* 0x180fe400000108ac */
[-C--:B------:R-:W-:Y:S02]  /*1ff00*/  FFMA.FTZ R165, R16, R173.reuse, -R172 ;  /* 0x000000ad10a57223 */ /* 0x080fe400000108ac */
[----:B------:R-:W-:Y:S01]  /*1ff10*/  FMUL.FTZ R164, R173, R4 ;  /* 0x00000004ada47220 */ /* 0x000fe20000410000 */
[----:B------:R-:W1:Y:S01]  /*1ff20*/  LDSM.16.MT88.4 R16, [R229+0x10000] ;  /* 0x01000000e510783b */ /* 0x000e620000004200 */
[-CC-:B------:R-:W-:Y:S01]  /*1ff30*/  FFMA.FTZ R177, R177, R173.reuse, -R180.reuse ;  /* 0x000000adb1b17223 */ /* 0x180fe200000108b4 */
[----:B------:R-:W2:Y:S01]  /*1ff40*/  MUFU.EX2 R35, R35 ;  /* 0x0000002300237308 */ /* 0x000ea20000000800 */
[----:B------:R-:W-:-:S02]  /*1ff50*/  FFMA.FTZ R182, R201, R173, -R180 ;  /* 0x000000adc9b67223 */ /* 0x000fc400000108b4 */
[-CC-:B------:R-:W-:Y:S02]  /*1ff60*/  FFMA.FTZ R179, R179, R173.reuse, -R180.reuse ;  /* 0x000000adb3b37223 */ /* 0x180fe400000108b4 */
[-C--:B------:R-:W-:Y:S02]  /*1ff70*/  FFMA.FTZ R184, R200, R173.reuse, -R180 ;  /* 0x000000adc8b87223 */ /* 0x080fe400000108b4 */
[-CC-:B------:R-:W-:Y:S01]  /*1ff80*/  FFMA.FTZ R181, R199, R173.reuse, -R172.reuse ;  /* 0x000000adc7b57223 */ /* 0x180fe200000108ac */
[----:B------:R-:W-:Y:S01]  /*1ff90*/  MUFU.EX2 R34, R34 ;  /* 0x0000002200227308 */ /* 0x000fe20000000800 */
[-CC-:B------:R-:W-:Y:S02]  /*1ffa0*/  FFMA.FTZ R186, R195, R173.reuse, -R172.reuse ;  /* 0x000000adc3ba7223 */ /* 0x180fe400000108ac */
[-CC-:B------:R-:W-:Y:S02]  /*1ffb0*/  FFMA.FTZ R183, R198, R173.reuse, -R172.reuse ;  /* 0x000000adc6b77223 */ /* 0x180fe400000108ac */
[----:B------:R-:W-:-:S02]  /*1ffc0*/  FFMA.FTZ R190, R190, R173, -R172 ;  /* 0x000000adbebe7223 */ /* 0x000fc400000108ac */
[-CC-:B------:R-:W-:Y:S01]  /*1ffd0*/  FFMA.FTZ R187, R192, R173.reuse, -R180.reuse ;  /* 0x000000adc0bb7223 */ /* 0x180fe200000108b4 */
[----:B------:R-:W3:Y:S01]  /*1ffe0*/  MUFU.EX2 R33, R33 ;  /* 0x0000002100217308 */ /* 0x000ee20000000800 */
[----:B--2---:R-:W-:Y:S01]  /*1fff0*/  F2FP.BF16.PACK_AB R4, R35, R166 ;  /* 0x000000a62304723e */ /* 0x004fe200000010ff */
[-CC-:B------:R-:W-:Y:S02]  /*20000*/  FFMA.FTZ R185, R191, R173.reuse, -R180.reuse ;  /* 0x000000adbfb97223 */ /* 0x180fe400000108b4 */
[-C--:B------:R-:W-:Y:S02]  /*20010*/  FFMA.FTZ R192, R194, R173.reuse, -R180 ;  /* 0x000000adc2c07223 */ /* 0x080fe400000108b4 */
[-CC-:B------:R-:W-:Y:S02]  /*20020*/  FFMA.FTZ R191, R27, R173.reuse, -R172.reuse ;  /* 0x000000ad1bbf7223 */ /* 0x180fe400000108ac */
[----:B------:R-:W2:Y:S01]  /*20030*/  MUFU.EX2 R3, R3 ;  /* 0x0000000300037308 */ /* 0x000ea20000000800 */
[----:B------:R-:W-:-:S02]  /*20040*/  FFMA.FTZ R194, R25, R173, -R172 ;  /* 0x000000ad19c27223 */ /* 0x000fc400000108ac */
[----:B------:R-:W-:Y:S01]  /*20050*/  LDSM.16.MT88.4 R24, [R230+0x11000] ;  /* 0x01100000e618783b */ /* 0x000fe20000004200 */
[-C--:B------:R-:W-:Y:S02]  /*20060*/  FFMA.FTZ R196, R193, R173.reuse, -R180 ;  /* 0x000000adc1c47223 */ /* 0x080fe400000108b4 */
[-CC-:B------:R-:W-:Y:S02]  /*20070*/  FFMA.FTZ R193, R30, R173.reuse, -R172.reuse ;  /* 0x000000ad1ec17223 */ /* 0x180fe400000108ac */
[----:B------:R-:W-:Y:S01]  /*20080*/  MUFU.EX2 R2, R2 ;  /* 0x0000000200027308 */ /* 0x000fe20000000800 */
[----:B---3--:R-:W-:Y:S01]  /*20090*/  F2FP.BF16.PACK_AB R6, R33, R34 ;  /* 0x000000222106723e */ /* 0x008fe200000010ff */
[-C--:B------:R-:W-:Y:S02]  /*200a0*/  FFMA.FTZ R198, R31, R173.reuse, -R172 ;  /* 0x000000ad1fc67223 */ /* 0x080fe400000108ac */
[-CC-:B------:R-:W-:Y:S02]  /*200b0*/  FFMA.FTZ R195, R29, R173.reuse, -R180.reuse ;  /* 0x000000ad1dc37223 */ /* 0x180fe400000108b4 */
[----:B------:R-:W-:-:S02]  /*200c0*/  FFMA.FTZ R200, R28, R173, -R180 ;  /* 0x000000ad1cc87223 */ /* 0x000fc400000108b4 */
[----:B------:R-:W3:Y:S01]  /*200d0*/  MUFU.EX2 R165, R165 ;  /* 0x000000a500a57308 */ /* 0x000ee20000000800 */
[----:B--2---:R-:W-:Y:S01]  /*200e0*/  F2FP.BF16.PACK_AB R5, R3, R32 ;  /* 0x000000200305723e */ /* 0x004fe200000010ff */
[----:B------:R-:W-:Y:S01]  /*200f0*/  LDSM.16.MT88.4 R28, [R227+0x17000] ;  /* 0x01700000e31c783b */ /* 0x000fe20000004200 */
[-CC-:B------:R-:W-:Y:S02]  /*20100*/  FFMA.FTZ R176, R176, R173.reuse, -R180.reuse ;  /* 0x000000adb0b07223 */ /* 0x180fe400000108b4 */
[-C--:B------:R-:W-:Y:S02]  /*20110*/  FFMA.FTZ R197, R178, R173.reuse, -R180 ;  /* 0x000000adb2c57223 */ /* 0x080fe400000108b4 */
[-CC-:B------:R-:W-:Y:S01]  /*20120*/  FFMA.FTZ R175, R175, R173.reuse, -R172.reuse ;  /* 0x000000adafaf7223 */ /* 0x180fe200000108ac */
[----:B------:R-:W2:Y:S01]  /*20130*/  MUFU.EX2 R169, R169 ;  /* 0x000000a900a97308 */ /* 0x000ea20000000800 */
[-CC-:B------:R-:W-:Y:S02]  /*20140*/  FFMA.FTZ R174, R174, R173.reuse, -R172.reuse ;  /* 0x000000adaeae7223 */ /* 0x180fe400000108ac */
[----:B------:R-:W-:-:S02]  /*20150*/  FFMA.FTZ R171, R171, R173, -R172 ;  /* 0x000000adabab7223 */ /* 0x000fc400000108ac */
        /* <DEDUP_REMOVED lines=26> */
[-C--:B------:R-:W-:Y:S02]  /*20300*/  FMUL.FTZ R36, R36, R169.reuse ;  /* 0x000000a924247220 */ /* 0x080fe40000410000 */
[-C--:B------:R-:W-:Y:S01]  /*20310*/  FMUL.FTZ R37, R37, R169.reuse ;  /* 0x000000a925257220 */ /* 0x080fe20000410000 */
[----:B------:R-:W-:Y:S01]  /*20320*/  MUFU.EX2 R181, R181 ;  /* 0x000000b500b57308 */ /* 0x000fe20000000800 */
[-C--:B------:R-:W-:Y:S02]  /*20330*/  FMUL.FTZ R38, R38, R164.reuse ;  /* 0x000000a426267220 */ /* 0x080fe40000410000 */
[----:B------:R-:W-:Y:S02]  /*20340*/  FMUL.FTZ R39, R39, R164 ;  /* 0x000000a427277220 */ /* 0x000fe40000410000 */
[----:B------:R-:W-:-:S02]  /*20350*/  FMUL.FTZ R40, R40, R169 ;  /* 0x000000a928287220 */ /* 0x000fc40000410000 */
[-C--:B------:R-:W-:Y:S01]  /*20360*/  FMUL.FTZ R41, R41, R169.reuse ;  /* 0x000000a929297220 */ /* 0x080fe20000410000 */
[----:B------:R-:W4:Y:S01]  /*20370*/  MUFU.EX2 R186, R186 ;  /* 0x000000ba00ba7308 */ /* 0x000f220000000800 */
[-C--:B------:R-:W-:Y:S01]  /*20380*/  FMUL.FTZ R42, R42, R164.reuse ;  /* 0x000000a42a2a7220 */ /* 0x080fe20000410000 */
[C---:B-1----:R-:W-:Y:S01]  /*20390*/  HMMA.16816.F32.BF16 R36, R4.reuse, R16, R36 ;  /* 0x000000100424723c */ /* 0x042fe20000041824 */
[-C--:B------:R-:W-:Y:S02]  /*203a0*/  FMUL.FTZ R43, R43, R164.reuse ;  /* 0x000000a42b2b7220 */ /* 0x080fe40000410000 */
[-C--:B------:R-:W-:Y:S02]  /*203b0*/  FMUL.FTZ R44, R44, R169.reuse ;  /* 0x000000a92c2c7220 */ /* 0x080fe40000410000 */
[-C--:B------:R-:W-:Y:S01]  /*203c0*/  FMUL.FTZ R45, R45, R169.reuse ;  /* 0x000000a92d2d7220 */ /* 0x080fe20000410000 */
[----:B------:R-:W-:Y:S01]  /*203d0*/  MUFU.EX2 R183, R183 ;  /* 0x000000b700b77308 */ /* 0x000fe20000000800 */
[-C--:B------:R-:W-:Y:S01]  /*203e0*/  FMUL.FTZ R46, R46, R164.reuse ;  /* 0x000000a42e2e7220 */ /* 0x080fe20000410000 */
[----:B------:R-:W-:Y:S01]  /*203f0*/  HMMA.16816.F32.BF16 R40, R4, R18, R40 ;  /* 0x000000120428723c */ /* 0x000fe20000041828 */
[----:B------:R-:W-:Y:S01]  /*20400*/  FMUL.FTZ R47, R47, R164 ;  /* 0x000000a42f2f7220 */ /* 0x000fe20000410000 */
[----:B------:R-:W1:Y:S01]  /*20410*/  LDSM.16.MT88.4 R16, [R230+0x12000] ;  /* 0x01200000e610783b */ /* 0x000e620000004200 */
[----:B------:R-:W-:-:S02]  /*20420*/  FMUL.FTZ R48, R48, R169 ;  /* 0x000000a930307220 */ /* 0x000fc40000410000 */
[-C--:B------:R-:W-:Y:S01]  /*20430*/  FMUL.FTZ R49, R49, R169.reuse ;  /* 0x000000a931317220 */ /* 0x080fe20000410000 */
[----:B------:R-:W5:Y:S01]  /*20440*/  MUFU.EX2 R190, R190 ;  /* 0x000000be00be7308 */ /* 0x000f620000000800 */
[-C--:B------:R-:W-:Y:S01]  /*20450*/  FMUL.FTZ R50, R50, R164.reuse ;  /* 0x000000a432327220 */ /* 0x080fe20000410000 */
[C---:B------:R-:W-:Y:S01]  /*20460*/  HMMA.16816.F32.BF16 R44, R4.reuse, R12, R44 ;  /* 0x0000000c042c723c */ /* 0x040fe2000004182c */
[-C--:B------:R-:W-:Y:S02]  /*20470*/  FMUL.FTZ R51, R51, R164.reuse ;  /* 0x000000a433337220 */ /* 0x080fe40000410000 */
[-C--:B------:R-:W-:Y:S02]  /*20480*/  FMUL.FTZ R76, R76, R169.reuse ;  /* 0x000000a94c4c7220 */ /* 0x080fe40000410000 */
[----:B------:R-:W-:Y:S01]  /*20490*/  FMUL.FTZ R77, R77, R169 ;  /* 0x000000a94d4d7220 */ /* 0x000fe20000410000 */
[----:B------:R-:W-:Y:S01]  /*204a0*/  MUFU.EX2 R185, R185 ;  /* 0x000000b900b97308 */ /* 0x000fe20000000800 */
[-C--:B------:R-:W-:Y:S01]  /*204b0*/  FMUL.FTZ R78, R78, R164.reuse ;  /* 0x000000a44e4e7220 */ /* 0x080fe20000410000 */
[----:B---3--:R-:W-:Y:S01]  /*204c0*/  HMMA.16816.F32.BF16 R52, R4, R8, R52 ;  /* 0x000000080434723c */ /* 0x008fe20000041834 */
[----:B------:R-:W-:-:S02]  /*204d0*/  FMUL.FTZ R79, R79, R164 ;  /* 0x000000a44f4f7220 */ /* 0x000fc40000410000 */
[-C--:B------:R-:W-:Y:S02]  /*204e0*/  FMUL.FTZ R80, R80, R169.reuse ;  /* 0x000000a950507220 */ /* 0x080fe40000410000 */
[-C--:B------:R-:W-:Y:S01]  /*204f0*/  FMUL.FTZ R81, R81, R169.reuse ;  /* 0x000000a951517220 */ /* 0x080fe20000410000 */
[----:B------:R-:W3:Y:S01]  /*20500*/  MUFU.EX2 R196, R196 ;  /* 0x000000c400c47308 */ /* 0x000ee20000000800 */
[-C--:B------:R-:W-:Y:S01]  /*20510*/  FMUL.FTZ R82, R82, R164.reuse ;  /* 0x000000a452527220 */ /* 0x080fe20000410000 */
[C---:B------:R-:W-:Y:S01]  /*20520*/  HMMA.16816.F32.BF16 R56, R4.reuse, R10, R56 ;  /* 0x0000000a0438723c */ /* 0x040fe20000041838 */
[----:B------:R-:W2:Y:S01]  /*20530*/  LDSM.16.MT88.4 R8, [R228+0x12000] ;  /* 0x01200000e408783b */ /* 0x000ea20000004200 */
[-C--:B------:R-:W-:Y:S02]  /*20540*/  FMUL.FTZ R83, R83, R164.reuse ;  /* 0x000000a453537220 */ /* 0x080fe40000410000 */
[-C--:B------:R-:W-:Y:S02]  /*20550*/  FMUL.FTZ R60, R60, R169.reuse ;  /* 0x000000a93c3c7220 */ /* 0x080fe40000410000 */
[----:B------:R-:W-:Y:S01]  /*20560*/  FMUL.FTZ R61, R61, R169 ;  /* 0x000000a93d3d7220 */ /* 0x000fe20000410000 */
[----:B------:R-:W-:Y:S01]  /*20570*/  MUFU.EX2 R187, R187 ;  /* 0x000000bb00bb7308 */ /* 0x000fe20000000800 */
[----:B------:R-:W-:Y:S01]  /*20580*/  HMMA.16816.F32.BF16 R48, R4, R14, R48 ;  /* 0x0000000e0430723c */ /* 0x000fe20000041830 */
[----:B------:R-:W3:Y:S01]  /*20590*/  LDSM.16.MT88.4 R12, [R229+0x12000] ;  /* 0x01200000e50c783b */ /* 0x000ee20000004200 */
[----:B------:R-:W-:-:S02]  /*205a0*/  FMUL.FTZ R62, R62, R164 ;  /* 0x000000a43e3e7220 */ /* 0x000fc40000410000 */
[-C--:B------:R-:W-:Y:S02]  /*205b0*/  FMUL.FTZ R63, R63, R164.reuse ;  /* 0x000000a43f3f7220 */ /* 0x080fe40000410000 */
[-C--:B------:R-:W-:Y:S01]  /*205c0*/  FMUL.FTZ R64, R64, R169.reuse ;  /* 0x000000a940407220 */ /* 0x080fe20000410000 */
[----:B------:R-:W-:Y:S01]  /*205d0*/  MUFU.EX2 R192, R192 ;  /* 0x000000c000c07308 */ /* 0x000fe20000000800 */
[-C--:B------:R-:W-:Y:S02]  /*205e0*/  FMUL.FTZ R65, R65, R169.reuse ;  /* 0x000000a941417220 */ /* 0x080fe40000410000 */
[-C--:B------:R-:W-:Y:S01]  /*205f0*/  FMUL.FTZ R66, R66, R164.reuse ;  /* 0x000000a442427220 */ /* 0x080fe20000410000 */
[----:B-1----:R-:W-:Y:S01]  /*20600*/  HMMA.16816.F32.BF16 R60, R4, R16, R60 ;  /* 0x00000010043c723c */ /* 0x002fe2000004183c */
[----:B------:R-:W-:Y:S02]  /*20610*/  FMUL.FTZ R67, R67, R164 ;  /* 0x000000a443437220 */ /* 0x000fe40000410000 */
[-C--:B------:R-:W-:Y:S01]  /*20620*/  FMUL.FTZ R68, R68, R169.reuse ;  /* 0x000000a944447220 */ /* 0x080fe20000410000 */
[----:B------:R-:W-:Y:S01]  /*20630*/  MUFU.EX2 R191, R191 ;  /* 0x000000bf00bf7308 */ /* 0x000fe20000000800 */
[----:B------:R-:W-:-:S02]  /*20640*/  FMUL.FTZ R69, R69, R169 ;  /* 0x000000a945457220 */ /* 0x000fc40000410000 */
[-C--:B------:R-:W-:Y:S01]  /*20650*/  FMUL.FTZ R70, R70, R164.reuse ;  /* 0x000000a446467220 */ /* 0x080fe20000410000 */
[----:B------:R-:W-:Y:S01]  /*20660*/  HMMA.16816.F32.BF16 R64, R4, R18, R64 ;  /* 0x000000120440723c */ /* 0x000fe20000041840 */
[-C--:B------:R-:W-:Y:S01]  /*20670*/  FMUL.FTZ R71, R71, R164.reuse ;  /* 0x000000a447477220 */ /* 0x080fe20000410000 */
[----:B------:R-:W1:Y:S01]  /*20680*/  LDSM.16.MT88.4 R16, [R227+0x12000] ;  /* 0x01200000e310783b */ /* 0x000e620000004200 */
[-C--:B------:R-:W-:Y:S01]  /*20690*/  FMUL.FTZ R72, R72, R169.reuse ;  /* 0x000000a948487220 */ /* 0x080fe20000410000 */
[----:B------:R-:W1:Y:S01]  /*206a0*/  MUFU.EX2 R194, R194 ;  /* 0x000000c200c27308 */ /* 0x000e620000000800 */
[----:B------:R-:W-:Y:S02]  /*206b0*/  FMUL.FTZ R73, R73, R169 ;  /* 0x000000a949497220 */ /* 0x000fe40000410000 */
[-C--:B------:R-:W-:Y:S02]  /*206c0*/  FMUL.FTZ R74, R74, R164.reuse ;  /* 0x000000a44a4a7220 */ /* 0x080fe40000410000 */
[----:B------:R-:W-:-:S02]  /*206d0*/  FMUL.FTZ R75, R75, R164 ;  /* 0x000000a44b4b7220 */ /* 0x000fc40000410000 */
        /* <DEDUP_REMOVED lines=14> */
[----:B------:R-:W-:Y:S01]  /*207c0*/  MUFU.EX2 R195, R195 ;  /* 0x000000c300c37308 */ /* 0x000fe20000000800 */
[C---:B---3--:R-:W-:Y:S01]  /*207d0*/  HMMA.16816.F32.BF16 R68, R4.reuse, R12, R68 ;  /* 0x0000000c0444723c */ /* 0x048fe20000041844 */
[-C--:B------:R-:W-:Y:S02]  /*207e0*/  FMUL.FTZ R85, R85, R169.reuse ;  /* 0x000000a955557220 */ /* 0x080fe40000410000 */
[-C--:B------:R-:W-:Y:S02]  /*207f0*/  FMUL.FTZ R86, R86, R164.reuse ;  /* 0x000000a456567220 */ /* 0x080fe40000410000 */
[-C--:B------:R-:W-:Y:S02]  /*20800*/  FMUL.FTZ R87, R87, R164.reuse ;  /* 0x000000a457577220 */ /* 0x080fe40000410000 */
[-C--:B------:R-:W-:Y:S01]  /*20810*/  FMUL.FTZ R88, R88, R169.reuse ;  /* 0x000000a958587220 */ /* 0x080fe20000410000 */
[----:B------:R-:W-:Y:S01]  /*20820*/  HMMA.16816.F32.BF16 R72, R4, R14, R72 ;  /* 0x0000000e0448723c */ /* 0x000fe20000041848 */
[----:B------:R-:W3:Y:S01]  /*20830*/  LDSM.16.MT88.4 R12, [R230+0x14000] ;  /* 0x01400000e60c783b */ /* 0x000ee20000004200 */
[----:B------:R-:W-:Y:S01]  /*20840*/  FMUL.FTZ R89, R89, R169 ;  /* 0x000000a959597220 */ /* 0x000fe20000410000 */
[----:B------:R-:W2:Y:S01]  /*20850*/  MUFU.EX2 R200, R200 ;  /* 0x000000c800c87308 */ /* 0x000ea20000000800 */
        /* <DEDUP_REMOVED lines=28> */
[C---:B---3--:R-:W-:Y:S01]  /*20a20*/  HMMA.16816.F32.BF16 R92, R4.reuse, R12, R92 ;  /* 0x0000000c045c723c */ /* 0x048fe2000004185c */
[-C--:B------:R-:W-:Y:S02]  /*20a30*/  FMUL.FTZ R108, R108, R169.reuse ;  /* 0x000000a96c6c7220 */ /* 0x080fe40000410000 */
[-C--:B------:R-:W-:Y:S02]  /*20a40*/  FMUL.FTZ R109, R109, R169.reuse ;  /* 0x000000a96d6d7220 */ /* 0x080fe40000410000 */
[-C--:B------:R-:W-:Y:S01]  /*20a50*/  FMUL.FTZ R110, R110, R164.reuse ;  /* 0x000000a46e6e7220 */ /* 0x080fe20000410000 */
[----:B------:R-:W-:Y:S01]  /*20a60*/  MUFU.EX2 R171, R171 ;  /* 0x000000ab00ab7308 */ /* 0x000fe20000000800 */
[----:B------:R-:W-:Y:S01]  /*20a70*/  FMUL.FTZ R111, R111, R164 ;  /* 0x000000a46f6f7220 */ /* 0x000fe20000410000 */
[----:B------:R-:W-:Y:S01]  /*20a80*/  HMMA.16816.F32.BF16 R96, R4, R14, R96 ;  /* 0x0000000e0460723c */ /* 0x000fe20000041860 */
[----:B------:R-:W3:Y:S01]  /*20a90*/  LDSM.16.MT88.4 R12, [R227+0x14000] ;  /* 0x01400000e30c783b */ /* 0x000ee20000004200 */
[----:B------:R-:W-:-:S02]  /*20aa0*/  FMUL.FTZ R112, R112, R169 ;  /* 0x000000a970707220 */ /* 0x000fc40000410000 */
[-C--:B------:R-:W-:Y:S02]  /*20ab0*/  FMUL.FTZ R113, R113, R169.reuse ;  /* 0x000000a971717220 */ /* 0x080fe40000410000 */
[-C--:B------:R-:W-:Y:S01]  /*20ac0*/  FMUL.FTZ R114, R114, R164.reuse ;  /* 0x000000a472727220 */ /* 0x080fe20000410000 */
[----:B------:R-:W2:Y:S01]  /*20ad0*/  MUFU.EX2 R170, R170 ;  /* 0x000000aa00aa7308 */ /* 0x000ea20000000800 */
[-C--:B------:R-:W-:Y:S02]  /*20ae0*/  FMUL.FTZ R115, R115, R164.reuse ;  /* 0x000000a473737220 */ /* 0x080fe40000410000 */
[-C--:B------:R-:W-:Y:S01]  /*20af0*/  FMUL.FTZ R116, R116, R169.reuse ;  /* 0x000000a974747220 */ /* 0x080fe20000410000 */
[----:B-1----:R-:W-:Y:S01]  /*20b00*/  HMMA.16816.F32.BF16 R108, R4, R16, R108 ;  /* 0x00000010046c723c */ /* 0x002fe2000004186c */
[----:B------:R-:W-:Y:S02]  /*20b10*/  FMUL.FTZ R117, R117, R169 ;  /* 0x000000a975757220 */ /* 0x000fe40000410000 */
[----:B------:R-:W-:-:S02]  /*20b20*/  FMUL.FTZ R118, R118, R164 ;  /* 0x000000a476767220 */ /* 0x000fc40000410000 */
[-C--:B------:R-:W-:Y:S02]  /*20b30*/  FMUL.FTZ R119, R119, R164.reuse ;  /* 0x000000a477777220 */ /* 0x080fe40000410000 */
[-C--:B------:R-:W-:Y:S01]  /*20b40*/  FMUL.FTZ R120, R120, R169.reuse ;  /* 0x000000a978787220 */ /* 0x080fe20000410000 */
[C---:B------:R-:W-:Y:S01]  /*20b50*/  HMMA.16816.F32.BF16 R112, R4.reuse, R18, R112 ;  /* 0x000000120470723c */ /* 0x040fe20000041870 */
[-C--:B------:R-:W-:Y:S01]  /*20b60*/  FMUL.FTZ R121, R121, R169.reuse ;  /* 0x000000a979797220 */ /* 0x080fe20000410000 */
[----:B------:R-:W1:Y:S01]  /*20b70*/  LDSM.16.MT88.4 R16, [R229+0x16000] ;  /* 0x01600000e510783b */ /* 0x000e620000004200 */
[-C--:B------:R-:W-:Y:S02]  /*20b80*/  FMUL.FTZ R122, R122, R164.reuse ;  /* 0x000000a47a7a7220 */ /* 0x080fe40000410000 */
[----:B------:R-:W-:Y:S02]  /*20b90*/  FMUL.FTZ R123, R123, R164 ;  /* 0x000000a47b7b7220 */ /* 0x000fe40000410000 */
[-C--:B------:R-:W-:Y:S01]  /*20ba0*/  FMUL.FTZ R148, R148, R169.reuse ;  /* 0x000000a994947220 */ /* 0x080fe20000410000 */
        /* <DEDUP_REMOVED lines=32> */
[----:B------:R-:W-:Y:S01]  /*20db0*/  FFMA.FTZ R166, R248, R169, R166 ;  /* 0x000000a9f8a67223 */ /* 0x000fe200000100a6 */
[----:B--2---:R-:W-:Y:S01]  /*20dc0*/  HMMA.16816.F32.BF16 R148, R4, R8, R148 ;  /* 0x000000080494723c */ /* 0x004fe20000041894 */
[----:B------:R-:W-:Y:S01]  /*20dd0*/  FFMA.FTZ R32, R249, R164, R32 ;  /* 0x000000a4f9207223 */ /* 0x000fe20000010020 */
[----:B------:R-:W-:Y:S01]  /*20de0*/  MOV R164, R167 ;  /* 0x000000a700a47202 */ /* 0x000fe20000000f00 */
[----:B------:R-:W-:-:S02]  /*20df0*/  FADD.FTZ R35, R35, R166 ;  /* 0x000000a623237221 */ /* 0x000fc40000010000 */
[----:B------:R-:W-:Y:S02]  /*20e00*/  FADD.FTZ R3, R3, R32 ;  /* 0x0000002003037221 */ /* 0x000fe40000010000 */
[----:B------:R-:W-:Y:S01]  /*20e10*/  FADD.FTZ R34, R34, R35 ;  /* 0x0000002322227221 */ /* 0x000fe20000010000 */
[C---:B------:R-:W-:Y:S01]  /*20e20*/  HMMA.16816.F32.BF16 R144, R4.reuse, R10, R144 ;  /* 0x0000000a0490723c */ /* 0x040fe20000041890 */
[----:B------:R-:W1:Y:S07]  /*20e30*/  LDSM.16.MT88.4 R8, [R227+0x10800] ;  /* 0x01080000e308783b */ /* 0x000e6e0000004200 */
[C---:B---3--:R-:W-:Y:S08]  /*20e40*/  HMMA.16816.F32.BF16 R140, R4.reuse, R12, R140 ;  /* 0x0000000c048c723c */ /* 0x048ff0000004188c */
[----:B------:R-:W-:Y:S01]  /*20e50*/  HMMA.16816.F32.BF16 R152, R4, R14, R152 ;  /* 0x0000000e0498723c */ /* 0x000fe20000041898 */
[----:B------:R-:W2:Y:S06]  /*20e60*/  LDSM.16.MT88.4 R12, [R228+0x10800] ;  /* 0x01080000e40c783b */ /* 0x000eac0000004200 */
[----:B------:R-:W-:-:S02]  /*20e70*/  F2FP.BF16.PACK_AB R4, R182, R177 ;  /* 0x000000b1b604723e */ /* 0x000fc400000010ff */
[----:B----4-:R-:W-:Y:S02]  /*20e80*/  F2FP.BF16.PACK_AB R5, R186, R181 ;  /* 0x000000b5ba05723e */ /* 0x010fe400000010ff */
[----:B------:R-:W-:Y:S02]  /*20e90*/  F2FP.BF16.PACK_AB R6, R184, R179 ;  /* 0x000000b3b806723e */ /* 0x000fe400000010ff */
[----:B-----5:R-:W-:-:S07]  /*20ea0*/  F2FP.BF16.PACK_AB R7, R190, R183 ;  /* 0x000000b7be07723e */ /* 0x020fce00000010ff */
        /* <DEDUP_REMOVED lines=46> */
[----:B------:R-:W-:Y:S01]  /*21190*/  HMMA.16816.F32.BF16 R152, R4, R14, R152 ;  /* 0x0000000e0498723c */ /* 0x000fe20000041898 */
[----:B------:R-:W2:Y:S06]  /*211a0*/  LDSM.16.MT88.4 R12, [R228+0x11000] ;  /* 0x01100000e40c783b */ /* 0x000eac0000004200 */
[----:B------:R-:W-:-:S02]  /*211b0*/  F2FP.BF16.PACK_AB R4, R196, R185 ;  /* 0x000000b9c404723e */ /* 0x000fc400000010ff */
[----:B------:R-:W-:Y:S02]  /*211c0*/  F2FP.BF16.PACK_AB R5, R194, R191 ;  /* 0x000000bfc205723e */ /* 0x000fe400000010ff */
[----:B------:R-:W-:Y:S02]  /*211d0*/  F2FP.BF16.PACK_AB R6, R192, R187 ;  /* 0x000000bbc006723e */ /* 0x000fe400000010ff */
[----:B------:R-:W-:-:S07]  /*211e0*/  F2FP.BF16.PACK_AB R7, R198, R193 ;  /* 0x000000c1c607723e */ /* 0x000fce00000010ff */
        /* <DEDUP_REMOVED lines=36> */
[C---:B--2---:R-:W-:Y:S08]  /*21430*/  HMMA.16816.F32.BF16 R116, R4.reuse, R12, R116 ;  /* 0x0000000c0474723c */ /* 0x044ff00000041874 */
[C---:B------:R-:W-:Y:S01]  /*21440*/  HMMA.16816.F32.BF16 R120, R4.reuse, R14, R120 ;  /* 0x0000000e0478723c */ /* 0x040fe20000041878 */
[----:B------:R-:W-:Y:S07]  /*21450*/  LDSM.16.MT88.4 R12, [R227+0x11800] ;  /* 0x01180000e30c783b */ /* 0x000fee0000004200 */
[C---:B-----5:R-:W-:Y:S08]  /*21460*/  HMMA.16816.F32.BF16 R132, R4.reuse, R20, R132 ;  /* 0x000000140484723c */ /* 0x060ff00000041884 */
[C---:B------:R-:W-:Y:S01]  /*21470*/  HMMA.16816.F32.BF16 R136, R4.reuse, R22, R136 ;  /* 0x000000160488723c */ /* 0x040fe20000041888 */
[----:B------:R-:W2:Y:S07]  /*21480*/  LDSM.16.MT88.4 R20, [R230+0x11800] ;  /* 0x01180000e614783b */ /* 0x000eae0000004200 */
[C---:B---3--:R-:W-:Y:S08]  /*21490*/  HMMA.16816.F32.BF16 R140, R4.reuse, R24, R140 ;  /* 0x00000018048c723c */ /* 0x048ff0000004188c */
[C---:B------:R-:W-:Y:S01]  /*214a0*/  HMMA.16816.F32.BF16 R152, R4.reuse, R26, R152 ;  /* 0x0000001a0498723c */ /* 0x040fe20000041898 */
[----:B------:R-:W3:Y:S07]  /*214b0*/  LDSM.16.MT88.4 R24, [R229+0x13800] ;  /* 0x01380000e518783b */ /* 0x000eee0000004200 */
        /* <DEDUP_REMOVED lines=37> */
[C---:B-1----:R-:W-:Y:S07]  /*21710*/  HMMA.16816.F32.BF16 R132, R4.reuse, R8, R132 ;  /* 0x000000080484723c */ /* 0x042fee0000041884 */
[----:B------:R-:W-:Y:S01]  /*21720*/  FADD.FTZ R8, R2, R3 ;  /* 0x0000000302087221 */ /* 0x000fe20000010000 */
[----:B------:R-:W-:Y:S01]  /*21730*/  HMMA.16816.F32.BF16 R60, R4, R28, R60 ;  /* 0x0000001c043c723c */ /* 0x000fe2000004183c */
[----:B------:R-:W-:-:S02]  /*21740*/  FADD.FTZ R2, R33, R34 ;  /* 0x0000002221027221 */ /* 0x000fc40000010000 */
[----:B------:R-:W-:Y:S01]  /*21750*/  FADD.FTZ R8, R165, R8 ;  /* 0x00000008a5087221 */ /* 0x000fe20000010000 */
[----:B------:R-:W-:Y:S01]  /*21760*/  MOV R165, R168 ;  /* 0x000000a800a57202 */ /* 0x000fe20000000f00 */
[----:B------:R-:W-:Y:S02]  /*21770*/  FADD.FTZ R177, R177, R2 ;  /* 0x00000002b1b17221 */ /* 0x000fe40000010000 */
[----:B------:R-:W-:Y:S01]  /*21780*/  FADD.FTZ R181, R181, R8 ;  /* 0x00000008b5b57221 */ /* 0x000fe20000010000 */
[----:B------:R-:W-:Y:S01]  /*21790*/  HMMA.16816.F32.BF16 R64, R4, R30, R64 ;  /* 0x0000001e0440723c */ /* 0x000fe20000041840 */
[----:B------:R-:W-:Y:S02]  /*217a0*/  FADD.FTZ R182, R182, R177 ;  /* 0x000000b1b6b67221 */ /* 0x000fe40000010000 */
[----:B------:R-:W-:Y:S02]  /*217b0*/  FADD.FTZ R186, R186, R181 ;  /* 0x000000b5baba7221 */ /* 0x000fe40000010000 */
[----:B------:R-:W-:-:S02]  /*217c0*/  FADD.FTZ R179, R179, R182 ;  /* 0x000000b6b3b37221 */ /* 0x000fc40000010000 */
[----:B------:R-:W-:Y:S01]  /*217d0*/  FADD.FTZ R183, R183, R186 ;  /* 0x000000bab7b77221 */ /* 0x000fe20000010000 */
[C---:B--2---:R-:W-:Y:S01]  /*217e0*/  HMMA.16816.F32.BF16 R116, R4.reuse, R20, R116 ;  /* 0x000000140474723c */ /* 0x044fe20000041874 */
[----:B------:R-:W-:Y:S02]  /*217f0*/  FADD.FTZ R184, R184, R179 ;  /* 0x000000b3b8b87221 */ /* 0x000fe40000010000 */
[----:B------:R-:W-:Y:S02]  /*21800*/  FADD.FTZ R190, R190, R183 ;  /* 0x000000b7bebe7221 */ /* 0x000fe40000010000 */
[----:B------:R-:W-:Y:S02]  /*21810*/  FADD.FTZ R185, R185, R184 ;  /* 0x000000b8b9b97221 */ /* 0x000fe40000010000 */
[----:B------:R-:W-:Y:S01]  /*21820*/  FADD.FTZ R191, R191, R190 ;  /* 0x000000bebfbf7221 */ /* 0x000fe20000010000 */
[----:B------:R-:W-:Y:S01]  /*21830*/  HMMA.16816.F32.BF16 R120, R4, R22, R120 ;  /* 0x000000160478723c */ /* 0x000fe20000041878 */
[----:B------:R-:W-:-:S02]  /*21840*/  FADD.FTZ R196, R196, R185 ;  /* 0x000000b9c4c47221 */ /* 0x000fc40000010000 */
[----:B------:R-:W-:Y:S02]  /*21850*/  FADD.FTZ R194, R194, R191 ;  /* 0x000000bfc2c27221 */ /* 0x000fe40000010000 */
[----:B------:R-:W-:Y:S02]  /*21860*/  FADD.FTZ R187, R187, R196 ;  /* 0x000000c4bbbb7221 */ /* 0x000fe40000010000 */
[----:B------:R-:W-:Y:S01]  /*21870*/  FADD.FTZ R193, R193, R194 ;  /* 0x000000c2c1c17221 */ /* 0x000fe20000010000 */
[----:B----4-:R-:W-:Y:S01]  /*21880*/  HMMA.16816.F32.BF16 R124, R4, R16, R124 ;  /* 0x00000010047c723c */ /* 0x010fe2000004187c */
[----:B------:R-:W-:Y:S02]  /*21890*/  FADD.FTZ R192, R192, R187 ;  /* 0x000000bbc0c07221 */ /* 0x000fe40000010000 */
[----:B------:R-:W-:Y:S02]  /*218a0*/  FADD.FTZ R198, R198, R193 ;  /* 0x000000c1c6c67221 */ /* 0x000fe40000010000 */
[----:B------:R-:W-:-:S02]  /*218b0*/  FADD.FTZ R195, R195, R192 ;  /* 0x000000c0c3c37221 */ /* 0x000fc40000010000 */
[----:B------:R-:W-:Y:S01]  /*218c0*/  FADD.FTZ R175, R175, R198 ;  /* 0x000000c6afaf7221 */ /* 0x000fe20000010000 */
[C---:B------:R-:W-:Y:S01]  /*218d0*/  HMMA.16816.F32.BF16 R128, R4.reuse, R18, R128 ;  /* 0x000000120480723c */ /* 0x040fe20000041880 */
[----:B------:R-:W-:Y:S02]  /*218e0*/  FADD.FTZ R195, R200, R195 ;  /* 0x000000c3c8c37221 */ /* 0x000fe40000010000 */
[----:B------:R-:W-:Y:S02]  /*218f0*/  FADD.FTZ R174, R174, R175 ;  /* 0x000000afaeae7221 */ /* 0x000fe40000010000 */
[----:B------:R-:W-:Y:S02]  /*21900*/  FADD.FTZ R176, R176, R195 ;  /* 0x000000c3b0b07221 */ /* 0x000fe40000010000 */
[----:B------:R-:W-:Y:S01]  /*21910*/  FADD.FTZ R171, R171, R174 ;  /* 0x000000aeabab7221 */ /* 0x000fe20000010000 */
[----:B------:R-:W-:Y:S01]  /*21920*/  HMMA.16816.F32.BF16 R136, R4, R10, R136 ;  /* 0x0000000a0488723c */ /* 0x000fe20000041888 */
[----:B------:R-:W-:-:S02]  /*21930*/  FADD.FTZ R248, R197, R176 ;  /* 0x000000b0c5f87221 */ /* 0x000fc40000010000 */
[----:B------:R-:W-:-:S05]  /*21940*/  FADD.FTZ R249, R170, R171 ;  /* 0x000000abaaf97221 */ /* 0x000fca0000010000 */
[C---:B---3--:R-:W-:Y:S08]  /*21950*/  HMMA.16816.F32.BF16 R140, R4.reuse, R24, R140 ;  /* 0x00000018048c723c */ /* 0x048ff0000004188c */
[C---:B------:R-:W-:Y:S08]  /*21960*/  HMMA.16816.F32.BF16 R152, R4.reuse, R26, R152 ;  /* 0x0000001a0498723c */ /* 0x040ff00000041898 */
[C---:B-----5:R-:W-:Y:S08]  /*21970*/  HMMA.16816.F32.BF16 R148, R4.reuse, R12, R148 ;  /* 0x0000000c0494723c */ /* 0x060ff00000041894 */
[----:B------:R-:W-:Y:S11]  /*21980*/  HMMA.16816.F32.BF16 R144, R4, R14, R144 ;  /* 0x0000000e0490723c */ /* 0x000ff60000041890 */
[----:B------:R-:W-:Y:S08]  /*21990*/  @!UPT UIADD3 URZ, URZ, URZ, URZ ;  /* 0x0000003f3f3ff290 */ /* 0x000ff0000fffe03f */
.L_x_4475:
[----:B------:R-:W-:Y:S05]  /*219a0*/  @!P1 BRA `(.L_x_4484) ;  /* 0x000048e000009947 */ /* 0x000fea0003800000 */
[----:B------:R-:W-:Y:S02]  /*219b0*/  MOV R167, R164 ;  /* 0x000000a400a77202 */ /* 0x000fe40000000f00 */
[----:B------:R-:W-:-:S02]  /*219c0*/  MOV R3, R165 ;  /* 0x000000a500037202 */ /* 0x000fc40000000f00 */
.L_x_4493:
        /* <DEDUP_REMOVED lines=24> */
[----:B------:R-:W-:Y:S02]  /*21b50*/  IABS R4, R2 ;  /* 0x0000000200047213 */ /* 0x000fe40000000000 */
[C---:B------:R-:W-:Y:S02]  /*21b60*/  IADD3 R10, R2.reuse, 0x40, RZ ;  /* 0x00000040020a7810 */ /* 0x040fe40007ffe0ff */
[-C--:B------:R-:W-:Y:S04]  /*21b70*/  LOP3.LUT R2, R2, R11.reuse, RZ, 0x3c, !PT ;  /* 0x0000000b02027212 */ /* 0x080fe800078e3cff */
[----:B------:R-:W-:Y:S02]  /*21b80*/  ISETP.GE.AND P0, PT, R2, RZ, PT ;  /* 0x000000ff0200720c */ /* 0x000fe40003f06270 */
[----:B------:R-:W-:Y:S01]  /*21b90*/  LOP3.LUT R2, RZ, R11, RZ, 0x33, !PT ;  /* 0x0000000bff027212 */ /* 0x000fe200078e33ff */
        /* <DEDUP_REMOVED lines=48> */
.L_x_4486:
[----:B------:R-:W-:Y:S02]  /*21ea0*/  ULDC.64 UR4, c[0x0][0x118] ;  /* 0x0000460000047ab9 */ /* 0x000fe40000000a00 */
[----:B------:R-:W2:Y:S02]  /*21eb0*/  LD.E R6, [R164.64+0x40] ;  /* 0x00004004a4067980 */ /* 0x000ea4000c101900 */
[----:B--2---:R-:W-:Y:S04]  /*21ec0*/  LEA R6, -R6, RZ, 0x6 ;  /* 0x000000ff06067211 */ /* 0x004fe800078e31ff */
[----:B------:R-:W-:Y:S02]  /*21ed0*/  SHF.R.S32.HI R2, RZ, 0x1f, R6 ;  /* 0x0000001fff027819 */ /* 0x000fe40000011406 */
.L_x_4487:
[----:B------:R-:W-:Y:S05]  /*21ee0*/  BSYNC B0 ;  /* 0x0000000000007941 */ /* 0x000fea0003800000 */
.L_x_4485:
        /* <DEDUP_REMOVED lines=120> */
[----:B---3--:R-:W4:Y:S04]  /*22670*/  LDSM.16.M88.4 R8, [R225+0x8000] ;  /* 0x00800000e108783b */ /* 0x008f280000000200 */
[----:B-1----:R-:W2:Y:S04]  /*22680*/  LDSM.16.M88.4 R16, [R225+0x8800] ;  /* 0x00880000e110783b */ /* 0x002ea80000000200 */
[----:B------:R-:W5:Y:S04]  /*22690*/  LDSM.16.M88.4 R24, [R225+0x9000] ;  /* 0x00900000e118783b */ /* 0x000f680000000200 */
[----:B------:R-:W0:Y:S04]  /*226a0*/  LDGDEPBAR ;  /* 0x00000000000079af */ /* 0x000e280000000000 */
[----:B------:R-:W1:Y:S04]  /*226b0*/  LDSM.16.M88.4 R168, [R225+0x9800] ;  /* 0x00980000e1a8783b */ /* 0x000e680000000200 */
[----:B------:R-:W-:Y:S04]  /*226c0*/  LDSM.16.M88.4 R172, [R224] ;  /* 0x00000000e0ac783b */ /* 0x000fe80000000200 */
[----:B------:R-:W3:Y:S04]  /*226d0*/  LDSM.16.M88.4 R176, [R223] ;  /* 0x00000000dfb0783b */ /* 0x000ee80000000200 */
[----:B------:R-:W1:Y:S04]  /*226e0*/  LDSM.16.M88.4 R180, [R219] ;  /* 0x00000000dbb4783b */ /* 0x000e680000000200 */
[----:B------:R-:W1:Y:S04]  /*226f0*/  LDSM.16.M88.4 R184, [R218] ;  /* 0x00000000dab8783b */ /* 0x000e680000000200 */
[----:B------:R-:W1:Y:S01]  /*22700*/  LDSM.16.M88.4 R188, [R217] ;  /* 0x00000000d9bc783b */ /* 0x000e620000000200 */
[C---:B----4-:R-:W-:Y:S03]  /*22710*/  HMMA.16816.F32.BF16 R4, R32.reuse, R8, RZ ;  /* 0x000000082004723c */ /* 0x050fe600000418ff */
[----:B------:R-:W-:Y:S04]  /*22720*/  LDSM.16.M88.4 R192, [R222] ;  /* 0x00000000dec0783b */ /* 0x000fe80000000200 */
[----:B------:R-:W4:Y:S01]  /*22730*/  LDSM.16.M88.4 R196, [R220+0x8000] ;  /* 0x00800000dcc4783b */ /* 0x000f220000000200 */
[C---:B------:R-:W-:Y:S03]  /*22740*/  HMMA.16816.F32.BF16 R8, R32.reuse, R10, RZ ;  /* 0x0000000a2008723c */ /* 0x040fe600000418ff */
[----:B------:R-:W3:Y:S05]  /*22750*/  LDSM.16.M88.4 R200, [R220+0x8800] ;  /* 0x00880000dcc8783b */ /* 0x000eea0000000200 */
[C---:B--2---:R-:W-:Y:S08]  /*22760*/  HMMA.16816.F32.BF16 R12, R32.reuse, R16, RZ ;  /* 0x00000010200c723c */ /* 0x044ff000000418ff */
[C---:B------:R-:W-:Y:S08]  /*22770*/  HMMA.16816.F32.BF16 R16, R32.reuse, R18, RZ ;  /* 0x000000122010723c */ /* 0x040ff000000418ff */
[C---:B-----5:R-:W-:Y:S08]  /*22780*/  HMMA.16816.F32.BF16 R20, R32.reuse, R24, RZ ;  /* 0x000000182014723c */ /* 0x060ff000000418ff */
[C---:B------:R-:W-:Y:S08]  /*22790*/  HMMA.16816.F32.BF16 R24, R32.reuse, R26, RZ ;  /* 0x0000001a2018723c */ /* 0x040ff000000418ff */
[C---:B-1----:R-:W-:Y:S08]  /*227a0*/  HMMA.16816.F32.BF16 R28, R32.reuse, R168, RZ ;  /* 0x000000a8201c723c */ /* 0x042ff000000418ff */
[----:B------:R-:W-:Y:S01]  /*227b0*/  HMMA.16816.F32.BF16 R32, R32, R170, RZ ;  /* 0x000000aa2020723c */ /* 0x000fe200000418ff */
[----:B------:R-:W1:Y:S07]  /*227c0*/  LDSM.16.M88.4 R168, [R220+0x9000] ;  /* 0x00900000dca8783b */ /* 0x000e6e0000000200 */
[C---:B---3--:R-:W-:Y:S08]  /*227d0*/  HMMA.16816.F32.BF16 R4, R172.reuse, R176, R4 ;  /* 0x000000b0ac04723c */ /* 0x048ff00000041804 */
        /* <DEDUP_REMOVED lines=175> */
[C---:B-----5:R-:W-:Y:S08]  /*232d0*/  HMMA.16816.F32.BF16 R20, R192.reuse, R184, R20 ;  /* 0x000000b8c014723c */ /* 0x060ff00000041814 */
[C---:B------:R-:W-:Y:S08]  /*232e0*/  HMMA.16816.F32.BF16 R24, R192.reuse, R186, R24 ;  /* 0x000000bac018723c */ /* 0x040ff00000041818 */
[C---:B---3--:R-:W-:Y:S08]  /*232f0*/  HMMA.16816.F32.BF16 R28, R192.reuse, R196, R28 ;  /* 0x000000c4c01c723c */ /* 0x048ff0000004181c */
[----:B------:R-:W-:Y:S08]  /*23300*/  HMMA.16816.F32.BF16 R32, R192, R198, R32 ;  /* 0x000000c6c020723c */ /* 0x000ff00000041820 */
[C---:B-1----:R-:W-:Y:S08]  /*23310*/  HMMA.16816.F32.BF16 R4, R168.reuse, R172, R4 ;  /* 0x000000aca804723c */ /* 0x042ff00000041804 */
[C---:B------:R-:W-:Y:S08]  /*23320*/  HMMA.16816.F32.BF16 R8, R168.reuse, R174, R8 ;  /* 0x000000aea808723c */ /* 0x040ff00000041808 */
[C---:B------:R-:W-:Y:S08]  /*23330*/  HMMA.16816.F32.BF16 R12, R168.reuse, R180, R12 ;  /* 0x000000b4a80c723c */ /* 0x040ff0000004180c */
[C---:B------:R-:W-:Y:S08]  /*23340*/  HMMA.16816.F32.BF16 R16, R168.reuse, R182, R16 ;  /* 0x000000b6a810723c */ /* 0x040ff00000041810 */
[C---:B------:R-:W-:Y:S07]  /*23350*/  HMMA.16816.F32.BF16 R20, R168.reuse, R188, R20 ;  /* 0x000000bca814723c */ /* 0x040fee0000041814 */
[----:B------:R-:W-:Y:S01]  /*23360*/  IMAD.MOV.U32 R188, RZ, RZ, R250 ;  /* 0x000000ffffbc7224 */ /* 0x000fe200078e00fa */
[C---:B------:R-:W-:Y:S04]  /*23370*/  HMMA.16816.F32.BF16 R24, R168.reuse, R190, R24 ;  /* 0x000000bea818723c */ /* 0x040fe80000041818 */
[----:B------:R-:W-:Y:S04]  /*23380*/  IMAD.MOV.U32 R189, RZ, RZ, R251 ;  /* 0x000000ffffbd7224 */ /* 0x000fe800078e00fb */
        /* <DEDUP_REMOVED lines=12> */
[----:B------:R-:W-:Y:S02]  /*23450*/  IADD3 R172, R166, -0x40, RZ ;  /* 0xffffffc0a6ac7810 */ /* 0x000fe40007ffe0ff */
[----:B------:R-:W3:Y:S02]  /*23460*/  LD.E.64 R178, [R164.64+0x20] ;  /* 0x00002004a4b27980 */ /* 0x000ee4000c101b00 */
[----:B------:R-:W-:Y:S02]  /*23470*/  IABS R168, R172 ;  /* 0x000000ac00a87213 */ /* 0x000fe40000000000 */
[-C--:B--2---:R-:W-:Y:S02]  /*23480*/  IABS R171, R175.reuse ;  /* 0x000000af00ab7213 */ /* 0x084fe40000000000 */
[-C--:B------:R-:W-:Y:S02]  /*23490*/  IABS R169, R175.reuse ;  /* 0x000000af00a97213 */ /* 0x080fe40000000000 */
[----:B------:R-:W1:Y:S01]  /*234a0*/  I2F.RP R170, R171 ;  /* 0x000000ab00aa7306 */ /* 0x000e620000209400 */
[----:B------:R-:W-:Y:S02]  /*234b0*/  LOP3.LUT R172, R172, R175, RZ, 0x3c, !PT ;  /* 0x000000afacac7212 */ /* 0x000fe400078e3cff */
        /* <DEDUP_REMOVED lines=46> */
[----:B----4-:R-:W-:Y:S02]  /*237a0*/  IMAD.IADD R171, R2, 0x1, -R169 ;  /* 0x0000000102ab7824 */ /* 0x010fe400078e0aa9 */
[----:B------:R-:W-:Y:S02]  /*237b0*/  IMAD.IADD R169, R173, 0x1, R166 ;  /* 0x00000001ada97824 */ /* 0x000fe400078e02a6 */
[----:B---3--:R-:W-:Y:S01]  /*237c0*/  IMAD R173, R179, R171, RZ ;  /* 0x000000abb3ad7224 */ /* 0x008fe200078e02ff */
[----:B------:R-:W-:Y:S01]  /*237d0*/  SHF.R.S32.HI R2, RZ, 0x1f, R171 ;  /* 0x0000001fff027819 */ /* 0x000fe200000114ab */
[----:B------:R-:W-:Y:S04]  /*237e0*/  IMAD.WIDE.U32 R168, R171, R178, R168 ;  /* 0x000000b2aba87225 */ /* 0x000fe800078e00a8 */
[----:B------:R-:W-:Y:S04]  /*237f0*/  IMAD R173, R178, R2, R173 ;  /* 0x00000002b2ad7224 */ /* 0x000fe800078e02ad */
[----:B------:R-:W-:Y:S01]  /*23800*/  IMAD.IADD R2, R169, 0x1, R173 ;  /* 0x00000001a9027824 */ /* 0x000fe200078e02ad */
[----:B------:R-:W-:-:S05]  /*23810*/  BRA `(.L_x_4492) ;  /* 0x0000004000007947 */ /* 0x000fca0003800000 */
.L_x_4491:
[----:B------:R-:W-:Y:S02]  /*23820*/  ULDC.64 UR4, c[0x0][0x118] ;  /* 0x0000460000047ab9 */ /* 0x000fe40000000a00 */
[----:B------:R-:W2:Y:S02]  /*23830*/  LD.E R168, [R164.64+0x38] ;  /* 0x00003804a4a87980 */ /* 0x000ea4000c101900 */
[----:B--2---:R-:W-:Y:S04]  /*23840*/  LEA R168, -R168, RZ, 0x6 ;  /* 0x000000ffa8a87211 */ /* 0x004fe800078e31ff */
[----:B------:R-:W-:Y:S02]  /*23850*/  SHF.R.S32.HI R2, RZ, 0x1f, R168 ;  /* 0x0000001fff027819 */ /* 0x000fe400000114a8 */
.L_x_4492:
[----:B------:R-:W-:Y:S05]  /*23860*/  BSYNC B0 ;  /* 0x0000000000007941 */ /* 0x000fea0003800000 */
.L_x_4490:
        /* <DEDUP_REMOVED lines=116> */
.L_x_4489:
[----:B------:R-:W-:Y:S05]  /*23fb0*/  BSYNC B1 ;  /* 0x0000000000017941 */ /* 0x000fea0003800000 */
.L_x_4488:
[----:B------:R-:W-:Y:S01]  /*23fc0*/  ULDC.64 UR4, c[0x0][0x118] ;  /* 0x0000460000047ab9 */ /* 0x000fe20000000a00 */
[----:B-1----:R-:W1:Y:S08]  /*23fd0*/  S2R R169, SR_TID.X ;  /* 0x0000000000a97919 */ /* 0x002e700000002100 */
[----:B------:R2:W3:Y:S04]  /*23fe0*/  LD.E R166, [R164.64+0xdc] ;  /* 0x0000dc04a4a67980 */ /* 0x0004e8000c101900 */
[----:B------:R-:W-:Y:S08]  /*23ff0*/  LDSM.16.MT88.4 R180, [R230+0x14800] ;  /* 0x01480000e6b4783b */ /* 0x000ff00000004200 */
[----:B------:R-:W-:Y:S01]  /*24000*/  LDSM.16.MT88.4 R184, [R229+0x14800] ;  /* 0x01480000e5b8783b */ /* 0x000fe20000004200 */
[----:B-1----:R-:W-:Y:S04]  /*24010*/  SHF.L.U32 R169, R169, 0x1, RZ ;  /* 0x00000001a9a97819 */ /* 0x002fe800000006ff */
        /* <DEDUP_REMOVED lines=9> */
[----:B------:R-:W4:Y:S01]  /*240b0*/  I2F R176, R176 ;  /* 0x000000b000b07306 */ /* 0x000f220000201400 */
[C---:B------:R-:W-:Y:S02]  /*240c0*/  IADD3 R172, R2.reuse, 0x19, RZ ;  /* 0x0000001902ac7810 */ /* 0x040fe40007ffe0ff */
[C---:B------:R-:W-:Y:S02]  /*240d0*/  IADD3 R173, R2.reuse, 0x20, RZ ;  /* 0x0000002002ad7810 */ /* 0x040fe40007ffe0ff */
[C---:B------:R-:W-:Y:S02]  /*240e0*/  IADD3 R168, R2.reuse, 0x21, RZ ;  /* 0x0000002102a87810 */ /* 0x040fe40007ffe0ff */
[C---:B------:R-:W-:Y:S02]  /*240f0*/  IADD3 R169, R2.reuse, 0x28, RZ ;  /* 0x0000002802a97810 */ /* 0x040fe40007ffe0ff */
[C---:B--2---:R-:W-:Y:S01]  /*24100*/  IADD3 R164, R2.reuse, 0x29, RZ ;  /* 0x0000002902a47810 */ /* 0x044fe20007ffe0ff */
[----:B------:R-:W2:Y:S01]  /*24110*/  I2F R177, R177 ;  /* 0x000000b100b17306 */ /* 0x000ea20000201400 */
[----:B------:R-:W-:Y:S01]  /*24120*/  IADD3 R165, R2, 0x30, RZ ;  /* 0x0000003002a57810 */ /* 0x000fe20007ffe0ff */
[CC--:B-1----:R-:W-:Y:S02]  /*24130*/  FFMA.FTZ R6, R0.reuse, R179.reuse, R6 ;  /* 0x000000b300067223 */ /* 0x0c2fe40000010006 */
[C---:B------:R-:W-:Y:S06]  /*24140*/  FFMA.FTZ R4, R0.reuse, R179, R4 ;  /* 0x000000b300047223 */ /* 0x040fec0000010004 */
[----:B------:R-:W1:Y:S01]  /*24150*/  I2F R174, R174 ;  /* 0x000000ae00ae7306 */ /* 0x000e620000201400 */
[CC--:B----4-:R-:W-:Y:S02]  /*24160*/  FFMA.FTZ R7, R0.reuse, R176.reuse, R7 ;  /* 0x000000b000077223 */ /* 0x0d0fe40000010007 */
[----:B------:R-:W-:Y:S01]  /*24170*/  FFMA.FTZ R5, R0, R176, R5 ;  /* 0x000000b000057223 */ /* 0x000fe20000010005 */
[----:B------:R-:W-:Y:S06]  /*24180*/  FMNMX.FTZ R176, R6, R167, !PT ;  /* 0x000000a706b07209 */ /* 0x000fec0007810000 */
[----:B------:R-:W4:Y:S01]  /*24190*/  I2F R171, R171 ;  /* 0x000000ab00ab7306 */ /* 0x000f220000201400 */
[CC--:B--2---:R-:W-:Y:S02]  /*241a0*/  FFMA.FTZ R10, R0.reuse, R177.reuse, R10 ;  /* 0x000000b1000a7223 */ /* 0x0c4fe4000001000a */
[----:B------:R-:W-:Y:S01]  /*241b0*/  FFMA.FTZ R8, R0, R177, R8 ;  /* 0x000000b100087223 */ /* 0x000fe20000010008 */
[----:B------:R-:W-:Y:S02]  /*241c0*/  FMNMX.FTZ R177, R7, R176, !PT ;  /* 0x000000b007b17209 */ /* 0x000fe40007810000 */
[----:B------:R-:W-:Y:S04]  /*241d0*/  FMNMX.FTZ R176, R4, R3, !PT ;  /* 0x0000000304b07209 */ /* 0x000fe80007810000 */
[----:B------:R-:W2:Y:S01]  /*241e0*/  I2F R170, R170 ;  /* 0x000000aa00aa7306 */ /* 0x000ea20000201400 */
[----:B------:R-:W-:Y:S02]  /*241f0*/  FMNMX.FTZ R178, R10, R177, !PT ;  /* 0x000000b10ab27209 */ /* 0x000fe40007810000 */
[----:B------:R-:W-:Y:S01]  /*24200*/  FMNMX.FTZ R177, R5, R176, !PT ;  /* 0x000000b005b17209 */ /* 0x000fe20007810000 */
[CC--:B-1----:R-:W-:Y:S02]  /*24210*/  FFMA.FTZ R15, R0.reuse, R174.reuse, R15 ;  /* 0x000000ae000f7223 */ /* 0x0c2fe4000001000f */
[----:B------:R-:W-:Y:S01]  /*24220*/  FFMA.FTZ R13, R0, R174, R13 ;  /* 0x000000ae000d7223 */ /* 0x000fe2000001000d */
[----:B------:R-:W-:Y:S03]  /*24230*/  IADD3 R174, R2, 0x38, RZ ;  /* 0x0000003802ae7810 */ /* 0x000fe60007ffe0ff */
[----:B------:R-:W1:Y:S01]  /*24240*/  I2F R175, R175 ;  /* 0x000000af00af7306 */ /* 0x000e620000201400 */
[CC--:B----4-:R-:W-:Y:S02]  /*24250*/  FFMA.FTZ R18, R0.reuse, R171.reuse, R18 ;  /* 0x000000ab00127223 */ /* 0x0d0fe40000010012 */
[C---:B------:R-:W-:Y:S07]  /*24260*/  FFMA.FTZ R16, R0.reuse, R171, R16 ;  /* 0x000000ab00107223 */ /* 0x040fee0000010010 */
[----:B------:R-:W4:Y:S01]  /*24270*/  I2F R172, R172 ;  /* 0x000000ac00ac7306 */ /* 0x000f220000201400 */
[CC--:B--2---:R-:W-:Y:S02]  /*24280*/  FFMA.FTZ R11, R0.reuse, R170.reuse, R11 ;  /* 0x000000aa000b7223 */ /* 0x0c4fe4000001000b */
[----:B------:R-:W-:Y:S01]  /*24290*/  FFMA.FTZ R9, R0, R170, R9 ;  /* 0x000000aa00097223 */ /* 0x000fe20000010009 */
[C---:B------:R-:W-:Y:S02]  /*242a0*/  IADD3 R170, R2.reuse, 0x31, RZ ;  /* 0x0000003102aa7810 */ /* 0x040fe40007ffe0ff */
[----:B------:R-:W-:Y:S04]  /*242b0*/  IADD3 R2, R2, 0x39, RZ ;  /* 0x0000003902027810 */ /* 0x000fe80007ffe0ff */
[----:B------:R-:W2:Y:S01]  /*242c0*/  I2F R173, R173 ;  /* 0x000000ad00ad7306 */ /* 0x000ea20000201400 */
[CC--:B-1----:R-:W-:Y:S02]  /*242d0*/  FFMA.FTZ R14, R0.reuse, R175.reuse, R14 ;  /* 0x000000af000e7223 */ /* 0x0c2fe4000001000e */
[----:B------:R-:W-:Y:S01]  /*242e0*/  FFMA.FTZ R12, R0, R175, R12 ;  /* 0x000000af000c7223 */ /* 0x000fe2000001000c */
[----:B------:R-:W-:Y:S02]  /*242f0*/  FMNMX.FTZ R175, R11, R178, !PT ;  /* 0x000000b20baf7209 */ /* 0x000fe40007810000 */
[----:B------:R-:W-:Y:S04]  /*24300*/  FMNMX.FTZ R178, R8, R177, !PT ;  /* 0x000000b108b27209 */ /* 0x000fe80007810000 */
[----:B------:R-:W1:Y:S01]  /*24310*/  I2F R168, R168 ;  /* 0x000000a800a87306 */ /* 0x000e620000201400 */
[----:B------:R-:W-:Y:S02]  /*24320*/  FMNMX.FTZ R176, R14, R175, !PT ;  /* 0x000000af0eb07209 */ /* 0x000fe40007810000 */
[----:B------:R-:W-:Y:S01]  /*24330*/  FMNMX.FTZ R175, R9, R178, !PT ;  /* 0x000000b209af7209 */ /* 0x000fe20007810000 */
[C---:B----4-:R-:W-:Y:S01]  /*24340*/  FFMA.FTZ R19, R0.reuse, R172, R19 ;  /* 0x000000ac00137223 */ /* 0x050fe20000010013 */
[----:B------:R-:W-:Y:S01]  /*24350*/  FMNMX.FTZ R177, R15, R176, !PT ;  /* 0x000000b00fb17209 */ /* 0x000fe20007810000 */
[----:B------:R-:W-:Y:S01]  /*24360*/  FFMA.FTZ R17, R0, R172, R17 ;  /* 0x000000ac00117223 */ /* 0x000fe20000010011 */
[----:B------:R-:W-:Y:S02]  /*24370*/  FMNMX.FTZ R172, R12, R175, !PT ;  /* 0x000000af0cac7209 */ /* 0x000fe40007810000 */
[----:B------:R-:W-:Y:S01]  /*24380*/  FMNMX.FTZ R176, R18, R177, !PT ;  /* 0x000000b112b07209 */ /* 0x000fe20007810000 */
[----:B------:R4:W5:Y:S01]  /*24390*/  I2F R171, R174 ;  /* 0x000000ae00ab7306 */ /* 0x0009620000201400 */
[----:B------:R-:W-:Y:S02]  /*243a0*/  FMNMX.FTZ R175, R13, R172, !PT ;  /* 0x000000ac0daf7209 */ /* 0x000fe40007810000 */
[----:B------:R-:W-:Y:S01]  /*243b0*/  FMNMX.FTZ R177, R19, R176, !PT ;  /* 0x000000b013b17209 */ /* 0x000fe20007810000 */
[----:B--2---:R-:W-:Y:S01]  /*243c0*/  FFMA.FTZ R22, R0, R173, R22 ;  /* 0x000000ad00167223 */ /* 0x004fe20000010016 */
[----:B------:R-:W-:Y:S01]  /*243d0*/  FMNMX.FTZ R172, R16, R175, !PT ;  /* 0x000000af10ac7209 */ /* 0x000fe20007810000 */
[C---:B------:R-:W-:Y:S03]  /*243e0*/  FFMA.FTZ R20, R0.reuse, R173, R20 ;  /* 0x000000ad00147223 */ /* 0x040fe60000010014 */
[----:B------:R-:W-:Y:S01]  /*243f0*/  FMNMX.FTZ R173, R17, R172, !PT ;  /* 0x000000ac11ad7209 */ /* 0x000fe20007810000 */
[----:B------:R-:W2:Y:S01]  /*24400*/  I2F R169, R169 ;  /* 0x000000a900a97306 */ /* 0x000ea20000201400 */
[CC--:B-1----:R-:W-:Y:S02]  /*24410*/  FFMA.FTZ R23, R0.reuse, R168.reuse, R23 ;  /* 0x000000a800177223 */ /* 0x0c2fe40000010017 */
[----:B------:R-:W-:Y:S01]  /*24420*/  FFMA.FTZ R21, R0, R168, R21 ;  /* 0x000000a800157223 */ /* 0x000fe20000010015 */
[----:B------:R-:W-:Y:S06]  /*24430*/  FMNMX.FTZ R168, R20, R173, !PT ;  /* 0x000000ad14a87209 */ /* 0x000fec0007810000 */
[----:B------:R-:W1:Y:S01]  /*24440*/  I2F R164, R164 ;  /* 0x000000a400a47306 */ /* 0x000e620000201400 */
[----:B----4-:R-:W-:Y:S01]  /*24450*/  FMNMX.FTZ R174, R22, R177, !PT ;  /* 0x000000b116ae7209 */ /* 0x010fe20007810000 */
[CC--:B-----5:R-:W-:Y:S01]  /*24460*/  FFMA.FTZ R34, R0.reuse, R171.reuse, R34 ;  /* 0x000000ab00227223 */ /* 0x0e0fe20000010022 */
[----:B------:R-:W-:Y:S01]  /*24470*/  LDSM.16.MT88.4 R176, [R228+0x10000] ;  /* 0x01000000e4b0783b */ /* 0x000fe20000004200 */
[C---:B------:R-:W-:Y:S01]  /*24480*/  FFMA.FTZ R32, R0.reuse, R171, R32 ;  /* 0x000000ab00207223 */ /* 0x040fe20000010020 */
[----:B------:R-:W-:Y:S05]  /*24490*/  FMNMX.FTZ R175, R23, R174, !PT ;  /* 0x000000ae17af7209 */ /* 0x000fea0007810000 */
[----:B------:R-:W4:Y:S01]  /*244a0*/  I2F R165, R165 ;  /* 0x000000a500a57306 */ /* 0x000f220000201400 */
[CC--:B--2---:R-:W-:Y:S02]  /*244b0*/  FFMA.FTZ R26, R0.reuse, R169.reuse, R26 ;  /* 0x000000a9001a7223 */ /* 0x0c4fe4000001001a */
[----:B------:R-:W-:Y:S01]  /*244c0*/  FFMA.FTZ R24, R0, R169, R24 ;  /* 0x000000a900187223 */ /* 0x000fe20000010018 */
[----:B------:R-:W-:Y:S02]  /*244d0*/  FMNMX.FTZ R169, R21, R168, !PT ;  /* 0x000000a815a97209 */ /* 0x000fe40007810000 */
[----:B------:R-:W-:Y:S04]  /*244e0*/  FMNMX.FTZ R172, R26, R175, !PT ;  /* 0x000000af1aac7209 */ /* 0x000fe80007810000 */
[----:B------:R-:W2:Y:S01]  /*244f0*/  I2F R170, R170 ;  /* 0x000000aa00aa7306 */ /* 0x000ea20000201400 */
[CC--:B-1----:R-:W-:Y:S02]  /*24500*/  FFMA.FTZ R27, R0.reuse, R164.reuse, R27 ;  /* 0x000000a4001b7223 */ /* 0x0c2fe4000001001b */
[----:B------:R-:W-:Y:S01]  /*24510*/  FFMA.FTZ R25, R0, R164, R25 ;  /* 0x000000a400197223 */ /* 0x000fe20000010019 */
[----:B------:R-:W-:Y:S02]  /*24520*/  FMNMX.FTZ R164, R24, R169, !PT ;  /* 0x000000a918a47209 */ /* 0x000fe40007810000 */
[----:B------:R-:W-:Y:S04]  /*24530*/  FMNMX.FTZ R173, R27, R172, !PT ;  /* 0x000000ac1bad7209 */ /* 0x000fe80007810000 */
[----:B------:R-:W1:Y:S01]  /*24540*/  I2F R2, R2 ;  /* 0x0000000200027306 */ /* 0x000e620000201400 */
[----:B------:R-:W-:Y:S01]  /*24550*/  FMNMX.FTZ R169, R25, R164, !PT ;  /* 0x000000a419a97209 */ /* 0x000fe20007810000 */
[CC--:B----4-:R-:W-:Y:S02]  /*24560*/  FFMA.FTZ R30, R0.reuse, R165.reuse, R30 ;  /* 0x000000a5001e7223 */ /* 0x0d0fe4000001001e */
[----:B------:R-:W-:Y:S03]  /*24570*/  FFMA.FTZ R28, R0, R165, R28 ;  /* 0x000000a5001c7223 */ /* 0x000fe6000001001c */
[----:B------:R-:W-:Y:S01]  /*24580*/  FMNMX.FTZ R168, R30, R173, !PT ;  /* 0x000000ad1ea87209 */ /* 0x000fe20007810000 */
[CC--:B--2---:R-:W-:Y:S02]  /*24590*/  FFMA.FTZ R31, R0.reuse, R170.reuse, R31 ;  /* 0x000000aa001f7223 */ /* 0x0c4fe4000001001f */
[----:B------:R-:W-:Y:S01]  /*245a0*/  FFMA.FTZ R29, R0, R170, R29 ;  /* 0x000000aa001d7223 */ /* 0x000fe2000001001d */
[----:B------:R-:W-:Y:S02]  /*245b0*/  FMNMX.FTZ R170, R28, R169, !PT ;  /* 0x000000a91caa7209 */ /* 0x000fe40007810000 */
[----:B------:R-:W-:Y:S04]  /*245c0*/  FMNMX.FTZ R165, R31, R168, !PT ;  /* 0x000000a81fa57209 */ /* 0x000fe80007810000 */
[----:B------:R-:W-:Y:S01]  /*245d0*/  FMNMX.FTZ R164, R34, R165, !PT ;  /* 0x000000a522a47209 */ /* 0x000fe20007810000 */
[C---:B-1----:R-:W-:Y:S01]  /*245e0*/  FFMA.FTZ R35, R0.reuse, R2, R35 ;  /* 0x0000000200237223 */ /* 0x042fe20000010023 */
[----:B------:R-:W-:Y:S01]  /*245f0*/  FMNMX.FTZ R165, R29, R170, !PT ;  /* 0x000000aa1da57209 */ /* 0x000fe20007810000 */
[----:B------:R-:W-:Y:S03]  /*24600*/  FFMA.FTZ R33, R0, R2, R33 ;  /* 0x0000000200217223 */ /* 0x000fe60000010021 */
        /* <DEDUP_REMOVED lines=8> */
[----:B------:R-:W2:Y:S08]  /*24690*/  SHFL.BFLY PT, R165, R170, 0x1, 0x1f ;  /* 0x0c201f00aaa57f89 */ /* 0x000eb000000e0000 */
[----:B------:R-:W-:Y:S01]  /*246a0*/  LDSM.16.MT88.4 R172, [R229+0x10000] ;  /* 0x01000000e5ac783b */ /* 0x000fe20000004200 */
        /* <DEDUP_REMOVED lines=16> */
[----:B------:R-:W-:Y:S01]  /*247b0*/  ISETP.GT.AND P0, PT, R246, R235, PT ;  /* 0x000000ebf600720c */ /* 0x000fe20003f04270 */
[-CC-:B------:R-:W-:Y:S02]  /*247c0*/  FFMA.FTZ R196, R4, R166.reuse, -R199.reuse ;  /* 0x000000a604c47223 */ /* 0x180fe400000108c7 */
[-CC-:B------:R-:W-:Y:S02]  /*247d0*/  FFMA.FTZ R195, R5, R166.reuse, -R199.reuse ;  /* 0x000000a605c37223 */ /* 0x180fe400000108c7 */
[-CC-:B------:R-:W-:Y:S02]  /*247e0*/  FFMA.FTZ R194, R8, R166.reuse, -R199.reuse ;  /* 0x000000a608c27223 */ /* 0x180fe400000108c7 */
[-C--:B------:R-:W-:Y:S01]  /*247f0*/  FFMA.FTZ R193, R9, R166.reuse, -R199 ;  /* 0x000000a609c17223 */ /* 0x080fe200000108c7 */
[----:B------:R-:W-:Y:S01]  /*24800*/  MUFU.EX2 R192, R192 ;  /* 0x000000c000c07308 */ /* 0x000fe20000000800 */
[----:B------:R-:W-:Y:S02]  /*24810*/  FMUL.FTZ R3, R166, R167 ;  /* 0x000000a7a6037220 */ /* 0x000fe40000410000 */
[-CC-:B------:R-:W-:Y:S02]  /*24820*/  FFMA.FTZ R167, R11, R166.reuse, -R197.reuse ;  /* 0x000000a60ba77223 */ /* 0x180fe400000108c5 */
        /* <DEDUP_REMOVED lines=22> */
[----:B------:R-:W-:Y:S02]  /*24990*/  FMUL.FTZ R9, R3, R157 ;  /* 0x0000009d03097220 */ /* 0x000fe40000410000 */
[----:B------:R-:W4:Y:S01]  /*249a0*/  LDSM.16.MT88.4 R156, [R227+0x10000] ;  /* 0x01000000e39c783b */ /* 0x000f220000004200 */
        /* <DEDUP_REMOVED lines=11> */
[C---:B------:R-:W-:Y:S02]  /*24a60*/  FMUL.FTZ R47, R2.reuse, R47 ;  /* 0x0000002f022f7220 */ /* 0x040fe40000410000 */
[----:B------:R-:W-:Y:S01]  /*24a70*/  FMUL.FTZ R44, R3, R44 ;  /* 0x0000002c032c7220 */ /* 0x000fe20000410000 */
[----:B---3--:R-:W-:Y:S01]  /*24a80*/  F2FP.BF16.PACK_AB R163, R167, R190 ;  /* 0x000000bea7a3723e */ /* 0x008fe200000010ff */
        /* <DEDUP_REMOVED lines=35> */
[----:B------:R-:W-:Y:S02]  /*24cc0*/  MUFU.EX2 R202, R202 ;  /* 0x000000ca00ca7308 */ /* 0x000fe40000000800 */
[C---:B------:R-:W-:Y:S02]  /*24cd0*/  FMUL.FTZ R74, R2.reuse, R74 ;  /* 0x0000004a024a7220 */ /* 0x040fe40000410000 */
[C---:B------:R-:W-:Y:S02]  /*24ce0*/  FMUL.FTZ R75, R2.reuse, R75 ;  /* 0x0000004b024b7220 */ /* 0x040fe40000410000 */
[C---:B------:R-:W-:Y:S04]  /*24cf0*/  HMMA.16816.F32.BF16 R36, R160.reuse, R172, R36 ;  /* 0x000000aca024723c */ /* 0x040fe80000041824 */
[C---:B------:R-:W-:Y:S01]  /*24d00*/  FMUL.FTZ R72, R3.reuse, R72 ;  /* 0x0000004803487220 */ /* 0x040fe20000410000 */
[----:B------:R-:W2:Y:S01]  /*24d10*/  MUFU.EX2 R251, R251 ;  /* 0x000000fb00fb7308 */ /* 0x000ea20000000800 */
[C---:B------:R-:W-:Y:S02]  /*24d20*/  FMUL.FTZ R73, R3.reuse, R73 ;  /* 0x0000004903497220 */ /* 0x040fe40000410000 */
[C---:B------:R-:W-:Y:S01]  /*24d30*/  HMMA.16816.F32.BF16 R40, R160.reuse, R174, R40 ;  /* 0x000000aea028723c */ /* 0x040fe20000041828 */
[----:B------:R-:W3:Y:S03]  /*24d40*/  LDSM.16.MT88.4 R172, [R229+0x12000] ;  /* 0x01200000e5ac783b */ /* 0x000ee60000004200 */
[C---:B------:R-:W-:Y:S02]  /*24d50*/  FMUL.FTZ R78, R2.reuse, R78 ;  /* 0x0000004e024e7220 */ /* 0x040fe40000410000 */
[C---:B------:R-:W-:Y:S02]  /*24d60*/  FMUL.FTZ R79, R2.reuse, R79 ;  /* 0x0000004f024f7220 */ /* 0x040fe40000410000 */
[C---:B------:R-:W-:Y:S04]  /*24d70*/  HMMA.16816.F32.BF16 R44, R160.reuse, R176, R44 ;  /* 0x000000b0a02c723c */ /* 0x040fe8000004182c */
[C---:B------:R-:W-:Y:S02]  /*24d80*/  FMUL.FTZ R76, R3.reuse, R76 ;  /* 0x0000004c034c7220 */ /* 0x040fe40000410000 */
[C---:B------:R-:W-:Y:S02]  /*24d90*/  FMUL.FTZ R77, R3.reuse, R77 ;  /* 0x0000004d034d7220 */ /* 0x040fe40000410000 */
[C---:B------:R-:W-:Y:S01]  /*24da0*/  HMMA.16816.F32.BF16 R48, R160.reuse, R178, R48 ;  /* 0x000000b2a030723c */ /* 0x040fe20000041830 */
[----:B------:R-:W-:Y:S03]  /*24db0*/  LDSM.16.MT88.4 R176, [R227+0x12800] ;  /* 0x01280000e3b0783b */ /* 0x000fe60000004200 */
        /* <DEDUP_REMOVED lines=24> */
[C---:B----4-:R-:W-:Y:S03]  /*24f40*/  HMMA.16816.F32.BF16 R76, R160.reuse, R156, R76 ;  /* 0x0000009ca04c723c */ /* 0x050fe6000004184c */
[C---:B------:R-:W-:Y:S02]  /*24f50*/  FMUL.FTZ R93, R3.reuse, R93 ;  /* 0x0000005d035d7220 */ /* 0x040fe40000410000 */
[C---:B------:R-:W-:Y:S02]  /*24f60*/  FMUL.FTZ R98, R2.reuse, R98 ;  /* 0x0000006202627220 */ /* 0x040fe40000410000 */
[C---:B------:R-:W-:Y:S01]  /*24f70*/  FMUL.FTZ R99, R2.reuse, R99 ;  /* 0x0000006302637220 */ /* 0x040fe20000410000 */
        /* <DEDUP_REMOVED lines=69> */
[-C--:B------:R-:W-:Y:S02]  /*253d0*/  FFMA.FTZ R203, R19, R166.reuse, -R197 ;  /* 0x000000a613cb7223 */ /* 0x080fe400000108c5 */
[-CC-:B------:R-:W-:Y:S03]  /*253e0*/  FFMA.FTZ R250, R16, R166.reuse, -R199.reuse ;  /* 0x000000a610fa7223 */ /* 0x180fe600000108c7 */
[C---:B---3--:R-:W-:Y:S01]  /*253f0*/  HMMA.16816.F32.BF16 R140, R160.reuse, R172, R140 ;  /* 0x000000aca08c723c */ /* 0x048fe2000004188c */
[----:B------:R-:W3:Y:S02]  /*25400*/  MUFU.EX2 R203, R203 ;  /* 0x000000cb00cb7308 */ /* 0x000ee40000000800 */
[----:B------:R-:W-:Y:S02]  /*25410*/  FFMA.FTZ R252, R17, R166, -R199 ;  /* 0x000000a611fc7223 */ /* 0x000fe400000108c7 */
[C---:B------:R-:W-:Y:S02]  /*25420*/  FMUL.FTZ R18, R2.reuse, R150 ;  /* 0x0000009602127220 */ /* 0x040fe40000410000 */
[C---:B------:R-:W-:Y:S01]  /*25430*/  FMUL.FTZ R19, R2.reuse, R151 ;  /* 0x0000009702137220 */ /* 0x040fe20000410000 */
[C---:B------:R-:W-:Y:S01]  /*25440*/  HMMA.16816.F32.BF16 R12, R160.reuse, R174, R12 ;  /* 0x000000aea00c723c */ /* 0x040fe2000004180c */
[----:B------:R-:W5:Y:S02]  /*25450*/  LDSM.16.MT88.4 R172, [R228+0x10800] ;  /* 0x01080000e4ac783b */ /* 0x000f640000004200 */
[----:B------:R-:W-:Y:S01]  /*25460*/  MUFU.EX2 R250, R250 ;  /* 0x000000fa00fa7308 */ /* 0x000fe20000000800 */
[----:B------:R-:W-:Y:S01]  /*25470*/  FMUL.FTZ R16, R3, R148 ;  /* 0x0000009403107220 */ /* 0x000fe20000410000 */
[----:B--2---:R-:W-:Y:S01]  /*25480*/  F2FP.BF16.PACK_AB R148, R251, R202 ;  /* 0x000000cafb94723e */ /* 0x004fe200000010ff */
[----:B------:R-:W-:Y:S01]  /*25490*/  FMUL.FTZ R17, R3, R149 ;  /* 0x0000009503117220 */ /* 0x000fe20000410000 */
[----:B------:R-:W-:Y:S01]  /*254a0*/  F2FP.BF16.PACK_AB R149, R201, R198 ;  /* 0x000000c6c995723e */ /* 0x000fe200000010ff */
[C---:B------:R-:W-:Y:S04]  /*254b0*/  FMUL.FTZ R146, R2.reuse, R146 ;  /* 0x0000009202927220 */ /* 0x040fe80000410000 */
[C---:B------:R-:W-:Y:S01]  /*254c0*/  FMUL.FTZ R147, R2.reuse, R147 ;  /* 0x0000009302937220 */ /* 0x040fe20000410000 */
[C---:B----4-:R-:W-:Y:S01]  /*254d0*/  HMMA.16816.F32.BF16 R16, R160.reuse, R156, R16 ;  /* 0x0000009ca010723c */ /* 0x050fe20000041810 */
[----:B------:R-:W2:Y:S02]  /*254e0*/  MUFU.EX2 R252, R252 ;  /* 0x000000fc00fc7308 */ /* 0x000ea40000000800 */
[----:B------:R-:W-:Y:S01]  /*254f0*/  FMUL.FTZ R144, R3, R144 ;  /* 0x0000009003907220 */ /* 0x000fe20000410000 */
[----:B---3--:R-:W-:Y:S01]  /*25500*/  F2FP.BF16.PACK_AB R151, R203, R200 ;  /* 0x000000c8cb97723e */ /* 0x008fe200000010ff */
[C---:B------:R-:W-:Y:S02]  /*25510*/  FMUL.FTZ R145, R3.reuse, R145 ;  /* 0x0000009103917220 */ /* 0x040fe40000410000 */
[----:B------:R-:W-:Y:S02]  /*25520*/  FFMA.FTZ R196, R3, R248, R196 ;  /* 0x000000f803c47223 */ /* 0x000fe400000100c4 */
        /* <DEDUP_REMOVED lines=9> */
[----:B------:R-:W-:Y:S02]  /*255c0*/  FADD.FTZ R193, R193, R194 ;  /* 0x000000c2c1c17221 */ /* 0x000fe40000010000 */
[----:B------:R-:W-:Y:S02]  /*255d0*/  FADD.FTZ R167, R167, R190 ;  /* 0x000000bea7a77221 */ /* 0x000fe40000010000 */
[----:B------:R-:W-:Y:S02]  /*255e0*/  FADD.FTZ R202, R202, R193 ;  /* 0x000000c1caca7221 */ /* 0x000fe40000010000 */
[C---:B------:R-:W-:Y:S05]  /*255f0*/  HMMA.16816.F32.BF16 R4, R148.reuse, R152, R4 ;  /* 0x000000989404723c */ /* 0x040fea0000041804 */
[----:B------:R-:W-:Y:S01]  /*25600*/  FADD.FTZ R198, R198, R167 ;  /* 0x000000a7c6c67221 */ /* 0x000fe20000010000 */
[----:B------:R-:W-:Y:S01]  /*25610*/  MOV R167, R164 ;  /* 0x000000a400a77202 */ /* 0x000fe20000000f00 */
        /* <DEDUP_REMOVED lines=32> */
[-CC-:B------:R-:W-:Y:S01]  /*25820*/  FFMA.FTZ R181, R23, R166.reuse, -R197.reuse ;  /* 0x000000a617b57223 */ /* 0x180fe200000108c5 */
[----:B------:R-:W-:Y:S02]  /*25830*/  MUFU.EX2 R180, R180 ;  /* 0x000000b400b47308 */ /* 0x000fe40000000800 */
[-CC-:B------:R-:W-:Y:S01]  /*25840*/  FFMA.FTZ R182, R26, R166.reuse, -R197.reuse ;  /* 0x000000a61ab67223 */ /* 0x180fe200000108c5 */
[C---:B------:R-:W-:Y:S04]  /*25850*/  HMMA.16816.F32.BF16 R100, R148.reuse, R184, R100 ;  /* 0x000000b89464723c */ /* 0x040fe80000041864 */
[-C--:B------:R-:W-:Y:S03]  /*25860*/  FFMA.FTZ R183, R27, R166.reuse, -R197 ;  /* 0x000000a61bb77223 */ /* 0x080fe600000108c5 */
[-CC-:B------:R-:W-:Y:S01]  /*25870*/  FFMA.FTZ R184, R20, R166.reuse, -R199.reuse ;  /* 0x000000a614b87223 */ /* 0x180fe200000108c7 */
[C---:B------:R-:W-:Y:S01]  /*25880*/  HMMA.16816.F32.BF16 R104, R148.reuse, R186, R104 ;  /* 0x000000ba9468723c */ /* 0x040fe20000041868 */
[----:B------:R-:W3:Y:S03]  /*25890*/  MUFU.EX2 R181, R181 ;  /* 0x000000b500b57308 */ /* 0x000ee60000000800 */
[-CC-:B------:R-:W-:Y:S03]  /*258a0*/  FFMA.FTZ R185, R21, R166.reuse, -R199.reuse ;  /* 0x000000a615b97223 */ /* 0x180fe600000108c7 */
[-CC-:B------:R-:W-:Y:S01]  /*258b0*/  FFMA.FTZ R186, R24, R166.reuse, -R199.reuse ;  /* 0x000000a618ba7223 */ /* 0x180fe200000108c7 */
[C---:B-----5:R-:W-:Y:S03]  /*258c0*/  HMMA.16816.F32.BF16 R108, R148.reuse, R172, R108 ;  /* 0x000000ac946c723c */ /* 0x060fe6000004186c */
[----:B------:R-:W-:Y:S01]  /*258d0*/  MUFU.EX2 R182, R182 ;  /* 0x000000b600b67308 */ /* 0x000fe20000000800 */
[----:B------:R-:W-:Y:S02]  /*258e0*/  FFMA.FTZ R187, R25, R166, -R199 ;  /* 0x000000a619bb7223 */ /* 0x000fe400000108c7 */
[----:B------:R-:W-:Y:S02]  /*258f0*/  LDSM.16.MT88.4 R24, [R229+0x11000] ;  /* 0x01100000e518783b */ /* 0x000fe40000004200 */
[C---:B------:R-:W-:Y:S05]  /*25900*/  HMMA.16816.F32.BF16 R112, R148.reuse, R174, R112 ;  /* 0x000000ae9470723c */ /* 0x040fea0000041870 */
[----:B------:R-:W4:Y:S01]  /*25910*/  MUFU.EX2 R183, R183 ;  /* 0x000000b700b77308 */ /* 0x000f220000000800 */
[----:B------:R-:W-:Y:S02]  /*25920*/  LDSM.16.MT88.4 R172, [R230+0x15000] ;  /* 0x01500000e6ac783b */ /* 0x000fe40000004200 */
[C---:B--2---:R-:W-:Y:S04]  /*25930*/  HMMA.16816.F32.BF16 R116, R148.reuse, R152, R116 ;  /* 0x000000989474723c */ /* 0x044fe80000041874 */
[C---:B---3--:R-:W-:Y:S01]  /*25940*/  F2FP.BF16.PACK_AB R21, R181.reuse, R180 ;  /* 0x000000b4b515723e */ /* 0x048fe200000010ff */
[----:B------:R-:W-:Y:S02]  /*25950*/  FADD.FTZ R180, R180, R203 ;  /* 0x000000cbb4b47221 */ /* 0x000fe40000010000 */
[----:B------:R-:W-:Y:S01]  /*25960*/  MUFU.EX2 R184, R184 ;  /* 0x000000b800b87308 */ /* 0x000fe20000000800 */
[C---:B------:R-:W-:Y:S01]  /*25970*/  HMMA.16816.F32.BF16 R120, R148.reuse, R154, R120 ;  /* 0x0000009a9478723c */ /* 0x040fe20000041878 */
[----:B------:R-:W2:Y:S03]  /*25980*/  LDSM.16.MT88.4 R152, [R227+0x16800] ;  /* 0x01680000e398783b */ /* 0x000ea60000004200 */
[----:B------:R-:W-:Y:S04]  /*25990*/  FADD.FTZ R181, R181, R180 ;  /* 0x000000b4b5b57221 */ /* 0x000fe80000010000 */
[C---:B------:R-:W-:Y:S01]  /*259a0*/  HMMA.16816.F32.BF16 R124, R148.reuse, R156, R124 ;  /* 0x0000009c947c723c */ /* 0x040fe2000004187c */
[----:B------:R-:W3:Y:S03]  /*259b0*/  MUFU.EX2 R185, R185 ;  /* 0x000000b900b97308 */ /* 0x000ee60000000800 */
[C---:B----4-:R-:W-:Y:S01]  /*259c0*/  F2FP.BF16.PACK_AB R23, R183.reuse, R182 ;  /* 0x000000b6b717723e */ /* 0x050fe200000010ff */
[----:B------:R-:W-:Y:S03]  /*259d0*/  FADD.FTZ R182, R182, R181 ;  /* 0x000000b5b6b67221 */ /* 0x000fe60000010000 */
[C---:B------:R-:W-:Y:S01]  /*259e0*/  HMMA.16816.F32.BF16 R128, R148.reuse, R158, R128 ;  /* 0x0000009e9480723c */ /* 0x040fe20000041880 */
[----:B------:R-:W4:Y:S02]  /*259f0*/  LDSM.16.MT88.4 R156, [R230+0x11000] ;  /* 0x01100000e69c783b */ /* 0x000f240000004200 */
[----:B------:R-:W-:Y:S01]  /*25a00*/  MUFU.EX2 R186, R186 ;  /* 0x000000ba00ba7308 */ /* 0x000fe20000000800 */
[----:B------:R-:W-:Y:S04]  /*25a10*/  FADD.FTZ R183, R183, R182 ;  /* 0x000000b6b7b77221 */ /* 0x000fe80000010000 */
[C---:B------:R-:W-:Y:S05]  /*25a20*/  HMMA.16816.F32.BF16 R132, R148.reuse, R160, R132 ;  /* 0x000000a09484723c */ /* 0x040fea0000041884 */
[----:B------:R-:W5:Y:S03]  /*25a30*/  MUFU.EX2 R187, R187 ;  /* 0x000000bb00bb7308 */ /* 0x000f660000000800 */
[C---:B------:R-:W-:Y:S01]  /*25a40*/  HMMA.16816.F32.BF16 R136, R148.reuse, R162, R136 ;  /* 0x000000a29488723c */ /* 0x040fe20000041888 */
[----:B------:R-:W4:Y:S03]  /*25a50*/  LDSM.16.MT88.4 R160, [R228+0x11000] ;  /* 0x01100000e4a0783b */ /* 0x000f260000004200 */
[C---:B---3--:R-:W-:Y:S01]  /*25a60*/  F2FP.BF16.PACK_AB R20, R185.reuse, R184 ;  /* 0x000000b8b914723e */ /* 0x048fe200000010ff */
[----:B------:R-:W-:Y:S01]  /*25a70*/  FADD.FTZ R184, R184, R3 ;  /* 0x00000003b8b87221 */ /* 0x000fe20000010000 */
[----:B------:R-:W-:Y:S02]  /*25a80*/  MOV R3, R165 ;  /* 0x000000a500037202 */ /* 0x000fe40000000f00 */
[C---:B-1----:R-:W-:Y:S04]  /*25a90*/  HMMA.16816.F32.BF16 R140, R148.reuse, R168, R140 ;  /* 0x000000a8948c723c */ /* 0x042fe8000004188c */
[----:B------:R-:W-:Y:S04]  /*25aa0*/  FADD.FTZ R185, R185, R184 ;  /* 0x000000b8b9b97221 */ /* 0x000fe80000010000 */
[C---:B------:R-:W-:Y:S01]  /*25ab0*/  HMMA.16816.F32.BF16 R12, R148.reuse, R170, R12 ;  /* 0x000000aa940c723c */ /* 0x040fe2000004180c */
[----:B------:R-:W-:Y:S03]  /*25ac0*/  LDSM.16.MT88.4 R168, [R227+0x13000] ;  /* 0x01300000e3a8783b */ /* 0x000fe60000004200 */
[C---:B-----5:R-:W-:Y:S01]  /*25ad0*/  F2FP.BF16.PACK_AB R22, R187.reuse, R186 ;  /* 0x000000babb16723e */ /* 0x060fe200000010ff */
[----:B------:R-:W-:Y:S03]  /*25ae0*/  FADD.FTZ R186, R186, R185 ;  /* 0x000000b9baba7221 */ /* 0x000fe60000010000 */
[C---:B--2---:R-:W-:Y:S04]  /*25af0*/  HMMA.16816.F32.BF16 R16, R148.reuse, R152, R16 ;  /* 0x000000989410723c */ /* 0x044fe80000041810 */
[----:B------:R-:W-:Y:S04]  /*25b00*/  FADD.FTZ R187, R187, R186 ;  /* 0x000000babbbb7221 */ /* 0x000fe80000010000 */
[----:B------:R-:W-:Y:S01]  /*25b10*/  HMMA.16816.F32.BF16 R144, R148, R154, R144 ;  /* 0x0000009a9490723c */ /* 0x000fe20000041890 */
[----:B------:R-:W1:Y:S07]  /*25b20*/  LDSM.16.MT88.4 R148, [R227+0x11000] ;  /* 0x01100000e394783b */ /* 0x000e6e0000004200 */
[C---:B----4-:R-:W-:Y:S01]  /*25b30*/  HMMA.16816.F32.BF16 R4, R20.reuse, R156, R4 ;  /* 0x0000009c1404723c */ /* 0x050fe20000041804 */
        /* <DEDUP_REMOVED lines=14> */
[----:B------:R-:W-:Y:S07]  /*25c20*/  LDSM.16.MT88.4 R152, [R229+0x17000] ;  /* 0x01700000e598783b */ /* 0x000fee0000004200 */
[C---:B---3--:R-:W-:Y:S08]  /*25c30*/  HMMA.16816.F32.BF16 R68, R20.reuse, R156, R68 ;  /* 0x0000009c1444723c */ /* 0x048ff00000041844 */
        /* <DEDUP_REMOVED lines=15> */
[-CC-:B------:R-:W-:Y:S02]  /*25d30*/  FFMA.FTZ R175, R29, R166.reuse, -R199.reuse ;  /* 0x000000a61daf7223 */ /* 0x180fe400000108c7 */
[----:B------:R-:W3:Y:S01]  /*25d40*/  LDSM.16.MT88.4 R28, [R228+0x17000] ;  /* 0x01700000e41c783b */ /* 0x000ee20000004200 */
[-CC-:B------:R-:W-:Y:S01]  /*25d50*/  FFMA.FTZ R176, R32, R166.reuse, -R199.reuse ;  /* 0x000000a620b07223 */ /* 0x180fe200000108c7 */
[C---:B------:R-:W-:Y:S01]  /*25d60*/  HMMA.16816.F32.BF16 R104, R20.reuse, R178, R104 ;  /* 0x000000b21468723c */ /* 0x040fe20000041868 */
[----:B------:R-:W4:Y:S03]  /*25d70*/  MUFU.EX2 R173, R173 ;  /* 0x000000ad00ad7308 */ /* 0x000f260000000800 */
[-C--:B------:R-:W-:Y:S02]  /*25d80*/  FFMA.FTZ R199, R33, R166.reuse, -R199 ;  /* 0x000000a621c77223 */ /* 0x080fe400000108c7 */
[-CC-:B------:R-:W-:Y:S02]  /*25d90*/  FFMA.FTZ R177, R34, R166.reuse, -R197.reuse ;  /* 0x000000a622b17223 */ /* 0x180fe400000108c5 */
[C---:B-----5:R-:W-:Y:S03]  /*25da0*/  HMMA.16816.F32.BF16 R108, R20.reuse, R160, R108 ;  /* 0x000000a0146c723c */ /* 0x060fe6000004186c */
[----:B------:R-:W-:Y:S01]  /*25db0*/  MUFU.EX2 R174, R174 ;  /* 0x000000ae00ae7308 */ /* 0x000fe20000000800 */
[----:B------:R-:W-:Y:S02]  /*25dc0*/  FFMA.FTZ R197, R35, R166, -R197 ;  /* 0x000000a623c57223 */ /* 0x000fe400000108c5 */
[----:B------:R-:W-:Y:S02]  /*25dd0*/  LDSM.16.MT88.4 R32, [R228+0x11800] ;  /* 0x01180000e420783b */ /* 0x000fe40000004200 */
[C---:B------:R-:W-:Y:S05]  /*25de0*/  HMMA.16816.F32.BF16 R112, R20.reuse, R162, R112 ;  /* 0x000000a21470723c */ /* 0x040fea0000041870 */
[----:B------:R-:W5:Y:S03]  /*25df0*/  MUFU.EX2 R175, R175 ;  /* 0x000000af00af7308 */ /* 0x000f660000000800 */
[C---:B-1----:R-:W-:Y:S07]  /*25e00*/  HMMA.16816.F32.BF16 R116, R20.reuse, R148, R116 ;  /* 0x000000941474723c */ /* 0x042fee0000041874 */
[----:B------:R-:W-:Y:S01]  /*25e10*/  MUFU.EX2 R176, R176 ;  /* 0x000000b000b07308 */ /* 0x000fe20000000800 */
[C---:B------:R-:W-:Y:S01]  /*25e20*/  HMMA.16816.F32.BF16 R120, R20.reuse, R150, R120 ;  /* 0x000000961478723c */ /* 0x040fe20000041878 */
[----:B------:R-:W1:Y:S07]  /*25e30*/  LDSM.16.MT88.4 R148, [R227+0x17000] ;  /* 0x01700000e394783b */ /* 0x000e6e0000004200 */
[C---:B--2---:R-:W-:Y:S01]  /*25e40*/  HMMA.16816.F32.BF16 R124, R20.reuse, R24, R124 ;  /* 0x00000018147c723c */ /* 0x044fe2000004187c */
[----:B------:R-:W2:Y:S07]  /*25e50*/  MUFU.EX2 R199, R199 ;  /* 0x000000c700c77308 */ /* 0x000eae0000000800 */
[C---:B------:R-:W-:Y:S01]  /*25e60*/  HMMA.16816.F32.BF16 R128, R20.reuse, R26, R128 ;  /* 0x0000001a1480723c */ /* 0x040fe20000041880 */
[----:B------:R-:W2:Y:S02]  /*25e70*/  LDSM.16.MT88.4 R24, [R229+0x11800] ;  /* 0x01180000e518783b */ /* 0x000ea40000004200 */
[----:B------:R-:W-:Y:S05]  /*25e80*/  MUFU.EX2 R177, R177 ;  /* 0x000000b100b17308 */ /* 0x000fea0000000800 */
[C---:B------:R-:W-:Y:S05]  /*25e90*/  HMMA.16816.F32.BF16 R132, R20.reuse, R152, R132 ;  /* 0x000000981484723c */ /* 0x040fea0000041884 */
[----:B------:R-:W1:Y:S03]  /*25ea0*/  MUFU.EX2 R166, R197 ;  /* 0x000000c500a67308 */ /* 0x000e660000000800 */
[C---:B------:R-:W-:Y:S01]  /*25eb0*/  HMMA.16816.F32.BF16 R136, R20.reuse, R154, R136 ;  /* 0x0000009a1488723c */ /* 0x040fe20000041888 */
[----:B------:R-:W2:Y:S07]  /*25ec0*/  LDSM.16.MT88.4 R152, [R227+0x11800] ;  /* 0x01180000e398783b */ /* 0x000eae0000004200 */
[C---:B---3--:R-:W-:Y:S08]  /*25ed0*/  HMMA.16816.F32.BF16 R140, R20.reuse, R28, R140 ;  /* 0x0000001c148c723c */ /* 0x048ff0000004188c */
[C---:B------:R-:W-:Y:S01]  /*25ee0*/  HMMA.16816.F32.BF16 R12, R20.reuse, R30, R12 ;  /* 0x0000001e140c723c */ /* 0x040fe2000004180c */
[----:B------:R-:W3:Y:S07]  /*25ef0*/  LDSM.16.MT88.4 R28, [R230+0x13800] ;  /* 0x01380000e61c783b */ /* 0x000eee0000004200 */
[C---:B-1----:R-:W-:Y:S08]  /*25f00*/  HMMA.16816.F32.BF16 R16, R20.reuse, R148, R16 ;  /* 0x000000941410723c */ /* 0x042ff00000041810 */
[----:B------:R-:W-:Y:S01]  /*25f10*/  HMMA.16816.F32.BF16 R144, R20, R150, R144 ;  /* 0x000000961490723c */ /* 0x000fe20000041890 */
[----:B------:R-:W-:Y:S06]  /*25f20*/  LDSM.16.MT88.4 R148, [R229+0x15800] ;  /* 0x01580000e594783b */ /* 0x000fec0000004200 */
[----:B----4-:R-:W-:Y:S01]  /*25f30*/  F2FP.BF16.PACK_AB R21, R173, R172 ;  /* 0x000000acad15723e */ /* 0x010fe200000010ff */
[----:B------:R-:W-:Y:S01]  /*25f40*/  FADD.FTZ R172, R172, R183 ;  /* 0x000000b7acac7221 */ /* 0x000fe20000010000 */
[----:B-----5:R-:W-:Y:S03]  /*25f50*/  F2FP.BF16.PACK_AB R20, R175, R174 ;  /* 0x000000aeaf14723e */ /* 0x020fe600000010ff */
        /* <DEDUP_REMOVED lines=51> */
.L_x_4484:
        /* <DEDUP_REMOVED lines=11> */
.L_x_4512:
[----:B---3--:R-:W-:Y:S01]  /*26340*/  FADD.FTZ R9, R10, R248 ;  /* 0x000000f80a097221 */ /* 0x008fe20000010000 */
[----:B------:R-:W-:Y:S05]  /*26350*/  BRA.DIV ~URZ, `(.L_x_4495) ;  /* 0x00001e327f007947 */ /* 0x000fea000b800000 */
[----:B------:R-:W3:Y:S04]  /*26360*/  SHFL.BFLY PT, R6, R249, 0x2, 0x1f ;  /* 0x0c401f00f9067f89 */ /* 0x000ee800000e0000 */
[----:B------:R-:W4:Y:S01]  /*26370*/  SHFL.BFLY PT, R4, R9, 0x1, 0x1f ;  /* 0x0c201f0009047f89 */ /* 0x000f2200000e0000 */
[----:B---3--:R-:W-:Y:S02]  /*26380*/  FADD.FTZ R11, R6, R249 ;  /* 0x000000f9060b7221 */ /* 0x008fe40000010000 */
[----:B----4-:R-:W-:-:S03]  /*26390*/  FADD.FTZ R4, R9, R4 ;  /* 0x0000000409047221 */ /* 0x010fc60000010000 */
[----:B------:R3:W4:Y:S04]  /*263a0*/  SHFL.BFLY PT, R10, R11, 0x1, 0x1f ;  /* 0x0c201f000b0a7f89 */ /* 0x00072800000e0000 */
.L_x_4513:
        /* <DEDUP_REMOVED lines=11> */
[----:B------:R-:W-:-:S04]  /*26460*/  LEA.HI R10, R9, R8, RZ, 0x2 ;  /* 0x00000008090a7211 */ /* 0x000fc800078f10ff */
[--C-:B------:R-:W-:Y:S02]  /*26470*/  SHF.R.S32.HI R12, RZ, 0x2, R10.reuse ;  /* 0x00000002ff0c7819 */ /* 0x100fe4000001140a */
[----:B---3--:R-:W-:Y:S01]  /*26480*/  SHF.R.S32.HI R11, RZ, 0x1f, R10 ;  /* 0x0000001fff0b7819 */ /* 0x008fe2000001140a */
[C---:B----4-:R-:W-:Y:S01]  /*26490*/  FMUL.FTZ R160, R7.reuse, R160 ;  /* 0x000000a007a07220 */ /* 0x050fe20000410000 */
        /* <DEDUP_REMOVED lines=83> */
[C---:B-1----:R-:W-:Y:S02]  /*269d0*/  FMUL.FTZ R163, R6.reuse, R163 ;  /* 0x000000a306a37220 */ /* 0x042fe40000410000 */
        /* <DEDUP_REMOVED lines=11> */
[----:B------:R1:W-:Y:S01]  /*26a90*/  STS.64 [R14], R156 ;  /* 0x0000009c0e007388 */ /* 0x0003e20000000a00 */
        /* <DEDUP_REMOVED lines=63> */
[-C--:B------:R-:W-:Y:S02]  /*26e90*/  IADD3 R12, R12, R17.reuse, RZ ;  /* 0x000000110c0c7210 */ /* 0x080fe40007ffe0ff */
        /* <DEDUP_REMOVED lines=53> */
[----:B------:R4:W-:Y:S04]  /*271f0*/  STS.64 [R18+0xc000], R152 ;  /* 0x00c0009812007388 */ /* 0x0009e80000000a00 */
[----:B------:R-:W-:Y:S04]  /*27200*/  STS.64 [R18+0xc800], R154 ;  /* 0x00c8009a12007388 */ /* 0x000fe80000000a00 */
[----:B------:R-:W-:Y:S04]  /*27210*/  STS.64 [R19+0xc000], R148 ;  /* 0x00c0009413007388 */ /* 0x000fe80000000a00 */
[----:B------:R-:W-:Y:S04]  /*27220*/  STS.64 [R19+0xc800], R150 ;  /* 0x00c8009613007388 */ /* 0x000fe80000000a00 */
[----:B------:R4:W-:Y:S04]  /*27230*/  STS.64 [R17+0xc000], R144 ;  /* 0x00c0009011007388 */ /* 0x0009e80000000a00 */
[----:B------:R-:W-:Y:S04]  /*27240*/  STS.64 [R17+0xc800], R146 ;  /* 0x00c8009211007388 */ /* 0x000fe80000000a00 */
[----:B------:R-:W2:Y:S04]  /*27250*/  LD.E.64 R6, [R2.64+0xb0] ;  /* 0x0000b00402067980 */ /* 0x000ea8000c101b00 */
[----:B-1----:R-:W2:Y:S04]  /*27260*/  LD.E R157, [R2.64+0x60] ;  /* 0x00006004029d7980 */ /* 0x002ea8000c101900 */
[----:B---3--:R-:W1:Y:S01]  /*27270*/  S2R R141, SR_TID.X ;  /* 0x00000000008d7919 */ /* 0x008e620000002100 */
[----:B------:R-:W-:-:S03]  /*27280*/  LEA.HI R13, R9, R8, RZ, 0x4 ;  /* 0x00000008090d7211 */ /* 0x000fc600078f20ff */
[----:B------:R3:W5:Y:S01]  /*27290*/  LD.E R156, [R2.64+0xcc] ;  /* 0x0000cc04029c7980 */ /* 0x000762000c101900 */
[----:B------:R-:W-:-:S03]  /*272a0*/  LOP3.LUT R13, R13, 0xfffffff0, RZ, 0xc0, !PT ;  /* 0xfffffff00d0d7812 */ /* 0x000fc600078ec0ff */
[----:B------:R3:W5:Y:S01]  /*272b0*/  LD.E.64 R158, [R2.64+0x78] ;  /* 0x00007804029e7980 */ /* 0x000762000c101b00 */
[----:B----4-:R-:W-:-:S03]  /*272c0*/  IADD3 R142, -R13, R8, RZ ;  /* 0x000000080d8e7210 */ /* 0x010fc60007ffe1ff */
[----:B------:R3:W5:Y:S01]  /*272d0*/  LD.E.64 R152, [R2.64+0xa8] ;  /* 0x0000a80402987980 */ /* 0x000762000c101b00 */
[----:B------:R-:W-:Y:S01]  /*272e0*/  LEA.HI R13, R142, R142, RZ, 0x1 ;  /* 0x0000008e8e0d7211 */ /* 0x000fe200078f08ff */
[----:B------:R-:W4:Y:S01]  /*272f0*/  @P4 MUFU.LG2 R4, R4 ;  /* 0x0000000400044308 */ /* 0x000f220000000c00 */
[----:B------:R-:W-:Y:S01]  /*27300*/  LOP3.LUT R11, R11, 0xffffffe0, RZ, 0xc0, !PT ;  /* 0xffffffe00b0b7812 */ /* 0x000fe200078ec0ff */
[----:B------:R-:W-:Y:S01]  /*27310*/  BSSY B0, `(.L_x_4496) ;  /* 0x0000055000007945 */ /* 0x000fe20003800000 */
[C---:B------:R-:W-:Y:S02]  /*27320*/  SHF.L.U32 R15, R13.reuse, 0x2, RZ ;  /* 0x000000020d0f7819 */ /* 0x040fe400000006ff */
[----:B------:R-:W-:Y:S02]  /*27330*/  LOP3.LUT R13, R13, 0xffffffe, RZ, 0xc0, !PT ;  /* 0x0ffffffe0d0d7812 */ /* 0x000fe400078ec0ff */
[----:B------:R-:W-:Y:S01]  /*27340*/  IADD3 R8, -R11, R8, RZ ;  /* 0x000000080b087210 */ /* 0x000fe20007ffe1ff */
[----:B------:R-:W3:Y:S01]  /*27350*/  @P3 MUFU.LG2 R5, R5 ;  /* 0x0000000500053308 */ /* 0x000ee20000000c00 */
[----:B------:R-:W-:-:S02]  /*27360*/  SHF.R.S32.HI R143, RZ, 0x1f, R10 ;  /* 0x0000001fff8f7819 */ /* 0x000fc4000001140a */
[----:B-1----:R-:W-:Y:S02]  /*27370*/  SHF.R.S32.HI R140, RZ, 0x1f, R141 ;  /* 0x0000001fff8c7819 */ /* 0x002fe4000001148d */
[----:B------:R-:W-:Y:S02]  /*27380*/  IADD3 R13, R142, -R13, RZ ;  /* 0x8000000d8e0d7210 */ /* 0x000fe40007ffe0ff */
[-C--:B------:R-:W-:Y:S01]  /*27390*/  LEA.HI R9, R140, R141.reuse, RZ, 0x4 ;  /* 0x0000008d8c097211 */ /* 0x080fe200078f20ff */
[----:B----4-:R-:W-:Y:S01]  /*273a0*/  @P4 FMUL.FTZ R4, R4, 0.69314718246459960938 ;  /* 0x3f31721804044820 */ /* 0x010fe20000410000 */
[----:B------:R-:W-:Y:S02]  /*273b0*/  LEA.HI R140, R140, R141, RZ, 0x5 ;  /* 0x0000008d8c8c7211 */ /* 0x000fe400078f28ff */
[----:B------:R-:W-:Y:S02]  /*273c0*/  SHF.R.S32.HI R9, RZ, 0x4, R9 ;  /* 0x00000004ff097819 */ /* 0x000fe40000011409 */
[----:B------:R-:W-:-:S02]  /*273d0*/  LOP3.LUT R140, R140, 0xffffffe0, RZ, 0xc0, !PT ;  /* 0xffffffe08c8c7812 */ /* 0x000fc400078ec0ff */
[----:B------:R-:W-:Y:S01]  /*273e0*/  SHF.L.U32 R12, R9, 0x6, RZ ;  /* 0x00000006090c7819 */ /* 0x000fe200000006ff */
[----:B---3--:R-:W-:Y:S01]  /*273f0*/  @P3 FMUL.FTZ R5, R5, 0.69314718246459960938 ;  /* 0x3f31721805053820 */ /* 0x008fe20000410000 */
        /* <DEDUP_REMOVED lines=14> */
[----:B------:R-:W-:Y:S01]  /*274e0*/  MOV R10, 0xff800000 ;  /* 0xff800000000a7802 */ /* 0x000fe20000000f00 */
[----:B------:R-:W1:Y:S01]  /*274f0*/  LDS.128 R136, [R144.X4] ;  /* 0x0000000090887984 */ /* 0x000e620000004c00 */
[----:B------:R-:W-:Y:S01]  /*27500*/  MOV R140, 0xff800000 ;  /* 0xff800000008c7802 */ /* 0x000fe20000000f00 */
[-C--:B-----5:R-:W-:Y:S02]  /*27510*/  @P4 FFMA.FTZ R10, R165, R0.reuse, R4 ;  /* 0x00000000a50a4223 */ /* 0x0a0fe40000010004 */
[----:B------:R-:W3:Y:S01]  /*27520*/  LDS.128 R132, [R144.X4+0x800] ;  /* 0x0008000090847984 */ /* 0x000ee20000004c00 */
[----:B------:R-:W-:-:S03]  /*27530*/  @P3 FFMA.FTZ R140, R164, R0, R5 ;  /* 0x00000000a48c3223 */ /* 0x000fc60000010005 */
        /* <DEDUP_REMOVED lines=30> */
[----:B---3--:R-:W-:-:S02]  /*27720*/  SHF.L.U32 R144, R142, 0x2, RZ ;  /* 0x000000028e907819 */ /* 0x008fc400000006ff */
[----:B------:R-:W-:Y:S02]  /*27730*/  SHF.R.S32.HI R142, RZ, 0x2, R11 ;  /* 0x00000002ff8e7819 */ /* 0x000fe4000001140b */
[----:B------:R-:W-:Y:S02]  /*27740*/  SHF.R.S32.HI R145, RZ, 0x1f, R144 ;  /* 0x0000001fff917819 */ /* 0x000fe40000011490 */
[----:B------:R-:W-:Y:S01]  /*27750*/  LEA R142, R143, R142, 0x4 ;  /* 0x0000008e8f8e7211 */ /* 0x000fe200078e20ff */
[----:B--2---:R-:W-:-:S04]  /*27760*/  IMAD R6, R6, UR8, R241 ;  /* 0x0000000806067c24 */ /* 0x004fc8000f8e02f1 */
[----:B------:R-:W-:-:S04]  /*27770*/  IMAD R6, R6, R157, R242 ;  /* 0x0000009d06067224 */ /* 0x000fc800078e02f2 */
        /* <DEDUP_REMOVED lines=14> */
.L_x_4497:
[----:B-1--4-:R-:W-:Y:S05]  /*27860*/  BSYNC B0 ;  /* 0x0000000000007941 */ /* 0x012fea0003800000 */
.L_x_4496:
        /* <DEDUP_REMOVED lines=15> */
[C---:B-1----:R-:W-:Y:S02]  /*27960*/  IADD3 R3, R5.reuse, 0x80, RZ ;  /* 0x0000008005037810 */ /* 0x042fe40007ffe0ff */
        /* <DEDUP_REMOVED lines=9> */
.L_x_4499:
[----:B------:R-:W-:Y:S05]  /*27a00*/  BSYNC B0 ;  /* 0x0000000000007941 */ /* 0x000fea0003800000 */
.L_x_4498:
[----:B-1----:R-:W-:Y:S01]  /*27a10*/  IADD3 R3, R9, 0x8, RZ ;  /* 0x0000000809037810 */ /* 0x002fe20007ffe0ff */
[----:B------:R-:W-:Y:S03]  /*27a20*/  BSSY B0, `(.L_x_4500) ;  /* 0x000000e000007945 */ /* 0x000fe60003800000 */
[----:B------:R-:W-:-:S13]  /*27a30*/  ISETP.GE.AND P0, PT, R3, R240, PT ;  /* 0x000000f00300720c */ /* 0x000fda0003f06270 */
[----:B------:R-:W-:Y:S05]  /*27a40*/  @P0 BRA `(.L_x_4501) ;  /* 0x000000b000000947 */ /* 0x000fea0003800000 */
[C---:B------:R-:W-:Y:S01]  /*27a50*/  IADD3 R7, R5.reuse, 0x40, RZ ;  /* 0x0000004005077810 */ /* 0x040fe20007ffe0ff */
[----:B------:R-:W-:Y:S01]  /*27a60*/  ULDC.64 UR4, c[0x0][0x118] ;  /* 0x0000460000047ab9 */ /* 0x000fe20000000a00 */
[C---:B------:R-:W-:Y:S02]  /*27a70*/  IADD3 R3, R5.reuse, 0x80, RZ ;  /* 0x0000008005037810 */ /* 0x040fe40007ffe0ff */
        /* <DEDUP_REMOVED lines=8> */
.L_x_4501:
[----:B------:R-:W-:Y:S05]  /*27b00*/  BSYNC B0 ;  /* 0x0000000000007941 */ /* 0x000fea0003800000 */
.L_x_4500:
[----:B------:R-:W-:Y:S01]  /*27b10*/  IADD3 R3, R9, 0x10, RZ ;  /* 0x0000001009037810 */ /* 0x000fe20007ffe0ff */
        /* <DEDUP_REMOVED lines=14> */
.L_x_4503:
[----:B------:R-:W-:Y:S05]  /*27c00*/  BSYNC B0 ;  /* 0x0000000000007941 */ /* 0x000fea0003800000 */
.L_x_4502:
        /* <DEDUP_REMOVED lines=15> */
.L_x_4505:
[----:B------:R-:W-:Y:S05]  /*27d00*/  BSYNC B0 ;  /* 0x0000000000007941 */ /* 0x000fea0003800000 */
.L_x_4504:
        /* <DEDUP_REMOVED lines=15> */
.L_x_4507:
[----:B------:R-:W-:Y:S05]  /*27e00*/  BSYNC B0 ;  /* 0x0000000000007941 */ /* 0x000fea0003800000 */
.L_x_4506:
        /* <DEDUP_REMOVED lines=15> */
.L_x_4509:
[----:B------:R-:W-:Y:S05]  /*27f00*/  BSYNC B0 ;  /* 0x0000000000007941 */ /* 0x000fea0003800000 */
.L_x_4508:
        /* <DEDUP_REMOVED lines=15> */
.L_x_4511:
[----:B------:R-:W-:Y:S05]  /*28000*/  BSYNC B0 ;  /* 0x0000000000007941 */ /* 0x000fea0003800000 */
.L_x_4510:
[----:B------:R-:W-:Y:S01]  /*28010*/  IADD3 R9, R9, 0x38, RZ ;  /* 0x0000003809097810 */ /* 0x000fe20007ffe0ff */
[----:B------:R-:W-:-:S03]  /*28020*/  IMAD.MOV.U32 R239, RZ, RZ, 0x0 ;  /* 0x00000000ffef7424 */ /* 0x000fc600078e00ff */
[----:B------:R-:W-:-:S13]  /*28030*/  ISETP.GE.AND P0, PT, R9, R240, PT ;  /* 0x000000f00900720c */ /* 0x000fda0003f06270 */
[----:B------:R-:W-:Y:S05]  /*28040*/  @P0 RET.REL.NODEC R238 `(_ZN5flash24flash_fwd_splitkv_kernelI23Flash_fwd_kernel_traitsILi256ELi64ELi64ELi4ELb0ELb0EN7cutlass10bfloat16_tE19Flash_kernel_traitsILi256ELi64ELi64ELi4ES3_EELb1ELb0ELb1ELb0ELb0ELb0ELb1ELb1EEEvNS_16Flash_fwd_paramsE) ;  /* 0xfffd7fb0ee000950 */ /* 0x000fea0003c3ffff */
[C---:B------:R-:W-:Y:S01]  /*28050*/  IADD3 R3, R5.reuse, 0x40, RZ ;  /* 0x0000004005037810 */ /* 0x040fe20007ffe0ff */
        /* <DEDUP_REMOVED lines=10> */
[----:B------:R-:W-:Y:S05]  /*28100*/  @P0 RET.REL.NODEC R238 `(_ZN5flash24flash_fwd_splitkv_kernelI23Flash_fwd_kernel_traitsILi256ELi64ELi64ELi4ELb0ELb0EN7cutlass10bfloat16_tE19Flash_kernel_traitsILi256ELi64ELi64ELi4ES3_EELb1ELb0ELb1ELb0ELb0ELb0ELb1ELb1EEEvNS_16Flash_fwd_paramsE) ;  /* 0xfffd7ef0ee000950 */ /* 0x000fea0003c3ffff */
[----:B------:R-:W-:Y:S01]  /*28110*/  MOV R239, 0x0 ;  /* 0x0000000000ef7802 */ /* 0x000fe20000000f00 */
[----:B------:R-:W-:-:S02]  /*28120*/  ULDC.64 UR4, c[0x0][0x118] ;  /* 0x0000460000047ab9 */ /* 0x000fc40000000a00 */
[----:B------:R1:W-:Y:S01]  /*28130*/  ST.E.128 [R10.64+0xe300], R12 ;  /* 0x00e3000c0a007985 */ /* 0x0003e2000c101d04 */
[----:B------:R-:W-:Y:S05]  /*28140*/  RET.REL.NODEC R238 `(_ZN5flash24flash_fwd_splitkv_kernelI23Flash_fwd_kernel_traitsILi256ELi64ELi64ELi4ELb0ELb0EN7cutlass10bfloat16_tE19Flash_kernel_traitsILi256ELi64ELi64ELi4ES3_EELb1ELb0ELb1ELb0ELb0ELb0ELb1ELb1EEEvNS_16Flash_fwd_paramsE) ;  /* 0xfffd7eb0ee007950 */ /* 0x000fea0003c3ffff */
.L_x_4494:
[----:B------:R-:W-:Y:S02]  /*28150*/  MOV R7, 0x2 ;  /* 0x0000000200077802 */ /* 0x000fe40000000f00 */
[----:B------:R-:W-:Y:S02]  /*28160*/  MOV R6, 0x28180 ;  /* 0x0002818000067802 */ /* 0x000fe40000000f00 */
[----:B-1---5:R-:W-:Y:S05]  /*28170*/  CALL.REL.NOINC `($__internal_24_$__cuda_sm70_shflsync_bfly_p) ;  /* 0x0000010000007944 */ /* 0x022fea0003c00000 */
[----:B-12---:R-:W-:Y:S05]  /*28180*/  BRA `(.L_x_4512) ;  /* 0xffffe1b000007947 */ /* 0x006fea000383ffff */
.L_x_4495:
[----:B--2---:R-:W-:Y:S01]  /*28190*/  IMAD.MOV.U32 R248, RZ, RZ, R9 ;  /* 0x000000fffff87224 */ /* 0x004fe200078e0009 */
[----:B------:R-:W-:Y:S02]  /*281a0*/  MOV R7, 0x1 ;  /* 0x0000000100077802 */ /* 0x000fe40000000f00 */
[----:B------:R-:W-:Y:S02]  /*281b0*/  MOV R6, 0x281d0 ;  /* 0x000281d000067802 */ /* 0x000fe40000000f00 */
[----:B-1---5:R-:W-:Y:S05]  /*281c0*/  CALL.REL.NOINC `($__internal_24_$__cuda_sm70_shflsync_bfly_p) ;  /* 0x000000b000007944 */ /* 0x022fea0003c00000 */
[----:B--2---:R-:W-:Y:S01]  /*281d0*/  FADD.FTZ R4, R9, R10 ;  /* 0x0000000a09047221 */ /* 0x004fe20000010000 */
[----:B-1----:R-:W-:Y:S02]  /*281e0*/  MOV R248, R249 ;  /* 0x000000f900f87202 */ /* 0x002fe40000000f00 */
[----:B------:R-:W-:Y:S02]  /*281f0*/  MOV R7, 0x2 ;  /* 0x0000000200077802 */ /* 0x000fe40000000f00 */
[----:B------:R-:W-:-:S02]  /*28200*/  MOV R6, 0x28220 ;  /* 0x0002822000067802 */ /* 0x000fc40000000f00 */
[----:B------:R-:W-:Y:S05]  /*28210*/  CALL.REL.NOINC `($__internal_24_$__cuda_sm70_shflsync_bfly_p) ;  /* 0x0000006000007944 */ /* 0x000fea0003c00000 */
[----:B--2---:R-:W-:Y:S01]  /*28220*/  FADD.FTZ R11, R249, R10 ;  /* 0x0000000af90b7221 */ /* 0x004fe20000010000 */
[----:B-1----:R-:W-:-:S02]  /*28230*/  MOV R7, 0x1 ;  /* 0x0000000100077802 */ /* 0x002fc40000000f00 */
[----:B------:R-:W-:Y:S02]  /*28240*/  MOV R6, 0x28270 ;  /* 0x0002827000067802 */ /* 0x000fe40000000f00 */
[----:B------:R-:W-:Y:S02]  /*28250*/  MOV R248, R11 ;  /* 0x0000000b00f87202 */ /* 0x000fe40000000f00 */
[----:B------:R-:W-:Y:S05]  /*28260*/  CALL.REL.NOINC `($__internal_24_$__cuda_sm70_shflsync_bfly_p) ;  /* 0x0000001000007944 */ /* 0x000fea0003c00000 */
[----:B-12---:R-:W-:Y:S05]  /*28270*/  BRA `(.L_x_4513) ;  /* 0xffffe13000007947 */ /* 0x006fea000383ffff */
        .weak           $__internal_24_$__cuda_sm70_shflsync_bfly_p
        .type           $__internal_24_$__cuda_sm70_shflsync_bfly_p,@function
        .size           $__internal_24_$__cuda_sm70_shflsync_bfly_p,(.L_x_4895 - $__internal_24_$__cuda_sm70_shflsync_bfly_p)
$__internal_24_$__cuda_sm70_shflsync_bfly_p:
[----:B------:R-:W-:Y:S01]  /*28280*/  MOV R12, R6 ;  /* 0x00000006000c7202 */ /* 0x000fe20000000f00 */
[----:B------:R-:W-:Y:S04]  /*28290*/  WARPSYNC R5 ;  /* 0x0000000500007348 */ /* 0x000fe80003800000 */
[----:B------:R-:W-:Y:S01]  /*282a0*/  MOV R13, 0x0 ;  /* 0x00000000000d7802 */ /* 0x000fe20000000f00 */
[----:B------:R1:W2:Y:S03]  /*282b0*/  SHFL.BFLY PT, R10, R248, R7, R8 ;  /* 0x0c000007f80a7389 */ /* 0x0002a600000e0008 */
[----:B------:R-:W-:Y:S05]  /*282c0*/  RET.REL.NODEC R12 `(_ZN5flash24flash_fwd_splitkv_kernelI23Flash_fwd_kernel_traitsILi256ELi64ELi64ELi4ELb0ELb0EN7cutlass10bfloat16_tE19Flash_kernel_traitsILi256ELi64ELi64ELi4ES3_EELb1ELb0ELb1ELb0ELb0ELb0ELb1ELb1EEEvNS_16Flash_fwd_paramsE) ;  /* 0xfffd7d300c007950 */ /* 0x000fea0003c3ffff */
.L_x_4514:
        /* <DEDUP_REMOVED lines=11> */
.L_x_4895:


//--------------------- .text._ZN5flash24flash_fwd_splitkv_kernelI23Flash_fwd_kernel_traitsILi256ELi64ELi64ELi4ELb0ELb0EN7cutlass10bfloat16_tE19Flash_kernel_traitsILi256ELi64ELi64ELi4ES3_EELb1ELb0ELb1ELb0ELb0ELb1ELb1ELb1EEEvNS_16Flash_fwd_paramsE --------------------------
	.section	.text._ZN5flash24flash_fwd_splitkv_kernelI23Flash_fwd_kernel_traitsILi256ELi64ELi64ELi4ELb0ELb0EN7cutlass10bfloat16_tE19Flash_kernel_traitsILi256ELi64ELi64ELi4ES3_EELb1ELb0ELb1ELb0ELb0ELb1ELb1ELb1EEEvNS_16Flash_fwd_paramsE,"ax",@progbits
	.sectioninfo	@"SHI_REGISTERS=255"
	.align	128
        .global         _ZN5flash24flash_fwd_splitkv_kernelI23Flash_fwd_kernel_traitsILi256ELi64ELi64ELi4ELb0ELb0EN7cutlass10bfloat16_tE19Flash_kernel_traitsILi256ELi64ELi64ELi4ES3_EELb1ELb0ELb1ELb0ELb0ELb1ELb1ELb1EEEvNS_16Flash_fwd_paramsE
        .type           _ZN5flash24flash_fwd_splitkv_kernelI23Flash_fwd_kernel_traitsILi256ELi64ELi64ELi4ELb0ELb0EN7cutlass10bfloat16_tE19Flash_kernel_traitsILi256ELi64ELi64ELi4ES3_EELb1ELb0ELb1ELb0ELb0ELb1ELb1ELb1EEEvNS_16Flash_fwd_paramsE,@function
        .size           _ZN5flash24flash_fwd_splitkv_kernelI23Flash_fwd_kernel_traitsILi256ELi64ELi64ELi4ELb0ELb0EN7cutlass10bfloat16_tE19Flash_kernel_traitsILi256ELi64ELi64ELi4ES3_EELb1ELb0ELb1ELb0ELb0ELb1ELb1ELb1EEEvNS_16Flash_fwd_paramsE,(.L_x_4897 - _ZN5flash24flash_fwd_splitkv_kernelI23Flash_fwd_kernel_traitsILi256ELi64ELi64ELi4ELb0ELb0EN7cutlass10bfloat16_tE19Flash_kernel_traitsILi256ELi64ELi64ELi4ES3_EELb1ELb0ELb1ELb0ELb0ELb1ELb1ELb1EEEvNS_16Flash_fwd_paramsE)
        .other          _ZN5flash24flash_fwd_splitkv_kernelI23Flash_fwd_kernel_traitsILi256ELi64ELi64ELi4ELb0ELb0EN7cutlass10bfloat16_tE19Flash_kernel_traitsILi256ELi64ELi64ELi4ES3_EELb1ELb0ELb1ELb0ELb0ELb1ELb1ELb1EEEvNS_16Flash_fwd_paramsE,@"STO_CUDA_ENTRY STV_DEFAULT"
_ZN5flash24flash_fwd_splitkv_kernelI23Flash_fwd_kernel_traitsILi256ELi64ELi64ELi4ELb0ELb0EN7cutlass10bfloat16_tE19Flash_kernel_traitsILi256ELi64ELi64ELi4ES3_EELb1ELb0ELb1ELb0ELb0ELb1ELb1ELb1EEEvNS_16Flash_fwd_paramsE:
.text._ZN5flash24flash_fwd_splitkv_kernelI23Flash_fwd_kernel_traitsILi256ELi64ELi64ELi4ELb0ELb0EN7cutlass10bfloat16_tE19Flash_kernel_traitsILi256ELi64ELi64ELi4ES3_EELb1ELb0ELb1ELb0ELb0ELb1ELb1ELb1EEEvNS_16Flash_fwd_paramsE:
        /* <DEDUP_REMOVED lines=30> */
[----:B---34-:R-:W-:Y:S05]  /*01e0*/  CALL.REL.NOINC `($_ZN5flash24flash_fwd_splitkv_kernelI23Flash_fwd_kernel_traitsILi256ELi64ELi64ELi4ELb0ELb0EN7cutlass10bfloat16_tE19Flash_kernel_traitsILi256ELi64ELi64ELi4ES3_EELb1ELb0ELb1ELb0ELb0ELb1ELb1ELb1EEEvNS_16Flash_fwd_paramsE$_ZN5flash30compute_attn_1rowblock_splitkvI23Flash_fwd_kernel_traitsILi256ELi64ELi64ELi4ELb0ELb0EN7cutlass10bfloat16_tE19Flash_kernel_traitsILi256ELi64ELi64ELi4ES3_EELb1ELb0ELb1ELb0ELb0ELb1ELb1ELb1ENS_16Flash_fwd_paramsEEEvRKT8_iiiii) ;  /* 0x0000002000007944 */ /* 0x018fea0003c00000 */
[----:B------:R-:W-:Y:S05]  /*01f0*/  BSYNC B4 ;  /* 0x0000000000047941 */ /* 0x000fea0003800000 */
.L_x_4515:
[----:B------:R-:W-:Y:S05]  /*0200*/  EXIT ;  /* 0x000000000000794d */ /* 0x000fea0003800000 */
        .type           $_ZN5flash24flash_fwd_splitkv_kernelI23Flash_fwd_kernel_traitsILi256ELi64ELi64ELi4ELb0ELb0EN7cutlass10bfloat16_tE19Flash_kernel_traitsILi256ELi64ELi64ELi4ES3_EELb1ELb0ELb1ELb0ELb0ELb1ELb1ELb1EEEvNS_16Flash_fwd_paramsE$_ZN5flash30compute_attn_1rowblock_splitkvI23Flash_fwd_kernel_traitsILi256ELi64ELi64ELi4ELb0ELb0EN7cutlass10bfloat16_tE19Flash_kernel_traitsILi256ELi64ELi64ELi4ES3_EELb1ELb0ELb1ELb0ELb0ELb1ELb1ELb1ENS_16Flash_fwd_paramsEEEvRKT8_iiiii,@function
        .size           $_ZN5flash24flash_fwd_splitkv_kernelI23Flash_fwd_kernel_traitsILi256ELi64ELi64ELi4ELb0ELb0EN7cutlass10bfloat16_tE19Flash_kernel_traitsILi256ELi64ELi64ELi4ES3_EELb1ELb0ELb1ELb0ELb0ELb1ELb1ELb1EEEvNS_16Flash_fwd_paramsE$_ZN5flash30compute_attn_1rowblock_splitkvI23Flash_fwd_kernel_traitsILi256ELi64ELi64ELi4ELb0ELb0EN7cutlass10bfloat16_tE19Flash_kernel_traitsILi256ELi64ELi64ELi4ES3_EELb1ELb0ELb1ELb0ELb0ELb1ELb1ELb1ENS_16Flash_fwd_paramsEEEvRKT8_iiiii,($__internal_25_$__cuda_sm70_shflsync_bfly_p - $_ZN5flash24flash_fwd_splitkv_kernelI23Flash_fwd_kernel_traitsILi256ELi64ELi64ELi4ELb0ELb0EN7cutlass10bfloat16_tE19Flash_kernel_traitsILi256ELi64ELi64ELi4ES3_EELb1ELb0ELb1ELb0ELb0ELb1ELb1ELb1EEEvNS_16Flash_fwd_paramsE$_ZN5flash30compute_attn_1rowblock_splitkvI23Flash_fwd_kernel_traitsILi256ELi64ELi64ELi4ELb0ELb0EN7cutlass10bfloat16_tE19Flash_kernel_traitsILi256ELi64ELi64ELi4ES3_EELb1ELb0ELb1ELb0ELb0ELb1ELb1ELb1ENS_16Flash_fwd_paramsEEEvRKT8_iiiii)
$_ZN5flash24flash_fwd_splitkv_kernelI23Flash_fwd_kernel_traitsILi256ELi64ELi64ELi4ELb0ELb0EN7cutlass10bfloat16_tE19Flash_kernel_traitsILi256ELi64ELi64ELi4ES3_EELb1ELb0ELb1ELb0ELb0ELb1ELb1ELb1EEEvNS_16Flash_fwd_paramsE$_ZN5flash30compute_attn_1rowblock_splitkvI23Flash_fwd_kernel_traitsILi256ELi64ELi64ELi4ELb0ELb0EN7cutlass10bfloat16_tE19Flash_kernel_traitsILi256ELi64ELi64ELi4ES3_EELb1ELb0ELb1ELb0ELb0ELb1ELb1ELb1ENS_16Flash_fwd_paramsEEEvRKT8_iiiii:
        /* <DEDUP_REMOVED lines=20> */
.L_x_4517:
[----:B------:R-:W-:Y:S05]  /*0350*/  BSYNC B0 ;  /* 0x0000000000007941 */ /* 0x000fea0003800000 */
.L_x_4516:
        /* <DEDUP_REMOVED lines=17> */
.L_x_4519:
[----:B------:R3:W5:Y:S02]  /*0470*/  LD.E R3, [R14.64+0xb8] ;  /* 0x0000b8060e037980 */ /* 0x000764000c101900 */
.L_x_4520:
[----:B------:R-:W-:Y:S05]  /*0480*/  BSYNC B0 ;  /* 0x0000000000007941 */ /* 0x000fea0003800000 */
.L_x_4518:
        /* <DEDUP_REMOVED lines=10> */
.L_x_4522:
[----:B------:R-:W2:Y:S01]  /*0530*/  LD.E.64 R2, [R14.64+0x108] ;  /* 0x000108060e027980 */ /* 0x000ea2000c101b00 */
[----:B------:R-:W-:Y:S01]  /*0540*/  BSSY B0, `(.L_x_4524) ;  /* 0x0000006000007945 */ /* 0x000fe20003800000 */
[----:B--2---:R-:W-:-:S04]  /*0550*/  ISETP.NE.U32.AND P0, PT, R2, RZ, PT ;  /* 0x000000ff0200720c */ /* 0x004fc80003f05070 */
[----:B------:R-:W-:Y:S01]  /*0560*/  ISETP.NE.AND.EX P0, PT, R3, RZ, PT, P0 ;  /* 0x000000ff0300720c */ /* 0x000fe20003f05300 */
[----:B------:R-:W-:-:S12]  /*0570*/  IMAD.MOV.U32 R3, RZ, RZ, RZ ;  /* 0x000000ffff037224 */ /* 0x000fd800078e00ff */
[----:B------:R-:W-:Y:S05]  /*0580*/  @!P0 BRA `(.L_x_4525) ;  /* 0x0000001000008947 */ /* 0x000fea0003800000 */
[----:B------:R2:W5:Y:S02]  /*0590*/  LD.E R3, [R14.64+0xbc] ;  /* 0x0000bc060e037980 */ /* 0x000564000c101900 */
.L_x_4525:
[----:B------:R-:W-:Y:S05]  /*05a0*/  BSYNC B0 ;  /* 0x0000000000007941 */ /* 0x000fea0003800000 */
.L_x_4524:
[----:B-----5:R-:W-:Y:S02]  /*05b0*/  IADD3 R68, R78, R3, RZ ;  /* 0x000000034e447210 */ /* 0x020fe40007ffe0ff */
.L_x_4523:
[----:B------:R-:W-:Y:S05]  /*05c0*/  BSYNC B1 ;  /* 0x0000000000017941 */ /* 0x000fea0003800000 */
.L_x_4521:
[----:B------:R-:W-:Y:S01]  /*05d0*/  IMAD.SHL.U32 R71, R243, 0x40, RZ ;  /* 0x00000040f3477824 */ /* 0x000fe200078e00ff */
[----:B------:R-:W-:Y:S01]  /*05e0*/  MOV R2, R242 ;  /* 0x000000f200027202 */ /* 0x000fe20000000f00 */
[----:B------:R-:W-:-:S03]  /*05f0*/  IMAD.MOV.U32 R3, RZ, RZ, 0x0 ;  /* 0x00000000ff037424 */ /* 0x000fc600078e00ff */
[----:B------:R-:W-:-:S13]  /*0600*/  ISETP.GT.AND P0, PT, R244, R71, PT ;  /* 0x00000047f400720c */ /* 0x000fda0003f04270 */
[----:B------:R-:W-:Y:S05]  /*0610*/  @!P0 RET.REL.NODEC R2 `(_ZN5flash24flash_fwd_splitkv_kernelI23Flash_fwd_kernel_traitsILi256ELi64ELi64ELi4ELb0ELb0EN7cutlass10bfloat16_tE19Flash_kernel_traitsILi256ELi64ELi64ELi4ES3_EELb1ELb0ELb1ELb0ELb0ELb1ELb1ELb1EEEvNS_16Flash_fwd_paramsE) ;  /* 0xfffff9e002008950 */ /* 0x000fea0003c3ffff */
        /* <DEDUP_REMOVED lines=84> */
.L_x_4528:
[----:B-1----:R-:W-:Y:S05]  /*0b60*/  BSYNC B0 ;  /* 0x0000000000007941 */ /* 0x002fea0003800000 */
.L_x_4527:
        /* <DEDUP_REMOVED lines=12> */
.L_x_4530:
[----:B------:R-:W-:Y:S05]  /*0c30*/  BSYNC B0 ;  /* 0x0000000000007941 */ /* 0x000fea0003800000 */
.L_x_4529:
        /* <DEDUP_REMOVED lines=12> */
.L_x_4532:
[----:B------:R-:W-:Y:S05]  /*0d00*/  BSYNC B0 ;  /* 0x0000000000007941 */ /* 0x000fea0003800000 */
.L_x_4531:
        /* <DEDUP_REMOVED lines=12> */
.L_x_4534:
[----:B------:R-:W-:Y:S05]  /*0dd0*/  BSYNC B0 ;  /* 0x0000000000007941 */ /* 0x000fea0003800000 */
.L_x_4533:
        /* <DEDUP_REMOVED lines=12> */
.L_x_4536:
[----:B------:R-:W-:Y:S05]  /*0ea0*/  BSYNC B0 ;  /* 0x0000000000007941 */ /* 0x000fea0003800000 */
.L_x_4535:
        /* <DEDUP_REMOVED lines=12> */
.L_x_4538:
[----:B------:R-:W-:Y:S05]  /*0f70*/  BSYNC B0 ;  /* 0x0000000000007941 */ /* 0x000fea0003800000 */
.L_x_4537:
        /* <DEDUP_REMOVED lines=12> */
.L_x_4540:
[----:B------:R-:W-:Y:S05]  /*1040*/  BSYNC B0 ;  /* 0x0000000000007941 */ /* 0x000fea0003800000 */
.L_x_4539:
        /* <DEDUP_REMOVED lines=12> */
.L_x_4542:
[----:B------:R-:W-:Y:S05]  /*1110*/  BSYNC B0 ;  /* 0x0000000000007941 */ /* 0x000fea0003800000 */
.L_x_4541:
        /* <DEDUP_REMOVED lines=29> */
[----:B------:R-:W-:Y:S05]  /*12f0*/  @P6 RET.REL.NODEC R242 `(_ZN5flash24flash_fwd_splitkv_kernelI23Flash_fwd_kernel_traitsILi256ELi64ELi64ELi4ELb0ELb0EN7cutlass10bfloat16_tE19Flash_kernel_traitsILi256ELi64ELi64ELi4ES3_EELb1ELb0ELb1ELb0ELb0ELb1ELb1ELb1EEEvNS_16Flash_fwd_paramsE) ;  /* 0xffffed00f2006950 */ /* 0x000fea0003c3ffff */
[----:B-1----:R-:W-:Y:S02]  /*1300*/  MOV R5, 0xff800000 ;  /* 0xff80000000057802 */ /* 0x002fe40000000f00 */
[----:B------:R-:W-:-:S03]  /*1310*/  MOV R243, 0x0 ;  /* 0x0000000000f37802 */ /* 0x000fc60000000f00 */
[----:B------:R1:W-:Y:S01]  /*1320*/  ST.E [R2.64+0xe0], R5 ;  /* 0x0000e00502007985 */ /* 0x0003e2000c101906 */
[----:B------:R-:W-:Y:S05]  /*1330*/  RET.REL.NODEC R242 `(_ZN5flash24flash_fwd_splitkv_kernelI23Flash_fwd_kernel_traitsILi256ELi64ELi64ELi4ELb0ELb0EN7cutlass10bfloat16_tE19Flash_kernel_traitsILi256ELi64ELi64ELi4ES3_EELb1ELb0ELb1ELb0ELb0ELb1ELb1ELb1EEEvNS_16Flash_fwd_paramsE) ;  /* 0xffffecc0f2007950 */ /* 0x000fea0003c3ffff */
.L_x_4526:
        /* <DEDUP_REMOVED lines=105> */
.L_x_4544:
        /* <DEDUP_REMOVED lines=81> */
.L_x_4545:
[----:B-1----:R-:W-:Y:S05]  /*1ee0*/  BSYNC B0 ;  /* 0x0000000000007941 */ /* 0x002fea0003800000 */
.L_x_4543:
        /* <DEDUP_REMOVED lines=297> */
.L_x_4664:
        /* <DEDUP_REMOVED lines=22> */
.L_x_4548:
[----:B------:R-:W-:Y:S05]  /*32e0*/  BSYNC B0 ;  /* 0x0000000000007941 */ /* 0x000fea0003800000 */
.L_x_4547:
        /* <DEDUP_REMOVED lines=21> */
.L_x_4550:
[----:B------:R-:W-:Y:S05]  /*3440*/  BSYNC B0 ;  /* 0x0000000000007941 */ /* 0x000fea0003800000 */
.L_x_4549:
        /* <DEDUP_REMOVED lines=21> */
.L_x_4552:
[----:B------:R-:W-:Y:S05]  /*35a0*/  BSYNC B0 ;  /* 0x0000000000007941 */ /* 0x000fea0003800000 */
.L_x_4551:
        /* <DEDUP_REMOVED lines=21> */
.L_x_4554:
[----:B------:R-:W-:Y:S05]  /*3700*/  BSYNC B0 ;  /* 0x0000000000007941 */ /* 0x000fea0003800000 */
.L_x_4553:
        /* <DEDUP_REMOVED lines=65> */
.L_x_4561:
[----:B------:R-:W-:Y:S05]  /*3b20*/  BSYNC B0 ;  /* 0x0000000000007941 */ /* 0x000fea0003800000 */
.L_x_4560:
        /* <DEDUP_REMOVED lines=50> */
.L_x_4563:
[----:B------:R-:W-:Y:S05]  /*3e50*/  BSYNC B0 ;  /* 0x0000000000007941 */ /* 0x000fea0003800000 */
.L_x_4562:
        /* <DEDUP_REMOVED lines=50> */
.L_x_4565:
[----:B------:R-:W-:Y:S05]  /*4180*/  BSYNC B0 ;  /* 0x0000000000007941 */ /* 0x000fea0003800000 */
.L_x_4564:
        /* <DEDUP_REMOVED lines=49> */
.L_x_4559:
[----:B------:R-:W-:Y:S05]  /*44a0*/  BSYNC B1 ;  /* 0x0000000000017941 */ /* 0x000fea0003800000 */
.L_x_4558:
        /* <DEDUP_REMOVED lines=63> */
.L_x_4569:
[----:B------:R-:W-:Y:S05]  /*48a0*/  BSYNC B0 ;  /* 0x0000000000007941 */ /* 0x000fea0003800000 */
.L_x_4568:
        /* <DEDUP_REMOVED lines=53> */
.L_x_4571:
[----:B------:R-:W-:Y:S05]  /*4c00*/  BSYNC B0 ;  /* 0x0000000000007941 */ /* 0x000fea0003800000 */
.L_x_4570:
        /* <DEDUP_REMOVED lines=53> */
.L_x_4573:
[----:B------:R-:W-:Y:S05]  /*4f60*/  BSYNC B0 ;  /* 0x0000000000007941 */ /* 0x000fea0003800000 */
.L_x_4572:
        /* <DEDUP_REMOVED lines=52> */
.L_x_4567:
[----:B------:R-:W-:Y:S05]  /*52b0*/  BSYNC B1 ;  /* 0x0000000000017941 */ /* 0x000fea0003800000 */
.L_x_4566:
        /* <DEDUP_REMOVED lines=63> */
.L_x_4577:
[----:B------:R-:W-:Y:S05]  /*56b0*/  BSYNC B0 ;  /* 0x0000000000007941 */ /* 0x000fea0003800000 */
.L_x_4576:
        /* <DEDUP_REMOVED lines=53> */
.L_x_4579:
[----:B------:R-:W-:Y:S05]  /*5a10*/  BSYNC B0 ;  /* 0x0000000000007941 */ /* 0x000fea0003800000 */
.L_x_4578:
        /* <DEDUP_REMOVED lines=53> */
.L_x_4581:
[----:B------:R-:W-:Y:S05]  /*5d70*/  BSYNC B0 ;  /* 0x0000000000007941 */ /* 0x000fea0003800000 */
.L_x_4580:
        /* <DEDUP_REMOVED lines=52> */
.L_x_4575:
[----:B------:R-:W-:Y:S05]  /*60c0*/  BSYNC B1 ;  /* 0x0000000000017941 */ /* 0x000fea0003800000 */
.L_x_4574:
        /* <DEDUP_REMOVED lines=65> */
.L_x_4585:
[----:B------:R-:W-:Y:S05]  /*64e0*/  BSYNC B0 ;  /* 0x0000000000007941 */ /* 0x000fea0003800000 */
.L_x_4584:
        /* <DEDUP_REMOVED lines=53> */
.L_x_4587:
[----:B------:R-:W-:Y:S05]  /*6840*/  BSYNC B0 ;  /* 0x0000000000007941 */ /* 0x000fea0003800000 */
.L_x_4586:
        /* <DEDUP_REMOVED lines=53> */
.L_x_4589:
[----:B------:R-:W-:Y:S05]  /*6ba0*/  BSYNC B0 ;  /* 0x0000000000007941 */ /* 0x000fea0003800000 */
.L_x_4588:
        /* <DEDUP_REMOVED lines=52> */
.L_x_4583:
[----:B------:R-:W-:Y:S05]  /*6ef0*/  BSYNC B1 ;  /* 0x0000000000017941 */ /* 0x000fea0003800000 */
.L_x_4582:
[----:B-1----:R-:W2:Y:S02]  /*6f00*/  LD.E R3, [R14.64+0xd0] ;  /* 0x0000d0060e037980 */ /* 0x002ea4000c101900 */
[----:B--2---:R-:W-:Y:S05]  /*6f10*/  IMAD.U32 R3, R3, -0x20, RZ ;  /* 0xffffffe003037824 */ /* 0x004fea00078e00ff */
[C---:B------:R-:W-:Y:S02]  /*6f20*/  LEA R20, P1, R3.reuse, R20, 0x1 ;  /* 0x0000001403147211 */ /* 0x040fe400078208ff */
[C---:B------:R-:W-:Y:S02]  /*6f30*/  LEA R58, P0, R3.reuse, R58, 0x1 ;  /* 0x0000003a033a7211 */ /* 0x040fe400078008ff */
[C---:B------:R-:W-:Y:S02]  /*6f40*/  LEA.HI.X.SX32 R21, R3.reuse, R21, 0x1, P1 ;  /* 0x0000001503157211 */ /* 0x040fe400008f0eff */
[----:B------:R-:W-:Y:S01]  /*6f50*/  LEA.HI.X.SX32 R59, R3, R59, 0x1, P0 ;  /* 0x0000003b033b7211 */ /* 0x000fe200000f0eff */
[----:B------:R-:W-:-:S05]  /*6f60*/  BRA `(.L_x_4590) ;  /* 0x0000680000007947 */ /* 0x000fca0003800000 */
.L_x_4557:
        /* <DEDUP_REMOVED lines=89> */
.L_x_4596:
[----:B------:R-:W-:Y:S05]  /*7500*/  BSYNC B0 ;  /* 0x0000000000007941 */ /* 0x000fea0003800000 */
.L_x_4595:
[----:B-----5:R3:W-:Y:S02]  /*7510*/  ST.E.128 [R140.64], R44 ;  /* 0x0000002c8c007985 */ /* 0x0207e4000c101d06 */
.L_x_4594:
[----:B------:R-:W-:Y:S05]  /*7520*/  BSYNC B1 ;  /* 0x0000000000017941 */ /* 0x000fea0003800000 */
.L_x_4593:
        /* <DEDUP_REMOVED lines=87> */
.L_x_4600:
[----:B------:R-:W-:Y:S05]  /*7aa0*/  BSYNC B0 ;  /* 0x0000000000007941 */ /* 0x000fea0003800000 */
.L_x_4599:
[----:B-----5:R4:W-:Y:S02]  /*7ab0*/  ST.E.128 [R140.64+0x80], R44 ;  /* 0x0000802c8c007985 */ /* 0x0209e4000c101d06 */
.L_x_4598:
[----:B------:R-:W-:Y:S05]  /*7ac0*/  BSYNC B1 ;  /* 0x0000000000017941 */ /* 0x000fea0003800000 */
.L_x_4597:
        /* <DEDUP_REMOVED lines=87> */
.L_x_4604:
[----:B------:R-:W-:Y:S05]  /*8040*/  BSYNC B0 ;  /* 0x0000000000007941 */ /* 0x000fea0003800000 */
.L_x_4603:
[----:B-----5:R4:W-:Y:S02]  /*8050*/  ST.E.128 [R140.64+0x100], R44 ;  /* 0x0001002c8c007985 */ /* 0x0209e4000c101d06 */
.L_x_4602:
[----:B------:R-:W-:Y:S05]  /*8060*/  BSYNC B1 ;  /* 0x0000000000017941 */ /* 0x000fea0003800000 */
.L_x_4601:
        /* <DEDUP_REMOVED lines=86> */
.L_x_4606:
[----:B------:R-:W-:Y:S05]  /*85d0*/  BSYNC B0 ;  /* 0x0000000000007941 */ /* 0x000fea0003800000 */
.L_x_4605:
[----:B-----5:R4:W-:Y:S02]  /*85e0*/  ST.E.128 [R140.64+0x180], R44 ;  /* 0x0001802c8c007985 */ /* 0x0209e4000c101d06 */
.L_x_4592:
[----:B------:R-:W-:Y:S05]  /*85f0*/  BSYNC B2 ;  /* 0x0000000000027941 */ /* 0x000fea0003800000 */
.L_x_4591:
        /* <DEDUP_REMOVED lines=97> */
.L_x_4612:
[----:B------:R-:W-:Y:S05]  /*8c10*/  BSYNC B0 ;  /* 0x0000000000007941 */ /* 0x000fea0003800000 */
.L_x_4611:
[C---:B-1----:R-:W-:Y:S04]  /*8c20*/  LEA R2, P0, R237.reuse, R140, 0x1 ;  /* 0x0000008ced027211 */ /* 0x042fe800078008ff */
[----:B------:R-:W-:Y:S05]  /*8c30*/  LEA.HI.X R3, R237, R141, R238, 0x1, P0 ;  /* 0x0000008ded037211 */ /* 0x000fea00000f0cee */
[----:B-----5:R1:W-:Y:S04]  /*8c40*/  ST.E.128 [R2.64], R48 ;  /* 0x0000003002007985 */ /* 0x0203e8000c101d06 */
.L_x_4610:
[----:B------:R-:W-:Y:S05]  /*8c50*/  BSYNC B1 ;  /* 0x0000000000017941 */ /* 0x000fea0003800000 */
.L_x_4609:
        /* <DEDUP_REMOVED lines=92> */
.L_x_4616:
[----:B------:R-:W-:Y:S05]  /*9220*/  BSYNC B0 ;  /* 0x0000000000007941 */ /* 0x000fea0003800000 */
.L_x_4615:
[C---:B------:R-:W-:Y:S04]  /*9230*/  LEA R2, P0, R100.reuse, R140, 0x1 ;  /* 0x0000008c64027211 */ /* 0x040fe800078008ff */
[----:B------:R-:W-:Y:S05]  /*9240*/  LEA.HI.X R3, R100, R141, R99, 0x1, P0 ;  /* 0x0000008d64037211 */ /* 0x000fea00000f0c63 */
[----:B-----5:R1:W-:Y:S04]  /*9250*/  ST.E.128 [R2.64], R48 ;  /* 0x0000003002007985 */ /* 0x0203e8000c101d06 */
.L_x_4614:
[----:B------:R-:W-:Y:S05]  /*9260*/  BSYNC B1 ;  /* 0x0000000000017941 */ /* 0x000fea0003800000 */
.L_x_4613:
        /* <DEDUP_REMOVED lines=92> */
.L_x_4620:
[----:B------:R-:W-:Y:S05]  /*9830*/  BSYNC B0 ;  /* 0x0000000000007941 */ /* 0x000fea0003800000 */
.L_x_4619:
[C---:B------:R-:W-:Y:S04]  /*9840*/  LEA R2, P0, R96.reuse, R140, 0x1 ;  /* 0x0000008c60027211 */ /* 0x040fe800078008ff */
[----:B------:R-:W-:Y:S05]  /*9850*/  LEA.HI.X R3, R96, R141, R95, 0x1, P0 ;  /* 0x0000008d60037211 */ /* 0x000fea00000f0c5f */
[----:B-----5:R1:W-:Y:S04]  /*9860*/  ST.E.128 [R2.64], R48 ;  /* 0x0000003002007985 */ /* 0x0203e8000c101d06 */
.L_x_4618:
[----:B------:R-:W-:Y:S05]  /*9870*/  BSYNC B1 ;  /* 0x0000000000017941 */ /* 0x000fea0003800000 */
.L_x_4617:
        /* <DEDUP_REMOVED lines=91> */
.L_x_4622:
[----:B------:R-:W-:Y:S05]  /*9e30*/  BSYNC B0 ;  /* 0x0000000000007941 */ /* 0x000fea0003800000 */
.L_x_4621:
[C---:B------:R-:W-:Y:S04]  /*9e40*/  LEA R2, P0, R90.reuse, R140, 0x1 ;  /* 0x0000008c5a027211 */ /* 0x040fe800078008ff */
[----:B------:R-:W-:Y:S05]  /*9e50*/  LEA.HI.X R3, R90, R141, R89, 0x1, P0 ;  /* 0x0000008d5a037211 */ /* 0x000fea00000f0c59 */
[----:B-----5:R1:W-:Y:S04]  /*9e60*/  ST.E.128 [R2.64], R48 ;  /* 0x0000003002007985 */ /* 0x0203e8000c101d06 */
.L_x_4608:
[----:B------:R-:W-:Y:S05]  /*9e70*/  BSYNC B2 ;  /* 0x0000000000027941 */ /* 0x000fea0003800000 */
.L_x_4607:
        /* <DEDUP_REMOVED lines=97> */
.L_x_4628:
[----:B------:R-:W-:Y:S05]  /*a490*/  BSYNC B0 ;  /* 0x0000000000007941 */ /* 0x000fea0003800000 */
.L_x_4627:
[C---:B------:R-:W-:Y:S04]  /*a4a0*/  LEA R2, P0, R101.reuse, R140, 0x1 ;  /* 0x0000008c65027211 */ /* 0x040fe800078008ff */
[----:B------:R-:W-:Y:S05]  /*a4b0*/  LEA.HI.X R3, R101, R141, R102, 0x1, P0 ;  /* 0x0000008d65037211 */ /* 0x000fea00000f0c66 */
[----:B-----5:R1:W-:Y:S04]  /*a4c0*/  ST.E.128 [R2.64], R48 ;  /* 0x0000003002007985 */ /* 0x0203e8000c101d06 */
.L_x_4626:
[----:B------:R-:W-:Y:S05]  /*a4d0*/  BSYNC B1 ;  /* 0x0000000000017941 */ /* 0x000fea0003800000 */
.L_x_4625:
        /* <DEDUP_REMOVED lines=92> */
.L_x_4632:
[----:B------:R-:W-:Y:S05]  /*aaa0*/  BSYNC B0 ;  /* 0x0000000000007941 */ /* 0x000fea0003800000 */
.L_x_4631:
[C---:B------:R-:W-:Y:S04]  /*aab0*/  LEA R2, P0, R98.reuse, R140, 0x1 ;  /* 0x0000008c62027211 */ /* 0x040fe800078008ff */
[----:B------:R-:W-:Y:S05]  /*aac0*/  LEA.HI.X R3, R98, R141, R97, 0x1, P0 ;  /* 0x0000008d62037211 */ /* 0x000fea00000f0c61 */
[----:B-----5:R1:W-:Y:S04]  /*aad0*/  ST.E.128 [R2.64], R48 ;  /* 0x0000003002007985 */ /* 0x0203e8000c101d06 */
.L_x_4630:
[----:B------:R-:W-:Y:S05]  /*aae0*/  BSYNC B1 ;  /* 0x0000000000017941 */ /* 0x000fea0003800000 */
.L_x_4629:
        /* <DEDUP_REMOVED lines=92> */
.L_x_4636:
[----:B------:R-:W-:Y:S05]  /*b0b0*/  BSYNC B0 ;  /* 0x0000000000007941 */ /* 0x000fea0003800000 */
.L_x_4635:
[C---:B------:R-:W-:Y:S04]  /*b0c0*/  LEA R2, P0, R94.reuse, R140, 0x1 ;  /* 0x0000008c5e027211 */ /* 0x040fe800078008ff */
[----:B------:R-:W-:Y:S05]  /*b0d0*/  LEA.HI.X R3, R94, R141, R93, 0x1, P0 ;  /* 0x0000008d5e037211 */ /* 0x000fea00000f0c5d */
[----:B-----5:R1:W-:Y:S04]  /*b0e0*/  ST.E.128 [R2.64], R48 ;  /* 0x0000003002007985 */ /* 0x0203e8000c101d06 */
.L_x_4634:
[----:B------:R-:W-:Y:S05]  /*b0f0*/  BSYNC B1 ;  /* 0x0000000000017941 */ /* 0x000fea0003800000 */
.L_x_4633:
        /* <DEDUP_REMOVED lines=91> */
.L_x_4638:
[----:B------:R-:W-:Y:S05]  /*b6b0*/  BSYNC B0 ;  /* 0x0000000000007941 */ /* 0x000fea0003800000 */
.L_x_4637:
[C---:B------:R-:W-:Y:S04]  /*b6c0*/  LEA R2, P0, R88.reuse, R140, 0x1 ;  /* 0x0000008c58027211 */ /* 0x040fe800078008ff */
[----:B------:R-:W-:Y:S05]  /*b6d0*/  LEA.HI.X R3, R88, R141, R87, 0x1, P0 ;  /* 0x0000008d58037211 */ /* 0x000fea00000f0c57 */
[----:B-----5:R1:W-:Y:S04]  /*b6e0*/  ST.E.128 [R2.64], R48 ;  /* 0x0000003002007985 */ /* 0x0203e8000c101d06 */
.L_x_4624:
[----:B------:R-:W-:Y:S05]  /*b6f0*/  BSYNC B2 ;  /* 0x0000000000027941 */ /* 0x000fea0003800000 */
.L_x_4623:
        /* <DEDUP_REMOVED lines=98> */
.L_x_4644:
[----:B------:R-:W-:Y:S05]  /*bd20*/  BSYNC B0 ;  /* 0x0000000000007941 */ /* 0x000fea0003800000 */
.L_x_4643:
[----:B------:R-:W-:Y:S02]  /*bd30*/  IMAD R0, R67, 0x60, RZ ;  /* 0x0000006043007824 */ /* 0x000fe400078e02ff */
[----:B------:R-:W-:Y:S05]  /*bd40*/  IMAD.WIDE.U32 R2, R66, 0x60, R140 ;  /* 0x0000006042027825 */ /* 0x000fea00078e008c */
[----:B------:R-:W-:Y:S05]  /*bd50*/  IADD3 R3, R3, R0, RZ ;  /* 0x0000000003037210 */ /* 0x000fea0007ffe0ff */
[----:B-----5:R1:W-:Y:S02]  /*bd60*/  ST.E.128 [R2.64], R48 ;  /* 0x0000003002007985 */ /* 0x0203e4000c101d06 */
.L_x_4642:
[----:B------:R-:W-:Y:S05]  /*bd70*/  BSYNC B1 ;  /* 0x0000000000017941 */ /* 0x000fea0003800000 */
.L_x_4641:
        /* <DEDUP_REMOVED lines=92> */
.L_x_4648:
[----:B------:R-:W-:Y:S05]  /*c340*/  BSYNC B0 ;  /* 0x0000000000007941 */ /* 0x000fea0003800000 */
.L_x_4647:
[C---:B------:R-:W-:Y:S04]  /*c350*/  LEA R2, P0, R92.reuse, R140, 0x1 ;  /* 0x0000008c5c027211 */ /* 0x040fe800078008ff */
[----:B------:R-:W-:Y:S05]  /*c360*/  LEA.HI.X R3, R92, R141, R91, 0x1, P0 ;  /* 0x0000008d5c037211 */ /* 0x000fea00000f0c5b */
[----:B-----5:R1:W-:Y:S04]  /*c370*/  ST.E.128 [R2.64], R48 ;  /* 0x0000003002007985 */ /* 0x0203e8000c101d06 */
.L_x_4646:
[----:B------:R-:W-:Y:S05]  /*c380*/  BSYNC B1 ;  /* 0x0000000000017941 */ /* 0x000fea0003800000 */
.L_x_4645:
        /* <DEDUP_REMOVED lines=92> */
.L_x_4652:
[----:B------:R-:W-:Y:S05]  /*c950*/  BSYNC B0 ;  /* 0x0000000000007941 */ /* 0x000fea0003800000 */
.L_x_4651:
[C---:B------:R-:W-:Y:S04]  /*c960*/  LEA R2, P0, R86.reuse, R140, 0x1 ;  /* 0x0000008c56027211 */ /* 0x040fe800078008ff */
[----:B------:R-:W-:Y:S05]  /*c970*/  LEA.HI.X R3, R86, R141, R85, 0x1, P0 ;  /* 0x0000008d56037211 */ /* 0x000fea00000f0c55 */
[----:B-----5:R1:W-:Y:S04]  /*c980*/  ST.E.128 [R2.64], R48 ;  /* 0x0000003002007985 */ /* 0x0203e8000c101d06 */
.L_x_4650:
[----:B------:R-:W-:Y:S05]  /*c990*/  BSYNC B1 ;  /* 0x0000000000017941 */ /* 0x000fea0003800000 */
.L_x_4649:
        /* <DEDUP_REMOVED lines=91> */
.L_x_4654:
[----:B------:R-:W-:Y:S05]  /*cf50*/  BSYNC B0 ;  /* 0x0000000000007941 */ /* 0x000fea0003800000 */
.L_x_4653:
[C---:B-1----:R-:W-:Y:S04]  /*cf60*/  LEA R2, P0, R84.reuse, R140, 0x1 ;  /* 0x0000008c54027211 */ /* 0x042fe800078008ff */
[----:B------:R-:W-:Y:S05]  /*cf70*/  LEA.HI.X R3, R84, R141, R83, 0x1, P0 ;  /* 0x0000008d54037211 */ /* 0x000fea00000f0c53 */
[----:B-----5:R1:W-:Y:S04]  /*cf80*/  ST.E.128 [R2.64], R24 ;  /* 0x0000001802007985 */ /* 0x0203e8000c101d06 */
.L_x_4640:
[----:B------:R-:W-:Y:S05]  /*cf90*/  BSYNC B2 ;  /* 0x0000000000027941 */ /* 0x000fea0003800000 */
.L_x_4639:
[----:B-12---:R-:W2:Y:S02]  /*cfa0*/  LD.E R3, [R14.64+0xd0] ;  /* 0x0000d0060e037980 */ /* 0x006ea4000c101900 */
[----:B--2---:R-:W-:Y:S05]  /*cfb0*/  IMAD.U32 R3, R3, -0x20, RZ ;  /* 0xffffffe003037824 */ /* 0x004fea00078e00ff */
[C---:B------:R-:W-:Y:S02]  /*cfc0*/  LEA R138, P1, R3.reuse, R138, 0x1 ;  /* 0x0000008a038a7211 */ /* 0x040fe400078208ff */
[C---:B------:R-:W-:Y:S02]  /*cfd0*/  LEA R136, P0, R3.reuse, R136, 0x1 ;  /* 0x0000008803887211 */ /* 0x040fe400078008ff */
[C---:B------:R-:W-:Y:S02]  /*cfe0*/  LEA.HI.X.SX32 R139, R3.reuse, R139, 0x1, P1 ;  /* 0x0000008b038b7211 */ /* 0x040fe400008f0eff */
[----:B------:R-:W-:Y:S01]  /*cff0*/  LEA.HI.X.SX32 R137, R3, R137, 0x1, P0 ;  /* 0x0000008903897211 */ /* 0x000fe200000f0eff */
[----:B------:R-:W-:-:S05]  /*d000*/  BRA `(.L_x_4590) ;  /* 0x0000076000007947 */ /* 0x000fca0003800000 */
.L_x_4556:
        /* <DEDUP_REMOVED lines=14> */
.L_x_4656:
[----:B------:R-:W-:Y:S05]  /*d0f0*/  BSYNC B0 ;  /* 0x0000000000007941 */ /* 0x000fea0003800000 */
.L_x_4655:
        /* <DEDUP_REMOVED lines=33> */
.L_x_4658:
[----:B------:R-:W-:Y:S05]  /*d310*/  BSYNC B0 ;  /* 0x0000000000007941 */ /* 0x000fea0003800000 */
.L_x_4657:
        /* <DEDUP_REMOVED lines=33> */
.L_x_4660:
[----:B------:R-:W-:Y:S05]  /*d530*/  BSYNC B0 ;  /* 0x0000000000007941 */ /* 0x000fea0003800000 */
.L_x_4659:
        /* <DEDUP_REMOVED lines=35> */
.L_x_4590:
[----:B------:R-:W-:Y:S05]  /*d770*/  BSYNC B3 ;  /* 0x0000000000037941 */ /* 0x000fea0003800000 */
.L_x_4555:
        /* <DEDUP_REMOVED lines=89> */
.L_x_4662:
        /* <DEDUP_REMOVED lines=8> */
.L_x_4663:
[----:B------:R-:W-:Y:S05]  /*dd90*/  BSYNC B0 ;  /* 0x0000000000007941 */ /* 0x000fea0003800000 */
.L_x_4661:
[----:B------:R-:W-:Y:S04]  /*dda0*/  IADD3 R9, R9, -0x1, RZ ;  /* 0xffffffff09097810 */ /* 0x000fe80007ffe0ff */
[----:B------:R-:W-:Y:S11]  /*ddb0*/  ISETP.GT.AND P0, PT, R9, R103, PT ;  /* 0x000000670900720c */ /* 0x000ff60003f04270 */
[----:B------:R-:W-:Y:S02]  /*ddc0*/  @!UPT UIADD3 URZ, URZ, URZ, URZ ;  /* 0x0000003f3f3ff290 */ /* 0x000fe4000fffe03f */
[----:B------:R-:W-:-:S05]  /*ddd0*/  @P0 BRA `(.L_x_4664) ;  /* 0xffff53a000000947 */ /* 0x000fca000383ffff */
.L_x_4546:
        /* <DEDUP_REMOVED lines=108> */
.L_x_4673:
[----:B------:R-:W-:Y:S05]  /*e4a0*/  BSYNC B0 ;  /* 0x0000000000007941 */ /* 0x000fea0003800000 */
.L_x_4672:
[----:B-----5:R3:W-:Y:S02]  /*e4b0*/  STS.128 [R247], R24 ;  /* 0x00000018f7007388 */ /* 0x0207e40000000c00 */
.L_x_4671:
[----:B------:R-:W-:Y:S05]  /*e4c0*/  BSYNC B1 ;  /* 0x0000000000017941 */ /* 0x000fea0003800000 */
.L_x_4670:
        /* <DEDUP_REMOVED lines=47> */
.L_x_4677:
[----:B------:R-:W-:Y:S05]  /*e7c0*/  BSYNC B0 ;  /* 0x0000000000007941 */ /* 0x000fea0003800000 */
.L_x_4676:
[----:B-----5:R1:W-:Y:S02]  /*e7d0*/  STS.128 [R247+0x2000], R24 ;  /* 0x00200018f7007388 */ /* 0x0203e40000000c00 */
.L_x_4675:
[----:B------:R-:W-:Y:S05]  /*e7e0*/  BSYNC B1 ;  /* 0x0000000000017941 */ /* 0x000fea0003800000 */
.L_x_4674:
        /* <DEDUP_REMOVED lines=47> */
.L_x_4681:
[----:B------:R-:W-:Y:S05]  /*eae0*/  BSYNC B0 ;  /* 0x0000000000007941 */ /* 0x000fea0003800000 */
.L_x_4680:
[----:B-----5:R3:W-:Y:S02]  /*eaf0*/  STS.128 [R247+0x4000], R24 ;  /* 0x00400018f7007388 */ /* 0x0207e40000000c00 */
.L_x_4679:
[----:B------:R-:W-:Y:S05]  /*eb00*/  BSYNC B1 ;  /* 0x0000000000017941 */ /* 0x000fea0003800000 */
.L_x_4678:
        /* <DEDUP_REMOVED lines=46> */
.L_x_4683:
[----:B------:R-:W-:Y:S05]  /*edf0*/  BSYNC B0 ;  /* 0x0000000000007941 */ /* 0x000fea0003800000 */
.L_x_4682:
[----:B-----5:R3:W-:Y:S02]  /*ee00*/  STS.128 [R247+0x6000], R24 ;  /* 0x00600018f7007388 */ /* 0x0207e40000000c00 */
.L_x_4669:
[----:B------:R-:W-:Y:S05]  /*ee10*/  BSYNC B2 ;  /* 0x0000000000027941 */ /* 0x000fea0003800000 */
.L_x_4668:
        /* <DEDUP_REMOVED lines=60> */
.L_x_4689:
[----:B------:R-:W-:Y:S05]  /*f1e0*/  BSYNC B0 ;  /* 0x0000000000007941 */ /* 0x000fea0003800000 */
.L_x_4688:
[----:B-----5:R3:W-:Y:S02]  /*f1f0*/  STS.128 [R247+0x800], R24 ;  /* 0x00080018f7007388 */ /* 0x0207e40000000c00 */
.L_x_4687:
[----:B------:R-:W-:Y:S05]  /*f200*/  BSYNC B1 ;  /* 0x0000000000017941 */ /* 0x000fea0003800000 */
.L_x_4686:
        /* <DEDUP_REMOVED lines=47> */
.L_x_4693:
[----:B------:R-:W-:Y:S05]  /*f500*/  BSYNC B0 ;  /* 0x0000000000007941 */ /* 0x000fea0003800000 */
.L_x_4692:
[----:B-----5:R3:W-:Y:S02]  /*f510*/  STS.128 [R247+0x2800], R24 ;  /* 0x00280018f7007388 */ /* 0x0207e40000000c00 */
.L_x_4691:
[----:B------:R-:W-:Y:S05]  /*f520*/  BSYNC B1 ;  /* 0x0000000000017941 */ /* 0x000fea0003800000 */
.L_x_4690:
        /* <DEDUP_REMOVED lines=47> */
.L_x_4697:
[----:B------:R-:W-:Y:S05]  /*f820*/  BSYNC B0 ;  /* 0x0000000000007941 */ /* 0x000fea0003800000 */
.L_x_4696:
[----:B-----5:R3:W-:Y:S02]  /*f830*/  STS.128 [R247+0x4800], R24 ;  /* 0x00480018f7007388 */ /* 0x0207e40000000c00 */
.L_x_4695:
[----:B------:R-:W-:Y:S05]  /*f840*/  BSYNC B1 ;  /* 0x0000000000017941 */ /* 0x000fea0003800000 */
.L_x_4694:
        /* <DEDUP_REMOVED lines=45> */
.L_x_4699:
[----:B------:R-:W-:Y:S05]  /*fb20*/  BSYNC B0 ;  /* 0x0000000000007941 */ /* 0x000fea0003800000 */
.L_x_4698:
[----:B-----5:R1:W-:Y:S02]  /*fb30*/  STS.128 [R247+0x6800], R44 ;  /* 0x0068002cf7007388 */ /* 0x0203e40000000c00 */
.L_x_4685:
[----:B------:R-:W-:Y:S05]  /*fb40*/  BSYNC B2 ;  /* 0x0000000000027941 */ /* 0x000fea0003800000 */
.L_x_4684:
        /* <DEDUP_REMOVED lines=60> */
.L_x_4705:
[----:B------:R-:W-:Y:S05]  /*ff10*/  BSYNC B0 ;  /* 0x0000000000007941 */ /* 0x000fea0003800000 */
.L_x_4704:
[----:B-----5:R3:W-:Y:S02]  /*ff20*/  STS.128 [R247+0x1000], R24 ;  /* 0x00100018f7007388 */ /* 0x0207e40000000c00 */
.L_x_4703:
[----:B------:R-:W-:Y:S05]  /*ff30*/  BSYNC B1 ;  /* 0x0000000000017941 */ /* 0x000fea0003800000 */
.L_x_4702:
        /* <DEDUP_REMOVED lines=46> */
.L_x_4709:
[----:B------:R-:W-:Y:S05]  /*10220*/  BSYNC B0 ;  /* 0x0000000000007941 */ /* 0x000fea0003800000 */
.L_x_4708:
[----:B-----5:R3:W-:Y:S02]  /*10230*/  STS.128 [R247+0x3000], R24 ;  /* 0x00300018f7007388 */ /* 0x0207e40000000c00 */
.L_x_4707:
[----:B------:R-:W-:Y:S05]  /*10240*/  BSYNC B1 ;  /* 0x0000000000017941 */ /* 0x000fea0003800000 */
.L_x_4706:
        /* <DEDUP_REMOVED lines=46> */
.L_x_4713:
[----:B------:R-:W-:Y:S05]  /*10530*/  BSYNC B0 ;  /* 0x0000000000007941 */ /* 0x000fea0003800000 */
.L_x_4712:
[----:B-----5:R3:W-:Y:S02]  /*10540*/  STS.128 [R247+0x5000], R24 ;  /* 0x00500018f7007388 */ /* 0x0207e40000000c00 */
.L_x_4711:
[----:B------:R-:W-:Y:S05]  /*10550*/  BSYNC B1 ;  /* 0x0000000000017941 */ /* 0x000fea0003800000 */
.L_x_4710:
        /* <DEDUP_REMOVED lines=47> */
.L_x_4715:
[----:B------:R-:W-:Y:S05]  /*10850*/  BSYNC B0 ;  /* 0x0000000000007941 */ /* 0x000fea0003800000 */
.L_x_4714:
[----:B-----5:R3:W-:Y:S02]  /*10860*/  STS.128 [R247+0x7000], R24 ;  /* 0x00700018f7007388 */ /* 0x0207e40000000c00 */
.L_x_4701:
[----:B------:R-:W-:Y:S05]  /*10870*/  BSYNC B2 ;  /* 0x0000000000027941 */ /* 0x000fea0003800000 */
.L_x_4700:
        /* <DEDUP_REMOVED lines=60> */
.L_x_4720:
[----:B------:R-:W-:Y:S05]  /*10c40*/  BSYNC B0 ;  /* 0x0000000000007941 */ /* 0x000fea0003800000 */
.L_x_4719:
[----:B-----5:R1:W-:Y:S02]  /*10c50*/  STS.128 [R247+0x1800], R20 ;  /* 0x00180014f7007388 */ /* 0x0203e40000000c00 */
.L_x_4718:
[----:B------:R-:W-:Y:S05]  /*10c60*/  BSYNC B1 ;  /* 0x0000000000017941 */ /* 0x000fea0003800000 */
.L_x_4717:
        /* <DEDUP_REMOVED lines=46> */
.L_x_4724:
[----:B------:R-:W-:Y:S05]  /*10f50*/  BSYNC B0 ;  /* 0x0000000000007941 */ /* 0x000fea0003800000 */
.L_x_4723:
[----:B-----5:R1:W-:Y:S02]  /*10f60*/  STS.128 [R247+0x3800], R16 ;  /* 0x00380010f7007388 */ /* 0x0203e40000000c00 */
.L_x_4722:
[----:B------:R-:W-:Y:S05]  /*10f70*/  BSYNC B1 ;  /* 0x0000000000017941 */ /* 0x000fea0003800000 */
.L_x_4721:
        /* <DEDUP_REMOVED lines=48> */
.L_x_4728:
[----:B------:R-:W-:Y:S05]  /*11280*/  BSYNC B0 ;  /* 0x0000000000007941 */ /* 0x000fea0003800000 */
.L_x_4727:
[----:B-----5:R1:W-:Y:S02]  /*11290*/  STS.128 [R247+0x5800], R16 ;  /* 0x00580010f7007388 */ /* 0x0203e40000000c00 */
.L_x_4726:
[----:B------:R-:W-:Y:S05]  /*112a0*/  BSYNC B1 ;  /* 0x0000000000017941 */ /* 0x000fea0003800000 */
.L_x_4725:
        /* <DEDUP_REMOVED lines=45> */
.L_x_4730:
[----:B------:R-:W-:Y:S05]  /*11580*/  BSYNC B0 ;  /* 0x0000000000007941 */ /* 0x000fea0003800000 */
.L_x_4729:
[----:B-----5:R1:W-:Y:S01]  /*11590*/  STS.128 [R247+0x7800], R40 ;  /* 0x00780028f7007388 */ /* 0x0203e20000000c00 */
[----:B------:R-:W-:Y:S05]  /*115a0*/  BRA `(.L_x_4716) ;  /* 0x0000672000007947 */ /* 0x000fea0003800000 */
.L_x_4667:
        /* <DEDUP_REMOVED lines=89> */
.L_x_4736:
[----:B------:R-:W-:Y:S05]  /*11b40*/  BSYNC B0 ;  /* 0x0000000000007941 */ /* 0x000fea0003800000 */
.L_x_4735:
[----:B-----5:R3:W-:Y:S02]  /*11b50*/  STS.128 [R247], R32 ;  /* 0x00000020f7007388 */ /* 0x0207e40000000c00 */
.L_x_4734:
[----:B------:R-:W-:Y:S05]  /*11b60*/  BSYNC B1 ;  /* 0x0000000000017941 */ /* 0x000fea0003800000 */
.L_x_4733:
        /* <DEDUP_REMOVED lines=87> */
.L_x_4740:
[----:B------:R-:W-:Y:S05]  /*120e0*/  BSYNC B0 ;  /* 0x0000000000007941 */ /* 0x000fea0003800000 */
.L_x_4739:
[----:B-----5:R1:W-:Y:S02]  /*120f0*/  STS.128 [R247+0x2000], R32 ;  /* 0x00200020f7007388 */ /* 0x0203e40000000c00 */
.L_x_4738:
[----:B------:R-:W-:Y:S05]  /*12100*/  BSYNC B1 ;  /* 0x0000000000017941 */ /* 0x000fea0003800000 */
.L_x_4737:
        /* <DEDUP_REMOVED lines=87> */
.L_x_4744:
[----:B------:R-:W-:Y:S05]  /*12680*/  BSYNC B0 ;  /* 0x0000000000007941 */ /* 0x000fea0003800000 */
.L_x_4743:
[----:B-----5:R3:W-:Y:S02]  /*12690*/  STS.128 [R247+0x4000], R32 ;  /* 0x00400020f7007388 */ /* 0x0207e40000000c00 */
.L_x_4742:
[----:B------:R-:W-:Y:S05]  /*126a0*/  BSYNC B1 ;  /* 0x0000000000017941 */ /* 0x000fea0003800000 */
.L_x_4741:
        /* <DEDUP_REMOVED lines=86> */
.L_x_4746:
[----:B------:R-:W-:Y:S05]  /*12c10*/  BSYNC B0 ;  /* 0x0000000000007941 */ /* 0x000fea0003800000 */
.L_x_4745:
[----:B-----5:R3:W-:Y:S02]  /*12c20*/  STS.128 [R247+0x6000], R32 ;  /* 0x00600020f7007388 */ /* 0x0207e40000000c00 */
.L_x_4732:
[----:B------:R-:W-:Y:S05]  /*12c30*/  BSYNC B2 ;  /* 0x0000000000027941 */ /* 0x000fea0003800000 */
.L_x_4731:
        /* <DEDUP_REMOVED lines=94> */
.L_x_4752:
[----:B------:R-:W-:Y:S05]  /*13220*/  BSYNC B0 ;  /* 0x0000000000007941 */ /* 0x000fea0003800000 */
.L_x_4751:
[----:B-----5:R3:W-:Y:S02]  /*13230*/  STS.128 [R247+0x800], R32 ;  /* 0x00080020f7007388 */ /* 0x0207e40000000c00 */
.L_x_4750:
[----:B------:R-:W-:Y:S05]  /*13240*/  BSYNC B1 ;  /* 0x0000000000017941 */ /* 0x000fea0003800000 */
.L_x_4749:
        /* <DEDUP_REMOVED lines=90> */
.L_x_4756:
[----:B------:R-:W-:Y:S05]  /*137f0*/  BSYNC B0 ;  /* 0x0000000000007941 */ /* 0x000fea0003800000 */
.L_x_4755:
[----:B-----5:R3:W-:Y:S02]  /*13800*/  STS.128 [R247+0x2800], R32 ;  /* 0x00280020f7007388 */ /* 0x0207e40000000c00 */
.L_x_4754:
[----:B------:R-:W-:Y:S05]  /*13810*/  BSYNC B1 ;  /* 0x0000000000017941 */ /* 0x000fea0003800000 */
.L_x_4753:
        /* <DEDUP_REMOVED lines=90> */
.L_x_4760:
[----:B------:R-:W-:Y:S05]  /*13dc0*/  BSYNC B0 ;  /* 0x0000000000007941 */ /* 0x000fea0003800000 */
.L_x_4759:
[----:B-----5:R3:W-:Y:S02]  /*13dd0*/  STS.128 [R247+0x4800], R32 ;  /* 0x00480020f7007388 */ /* 0x0207e40000000c00 */
.L_x_4758:
[----:B------:R-:W-:Y:S05]  /*13de0*/  BSYNC B1 ;  /* 0x0000000000017941 */ /* 0x000fea0003800000 */
.L_x_4757:
        /* <DEDUP_REMOVED lines=90> */
.L_x_4762:
[----:B------:R-:W-:Y:S05]  /*14390*/  BSYNC B0 ;  /* 0x0000000000007941 */ /* 0x000fea0003800000 */
.L_x_4761:
[----:B-----5:R1:W-:Y:S02]  /*143a0*/  STS.128 [R247+0x6800], R20 ;  /* 0x00680014f7007388 */ /* 0x0203e40000000c00 */
.L_x_4748:
[----:B------:R-:W-:Y:S05]  /*143b0*/  BSYNC B2 ;  /* 0x0000000000027941 */ /* 0x000fea0003800000 */
.L_x_4747:
        /* <DEDUP_REMOVED lines=95> */
.L_x_4768:
[----:B------:R-:W-:Y:S05]  /*149b0*/  BSYNC B0 ;  /* 0x0000000000007941 */ /* 0x000fea0003800000 */
.L_x_4767:
[----:B-----5:R3:W-:Y:S02]  /*149c0*/  STS.128 [R247+0x1000], R32 ;  /* 0x00100020f7007388 */ /* 0x0207e40000000c00 */
.L_x_4766:
[----:B------:R-:W-:Y:S05]  /*149d0*/  BSYNC B1 ;  /* 0x0000000000017941 */ /* 0x000fea0003800000 */
.L_x_4765:
        /* <DEDUP_REMOVED lines=90> */
.L_x_4772:
[----:B------:R-:W-:Y:S05]  /*14f80*/  BSYNC B0 ;  /* 0x0000000000007941 */ /* 0x000fea0003800000 */
.L_x_4771:
[----:B-----5:R3:W-:Y:S02]  /*14f90*/  STS.128 [R247+0x3000], R32 ;  /* 0x00300020f7007388 */ /* 0x0207e40000000c00 */
.L_x_4770:
[----:B------:R-:W-:Y:S05]  /*14fa0*/  BSYNC B1 ;  /* 0x0000000000017941 */ /* 0x000fea0003800000 */
.L_x_4769:
        /* <DEDUP_REMOVED lines=90> */
.L_x_4776:
[----:B------:R-:W-:Y:S05]  /*15550*/  BSYNC B0 ;  /* 0x0000000000007941 */ /* 0x000fea0003800000 */
.L_x_4775:
[----:B-----5:R3:W-:Y:S02]  /*15560*/  STS.128 [R247+0x5000], R32 ;  /* 0x00500020f7007388 */ /* 0x0207e40000000c00 */
.L_x_4774:
[----:B------:R-:W-:Y:S05]  /*15570*/  BSYNC B1 ;  /* 0x0000000000017941 */ /* 0x000fea0003800000 */
.L_x_4773:
        /* <DEDUP_REMOVED lines=92> */
.L_x_4778:
[----:B------:R-:W-:Y:S05]  /*15b40*/  BSYNC B0 ;  /* 0x0000000000007941 */ /* 0x000fea0003800000 */
.L_x_4777:
[----:B-----5:R1:W-:Y:S02]  /*15b50*/  STS.128 [R247+0x7000], R24 ;  /* 0x00700018f7007388 */ /* 0x0203e40000000c00 */
.L_x_4764:
[----:B------:R-:W-:Y:S05]  /*15b60*/  BSYNC B2 ;  /* 0x0000000000027941 */ /* 0x000fea0003800000 */
.L_x_4763:
        /* <DEDUP_REMOVED lines=96> */
.L_x_4782:
[----:B------:R-:W-:Y:S05]  /*16170*/  BSYNC B0 ;  /* 0x0000000000007941 */ /* 0x000fea0003800000 */
.L_x_4781:
[----:B-----5:R1:W-:Y:S02]  /*16180*/  STS.128 [R247+0x1800], R20 ;  /* 0x00180014f7007388 */ /* 0x0203e40000000c00 */
.L_x_4780:
[----:B------:R-:W-:Y:S05]  /*16190*/  BSYNC B1 ;  /* 0x0000000000017941 */ /* 0x000fea0003800000 */
.L_x_4779:
        /* <DEDUP_REMOVED lines=92> */
.L_x_4786:
[----:B------:R-:W-:Y:S05]  /*16760*/  BSYNC B0 ;  /* 0x0000000000007941 */ /* 0x000fea0003800000 */
.L_x_4785:
[----:B-----5:R1:W-:Y:S02]  /*16770*/  STS.128 [R247+0x3800], R16 ;  /* 0x00380010f7007388 */ /* 0x0203e40000000c00 */
.L_x_4784:
[----:B------:R-:W-:Y:S05]  /*16780*/  BSYNC B1 ;  /* 0x0000000000017941 */ /* 0x000fea0003800000 */
.L_x_4783:
        /* <DEDUP_REMOVED lines=93> */
.L_x_4790:
[----:B------:R-:W-:Y:S05]  /*16d60*/  BSYNC B0 ;  /* 0x0000000000007941 */ /* 0x000fea0003800000 */
.L_x_4789:
[----:B-----5:R1:W-:Y:S02]  /*16d70*/  STS.128 [R247+0x5800], R16 ;  /* 0x00580010f7007388 */ /* 0x0203e40000000c00 */
.L_x_4788:
[----:B------:R-:W-:Y:S05]  /*16d80*/  BSYNC B1 ;  /* 0x0000000000017941 */ /* 0x000fea0003800000 */
.L_x_4787:
        /* <DEDUP_REMOVED lines=92> */
.L_x_4792:
[----:B------:R-:W-:Y:S05]  /*17350*/  BSYNC B0 ;  /* 0x0000000000007941 */ /* 0x000fea0003800000 */
.L_x_4791:
[----:B-----5:R1:W-:Y:S01]  /*17360*/  STS.128 [R247+0x7800], R16 ;  /* 0x00780010f7007388 */ /* 0x0203e20000000c00 */
[----:B------:R-:W-:Y:S05]  /*17370*/  BRA `(.L_x_4716) ;  /* 0x0000095000007947 */ /* 0x000fea0003800000 */
.L_x_4666:
        /* <DEDUP_REMOVED lines=37> */
.L_x_4794:
[----:B------:R-:W-:Y:S05]  /*175d0*/  BSYNC B0 ;  /* 0x0000000000007941 */ /* 0x000fea0003800000 */
.L_x_4793:
        /* <DEDUP_REMOVED lines=36> */
.L_x_4796:
[----:B------:R-:W-:Y:S05]  /*17820*/  BSYNC B0 ;  /* 0x0000000000007941 */ /* 0x000fea0003800000 */
.L_x_4795:
        /* <DEDUP_REMOVED lines=36> */
.L_x_4798:
[----:B------:R-:W-:Y:S05]  /*17a70*/  BSYNC B0 ;  /* 0x0000000000007941 */ /* 0x000fea0003800000 */
.L_x_4797:
        /* <DEDUP_REMOVED lines=37> */
.L_x_4716:
[----:B------:R-:W-:Y:S05]  /*17cd0*/  BSYNC B3 ;  /* 0x0000000000037941 */ /* 0x000fea0003800000 */
.L_x_4665:
        /* <DEDUP_REMOVED lines=34> */
.L_x_4800:
[----:B------:R-:W-:Y:S05]  /*17f00*/  BSYNC B0 ;  /* 0x0000000000007941 */ /* 0x000fea0003800000 */
.L_x_4799:
        /* <DEDUP_REMOVED lines=38> */
.L_x_4802:
[----:B------:R-:W-:Y:S05]  /*18170*/  BSYNC B0 ;  /* 0x0000000000007941 */ /* 0x000fea0003800000 */
.L_x_4801:
        /* <DEDUP_REMOVED lines=40> */
.L_x_4804:
[----:B------:R-:W-:Y:S05]  /*18400*/  BSYNC B0 ;  /* 0x0000000000007941 */ /* 0x000fea0003800000 */
.L_x_4803:
        /* <DEDUP_REMOVED lines=41> */
.L_x_4806:
[----:B------:R-:W-:Y:S05]  /*186a0*/  BSYNC B0 ;  /* 0x0000000000007941 */ /* 0x000fea0003800000 */
.L_x_4805:
        /* <DEDUP_REMOVED lines=56> */
.L_x_4808:
[----:B-1----:R-:W-:Y:S05]  /*18a30*/  BSYNC B0 ;  /* 0x0000000000007941 */ /* 0x002fea0003800000 */
.L_x_4807:
        /* <DEDUP_REMOVED lines=40> */
.L_x_4810:
[----:B------:R-:W-:Y:S05]  /*18cc0*/  BSYNC B0 ;  /* 0x0000000000007941 */ /* 0x000fea0003800000 */
.L_x_4809:
        /* <DEDUP_REMOVED lines=42> */
.L_x_4812:
[----:B------:R-:W-:Y:S05]  /*18f70*/  BSYNC B0 ;  /* 0x0000000000007941 */ /* 0x000fea0003800000 */
.L_x_4811:
        /* <DEDUP_REMOVED lines=47> */
.L_x_4814:
[----:B------:R-:W-:Y:S05]  /*19270*/  BSYNC B0 ;  /* 0x0000000000007941 */ /* 0x000fea0003800000 */
.L_x_4813:
[C---:B------:R-:W-:Y:S01]  /*19280*/  IMAD.SHL.U32 R2, R70.reuse, 0x40, RZ ;  /* 0x0000004046027824 */ /* 0x040fe200078e00ff */
[----:B------:R-:W-:Y:S01]  /*19290*/  R2P PR, R70, 0x6 ;  /* 0x0000000646007804 */ /* 0x000fe20000000000 */
[----:B------:R-:W-:Y:S01]  /*192a0*/  IMAD.SHL.U32 R178, R178, 0x8, RZ ;  /* 0x00000008b2b27824 */ /* 0x000fe200078e00ff */
[----:B--2---:R-:W2:Y:S01]  /*192b0*/  LD.E R53, [R14.64+0x18c] ;  /* 0x00018c060e357980 */ /* 0x004ea2000c101900 */
[----:B------:R-:W-:Y:S01]  /*192c0*/  IMAD R230, R69, 0x400, R56 ;  /* 0x0000040045e67824 */ /* 0x000fe200078e0238 */
[----:B------:R-:W-:Y:S01]  /*192d0*/  LOP3.LUT R5, R2, 0x1c0, RZ, 0xc0, !PT ;  /* 0x000001c002057812 */ /* 0x000fe200078ec0ff */
[----:B------:R-:W-:Y:S01]  /*192e0*/  IMAD.IADD R52, R13, 0x1, R52 ;  /* 0x000000010d347824 */ /* 0x000fe200078e0234 */
        /* <DEDUP_REMOVED lines=203> */
[C---:B------:R-:W-:Y:S08]  /*19fa0*/  HMMA.16816.F32.BF16 R48, R8.reuse, R96, R48 ;  /* 0x000000600830723c */ /* 0x040ff00000041830 */
[----:B------:R-:W-:Y:S01]  /*19fb0*/  HMMA.16816.F32.BF16 R44, R8, R98, R44 ;  /* 0x00000062082c723c */ /* 0x000fe2000004182c */
[----:B------:R-:W2:Y:S07]  /*19fc0*/  LDSM.16.M88.4 R8, [R227+0x7800] ;  /* 0x00780000e308783b */ /* 0x000eae0000000200 */
[C---:B------:R-:W-:Y:S08]  /*19fd0*/  HMMA.16816.F32.BF16 R64, R36.reuse, R84, R64 ;  /* 0x000000542440723c */ /* 0x040ff00000041840 */
[----:B------:R-:W-:Y:S08]  /*19fe0*/  HMMA.16816.F32.BF16 R80, R36, R86, R80 ;  /* 0x000000562450723c */ /* 0x000ff00000041850 */
[C---:B------:R-:W-:Y:S08]  /*19ff0*/  HMMA.16816.F32.BF16 R76, R4.reuse, R40, R76 ;  /* 0x00000028044c723c */ /* 0x040ff0000004184c */
[----:B------:R-:W-:Y:S01]  /*1a000*/  HMMA.16816.F32.BF16 R92, R4, R42, R92 ;  /* 0x0000002a045c723c */ /* 0x000fe2000004185c */
[----:B------:R-:W-:Y:S07]  /*1a010*/  LDSM.16.M88.4 R40, [R220+0x6800] ;  /* 0x00680000dc28783b */ /* 0x000fee0000000200 */
[C---:B-1----:R-:W-:Y:S08]  /*1a020*/  HMMA.16816.F32.BF16 R48, R36.reuse, R20, R48 ;  /* 0x000000142430723c */ /* 0x042ff00000041830 */
[----:B------:R-:W-:Y:S01]  /*1a030*/  HMMA.16816.F32.BF16 R44, R36, R22, R44 ;  /* 0x00000016242c723c */ /* 0x000fe2000004182c */
[----:B------:R-:W-:Y:S07]  /*1a040*/  LDSM.16.M88.4 R20, [R220+0x7800] ;  /* 0x00780000dc14783b */ /* 0x000fee0000000200 */
[C---:B------:R-:W-:Y:S08]  /*1a050*/  HMMA.16816.F32.BF16 R64, R4.reuse, R32, R64 ;  /* 0x000000200440723c */ /* 0x040ff00000041840 */
[----:B------:R-:W-:Y:S01]  /*1a060*/  HMMA.16816.F32.BF16 R80, R4, R34, R80 ;  /* 0x000000220450723c */ /* 0x000fe20000041850 */
[----:B------:R-:W1:Y:S07]  /*1a070*/  LDSM.16.M88.4 R32, [R224+0xf800] ;  /* 0x00f80000e020783b */ /* 0x000e6e0000000200 */
[C---:B------:R-:W-:Y:S08]  /*1a080*/  HMMA.16816.F32.BF16 R76, R16.reuse, R28, R76 ;  /* 0x0000001c104c723c */ /* 0x040ff0000004184c */
[----:B------:R-:W-:Y:S01]  /*1a090*/  HMMA.16816.F32.BF16 R92, R16, R30, R92 ;  /* 0x0000001e105c723c */ /* 0x000fe2000004185c */
[----:B------:R-:W3:Y:S01]  /*1a0a0*/  LDSM.16.M88.4 R28, [R220+0x7000] ;  /* 0x00700000dc1c783b */ /* 0x000ee20000000200 */
[----:B------:R-:W-:Y:S01]  /*1a0b0*/  IMAD R12, R69, 0x10, R12 ;  /* 0x00000010450c7824 */ /* 0x000fe200078e020c */
[----:B------:R-:W-:-:S02]  /*1a0c0*/  IADD3 R104, R52, 0x18, RZ ;  /* 0x0000001834687810 */ /* 0x000fc40007ffe0ff */
[C---:B------:R-:W-:Y:S02]  /*1a0d0*/  IADD3 R58, R52.reuse, 0x8, RZ ;  /* 0x00000008343a7810 */ /* 0x040fe40007ffe0ff */
[C---:B------:R-:W-:Y:S01]  /*1a0e0*/  IADD3 R102, R52.reuse, 0x10, RZ ;  /* 0x0000001034667810 */ /* 0x040fe20007ffe0ff */
[C---:B--2---:R-:W-:Y:S01]  /*1a0f0*/  HMMA.16816.F32.BF16 R48, R4.reuse, R8, R48 ;  /* 0x000000080430723c */ /* 0x044fe20000041830 */
[C---:B------:R-:W-:Y:S02]  /*1a100*/  IADD3 R100, R52.reuse, 0x11, RZ ;  /* 0x0000001134647810 */ /* 0x040fe40007ffe0ff */
[C---:B------:R-:W-:Y:S02]  /*1a110*/  IADD3 R70, R52.reuse, 0x9, RZ ;  /* 0x0000000934467810 */ /* 0x040fe40007ffe0ff */
[C---:B------:R-:W-:Y:S02]  /*1a120*/  IADD3 R106, R52.reuse, 0x19, RZ ;  /* 0x00000019346a7810 */ /* 0x040fe40007ffe0ff */
[C---:B------:R-:W-:Y:S01]  /*1a130*/  IADD3 R84, R52.reuse, 0x21, RZ ;  /* 0x0000002134547810 */ /* 0x040fe20007ffe0ff */
[----:B------:R-:W-:Y:S01]  /*1a140*/  HMMA.16816.F32.BF16 R44, R4, R10, R44 ;  /* 0x0000000a042c723c */ /* 0x000fe2000004182c */
[----:B------:R-:W-:Y:S01]  /*1a150*/  IADD3 R112, R52, 0x29, RZ ;  /* 0x0000002934707810 */ /* 0x000fe20007ffe0ff */
[----:B------:R-:W-:Y:S01]  /*1a160*/  FMUL.FTZ R86, R90, R53 ;  /* 0x000000355a567220 */ /* 0x000fe20000410000 */
[----:B------:R-:W-:-:S02]  /*1a170*/  IADD3 R110, R52, 0x28, RZ ;  /* 0x00000028346e7810 */ /* 0x000fc40007ffe0ff */
[C---:B------:R-:W-:Y:S01]  /*1a180*/  IADD3 R54, R52.reuse, 0x1, RZ ;  /* 0x0000000134367810 */ /* 0x040fe20007ffe0ff */
[----:B------:R-:W-:Y:S01]  /*1a190*/  MUFU.TANH R122, R122 ;  /* 0x0000007a007a7308 */ /* 0x000fe20000002400 */
[C---:B------:R-:W-:Y:S01]  /*1a1a0*/  IADD3 R114, R52.reuse, 0x30, RZ ;  /* 0x0000003034727810 */ /* 0x040fe20007ffe0ff */
[----:B------:R-:W-:Y:S01]  /*1a1b0*/  HMMA.16816.F32.BF16 R64, R16, R60, R64 ;  /* 0x0000003c1040723c */ /* 0x000fe20000041840 */
[----:B------:R-:W-:Y:S01]  /*1a1c0*/  IADD3 R116, R52, 0x38, RZ ;  /* 0x0000003834747810 */ /* 0x000fe20007ffe0ff */
[----:B------:R-:W-:-:S06]  /*1a1d0*/  DEPBAR.LE SB0, 0x0 ;  /* 0x000080000000791a */ /* 0x000fcc0000000000 */
[C---:B------:R-:W-:Y:S08]  /*1a1e0*/  HMMA.16816.F32.BF16 R80, R16.reuse, R62, R80 ;  /* 0x0000003e1050723c */ /* 0x040ff00000041850 */
[C---:B-1----:R-:W-:Y:S08]  /*1a1f0*/  HMMA.16816.F32.BF16 R48, R16.reuse, R32, R48 ;  /* 0x000000201030723c */ /* 0x042ff00000041830 */
[----:B------:R-:W-:Y:S08]  /*1a200*/  HMMA.16816.F32.BF16 R44, R16, R34, R44 ;  /* 0x00000022102c723c */ /* 0x000ff0000004182c */
[C---:B------:R-:W-:Y:S08]  /*1a210*/  HMMA.16816.F32.BF16 R92, R24.reuse, R42, R92 ;  /* 0x0000002a185c723c */ /* 0x040ff0000004185c */
[C---:B------:R-:W-:Y:S08]  /*1a220*/  HMMA.16816.F32.BF16 R76, R24.reuse, R40, R76 ;  /* 0x00000028184c723c */ /* 0x040ff0000004184c */
[C---:B---3--:R-:W-:Y:S08]  /*1a230*/  HMMA.16816.F32.BF16 R64, R24.reuse, R28, R64 ;  /* 0x0000001c1840723c */ /* 0x048ff00000041840 */
[----:B------:R-:W-:Y:S01]  /*1a240*/  HMMA.16816.F32.BF16 R80, R24, R30, R80 ;  /* 0x0000001e1850723c */ /* 0x000fe20000041850 */
[----:B------:R-:W-:-:S02]  /*1a250*/  FMUL.FTZ R41, R88, R53 ;  /* 0x0000003558297220 */ /* 0x000fc40000410000 */
[----:B------:R-:W-:-:S05]  /*1a260*/  FMUL.FTZ R92, R92, R53 ;  /* 0x000000355c5c7220 */ /* 0x000fca0000410000 */
[----:B------:R-:W-:Y:S01]  /*1a270*/  HMMA.16816.F32.BF16 R48, R24, R20, R48 ;  /* 0x000000141830723c */ /* 0x000fe20000041830 */
[----:B------:R-:W-:-:S07]  /*1a280*/  FMUL.FTZ R42, R76, R53 ;  /* 0x000000354c2a7220 */ /* 0x000fce0000410000 */
[----:B------:R-:W-:Y:S01]  /*1a290*/  HMMA.16816.F32.BF16 R44, R24, R22, R44 ;  /* 0x00000016182c723c */ /* 0x000fe2000004182c */
[----:B------:R-:W-:Y:S01]  /*1a2a0*/  I2F R109, R104 ;  /* 0x00000068006d7306 */ /* 0x000fe20000201400 */
[-C--:B------:R-:W-:Y:S01]  /*1a2b0*/  FMUL.FTZ R76, R79, R53.reuse ;  /* 0x000000354f4c7220 */ /* 0x080fe20000410000 */
[----:B------:R-:W-:Y:S01]  /*1a2c0*/  IADD3 R71, R12, 0x1, R71 ;  /* 0x000000010c477810 */ /* 0x000fe20007ffe047 */
[----:B------:R-:W-:-:S05]  /*1a2d0*/  FMUL.FTZ R60, R91, R53 ;  /* 0x000000355b3c7220 */ /* 0x000fca0000410000 */
[----:B------:R-:W1:Y:S01]  /*1a2e0*/  MUFU.TANH R29, R92 ;  /* 0x0000005c001d7308 */ /* 0x000e620000002400 */
[----:B------:R-:W-:Y:S01]  /*1a2f0*/  FMUL.FTZ R28, R93, R53 ;  /* 0x000000355d1c7220 */ /* 0x000fe20000410000 */
[----:B------:R-:W-:Y:S01]  /*1a300*/  IADD3 R2, R68, R71, -R244 ;  /* 0x0000004744027210 */ /* 0x000fe20007ffe8f4 */
[----:B------:R-:W-:-:S05]  /*1a310*/  FMUL.FTZ R8, R95, R53 ;  /* 0x000000355f087220 */ /* 0x000fca0000410000 */
[----:B------:R-:W-:Y:S01]  /*1a320*/  I2F R103, R58 ;  /* 0x0000003a00677306 */ /* 0x000fe20000201400 */
[----:B------:R-:W-:-:S07]  /*1a330*/  FMUL.FTZ R30, R65, R53 ;  /* 0x00000035411e7220 */ /* 0x000fce0000410000 */
[----:B------:R-:W2:Y:S01]  /*1a340*/  MUFU.TANH R41, R41 ;  /* 0x0000002900297308 */ /* 0x000ea20000002400 */
[----:B------:R-:W-:Y:S02]  /*1a350*/  IMAD.IADD R3, R3, 0x1, R2 ;  /* 0x0000000103037824 */ /* 0x000fe400078e0202 */
[----:B------:R-:W-:-:S05]  /*1a360*/  FMUL.FTZ R21, R81, R53 ;  /* 0x0000003551157220 */ /* 0x000fca0000410000 */
[----:B------:R-:W-:Y:S01]  /*1a370*/  I2F R107, R102 ;  /* 0x00000066006b7306 */ /* 0x000fe20000201400 */
[----:B------:R-:W-:-:S07]  /*1a380*/  FMUL.FTZ R40, R89, R53 ;  /* 0x0000003559287220 */ /* 0x000fce0000410000 */
[----:B------:R-:W-:Y:S01]  /*1a390*/  I2F R111, R100 ;  /* 0x00000064006f7306 */ /* 0x000fe20000201400 */
[----:B------:R-:W-:-:S07]  /*1a3a0*/  FMUL.FTZ R34, R82, R53 ;  /* 0x0000003552227220 */ /* 0x000fce0000410000 */
[----:B------:R-:W3:Y:S08]  /*1a3b0*/  MUFU.TANH R42, R42 ;  /* 0x0000002a002a7308 */ /* 0x000ef00000002400 */
[----:B------:R-:W4:Y:S01]  /*1a3c0*/  MUFU.TANH R76, R76 ;  /* 0x0000004c004c7308 */ /* 0x000f220000002400 */
[----:B------:R-:W-:-:S07]  /*1a3d0*/  IMNMX R2, R3, R68, PT ;  /* 0x0000004403027217 */ /* 0x000fce0003800200 */
[----:B------:R-:W-:Y:S01]  /*1a3e0*/  I2F R105, R70 ;  /* 0x0000004600697306 */ /* 0x000fe20000201400 */
[----:B------:R-:W-:-:S07]  /*1a3f0*/  IADD3 R9, R3, 0x8, RZ ;  /* 0x0000000803097810 */ /* 0x000fce0007ffe0ff */
[----:B------:R-:W2:Y:S01]  /*1a400*/  MUFU.TANH R60, R60 ;  /* 0x0000003c003c7308 */ /* 0x000ea20000002400 */
[----:B-1----:R-:W-:-:S07]  /*1a410*/  FFMA.FTZ R12, R0, R109, R29 ;  /* 0x0000006d000c7223 */ /* 0x002fce000001001d */
[----:B------:R-:W-:Y:S01]  /*1a420*/  I2F R113, R106 ;  /* 0x0000006a00717306 */ /* 0x000fe20000201400 */
[----:B------:R-:W-:-:S07]  /*1a430*/  FMUL.FTZ R23, R50, R53 ;  /* 0x0000003532177220 */ /* 0x000fce0000410000 */
[----:B------:R-:W1:Y:S01]  /*1a440*/  MUFU.TANH R28, R28 ;  /* 0x0000001c001c7308 */ /* 0x000e620000002400 */
[----:B------:R-:W-:-:S07]  /*1a450*/  FMUL.FTZ R62, R94, R53 ;  /* 0x000000355e3e7220 */ /* 0x000fce0000410000 */
[----:B------:R-:W-:Y:S01]  /*1a460*/  I2F R85, R84 ;  /* 0x0000005400557306 */ /* 0x000fe20000201400 */
[----:B--2---:R-:W-:-:S07]  /*1a470*/  FFMA.FTZ R41, R0, R103, R41 ;  /* 0x0000006700297223 */ /* 0x004fce0000010029 */
[----:B------:R-:W2:Y:S01]  /*1a480*/  MUFU.TANH R8, R8 ;  /* 0x0000000800087308 */ /* 0x000ea20000002400 */
[----:B------:R-:W-:-:S07]  /*1a490*/  FMUL.FTZ R29, R44, R53 ;  /* 0x000000352c1d7220 */ /* 0x000fce0000410000 */
[----:B------:R-:W1:Y:S01]  /*1a4a0*/  MUFU.TANH R30, R30 ;  /* 0x0000001e001e7308 */ /* 0x000e620000002400 */
[-C--:B------:R-:W-:Y:S01]  /*1a4b0*/  FMUL.FTZ R43, R77, R53.reuse ;  /* 0x000000354d2b7220 */ /* 0x080fe20000410000 */
[----:B------:R-:W-:Y:S01]  /*1a4c0*/  ISETP.GE.AND P5, PT, R58, R2, PT ;  /* 0x000000023a00720c */ /* 0x000fe20003fa6270 */
[----:B------:R-:W-:Y:S01]  /*1a4d0*/  FMUL.FTZ R61, R78, R53 ;  /* 0x000000354e3d7220 */ /* 0x000fe20000410000 */
[----:B------:R-:W-:-:S04]  /*1a4e0*/  IMNMX R3, R9, R68, PT ;  /* 0x0000004409037217 */ /* 0x000fc80003800200 */
[----:B------:R-:W-:Y:S01]  /*1a4f0*/  I2F R119, R112 ;  /* 0x0000007000777306 */ /* 0x000fe20000201400 */
[----:B------:R-:W-:Y:S01]  /*1a500*/  FMUL.FTZ R32, R67, R53 ;  /* 0x0000003543207220 */ /* 0x000fe20000410000 */
[----:B------:R-:W-:-:S06]  /*1a510*/  FSEL R20, R41, -INF , !P5 ;  /* 0xff80000029147808 */ /* 0x000fcc0006800000 */
[----:B------:R-:W1:Y:S01]  /*1a520*/  MUFU.TANH R21, R21 ;  /* 0x0000001500157308 */ /* 0x000e620000002400 */
[----:B------:R-:W-:Y:S01]  /*1a530*/  FMUL.FTZ R33, R80, R53 ;  /* 0x0000003550217220 */ /* 0x000fe20000410000 */
[----:B------:R-:W-:Y:S01]  /*1a540*/  ISETP.GE.AND P3, PT, R102, R2, PT ;  /* 0x000000026600720c */ /* 0x000fe20003f66270 */
[----:B---3--:R-:W-:-:S05]  /*1a550*/  FFMA.FTZ R5, R0, R107, R42 ;  /* 0x0000006b00057223 */ /* 0x008fca000001002a */
[----:B------:R-:W-:Y:S01]  /*1a560*/  I2F R117, R110 ;  /* 0x0000006e00757306 */ /* 0x000fe20000201400 */
[----:B----4-:R-:W-:Y:S01]  /*1a570*/  FFMA.FTZ R9, R0, R111, R76 ;  /* 0x0000006f00097223 */ /* 0x010fe2000001004c */
[----:B------:R-:W-:Y:S01]  /*1a580*/  ISETP.GE.AND P5, PT, R100, R3, PT ;  /* 0x000000036400720c */ /* 0x000fe20003fa6270 */
[----:B------:R-:W-:-:S05]  /*1a590*/  FMUL.FTZ R36, R64, R53 ;  /* 0x0000003540247220 */ /* 0x000fca0000410000 */
[----:B------:R-:W-:Y:S01]  /*1a5a0*/  MUFU.TANH R40, R40 ;  /* 0x0000002800287308 */ /* 0x000fe20000002400 */
[----:B------:R-:W-:-:S07]  /*1a5b0*/  FMUL.FTZ R31, R66, R53 ;  /* 0x00000035421f7220 */ /* 0x000fce0000410000 */
[----:B------:R-:W3:Y:S01]  /*1a5c0*/  MUFU.TANH R86, R86 ;  /* 0x0000005600567308 */ /* 0x000ee20000002400 */
[----:B------:R-:W-:-:S07]  /*1a5d0*/  FFMA.FTZ R17, R0, R105, R60 ;  /* 0x0000006900117223 */ /* 0x000fce000001003c */
[----:B------:R-:W4:Y:S01]  /*1a5e0*/  MUFU.TANH R34, R34 ;  /* 0x0000002200227308 */ /* 0x000f220000002400 */
[----:B------:R-:W-:-:S07]  /*1a5f0*/  IADD3 R108, R52, 0x20, RZ ;  /* 0x00000020346c7810 */ /* 0x000fce0007ffe0ff */
[----:B------:R-:W3:Y:S01]  /*1a600*/  I2F R101, R54 ;  /* 0x0000003600657306 */ /* 0x000ee20000201400 */
[----:B------:R-:W-:Y:S01]  /*1a610*/  ISETP.GE.AND P1, PT, R70, R3, PT ;  /* 0x000000034600720c */ /* 0x000fe20003f26270 */
[----:B-1----:R-:W-:Y:S01]  /*1a620*/  FFMA.FTZ R11, R0, R113, R28 ;  /* 0x00000071000b7223 */ /* 0x002fe2000001001c */
[----:B------:R-:W-:-:S05]  /*1a630*/  FSEL R5, R5, -INF , !P3 ;  /* 0xff80000005057808 */ /* 0x000fca0005800000 */
[----:B------:R-:W-:Y:S01]  /*1a640*/  I2F R73, R114 ;  /* 0x0000007200497306 */ /* 0x000fe20000201400 */
[----:B------:R-:W-:Y:S01]  /*1a650*/  FMUL.FTZ R22, R49, R53 ;  /* 0x0000003531167220 */ /* 0x000fe20000410000 */
[----:B------:R-:W-:Y:S01]  /*1a660*/  FSEL R9, R9, -INF , !P5 ;  /* 0xff80000009097808 */ /* 0x000fe20006800000 */
[----:B--2---:R-:W-:-:S05]  /*1a670*/  FFMA.FTZ R16, R0, R113, R8 ;  /* 0x0000007100107223 */ /* 0x004fca0000010008 */
[----:B------:R-:W1:Y:S01]  /*1a680*/  MUFU.TANH R23, R23 ;  /* 0x0000001700177308 */ /* 0x000e620000002400 */
[----:B------:R-:W-:Y:S01]  /*1a690*/  FMUL.FTZ R28, R51, R53 ;  /* 0x00000035331c7220 */ /* 0x000fe20000410000 */
[----:B------:R-:W-:Y:S01]  /*1a6a0*/  ISETP.GE.AND P3, PT, R106, R3, PT ;  /* 0x000000036a00720c */ /* 0x000fe20003f66270 */
[----:B------:R-:W-:-:S05]  /*1a6b0*/  FFMA.FTZ R30, R0, R85, R30 ;  /* 0x00000055001e7223 */ /* 0x000fca000001001e */
[----:B------:R-:W-:Y:S01]  /*1a6c0*/  I2F R125, R116 ;  /* 0x00000074007d7306 */ /* 0x000fe20000201400 */
[-C--:B------:R-:W-:Y:S01]  /*1a6d0*/  FMUL.FTZ R35, R83, R53.reuse ;  /* 0x0000003553237220 */ /* 0x080fe20000410000 */
[----:B------:R-:W-:Y:S01]  /*1a6e0*/  ISETP.GE.AND P5, PT, R84, R2, PT ;  /* 0x000000025400720c */ /* 0x000fe20003fa6270 */
[----:B------:R-:W-:-:S05]  /*1a6f0*/  FMUL.FTZ R37, R48, R53 ;  /* 0x0000003530257220 */ /* 0x000fca0000410000 */
[----:B------:R-:W2:Y:S01]  /*1a700*/  MUFU.TANH R62, R62 ;  /* 0x0000003e003e7308 */ /* 0x000ea20000002400 */
[----:B------:R-:W-:-:S07]  /*1a710*/  IADD3 R72, R52, 0x31, RZ ;  /* 0x0000003134487810 */ /* 0x000fce0007ffe0ff */
[----:B------:R-:W1:Y:S01]  /*1a720*/  MUFU.TANH R29, R29 ;  /* 0x0000001d001d7308 */ /* 0x000e620000002400 */
[----:B------:R-:W-:-:S07]  /*1a730*/  FSEL R17, R17, -INF , !P1 ;  /* 0xff80000011117808 */ /* 0x000fce0004800000 */
[----:B------:R-:W-:Y:S01]  /*1a740*/  MUFU.TANH R43, R43 ;  /* 0x0000002b002b7308 */ /* 0x000fe20000002400 */
[----:B------:R-:W-:-:S07]  /*1a750*/  ISETP.GE.AND P1, PT, R106, R2, PT ;  /* 0x000000026a00720c */ /* 0x000fce0003f26270 */
[----:B------:R-:W1:Y:S01]  /*1a760*/  MUFU.TANH R61, R61 ;  /* 0x0000003d003d7308 */ /* 0x000e620000002400 */
[----:B------:R-:W-:Y:S01]  /*1a770*/  FSEL R16, R16, -INF , !P3 ;  /* 0xff80000010107808 */ /* 0x000fe20005800000 */
[----:B------:R-:W-:Y:S01]  /*1a780*/  FFMA.FTZ R21, R0, R119, R21 ;  /* 0x0000007700157223 */ /* 0x000fe20000010015 */
[----:B------:R-:W-:-:S05]  /*1a790*/  FSEL R180, R30, -INF , !P5 ;  /* 0xff8000001eb47808 */ /* 0x000fca0006800000 */
[----:B------:R-:W1:Y:S01]  /*1a7a0*/  MUFU.TANH R32, R32 ;  /* 0x0000002000207308 */ /* 0x000e620000002400 */
[----:B------:R-:W-:Y:S01]  /*1a7b0*/  ISETP.GE.AND P3, PT, R112, R2, PT ;  /* 0x000000027000720c */ /* 0x000fe20003f66270 */
[----:B------:R-:W-:-:S06]  /*1a7c0*/  FMUL.FTZ R30, R45, R53 ;  /* 0x000000352d1e7220 */ /* 0x000fcc0000410000 */
[----:B------:R-:W1:Y:S01]  /*1a7d0*/  MUFU.TANH R33, R33 ;  /* 0x0000002100217308 */ /* 0x000e620000002400 */
[C---:B---3--:R-:W-:Y:S01]  /*1a7e0*/  FFMA.FTZ R86, R0.reuse, R103, R86 ;  /* 0x0000006700567223 */ /* 0x048fe20000010056 */
[----:B------:R-:W-:Y:S01]  /*1a7f0*/  FSEL R11, R11, -INF , !P1 ;  /* 0xff8000000b0b7808 */ /* 0x000fe20004800000 */
[----:B------:R-:W-:-:S05]  /*1a800*/  FFMA.FTZ R19, R0, R105, R40 ;  /* 0x0000006900137223 */ /* 0x000fca0000010028 */
[----:B------:R-:W-:Y:S01]  /*1a810*/  I2F R115, R108 ;  /* 0x0000006c00737306 */ /* 0x000fe20000201400 */
[----:B----4-:R-:W-:Y:S01]  /*1a820*/  FFMA.FTZ R25, R0, R117, R34 ;  /* 0x0000007500197223 */ /* 0x010fe20000010022 */
[----:B------:R-:W-:Y:S01]  /*1a830*/  IADD3 R118, R52, 0x39, RZ ;  /* 0x0000003934767810 */ /* 0x000fe20007ffe0ff */
[----:B------:R-:W-:-:S05]  /*1a840*/  FMUL.FTZ R46, R46, R53 ;  /* 0x000000352e2e7220 */ /* 0x000fca0000410000 */
[----:B------:R-:W3:Y:S01]  /*1a850*/  MUFU.TANH R36, R36 ;  /* 0x0000002400247308 */ /* 0x000ee20000002400 */
[----:B------:R-:W-:Y:S01]  /*1a860*/  ISETP.GE.AND P2, PT, R58, R3, PT ;  /* 0x000000033a00720c */ /* 0x000fe20003f46270 */
[----:B------:R-:W-:-:S06]  /*1a870*/  FFMA.FTZ R6, R0, R101, R120 ;  /* 0x0000006500067223 */ /* 0x000fcc0000010078 */
[----:B------:R-:W4:Y:S01]  /*1a880*/  MUFU.TANH R31, R31 ;  /* 0x0000001f001f7308 */ /* 0x000f220000002400 */
[-C--:B------:R-:W-:Y:S01]  /*1a890*/  ISETP.GE.AND P0, PT, R70, R2.reuse, PT ;  /* 0x000000024600720c */ /* 0x080fe20003f06270 */
[----:B------:R-:W-:Y:S01]  /*1a8a0*/  FFMA.FTZ R7, R0, R101, R122 ;  /* 0x0000006500077223 */ /* 0x000fe2000001007a */
[----:B------:R-:W-:Y:S01]  /*1a8b0*/  ISETP.GE.AND P1, PT, R110, R3, PT ;  /* 0x000000036e00720c */ /* 0x000fe20003f26270 */
[----:B------:R-:W-:Y:S01]  /*1a8c0*/  FMUL.FTZ R47, R47, R53 ;  /* 0x000000352f2f7220 */ /* 0x000fe20000410000 */
[----:B------:R-:W-:-:S03]  /*1a8d0*/  ISETP.GE.AND P6, PT, R54, R2, PT ;  /* 0x000000023600720c */ /* 0x000fc60003fc6270 */
[----:B------:R-:W-:Y:S01]  /*1a8e0*/  I2F R121, R72 ;  /* 0x0000004800797306 */ /* 0x000fe20000201400 */
[----:B------:R-:W-:Y:S01]  /*1a8f0*/  ISETP.GE.AND P4, PT, R54, R3, PT ;  /* 0x000000033600720c */ /* 0x000fe20003f86270 */
[----:B-1----:R-:W-:Y:S01]  /*1a900*/  FFMA.FTZ R189, R0, R73, R23 ;  /* 0x0000004900bd7223 */ /* 0x002fe20000010017 */
[----:B------:R-:W-:-:S05]  /*1a910*/  FSEL R182, R21, -INF , !P3 ;  /* 0xff80000015b67808 */ /* 0x000fca0005800000 */
[----:B------:R-:W1:Y:S01]  /*1a920*/  MUFU.TANH R22, R22 ;  /* 0x0000001600167308 */ /* 0x000e620000002400 */
[----:B------:R-:W-:Y:S01]  /*1a930*/  FSEL R18, R86, -INF , !P2 ;  /* 0xff80000056127808 */ /* 0x000fe20005000000 */
[----:B--2---:R-:W-:-:S06]  /*1a940*/  FFMA.FTZ R62, R0, R109, R62 ;  /* 0x0000006d003e7223 */ /* 0x004fcc000001003e */
[----:B------:R-:W2:Y:S01]  /*1a950*/  MUFU.TANH R28, R28 ;  /* 0x0000001c001c7308 */ /* 0x000ea20000002400 */
[----:B------:R-:W-:Y:S01]  /*1a960*/  FSEL R19, R19, -INF , !P0 ;  /* 0xff80000013137808 */ /* 0x000fe20004000000 */
[----:B------:R-:W-:Y:S01]  /*1a970*/  FFMA.FTZ R191, R0, R125, R29 ;  /* 0x0000007d00bf7223 */ /* 0x000fe2000001001d */
[----:B------:R-:W-:-:S05]  /*1a980*/  FSEL R25, R25, -INF , !P1 ;  /* 0xff80000019197808 */ /* 0x000fca0004800000 */
[----:B------:R-:W1:Y:S01]  /*1a990*/  MUFU.TANH R35, R35 ;  /* 0x0000002300237308 */ /* 0x000e620000002400 */
[----:B------:R-:W-:Y:S01]  /*1a9a0*/  FSEL R6, R6, -INF , !P6 ;  /* 0xff80000006067808 */ /* 0x000fe20007000000 */
[----:B------:R-:W-:-:S06]  /*1a9b0*/  FFMA.FTZ R10, R0, R107, R61 ;  /* 0x0000006b000a7223 */ /* 0x000fcc000001003d */
[----:B------:R-:W1:Y:S01]  /*1a9c0*/  MUFU.TANH R37, R37 ;  /* 0x0000002500257308 */ /* 0x000e620000002400 */
[----:B------:R-:W-:Y:S01]  /*1a9d0*/  FSEL R7, R7, -INF , !P4 ;  /* 0xff80000007077808 */ /* 0x000fe20006000000 */
[----:B------:R-:W-:Y:S01]  /*1a9e0*/  FFMA.FTZ R4, R0, R111, R43 ;  /* 0x0000006f00047223 */ /* 0x000fe2000001002b */
[C---:B------:R-:W-:Y:S02]  /*1a9f0*/  ISETP.GE.AND P2, PT, R104.reuse, R2, PT ;  /* 0x000000026800720c */ /* 0x040fe40003f46270 */
[----:B------:R-:W-:-:S03]  /*1aa00*/  ISETP.GE.AND P0, PT, R104, R3, PT ;  /* 0x000000036800720c */ /* 0x000fc60003f06270 */
[----:B------:R-:W1:Y:S01]  /*1aa10*/  MUFU.TANH R21, R46 ;  /* 0x0000002e00157308 */ /* 0x000e620000002400 */
[-C--:B------:R-:W-:Y:S02]  /*1aa20*/  ISETP.GE.AND P1, PT, R116, R2.reuse, PT ;  /* 0x000000027400720c */ /* 0x080fe40003f26270 */
[----:B------:R-:W-:Y:S02]  /*1aa30*/  ISETP.GE.AND P6, PT, R102, R3, PT ;  /* 0x000000036600720c */ /* 0x000fe40003fc6270 */
[----:B------:R-:W-:-:S03]  /*1aa40*/  ISETP.GE.AND P4, PT, R100, R2, PT ;  /* 0x000000026400720c */ /* 0x000fc60003f86270 */
[----:B------:R-:W1:Y:S01]  /*1aa50*/  I2F R59, R52 ;  /* 0x00000034003b7306 */ /* 0x000e620000201400 */
[----:B------:R-:W-:Y:S01]  /*1aa60*/  FSEL R12, R12, -INF , !P2 ;  /* 0xff8000000c0c7808 */ /* 0x000fe20005000000 */
[----:B------:R-:W-:Y:S01]  /*1aa70*/  FFMA.FTZ R26, R0, R85, R32 ;  /* 0x00000055001a7223 */ /* 0x000fe20000010020 */
[----:B------:R-:W-:-:S05]  /*1aa80*/  FSEL R8, R62, -INF , !P0 ;  /* 0xff8000003e087808 */ /* 0x000fca0004000000 */
[----:B------:R-:W-:Y:S01]  /*1aa90*/  I2F R123, R118 ;  /* 0x00000076007b7306 */ /* 0x000fe20000201400 */
[----:B------:R-:W-:Y:S01]  /*1aaa0*/  FFMA.FTZ R33, R0, R117, R33 ;  /* 0x0000007500217223 */ /* 0x000fe20000010021 */
[----:B------:R-:W-:-:S06]  /*1aab0*/  FSEL R191, R191, -INF , !P1 ;  /* 0xff800000bfbf7808 */ /* 0x000fcc0004800000 */
[----:B------:R-:W1:Y:S01]  /*1aac0*/  MUFU.TANH R75, R75 ;  /* 0x0000004b004b7308 */ /* 0x000e620000002400 */
[----:B------:R-:W-:Y:S01]  /*1aad0*/  FSEL R10, R10, -INF , !P6 ;  /* 0xff8000000a0a7808 */ /* 0x000fe20007000000 */
[----:B---3--:R-:W-:-:S06]  /*1aae0*/  FFMA.FTZ R36, R0, R115, R36 ;  /* 0x0000007300247223 */ /* 0x008fcc0000010024 */
[----:B------:R-:W3:Y:S01]  /*1aaf0*/  MUFU.TANH R30, R30 ;  /* 0x0000001e001e7308 */ /* 0x000ee20000002400 */
[----:B------:R-:W-:Y:S01]  /*1ab00*/  FSEL R4, R4, -INF , !P4 ;  /* 0xff80000004047808 */ /* 0x000fe20006000000 */
[----:B----4-:R-:W-:-:S06]  /*1ab10*/  FFMA.FTZ R27, R0, R115, R31 ;  /* 0x00000073001b7223 */ /* 0x010fcc000001001f */
[----:B------:R-:W4:Y:S01]  /*1ab20*/  MUFU.TANH R23, R47 ;  /* 0x0000002f00177308 */ /* 0x000f220000002400 */
[----:B------:R-:W-:Y:S02]  /*1ab30*/  ISETP.GE.AND P2, PT, R84, R3, PT ;  /* 0x000000035400720c */ /* 0x000fe40003f46270 */
[-C--:B------:R-:W-:Y:S02]  /*1ab40*/  ISETP.GE.AND P0, PT, R110, R2.reuse, PT ;  /* 0x000000026e00720c */ /* 0x080fe40003f06270 */
[----:B------:R-:W-:Y:S02]  /*1ab50*/  ISETP.GT.AND P1, PT, R250, R239, PT ;  /* 0x000000effa00720c */ /* 0x000fe40003f24270 */
[C---:B------:R-:W-:Y:S02]  /*1ab60*/  ISETP.GE.AND P6, PT, R108.reuse, R2, PT ;  /* 0x000000026c00720c */ /* 0x040fe40003fc6270 */
[----:B------:R-:W-:Y:S01]  /*1ab70*/  ISETP.GE.AND P4, PT, R108, R3, PT ;  /* 0x000000036c00720c */ /* 0x000fe20003f86270 */
[-C--:B-1----:R-:W-:Y:S01]  /*1ab80*/  FFMA.FTZ R22, R0, R121.reuse, R22 ;  /* 0x0000007900167223 */ /* 0x082fe20000010016 */
[----:B------:R-:W-:Y:S01]  /*1ab90*/  FSEL R26, R26, -INF , !P2 ;  /* 0xff8000001a1a7808 */ /* 0x000fe20005000000 */
[C---:B--2---:R-:W-:Y:S01]  /*1aba0*/  FFMA.FTZ R28, R0.reuse, R121, R28 ;  /* 0x00000079001c7223 */ /* 0x044fe2000001001c */
[----:B------:R-:W-:Y:S01]  /*1abb0*/  FSEL R181, R33, -INF , !P0 ;  /* 0xff80000021b57808 */ /* 0x000fe20004000000 */
[----:B------:R-:W-:Y:S01]  /*1abc0*/  FFMA.FTZ R24, R0, R119, R35 ;  /* 0x0000007700187223 */ /* 0x000fe20000010023 */
[----:B------:R-:W-:Y:S01]  /*1abd0*/  FSEL R179, R36, -INF , !P6 ;  /* 0xff80000024b37808 */ /* 0x000fe20007000000 */
[----:B------:R-:W-:Y:S01]  /*1abe0*/  FFMA.FTZ R37, R0, R73, R37 ;  /* 0x0000004900257223 */ /* 0x000fe20000010025 */
[----:B------:R-:W-:-:S02]  /*1abf0*/  FSEL R27, R27, -INF , !P4 ;  /* 0xff8000001b1b7808 */ /* 0x000fc40006000000 */
[CC--:B------:R-:W-:Y:S02]  /*1ac00*/  ISETP.GE.AND P2, PT, R72.reuse, R2.reuse, PT ;  /* 0x000000024800720c */ /* 0x0c0fe40003f46270 */
[-C--:B------:R-:W-:Y:S02]  /*1ac10*/  ISETP.GE.AND P0, PT, R72, R3.reuse, PT ;  /* 0x000000034800720c */ /* 0x080fe40003f06270 */
[-C--:B------:R-:W-:Y:S02]  /*1ac20*/  ISETP.GE.AND P6, PT, R112, R3.reuse, PT ;  /* 0x000000037000720c */ /* 0x080fe40003fc6270 */
[C---:B------:R-:W-:Y:S02]  /*1ac30*/  ISETP.GE.AND P4, PT, R114.reuse, R2, PT ;  /* 0x000000027200720c */ /* 0x040fe40003f86270 */
[----:B------:R-:W-:Y:S01]  /*1ac40*/  ISETP.GE.AND P5, PT, R114, R3, PT ;  /* 0x000000037200720c */ /* 0x000fe20003fa6270 */
[----:B------:R-:W-:Y:S01]  /*1ac50*/  FFMA.FTZ R29, R0, R125, R21 ;  /* 0x0000007d001d7223 */ /* 0x000fe20000010015 */
[----:B------:R-:W-:Y:S01]  /*1ac60*/  FSEL R193, R22, -INF , !P2 ;  /* 0xff80000016c17808 */ /* 0x000fe20005000000 */
[-C--:B------:R-:W-:Y:S01]  /*1ac70*/  FFMA.FTZ R21, R0, R59.reuse, R74 ;  /* 0x0000003b00157223 */ /* 0x080fe2000001004a */
[----:B------:R-:W-:Y:S01]  /*1ac80*/  FSEL R186, R28, -INF , !P0 ;  /* 0xff8000001cba7808 */ /* 0x000fe20004000000 */
[----:B------:R-:W-:Y:S01]  /*1ac90*/  FFMA.FTZ R22, R0, R59, R75 ;  /* 0x0000003b00167223 */ /* 0x000fe2000001004b */
[----:B------:R-:W-:Y:S01]  /*1aca0*/  FSEL R24, R24, -INF , !P6 ;  /* 0xff80000018187808 */ /* 0x000fe20007000000 */
[CC--:B---3--:R-:W-:Y:S01]  /*1acb0*/  FFMA.FTZ R30, R0.reuse, R123.reuse, R30 ;  /* 0x0000007b001e7223 */ /* 0x0c8fe2000001001e */
[----:B------:R-:W-:Y:S01]  /*1acc0*/  FSEL R195, R37, -INF , !P4 ;  /* 0xff80000025c37808 */ /* 0x000fe20006000000 */
[----:B----4-:R-:W-:Y:S01]  /*1acd0*/  FFMA.FTZ R28, R0, R123, R23 ;  /* 0x0000007b001c7223 */ /* 0x010fe20000010017 */
[----:B------:R-:W-:Y:S01]  /*1ace0*/  FSEL R189, R189, -INF , !P5 ;  /* 0xff800000bdbd7808 */ /* 0x000fe20006800000 */
[----:B------:R-:W-:Y:S01]  /*1acf0*/  BSSY B1, `(.L_x_4815) ;  /* 0x00000dc000017945 */ /* 0x000fe20003800000 */
[----:B------:R-:W-:-:S02]  /*1ad00*/  ISETP.GE.AND P3, PT, R116, R3, PT ;  /* 0x000000037400720c */ /* 0x000fc40003f66270 */
[CC--:B------:R-:W-:Y:S02]  /*1ad10*/  ISETP.GE.AND P6, PT, R52.reuse, R2.reuse, PT ;  /* 0x000000023400720c */ /* 0x0c0fe40003fc6270 */
[-C--:B------:R-:W-:Y:S02]  /*1ad20*/  ISETP.GE.AND P4, PT, R52, R3.reuse, PT ;  /* 0x000000033400720c */ /* 0x080fe40003f86270 */
        /* <DEDUP_REMOVED lines=19> */
[----:B------:R-:W-:Y:S02]  /*1ae60*/  FSEL R29, R29, -INF , !P3 ;  /* 0xff8000001d1d7808 */ /* 0x000fe40005800000 */
[----:B------:R-:W-:Y:S02]  /*1ae70*/  FSEL R21, R21, -INF , !P6 ;  /* 0xff80000015157808 */ /* 0x000fe40007000000 */
[----:B------:R-:W-:-:S02]  /*1ae80*/  FSEL R22, R22, -INF , !P4 ;  /* 0xff80000016167808 */ /* 0x000fc40006000000 */
        /* <DEDUP_REMOVED lines=23> */
[----:B------:R-:W-:-:S06]  /*1b000*/  IMAD.HI.U32 R38, R41, R38, R40 ;  /* 0x0000002629267227 */ /* 0x000fcc00078e0028 */
[----:B------:R-:W-:-:S04]  /*1b010*/  IMAD.HI.U32 R33, R38, R23, RZ ;  /* 0x0000001726217227 */ /* 0x000fc800078e00ff */
[----:B------:R-:W-:Y:S02]  /*1b020*/  IMAD.HI.U32 R35, R38, R31, RZ ;  /* 0x0000001f26237227 */ /* 0x000fe400078e00ff */
[----:B------:R-:W2:Y:S02]  /*1b030*/  LD.E.64 R38, [R14.64+0x20] ;  /* 0x000020060e267980 */ /* 0x000ea4000c101b00 */
[-C--:B------:R-:W-:Y:S02]  /*1b040*/  IMAD R23, R33, R30.reuse, R23 ;  /* 0x0000001e21177224 */ /* 0x080fe400078e0217 */
[----:B------:R-:W-:Y:S01]  /*1b050*/  IMAD R31, R35, R30, R31 ;  /* 0x0000001e231f7224 */ /* 0x000fe200078e021f */
[----:B------:R-:W-:Y:S02]  /*1b060*/  LOP3.LUT R30, RZ, R36, RZ, 0x33, !PT ;  /* 0x00000024ff1e7212 */ /* 0x000fe400078e33ff */
        /* <DEDUP_REMOVED lines=8> */
[----:B------:R-:W-:Y:S02]  /*1b0f0*/  ISETP.GE.AND P2, PT, R34, RZ, PT ;  /* 0x000000ff2200720c */ /* 0x000fe40003f46270 */
        /* <DEDUP_REMOVED lines=26> */
.L_x_4818:
[----:B------:R-:W2:Y:S02]  /*1b2a0*/  LD.E R30, [R14.64+0x38] ;  /* 0x000038060e1e7980 */ /* 0x000ea4000c101900 */
[----:B--2---:R-:W-:-:S04]  /*1b2b0*/  LEA R30, -R30, RZ, 0x6 ;  /* 0x000000ff1e1e7211 */ /* 0x004fc800078e31ff */
[----:B------:R-:W-:Y:S02]  /*1b2c0*/  SHF.R.S32.HI R23, RZ, 0x1f, R30 ;  /* 0x0000001fff177819 */ /* 0x000fe4000001141e */
.L_x_4819:
[----:B------:R-:W-:Y:S05]  /*1b2d0*/  BSYNC B0 ;  /* 0x0000000000007941 */ /* 0x000fea0003800000 */
.L_x_4817:
        /* <DEDUP_REMOVED lines=125> */
.L_x_4816:
[----:B------:R-:W-:Y:S05]  /*1bab0*/  BSYNC B1 ;  /* 0x0000000000017941 */ /* 0x000fea0003800000 */
.L_x_4815:
[----:B-1----:R1:W2:Y:S01]  /*1bac0*/  LD.E R31, [R14.64+0xdc] ;  /* 0x0000dc060e1f7980 */ /* 0x0022a2000c101900 */
[----:B------:R-:W-:-:S02]  /*1bad0*/  FMNMX.FTZ R13, R21, R6, !PT ;  /* 0x00000006150d7209 */ /* 0x000fc40007810000 */
[----:B------:R-:W-:Y:S02]  /*1bae0*/  SHF.L.U32 R234, R56, 0x1, RZ ;  /* 0x0000000138ea7819 */ /* 0x000fe400000006ff */
[----:B------:R-:W-:Y:S02]  /*1baf0*/  FMNMX.FTZ R30, R20, R13, !PT ;  /* 0x0000000d141e7209 */ /* 0x000fe40007810000 */
[----:B------:R-:W-:Y:S01]  /*1bb00*/  FMNMX.FTZ R13, R22, R7, !PT ;  /* 0x00000007160d7209 */ /* 0x000fe20007810000 */
[----:B------:R-:W-:Y:S01]  /*1bb10*/  LDSM.16.MT88.4 R156, [R234+0x10000] ;  /* 0x01000000ea9c783b */ /* 0x000fe20000004200 */
[----:B------:R-:W-:Y:S02]  /*1bb20*/  FMNMX.FTZ R30, R19, R30, !PT ;  /* 0x0000001e131e7209 */ /* 0x000fe40007810000 */
[----:B------:R-:W-:Y:S01]  /*1bb30*/  FMNMX.FTZ R32, R18, R13, !PT ;  /* 0x0000000d12207209 */ /* 0x000fe20007810000 */
[----:B------:R-:W-:Y:S01]  /*1bb40*/  LDSM.16.MT88.4 R40, [R234+0x12000] ;  /* 0x01200000ea28783b */ /* 0x000fe20000004200 */
[----:B------:R-:W-:-:S02]  /*1bb50*/  FMNMX.FTZ R23, R5, R30, !PT ;  /* 0x0000001e05177209 */ /* 0x000fc40007810000 */
[-C--:B------:R-:W-:Y:S01]  /*1bb60*/  LEA R233, R57, R234.reuse, 0x1 ;  /* 0x000000ea39e97211 */ /* 0x080fe200078e08ff */
        /* <DEDUP_REMOVED lines=8> */
[----:B------:R-:W-:Y:S01]  /*1bbf0*/  LEA R231, R55, R233, 0x1 ;  /* 0x000000e937e77211 */ /* 0x000fe200078e08ff */
[----:B------:R-:W-:Y:S01]  /*1bc00*/  LDSM.16.MT88.4 R48, [R233+0x12000] ;  /* 0x01200000e930783b */ /* 0x000fe20000004200 */
[----:B------:R-:W-:Y:S02]  /*1bc10*/  FMNMX.FTZ R13, R179, R30, !PT ;  /* 0x0000001eb30d7209 */ /* 0x000fe40007810000 */
[----:B------:R-:W-:Y:S01]  /*1bc20*/  FMNMX.FTZ R30, R10, R23, !PT ;  /* 0x000000170a1e7209 */ /* 0x000fe20007810000 */
[----:B------:R-:W-:Y:S01]  /*1bc30*/  LDSM.16.MT88.4 R132, [R231+0x10000] ;  /* 0x01000000e784783b */ /* 0x000fe20000004200 */
[----:B-1----:R-:W-:Y:S02]  /*1bc40*/  FMNMX.FTZ R14, R180, R13, !PT ;  /* 0x0000000db40e7209 */ /* 0x002fe40007810000 */
        /* <DEDUP_REMOVED lines=49> */
[----:B------:R-:W1:Y:S01]  /*1bf60*/  MUFU.EX2 R173, R173 ;  /* 0x000000ad00ad7308 */ /* 0x000e620000000800 */
[-CC-:B------:R-:W-:Y:S02]  /*1bf70*/  FFMA.FTZ R172, R5, R31.reuse, -R194.reuse ;  /* 0x0000001f05ac7223 */ /* 0x180fe400000108c2 */
[-CC-:B------:R-:W-:Y:S02]  /*1bf80*/  FFMA.FTZ R167, R4, R31.reuse, -R194.reuse ;  /* 0x0000001f04a77223 */ /* 0x180fe400000108c2 */
[----:B------:R-:W2:Y:S01]  /*1bf90*/  LDSM.16.MT88.4 R4, [R231+0x16000] ;  /* 0x01600000e704783b */ /* 0x000ea20000004200 */
[-CC-:B------:R-:W-:Y:S02]  /*1bfa0*/  FFMA.FTZ R168, R12, R31.reuse, -R194.reuse ;  /* 0x0000001f0ca87223 */ /* 0x180fe400000108c2 */
[----:B------:R-:W-:Y:S01]  /*1bfb0*/  MUFU.EX2 R174, R174 ;  /* 0x000000ae00ae7308 */ /* 0x000fe20000000800 */
[-C--:B------:R-:W-:Y:S01]  /*1bfc0*/  FFMA.FTZ R33, R11, R31.reuse, -R194 ;  /* 0x0000001f0b217223 */ /* 0x080fe200000108c2 */
[----:B------:R-:W3:Y:S01]  /*1bfd0*/  LDSM.16.MT88.4 R12, [R234+0x10800] ;  /* 0x01080000ea0c783b */ /* 0x000ee20000004200 */
[----:B------:R-:W-:-:S02]  /*1bfe0*/  FFMA.FTZ R171, R10, R31, -R30 ;  /* 0x0000001f0aab7223 */ /* 0x000fc4000001081e */
[-CC-:B------:R-:W-:Y:S02]  /*1bff0*/  FFMA.FTZ R34, R9, R31.reuse, -R30.reuse ;  /* 0x0000001f09227223 */ /* 0x180fe4000001081e */
[-CC-:B------:R-:W-:Y:S01]  /*1c000*/  FFMA.FTZ R35, R8, R31.reuse, -R30.reuse ;  /* 0x0000001f08237223 */ /* 0x180fe2000001081e */
[----:B------:R-:W4:Y:S01]  /*1c010*/  MUFU.EX2 R169, R169 ;  /* 0x000000a900a97308 */ /* 0x000f220000000800 */
[----:B------:R-:W5:Y:S01]  /*1c020*/  LDSM.16.MT88.4 R8, [R233+0x10800] ;  /* 0x01080000e908783b */ /* 0x000f620000004200 */
[----:B-1----:R-:W-:Y:S01]  /*1c030*/  F2FP.BF16.PACK_AB R128, R173, R176 ;  /* 0x000000b0ad80723e */ /* 0x002fe200000010ff */
[-C--:B------:R-:W-:Y:S02]  /*1c040*/  FFMA.FTZ R32, R16, R31.reuse, -R30 ;  /* 0x0000001f10207223 */ /* 0x080fe4000001081e */
[----:B------:R-:W1:Y:S01]  /*1c050*/  LDSM.16.MT88.4 R16, [R232+0x10800] ;  /* 0x01080000e810783b */ /* 0x000e620000004200 */
[-CC-:B------:R-:W-:Y:S02]  /*1c060*/  FFMA.FTZ R179, R179, R31.reuse, -R194.reuse ;  /* 0x0000001fb3b37223 */ /* 0x180fe400000108c2 */
[----:B------:R-:W-:Y:S01]  /*1c070*/  MUFU.EX2 R178, R178 ;  /* 0x000000b200b27308 */ /* 0x000fe20000000800 */
[----:B------:R-:W-:-:S02]  /*1c080*/  FFMA.FTZ R180, R180, R31, -R194 ;  /* 0x0000001fb4b47223 */ /* 0x000fc400000108c2 */
[-CC-:B------:R-:W-:Y:S02]  /*1c090*/  FFMA.FTZ R181, R181, R31.reuse, -R194.reuse ;  /* 0x0000001fb5b57223 */ /* 0x180fe400000108c2 */
[-C--:B------:R-:W-:Y:S02]  /*1c0a0*/  FFMA.FTZ R182, R182, R31.reuse, -R194 ;  /* 0x0000001fb6b67223 */ /* 0x080fe400000108c2 */
[-CC-:B------:R-:W-:Y:S01]  /*1c0b0*/  FFMA.FTZ R183, R27, R31.reuse, -R30.reuse ;  /* 0x0000001f1bb77223 */ /* 0x180fe2000001081e */
[----:B------:R-:W2:Y:S01]  /*1c0c0*/  MUFU.EX2 R175, R175 ;  /* 0x000000af00af7308 */ /* 0x000ea20000000800 */
[----:B----4-:R-:W-:Y:S01]  /*1c0d0*/  F2FP.BF16.PACK_AB R130, R169, R174 ;  /* 0x000000aea982723e */ /* 0x010fe200000010ff */
[-CC-:B------:R-:W-:Y:S02]  /*1c0e0*/  FFMA.FTZ R188, R26, R31.reuse, -R30.reuse ;  /* 0x0000001f1abc7223 */ /* 0x180fe4000001081e */
[-CC-:B------:R-:W-:Y:S02]  /*1c0f0*/  FFMA.FTZ R187, R25, R31.reuse, -R30.reuse ;  /* 0x0000001f19bb7223 */ /* 0x180fe4000001081e */
[----:B------:R-:W-:-:S02]  /*1c100*/  FFMA.FTZ R190, R24, R31, -R30 ;  /* 0x0000001f18be7223 */ /* 0x000fc4000001081e */
[----:B------:R-:W-:Y:S01]  /*1c110*/  MUFU.EX2 R177, R177 ;  /* 0x000000b100b17308 */ /* 0x000fe20000000800 */
[----:B------:R-:W-:Y:S01]  /*1c120*/  LDSM.16.MT88.4 R24, [R231+0x11000] ;  /* 0x01100000e718783b */ /* 0x000fe20000004200 */
[-CC-:B------:R-:W-:Y:S02]  /*1c130*/  FFMA.FTZ R196, R193, R31.reuse, -R194.reuse ;  /* 0x0000001fc1c47223 */ /* 0x180fe400000108c2 */
[-CC-:B------:R-:W-:Y:S02]  /*1c140*/  FFMA.FTZ R195, R195, R31.reuse, -R194.reuse ;  /* 0x0000001fc3c37223 */ /* 0x180fe400000108c2 */
[-CC-:B------:R-:W-:Y:S02]  /*1c150*/  FFMA.FTZ R191, R191, R31.reuse, -R194.reuse ;  /* 0x0000001fbfbf7223 */ /* 0x180fe400000108c2 */
[----:B------:R-:W4:Y:S01]  /*1c160*/  MUFU.EX2 R170, R170 ;  /* 0x000000aa00aa7308 */ /* 0x000f220000000800 */
[----:B--2---:R-:W-:Y:S01]  /*1c170*/  F2FP.BF16.PACK_AB R129, R175, R178 ;  /* 0x000000b2af81723e */ /* 0x004fe200000010ff */
[----:B------:R-:W-:-:S02]  /*1c180*/  FFMA.FTZ R192, R192, R31, -R194 ;  /* 0x0000001fc0c07223 */ /* 0x000fc400000108c2 */
[-CC-:B------:R-:W-:Y:S02]  /*1c190*/  FFMA.FTZ R189, R189, R31.reuse, -R30.reuse ;  /* 0x0000001fbdbd7223 */ /* 0x180fe4000001081e */
[-CC-:B------:R-:W-:Y:S02]  /*1c1a0*/  FFMA.FTZ R186, R186, R31.reuse, -R30.reuse ;  /* 0x0000001fbaba7223 */ /* 0x180fe4000001081e */
[----:B------:R-:W-:Y:S01]  /*1c1b0*/  MUFU.EX2 R172, R172 ;  /* 0x000000ac00ac7308 */ /* 0x000fe20000000800 */
[-CC-:B------:R-:W-:Y:S02]  /*1c1c0*/  FFMA.FTZ R193, R29, R31.reuse, -R30.reuse ;  /* 0x0000001f1dc17223 */ /* 0x180fe4000001081e */
[----:B------:R-:W-:Y:S02]  /*1c1d0*/  FFMA.FTZ R252, R28, R31, -R30 ;  /* 0x0000001f1cfc7223 */ /* 0x000fe4000001081e */
[----:B------:R-:W-:Y:S01]  /*1c1e0*/  FADD.FTZ R173, R176, R173 ;  /* 0x000000adb0ad7221 */ /* 0x000fe20000010000 */
[----:B------:R-:W-:Y:S01]  /*1c1f0*/  LDSM.16.MT88.4 R28, [R231+0x11800] ;  /* 0x01180000e71c783b */ /* 0x000fe20000004200 */
[----:B------:R-:W-:Y:S01]  /*1c200*/  FADD.FTZ R178, R178, R175 ;  /* 0x000000afb2b27221 */ /* 0x000fe20000010000 */
[----:B----4-:R-:W-:Y:S01]  /*1c210*/  F2FP.BF16.PACK_AB R131, R170, R177 ;  /* 0x000000b1aa83723e */ /* 0x010fe200000010ff */
[----:B------:R-:W2:Y:S01]  /*1c220*/  MUFU.EX2 R167, R167 ;  /* 0x000000a700a77308 */ /* 0x000ea20000000800 */
        /* <DEDUP_REMOVED lines=73> */
[C---:B-----5:R-:W-:Y:S08]  /*1c6c0*/  HMMA.16816.F32.BF16 R152, R4.reuse, R8, R152 ;  /* 0x000000080498723c */ /* 0x060ff00000041898 */
        /* <DEDUP_REMOVED lines=233> */
.L_x_4822:
[----:B------:R-:W-:Y:S02]  /*1d560*/  ULDC.64 UR4, c[0x0][0x118] ;  /* 0x0000460000047ab9 */ /* 0x000fe40000000a00 */
[----:B------:R-:W2:Y:S02]  /*1d570*/  LD.E R6, [R196.64+0x40] ;  /* 0x00004004c4067980 */ /* 0x000ea4000c101900 */
[----:B--2---:R-:W-:-:S04]  /*1d580*/  LEA R6, -R6, RZ, 0x6 ;  /* 0x000000ff06067211 */ /* 0x004fc800078e31ff */
[----:B------:R-:W-:Y:S02]  /*1d590*/  SHF.R.S32.HI R4, RZ, 0x1f, R6 ;  /* 0x0000001fff047819 */ /* 0x000fe40000011406 */
.L_x_4823:
[----:B------:R-:W-:Y:S05]  /*1d5a0*/  BSYNC B0 ;  /* 0x0000000000007941 */ /* 0x000fea0003800000 */
.L_x_4821:
        /* <DEDUP_REMOVED lines=129> */
[----:B------:R-:W2:Y:S04]  /*1ddc0*/  LDSM.16.M88.4 R32, [R227] ;  /* 0x00000000e320783b */ /* 0x000ea80000000200 */
[----:B-1----:R-:W1:Y:S04]  /*1ddd0*/  LDSM.16.M88.4 R28, [R223] ;  /* 0x00000000df1c783b */ /* 0x002e680000000200 */
[----:B------:R-:W1:Y:S04]  /*1dde0*/  LDSM.16.M88.4 R188, [R222] ;  /* 0x00000000debc783b */ /* 0x000e680000000200 */
[----:B------:R-:W1:Y:S04]  /*1ddf0*/  LDSM.16.M88.4 R176, [R221] ;  /* 0x00000000ddb0783b */ /* 0x000e680000000200 */
[----:B------:R-:W-:Y:S01]  /*1de00*/  LDSM.16.M88.4 R192, [R220+0x1000] ;  /* 0x00100000dcc0783b */ /* 0x000fe20000000200 */
[C---:B-----5:R-:W-:Y:S03]  /*1de10*/  HMMA.16816.F32.BF16 R24, R180.reuse, R20, RZ ;  /* 0x00000014b418723c */ /* 0x060fe600000418ff */
[----:B------:R-:W5:Y:S04]  /*1de20*/  LD.E R198, [R196.64+0x18c] ;  /* 0x00018c04c4c67980 */ /* 0x000f68000c101900 */
[----:B------:R-:W0:Y:S01]  /*1de30*/  LDGDEPBAR ;  /* 0x00000000000079af */ /* 0x000e220000000000 */
[C---:B---3--:R-:W-:Y:S08]  /*1de40*/  HMMA.16816.F32.BF16 R16, R180.reuse, R12, RZ ;  /* 0x0000000cb410723c */ /* 0x048ff000000418ff */
[C---:B------:R-:W-:Y:S08]  /*1de50*/  HMMA.16816.F32.BF16 R20, R180.reuse, R22, RZ ;  /* 0x00000016b414723c */ /* 0x040ff000000418ff */
[C---:B------:R-:W-:Y:S08]  /*1de60*/  HMMA.16816.F32.BF16 R12, R180.reuse, R14, RZ ;  /* 0x0000000eb40c723c */ /* 0x040ff000000418ff */
[C---:B----4-:R-:W-:Y:S08]  /*1de70*/  HMMA.16816.F32.BF16 R8, R180.reuse, R4, RZ ;  /* 0x00000004b408723c */ /* 0x050ff000000418ff */
[C---:B------:R-:W-:Y:S08]  /*1de80*/  HMMA.16816.F32.BF16 R4, R180.reuse, R6, RZ ;  /* 0x00000006b404723c */ /* 0x040ff000000418ff */
[C---:B--2---:R-:W-:Y:S08]  /*1de90*/  HMMA.16816.F32.BF16 R184, R180.reuse, R168, RZ ;  /* 0x000000a8b4b8723c */ /* 0x044ff000000418ff */
[----:B------:R-:W-:Y:S01]  /*1dea0*/  HMMA.16816.F32.BF16 R180, R180, R170, RZ ;  /* 0x000000aab4b4723c */ /* 0x000fe200000418ff */
[----:B------:R-:W-:Y:S07]  /*1deb0*/  LDSM.16.M88.4 R168, [R226] ;  /* 0x00000000e2a8783b */ /* 0x000fee0000000200 */
[C---:B------:R-:W-:Y:S08]  /*1dec0*/  HMMA.16816.F32.BF16 R24, R172.reuse, R32, R24 ;  /* 0x00000020ac18723c */ /* 0x040ff00000041818 */
        /* <DEDUP_REMOVED lines=8> */
[C---:B------:R-:W-:Y:S08]  /*1df50*/  HMMA.16816.F32.BF16 R184, R172.reuse, R176, R184 ;  /* 0x000000b0acb8723c */ /* 0x040ff000000418b8 */
[----:B------:R-:W-:Y:S01]  /*1df60*/  HMMA.16816.F32.BF16 R180, R172, R178, R180 ;  /* 0x000000b2acb4723c */ /* 0x000fe200000418b4 */
[----:B------:R-:W4:Y:S04]  /*1df70*/  LDSM.16.M88.4 R176, [R224+0x9800] ;  /* 0x00980000e0b0783b */ /* 0x000f280000000200 */
[----:B------:R-:W-:Y:S03]  /*1df80*/  LDSM.16.M88.4 R172, [R225] ;  /* 0x00000000e1ac783b */ /* 0x000fe60000000200 */
[C---:B--2---:R-:W-:Y:S08]  /*1df90*/  HMMA.16816.F32.BF16 R24, R168.reuse, R32, R24 ;  /* 0x00000020a818723c */ /* 0x044ff00000041818 */
[C---:B------:R-:W-:Y:S01]  /*1dfa0*/  HMMA.16816.F32.BF16 R20, R168.reuse, R34, R20 ;  /* 0x00000022a814723c */ /* 0x040fe20000041814 */
[----:B------:R-:W2:Y:S07]  /*1dfb0*/  LDSM.16.M88.4 R32, [R220] ;  /* 0x00000000dc20783b */ /* 0x000eae0000000200 */
[C---:B-1----:R-:W-:Y:S08]  /*1dfc0*/  HMMA.16816.F32.BF16 R16, R168.reuse, R28, R16 ;  /* 0x0000001ca810723c */ /* 0x042ff00000041810 */
[C---:B------:R-:W-:Y:S01]  /*1dfd0*/  HMMA.16816.F32.BF16 R12, R168.reuse, R30, R12 ;  /* 0x0000001ea80c723c */ /* 0x040fe2000004180c */
[----:B------:R-:W1:Y:S07]  /*1dfe0*/  LDSM.16.M88.4 R28, [R220+0x800] ;  /* 0x00080000dc1c783b */ /* 0x000e6e0000000200 */
[C---:B---3--:R-:W-:Y:S08]  /*1dff0*/  HMMA.16816.F32.BF16 R8, R168.reuse, R188, R8 ;  /* 0x000000bca808723c */ /* 0x048ff00000041808 */
[C---:B------:R-:W-:Y:S01]  /*1e000*/  HMMA.16816.F32.BF16 R4, R168.reuse, R190, R4 ;  /* 0x000000bea804723c */ /* 0x040fe20000041804 */
[----:B------:R-:W-:Y:S07]  /*1e010*/  LDSM.16.M88.4 R188, [R230+0x2000] ;  /* 0x00200000e6bc783b */ /* 0x000fee0000000200 */
[C---:B----4-:R-:W-:Y:S08]  /*1e020*/  HMMA.16816.F32.BF16 R184, R168.reuse, R176, R184 ;  /* 0x000000b0a8b8723c */ /* 0x050ff000000418b8 */
[----:B------:R-:W-:Y:S01]  /*1e030*/  HMMA.16816.F32.BF16 R180, R168, R178, R180 ;  /* 0x000000b2a8b4723c */ /* 0x000fe200000418b4 */
[----:B------:R-:W3:Y:S04]  /*1e040*/  LDSM.16.M88.4 R176, [R220+0x1800] ;  /* 0x00180000dcb0783b */ /* 0x000ee80000000200 */
[----:B------:R-:W4:Y:S03]  /*1e050*/  LDSM.16.M88.4 R168, [R229+0xa000] ;  /* 0x00a00000e5a8783b */ /* 0x000f260000000200 */
        /* <DEDUP_REMOVED lines=11> */
[----:B------:R-:W-:Y:S04]  /*1e110*/  LDSM.16.M88.4 R176, [R219] ;  /* 0x00000000dbb0783b */ /* 0x000fe80000000200 */
[----:B------:R-:W-:Y:S03]  /*1e120*/  LDSM.16.M88.4 R172, [R218] ;  /* 0x00000000daac783b */ /* 0x000fe60000000200 */
[C---:B----4-:R-:W-:Y:S08]  /*1e130*/  HMMA.16816.F32.BF16 R24, R188.reuse, R168, R24 ;  /* 0x000000a8bc18723c */ /* 0x050ff00000041818 */
[C---:B------:R-:W-:Y:S01]  /*1e140*/  HMMA.16816.F32.BF16 R20, R188.reuse, R170, R20 ;  /* 0x000000aabc14723c */ /* 0x040fe20000041814 */
[----:B------:R-:W-:Y:S07]  /*1e150*/  LDSM.16.M88.4 R168, [R216] ;  /* 0x00000000d8a8783b */ /* 0x000fee0000000200 */
[C---:B--2---:R-:W-:Y:S08]  /*1e160*/  HMMA.16816.F32.BF16 R16, R188.reuse, R32, R16 ;  /* 0x00000020bc10723c */ /* 0x044ff00000041810 */
[C---:B------:R-:W-:Y:S01]  /*1e170*/  HMMA.16816.F32.BF16 R12, R188.reuse, R34, R12 ;  /* 0x00000022bc0c723c */ /* 0x040fe2000004180c */
[----:B------:R-:W2:Y:S07]  /*1e180*/  LDSM.16.M88.4 R32, [R228+0x2000] ;  /* 0x00200000e420783b */ /* 0x000eae0000000200 */
[C---:B-1----:R-:W-:Y:S08]  /*1e190*/  HMMA.16816.F32.BF16 R8, R188.reuse, R28, R8 ;  /* 0x0000001cbc08723c */ /* 0x042ff00000041808 */
[C---:B------:R-:W-:Y:S01]  /*1e1a0*/  HMMA.16816.F32.BF16 R4, R188.reuse, R30, R4 ;  /* 0x0000001ebc04723c */ /* 0x040fe20000041804 */
[----:B------:R-:W1:Y:S07]  /*1e1b0*/  LDSM.16.M88.4 R28, [R217] ;  /* 0x00000000d91c783b */ /* 0x000e6e0000000200 */
        /* <DEDUP_REMOVED lines=13> */
[C---:B------:R-:W-:Y:S08]  /*1e290*/  HMMA.16816.F32.BF16 R16, R32.reuse, R172, R16 ;  /* 0x000000ac2010723c */ /* 0x040ff00000041810 */
        /* <DEDUP_REMOVED lines=24> */
[----:B------:R-:W1:Y:S07]  /*1e420*/  LDSM.16.M88.4 R176, [R229+0xd800] ;  /* 0x00d80000e5b0783b */ /* 0x000e6e0000000200 */
[C---:B--2---:R-:W-:Y:S08]  /*1e430*/  HMMA.16816.F32.BF16 R184, R32.reuse, R168, R184 ;  /* 0x000000a820b8723c */ /* 0x044ff000000418b8 */
[----:B------:R-:W-:Y:S01]  /*1e440*/  HMMA.16816.F32.BF16 R180, R32, R170, R180 ;  /* 0x000000aa20b4723c */ /* 0x000fe200000418b4 */
[----:B------:R-:W-:Y:S04]  /*1e450*/  LDSM.16.M88.4 R168, [R228+0x4000] ;  /* 0x00400000e4a8783b */ /* 0x000fe80000000200 */
[----:B------:R-:W2:Y:S03]  /*1e460*/  LDSM.16.M88.4 R32, [R215] ;  /* 0x00000000d720783b */ /* 0x000ea60000000200 */
        /* <DEDUP_REMOVED lines=8> */
[----:B------:R-:W-:Y:S07]  /*1e4f0*/  LDSM.16.M88.4 R188, [R224+0xd000] ;  /* 0x00d00000e0bc783b */ /* 0x000fee0000000200 */
[C---:B------:R-:W-:Y:S08]  /*1e500*/  HMMA.16816.F32.BF16 R184, R172.reuse, R176, R184 ;  /* 0x000000b0acb8723c */ /* 0x040ff000000418b8 */
[----:B------:R-:W-:Y:S01]  /*1e510*/  HMMA.16816.F32.BF16 R180, R172, R178, R180 ;  /* 0x000000b2acb4723c */ /* 0x000fe200000418b4 */
[----:B------:R-:W1:Y:S04]  /*1e520*/  LDSM.16.M88.4 R176, [R212] ;  /* 0x00000000d4b0783b */ /* 0x000e680000000200 */
[----:B------:R-:W-:Y:S03]  /*1e530*/  LDSM.16.M88.4 R172, [R226+0x4000] ;  /* 0x00400000e2ac783b */ /* 0x000fe60000000200 */
        /* <DEDUP_REMOVED lines=21> */
[----:B------:R-:W3:Y:S07]  /*1e690*/  LDSM.16.M88.4 R188, [R220+0x5800] ;  /* 0x00580000dcbc783b */ /* 0x000eee0000000200 */
        /* <DEDUP_REMOVED lines=15> */
[----:B------:R-:W-:Y:S07]  /*1e790*/  LDSM.16.M88.4 R188, [R210] ;  /* 0x00000000d2bc783b */ /* 0x000fee0000000200 */
[C---:B-1----:R-:W-:Y:S08]  /*1e7a0*/  HMMA.16816.F32.BF16 R24, R176.reuse, R172, R24 ;  /* 0x000000acb018723c */ /* 0x042ff00000041818 */
[C---:B------:R-:W-:Y:S01]  /*1e7b0*/  HMMA.16816.F32.BF16 R20, R176.reuse, R174, R20 ;  /* 0x000000aeb014723c */ /* 0x040fe20000041814 */
[----:B------:R-:W-:Y:S07]  /*1e7c0*/  LDSM.16.M88.4 R172, [R209] ;  /* 0x00000000d1ac783b */ /* 0x000fee0000000200 */
[C---:B----4-:R-:W-:Y:S08]  /*1e7d0*/  HMMA.16816.F32.BF16 R16, R176.reuse, R168, R16 ;  /* 0x000000a8b010723c */ /* 0x050ff00000041810 */
[C---:B------:R-:W-:Y:S01]  /*1e7e0*/  HMMA.16816.F32.BF16 R12, R176.reuse, R170, R12 ;  /* 0x000000aab00c723c */ /* 0x040fe2000004180c */
[----:B------:R-:W1:Y:S07]  /*1e7f0*/  LDSM.16.M88.4 R168, [R228+0x6000] ;  /* 0x00600000e4a8783b */ /* 0x000e6e0000000200 */
[C---:B--2---:R-:W-:Y:S08]  /*1e800*/  HMMA.16816.F32.BF16 R8, R176.reuse, R32, R8 ;  /* 0x00000020b008723c */ /* 0x044ff00000041808 */
[C---:B------:R-:W-:Y:S01]  /*1e810*/  HMMA.16816.F32.BF16 R4, R176.reuse, R34, R4 ;  /* 0x00000022b004723c */ /* 0x040fe20000041804 */
[----:B------:R-:W2:Y:S07]  /*1e820*/  LDSM.16.M88.4 R32, [R211] ;  /* 0x00000000d320783b */ /* 0x000eae0000000200 */
[C---:B---3--:R-:W-:Y:S08]  /*1e830*/  HMMA.16816.F32.BF16 R184, R176.reuse, R28, R184 ;  /* 0x0000001cb0b8723c */ /* 0x048ff000000418b8 */
[----:B------:R-:W-:Y:S01]  /*1e840*/  HMMA.16816.F32.BF16 R180, R176, R30, R180 ;  /* 0x0000001eb0b4723c */ /* 0x000fe200000418b4 */
[----:B------:R-:W3:Y:S04]  /*1e850*/  LDSM.16.M88.4 R28, [R208] ;  /* 0x00000000d01c783b */ /* 0x000ee80000000200 */
        /* <DEDUP_REMOVED lines=8> */
[C---:B------:R-:W-:Y:S08]  /*1e8e0*/  HMMA.16816.F32.BF16 R12, R168.reuse, R190, R12 ;  /* 0x000000bea80c723c */ /* 0x040ff0000004180c */
[C---:B---3--:R-:W-:Y:S08]  /*1e8f0*/  HMMA.16816.F32.BF16 R184, R168.reuse, R28, R184 ;  /* 0x0000001ca8b8723c */ /* 0x048ff000000418b8 */
[----:B------:R-:W-:Y:S01]  /*1e900*/  HMMA.16816.F32.BF16 R180, R168, R30, R180 ;  /* 0x0000001ea8b4723c */ /* 0x000fe200000418b4 */
[----:B------:R-:W3:Y:S04]  /*1e910*/  LDSM.16.M88.4 R168, [R224+0xf000] ;  /* 0x00f00000e0a8783b */ /* 0x000ee80000000200 */
[----:B------:R-:W4:Y:S03]  /*1e920*/  LDSM.16.M88.4 R28, [R224+0xf800] ;  /* 0x00f80000e01c783b */ /* 0x000f260000000200 */
[C---:B-1----:R-:W-:Y:S08]  /*1e930*/  HMMA.16816.F32.BF16 R16, R176.reuse, R172, R16 ;  /* 0x000000acb010723c */ /* 0x042ff00000041810 */
[C---:B--2---:R-:W-:Y:S08]  /*1e940*/  HMMA.16816.F32.BF16 R24, R176.reuse, R32, R24 ;  /* 0x00000020b018723c */ /* 0x044ff00000041818 */
[C---:B------:R-:W-:Y:S01]  /*1e950*/  HMMA.16816.F32.BF16 R20, R176.reuse, R34, R20 ;  /* 0x00000022b014723c */ /* 0x040fe20000041814 */
[----:B------:R-:W-:Y:S07]  /*1e960*/  LDSM.16.M88.4 R32, [R220+0x6000] ;  /* 0x00600000dc20783b */ /* 0x000fee0000000200 */
        /* <DEDUP_REMOVED lines=8> */
[----:B------:R-:W4:Y:S01]  /*1e9f0*/  LDSM.16.M88.4 R176, [R220+0x7800] ;  /* 0x00780000dcb0783b */ /* 0x000f220000000200 */
[----:B------:R-:W-:-:S04]  /*1ea00*/  DEPBAR.LE SB0, 0x0 ;  /* 0x000080000000791a */ /* 0x000fc80000000000 */
[----:B------:R-:W5:Y:S01]  /*1ea10*/  S2R R188, SR_TID.X ;  /* 0x0000000000bc7919 */ /* 0x000f620000002100 */
[C---:B-1----:R-:W-:Y:S08]  /*1ea20*/  HMMA.16816.F32.BF16 R24, R172.reuse, R32, R24 ;  /* 0x00000020ac18723c */ /* 0x042ff00000041818 */
[C---:B------:R-:W-:Y:S08]  /*1ea30*/  HMMA.16816.F32.BF16 R20, R172.reuse, R34, R20 ;  /* 0x00000022ac14723c */ /* 0x040ff00000041814 */
[----:B--2---:R-:W-:Y:S01]  /*1ea40*/  HMMA.16816.F32.BF16 R16, R172, R168, R16 ;  /* 0x000000a8ac10723c */ /* 0x004fe20000041810 */
[----:B-----5:R-:W-:-:S07]  /*1ea50*/  IMAD.SHL.U32 R188, R188, 0x2, RZ ;  /* 0x00000002bcbc7824 */ /* 0x020fce00078e00ff */
[----:B------:R-:W-:Y:S01]  /*1ea60*/  HMMA.16816.F32.BF16 R12, R172, R170, R12 ;  /* 0x000000aaac0c723c */ /* 0x000fe2000004180c */
[----:B------:R-:W-:-:S07]  /*1ea70*/  LOP3.LUT R33, R188, 0x6, RZ, 0xc0, !PT ;  /* 0x00000006bc217812 */ /* 0x000fce00078ec0ff */
[----:B---3--:R-:W-:Y:S01]  /*1ea80*/  HMMA.16816.F32.BF16 R8, R172, R28, R8 ;  /* 0x0000001cac08723c */ /* 0x008fe20000041808 */
[----:B------:R-:W-:-:S07]  /*1ea90*/  IMAD R32, R250, 0x40, R33 ;  /* 0x00000040fa207824 */ /* 0x000fce00078e0221 */
[----:B------:R-:W-:Y:S01]  /*1eaa0*/  HMMA.16816.F32.BF16 R4, R172, R30, R4 ;  /* 0x0000001eac04723c */ /* 0x000fe20000041804 */
[----:B------:R-:W-:Y:S01]  /*1eab0*/  IADD3 R34, R32, 0x1, RZ ;  /* 0x0000000120227810 */ /* 0x000fe20007ffe0ff */
[----:B------:R-:W-:Y:S01]  /*1eac0*/  FMUL.FTZ R170, R24, R198 ;  /* 0x000000c618aa7220 */ /* 0x000fe20000410000 */
[----:B------:R-:W-:-:S05]  /*1ead0*/  IADD3 R168, R32, 0x8, RZ ;  /* 0x0000000820a87810 */ /* 0x000fca0007ffe0ff */
[----:B----4-:R-:W-:Y:S01]  /*1eae0*/  HMMA.16816.F32.BF16 R180, R172, R178, R180 ;  /* 0x000000b2acb4723c */ /* 0x010fe200000418b4 */
[----:B------:R-:W-:-:S06]  /*1eaf0*/  FMUL.FTZ R24, R25, R198 ;  /* 0x000000c619187220 */ /* 0x000fcc0000410000 */
[-C--:B------:R-:W-:Y:S02]  /*1eb00*/  FMUL.FTZ R178, R27, R198.reuse ;  /* 0x000000c61bb27220 */ /* 0x080fe40000410000 */
[-C--:B------:R-:W-:Y:S01]  /*1eb10*/  FMUL.FTZ R27, R20, R198.reuse ;  /* 0x000000c6141b7220 */ /* 0x080fe20000410000 */
[----:B------:R-:W-:Y:S01]  /*1eb20*/  I2F R35, R34 ;  /* 0x0000002200237306 */ /* 0x000fe20000201400 */
[-C--:B------:R-:W-:Y:S01]  /*1eb30*/  FMUL.FTZ R20, R21, R198.reuse ;  /* 0x000000c615147220 */ /* 0x080fe20000410000 */
[----:B------:R-:W-:Y:S01]  /*1eb40*/  IADD3 R28, R32, 0x9, RZ ;  /* 0x00000009201c7810 */ /* 0x000fe20007ffe0ff */
[----:B------:R-:W-:-:S05]  /*1eb50*/  FMUL.FTZ R25, R22, R198 ;  /* 0x000000c616197220 */ /* 0x000fca0000410000 */
[----:B------:R-:W-:Y:S01]  /*1eb60*/  I2F R169, R168 ;  /* 0x000000a800a97306 */ /* 0x000fe20000201400 */
[----:B------:R-:W-:-:S07]  /*1eb70*/  FMUL.FTZ R189, R23, R198 ;  /* 0x000000c617bd7220 */ /* 0x000fce0000410000 */
[----:B------:R-:W1:Y:S01]  /*1eb80*/  MUFU.TANH R178, R178 ;  /* 0x000000b200b27308 */ /* 0x000e620000002400 */
[----:B------:R-:W-:-:S07]  /*1eb90*/  FMUL.FTZ R21, R18, R198 ;  /* 0x000000c612157220 */ /* 0x000fce0000410000 */
[----:B------:R-:W2:Y:S01]  /*1eba0*/  MUFU.TANH R27, R27 ;  /* 0x0000001b001b7308 */ /* 0x000ea20000002400 */
[-C--:B------:R-:W-:Y:S01]  /*1ebb0*/  FMUL.FTZ R22, R16, R198.reuse ;  /* 0x000000c610167220 */ /* 0x080fe20000410000 */
[----:B------:R-:W-:Y:S01]  /*1ebc0*/  IADD3 R30, R32, 0x10, RZ ;  /* 0x00000010201e7810 */ /* 0x000fe20007ffe0ff */
[----:B------:R-:W-:-:S05]  /*1ebd0*/  FMUL.FTZ R19, R19, R198 ;  /* 0x000000c613137220 */ /* 0x000fca0000410000 */
[----:B------:R-:W-:Y:S01]  /*1ebe0*/  MUFU.TANH R24, R24 ;  /* 0x0000001800187308 */ /* 0x000fe20000002400 */
[-C--:B------:R-:W-:Y:S01]  /*1ebf0*/  FMUL.FTZ R16, R17, R198.reuse ;  /* 0x000000c611107220 */ /* 0x080fe20000410000 */
[----:B------:R-:W-:Y:S01]  /*1ec00*/  HMMA.16816.F32.BF16 R184, R172, R176, R184 ;  /* 0x000000b0acb8723c */ /* 0x000fe200000418b8 */
[----:B------:R-:W-:-:S05]  /*1ec10*/  FMUL.FTZ R8, R8, R198 ;  /* 0x000000c608087220 */ /* 0x000fca0000410000 */
[----:B------:R-:W-:Y:S01]  /*1ec20*/  I2F R29, R28 ;  /* 0x0000001c001d7306 */ /* 0x000fe20000201400 */
[----:B------:R-:W-:Y:S01]  /*1ec30*/  IADD3 R176, R32, 0x11, RZ ;  /* 0x0000001120b07810 */ /* 0x000fe20007ffe0ff */
[----:B------:R-:W-:-:S06]  /*1ec40*/  FMUL.FTZ R18, R12, R198 ;  /* 0x000000c60c127220 */ /* 0x000fcc0000410000 */
[----:B------:R-:W3:Y:S01]  /*1ec50*/  MUFU.TANH R20, R20 ;  /* 0x0000001400147308 */ /* 0x000ee20000002400 */
[----:B------:R-:W-:Y:S01]  /*1ec60*/  IADD3 R171, R32, 0x18, RZ ;  /* 0x0000001820ab7810 */ /* 0x000fe20007ffe0ff */
[----:B------:R-:W-:-:S06]  /*1ec70*/  FMUL.FTZ R17, R14, R198 ;  /* 0x000000c60e117220 */ /* 0x000fcc0000410000 */
[----:B------:R-:W-:Y:S01]  /*1ec80*/  MUFU.TANH R25, R25 ;  /* 0x0000001900197308 */ /* 0x000fe20000002400 */
[----:B------:R-:W-:Y:S01]  /*1ec90*/  FMUL.FTZ R9, R9, R198 ;  /* 0x000000c609097220 */ /* 0x000fe20000410000 */
[----:B------:R-:W-:-:S06]  /*1eca0*/  ISETP.GE.AND P5, PT, R34, R3, PT ;  /* 0x000000032200720c */ /* 0x000fcc0003fa6270 */
[----:B------:R-:W-:Y:S01]  /*1ecb0*/  MUFU.TANH R189, R189 ;  /* 0x000000bd00bd7308 */ /* 0x000fe20000002400 */
[----:B------:R-:W-:Y:S01]  /*1ecc0*/  FMUL.FTZ R188, R15, R198 ;  /* 0x000000c60fbc7220 */ /* 0x000fe20000410000 */
[----:B------:R-:W-:Y:S01]  /*1ecd0*/  ISETP.GE.AND P1, PT, R168, R2, PT ;  /* 0x00000002a800720c */ /* 0x000fe20003f26270 */
[----:B------:R-:W-:-:S05]  /*1ece0*/  FMUL.FTZ R12, R13, R198 ;  /* 0x000000c60d0c7220 */ /* 0x000fca0000410000 */
[----:B------:R-:W-:Y:S01]  /*1ecf0*/  I2F R31, R30 ;  /* 0x0000001e001f7306 */ /* 0x000fe20000201400 */
[----:B------:R-:W-:-:S07]  /*1ed00*/  IADD3 R174, R32, 0x19, RZ ;  /* 0x0000001920ae7810 */ /* 0x000fce0007ffe0ff */
[----:B------:R-:W4:Y:S01]  /*1ed10*/  MUFU.TANH R21, R21 ;  /* 0x0000001500157308 */ /* 0x000f220000002400 */
[----:B------:R-:W-:-:S07]  /*1ed20*/  FMUL.FTZ R6, R6, R198 ;  /* 0x000000c606067220 */ /* 0x000fce0000410000 */
[----:B------:R5:W-:Y:S01]  /*1ed30*/  MUFU.TANH R23, R19 ;  /* 0x0000001300177308 */ /* 0x000be20000002400 */
[----:B------:R-:W-:-:S07]  /*1ed40*/  ISETP.GE.AND P6, PT, R34, R2, PT ;  /* 0x000000022200720c */ /* 0x000fce0003fc6270 */
[----:B------:R-:W2:Y:S01]  /*1ed50*/  MUFU.TANH R22, R22 ;  /* 0x0000001600167308 */ /* 0x000ea20000002400 */
[----:B-----5:R-:W-:-:S07]  /*1ed60*/  FMUL.FTZ R19, R11, R198 ;  /* 0x000000c60b137220 */ /* 0x020fce0000410000 */
[----:B------:R2:W-:Y:S01]  /*1ed70*/  MUFU.TANH R14, R8 ;  /* 0x00000008000e7308 */ /* 0x0005e20000002400 */
[----:B------:R-:W-:Y:S02]  /*1ed80*/  FMUL.FTZ R11, R5, R198 ;  /* 0x000000c6050b7220 */ /* 0x000fe40000410000 */
[----:B-1----:R-:W-:-:S05]  /*1ed90*/  FFMA.FTZ R5, R0, R35, R178 ;  /* 0x0000002300057223 */ /* 0x002fca00000100b2 */
[----:B------:R-:W-:Y:S01]  /*1eda0*/  I2F R177, R176 ;  /* 0x000000b000b17306 */ /* 0x000fe20000201400 */
[----:B------:R-:W-:Y:S01]  /*1edb0*/  FSEL R5, R5, -INF , !P5 ;  /* 0xff80000005057808 */ /* 0x000fe20006800000 */
[----:B------:R-:W-:-:S06]  /*1edc0*/  FMUL.FTZ R10, R10, R198 ;  /* 0x000000c60a0a7220 */ /* 0x000fcc0000410000 */
[----:B------:R-:W1:Y:S01]  /*1edd0*/  MUFU.TANH R16, R16 ;  /* 0x0000001000107308 */ /* 0x000e620000002400 */
[----:B--2---:R-:W-:Y:S01]  /*1ede0*/  FFMA.FTZ R8, R0, R169, R27 ;  /* 0x000000a900087223 */ /* 0x004fe2000001001b */
[----:B------:R-:W-:Y:S01]  /*1edf0*/  IADD3 R172, R32, 0x20, RZ ;  /* 0x0000002020ac7810 */ /* 0x000fe20007ffe0ff */
[----:B------:R-:W-:Y:S01]  /*1ee00*/  FMUL.FTZ R4, R4, R198 ;  /* 0x000000c604047220 */ /* 0x000fe20000410000 */
[----:B------:R-:W-:-:S04]  /*1ee10*/  ISETP.GE.AND P5, PT, R28, R2, PT ;  /* 0x000000021c00720c */ /* 0x000fc80003fa6270 */
[----:B------:R-:W-:Y:S01]  /*1ee20*/  I2F R179, R171 ;  /* 0x000000ab00b37306 */ /* 0x000fe20000201400 */
[----:B------:R-:W-:Y:S02]  /*1ee30*/  FSEL R8, R8, -INF , !P1 ;  /* 0xff80000008087808 */ /* 0x000fe40004800000 */
[----:B------:R-:W-:-:S05]  /*1ee40*/  ISETP.GE.AND P1, PT, R28, R3, PT ;  /* 0x000000031c00720c */ /* 0x000fca0003f26270 */
[----:B------:R-:W2:Y:S01]  /*1ee50*/  MUFU.TANH R18, R18 ;  /* 0x0000001200127308 */ /* 0x000ea20000002400 */
[----:B------:R-:W-:Y:S01]  /*1ee60*/  FMUL.FTZ R28, R7, R198 ;  /* 0x000000c6071c7220 */ /* 0x000fe20000410000 */
[----:B------:R-:W-:Y:S01]  /*1ee70*/  IADD3 R193, R32, 0x21, RZ ;  /* 0x0000002120c17810 */ /* 0x000fe20007ffe0ff */
[----:B---3--:R-:W-:-:S05]  /*1ee80*/  FFMA.FTZ R7, R0, R29, R20 ;  /* 0x0000001d00077223 */ /* 0x008fca0000010014 */
[----:B------:R3:W-:Y:S08]  /*1ee90*/  MUFU.TANH R13, R9 ;  /* 0x00000009000d7308 */ /* 0x0007f00000002400 */
[----:B------:R-:W5:Y:S01]  /*1eea0*/  MUFU.TANH R17, R17 ;  /* 0x0000001100117308 */ /* 0x000f620000002400 */
[----:B---3--:R-:W-:-:S07]  /*1eeb0*/  FFMA.FTZ R9, R0, R35, R24 ;  /* 0x0000002300097223 */ /* 0x008fce0000010018 */
[----:B------:R-:W-:Y:S01]  /*1eec0*/  I2F R175, R174 ;  /* 0x000000ae00af7306 */ /* 0x000fe20000201400 */
[----:B------:R-:W-:-:S07]  /*1eed0*/  FSEL R9, R9, -INF , !P6 ;  /* 0xff80000009097808 */ /* 0x000fce0007000000 */
[----:B------:R-:W3:Y:S01]  /*1eee0*/  MUFU.TANH R188, R188 ;  /* 0x000000bc00bc7308 */ /* 0x000ee20000002400 */
[----:B------:R-:W-:Y:S01]  /*1eef0*/  ISETP.GE.AND P6, PT, R168, R3, PT ;  /* 0x00000003a800720c */ /* 0x000fe20003fc6270 */
[----:B----4-:R-:W-:Y:S01]  /*1ef00*/  FFMA.FTZ R20, R0, R31, R21 ;  /* 0x0000001f00147223 */ /* 0x010fe20000010015 */
[----:B------:R-:W-:-:S05]  /*1ef10*/  FSEL R7, R7, -INF , !P5 ;  /* 0xff80000007077808 */ /* 0x000fca0006800000 */
[----:B------:R-:W4:Y:S01]  /*1ef20*/  MUFU.TANH R12, R12 ;  /* 0x0000000c000c7308 */ /* 0x000f220000002400 */
[----:B------:R-:W-:Y:S01]  /*1ef30*/  IADD3 R24, R32, 0x28, RZ ;  /* 0x0000002820187810 */ /* 0x000fe20007ffe0ff */
[----:B------:R-:W-:-:S06]  /*1ef40*/  FFMA.FTZ R22, R0, R31, R22 ;  /* 0x0000001f00167223 */ /* 0x000fcc0000010016 */
[----:B------:R2:W-:Y:S01]  /*1ef50*/  MUFU.TANH R35, R6 ;  /* 0x0000000600237308 */ /* 0x0005e20000002400 */
[----:B------:R-:W-:Y:S01]  /*1ef60*/  ISETP.GE.AND P5, PT, R30, R3, PT ;  /* 0x000000031e00720c */ /* 0x000fe20003fa6270 */
[----:B-1----:R-:W-:-:S06]  /*1ef70*/  FFMA.FTZ R16, R0, R177, R16 ;  /* 0x000000b100107223 */ /* 0x002fcc0000010010 */
[----:B------:R-:W1:Y:S01]  /*1ef80*/  I2F R173, R172 ;  /* 0x000000ac00ad7306 */ /* 0x000e620000201400 */
[----:B------:R-:W-:Y:S01]  /*1ef90*/  IADD3 R27, R32, 0x29, RZ ;  /* 0x00000029201b7810 */ /* 0x000fe20007ffe0ff */
[----:B--2---:R-:W-:-:S06]  /*1efa0*/  FFMA.FTZ R6, R0, R169, R25 ;  /* 0x000000a900067223 */ /* 0x004fcc0000010019 */
[----:B------:R2:W-:Y:S01]  /*1efb0*/  MUFU.TANH R15, R4 ;  /* 0x00000004000f7308 */ /* 0x0005e20000002400 */
[----:B------:R-:W-:-:S07]  /*1efc0*/  FSEL R6, R6, -INF , !P6 ;  /* 0xff80000006067808 */ /* 0x000fce0007000000 */
[----:B------:R-:W1:Y:S01]  /*1efd0*/  MUFU.TANH R10, R10 ;  /* 0x0000000a000a7308 */ /* 0x000e620000002400 */
[----:B------:R-:W-:Y:S01]  /*1efe0*/  ISETP.GE.AND P6, PT, R30, R2, PT ;  /* 0x000000021e00720c */ /* 0x000fe20003fc6270 */
[----:B--2---:R-:W-:-:S06]  /*1eff0*/  FFMA.FTZ R4, R0, R29, R189 ;  /* 0x0000001d00047223 */ /* 0x004fcc00000100bd */
[----:B------:R-:W2:Y:S01]  /*1f000*/  I2F R34, R193 ;  /* 0x000000c100227306 */ /* 0x000ea20000201400 */
[----:B------:R-:W-:Y:S01]  /*1f010*/  FSEL R20, R20, -INF , !P5 ;  /* 0xff80000014147808 */ /* 0x000fe20006800000 */
[----:B------:R-:W-:Y:S01]  /*1f020*/  FFMA.FTZ R18, R0, R179, R18 ;  /* 0x000000b300127223 */ /* 0x000fe20000010012 */
[----:B------:R-:W-:Y:S02]  /*1f030*/  FSEL R4, R4, -INF , !P1 ;  /* 0xff80000004047808 */ /* 0x000fe40004800000 */
[----:B------:R-:W-:-:S03]  /*1f040*/  ISETP.GE.AND P1, PT, R176, R2, PT ;  /* 0x00000002b000720c */ /* 0x000fc60003f26270 */
[----:B------:R-:W1:Y:S01]  /*1f050*/  MUFU.TANH R19, R19 ;  /* 0x0000001300137308 */ /* 0x000e620000002400 */
[----:B------:R-:W-:Y:S01]  /*1f060*/  FSEL R178, R22, -INF , !P6 ;  /* 0xff80000016b27808 */ /* 0x000fe20007000000 */
[C---:B------:R-:W-:Y:S01]  /*1f070*/  FFMA.FTZ R192, R0.reuse, R177, R23 ;  /* 0x000000b100c07223 */ /* 0x040fe20000010017 */
[----:B------:R-:W-:Y:S01]  /*1f080*/  ISETP.GE.AND P5, PT, R171, R2, PT ;  /* 0x00000002ab00720c */ /* 0x000fe20003fa6270 */
[----:B-----5:R-:W-:Y:S01]  /*1f090*/  FFMA.FTZ R189, R0, R179, R17 ;  /* 0x000000b300bd7223 */ /* 0x020fe20000010011 */
[----:B------:R-:W-:-:S03]  /*1f0a0*/  ISETP.GE.AND P6, PT, R176, R3, PT ;  /* 0x00000003b000720c */ /* 0x000fc60003fc6270 */
[----:B------:R-:W5:Y:S01]  /*1f0b0*/  I2F R168, R24 ;  /* 0x0000001800a87306 */ /* 0x000f620000201400 */
[----:B------:R-:W-:Y:S01]  /*1f0c0*/  FSEL R23, R16, -INF , !P1 ;  /* 0xff80000010177808 */ /* 0x000fe20004800000 */
[----:B---3--:R-:W-:Y:S01]  /*1f0d0*/  FFMA.FTZ R188, R0, R175, R188 ;  /* 0x000000af00bc7223 */ /* 0x008fe200000100bc */
[----:B------:R-:W-:Y:S01]  /*1f0e0*/  ISETP.GE.AND P1, PT, R171, R3, PT ;  /* 0x00000003ab00720c */ /* 0x000fe20003f26270 */
[----:B------:R-:W-:Y:S01]  /*1f0f0*/  FMUL.FTZ R31, R184, R198 ;  /* 0x000000c6b81f7220 */ /* 0x000fe20000410000 */
[----:B------:R-:W-:-:S03]  /*1f100*/  FSEL R22, R18, -INF , !P5 ;  /* 0xff80000012167808 */ /* 0x000fc60006800000 */
[----:B------:R-:W-:Y:S01]  /*1f110*/  MUFU.TANH R11, R11 ;  /* 0x0000000b000b7308 */ /* 0x000fe20000002400 */
[----:B------:R-:W-:Y:S01]  /*1f120*/  FSEL R192, R192, -INF , !P6 ;  /* 0xff800000c0c07808 */ /* 0x000fe20007000000 */
[----:B----4-:R-:W-:Y:S01]  /*1f130*/  FFMA.FTZ R21, R0, R175, R12 ;  /* 0x000000af00157223 */ /* 0x010fe2000001000c */
[----:B------:R-:W-:-:S05]  /*1f140*/  ISETP.GE.AND P5, PT, R174, R3, PT ;  /* 0x00000003ae00720c */ /* 0x000fca0003fa6270 */
[----:B------:R-:W3:Y:S01]  /*1f150*/  I2F R169, R27 ;  /* 0x0000001b00a97306 */ /* 0x000ee20000201400 */
[----:B------:R-:W-:Y:S01]  /*1f160*/  IADD3 R194, R32, 0x30, RZ ;  /* 0x0000003020c27810 */ /* 0x000fe20007ffe0ff */
[----:B------:R-:W-:Y:S01]  /*1f170*/  FMUL.FTZ R186, R186, R198 ;  /* 0x000000c6baba7220 */ /* 0x000fe20000410000 */
[-C--:B------:R-:W-:Y:S01]  /*1f180*/  ISETP.GE.AND P6, PT, R174, R2.reuse, PT ;  /* 0x00000002ae00720c */ /* 0x080fe20003fc6270 */
[CC--:B-1----:R-:W-:Y:S01]  /*1f190*/  FFMA.FTZ R14, R0.reuse, R173.reuse, R14 ;  /* 0x000000ad000e7223 */ /* 0x0c2fe2000001000e */
[----:B------:R-:W-:Y:S01]  /*1f1a0*/  FSEL R189, R189, -INF , !P1 ;  /* 0xff800000bdbd7808 */ /* 0x000fe20004800000 */
[----:B------:R-:W-:Y:S01]  /*1f1b0*/  FFMA.FTZ R25, R0, R173, R10 ;  /* 0x000000ad00197223 */ /* 0x000fe2000001000a */
[----:B------:R-:W-:Y:S01]  /*1f1c0*/  ISETP.GE.AND P1, PT, R172, R2, PT ;  /* 0x00000002ac00720c */ /* 0x000fe20003f26270 */
[----:B------:R-:W1:Y:S01]  /*1f1d0*/  MUFU.TANH R28, R28 ;  /* 0x0000001c001c7308 */ /* 0x000e620000002400 */
[----:B------:R-:W-:Y:S01]  /*1f1e0*/  FSEL R191, R188, -INF , !P5 ;  /* 0xff800000bcbf7808 */ /* 0x000fe20006800000 */
[----:B--2---:R-:W-:Y:S01]  /*1f1f0*/  FFMA.FTZ R188, R0, R34, R13 ;  /* 0x0000002200bc7223 */ /* 0x004fe2000001000d */
[----:B------:R-:W-:Y:S01]  /*1f200*/  FSEL R21, R21, -INF , !P6 ;  /* 0xff80000015157808 */ /* 0x000fe20007000000 */
[----:B------:R-:W-:Y:S01]  /*1f210*/  FMUL.FTZ R12, R185, R198 ;  /* 0x000000c6b90c7220 */ /* 0x000fe20000410000 */
[----:B------:R-:W-:Y:S01]  /*1f220*/  ISETP.GE.AND P6, PT, R172, R3, PT ;  /* 0x00000003ac00720c */ /* 0x000fe20003fc6270 */
[----:B------:R-:W-:Y:S01]  /*1f230*/  FFMA.FTZ R19, R0, R34, R19 ;  /* 0x0000002200137223 */ /* 0x000fe20000010013 */
[----:B------:R-:W-:Y:S01]  /*1f240*/  ISETP.GE.AND P5, PT, R193, R2, PT ;  /* 0x00000002c100720c */ /* 0x000fe20003fa6270 */
[----:B------:R-:W-:Y:S01]  /*1f250*/  I2F R195, R194 ;  /* 0x000000c200c37306 */ /* 0x000fe20000201400 */
[----:B------:R-:W-:-:S02]  /*1f260*/  FSEL R190, R14, -INF , !P1 ;  /* 0xff8000000ebe7808 */ /* 0x000fc40004800000 */
[----:B------:R-:W-:-:S05]  /*1f270*/  ISETP.GE.AND P1, PT, R193, R3, PT ;  /* 0x00000003c100720c */ /* 0x000fca0003f26270 */
[----:B------:R2:W4:Y:S01]  /*1f280*/  MUFU.TANH R10, R186 ;  /* 0x000000ba000a7308 */ /* 0x0005220000002400 */
[----:B------:R-:W-:Y:S01]  /*1f290*/  IADD3 R29, R32, 0x31, RZ ;  /* 0x00000031201d7810 */ /* 0x000fe20007ffe0ff */
[----:B-----5:R-:W-:Y:S01]  /*1f2a0*/  FFMA.FTZ R15, R0, R168, R15 ;  /* 0x000000a8000f7223 */ /* 0x020fe2000001000f */
[----:B------:R-:W-:-:S05]  /*1f2b0*/  FSEL R25, R25, -INF , !P6 ;  /* 0xff80000019197808 */ /* 0x000fca0007000000 */
[----:B------:R-:W5:Y:S01]  /*1f2c0*/  MUFU.TANH R31, R31 ;  /* 0x0000001f001f7308 */ /* 0x000f620000002400 */
[----:B------:R-:W-:Y:S01]  /*1f2d0*/  FSEL R188, R188, -INF , !P5 ;  /* 0xff800000bcbc7808 */ /* 0x000fe20006800000 */
[----:B------:R-:W-:Y:S01]  /*1f2e0*/  FMUL.FTZ R187, R187, R198 ;  /* 0x000000c6bbbb7220 */ /* 0x000fe20000410000 */
[----:B------:R-:W-:Y:S01]  /*1f2f0*/  ISETP.GE.AND P6, PT, R24, R2, PT ;  /* 0x000000021800720c */ /* 0x000fe20003fc6270 */
[-C--:B------:R-:W-:Y:S01]  /*1f300*/  FMUL.FTZ R14, R180, R198.reuse ;  /* 0x000000c6b40e7220 */ /* 0x080fe20000410000 */
[----:B------:R-:W-:Y:S01]  /*1f310*/  ISETP.GE.AND P5, PT, R24, R3, PT ;  /* 0x000000031800720c */ /* 0x000fe20003fa6270 */
[----:B---3--:R-:W-:Y:S01]  /*1f320*/  FFMA.FTZ R11, R0, R169, R11 ;  /* 0x000000a9000b7223 */ /* 0x008fe2000001000b */
[----:B------:R-:W-:Y:S01]  /*1f330*/  FSEL R24, R19, -INF , !P1 ;  /* 0xff80000013187808 */ /* 0x000fe20004800000 */
[----:B------:R-:W-:Y:S01]  /*1f340*/  I2F R199, R29 ;  /* 0x0000001d00c77306 */ /* 0x000fe20000201400 */
[----:B------:R-:W-:Y:S01]  /*1f350*/  IADD3 R171, R32, 0x38, RZ ;  /* 0x0000003820ab7810 */ /* 0x000fe20007ffe0ff */
[----:B------:R-:W-:Y:S01]  /*1f360*/  FMUL.FTZ R182, R182, R198 ;  /* 0x000000c6b6b67220 */ /* 0x000fe20000410000 */
[----:B------:R-:W-:-:S02]  /*1f370*/  ISETP.GE.AND P1, PT, R27, R2, PT ;  /* 0x000000021b00720c */ /* 0x000fc40003f26270 */
[----:B--2---:R-:W-:-:S03]  /*1f380*/  FSEL R186, R15, -INF , !P6 ;  /* 0xff8000000fba7808 */ /* 0x004fc60007000000 */
[----:B------:R-:W2:Y:S01]  /*1f390*/  MUFU.TANH R12, R12 ;  /* 0x0000000c000c7308 */ /* 0x000ea20000002400 */
[----:B------:R-:W-:Y:S01]  /*1f3a0*/  ISETP.GE.AND P6, PT, R27, R3, PT ;  /* 0x000000031b00720c */ /* 0x000fe20003fc6270 */
[----:B------:R-:W-:Y:S01]  /*1f3b0*/  FFMA.FTZ R30, R0, R168, R35 ;  /* 0x000000a8001e7223 */ /* 0x000fe20000010023 */
[----:B------:R-:W-:Y:S01]  /*1f3c0*/  FSEL R27, R11, -INF , !P1 ;  /* 0xff8000000b1b7808 */ /* 0x000fe20004800000 */
[----:B------:R-:W-:-:S04]  /*1f3d0*/  FMUL.FTZ R26, R26, R198 ;  /* 0x000000c61a1a7220 */ /* 0x000fc80000410000 */
[----:B------:R-:W3:Y:S01]  /*1f3e0*/  MUFU.TANH R13, R187 ;  /* 0x000000bb000d7308 */ /* 0x000ee20000002400 */
[----:B-1----:R-:W-:Y:S01]  /*1f3f0*/  FFMA.FTZ R28, R0, R169, R28 ;  /* 0x000000a9001c7223 */ /* 0x002fe2000001001c */
[----:B------:R-:W-:Y:S01]  /*1f400*/  FSEL R30, R30, -INF , !P5 ;  /* 0xff8000001e1e7808 */ /* 0x000fe20006800000 */
[----:B----4-:R-:W-:-:S05]  /*1f410*/  FFMA.FTZ R176, R0, R195, R10 ;  /* 0x000000c300b07223 */ /* 0x010fca000001000a */
[----:B------:R-:W-:Y:S01]  /*1f420*/  I2F R177, R171 ;  /* 0x000000ab00b17306 */ /* 0x000fe20000201400 */
[----:B-----5:R-:W-:Y:S01]  /*1f430*/  FFMA.FTZ R15, R0, R195, R31 ;  /* 0x000000c3000f7223 */ /* 0x020fe2000001001f */
[----:B------:R-:W-:-:S06]  /*1f440*/  ISETP.GE.AND P5, PT, R194, R2, PT ;  /* 0x00000002c200720c */ /* 0x000fcc0003fa6270 */
[----:B------:R-:W1:Y:S08]  /*1f450*/  MUFU.TANH R14, R14 ;  /* 0x0000000e000e7308 */ /* 0x000e700000002400 */
[----:B------:R-:W4:Y:S01]  /*1f460*/  MUFU.TANH R11, R182 ;  /* 0x000000b6000b7308 */ /* 0x000f220000002400 */
[----:B------:R-:W-:-:S07]  /*1f470*/  FSEL R31, R28, -INF , !P6 ;  /* 0xff8000001c1f7808 */ /* 0x000fce0007000000 */
[----:B------:R-:W-:Y:S01]  /*1f480*/  I2F R33, R32 ;  /* 0x0000002000217306 */ /* 0x000fe20000201400 */
[----:B------:R-:W-:-:S07]  /*1f490*/  FSEL R28, R15, -INF , !P5 ;  /* 0xff8000000f1c7808 */ /* 0x000fce0006800000 */
[----:B------:R-:W5:Y:S01]  /*1f4a0*/  MUFU.TANH R170, R170 ;  /* 0x000000aa00aa7308 */ /* 0x000f620000002400 */
[----:B------:R-:W-:-:S07]  /*1f4b0*/  ISETP.GE.AND P6, PT, R29, R2, PT ;  /* 0x000000021d00720c */ /* 0x000fce0003fc6270 */
[----:B------:R-:W5:Y:S01]  /*1f4c0*/  MUFU.TANH R10, R26 ;  /* 0x0000001a000a7308 */ /* 0x000f620000002400 */
[----:B------:R-:W-:Y:S01]  /*1f4d0*/  ISETP.GE.AND P5, PT, R29, R3, PT ;  /* 0x000000031d00720c */ /* 0x000fe20003fa6270 */
[----:B--2---:R-:W-:Y:S01]  /*1f4e0*/  FFMA.FTZ R29, R0, R199, R12 ;  /* 0x000000c7001d7223 */ /* 0x004fe2000001000c */
[----:B------:R-:W-:Y:S01]  /*1f4f0*/  ISETP.GE.AND P1, PT, R194, R3, PT ;  /* 0x00000003c200720c */ /* 0x000fe20003f26270 */
[----:B---3--:R-:W-:Y:S01]  /*1f500*/  FFMA.FTZ R13, R0, R199, R13 ;  /* 0x000000c7000d7223 */ /* 0x008fe2000001000d */
[----:B------:R-:W-:Y:S01]  /*1f510*/  IADD3 R16, R32, 0x39, RZ ;  /* 0x0000003920107810 */ /* 0x000fe20007ffe0ff */
[-C--:B-1----:R-:W-:Y:S01]  /*1f520*/  FFMA.FTZ R14, R0, R177.reuse, R14 ;  /* 0x000000b1000e7223 */ /* 0x082fe2000001000e */
[----:B------:R-:W-:Y:S01]  /*1f530*/  FSEL R176, R176, -INF , !P1 ;  /* 0xff800000b0b07808 */ /* 0x000fe20004800000 */
[----:B------:R-:W-:Y:S01]  /*1f540*/  FMUL.FTZ R181, R181, R198 ;  /* 0x000000c6b5b57220 */ /* 0x000fe20000410000 */
[----:B------:R-:W-:Y:S01]  /*1f550*/  ISETP.GE.AND P1, PT, R171, R2, PT ;  /* 0x00000002ab00720c */ /* 0x000fe20003f26270 */
[----:B------:R-:W-:Y:S01]  /*1f560*/  FMUL.FTZ R183, R183, R198 ;  /* 0x000000c6b7b77220 */ /* 0x000fe20000410000 */
[----:B------:R-:W-:Y:S01]  /*1f570*/  FSEL R29, R29, -INF , !P6 ;  /* 0xff8000001d1d7808 */ /* 0x000fe20007000000 */
[C---:B----4-:R-:W-:Y:S01]  /*1f580*/  FFMA.FTZ R172, R0.reuse, R177, R11 ;  /* 0x000000b100ac7223 */ /* 0x050fe2000001000b */
[----:B------:R-:W-:Y:S01]  /*1f590*/  ISETP.GE.AND P6, PT, R171, R3, PT ;  /* 0x00000003ab00720c */ /* 0x000fe20003fc6270 */
[-C--:B-----5:R-:W-:Y:S01]  /*1f5a0*/  FFMA.FTZ R170, R0, R33.reuse, R170 ;  /* 0x0000002100aa7223 */ /* 0x0a0fe200000100aa */
[----:B------:R-:W-:Y:S01]  /*1f5b0*/  FSEL R175, R13, -INF , !P5 ;  /* 0xff8000000daf7808 */ /* 0x000fe20006800000 */
[----:B------:R-:W-:Y:S01]  /*1f5c0*/  I2F R17, R16 ;  /* 0x0000001000117306 */ /* 0x000fe20000201400 */
[----:B------:R-:W-:Y:S01]  /*1f5d0*/  ISETP.GE.AND P5, PT, R32, R2, PT ;  /* 0x000000022000720c */ /* 0x000fe20003fa6270 */
[----:B------:R-:W-:Y:S01]  /*1f5e0*/  FFMA.FTZ R10, R0, R33, R10 ;  /* 0x00000021000a7223 */ /* 0x000fe2000001000a */
[----:B------:R-:W-:Y:S01]  /*1f5f0*/  FSEL R179, R14, -INF , !P1 ;  /* 0xff8000000eb37808 */ /* 0x000fe20004800000 */
[----:B------:R-:W-:Y:S01]  /*1f600*/  BAR.SYNC.DEFER_BLOCKING 0x0 ;  /* 0x0000000000007b1d */ /* 0x000fe20000010000 */
[----:B------:R-:W-:-:S02]  /*1f610*/  ISETP.GE.AND P1, PT, R32, R3, PT ;  /* 0x000000032000720c */ /* 0x000fc40003f26270 */
[----:B------:R-:W-:-:S03]  /*1f620*/  FSEL R172, R172, -INF , !P6 ;  /* 0xff800000acac7808 */ /* 0x000fc60007000000 */
[----:B------:R-:W1:Y:S01]  /*1f630*/  MUFU.TANH R12, R181 ;  /* 0x000000b5000c7308 */ /* 0x000e620000002400 */
[----:B------:R-:W-:Y:S02]  /*1f640*/  ISETP.GE.AND P6, PT, R16, R2, PT ;  /* 0x000000021000720c */ /* 0x000fe40003fc6270 */
[----:B------:R-:W-:-:S05]  /*1f650*/  FSEL R2, R170, -INF , !P5 ;  /* 0xff800000aa027808 */ /* 0x000fca0006800000 */
[----:B------:R-:W2:Y:S01]  /*1f660*/  MUFU.TANH R11, R183 ;  /* 0x000000b7000b7308 */ /* 0x000ea20000002400 */
[----:B------:R-:W-:Y:S02]  /*1f670*/  ISETP.GE.AND P5, PT, R16, R3, PT ;  /* 0x000000031000720c */ /* 0x000fe40003fa6270 */
[----:B------:R-:W-:Y:S02]  /*1f680*/  FSEL R3, R10, -INF , !P1 ;  /* 0xff8000000a037808 */ /* 0x000fe40004800000 */
[----:B------:R-:W-:Y:S01]  /*1f690*/  ISETP.GT.AND P1, PT, R250, R239, PT ;  /* 0x000000effa00720c */ /* 0x000fe20003f24270 */
[----:B------:R-:W-:Y:S01]  /*1f6a0*/  BSSY B1, `(.L_x_4824) ;  /* 0x00000ce000017945 */ /* 0x000fe20003800000 */
[CC--:B-1----:R-:W-:Y:S02]  /*1f6b0*/  FFMA.FTZ R12, R0.reuse, R17.reuse, R12 ;  /* 0x00000011000c7223 */ /* 0x0c2fe4000001000c */
[----:B------:R-:W-:Y:S02]  /*1f6c0*/  IMAD.MOV.U32 R184, RZ, RZ, R166 ;  /* 0x000000ffffb87224 */ /* 0x000fe400078e00a6 */
[----:B--2---:R-:W-:Y:S01]  /*1f6d0*/  FFMA.FTZ R11, R0, R17, R11 ;  /* 0x00000011000b7223 */ /* 0x004fe2000001000b */
[----:B------:R-:W-:Y:S01]  /*1f6e0*/  FSEL R177, R12, -INF , !P6 ;  /* 0xff8000000cb17808 */ /* 0x000fe20007000000 */
[----:B------:R-:W-:-:S03]  /*1f6f0*/  IMAD.MOV.U32 R185, RZ, RZ, R167 ;  /* 0x000000ffffb97224 */ /* 0x000fc600078e00a7 */
[----:B------:R-:W-:Y:S02]  /*1f700*/  FSEL R170, R11, -INF , !P5 ;  /* 0xff8000000baa7808 */ /* 0x000fe40006800000 */
        /* <DEDUP_REMOVED lines=64> */
.L_x_4827:
[----:B------:R-:W-:Y:S02]  /*1fb10*/  ULDC.64 UR4, c[0x0][0x118] ;  /* 0x0000460000047ab9 */ /* 0x000fe40000000a00 */
[----:B------:R-:W2:Y:S02]  /*1fb20*/  LD.E R14, [R196.64+0x38] ;  /* 0x00003804c40e7980 */ /* 0x000ea4000c101900 */
[----:B--2---:R-:W-:-:S04]  /*1fb30*/  LEA R14, -R14, RZ, 0x6 ;  /* 0x000000ff0e0e7211 */ /* 0x004fc800078e31ff */
[----:B------:R-:W-:Y:S02]  /*1fb40*/  SHF.R.S32.HI R15, RZ, 0x1f, R14 ;  /* 0x0000001fff0f7819 */ /* 0x000fe4000001140e */
.L_x_4828:
[----:B------:R-:W-:Y:S05]  /*1fb50*/  BSYNC B0 ;  /* 0x0000000000007941 */ /* 0x000fea0003800000 */
.L_x_4826:
        /* <DEDUP_REMOVED lines=130> */
.L_x_4825:
[----:B------:R-:W-:Y:S05]  /*20380*/  BSYNC B1 ;  /* 0x0000000000017941 */ /* 0x000fea0003800000 */
.L_x_4824:
[----:B------:R-:W-:Y:S01]  /*20390*/  ULDC.64 UR4, c[0x0][0x118] ;  /* 0x0000460000047ab9 */ /* 0x000fe20000000a00 */
[----:B-1----:R-:W-:Y:S01]  /*203a0*/  FMNMX.FTZ R10, R165, R2, !PT ;  /* 0x00000002a50a7209 */ /* 0x002fe20007810000 */
[----:B------:R-:W2:Y:S03]  /*203b0*/  LD.E R174, [R196.64+0xdc] ;  /* 0x0000dc04c4ae7980 */ /* 0x000ea6000c101900 */
        /* <DEDUP_REMOVED lines=49> */
[-CC-:B------:R-:W-:Y:S01]  /*206d0*/  FFMA.FTZ R166, R2, R174.reuse, -R181.reuse ;  /* 0x000000ae02a67223 */ /* 0x180fe200000108b5 */
[----:B------:R-:W1:Y:S01]  /*206e0*/  LDSM.16.MT88.4 R8, [R234+0x10000] ;  /* 0x01000000ea08783b */ /* 0x000e620000004200 */
[-C--:B------:R-:W-:Y:S01]  /*206f0*/  FFMA.FTZ R33, R7, R174.reuse, -R181 ;  /* 0x000000ae07217223 */ /* 0x080fe200000108b5 */
[----:B------:R-:W-:Y:S01]  /*20700*/  FSEL R7, R167, RZ, P0 ;  /* 0x000000ffa7077208 */ /* 0x000fe20000000000 */
[-CC-:B------:R-:W-:Y:S01]  /*20710*/  FFMA.FTZ R2, R6, R174.reuse, -R173.reuse ;  /* 0x000000ae06027223 */ /* 0x180fe200000108ad */
[----:B------:R-:W-:Y:S01]  /*20720*/  FSEL R6, R168, RZ, P2 ;  /* 0x000000ffa8067208 */ /* 0x000fe20001000000 */
[-CC-:B------:R-:W-:Y:S01]  /*20730*/  FFMA.FTZ R32, R3, R174.reuse, -R173.reuse ;  /* 0x000000ae03207223 */ /* 0x180fe200000108ad */
[----:B------:R-:W-:Y:S01]  /*20740*/  MUFU.EX2 R166, R166 ;  /* 0x000000a600a67308 */ /* 0x000fe20000000800 */
[----:B------:R-:W-:-:S02]  /*20750*/  FFMA.FTZ R3, R5, R174, -R173 ;  /* 0x000000ae05037223 */ /* 0x000fc400000108ad */
[----:B------:R-:W-:Y:S02]  /*20760*/  FADD.FTZ R5, R165, -R6 ;  /* 0x80000006a5057221 */ /* 0x000fe40000010000 */
[----:B------:R-:W-:Y:S02]  /*20770*/  FADD.FTZ R7, R164, -R7 ;  /* 0x80000007a4077221 */ /* 0x000fe40000010000 */
        /* <DEDUP_REMOVED lines=9> */
[--C-:B------:R-:W-:Y:S02]  /*20810*/  FFMA.FTZ R180, R20, R174, -R173.reuse ;  /* 0x000000ae14b47223 */ /* 0x100fe400000108ad */
[----:B------:R-:W-:Y:S01]  /*20820*/  LDSM.16.MT88.4 R20, [R234+0x10800] ;  /* 0x01080000ea14783b */ /* 0x000fe20000004200 */
[----:B------:R-:W3:Y:S01]  /*20830*/  MUFU.EX2 R33, R33 ;  /* 0x0000002100217308 */ /* 0x000ee20000000800 */
[----:B--2---:R-:W-:Y:S01]  /*20840*/  F2FP.BF16.PACK_AB R4, R35, R166 ;  /* 0x000000a62304723e */ /* 0x004fe200000010ff */
[----:B------:R-:W-:-:S02]  /*20850*/  FFMA.FTZ R182, R189, R174, -R173 ;  /* 0x000000aebdb67223 */ /* 0x000fc400000108ad */
[-CC-:B------:R-:W-:Y:S02]  /*20860*/  FFMA.FTZ R191, R191, R174.reuse, -R173.reuse ;  /* 0x000000aebfbf7223 */ /* 0x180fe400000108ad */
[-C--:B------:R-:W-:Y:S02]  /*20870*/  FFMA.FTZ R192, R192, R174.reuse, -R173 ;  /* 0x000000aec0c07223 */ /* 0x080fe400000108ad */
[----:B------:R-:W-:Y:S01]  /*20880*/  MUFU.EX2 R32, R32 ;  /* 0x0000002000207308 */ /* 0x000fe20000000800 */
[-CC-:B------:R-:W-:Y:S02]  /*20890*/  FFMA.FTZ R193, R188, R174.reuse, -R181.reuse ;  /* 0x000000aebcc17223 */ /* 0x180fe400000108b5 */
[-C--:B------:R-:W-:Y:S02]  /*208a0*/  FFMA.FTZ R195, R27, R174.reuse, -R181 ;  /* 0x000000ae1bc37223 */ /* 0x080fe400000108b5 */
[-CC-:B------:R-:W-:Y:S02]  /*208b0*/  FFMA.FTZ R188, R25, R174.reuse, -R173.reuse ;  /* 0x000000ae19bc7223 */ /* 0x180fe400000108ad */
[----:B------:R-:W-:Y:S01]  /*208c0*/  FFMA.FTZ R197, R24, R174, -R173 ;  /* 0x000000ae18c57223 */ /* 0x000fe200000108ad */
[----:B------:R-:W2:Y:S01]  /*208d0*/  MUFU.EX2 R3, R3 ;  /* 0x0000000300037308 */ /* 0x000ea20000000800 */
[----:B---3--:R-:W-:Y:S01]  /*208e0*/  F2FP.BF16.PACK_AB R6, R33, R34 ;  /* 0x000000222106723e */ /* 0x008fe200000010ff */
[----:B------:R-:W-:Y:S01]  /*208f0*/  LDSM.16.MT88.4 R24, [R234+0x11000] ;  /* 0x01100000ea18783b */ /* 0x000fe20000004200 */
[----:B------:R-:W-:-:S02]  /*20900*/  FFMA.FTZ R190, R190, R174, -R181 ;  /* 0x000000aebebe7223 */ /* 0x000fc400000108b5 */
[-C--:B------:R-:W-:Y:S02]  /*20910*/  FFMA.FTZ R186, R186, R174.reuse, -R181 ;  /* 0x000000aebaba7223 */ /* 0x080fe400000108b5 */
[-C--:B------:R-:W-:Y:S01]  /*20920*/  FFMA.FTZ R199, R31, R174.reuse, -R173 ;  /* 0x000000ae1fc77223 */ /* 0x080fe200000108ad */
[----:B------:R-:W-:Y:S01]  /*20930*/  MUFU.EX2 R2, R2 ;  /* 0x0000000200027308 */ /* 0x000fe20000000800 */
[-CC-:B------:R-:W-:Y:S02]  /*20940*/  FFMA.FTZ R194, R28, R174.reuse, -R181.reuse ;  /* 0x000000ae1cc27223 */ /* 0x180fe400000108b5 */
[-C--:B------:R-:W-:Y:S02]  /*20950*/  FFMA.FTZ R201, R29, R174.reuse, -R181 ;  /* 0x000000ae1dc97223 */ /* 0x080fe400000108b5 */
[-CC-:B------:R-:W-:Y:S02]  /*20960*/  FFMA.FTZ R176, R176, R174.reuse, -R173.reuse ;  /* 0x000000aeb0b07223 */ /* 0x180fe400000108ad */
[--C-:B------:R-:W-:Y:S01]  /*20970*/  FFMA.FTZ R175, R175, R174, -R173.reuse ;  /* 0x000000aeafaf7223 */ /* 0x100fe200000108ad */
[----:B------:R-:W3:Y:S01]  /*20980*/  MUFU.EX2 R165, R165 ;  /* 0x000000a500a57308 */ /* 0x000ee20000000800 */
[----:B--2---:R-:W-:Y:S01]  /*20990*/  F2FP.BF16.PACK_AB R5, R3, R32 ;  /* 0x000000200305723e */ /* 0x004fe200000010ff */
[----:B------:R-:W-:-:S02]  /*209a0*/  FFMA.FTZ R172, R172, R174, -R173 ;  /* 0x000000aeacac7223 */ /* 0x000fc400000108ad */
[-CC-:B------:R-:W-:Y:S02]  /*209b0*/  FFMA.FTZ R179, R179, R174.reuse, -R181.reuse ;  /* 0x000000aeb3b37223 */ /* 0x180fe400000108b5 */
[----:B------:R-:W-:Y:S02]  /*209c0*/  FFMA.FTZ R196, R177, R174, -R181 ;  /* 0x000000aeb1c47223 */ /* 0x000fe400000108b5 */
[----:B------:R-:W2:Y:S08]  /*209d0*/  MUFU.EX2 R171, R171 ;  /* 0x000000ab00ab7308 */ /* 0x000eb00000000800 */
        /* <DEDUP_REMOVED lines=34> */
[----:B------:R-:W3:Y:S01]  /*20c00*/  LDSM.16.MT88.4 R16, [R234+0x12000] ;  /* 0x01200000ea10783b */ /* 0x000ee20000004200 */
[-C--:B------:R-:W-:Y:S01]  /*20c10*/  FMUL.FTZ R142, R142, R169.reuse ;  /* 0x000000a98e8e7220 */ /* 0x080fe20000410000 */
[----:B------:R4:W5:Y:S01]  /*20c20*/  MUFU.EX2 R189, R192 ;  /* 0x000000c000bd7308 */ /* 0x0009620000000800 */
        /* <DEDUP_REMOVED lines=31> */
[----:B------:R-:W-:Y:S01]  /*20e20*/  MUFU.EX2 R186, R186 ;  /* 0x000000ba00ba7308 */ /* 0x000fe20000000800 */
[----:B------:R-:W-:-:S02]  /*20e30*/  FMUL.FTZ R47, R47, R169 ;  /* 0x000000a92f2f7220 */ /* 0x000fc40000410000 */
[-C--:B------:R-:W-:Y:S02]  /*20e40*/  FMUL.FTZ R48, R48, R171.reuse ;  /* 0x000000ab30307220 */ /* 0x080fe40000410000 */
[----:B------:R-:W-:Y:S01]  /*20e50*/  FMUL.FTZ R49, R49, R171 ;  /* 0x000000ab31317220 */ /* 0x000fe20000410000 */
[C---:B------:R-:W-:Y:S01]  /*20e60*/  HMMA.16816.F32.BF16 R40, R4.reuse, R18, R40 ;  /* 0x000000120428723c */ /* 0x040fe20000041828 */
[-C--:B------:R-:W-:Y:S01]  /*20e70*/  FMUL.FTZ R50, R50, R169.reuse ;  /* 0x000000a932327220 */ /* 0x080fe20000410000 */
[----:B------:R-:W3:Y:S01]  /*20e80*/  LDSM.16.MT88.4 R16, [R231+0x12000] ;  /* 0x01200000e710783b */ /* 0x000ee20000004200 */
[----:B------:R-:W-:Y:S01]  /*20e90*/  FMUL.FTZ R51, R51, R169 ;  /* 0x000000a933337220 */ /* 0x000fe20000410000 */
[----:B------:R-:W-:Y:S01]  /*20ea0*/  MUFU.EX2 R195, R195 ;  /* 0x000000c300c37308 */ /* 0x000fe20000000800 */
        /* <DEDUP_REMOVED lines=25> */
[----:B------:R-:W-:Y:S01]  /*21040*/  MUFU.EX2 R194, R194 ;  /* 0x000000c200c27308 */ /* 0x000fe20000000800 */
[-C--:B------:R-:W-:Y:S02]  /*21050*/  FMUL.FTZ R68, R68, R171.reuse ;  /* 0x000000ab44447220 */ /* 0x080fe40000410000 */
[----:B------:R-:W-:Y:S02]  /*21060*/  FMUL.FTZ R69, R69, R171 ;  /* 0x000000ab45457220 */ /* 0x000fe40000410000 */
[-C--:B------:R-:W-:Y:S01]  /*21070*/  FMUL.FTZ R70, R70, R169.reuse ;  /* 0x000000a946467220 */ /* 0x080fe20000410000 */
[----:B---3--:R-:W-:Y:S01]  /*21080*/  HMMA.16816.F32.BF16 R60, R4, R16, R60 ;  /* 0x00000010043c723c */ /* 0x008fe2000004183c */
[----:B------:R-:W-:Y:S01]  /*21090*/  FMUL.FTZ R71, R71, R169 ;  /* 0x000000a947477220 */ /* 0x000fe20000410000 */
[----:B------:R-:W-:Y:S01]  /*210a0*/  MUFU.EX2 R201, R201 ;  /* 0x000000c900c97308 */ /* 0x000fe20000000800 */
        /* <DEDUP_REMOVED lines=88> */
[-CC-:B----4-:R-:W-:Y:S02]  /*21630*/  FFMA.FTZ R192, R30, R174.reuse, -R173.reuse ;  /* 0x000000ae1ec07223 */ /* 0x190fe400000108ad */
[----:B------:R-:W-:Y:S01]  /*21640*/  FFMA.FTZ R173, R170, R174, -R173 ;  /* 0x000000aeaaad7223 */ /* 0x000fe200000108ad */
[----:B------:R-:W-:Y:S01]  /*21650*/  LDSM.16.MT88.4 R28, [R231+0x17000] ;  /* 0x01700000e71c783b */ /* 0x000fe20000004200 */
[----:B------:R-:W-:-:S02]  /*21660*/  FFMA.FTZ R166, R206, R171, R166 ;  /* 0x000000abcea67223 */ /* 0x000fc400000100a6 */
[C---:B-1----:R-:W-:Y:S01]  /*21670*/  HMMA.16816.F32.BF16 R124, R4.reuse, R8, R124 ;  /* 0x00000008047c723c */ /* 0x042fe2000004187c */
[----:B------:R-:W1:Y:S01]  /*21680*/  MUFU.EX2 R192, R192 ;  /* 0x000000c000c07308 */ /* 0x000e620000000800 */
[----:B------:R-:W-:Y:S02]  /*21690*/  FADD.FTZ R35, R35, R166 ;  /* 0x000000a623237221 */ /* 0x000fe40000010000 */
[----:B------:R-:W-:Y:S02]  /*216a0*/  FFMA.FTZ R32, R252, R169, R32 ;  /* 0x000000a9fc207223 */ /* 0x000fe40000010020 */
[----:B------:R-:W-:Y:S02]  /*216b0*/  FADD.FTZ R34, R34, R35 ;  /* 0x0000002322227221 */ /* 0x000fe40000010000 */
[----:B------:R-:W-:Y:S01]  /*216c0*/  HMMA.16816.F32.BF16 R128, R4, R10, R128 ;  /* 0x0000000a0480723c */ /* 0x000fe20000041880 */
[----:B------:R-:W4:Y:S01]  /*216d0*/  LDSM.16.MT88.4 R8, [R231+0x10800] ;  /* 0x01080000e708783b */ /* 0x000f220000004200 */
[----:B------:R-:W1:Y:S01]  /*216e0*/  MUFU.EX2 R173, R173 ;  /* 0x000000ad00ad7308 */ /* 0x000e620000000800 */
[----:B------:R-:W-:-:S02]  /*216f0*/  FADD.FTZ R33, R33, R34 ;  /* 0x0000002221217221 */ /* 0x000fc40000010000 */
[----:B------:R-:W-:Y:S02]  /*21700*/  FADD.FTZ R3, R3, R32 ;  /* 0x0000002003037221 */ /* 0x000fe40000010000 */
[----:B------:R-:W-:Y:S01]  /*21710*/  F2FP.BF16.PACK_AB R4, R183, R164 ;  /* 0x000000a4b704723e */ /* 0x000fe200000010ff */
        /* <DEDUP_REMOVED lines=9> */
[----:B------:R-:W-:Y:S01]  /*217b0*/  FADD.FTZ R180, R180, R165 ;  /* 0x000000a5b4b47221 */ /* 0x000fe20000010000 */
[----:B------:R-:W-:Y:S01]  /*217c0*/  MOV R165, R168 ;  /* 0x000000a800a57202 */ /* 0x000fe20000000f00 */
[----:B------:R-:W-:Y:S01]  /*217d0*/  HMMA.16816.F32.BF16 R160, R4, R20, R160 ;  /* 0x0000001404a0723c */ /* 0x000fe200000418a0 */
[----:B------:R-:W-:Y:S02]  /*217e0*/  FADD.FTZ R187, R187, R178 ;  /* 0x000000b2bbbb7221 */ /* 0x000fe40000010000 */
[----:B------:R-:W-:-:S04]  /*217f0*/  FADD.FTZ R189, R189, R180 ;  /* 0x000000b4bdbd7221 */ /* 0x000fc80000010000 */
[----:B------:R-:W-:Y:S01]  /*21800*/  FADD.FTZ R182, R182, R189 ;  /* 0x000000bdb6b67221 */ /* 0x000fe20000010000 */
[----:B------:R-:W-:Y:S01]  /*21810*/  HMMA.16816.F32.BF16 R156, R4, R22, R156 ;  /* 0x00000016049c723c */ /* 0x000fe2000004189c */
[----:B------:R-:W5:Y:S02]  /*21820*/  LDSM.16.MT88.4 R20, [R234+0x12800] ;  /* 0x01280000ea14783b */ /* 0x000f640000004200 */
[----:B------:R-:W-:-:S05]  /*21830*/  FADD.FTZ R191, R191, R182 ;  /* 0x000000b6bfbf7221 */ /* 0x000fca0000010000 */
        /* <DEDUP_REMOVED lines=51> */
[----:B-1----:R-:W-:Y:S01]  /*21b70*/  F2FP.BF16.PACK_AB R7, R199, R192 ;  /* 0x000000c0c707723e */ /* 0x002fe200000010ff */
[----:B------:R-:W-:-:S02]  /*21b80*/  FADD.FTZ R197, R197, R188 ;  /* 0x000000bcc5c57221 */ /* 0x000fc40000010000 */
[----:B------:R-:W-:Y:S02]  /*21b90*/  FADD.FTZ R186, R186, R193 ;  /* 0x000000c1baba7221 */ /* 0x000fe40000010000 */
[----:B------:R-:W-:Y:S02]  /*21ba0*/  FADD.FTZ R192, R192, R197 ;  /* 0x000000c5c0c07221 */ /* 0x000fe40000010000 */
[----:B------:R-:W-:Y:S01]  /*21bb0*/  HMMA.16816.F32.BF16 R160, R4, R24, R160 ;  /* 0x0000001804a0723c */ /* 0x000fe200000418a0 */
[----:B------:R-:W-:Y:S02]  /*21bc0*/  FADD.FTZ R195, R195, R186 ;  /* 0x000000bac3c37221 */ /* 0x000fe40000010000 */
[----:B------:R-:W-:-:S05]  /*21bd0*/  FADD.FTZ R199, R199, R192 ;  /* 0x000000c0c7c77221 */ /* 0x000fca0000010000 */
        /* <DEDUP_REMOVED lines=35> */
[C---:B---3--:R-:W-:Y:S08]  /*21e10*/  HMMA.16816.F32.BF16 R100, R4.reuse, R8, R100 ;  /* 0x000000080464723c */ /* 0x048ff00000041864 */
[C---:B------:R-:W-:Y:S01]  /*21e20*/  HMMA.16816.F32.BF16 R104, R4.reuse, R10, R104 ;  /* 0x0000000a0468723c */ /* 0x040fe20000041868 */
[----:B------:R-:W-:Y:S07]  /*21e30*/  LDSM.16.MT88.4 R8, [R232+0x11800] ;  /* 0x01180000e808783b */ /* 0x000fee0000004200 */
[C---:B-----5:R-:W-:Y:S08]  /*21e40*/  HMMA.16816.F32.BF16 R108, R4.reuse, R20, R108 ;  /* 0x00000014046c723c */ /* 0x060ff0000004186c */
[C---:B------:R-:W-:Y:S01]  /*21e50*/  HMMA.16816.F32.BF16 R112, R4.reuse, R22, R112 ;  /* 0x000000160470723c */ /* 0x040fe20000041870 */
[----:B------:R-:W2:Y:S07]  /*21e60*/  LDSM.16.MT88.4 R20, [R234+0x11800] ;  /* 0x01180000ea14783b */ /* 0x000eae0000004200 */
[C---:B-1----:R-:W-:Y:S08]  /*21e70*/  HMMA.16816.F32.BF16 R116, R4.reuse, R24, R116 ;  /* 0x000000180474723c */ /* 0x042ff00000041874 */
[C---:B------:R-:W-:Y:S01]  /*21e80*/  HMMA.16816.F32.BF16 R120, R4.reuse, R26, R120 ;  /* 0x0000001a0478723c */ /* 0x040fe20000041878 */
[----:B------:R-:W1:Y:S07]  /*21e90*/  LDSM.16.MT88.4 R24, [R233+0x13800] ;  /* 0x01380000e918783b */ /* 0x000e6e0000004200 */
        /* <DEDUP_REMOVED lines=15> */
[----:B------:R-:W-:-:S03]  /*21f90*/  FADD.FTZ R252, R173, R172 ;  /* 0x000000acadfc7221 */ /* 0x000fc60000010000 */
[----:B------:R-:W-:Y:S02]  /*21fa0*/  STL [R1], R2 ;  /* 0x0000000201007387 */ /* 0x000fe40000100800 */
[C---:B------:R-:W-:Y:S02]  /*21fb0*/  HMMA.16816.F32.BF16 R156, R4.reuse, R22, R156 ;  /* 0x00000016049c723c */ /* 0x040fe4000004189c */
[----:B------:R-:W2:Y:S06]  /*21fc0*/  LDSM.16.MT88.4 R20, [R232+0x13800] ;  /* 0x01380000e814783b */ /* 0x000eac0000004200 */
        /* <DEDUP_REMOVED lines=35> */
[C---:B-1----:R-:W-:Y:S08]  /*22200*/  HMMA.16816.F32.BF16 R116, R4.reuse, R24, R116 ;  /* 0x000000180474723c */ /* 0x042ff00000041874 */
[C---:B------:R-:W-:Y:S08]  /*22210*/  HMMA.16816.F32.BF16 R120, R4.reuse, R26, R120 ;  /* 0x0000001a0478723c */ /* 0x040ff00000041878 */
[C---:B-----5:R-:W-:Y:S08]  /*22220*/  HMMA.16816.F32.BF16 R124, R4.reuse, R12, R124 ;  /* 0x0000000c047c723c */ /* 0x060ff0000004187c */
[----:B------:R-:W-:Y:S11]  /*22230*/  HMMA.16816.F32.BF16 R128, R4, R14, R128 ;  /* 0x0000000e0480723c */ /* 0x000ff60000041880 */
[----:B------:R-:W-:Y:S08]  /*22240*/  @!UPT UIADD3 URZ, URZ, URZ, URZ ;  /* 0x0000003f3f3ff290 */ /* 0x000ff0000fffe03f */
.L_x_4820:
[----:B------:R-:W-:Y:S05]  /*22250*/  @!P1 BRA `(.L_x_4829) ;  /* 0x00004e6000009947 */ /* 0x000fea0003800000 */
[----:B------:R-:W-:Y:S02]  /*22260*/  MOV R3, R164 ;  /* 0x000000a400037202 */ /* 0x000fe40000000f00 */
[----:B------:R-:W-:-:S02]  /*22270*/  MOV R168, R165 ;  /* 0x000000a500a87202 */ /* 0x000fc40000000f00 */
.L_x_4838:
        /* <DEDUP_REMOVED lines=77> */
.L_x_4831:
[----:B------:R-:W-:Y:S02]  /*22750*/  ULDC.64 UR4, c[0x0][0x118] ;  /* 0x0000460000047ab9 */ /* 0x000fe40000000a00 */
[----:B------:R-:W2:Y:S02]  /*22760*/  LD.E R6, [R164.64+0x40] ;  /* 0x00004004a4067980 */ /* 0x000ea4000c101900 */
[----:B--2---:R-:W-:Y:S04]  /*22770*/  LEA R6, -R6, RZ, 0x6 ;  /* 0x000000ff06067211 */ /* 0x004fe800078e31ff */
[----:B------:R-:W-:Y:S02]  /*22780*/  SHF.R.S32.HI R2, RZ, 0x1f, R6 ;  /* 0x0000001fff027819 */ /* 0x000fe40000011406 */
.L_x_4832:
[----:B------:R-:W-:Y:S05]  /*22790*/  BSYNC B0 ;  /* 0x0000000000007941 */ /* 0x000fea0003800000 */
.L_x_4830:
        /* <DEDUP_REMOVED lines=309> */
[----:B------:R-:W-:Y:S08]  /*23af0*/  HMMA.16816.F32.BF16 R32, R180, R190, R32 ;  /* 0x000000beb420723c */ /* 0x000ff00000041820 */
[C---:B-----5:R-:W-:Y:S08]  /*23b00*/  HMMA.16816.F32.BF16 R4, R196.reuse, R204, R4 ;  /* 0x000000ccc404723c */ /* 0x060ff00000041804 */
[C---:B------:R-:W-:Y:S08]  /*23b10*/  HMMA.16816.F32.BF16 R8, R196.reuse, R206, R8 ;  /* 0x000000cec408723c */ /* 0x040ff00000041808 */
[C---:B--2---:R-:W-:Y:S08]  /*23b20*/  HMMA.16816.F32.BF16 R12, R196.reuse, R172, R12 ;  /* 0x000000acc40c723c */ /* 0x044ff0000004180c */
[C---:B------:R-:W-:Y:S01]  /*23b30*/  HMMA.16816.F32.BF16 R16, R196.reuse, R174, R16 ;  /* 0x000000aec410723c */ /* 0x040fe20000041810 */
[----:B------:R-:W1:Y:S07]  /*23b40*/  LDSM.16.M88.4 R172, [R220+0x6800] ;  /* 0x00680000dcac783b */ /* 0x000e6e0000000200 */
[C---:B------:R-:W-:Y:S08]  /*23b50*/  HMMA.16816.F32.BF16 R20, R196.reuse, R176, R20 ;  /* 0x000000b0c414723c */ /* 0x040ff00000041814 */
[C---:B------:R-:W-:Y:S08]  /*23b60*/  HMMA.16816.F32.BF16 R24, R196.reuse, R178, R24 ;  /* 0x000000b2c418723c */ /* 0x040ff00000041818 */
[C---:B------:R-:W-:Y:S07]  /*23b70*/  HMMA.16816.F32.BF16 R28, R196.reuse, R184, R28 ;  /* 0x000000b8c41c723c */ /* 0x040fee000004181c */
[----:B------:R-:W-:Y:S01]  /*23b80*/  MOV R184, R170 ;  /* 0x000000aa00b87202 */ /* 0x000fe20000000f00 */
[----:B------:R-:W-:Y:S04]  /*23b90*/  HMMA.16816.F32.BF16 R32, R196, R186, R32 ;  /* 0x000000bac420723c */ /* 0x000fe80000041820 */
[----:B------:R-:W-:Y:S04]  /*23ba0*/  IMAD.MOV.U32 R185, RZ, RZ, R171 ;  /* 0x000000ffffb97224 */ /* 0x000fe800078e00ab */
        /* <DEDUP_REMOVED lines=45> */
[----:B------:R-:W3:Y:S02]  /*23e80*/  MUFU.TANH R12, R12 ;  /* 0x0000000c000c7308 */ /* 0x000ee40000002400 */
        /* <DEDUP_REMOVED lines=23> */
[----:B------:R-:W1:Y:S10]  /*24000*/  MUFU.TANH R7, R7 ;  /* 0x0000000700077308 */ /* 0x000e740000002400 */
[----:B------:R1:W1:Y:S10]  /*24010*/  MUFU.TANH R180, R30 ;  /* 0x0000001e00b47308 */ /* 0x0002740000002400 */
[----:B------:R1:W1:Y:S10]  /*24020*/  MUFU.TANH R178, R31 ;  /* 0x0000001f00b27308 */ /* 0x0002740000002400 */
[----:B------:R-:W1:Y:S10]  /*24030*/  MUFU.TANH R179, R179 ;  /* 0x000000b300b37308 */ /* 0x000e740000002400 */
[----:B------:R1:W1:Y:S10]  /*24040*/  MUFU.TANH R177, R33 ;  /* 0x0000002100b17308 */ /* 0x0002740000002400 */
[----:B------:R1:W1:Y:S10]  /*24050*/  MUFU.TANH R169, R34 ;  /* 0x0000002200a97308 */ /* 0x0002740000002400 */
[----:B------:R1:W1:Y:S01]  /*24060*/  MUFU.TANH R167, R35 ;  /* 0x0000002300a77308 */ /* 0x0002620000002400 */
[----:B------:R-:W-:-:S05]  /*24070*/  @!P0 BRA `(.L_x_4834) ;  /* 0x00000be000008947 */ /* 0x000fca0003800000 */
[----:B--234-:R-:W-:Y:S01]  /*24080*/  ISETP.NE.U32.AND P0, PT, R248, RZ, PT ;  /* 0x000000fff800720c */ /* 0x01cfe20003f05070 */
        /* <DEDUP_REMOVED lines=8> */
[----:B-1----:R-:W3:Y:S02]  /*24110*/  LD.E.64 R18, [R164.64+0x20] ;  /* 0x00002004a4127980 */ /* 0x002ee4000c101b00 */
[----:B------:R-:W-:Y:S02]  /*24120*/  IABS R5, R10 ;  /* 0x0000000a00057213 */ /* 0x000fe40000000000 */
[-C--:B--2---:R-:W-:Y:S02]  /*24130*/  IABS R8, R15.reuse ;  /* 0x0000000f00087213 */ /* 0x084fe40000000000 */
[-C--:B------:R-:W-:Y:S02]  /*24140*/  IABS R6, R15.reuse ;  /* 0x0000000f00067213 */ /* 0x080fe40000000000 */
[----:B------:R-:W1:Y:S01]  /*24150*/  I2F.RP R2, R8 ;  /* 0x0000000800027306 */ /* 0x000e620000209400 */
[-C--:B------:R-:W-:Y:S02]  /*24160*/  LOP3.LUT R10, R10, R15.reuse, RZ, 0x3c, !PT ;  /* 0x0000000f0a0a7212 */ /* 0x080fe400078e3cff */
[----:B------:R-:W-:Y:S07]  /*24170*/  IMAD.MOV R6, RZ, RZ, -R6 ;  /* 0x000000ffff067224 */ /* 0x000fee00078e0a06 */
[----:B-1----:R-:W1:Y:S02]  /*24180*/  MUFU.RCP R2, R2 ;  /* 0x0000000200027308 */ /* 0x002e640000001000 */
[----:B-1----:R-:W-:Y:S02]  /*24190*/  IADD3 R16, R2, 0xffffffe, RZ ;  /* 0x0ffffffe02107810 */ /* 0x002fe40007ffe0ff */
[----:B------:R-:W-:Y:S06]  /*241a0*/  IABS R2, R4 ;  /* 0x0000000400027213 */ /* 0x000fec0000000000 */
[----:B------:R-:W1:Y:S01]  /*241b0*/  F2I.FTZ.U32.TRUNC.NTZ R17, R16 ;  /* 0x0000001000117305 */ /* 0x000e62000021f000 */
[----:B------:R-:W-:Y:S01]  /*241c0*/  LOP3.LUT R4, R4, R15, RZ, 0x3c, !PT ;  /* 0x0000000f04047212 */ /* 0x000fe200078e3cff */
[--C-:B-1----:R-:W-:Y:S02]  /*241d0*/  IMAD.MOV R11, RZ, RZ, -R17.reuse ;  /* 0x000000ffff0b7224 */ /* 0x102fe400078e0a11 */
[----:B------:R-:W-:Y:S02]  /*241e0*/  IMAD.MOV.U32 R16, RZ, RZ, RZ ;  /* 0x000000ffff107224 */ /* 0x000fe400078e00ff */
[----:B------:R-:W-:Y:S04]  /*241f0*/  IMAD R11, R11, R8, RZ ;  /* 0x000000080b0b7224 */ /* 0x000fe800078e02ff */
[----:B------:R-:W-:Y:S02]  /*24200*/  IMAD.HI.U32 R11, R17, R11, R16 ;  /* 0x0000000b110b7227 */ /* 0x000fe400078e0010 */
[----:B------:R-:W2:Y:S04]  /*24210*/  LD.E.64 R16, [R164.64+0x38] ;  /* 0x00003804a4107980 */ /* 0x000ea8000c101b00 */
        /* <DEDUP_REMOVED lines=43> */
.L_x_4836:
[----:B------:R-:W-:Y:S02]  /*244d0*/  ULDC.64 UR4, c[0x0][0x118] ;  /* 0x0000460000047ab9 */ /* 0x000fe40000000a00 */
[----:B------:R-:W2:Y:S02]  /*244e0*/  LD.E R6, [R164.64+0x38] ;  /* 0x00003804a4067980 */ /* 0x000ea4000c101900 */
[----:B--2---:R-:W-:Y:S04]  /*244f0*/  LEA R6, -R6, RZ, 0x6 ;  /* 0x000000ff06067211 */ /* 0x004fe800078e31ff */
[----:B------:R-:W-:Y:S02]  /*24500*/  SHF.R.S32.HI R2, RZ, 0x1f, R6 ;  /* 0x0000001fff027819 */ /* 0x000fe40000011406 */
.L_x_4837:
[----:B------:R-:W-:Y:S05]  /*24510*/  BSYNC B0 ;  /* 0x0000000000007941 */ /* 0x000fea0003800000 */
.L_x_4835:
[CC--:B------:R-:W-:Y:S01]  /*24520*/  LEA R20, P0, R6.reuse, R240.reuse, 0x1 ;  /* 0x000000f006147211 */ /* 0x0c0fe200078008ff */
[----:B------:R-:W-:Y:S01]  /*24530*/  ULDC.64 UR4, c[0x0][0x118] ;  /* 0x0000460000047ab9 */ /* 0x000fe20000000a00 */
[C---:B------:R-:W-:Y:S02]  /*24540*/  IADD3 R9, P1, R6.reuse, R237, RZ ;  /* 0x000000ed06097210 */ /* 0x040fe40007f3e0ff */
[----:B-1----:R-:W-:Y:S02]  /*24550*/  LEA.HI.X R21, R6, R241, R2, 0x1, P0 ;  /* 0x000000f106157211 */ /* 0x002fe400000f0c02 */
        /* <DEDUP_REMOVED lines=112> */
.L_x_4834:
[----:B--234-:R-:W-:Y:S05]  /*24c60*/  BSYNC B1 ;  /* 0x0000000000017941 */ /* 0x01cfea0003800000 */
.L_x_4833:
[----:B------:R-:W-:Y:S01]  /*24c70*/  ULDC.64 UR4, c[0x0][0x118] ;  /* 0x0000460000047ab9 */ /* 0x000fe20000000a00 */
[----:B-1----:R-:W1:Y:S08]  /*24c80*/  S2R R9, SR_TID.X ;  /* 0x0000000000097919 */ /* 0x002e700000002100 */
[----:B------:R2:W3:Y:S01]  /*24c90*/  LD.E R166, [R164.64+0xdc] ;  /* 0x0000dc04a4a67980 */ /* 0x0004e2000c101900 */
        /* <DEDUP_REMOVED lines=15> */
[C---:B------:R-:W-:Y:S01]  /*24d90*/  IADD3 R2, R5.reuse, 0x28, RZ ;  /* 0x0000002805027810 */ /* 0x040fe20007ffe0ff */
[----:B------:R-:W5:Y:S01]  /*24da0*/  I2F R6, R6 ;  /* 0x0000000600067306 */ /* 0x000f620000201400 */
[C---:B------:R-:W-:Y:S02]  /*24db0*/  IADD3 R11, R5.reuse, 0x29, RZ ;  /* 0x00000029050b7810 */ /* 0x040fe40007ffe0ff */
[----:B------:R-:W-:Y:S01]  /*24dc0*/  IADD3 R15, R5, 0x30, RZ ;  /* 0x00000030050f7810 */ /* 0x000fe20007ffe0ff */
[CC--:B-1----:R-:W-:Y:S02]  /*24dd0*/  FFMA.FTZ R189, R0.reuse, R9.reuse, R189 ;  /* 0x0000000900bd7223 */ /* 0x0c2fe400000100bd */
[C---:B------:R-:W-:Y:S03]  /*24de0*/  FFMA.FTZ R9, R0.reuse, R9, R181 ;  /* 0x0000000900097223 */ /* 0x040fe600000100b5 */
[----:B------:R-:W-:Y:S01]  /*24df0*/  FMNMX.FTZ R4, R189, R3, !PT ;  /* 0x00000003bd047209 */ /* 0x000fe20007810000 */
[----:B------:R-:W1:Y:S01]  /*24e00*/  I2F R29, R29 ;  /* 0x0000001d001d7306 */ /* 0x000e620000201400 */
[CC--:B----4-:R-:W-:Y:S02]  /*24e10*/  FFMA.FTZ R175, R0.reuse, R19.reuse, R175 ;  /* 0x0000001300af7223 */ /* 0x0d0fe400000100af */
[C---:B------:R-:W-:Y:S07]  /*24e20*/  FFMA.FTZ R194, R0.reuse, R19, R12 ;  /* 0x0000001300c27223 */ /* 0x040fee000001000c */
[----:B------:R-:W4:Y:S01]  /*24e30*/  I2F R27, R27 ;  /* 0x0000001b001b7306 */ /* 0x000f220000201400 */
[CC--:B-----5:R-:W-:Y:S02]  /*24e40*/  FFMA.FTZ R191, R0.reuse, R6.reuse, R191 ;  /* 0x0000000600bf7223 */ /* 0x0e0fe400000100bf */
[C---:B------:R-:W-:Y:S07]  /*24e50*/  FFMA.FTZ R6, R0.reuse, R6, R187 ;  /* 0x0000000600067223 */ /* 0x040fee00000100bb */
[----:B------:R-:W5:Y:S01]  /*24e60*/  I2F R25, R25 ;  /* 0x0000001900197306 */ /* 0x000f620000201400 */
[CC--:B-1----:R-:W-:Y:S02]  /*24e70*/  FFMA.FTZ R186, R0.reuse, R29.reuse, R186 ;  /* 0x0000001d00ba7223 */ /* 0x0c2fe400000100ba */
[----:B------:R-:W-:Y:S01]  /*24e80*/  FFMA.FTZ R199, R0, R29, R199 ;  /* 0x0000001d00c77223 */ /* 0x000fe200000100c7 */
[----:B------:R-:W-:Y:S06]  /*24e90*/  FMNMX.FTZ R29, R9, R168, !PT ;  /* 0x000000a8091d7209 */ /* 0x000fec0007810000 */
[----:B------:R-:W1:Y:S01]  /*24ea0*/  I2F R23, R23 ;  /* 0x0000001700177306 */ /* 0x000e620000201400 */
[----:B------:R-:W-:Y:S02]  /*24eb0*/  FMNMX.FTZ R16, R6, R29, !PT ;  /* 0x0000001d06107209 */ /* 0x000fe40007810000 */
[----:B------:R-:W-:Y:S01]  /*24ec0*/  LDSM.16.MT88.4 R28, [R232+0x10000] ;  /* 0x01000000e81c783b */ /* 0x000fe20000004200 */
[CC--:B----4-:R-:W-:Y:S01]  /*24ed0*/  FFMA.FTZ R8, R0.reuse, R27.reuse, R188 ;  /* 0x0000001b00087223 */ /* 0x0d0fe200000100bc */
[----:B------:R-:W-:Y:S01]  /*24ee0*/  FMNMX.FTZ R16, R199, R16, !PT ;  /* 0x00000010c7107209 */ /* 0x000fe20007810000 */
[----:B------:R-:W-:Y:S01]  /*24ef0*/  FFMA.FTZ R201, R0, R27, R201 ;  /* 0x0000001b00c97223 */ /* 0x000fe200000100c9 */
[----:B------:R-:W-:Y:S02]  /*24f00*/  FMNMX.FTZ R27, R191, R4, !PT ;  /* 0x00000004bf1b7209 */ /* 0x000fe40007810000 */
[----:B------:R-:W-:Y:S01]  /*24f10*/  IADD3 R4, R5, 0x38, RZ ;  /* 0x0000003805047810 */ /* 0x000fe20007ffe0ff */
[----:B------:R-:W4:Y:S01]  /*24f20*/  I2F R21, R21 ;  /* 0x0000001500157306 */ /* 0x000f220000201400 */
[----:B------:R-:W-:Y:S02]  /*24f30*/  FMNMX.FTZ R27, R186, R27, !PT ;  /* 0x0000001bba1b7209 */ /* 0x000fe40007810000 */
[----:B------:R-:W-:Y:S01]  /*24f40*/  FMNMX.FTZ R16, R201, R16, !PT ;  /* 0x00000010c9107209 */ /* 0x000fe20007810000 */
[----:B-----5:R-:W-:Y:S01]  /*24f50*/  FFMA.FTZ R195, R0, R25, R13 ;  /* 0x0000001900c37223 */ /* 0x020fe2000001000d */
[----:B------:R-:W-:Y:S01]  /*24f60*/  FMNMX.FTZ R27, R8, R27, !PT ;  /* 0x0000001b081b7209 */ /* 0x000fe20007810000 */
[----:B------:R-:W-:Y:S01]  /*24f70*/  FFMA.FTZ R174, R0, R25, R174 ;  /* 0x0000001900ae7223 */ /* 0x000fe200000100ae */
[----:B------:R-:W-:Y:S02]  /*24f80*/  IADD3 R5, R5, 0x39, RZ ;  /* 0x0000003905057810 */ /* 0x000fe40007ffe0ff */
[----:B------:R-:W-:Y:S01]  /*24f90*/  FMNMX.FTZ R12, R194, R27, !PT ;  /* 0x0000001bc20c7209 */ /* 0x000fe20007810000 */
[----:B------:R5:W2:Y:S03]  /*24fa0*/  I2F R19, R14 ;  /* 0x0000000e00137306 */ /* 0x000aa60000201400 */
[----:B------:R-:W-:Y:S01]  /*24fb0*/  FMNMX.FTZ R13, R195, R12, !PT ;  /* 0x0000000cc30d7209 */ /* 0x000fe20007810000 */
[CC--:B-1----:R-:W-:Y:S02]  /*24fc0*/  FFMA.FTZ R196, R0.reuse, R23.reuse, R196 ;  /* 0x0000001700c47223 */ /* 0x0c2fe400000100c4 */
[----:B------:R-:W-:Y:S03]  /*24fd0*/  FFMA.FTZ R173, R0, R23, R173 ;  /* 0x0000001700ad7223 */ /* 0x000fe600000100ad */
[----:B------:R-:W-:Y:S01]  /*24fe0*/  FMNMX.FTZ R12, R196, R13, !PT ;  /* 0x0000000dc40c7209 */ /* 0x000fe20007810000 */
[----:B------:R-:W1:Y:S01]  /*24ff0*/  I2F R10, R10 ;  /* 0x0000000a000a7306 */ /* 0x000e620000201400 */
[CC--:B----4-:R-:W-:Y:S02]  /*25000*/  FFMA.FTZ R172, R0.reuse, R21.reuse, R172 ;  /* 0x0000001500ac7223 */ /* 0x0d0fe400000100ac */
[----:B------:R-:W-:Y:S01]  /*25010*/  FFMA.FTZ R197, R0, R21, R197 ;  /* 0x0000001500c57223 */ /* 0x000fe200000100c5 */
[----:B------:R-:W-:Y:S06]  /*25020*/  FMNMX.FTZ R21, R175, R16, !PT ;  /* 0x00000010af157209 */ /* 0x000fec0007810000 */
[----:B------:R-:W4:Y:S01]  /*25030*/  I2F R17, R17 ;  /* 0x0000001100117306 */ /* 0x000f220000201400 */
[----:B------:R-:W-:Y:S02]  /*25040*/  FMNMX.FTZ R12, R197, R12, !PT ;  /* 0x0000000cc50c7209 */ /* 0x000fe40007810000 */
[----:B-----5:R-:W-:Y:S01]  /*25050*/  FMNMX.FTZ R14, R174, R21, !PT ;  /* 0x00000015ae0e7209 */ /* 0x020fe20007810000 */
[CC--:B--2---:R-:W-:Y:S02]  /*25060*/  FFMA.FTZ R178, R0.reuse, R19.reuse, R178 ;  /* 0x0000001300b27223 */ /* 0x0c4fe400000100b2 */
[C---:B------:R-:W-:Y:S01]  /*25070*/  FFMA.FTZ R170, R0.reuse, R19, R7 ;  /* 0x0000001300aa7223 */ /* 0x040fe20000010007 */
[----:B------:R-:W-:Y:S03]  /*25080*/  FMNMX.FTZ R13, R173, R14, !PT ;  /* 0x0000000ead0d7209 */ /* 0x000fe60007810000 */
        /* <DEDUP_REMOVED lines=9> */
[----:B------:R-:W-:Y:S03]  /*25120*/  FMNMX.FTZ R12, R206, R21, !PT ;  /* 0x00000015ce0c7209 */ /* 0x000fe60007810000 */
[----:B------:R-:W4:Y:S01]  /*25130*/  I2F R15, R15 ;  /* 0x0000000f000f7306 */ /* 0x000f220000201400 */
[----:B------:R-:W-:Y:S01]  /*25140*/  LDSM.16.MT88.4 R20, [R233+0x10000] ;  /* 0x01000000e914783b */ /* 0x000fe20000004200 */
[CC--:B--2---:R-:W-:Y:S02]  /*25150*/  FFMA.FTZ R205, R0.reuse, R2.reuse, R205 ;  /* 0x0000000200cd7223 */ /* 0x0c4fe400000100cd */
[----:B------:R-:W-:Y:S01]  /*25160*/  FFMA.FTZ R183, R0, R2, R183 ;  /* 0x0000000200b77223 */ /* 0x000fe200000100b7 */
[----:B------:R-:W-:Y:S02]  /*25170*/  FMNMX.FTZ R2, R202, R13, !PT ;  /* 0x0000000dca027209 */ /* 0x000fe40007810000 */
        /* <DEDUP_REMOVED lines=10> */
[----:B------:R-:W-:Y:S02]  /*25220*/  FMNMX.FTZ R17, R180, R17, !PT ;  /* 0x00000011b4117209 */ /* 0x000fe40007810000 */
[----:B------:R-:W-:Y:S02]  /*25230*/  FMNMX.FTZ R11, R176, R11, !PT ;  /* 0x0000000bb00b7209 */ /* 0x000fe40007810000 */
[----:B------:R-:W-:Y:S01]  /*25240*/  FMNMX.FTZ R2, R178, R17, !PT ;  /* 0x00000011b2027209 */ /* 0x000fe20007810000 */
[-C--:B--2---:R-:W-:Y:S01]  /*25250*/  FFMA.FTZ R169, R0, R4.reuse, R169 ;  /* 0x0000000400a97223 */ /* 0x084fe200000100a9 */
[----:B------:R-:W-:Y:S01]  /*25260*/  FMNMX.FTZ R14, R170, R11, !PT ;  /* 0x0000000baa0e7209 */ /* 0x000fe20007810000 */
[C---:B------:R-:W-:Y:S03]  /*25270*/  FFMA.FTZ R179, R0.reuse, R4, R179 ;  /* 0x0000000400b37223 */ /* 0x040fe600000100b3 */
[----:B------:R-:W-:Y:S02]  /*25280*/  FMNMX.FTZ R2, R169, R2, !PT ;  /* 0x00000002a9027209 */ /* 0x000fe40007810000 */
[----:B------:R-:W-:Y:S01]  /*25290*/  FMNMX.FTZ R14, R179, R14, !PT ;  /* 0x0000000eb30e7209 */ /* 0x000fe20007810000 */
[CC--:B-1----:R-:W-:Y:S02]  /*252a0*/  FFMA.FTZ R167, R0.reuse, R5.reuse, R167 ;  /* 0x0000000500a77223 */ /* 0x0c2fe400000100a7 */
[----:B------:R-:W-:Y:S03]  /*252b0*/  FFMA.FTZ R177, R0, R5, R177 ;  /* 0x0000000500b17223 */ /* 0x000fe600000100b1 */
[----:B------:R-:W-:Y:S02]  /*252c0*/  FMNMX.FTZ R4, R167, R2, !PT ;  /* 0x00000002a7047209 */ /* 0x000fe40007810000 */
[----:B------:R-:W-:Y:S03]  /*252d0*/  FMNMX.FTZ R12, R177, R14, !PT ;  /* 0x0000000eb10c7209 */ /* 0x000fe60007810000 */
[----:B------:R-:W1:Y:S08]  /*252e0*/  SHFL.BFLY PT, R7, R4, 0x2, 0x1f ;  /* 0x0c401f0004077f89 */ /* 0x000e7000000e0000 */
[----:B------:R-:W2:Y:S01]  /*252f0*/  SHFL.BFLY PT, R11, R12, 0x2, 0x1f ;  /* 0x0c401f000c0b7f89 */ /* 0x000ea200000e0000 */
[----:B-1----:R-:W-:Y:S07]  /*25300*/  FMNMX.FTZ R5, R4, R7, !PT ;  /* 0x0000000704057209 */ /* 0x002fee0007810000 */
[----:B------:R-:W1:Y:S01]  /*25310*/  SHFL.BFLY PT, R164, R5, 0x1, 0x1f ;  /* 0x0c201f0005a47f89 */ /* 0x000e6200000e0000 */
[----:B--2---:R-:W-:Y:S07]  /*25320*/  FMNMX.FTZ R10, R12, R11, !PT ;  /* 0x0000000b0c0a7209 */ /* 0x004fee0007810000 */
[----:B------:R-:W2:Y:S08]  /*25330*/  SHFL.BFLY PT, R165, R10, 0x1, 0x1f ;  /* 0x0c201f000aa57f89 */ /* 0x000eb000000e0000 */
[----:B------:R-:W4:Y:S01]  /*25340*/  LDSM.16.MT88.4 R12, [R234+0x10000] ;  /* 0x01000000ea0c783b */ /* 0x000f220000004200 */
[----:B-1----:R-:W-:Y:S04]  /*25350*/  FMNMX.FTZ R164, R5, R164, !PT ;  /* 0x000000a405a47209 */ /* 0x002fe80007810000 */
[C---:B------:R-:W-:Y:S01]  /*25360*/  FSETP.NEU.FTZ.AND P0, PT, R164.reuse, -INF , PT ;  /* 0xff800000a400780b */ /* 0x040fe20003f1d000 */
[----:B------:R-:W-:Y:S01]  /*25370*/  FADD.FTZ R3, -R164, R3 ;  /* 0x00000003a4037221 */ /* 0x000fe20000010100 */
[----:B--2---:R-:W-:Y:S01]  /*25380*/  FMNMX.FTZ R165, R10, R165, !PT ;  /* 0x000000a50aa57209 */ /* 0x004fe20007810000 */
[C---:B---3--:R-:W-:Y:S04]  /*25390*/  FMUL.FTZ R171, R166.reuse, R164 ;  /* 0x000000a4a6ab7220 */ /* 0x048fe80000410000 */
        /* <DEDUP_REMOVED lines=8> */
[----:B------:R-:W1:Y:S01]  /*25420*/  MUFU.EX2 R2, R2 ;  /* 0x0000000200027308 */ /* 0x000e620000000800 */
[-CC-:B------:R-:W-:Y:S01]  /*25430*/  FFMA.FTZ R187, R186, R166.reuse, -R171.reuse ;  /* 0x000000a6babb7223 */ /* 0x180fe200000108ab */
[----:B------:R-:W-:Y:S01]  /*25440*/  ISETP.GT.AND P0, PT, R250, R239, PT ;  /* 0x000000effa00720c */ /* 0x000fe20003f04270 */
[-C--:B------:R-:W-:Y:S02]  /*25450*/  FFMA.FTZ R186, R8, R166.reuse, -R171 ;  /* 0x000000a608ba7223 */ /* 0x080fe400000108ab */
[-CC-:B------:R-:W-:Y:S02]  /*25460*/  FFMA.FTZ R193, R9, R166.reuse, -R181.reuse ;  /* 0x000000a609c17223 */ /* 0x180fe400000108b5 */
[-CC-:B------:R-:W-:Y:S02]  /*25470*/  FFMA.FTZ R192, R6, R166.reuse, -R181.reuse ;  /* 0x000000a606c07223 */ /* 0x180fe400000108b5 */
[-CC-:B------:R-:W-:Y:S01]  /*25480*/  FFMA.FTZ R191, R199, R166.reuse, -R181.reuse ;  /* 0x000000a6c7bf7223 */ /* 0x180fe200000108b5 */
[----:B------:R-:W-:Y:S01]  /*25490*/  MUFU.EX2 R189, R189 ;  /* 0x000000bd00bd7308 */ /* 0x000fe20000000800 */
[-CC-:B------:R-:W-:Y:S02]  /*254a0*/  FFMA.FTZ R190, R201, R166.reuse, -R181.reuse ;  /* 0x000000a6c9be7223 */ /* 0x180fe400000108b5 */
[----:B------:R-:W-:Y:S02]  /*254b0*/  FMUL.FTZ R4, R166, R3 ;  /* 0x00000003a6047220 */ /* 0x000fe40000410000 */
[-CC-:B------:R-:W-:Y:S02]  /*254c0*/  FFMA.FTZ R198, R175, R166.reuse, -R181.reuse ;  /* 0x000000a6afc67223 */ /* 0x180fe400000108b5 */
[-CC-:B------:R-:W-:Y:S02]  /*254d0*/  FFMA.FTZ R199, R174, R166.reuse, -R181.reuse ;  /* 0x000000a6aec77223 */ /* 0x180fe400000108b5 */
[-CC-:B------:R-:W-:Y:S01]  /*254e0*/  FFMA.FTZ R200, R173, R166.reuse, -R181.reuse ;  /* 0x000000a6adc87223 */ /* 0x180fe200000108b5 */
[----:B------:R-:W2:Y:S01]  /*254f0*/  MUFU.EX2 R3, R4 ;  /* 0x0000000400037308 */ /* 0x000ea20000000800 */
[----:B------:R-:W-:Y:S02]  /*25500*/  FFMA.FTZ R201, R172, R166, -R181 ;  /* 0x000000a6acc97223 */ /* 0x000fe400000108b5 */
[----:B------:R-:W-:Y:S01]  /*25510*/  LDSM.16.MT88.4 R172, [R233+0x14800] ;  /* 0x01480000e9ac783b */ /* 0x000fe20000004200 */
[C---:B-1----:R-:W-:Y:S02]  /*25520*/  FMUL.FTZ R6, R2.reuse, R162 ;  /* 0x000000a202067220 */ /* 0x042fe40000410000 */
[C---:B------:R-:W-:Y:S02]  /*25530*/  FMUL.FTZ R7, R2.reuse, R163 ;  /* 0x000000a302077220 */ /* 0x040fe40000410000 */
[C---:B------:R-:W-:Y:S02]  /*25540*/  FMUL.FTZ R10, R2.reuse, R158 ;  /* 0x0000009e020a7220 */ /* 0x040fe40000410000 */
        /* <DEDUP_REMOVED lines=31> */
[----:B--2---:R-:W-:Y:S01]  /*25740*/  F2FP.BF16.PACK_AB R163, R186, R187 ;  /* 0x000000bbbaa3723e */ /* 0x004fe200000010ff */
        /* <DEDUP_REMOVED lines=10> */
[----:B------:R-:W2:Y:S01]  /*257f0*/  MUFU.EX2 R190, R190 ;  /* 0x000000be00be7308 */ /* 0x000ea20000000800 */
[----:B------:R-:W-:Y:S02]  /*25800*/  FMUL.FTZ R51, R2, R51 ;  /* 0x0000003302337220 */ /* 0x000fe40000410000 */
[C---:B------:R-:W-:Y:S01]  /*25810*/  FMUL.FTZ R48, R3.reuse, R48 ;  /* 0x0000003003307220 */ /* 0x040fe20000410000 */
[----:B-1----:R-:W-:Y:S01]  /*25820*/  F2FP.BF16.PACK_AB R160, R192, R193 ;  /* 0x000000c1c0a0723e */ /* 0x002fe200000010ff */
        /* <DEDUP_REMOVED lines=9> */
[----:B------:R-:W1:Y:S01]  /*258c0*/  MUFU.EX2 R199, R199 ;  /* 0x000000c700c77308 */ /* 0x000e620000000800 */
[----:B------:R-:W-:Y:S02]  /*258d0*/  FMUL.FTZ R57, R3, R57 ;  /* 0x0000003903397220 */ /* 0x000fe40000410000 */
[----:B------:R-:W-:Y:S01]  /*258e0*/  FMUL.FTZ R62, R2, R62 ;  /* 0x0000003e023e7220 */ /* 0x000fe20000410000 */
[----:B--2---:R-:W-:Y:S01]  /*258f0*/  F2FP.BF16.PACK_AB R162, R190, R191 ;  /* 0x000000bfbea2723e */ /* 0x004fe200000010ff */
[-C--:B------:R-:W-:Y:S02]  /*25900*/  FFMA.FTZ R180, R180, R166.reuse, -R171 ;  /* 0x000000a6b4b47223 */ /* 0x080fe400000108ab */
[-C--:B------:R-:W-:Y:S02]  /*25910*/  FFMA.FTZ R176, R176, R166.reuse, -R181 ;  /* 0x000000a6b0b07223 */ /* 0x080fe400000108b5 */
[-C--:B------:R-:W-:Y:S01]  /*25920*/  FFMA.FTZ R178, R178, R166.reuse, -R171 ;  /* 0x000000a6b2b27223 */ /* 0x080fe200000108ab */
[----:B------:R-:W-:Y:S01]  /*25930*/  MUFU.EX2 R200, R200 ;  /* 0x000000c800c87308 */ /* 0x000fe20000000800 */
[C---:B----4-:R-:W-:Y:S05]  /*25940*/  HMMA.16816.F32.BF16 R4, R160.reuse, R12, R4 ;  /* 0x0000000ca004723c */ /* 0x050fea0000041804 */
[----:B------:R-:W-:Y:S02]  /*25950*/  FFMA.FTZ R179, R179, R166, -R181 ;  /* 0x000000a6b3b37223 */ /* 0x000fe400000108b5 */
[C---:B------:R-:W-:Y:S01]  /*25960*/  FMUL.FTZ R12, R3.reuse, R152 ;  /* 0x00000098030c7220 */ /* 0x040fe20000410000 */
[C---:B------:R-:W-:Y:S01]  /*25970*/  HMMA.16816.F32.BF16 R8, R160.reuse, R14, R8 ;  /* 0x0000000ea008723c */ /* 0x040fe20000041808 */
[----:B------:R-:W2:Y:S03]  /*25980*/  MUFU.EX2 R201, R201 ;  /* 0x000000c900c97308 */ /* 0x000ea60000000800 */
[C---:B------:R-:W-:Y:S02]  /*25990*/  FMUL.FTZ R13, R3.reuse, R153 ;  /* 0x00000099030d7220 */ /* 0x040fe40000410000 */
[C---:B------:R-:W-:Y:S02]  /*259a0*/  FMUL.FTZ R63, R2.reuse, R63 ;  /* 0x0000003f023f7220 */ /* 0x040fe40000410000 */
[C---:B------:R-:W-:Y:S04]  /*259b0*/  FMUL.FTZ R14, R2.reuse, R154 ;  /* 0x0000009a020e7220 */ /* 0x040fe80000410000 */
[C---:B------:R-:W-:Y:S02]  /*259c0*/  FMUL.FTZ R15, R2.reuse, R155 ;  /* 0x0000009b020f7220 */ /* 0x040fe40000410000 */
[----:B------:R-:W3:Y:S01]  /*259d0*/  LDSM.16.MT88.4 R152, [R231+0x10000] ;  /* 0x01000000e798783b */ /* 0x000ee20000004200 */
        /* <DEDUP_REMOVED lines=11> */
[----:B------:R-:W4:Y:S01]  /*25a90*/  LDSM.16.MT88.4 R144, [R234+0x12000] ;  /* 0x01200000ea90783b */ /* 0x000f220000004200 */
        /* <DEDUP_REMOVED lines=11> */
[----:B------:R-:W5:Y:S01]  /*25b50*/  LDSM.16.MT88.4 R136, [R233+0x12000] ;  /* 0x01200000e988783b */ /* 0x000f620000004200 */
[C---:B------:R-:W-:Y:S02]  /*25b60*/  FMUL.FTZ R74, R2.reuse, R74 ;  /* 0x0000004a024a7220 */ /* 0x040fe40000410000 */
[C---:B------:R-:W-:Y:S02]  /*25b70*/  FMUL.FTZ R75, R2.reuse, R75 ;  /* 0x0000004b024b7220 */ /* 0x040fe40000410000 */
[C---:B---3--:R-:W-:Y:S03]  /*25b80*/  HMMA.16816.F32.BF16 R28, R160.reuse, R152, R28 ;  /* 0x00000098a01c723c */ /* 0x048fe6000004181c */
[C---:B------:R-:W-:Y:S02]  /*25b90*/  FMUL.FTZ R72, R3.reuse, R72 ;  /* 0x0000004803487220 */ /* 0x040fe40000410000 */
[C---:B------:R-:W-:Y:S02]  /*25ba0*/  FMUL.FTZ R73, R3.reuse, R73 ;  /* 0x0000004903497220 */ /* 0x040fe40000410000 */
[C---:B------:R-:W-:Y:S01]  /*25bb0*/  FMUL.FTZ R78, R2.reuse, R78 ;  /* 0x0000004e024e7220 */ /* 0x040fe20000410000 */
        /* <DEDUP_REMOVED lines=8> */
[----:B------:R-:W-:Y:S03]  /*25c40*/  LDSM.16.MT88.4 R144, [R232+0x10800] ;  /* 0x01080000e890783b */ /* 0x000fe60000004200 */
[C---:B------:R-:W-:Y:S02]  /*25c50*/  FMUL.FTZ R83, R2.reuse, R83 ;  /* 0x0000005302537220 */ /* 0x040fe40000410000 */
[C---:B------:R-:W-:Y:S02]  /*25c60*/  FMUL.FTZ R80, R3.reuse, R80 ;  /* 0x0000005003507220 */ /* 0x040fe40000410000 */
[C---:B------:R-:W-:Y:S01]  /*25c70*/  FMUL.FTZ R81, R3.reuse, R81 ;  /* 0x0000005103517220 */ /* 0x040fe20000410000 */
[C---:B-----5:R-:W-:Y:S03]  /*25c80*/  HMMA.16816.F32.BF16 R44, R160.reuse, R136, R44 ;  /* 0x00000088a02c723c */ /* 0x060fe6000004182c */
[C---:B------:R-:W-:Y:S02]  /*25c90*/  FMUL.FTZ R86, R2.reuse, R86 ;  /* 0x0000005602567220 */ /* 0x040fe40000410000 */
[C---:B------:R-:W-:Y:S02]  /*25ca0*/  FMUL.FTZ R87, R2.reuse, R87 ;  /* 0x0000005702577220 */ /* 0x040fe40000410000 */
[C---:B------:R-:W-:Y:S01]  /*25cb0*/  FMUL.FTZ R84, R3.reuse, R84 ;  /* 0x0000005403547220 */ /* 0x040fe20000410000 */
        /* <DEDUP_REMOVED lines=8> */
[----:B------:R-:W4:Y:S03]  /*25d40*/  LDSM.16.MT88.4 R132, [R233+0x14000] ;  /* 0x01400000e984783b */ /* 0x000f260000004200 */
[C---:B------:R-:W-:Y:S02]  /*25d50*/  FMUL.FTZ R89, R3.reuse, R89 ;  /* 0x0000005903597220 */ /* 0x040fe40000410000 */
[C---:B------:R-:W-:Y:S02]  /*25d60*/  FMUL.FTZ R94, R2.reuse, R94 ;  /* 0x0000005e025e7220 */ /* 0x040fe40000410000 */
[C---:B------:R-:W-:Y:S04]  /*25d70*/  HMMA.16816.F32.BF16 R60, R160.reuse, R140, R60 ;  /* 0x0000008ca03c723c */ /* 0x040fe8000004183c */
[C---:B------:R-:W-:Y:S02]  /*25d80*/  FMUL.FTZ R95, R2.reuse, R95 ;  /* 0x0000005f025f7220 */ /* 0x040fe40000410000 */
[C---:B------:R-:W-:Y:S02]  /*25d90*/  FMUL.FTZ R92, R3.reuse, R92 ;  /* 0x0000005c035c7220 */ /* 0x040fe40000410000 */
[C---:B------:R-:W-:Y:S01]  /*25da0*/  HMMA.16816.F32.BF16 R64, R160.reuse, R142, R64 ;  /* 0x0000008ea040723c */ /* 0x040fe20000041840 */
[----:B------:R-:W5:Y:S03]  /*25db0*/  LDSM.16.MT88.4 R140, [R232+0x14000] ;  /* 0x01400000e88c783b */ /* 0x000f660000004200 */
        /* <DEDUP_REMOVED lines=18> */
[C---:B-----5:R-:W-:Y:S04]  /*25ee0*/  HMMA.16816.F32.BF16 R84, R160.reuse, R140, R84 ;  /* 0x0000008ca054723c */ /* 0x060fe80000041854 */
        /* <DEDUP_REMOVED lines=27> */
[----:B------:R-:W-:Y:S02]  /*260a0*/  FMUL.FTZ R121, R3, R121 ;  /* 0x0000007903797220 */ /* 0x000fe40000410000 */
[C---:B------:R-:W-:Y:S02]  /*260b0*/  FMUL.FTZ R126, R2.reuse, R126 ;  /* 0x0000007e027e7220 */ /* 0x040fe40000410000 */
[----:B------:R-:W-:Y:S01]  /*260c0*/  FMUL.FTZ R127, R2, R127 ;  /* 0x0000007f027f7220 */ /* 0x000fe20000410000 */
[C---:B---3--:R-:W-:Y:S03]  /*260d0*/  HMMA.16816.F32.BF16 R116, R160.reuse, R136, R116 ;  /* 0x00000088a074723c */ /* 0x048fe60000041874 */
[-CC-:B------:R-:W-:Y:S02]  /*260e0*/  FFMA.FTZ R194, R194, R166.reuse, -R171.reuse ;  /* 0x000000a6c2c27223 */ /* 0x180fe400000108ab */
[-CC-:B------:R-:W-:Y:S02]  /*260f0*/  FFMA.FTZ R195, R195, R166.reuse, -R171.reuse ;  /* 0x000000a6c3c37223 */ /* 0x180fe400000108ab */
[-CC-:B------:R-:W-:Y:S01]  /*26100*/  FFMA.FTZ R196, R196, R166.reuse, -R171.reuse ;  /* 0x000000a6c4c47223 */ /* 0x180fe200000108ab */
[C---:B------:R-:W-:Y:S01]  /*26110*/  HMMA.16816.F32.BF16 R120, R160.reuse, R138, R120 ;  /* 0x0000008aa078723c */ /* 0x040fe20000041878 */
[----:B------:R-:W-:Y:S01]  /*26120*/  MUFU.EX2 R194, R194 ;  /* 0x000000c200c27308 */ /* 0x000fe20000000800 */
[----:B------:R-:W3:Y:S02]  /*26130*/  LDSM.16.MT88.4 R136, [R233+0x10800] ;  /* 0x01080000e988783b */ /* 0x000ee40000004200 */
[----:B------:R-:W-:Y:S02]  /*26140*/  FFMA.FTZ R197, R197, R166, -R171 ;  /* 0x000000a6c5c57223 */ /* 0x000fe400000108ab */
[C---:B------:R-:W-:Y:S02]  /*26150*/  FMUL.FTZ R124, R3.reuse, R124 ;  /* 0x0000007c037c7220 */ /* 0x040fe40000410000 */
[C---:B------:R-:W-:Y:S03]  /*26160*/  FMUL.FTZ R125, R3.reuse, R125 ;  /* 0x0000007d037d7220 */ /* 0x040fe60000410000 */
[----:B------:R-:W5:Y:S01]  /*26170*/  MUFU.EX2 R195, R195 ;  /* 0x000000c300c37308 */ /* 0x000f620000000800 */
[C---:B------:R-:W-:Y:S02]  /*26180*/  FMUL.FTZ R130, R2.reuse, R130 ;  /* 0x0000008202827220 */ /* 0x040fe40000410000 */
[----:B------:R-:W-:Y:S01]  /*26190*/  FMUL.FTZ R131, R2, R131 ;  /* 0x0000008302837220 */ /* 0x000fe20000410000 */
[C---:B----4-:R-:W-:Y:S03]  /*261a0*/  HMMA.16816.F32.BF16 R124, R160.reuse, R132, R124 ;  /* 0x00000084a07c723c */ /* 0x050fe6000004187c */
[C---:B------:R-:W-:Y:S02]  /*261b0*/  FMUL.FTZ R128, R3.reuse, R128 ;  /* 0x0000008003807220 */ /* 0x040fe40000410000 */
[----:B------:R-:W-:Y:S01]  /*261c0*/  FMUL.FTZ R129, R3, R129 ;  /* 0x0000008103817220 */ /* 0x000fe20000410000 */
[----:B------:R-:W-:Y:S01]  /*261d0*/  MUFU.EX2 R196, R196 ;  /* 0x000000c400c47308 */ /* 0x000fe20000000800 */
[----:B-1----:R-:W-:Y:S01]  /*261e0*/  F2FP.BF16.PACK_AB R132, R199, R198 ;  /* 0x000000c6c784723e */ /* 0x002fe200000010ff */
[-CC-:B------:R-:W-:Y:S04]  /*261f0*/  FFMA.FTZ R183, R183, R166.reuse, -R181.reuse ;  /* 0x000000a6b7b77223 */ /* 0x180fe800000108b5 */
[----:B------:R-:W-:Y:S01]  /*26200*/  HMMA.16816.F32.BF16 R128, R160, R134, R128 ;  /* 0x00000086a080723c */ /* 0x000fe20000041880 */
[----:B------:R-:W-:Y:S02]  /*26210*/  LDSM.16.MT88.4 R160, [R234+0x14800] ;  /* 0x01480000eaa0783b */ /* 0x000fe40000004200 */
[-CC-:B------:R-:W-:Y:S01]  /*26220*/  FFMA.FTZ R182, R182, R166.reuse, -R181.reuse ;  /* 0x000000a6b6b67223 */ /* 0x180fe200000108b5 */
[----:B------:R-:W1:Y:S01]  /*26230*/  MUFU.EX2 R197, R197 ;  /* 0x000000c500c57308 */ /* 0x000e620000000800 */
[--C-:B------:R-:W-:Y:S02]  /*26240*/  FFMA.FTZ R203, R203, R166, -R181.reuse ;  /* 0x000000a6cbcb7223 */ /* 0x100fe400000108b5 */
[----:B--2---:R-:W-:Y:S01]  /*26250*/  F2FP.BF16.PACK_AB R134, R201, R200 ;  /* 0x000000c8c986723e */ /* 0x004fe200000010ff */
[--C-:B------:R-:W-:Y:S01]  /*26260*/  FFMA.FTZ R202, R202, R166, -R181.reuse ;  /* 0x000000a6caca7223 */ /* 0x100fe200000108b5 */
[----:B-----5:R-:W-:Y:S03]  /*26270*/  F2FP.BF16.PACK_AB R133, R195, R194 ;  /* 0x000000c2c385723e */ /* 0x020fe600000010ff */
[-CC-:B------:R-:W-:Y:S02]  /*26280*/  FFMA.FTZ R170, R170, R166.reuse, -R181.reuse ;  /* 0x000000a6aaaa7223 */ /* 0x180fe400000108b5 */
[-C--:B------:R-:W-:Y:S01]  /*26290*/  FFMA.FTZ R181, R177, R166.reuse, -R181 ;  /* 0x000000a6b1b57223 */ /* 0x080fe200000108b5 */
[----:B------:R-:W2:Y:S01]  /*262a0*/  MUFU.EX2 R168, R183 ;  /* 0x000000b700a87308 */ /* 0x000ea20000000800 */
[-CC-:B------:R-:W-:Y:S02]  /*262b0*/  FFMA.FTZ R169, R169, R166.reuse, -R171.reuse ;  /* 0x000000a6a9a97223 */ /* 0x180fe400000108ab */
[-CC-:B------:R-:W-:Y:S02]  /*262c0*/  FFMA.FTZ R207, R207, R166.reuse, -R171.reuse ;  /* 0x000000a6cfcf7223 */ /* 0x180fe400000108ab */
[-CC-:B------:R-:W-:Y:S02]  /*262d0*/  FFMA.FTZ R206, R206, R166.reuse, -R171.reuse ;  /* 0x000000a6cece7223 */ /* 0x180fe400000108ab */
[-CC-:B------:R-:W-:Y:S02]  /*262e0*/  FFMA.FTZ R205, R205, R166.reuse, -R171.reuse ;  /* 0x000000a6cdcd7223 */ /* 0x180fe400000108ab */
[-CC-:B------:R-:W-:Y:S01]  /*262f0*/  FFMA.FTZ R204, R204, R166.reuse, -R171.reuse ;  /* 0x000000a6cccc7223 */ /* 0x180fe200000108ab */
[----:B------:R2:W4:Y:S01]  /*26300*/  MUFU.EX2 R183, R182 ;  /* 0x000000b600b77308 */ /* 0x0005220000000800 */
[----:B------:R-:W-:Y:S01]  /*26310*/  FFMA.FTZ R171, R167, R166, -R171 ;  /* 0x000000a6a7ab7223 */ /* 0x000fe200000108ab */
[----:B-1----:R-:W-:Y:S01]  /*26320*/  F2FP.BF16.PACK_AB R135, R197, R196 ;  /* 0x000000c4c587723e */ /* 0x002fe200000010ff */
[----:B------:R-:W-:Y:S04]  /*26330*/  FFMA.FTZ R189, R2, R252, R189 ;  /* 0x000000fc02bd7223 */ /* 0x000fe800000100bd */
[----:B------:R-:W-:Y:S02]  /*26340*/  FADD.FTZ R188, R188, R189 ;  /* 0x000000bdbcbc7221 */ /* 0x000fe40000010000 */
[C---:B------:R-:W-:Y:S01]  /*26350*/  HMMA.16816.F32.BF16 R4, R132.reuse, R140, R4 ;  /* 0x0000008c8404723c */ /* 0x040fe20000041804 */
[----:B------:R-:W-:Y:S07]  /*26360*/  MUFU.EX2 R207, R207 ;  /* 0x000000cf00cf7308 */ /* 0x000fee0000000800 */
[C---:B------:R-:W-:Y:S01]  /*26370*/  HMMA.16816.F32.BF16 R8, R132.reuse, R142, R8 ;  /* 0x0000008e8408723c */ /* 0x040fe20000041808 */
[----:B------:R-:W1:Y:S02]  /*26380*/  LDSM.16.MT88.4 R140, [R233+0x12800] ;  /* 0x01280000e98c783b */ /* 0x000e640000004200 */
[----:B------:R-:W5:Y:S01]  /*26390*/  MUFU.EX2 R206, R206 ;  /* 0x000000ce00ce7308 */ /* 0x000f620000000800 */
[----:B--2---:R-:W-:Y:S04]  /*263a0*/  MOV R182, R168 ;  /* 0x000000a800b67202 */ /* 0x004fe80000000f00 */
[C---:B---3--:R-:W-:Y:S05]  /*263b0*/  HMMA.16816.F32.BF16 R12, R132.reuse, R136, R12 ;  /* 0x00000088840c723c */ /* 0x048fea000004180c */
[----:B------:R-:W-:Y:S03]  /*263c0*/  MUFU.EX2 R168, R179 ;  /* 0x000000b300a87308 */ /* 0x000fe60000000800 */
[C---:B------:R-:W-:Y:S01]  /*263d0*/  HMMA.16816.F32.BF16 R16, R132.reuse, R138, R16 ;  /* 0x0000008a8410723c */ /* 0x040fe20000041810 */
[----:B------:R-:W2:Y:S06]  /*263e0*/  LDSM.16.MT88.4 R136, [R232+0x12800] ;  /* 0x01280000e888783b */ /* 0x000eac0000004200 */
[----:B------:R-:W-:Y:S01]  /*263f0*/  MUFU.EX2 R205, R205 ;  /* 0x000000cd00cd7308 */ /* 0x000fe20000000800 */
[C---:B------:R-:W-:Y:S08]  /*26400*/  HMMA.16816.F32.BF16 R20, R132.reuse, R144, R20 ;  /* 0x000000908414723c */ /* 0x040ff00000041814 */
[C---:B------:R-:W-:Y:S01]  /*26410*/  HMMA.16816.F32.BF16 R24, R132.reuse, R146, R24 ;  /* 0x000000928418723c */ /* 0x040fe20000041818 */
[----:B------:R-:W3:Y:S01]  /*26420*/  LDSM.16.MT88.4 R144, [R232+0x14800] ;  /* 0x01480000e890783b */ /* 0x000ee20000004200 */
[----:B------:R-:W1:Y:S06]  /*26430*/  MUFU.EX2 R204, R204 ;  /* 0x000000cc00cc7308 */ /* 0x000e6c0000000800 */
[C---:B------:R-:W-:Y:S04]  /*26440*/  HMMA.16816.F32.BF16 R28, R132.reuse, R148, R28 ;  /* 0x00000094841c723c */ /* 0x040fe8000004181c */
[----:B------:R-:W-:Y:S04]  /*26450*/  MUFU.EX2 R203, R203 ;  /* 0x000000cb00cb7308 */ /* 0x000fe80000000800 */
[C---:B------:R-:W-:Y:S01]  /*26460*/  HMMA.16816.F32.BF16 R32, R132.reuse, R150, R32 ;  /* 0x000000968420723c */ /* 0x040fe20000041820 */
[----:B------:R-:W-:Y:S05]  /*26470*/  LDSM.16.MT88.4 R148, [R233+0x16800] ;  /* 0x01680000e994783b */ /* 0x000fea0000004200 */
[----:B------:R-:W2:Y:S02]  /*26480*/  MUFU.EX2 R202, R202 ;  /* 0x000000ca00ca7308 */ /* 0x000ea40000000800 */
[C---:B------:R-:W-:Y:S08]  /*26490*/  HMMA.16816.F32.BF16 R36, R132.reuse, R152, R36 ;  /* 0x000000988424723c */ /* 0x040ff00000041824 */
[C---:B------:R-:W-:Y:S01]  /*264a0*/  HMMA.16816.F32.BF16 R40, R132.reuse, R154, R40 ;  /* 0x0000009a8428723c */ /* 0x040fe20000041828 */
[----:B------:R-:W-:Y:S01]  /*264b0*/  LDSM.16.MT88.4 R152, [R232+0x11000] ;  /* 0x01100000e898783b */ /* 0x000fe20000004200 */
[----:B------:R-:W-:Y:S06]  /*264c0*/  MUFU.EX2 R166, R171 ;  /* 0x000000ab00a67308 */ /* 0x000fec0000000800 */
        /* <DEDUP_REMOVED lines=29> */
[----:B------:R-:W-:Y:S07]  /*266a0*/  LDSM.16.MT88.4 R144, [R234+0x13000] ;  /* 0x01300000ea90783b */ /* 0x000fee0000004200 */
[C---:B-1----:R-:W-:Y:S08]  /*266b0*/  HMMA.16816.F32.BF16 R124, R132.reuse, R140, R124 ;  /* 0x0000008c847c723c */ /* 0x042ff0000004187c */
[----:B------:R-:W-:Y:S01]  /*266c0*/  HMMA.16816.F32.BF16 R128, R132, R142, R128 ;  /* 0x0000008e8480723c */ /* 0x000fe20000041880 */
[----:B------:R-:W1:Y:S06]  /*266d0*/  LDSM.16.MT88.4 R140, [R231+0x11000] ;  /* 0x01100000e78c783b */ /* 0x000e6c0000004200 */
[----:B----4-:R-:W-:Y:S02]  /*266e0*/  F2FP.BF16.PACK_AB R134, R183, R182 ;  /* 0x000000b6b786723e */ /* 0x010fe400000010ff */
[----:B-----5:R-:W-:Y:S03]  /*266f0*/  F2FP.BF16.PACK_AB R133, R206, R207 ;  /* 0x000000cfce85723e */ /* 0x020fe600000010ff */
[----:B------:R-:W-:Y:S02]  /*26700*/  F2FP.BF16.PACK_AB R135, R204, R205 ;  /* 0x000000cdcc87723e */ /* 0x000fe400000010ff */
[----:B------:R-:W-:Y:S07]  /*26710*/  F2FP.BF16.PACK_AB R132, R202, R203 ;  /* 0x000000cbca84723e */ /* 0x000fee00000010ff */
[C---:B--2---:R-:W-:Y:S08]  /*26720*/  HMMA.16816.F32.BF16 R4, R132.reuse, R136, R4 ;  /* 0x000000888404723c */ /* 0x044ff00000041804 */
        /* <DEDUP_REMOVED lines=14> */
[C---:B--2---:R-:W-:Y:S08]  /*26810*/  HMMA.16816.F32.BF16 R44, R132.reuse, R136, R44 ;  /* 0x00000088842c723c */ /* 0x044ff0000004182c */
[C---:B------:R-:W-:Y:S01]  /*26820*/  HMMA.16816.F32.BF16 R48, R132.reuse, R138, R48 ;  /* 0x0000008a8430723c */ /* 0x040fe20000041830 */
[----:B------:R-:W1:Y:S07]  /*26830*/  LDSM.16.MT88.4 R136, [R231+0x15000] ;  /* 0x01500000e788783b */ /* 0x000e6e0000004200 */
[C---:B---3--:R-:W-:Y:S08]  /*26840*/  HMMA.16816.F32.BF16 R52, R132.reuse, R148, R52 ;  /* 0x000000948434723c */ /* 0x048ff00000041834 */
[C---:B------:R-:W-:Y:S01]  /*26850*/  HMMA.16816.F32.BF16 R56, R132.reuse, R150, R56 ;  /* 0x000000968438723c */ /* 0x040fe20000041838 */
[----:B------:R-:W2:Y:S07]  /*26860*/  LDSM.16.MT88.4 R148, [R232+0x17000] ;  /* 0x01700000e894783b */ /* 0x000eae0000004200 */
[C---:B------:R-:W-:Y:S01]  /*26870*/  HMMA.16816.F32.BF16 R60, R132.reuse, R156, R60 ;  /* 0x0000009c843c723c */ /* 0x040fe2000004183c */
[----:B------:R-:W-:Y:S07]  /*26880*/  MUFU.EX2 R156, R180 ;  /* 0x000000b4009c7308 */ /* 0x000fee0000000800 */
[C---:B------:R-:W-:Y:S03]  /*26890*/  HMMA.16816.F32.BF16 R64, R132.reuse, R158, R64 ;  /* 0x0000009e8440723c */ /* 0x040fe60000041840 */
[----:B------:R-:W-:Y:S05]  /*268a0*/  MUFU.EX2 R157, R176 ;  /* 0x000000b0009d7308 */ /* 0x000fea0000000800 */
[C---:B------:R-:W-:Y:S05]  /*268b0*/  HMMA.16816.F32.BF16 R68, R132.reuse, R160, R68 ;  /* 0x000000a08444723c */ /* 0x040fea0000041844 */
[----:B------:R3:W-:Y:S03]  /*268c0*/  MUFU.EX2 R161, R178 ;  /* 0x000000b200a17308 */ /* 0x0007e60000000800 */
[C---:B------:R-:W-:Y:S07]  /*268d0*/  HMMA.16816.F32.BF16 R72, R132.reuse, R162, R72 ;  /* 0x000000a28448723c */ /* 0x040fee0000041848 */
[----:B------:R-:W5:Y:S01]  /*268e0*/  MUFU.EX2 R163, R181 ;  /* 0x000000b500a37308 */ /* 0x000f620000000800 */
[C---:B------:R-:W-:Y:S08]  /*268f0*/  HMMA.16816.F32.BF16 R76, R132.reuse, R172, R76 ;  /* 0x000000ac844c723c */ /* 0x040ff0000004184c */
[C---:B------:R-:W-:Y:S01]  /*26900*/  HMMA.16816.F32.BF16 R80, R132.reuse, R174, R80 ;  /* 0x000000ae8450723c */ /* 0x040fe20000041850 */
[----:B------:R-:W-:Y:S01]  /*26910*/  LDSM.16.MT88.4 R172, [R232+0x11800] ;  /* 0x01180000e8ac783b */ /* 0x000fe20000004200 */
[----:B------:R-:W2:Y:S06]  /*26920*/  MUFU.EX2 R160, R170 ;  /* 0x000000aa00a07308 */ /* 0x000eac0000000800 */
[C---:B----4-:R-:W-:Y:S01]  /*26930*/  HMMA.16816.F32.BF16 R84, R132.reuse, R152, R84 ;  /* 0x000000988454723c */ /* 0x050fe20000041854 */
[----:B---3--:R-:W-:Y:S03]  /*26940*/  LDSM.16.MT88.4 R176, [R231+0x11800] ;  /* 0x01180000e7b0783b */ /* 0x008fe60000004200 */
[----:B------:R-:W3:Y:S01]  /*26950*/  MUFU.EX2 R152, R169 ;  /* 0x000000a900987308 */ /* 0x000ee20000000800 */
[----:B-----5:R-:W-:Y:S03]  /*26960*/  MOV R167, R163 ;  /* 0x000000a300a77202 */ /* 0x020fe60000000f00 */
[C---:B------:R-:W-:Y:S08]  /*26970*/  HMMA.16816.F32.BF16 R88, R132.reuse, R154, R88 ;  /* 0x0000009a8458723c */ /* 0x040ff00000041858 */
[C---:B-1----:R-:W-:Y:S08]  /*26980*/  HMMA.16816.F32.BF16 R92, R132.reuse, R136, R92 ;  /* 0x00000088845c723c */ /* 0x042ff0000004185c */
[C---:B------:R-:W-:Y:S01]  /*26990*/  HMMA.16816.F32.BF16 R96, R132.reuse, R138, R96 ;  /* 0x0000008a8460723c */ /* 0x040fe20000041860 */
[----:B------:R-:W1:Y:S07]  /*269a0*/  LDSM.16.MT88.4 R136, [R231+0x17000] ;  /* 0x01700000e788783b */ /* 0x000e6e0000004200 */
[C---:B------:R-:W-:Y:S08]  /*269b0*/  HMMA.16816.F32.BF16 R100, R132.reuse, R140, R100 ;  /* 0x0000008c8464723c */ /* 0x040ff00000041864 */
[C---:B------:R-:W-:Y:S01]  /*269c0*/  HMMA.16816.F32.BF16 R104, R132.reuse, R142, R104 ;  /* 0x0000008e8468723c */ /* 0x040fe20000041868 */
[----:B------:R-:W-:Y:S07]  /*269d0*/  LDSM.16.MT88.4 R140, [R233+0x11800] ;  /* 0x01180000e98c783b */ /* 0x000fee0000004200 */
[C---:B------:R-:W-:Y:S07]  /*269e0*/  HMMA.16816.F32.BF16 R108, R132.reuse, R144, R108 ;  /* 0x00000090846c723c */ /* 0x040fee000004186c */
[----:B------:R-:W-:Y:S01]  /*269f0*/  MOV R144, R156 ;  /* 0x0000009c00907202 */ /* 0x000fe20000000f00 */
[C---:B------:R-:W-:Y:S04]  /*26a00*/  HMMA.16816.F32.BF16 R112, R132.reuse, R146, R112 ;  /* 0x000000928470723c */ /* 0x040fe80000041870 */
[----:B------:R-:W-:Y:S02]  /*26a10*/  MOV R145, R157 ;  /* 0x0000009d00917202 */ /* 0x000fe40000000f00 */
[----:B------:R-:W4:Y:S02]  /*26a20*/  LDSM.16.MT88.4 R156, [R234+0x11800] ;  /* 0x01180000ea9c783b */ /* 0x000f240000004200 */
[C---:B--2---:R-:W-:Y:S08]  /*26a30*/  HMMA.16816.F32.BF16 R116, R132.reuse, R148, R116 ;  /* 0x000000948474723c */ /* 0x044ff00000041874 */
[C---:B------:R-:W-:Y:S08]  /*26a40*/  HMMA.16816.F32.BF16 R120, R132.reuse, R150, R120 ;  /* 0x000000968478723c */ /* 0x040ff00000041878 */
[C---:B-1----:R-:W-:Y:S07]  /*26a50*/  HMMA.16816.F32.BF16 R124, R132.reuse, R136, R124 ;  /* 0x00000088847c723c */ /* 0x042fee000004187c */
[----:B------:R-:W-:Y:S01]  /*26a60*/  MOV R136, R182 ;  /* 0x000000b600887202 */ /* 0x000fe20000000f00 */
[----:B------:R-:W-:Y:S04]  /*26a70*/  HMMA.16816.F32.BF16 R128, R132, R138, R128 ;  /* 0x0000008a8480723c */ /* 0x000fe80000041880 */
[----:B------:R-:W-:Y:S02]  /*26a80*/  MOV R137, R183 ;  /* 0x000000b700897202 */ /* 0x000fe40000000f00 */
[----:B------:R-:W1:Y:S01]  /*26a90*/  LDSM.16.MT88.4 R180, [R234+0x13800] ;  /* 0x01380000eab4783b */ /* 0x000e620000004200 */
[----:B------:R-:W-:Y:S02]  /*26aa0*/  MOV R132, R160 ;  /* 0x000000a000847202 */ /* 0x000fe40000000f00 */
[----:B------:R-:W-:Y:S03]  /*26ab0*/  MOV R133, R161 ;  /* 0x000000a100857202 */ /* 0x000fe60000000f00 */
[----:B------:R-:W-:Y:S02]  /*26ac0*/  MOV R134, R168 ;  /* 0x000000a800867202 */ /* 0x000fe40000000f00 */
[----:B---3--:R-:W-:Y:S02]  /*26ad0*/  MOV R135, R152 ;  /* 0x0000009800877202 */ /* 0x008fe40000000f00 */
[----:B------:R-:W-:Y:S02]  /*26ae0*/  F2FP.BF16.PACK_AB R169, R133, R144 ;  /* 0x0000009085a9723e */ /* 0x000fe400000010ff */
[----:B------:R-:W-:Y:S02]  /*26af0*/  F2FP.BF16.PACK_AB R168, R132, R145 ;  /* 0x0000009184a8723e */ /* 0x000fe400000010ff */
[----:B------:R-:W-:Y:S02]  /*26b00*/  F2FP.BF16.PACK_AB R170, R167, R134 ;  /* 0x00000086a7aa723e */ /* 0x000fe400000010ff */
[----:B------:R-:W-:Y:S07]  /*26b10*/  F2FP.BF16.PACK_AB R171, R166, R135 ;  /* 0x00000087a6ab723e */ /* 0x000fee00000010ff */
[C---:B----4-:R-:W-:Y:S01]  /*26b20*/  HMMA.16816.F32.BF16 R160, R168.reuse, R156, R4 ;  /* 0x0000009ca8a0723c */ /* 0x050fe20000041804 */
[----:B------:R-:W2:Y:S07]  /*26b30*/  LDSM.16.MT88.4 R4, [R233+0x13800] ;  /* 0x01380000e904783b */ /* 0x000eae0000004200 */
[C---:B------:R-:W-:Y:S01]  /*26b40*/  HMMA.16816.F32.BF16 R156, R168.reuse, R158, R8 ;  /* 0x0000009ea89c723c */ /* 0x040fe20000041808 */
[----:B------:R-:W3:Y:S07]  /*26b50*/  LDSM.16.MT88.4 R8, [R232+0x13800] ;  /* 0x01380000e808783b */ /* 0x000eee0000004200 */
[C---:B------:R-:W-:Y:S01]  /*26b60*/  HMMA.16816.F32.BF16 R152, R168.reuse, R140, R12 ;  /* 0x0000008ca898723c */ /* 0x040fe2000004180c */
[----:B------:R-:W4:Y:S07]  /*26b70*/  LDSM.16.MT88.4 R12, [R231+0x13800] ;  /* 0x01380000e70c783b */ /* 0x000f2e0000004200 */
[C---:B------:R-:W-:Y:S07]  /*26b80*/  HMMA.16816.F32.BF16 R148, R168.reuse, R142, R16 ;  /* 0x0000008ea894723c */ /* 0x040fee0000041810 */
[----:B------:R-:W-:Y:S02]  /*26b90*/  MOV R18, R144 ;  /* 0x0000009000127202 */ /* 0x000fe40000000f00 */
[----:B------:R-:W-:Y:S02]  /*26ba0*/  MOV R19, R145 ;  /* 0x0000009100137202 */ /* 0x000fe40000000f00 */
[C---:B------:R-:W-:Y:S07]  /*26bb0*/  HMMA.16816.F32.BF16 R144, R168.reuse, R172, R20 ;  /* 0x000000aca890723c */ /* 0x040fee0000041814 */
[----:B------:R-:W-:Y:S01]  /*26bc0*/  MOV R22, R136 ;  /* 0x0000008800167202 */ /* 0x000fe20000000f00 */
[C---:B------:R-:W-:Y:S01]  /*26bd0*/  HMMA.16816.F32.BF16 R140, R168.reuse, R174, R24 ;  /* 0x000000aea88c723c */ /* 0x040fe20000041818 */
[----:B------:R-:W-:Y:S03]  /*26be0*/  LDSM.16.MT88.4 R24, [R232+0x15800] ;  /* 0x01580000e818783b */ /* 0x000fe60000004200 */
[----:B------:R-:W-:Y:S02]  /*26bf0*/  MOV R23, R137 ;  /* 0x0000008900177202 */ /* 0x000fe40000000f00 */
[----:B------:R-:W-:Y:S02]  /*26c00*/  MOV R172, R134 ;  /* 0x0000008600ac7202 */ /* 0x000fe40000000f00 */
[C---:B------:R-:W-:Y:S01]  /*26c10*/  HMMA.16816.F32.BF16 R136, R168.reuse, R176, R28 ;  /* 0x000000b0a888723c */ /* 0x040fe2000004181c */
[----:B------:R-:W-:Y:S03]  /*26c20*/  LDSM.16.MT88.4 R28, [R231+0x15800] ;  /* 0x01580000e71c783b */ /* 0x000fe60000004200 */
[----:B------:R-:W-:Y:S02]  /*26c30*/  MOV R174, R132 ;  /* 0x0000008400ae7202 */ /* 0x000fe40000000f00 */
[----:B------:R-:W-:Y:S02]  /*26c40*/  MOV R175, R133 ;  /* 0x0000008500af7202 */ /* 0x000fe40000000f00 */
[----:B------:R-:W-:Y:S02]  /*26c50*/  MOV R173, R135 ;  /* 0x0000008700ad7202 */ /* 0x000fe40000000f00 */
[C---:B------:R-:W-:Y:S01]  /*26c60*/  HMMA.16816.F32.BF16 R132, R168.reuse, R178, R32 ;  /* 0x000000b2a884723c */ /* 0x040fe20000041820 */
[----:B------:R-:W-:Y:S02]  /*26c70*/  LDSM.16.MT88.4 R32, [R234+0x17800] ;  /* 0x01780000ea20783b */ /* 0x000fe40000004200 */
[----:B------:R-:W-:Y:S02]  /*26c80*/  MOV R177, R18 ;  /* 0x0000001200b17202 */ /* 0x000fe40000000f00 */
[----:B------:R-:W-:Y:S02]  /*26c90*/  MOV R176, R19 ;  /* 0x0000001300b07202 */ /* 0x000fe40000000f00 */
[----:B------:R-:W-:Y:S01]  /*26ca0*/  MOV R178, R22 ;  /* 0x0000001600b27202 */ /* 0x000fe20000000f00 */
[C---:B-1----:R-:W-:Y:S01]  /*26cb0*/  HMMA.16816.F32.BF16 R36, R168.reuse, R180, R36 ;  /* 0x000000b4a824723c */ /* 0x042fe20000041824 */
[----:B------:R-:W5:Y:S03]  /*26cc0*/  LDL.LU R181, [R1] ;  /* 0x0000000001b57983 */ /* 0x000f660000300800 */
[----:B------:R-:W-:Y:S01]  /*26cd0*/  MOV R179, R23 ;  /* 0x0000001700b37202 */ /* 0x000fe20000000f00 */
[----:B------:R-:W1:Y:S03]  /*26ce0*/  LDSM.16.MT88.4 R16, [R234+0x15800] ;  /* 0x01580000ea10783b */ /* 0x000e660000004200 */
[C---:B------:R-:W-:Y:S05]  /*26cf0*/  HMMA.16816.F32.BF16 R40, R168.reuse, R182, R40 ;  /* 0x000000b6a828723c */ /* 0x040fea0000041828 */
[----:B------:R-:W1:Y:S03]  /*26d00*/  LDSM.16.MT88.4 R20, [R233+0x15800] ;  /* 0x01580000e914783b */ /* 0x000e660000004200 */
        /* <DEDUP_REMOVED lines=22> */
[----:B------:R-:W-:Y:S04]  /*26e70*/  FADD.FTZ R5, R186, R5 ;  /* 0x00000005ba057221 */ /* 0x000fe80000010000 */
[----:B------:R-:W-:Y:S01]  /*26e80*/  FADD.FTZ R194, R194, R5 ;  /* 0x00000005c2c27221 */ /* 0x000fe20000010000 */
[C---:B---3--:R-:W-:Y:S03]  /*26e90*/  HMMA.16816.F32.BF16 R116, R168.reuse, R8, R116 ;  /* 0x00000008a874723c */ /* 0x048fe60000041874 */
[----:B------:R-:W-:Y:S04]  /*26ea0*/  FADD.FTZ R195, R195, R194 ;  /* 0x000000c2c3c37221 */ /* 0x000fe80000010000 */
[----:B------:R-:W-:Y:S01]  /*26eb0*/  FADD.FTZ R4, R196, R195 ;  /* 0x000000c3c4047221 */ /* 0x000fe20000010000 */
[C---:B------:R-:W-:Y:S04]  /*26ec0*/  HMMA.16816.F32.BF16 R120, R168.reuse, R10, R120 ;  /* 0x0000000aa878723c */ /* 0x040fe80000041878 */
[----:B------:R-:W-:Y:S04]  /*26ed0*/  FADD.FTZ R4, R197, R4 ;  /* 0x00000004c5047221 */ /* 0x000fe80000010000 */
[----:B------:R-:W-:Y:S01]  /*26ee0*/  FADD.FTZ R207, R207, R4 ;  /* 0x00000004cfcf7221 */ /* 0x000fe20000010000 */
[C---:B----4-:R-:W-:Y:S03]  /*26ef0*/  HMMA.16816.F32.BF16 R124, R168.reuse, R12, R124 ;  /* 0x0000000ca87c723c */ /* 0x050fe6000004187c */
[----:B------:R-:W-:Y:S04]  /*26f00*/  FADD.FTZ R206, R206, R207 ;  /* 0x000000cfcece7221 */ /* 0x000fe80000010000 */
[----:B------:R-:W-:Y:S01]  /*26f10*/  FADD.FTZ R205, R205, R206 ;  /* 0x000000cecdcd7221 */ /* 0x000fe20000010000 */
[----:B------:R-:W-:Y:S04]  /*26f20*/  HMMA.16816.F32.BF16 R128, R168, R14, R128 ;  /* 0x0000000ea880723c */ /* 0x000fe80000041880 */
[----:B------:R-:W-:Y:S03]  /*26f30*/  FADD.FTZ R204, R204, R205 ;  /* 0x000000cdcccc7221 */ /* 0x000fe60000010000 */
[----:B------:R-:W-:Y:S01]  /*26f40*/  MOV R168, R165 ;  /* 0x000000a500a87202 */ /* 0x000fe20000000f00 */
[----:B------:R-:W-:Y:S04]  /*26f50*/  FADD.FTZ R204, R177, R204 ;  /* 0x000000ccb1cc7221 */ /* 0x000fe80000010000 */
[----:B------:R-:W-:Y:S02]  /*26f60*/  FADD.FTZ R204, R175, R204 ;  /* 0x000000ccafcc7221 */ /* 0x000fe40000010000 */
[----:B-----5:R-:W-:Y:S04]  /*26f70*/  FFMA.FTZ R193, R3, R181, R193 ;  /* 0x000000b503c17223 */ /* 0x020fe800000100c1 */
[----:B------:R-:W-:Y:S04]  /*26f80*/  FADD.FTZ R192, R192, R193 ;  /* 0x000000c1c0c07221 */ /* 0x000fe80000010000 */
[----:B------:R-:W-:Y:S04]  /*26f90*/  FADD.FTZ R3, R191, R192 ;  /* 0x000000c0bf037221 */ /* 0x000fe80000010000 */
[----:B------:R-:W-:Y:S04]  /*26fa0*/  FADD.FTZ R3, R190, R3 ;  /* 0x00000003be037221 */ /* 0x000fe80000010000 */
[----:B------:R-:W-:Y:S02]  /*26fb0*/  FADD.FTZ R198, R198, R3 ;  /* 0x00000003c6c67221 */ /* 0x000fe40000010000 */
[----:B------:R-:W-:Y:S02]  /*26fc0*/  FADD.FTZ R3, R173, R204 ;  /* 0x000000ccad037221 */ /* 0x000fe40000010000 */
[----:B------:R-:W-:Y:S02]  /*26fd0*/  FADD.FTZ R199, R199, R198 ;  /* 0x000000c6c7c77221 */ /* 0x000fe40000010000 */
[----:B------:R-:W-:Y:S01]  /*26fe0*/  FADD.FTZ R252, R166, R3 ;  /* 0x00000003a6fc7221 */ /* 0x000fe20000010000 */
[----:B------:R-:W-:Y:S01]  /*26ff0*/  MOV R3, R164 ;  /* 0x000000a400037202 */ /* 0x000fe20000000f00 */
        /* <DEDUP_REMOVED lines=12> */
.L_x_4829:
[----:B------:R-:W-:Y:S02]  /*270c0*/  ULDC.64 UR4, c[0x0][0x40] ;  /* 0x0000100000047ab9 */ /* 0x000fe40000000a00 */
[----:B------:R-:W-:-:S04]  /*270d0*/  UIADD3 UR4, UP0, UR4, 0x160, URZ ;  /* 0x0000016004047890 */ /* 0x000fc8000ff1e03f */
[----:B------:R-:W-:Y:S02]  /*270e0*/  UIADD3.X UR5, URZ, UR5, URZ, UP0, !UPT ;  /* 0x000000053f057290 */ /* 0x000fe400087fe43f */
[----:B-1----:R-:W-:-:S04]  /*270f0*/  IMAD.U32 R2, RZ, RZ, UR4 ;  /* 0x00000004ff027e24 */ /* 0x002fc8000f8e00ff */
        /* <DEDUP_REMOVED lines=8> */
.L_x_4857:
        /* <DEDUP_REMOVED lines=8> */
.L_x_4858:
        /* <DEDUP_REMOVED lines=9> */
[----:B--2-4-:R-:W-:-:S07]  /*27290*/  SHF.R.S32.HI R9, RZ, 0x1f, R8 ;  /* 0x0000001fff097819 */ /* 0x014fce0000011408 */
[----:B------:R-:W2:Y:S01]  /*272a0*/  @P3 MUFU.RCP R6, R5 ;  /* 0x0000000500063308 */ /* 0x000ea20000001000 */
        /* <DEDUP_REMOVED lines=87> */
[C---:B--2---:R-:W-:Y:S02]  /*27820*/  FMUL.FTZ R163, R6.reuse, R163 ;  /* 0x000000a306a37220 */ /* 0x044fe40000410000 */
        /* <DEDUP_REMOVED lines=82> */
[----:B------:R2:W-:Y:S04]  /*27d50*/  STS.64 [R18+0x800], R142 ;  /* 0x0008008e12007388 */ /* 0x0005e80000000a00 */
        /* <DEDUP_REMOVED lines=52> */
[----:B------:R-:W4:Y:S04]  /*280a0*/  LD.E.64 R6, [R2.64+0xb0] ;  /* 0x0000b00402067980 */ /* 0x000f28000c101b00 */
[----:B--2---:R-:W2:Y:S04]  /*280b0*/  LD.E R143, [R2.64+0x60] ;  /* 0x00006004028f7980 */ /* 0x004ea8000c101900 */
[----:B------:R-:W1:Y:S01]  /*280c0*/  S2R R141, SR_TID.X ;  /* 0x00000000008d7919 */ /* 0x000e620000002100 */
[----:B---3--:R-:W-:-:S03]  /*280d0*/  LEA.HI R13, R9, R8, RZ, 0x4 ;  /* 0x00000008090d7211 */ /* 0x008fc600078f20ff */
[----:B------:R3:W5:Y:S01]  /*280e0*/  LD.E R142, [R2.64+0xcc] ;  /* 0x0000cc04028e7980 */ /* 0x000762000c101900 */
[----:B------:R-:W-:-:S03]  /*280f0*/  LOP3.LUT R13, R13, 0xfffffff0, RZ, 0xc0, !PT ;  /* 0xfffffff00d0d7812 */ /* 0x000fc600078ec0ff */
[----:B------:R3:W5:Y:S01]  /*28100*/  LD.E.64 R148, [R2.64+0x78] ;  /* 0x0000780402947980 */ /* 0x000762000c101b00 */
[----:B------:R-:W-:-:S03]  /*28110*/  IADD3 R144, -R13, R8, RZ ;  /* 0x000000080d907210 */ /* 0x000fc60007ffe1ff */
[----:B------:R3:W5:Y:S01]  /*28120*/  LD.E.64 R150, [R2.64+0xa8] ;  /* 0x0000a80402967980 */ /* 0x000762000c101b00 */
[----:B------:R-:W-:Y:S01]  /*28130*/  LEA.HI R13, R144, R144, RZ, 0x1 ;  /* 0x00000090900d7211 */ /* 0x000fe200078f08ff */
[----:B------:R-:W1:Y:S01]  /*28140*/  @P4 MUFU.LG2 R4, R4 ;  /* 0x0000000400044308 */ /* 0x000e620000000c00 */
        /* <DEDUP_REMOVED lines=10> */
[----:B------:R-:W-:Y:S01]  /*281f0*/  @P4 FMUL.FTZ R4, R4, 0.69314718246459960938 ;  /* 0x3f31721804044820 */ /* 0x000fe20000410000 */
        /* <DEDUP_REMOVED lines=59> */
[----:B----4-:R-:W-:-:S04]  /*285b0*/  IMAD R6, R6, UR8, R245 ;  /* 0x0000000806067c24 */ /* 0x010fc8000f8e02f5 */
[----:B--2---:R-:W-:-:S04]  /*285c0*/  IMAD R6, R6, R143, R246 ;  /* 0x0000008f06067224 */ /* 0x004fc800078e02f6 */
[----:B------:R-:W-:Y:S01]  /*285d0*/  IMAD R11, R7, R6, R8 ;  /* 0x00000006070b7224 */ /* 0x000fe200078e0208 */
[----:B------:R-:W-:Y:S05]  /*285e0*/  @P0 BRA `(.L_x_4842) ;  /* 0x000000c000000947 */ /* 0x000fea0003800000 */
[----:B-1----:R-:W-:Y:S01]  /*285f0*/  IMAD R5, R243, -0x40, R244 ;  /* 0xffffffc0f3057824 */ /* 0x002fe200078e02f4 */
        /* <DEDUP_REMOVED lines=11> */
.L_x_4842:
[----:B-1----:R-:W-:Y:S05]  /*286b0*/  BSYNC B0 ;  /* 0x0000000000007941 */ /* 0x002fea0003800000 */
.L_x_4841:
        /* <DEDUP_REMOVED lines=25> */
.L_x_4844:
[----:B------:R-:W-:Y:S05]  /*28850*/  BSYNC B0 ;  /* 0x0000000000007941 */ /* 0x000fea0003800000 */
.L_x_4843:
        /* <DEDUP_REMOVED lines=15> */
.L_x_4846:
[----:B------:R-:W-:Y:S05]  /*28950*/  BSYNC B0 ;  /* 0x0000000000007941 */ /* 0x000fea0003800000 */
.L_x_4845:
        /* <DEDUP_REMOVED lines=15> */
.L_x_4848:
[----:B------:R-:W-:Y:S05]  /*28a50*/  BSYNC B0 ;  /* 0x0000000000007941 */ /* 0x000fea0003800000 */
.L_x_4847:
        /* <DEDUP_REMOVED lines=15> */
.L_x_4850:
[----:B------:R-:W-:Y:S05]  /*28b50*/  BSYNC B0 ;  /* 0x0000000000007941 */ /* 0x000fea0003800000 */
.L_x_4849:
        /* <DEDUP_REMOVED lines=15> */
.L_x_4852:
[----:B------:R-:W-:Y:S05]  /*28c50*/  BSYNC B0 ;  /* 0x0000000000007941 */ /* 0x000fea0003800000 */
.L_x_4851:
        /* <DEDUP_REMOVED lines=15> */
.L_x_4854:
[----:B------:R-:W-:Y:S05]  /*28d50*/  BSYNC B0 ;  /* 0x0000000000007941 */ /* 0x000fea0003800000 */
.L_x_4853:
        /* <DEDUP_REMOVED lines=15> */
.L_x_4856:
[----:B------:R-:W-:Y:S05]  /*28e50*/  BSYNC B0 ;  /* 0x0000000000007941 */ /* 0x000fea0003800000 */
.L_x_4855:
[----:B------:R-:W-:Y:S01]  /*28e60*/  IADD3 R9, R9, 0x38, RZ ;  /* 0x0000003809097810 */ /* 0x000fe20007ffe0ff */
[----:B------:R-:W-:-:S03]  /*28e70*/  IMAD.MOV.U32 R243, RZ, RZ, 0x0 ;  /* 0x00000000fff37424 */ /* 0x000fc600078e00ff */
[----:B------:R-:W-:-:S13]  /*28e80*/  ISETP.GE.AND P0, PT, R9, R244, PT ;  /* 0x000000f40900720c */ /* 0x000fda0003f06270 */
[----:B------:R-:W-:Y:S05]  /*28e90*/  @P0 RET.REL.NODEC R242 `(_ZN5flash24flash_fwd_splitkv_kernelI23Flash_fwd_kernel_traitsILi256ELi64ELi64ELi4ELb0ELb0EN7cutlass10bfloat16_tE19Flash_kernel_traitsILi256ELi64ELi64ELi4ES3_EELb1ELb0ELb1ELb0ELb0ELb1ELb1ELb1EEEvNS_16Flash_fwd_paramsE) ;  /* 0xfffd7160f2000950 */ /* 0x000fea0003c3ffff */
        /* <DEDUP_REMOVED lines=11> */
[----:B------:R-:W-:Y:S05]  /*28f50*/  @P0 RET.REL.NODEC R242 `(_ZN5flash24flash_fwd_splitkv_kernelI23Flash_fwd_kernel_traitsILi256ELi64ELi64ELi4ELb0ELb0EN7cutlass10bfloat16_tE19Flash_kernel_traitsILi256ELi64ELi64ELi4ES3_EELb1ELb0ELb1ELb0ELb0ELb1ELb1ELb1EEEvNS_16Flash_fwd_paramsE) ;  /* 0xfffd70a0f2000950 */ /* 0x000fea0003c3ffff */
[----:B------:R-:W-:Y:S01]  /*28f60*/  MOV R243, 0x0 ;  /* 0x0000000000f37802 */ /* 0x000fe20000000f00 */
[----:B------:R-:W-:-:S02]  /*28f70*/  ULDC.64 UR4, c[0x0][0x118] ;  /* 0x0000460000047ab9 */ /* 0x000fc40000000a00 */
[----:B------:R1:W-:Y:S01]  /*28f80*/  ST.E.128 [R10.64+0xe300], R12 ;  /* 0x00e3000c0a007985 */ /* 0x0003e2000c101d04 */
[----:B------:R-:W-:Y:S05]  /*28f90*/  RET.REL.NODEC R242 `(_ZN5flash24flash_fwd_splitkv_kernelI23Flash_fwd_kernel_traitsILi256ELi64ELi64ELi4ELb0ELb0EN7cutlass10bfloat16_tE19Flash_kernel_traitsILi256ELi64ELi64ELi4ES3_EELb1ELb0ELb1ELb0ELb0ELb1ELb1ELb1EEEvNS_16Flash_fwd_paramsE) ;  /* 0xfffd7060f2007950 */ /* 0x000fea0003c3ffff */
.L_x_4839:
[----:B------:R2:W5:Y:S01]  /*28fa0*/  LDL R10, [R1] ;  /* 0x00000000010a7983 */ /* 0x0005620000100800 */
[----:B------:R-:W-:Y:S02]  /*28fb0*/  MOV R7, 0x2 ;  /* 0x0000000200077802 */ /* 0x000fe40000000f00 */
[----:B------:R-:W-:Y:S02]  /*28fc0*/  MOV R6, 0x28fe0 ;  /* 0x00028fe000067802 */ /* 0x000fe40000000f00 */
[----:B-12--5:R-:W-:Y:S05]  /*28fd0*/  CALL.REL.NOINC `($__internal_25_$__cuda_sm70_shflsync_bfly_p) ;  /* 0x000000f000007944 */ /* 0x026fea0003c00000 */
[----:B-12---:R-:W-:Y:S05]  /*28fe0*/  BRA `(.L_x_4857) ;  /* 0xffffe19000007947 */ /* 0x006fea000383ffff */
.L_x_4840:
[----:B------:R-:W-:Y:S02]  /*28ff0*/  MOV R7, 0x1 ;  /* 0x0000000100077802 */ /* 0x000fe40000000f00 */
[----:B------:R-:W-:Y:S02]  /*29000*/  MOV R6, 0x29020 ;  /* 0x0002902000067802 */ /* 0x000fe40000000f00 */
[----:B-1---5:R-:W-:Y:S05]  /*29010*/  CALL.REL.NOINC `($__internal_25_$__cuda_sm70_shflsync_bfly_p) ;  /* 0x000000b000007944 */ /* 0x022fea0003c00000 */
[----:B--2---:R-:W-:Y:S01]  /*29020*/  FADD.FTZ R4, R10, R7 ;  /* 0x000000070a047221 */ /* 0x004fe20000010000 */
[----:B-1----:R-:W-:Y:S02]  /*29030*/  MOV R10, R252 ;  /* 0x000000fc000a7202 */ /* 0x002fe40000000f00 */
[----:B------:R-:W-:Y:S02]  /*29040*/  MOV R7, 0x2 ;  /* 0x0000000200077802 */ /* 0x000fe40000000f00 */
[----:B------:R-:W-:-:S02]  /*29050*/  MOV R6, 0x29070 ;  /* 0x0002907000067802 */ /* 0x000fc40000000f00 */
[----:B------:R-:W-:Y:S05]  /*29060*/  CALL.REL.NOINC `($__internal_25_$__cuda_sm70_shflsync_bfly_p) ;  /* 0x0000006000007944 */ /* 0x000fea0003c00000 */
[----:B--2---:R-:W-:Y:S01]  /*29070*/  FADD.FTZ R9, R252, R7 ;  /* 0x00000007fc097221 */ /* 0x004fe20000010000 */
[----:B------:R-:W-:-:S02]  /*29080*/  MOV R7, 0x1 ;  /* 0x0000000100077802 */ /* 0x000fc40000000f00 */
[----:B------:R-:W-:Y:S02]  /*29090*/  MOV R6, 0x290c0 ;  /* 0x000290c000067802 */ /* 0x000fe40000000f00 */
[----:B-1----:R-:W-:Y:S02]  /*290a0*/  MOV R10, R9 ;  /* 0x00000009000a7202 */ /* 0x002fe40000000f00 */
[----:B------:R-:W-:Y:S05]  /*290b0*/  CALL.REL.NOINC `($__internal_25_$__cuda_sm70_shflsync_bfly_p) ;  /* 0x0000001000007944 */ /* 0x000fea0003c00000 */
[----:B-12---:R-:W-:Y:S05]  /*290c0*/  BRA `(.L_x_4858) ;  /* 0xffffe13000007947 */ /* 0x006fea000383ffff */
        .weak           $__internal_25_$__cuda_sm70_shflsync_bfly_p
        .type           $__internal_25_$__cuda_sm70_shflsync_bfly_p,@function
        .size           $__internal_25_$__cuda_sm70_shflsync_bfly_p,(.L_x_4897 - $__internal_25_$__cuda_sm70_shflsync_bfly_p)
$__internal_25_$__cuda_sm70_shflsync_bfly_p:
[----:B------:R-:W-:Y:S01]  /*290d0*/  MOV R12, R6 ;  /* 0x00000006000c7202 */ /* 0x000fe20000000f00 */
[----:B------:R-:W-:Y:S04]  /*290e0*/  WARPSYNC R5 ;  /* 0x0000000500007348 */ /* 0x000fe80003800000 */
[----:B------:R-:W-:Y:S01]  /*290f0*/  MOV R13, 0x0 ;  /* 0x00000000000d7802 */ /* 0x000fe20000000f00 */
[----:B------:R1:W2:Y:S03]  /*29100*/  SHFL.BFLY PT, R7, R10, R7, R8 ;  /* 0x0c0000070a077389 */ /* 0x0002a600000e0008 */
[----:B------:R-:W-:Y:S05]  /*29110*/  RET.REL.NODEC R12 `(_ZN5flash24flash_fwd_splitkv_kernelI23Flash_fwd_kernel_traitsILi256ELi64ELi64ELi4ELb0ELb0EN7cutlass10bfloat16_tE19Flash_kernel_traitsILi256ELi64ELi64ELi4ES3_EELb1ELb0ELb1ELb0ELb0ELb1ELb1ELb1EEEvNS_16Flash_fwd_paramsE) ;  /* 0xfffd6ee00c007950 */ /* 0x000fea0003c3ffff */
.L_x_4859:
        /* <DEDUP_REMOVED lines=14> */
.L_x_4897:


//--------------------- .nv.shared._ZN5flash32flash_fwd_splitkv_combine_kernelI23Flash_fwd_kernel_traitsILi256ELi64ELi64ELi4ELb0ELb0EN7cutlass10bfloat16_tE19Flash_kernel_traitsILi256ELi64ELi64ELi4ES3_EELi4ELi7ELb0EEEvNS_16Flash_fwd_paramsE --------------------------
	.section	.nv.shared._ZN5flash32flash_fwd_splitkv_combine_kernelI23Flash_fwd_kernel_traitsILi256ELi64ELi64ELi4ELb0ELb0EN7cutlass10bfloat16_tE19Flash_kernel_traitsILi256ELi64ELi64ELi4ES3_EELi4ELi7ELb0EEEvNS_16Flash_fwd_paramsE,"aw",@nobits
	.sectionflags	@""
	.align	16
.nv.shared._ZN5flash32flash_fwd_splitkv_combine_kernelI23Flash_fwd_kernel_traitsILi256ELi64ELi64ELi4ELb0ELb0EN7cutlass10bfloat16_tE19Flash_kernel_traitsILi256ELi64ELi64ELi4ES3_EELi4ELi7ELb0EEEvNS_16Flash_fwd_paramsE:
	.zero		2560


//--------------------- .nv.global                --------------------------
	.section	.nv.global,"aw",@nobits
.nv.global:
	.type		_ZN79_INTERNAL_b332253a_43_flash_fwd_split_hdim256_bf16_causal_sm80_cu_4022bc09_30684cute1_E,@object
	.size		_ZN79_INTERNAL_b332253a_43_flash_fwd_split_hdim256_bf16_causal_sm80_cu_4022bc09_30684cute1_E,(_ZN79_INTERNAL_b332253a_43_flash_fwd_split_hdim256_bf16_causal_sm80_cu_4022bc09_30684cuda3std3__45__cpo6cbeginE - _ZN79_INTERNAL_b332253a_43_flash_fwd_split_hdim256_bf16_causal_sm80_cu_4022bc09_30684cute1_E)
_ZN79_INTERNAL_b332253a_43_flash_fwd_split_hdim256_bf16_causal_sm80_cu_4022bc09_30684cute1_E:
	.zero		1
	.type		_ZN79_INTERNAL_b332253a_43_flash_fwd_split_hdim256_bf16_causal_sm80_cu_4022bc09_30684cuda3std3__45__cpo6cbeginE,@object
	.size		_ZN79_INTERNAL_b332253a_43_flash_fwd_split_hdim256_bf16_causal_sm80_cu_4022bc09_30684cuda3std3__45__cpo6cbeginE,(_ZN79_INTERNAL_b332253a_43_flash_fwd_split_hdim256_bf16_causal_sm80_cu_4022bc09_30684cuda3std3__48in_placeE - _ZN79_INTERNAL_b332253a_43_flash_fwd_split_hdim256_bf16_causal_sm80_cu_4022bc09_30684cuda3std3__45__cpo6cbeginE)
_ZN79_INTERNAL_b332253a_43_flash_fwd_split_hdim256_bf16_causal_sm80_cu_4022bc09_30684cuda3std3__45__cpo6cbeginE:
	.zero		1
	.type		_ZN79_INTERNAL_b332253a_43_flash_fwd_split_hdim256_bf16_causal_sm80_cu_4022bc09_30684cuda3std3__48in_placeE,@object
	.size		_ZN79_INTERNAL_b332253a_43_flash_fwd_split_hdim256_bf16_causal_sm80_cu_4022bc09_30684cuda3std3__48in_placeE,(_ZN79_INTERNAL_b332253a_43_flash_fwd_split_hdim256_bf16_causal_sm80_cu_4022bc09_30684cuda3std6ranges3__45__cpo9iter_moveE - _ZN79_INTERNAL_b332253a_43_flash_fwd_split_hdim256_bf16_causal_sm80_cu_4022bc09_30684cuda3std3__48in_placeE)
_ZN79_INTERNAL_b332253a_43_flash_fwd_split_hdim256_bf16_causal_sm80_cu_4022bc09_30684cuda3std3__48in_placeE:
	.zero		1
	.type		_ZN79_INTERNAL_b332253a_43_flash_fwd_split_hdim256_bf16_causal_sm80_cu_4022bc09_30684cuda3std6ranges3__45__cpo9iter_moveE,@object
	.size		_ZN79_INTERNAL_b332253a_43_flash_fwd_split_hdim256_bf16_causal_sm80_cu_4022bc09_30684cuda3std6ranges3__45__cpo9iter_moveE,(_ZN79_INTERNAL_b332253a_43_flash_fwd_split_hdim256_bf16_causal_sm80_cu_4022bc09_30684cuda3std3__45__cpo5beginE - _ZN79_INTERNAL_b332253a_43_flash_fwd_split_hdim256_bf16_causal_sm80_cu_4022bc09_30684cuda3std6ranges3__45__cpo9iter_moveE)
_ZN79_INTERNAL_b332253a_43_flash_fwd_split_hdim256_bf16_causal_sm80_cu_4022bc09_30684cuda3std6ranges3__45__cpo9iter_moveE:
	.zero		1
	.type		_ZN79_INTERNAL_b332253a_43_flash_fwd_split_hdim256_bf16_causal_sm80_cu_4022bc09_30684cuda3std3__45__cpo5beginE,@object
	.size		_ZN79_INTERNAL_b332253a_43_flash_fwd_split_hdim256_bf16_causal_sm80_cu_4022bc09_30684cuda3std3__45__cpo5beginE,(_ZN79_INTERNAL_b332253a_43_flash_fwd_split_hdim256_bf16_causal_sm80_cu_4022bc09_30684cuda3std3__481_GLOBAL__N__b332253a_43_flash_fwd_split_hdim256_bf16_causal_sm80_cu_4022bc09_30686ignoreE - _ZN79_INTERNAL_b332253a_43_flash_fwd_split_hdim256_bf16_causal_sm80_cu_4022bc09_30684cuda3std3__45__cpo5beginE)
_ZN79_INTERNAL_b332253a_43_flash_fwd_split_hdim256_bf16_causal_sm80_cu_4022bc09_30684cuda3std3__45__cpo5beginE:
	.zero		1
	.type		_ZN79_INTERNAL_b332253a_43_flash_fwd_split_hdim256_bf16_causal_sm80_cu_4022bc09_30684cuda3std3__481_GLOBAL__N__b332253a_43_flash_fwd_split_hdim256_bf16_causal_sm80_cu_4022bc09_30686ignoreE,@object
	.size		_ZN79_INTERNAL_b332253a_43_flash_fwd_split_hdim256_bf16_causal_sm80_cu_4022bc09_30684cuda3std3__481_GLOBAL__N__b332253a_43_flash_fwd_split_hdim256_bf16_causal_sm80_cu_4022bc09_30686ignoreE,(_ZN79_INTERNAL_b332253a_43_flash_fwd_split_hdim256_bf16_causal_sm80_cu_4022bc09_30684cute7productE - _ZN79_INTERNAL_b332253a_43_flash_fwd_split_hdim256_bf16_causal_sm80_cu_4022bc09_30684cuda3std3__481_GLOBAL__N__b332253a_43_flash_fwd_split_hdim256_bf16_causal_sm80_cu_4022bc09_30686ignoreE)
_ZN79_INTERNAL_b332253a_43_flash_fwd_split_hdim256_bf16_causal_sm80_cu_4022bc09_30684cuda3std3__481_GLOBAL__N__b332253a_43_flash_fwd_split_hdim256_bf16_causal_sm80_cu_4022bc09_30686ignoreE:
	.zero		1
	.type		_ZN79_INTERNAL_b332253a_43_flash_fwd_split_hdim256_bf16_causal_sm80_cu_4022bc09_30684cute7productE,@object
	.size		_ZN79_INTERNAL_b332253a_43_flash_fwd_split_hdim256_bf16_causal_sm80_cu_4022bc09_30684cute7productE,(_ZN79_INTERNAL_b332253a_43_flash_fwd_split_hdim256_bf16_causal_sm80_cu_4022bc09_30684cuda3std3__45__cpo3endE - _ZN79_INTERNAL_b332253a_43_flash_fwd_split_hdim256_bf16_causal_sm80_cu_4022bc09_30684cute7productE)
_ZN79_INTERNAL_b332253a_43_flash_fwd_split_hdim256_bf16_causal_sm80_cu_4022bc09_30684cute7productE:
	.zero		1
	.type		_ZN79_INTERNAL_b332253a_43_flash_fwd_split_hdim256_bf16_causal_sm80_cu_4022bc09_30684cuda3std3__45__cpo3endE,@object
	.size		_ZN79_INTERNAL_b332253a_43_flash_fwd_split_hdim256_bf16_causal_sm80_cu_4022bc09_30684cuda3std3__45__cpo3endE,(_ZN79_INTERNAL_b332253a_43_flash_fwd_split_hdim256_bf16_causal_sm80_cu_4022bc09_30684cuda3std3__419piecewise_constructE - _ZN79_INTERNAL_b332253a_43_flash_fwd_split_hdim256_bf16_causal_sm80_cu_4022bc09_30684cuda3std3__45__cpo3endE)
_ZN79_INTERNAL_b332253a_43_flash_fwd_split_hdim256_bf16_causal_sm80_cu_4022bc09_30684cuda3std3__45__cpo3endE:
	.zero		1
	.type		_ZN79_INTERNAL_b332253a_43_flash_fwd_split_hdim256_bf16_causal_sm80_cu_4022bc09_30684cuda3std3__419piecewise_constructE,@object
	.size		_ZN79_INTERNAL_b332253a_43_flash_fwd_split_hdim256_bf16_causal_sm80_cu_4022bc09_30684cuda3std3__419piecewise_constructE,(_ZN79_INTERNAL_b332253a_43_flash_fwd_split_hdim256_bf16_causal_sm80_cu_4022bc09_30684cuda3std3__45__cpo4cendE - _ZN79_INTERNAL_b332253a_43_flash_fwd_split_hdim256_bf16_causal_sm80_cu_4022bc09_30684cuda3std3__419piecewise_constructE)
_ZN79_INTERNAL_b332253a_43_flash_fwd_split_hdim256_bf16_causal_sm80_cu_4022bc09_30684cuda3std3__419piecewise_constructE:
	.zero		1
	.type		_ZN79_INTERNAL_b332253a_43_flash_fwd_split_hdim256_bf16_causal_sm80_cu_4022bc09_30684cuda3std3__45__cpo4cendE,@object
	.size		_ZN79_INTERNAL_b332253a_43_flash_fwd_split_hdim256_bf16_causal_sm80_cu_4022bc09_30684cuda3std3__45__cpo4cendE,(_ZN79_INTERNAL_b332253a_43_flash_fwd_split_hdim256_bf16_causal_sm80_cu_4022bc09_30684cuda3std6ranges3__45__cpo4swapE - _ZN79_INTERNAL_b332253a_43_flash_fwd_split_hdim256_bf16_causal_sm80_cu_4022bc09_30684cuda3std3__45__cpo4cendE)
_ZN79_INTERNAL_b332253a_43_flash_fwd_split_hdim256_bf16_causal_sm80_cu_4022bc09_30684cuda3std3__45__cpo4cendE:
	.zero		1
	.type		_ZN79_INTERNAL_b332253a_43_flash_fwd_split_hdim256_bf16_causal_sm80_cu_4022bc09_30684cuda3std6ranges3__45__cpo4swapE,@object
	.size		_ZN79_INTERNAL_b332253a_43_flash_fwd_split_hdim256_bf16_causal_sm80_cu_4022bc09_30684cuda3std6ranges3__45__cpo4swapE,(.L_7 - _ZN79_INTERNAL_b332253a_43_flash_fwd_split_hdim256_bf16_causal_sm80_cu_4022bc09_30684cuda3std6ranges3__45__cpo4swapE)
_ZN79_INTERNAL_b332253a_43_flash_fwd_split_hdim256_bf16_causal_sm80_cu_4022bc09_30684cuda3std6ranges3__45__cpo4swapE:
	.zero		1
.L_7:


//--------------------- .nv.shared._ZN5flash32flash_fwd_splitkv_combine_kernelI23Flash_fwd_kernel_traitsILi256ELi64ELi64ELi4ELb0ELb0EN7cutlass10bfloat16_tE19Flash_kernel_traitsILi256ELi64ELi64ELi4ES3_EELi4ELi6ELb0EEEvNS_16Flash_fwd_paramsE --------------------------
	.section	.nv.shared._ZN5flash32flash_fwd_splitkv_combine_kernelI23Flash_fwd_kernel_traitsILi256ELi64ELi64ELi4ELb0ELb0EN7cutlass10bfloat16_tE19Flash_kernel_traitsILi256ELi64ELi64ELi4ES3_EELi4ELi6ELb0EEEvNS_16Flash_fwd_paramsE,"aw",@nobits
	.sectionflags	@""
	.align	16
.nv.shared._ZN5flash32flash_fwd_splitkv_combine_kernelI23Flash_fwd_kernel_traitsILi256ELi64ELi64ELi4ELb0ELb0EN7cutlass10bfloat16_tE19Flash_kernel_traitsILi256ELi64ELi64ELi4ES3_EELi4ELi6ELb0EEEvNS_16Flash_fwd_paramsE:
	.zero		1280


//--------------------- .nv.shared._ZN5flash32flash_fwd_splitkv_combine_kernelI23Flash_fwd_kernel_traitsILi256ELi64ELi64ELi4ELb0ELb0EN7cutlass10bfloat16_tE19Flash_kernel_traitsILi256ELi64ELi64ELi4ES3_EELi4ELi5ELb0EEEvNS_16Flash_fwd_paramsE --------------------------
	.section	.nv.shared._ZN5flash32flash_fwd_splitkv_combine_kernelI23Flash_fwd_kernel_traitsILi256ELi64ELi64ELi4ELb0ELb0EN7cutlass10bfloat16_tE19Flash_kernel_traitsILi256ELi64ELi64ELi4ES3_EELi4ELi5ELb0EEEvNS_16Flash_fwd_paramsE,"aw",@nobits
	.sectionflags	@""
	.align	16
.nv.shared._ZN5flash32flash_fwd_splitkv_combine_kernelI23Flash_fwd_kernel_traitsILi256ELi64ELi64ELi4ELb0ELb0EN7cutlass10bfloat16_tE19Flash_kernel_traitsILi256ELi64ELi64ELi4ES3_EELi4ELi5ELb0EEEvNS_16Flash_fwd_paramsE:
	.zero		640


//--------------------- .nv.shared._ZN5flash32flash_fwd_splitkv_combine_kernelI23Flash_fwd_kernel_traitsILi256ELi64ELi64ELi4ELb0ELb0EN7cutlass10bfloat16_tE19Flash_kernel_traitsILi256ELi64ELi64ELi4ES3_EELi4ELi4ELb0EEEvNS_16Flash_fwd_paramsE --------------------------
	.section	.nv.shared._ZN5flash32flash_fwd_splitkv_combine_kernelI23Flash_fwd_kernel_traitsILi256ELi64ELi64ELi4ELb0ELb0EN7cutlass10bfloat16_tE19Flash_kernel_traitsILi256ELi64ELi64ELi4ES3_EELi4ELi4ELb0EEEvNS_16Flash_fwd_paramsE,"aw",@nobits
	.sectionflags	@""
	.align	16
.nv.shared._ZN5flash32flash_fwd_splitkv_combine_kernelI23Flash_fwd_kernel_traitsILi256ELi64ELi64ELi4ELb0ELb0EN7cutlass10bfloat16_tE19Flash_kernel_traitsILi256ELi64ELi64ELi4ES3_EELi4ELi4ELb0EEEvNS_16Flash_fwd_paramsE:
	.zero		320


//--------------------- .nv.shared._ZN5flash32flash_fwd_splitkv_combine_kernelI23Flash_fwd_kernel_traitsILi256ELi64ELi64ELi4ELb0ELb0EN7cutlass10bfloat16_tE19Flash_kernel_traitsILi256ELi64ELi64ELi4ES3_EELi4ELi3ELb0EEEvNS_16Flash_fwd_paramsE --------------------------
	.section	.nv.shared._ZN5flash32flash_fwd_splitkv_combine_kernelI23Flash_fwd_kernel_traitsILi256ELi64ELi64ELi4ELb0ELb0EN7cutlass10bfloat16_tE19Flash_kernel_traitsILi256ELi64ELi64ELi4ES3_EELi4ELi3ELb0EEEvNS_16Flash_fwd_paramsE,"aw",@nobits
	.sectionflags	@""
	.align	16
.nv.shared._ZN5flash32flash_fwd_splitkv_combine_kernelI23Flash_fwd_kernel_traitsILi256ELi64ELi64ELi4ELb0ELb0EN7cutlass10bfloat16_tE19Flash_kernel_traitsILi256ELi64ELi64ELi4ES3_EELi4ELi3ELb0EEEvNS_16Flash_fwd_paramsE:
	.zero		160


//--------------------- .nv.shared._ZN5flash32flash_fwd_splitkv_combine_kernelI23Flash_fwd_kernel_traitsILi256ELi64ELi64ELi4ELb0ELb0EN7cutlass10bfloat16_tE19Flash_kernel_traitsILi256ELi64ELi64ELi4ES3_EELi4ELi2ELb0EEEvNS_16Flash_fwd_paramsE --------------------------
	.section	.nv.shared._ZN5flash32flash_fwd_splitkv_combine_kernelI23Flash_fwd_kernel_traitsILi256ELi64ELi64ELi4ELb0ELb0EN7cutlass10bfloat16_tE19Flash_kernel_traitsILi256ELi64ELi64ELi4ES3_EELi4ELi2ELb0EEEvNS_16Flash_fwd_paramsE,"aw",@nobits
	.sectionflags	@""
	.align	16
.nv.shared._ZN5flash32flash_fwd_splitkv_combine_kernelI23Flash_fwd_kernel_traitsILi256ELi64ELi64ELi4ELb0ELb0EN7cutlass10bfloat16_tE19Flash_kernel_traitsILi256ELi64ELi64ELi4ES3_EELi4ELi2ELb0EEEvNS_16Flash_fwd_paramsE:
	.zero		80


//--------------------- .nv.shared._ZN5flash32flash_fwd_splitkv_combine_kernelI23Flash_fwd_kernel_traitsILi256ELi64ELi64ELi4ELb0ELb0EN7cutlass10bfloat16_tE19Flash_kernel_traitsILi256ELi64ELi64ELi4ES3_EELi4ELi1ELb0EEEvNS_16Flash_fwd_paramsE --------------------------
	.section	.nv.shared._ZN5flash32flash_fwd_splitkv_combine_kernelI23Flash_fwd_kernel_traitsILi256ELi64ELi64ELi4ELb0ELb0EN7cutlass10bfloat16_tE19Flash_kernel_traitsILi256ELi64ELi64ELi4ES3_EELi4ELi1ELb0EEEvNS_16Flash_fwd_paramsE,"aw",@nobits
	.sectionflags	@""
	.align	16
.nv.shared._ZN5flash32flash_fwd_splitkv_combine_kernelI23Flash_fwd_kernel_traitsILi256ELi64ELi64ELi4ELb0ELb0EN7cutlass10bfloat16_tE19Flash_kernel_traitsILi256ELi64ELi64ELi4ES3_EELi4ELi1ELb0EEEvNS_16Flash_fwd_paramsE:
	.zero		48


//--------------------- .nv.shared._ZN5flash32flash_fwd_splitkv_combine_kernelI23Flash_fwd_kernel_traitsILi256ELi64ELi64ELi4ELb0ELb0EN7cutlass10bfloat16_tE19Flash_kernel_traitsILi256ELi64ELi64ELi4ES3_EELi4ELi7ELb1EEEvNS_16Flash_fwd_paramsE --------------------------
	.section	.nv.shared._ZN5flash32flash_fwd_splitkv_combine_kernelI23Flash_fwd_kernel_traitsILi256ELi64ELi64ELi4ELb0ELb0EN7cutlass10bfloat16_tE19Flash_kernel_traitsILi256ELi64ELi64ELi4ES3_EELi4ELi7ELb1EEEvNS_16Flash_fwd_paramsE,"aw",@nobits
	.sectionflags	@""
	.align	16
.nv.shared._ZN5flash32flash_fwd_splitkv_combine_kernelI23Flash_fwd_kernel_traitsILi256ELi64ELi64ELi4ELb0ELb0EN7cutlass10bfloat16_tE19Flash_kernel_traitsILi256ELi64ELi64ELi4ES3_EELi4ELi7ELb1EEEvNS_16Flash_fwd_paramsE:
	.zero		2560


//--------------------- .nv.shared._ZN5flash32flash_fwd_splitkv_combine_kernelI23Flash_fwd_kernel_traitsILi256ELi64ELi64ELi4ELb0ELb0EN7cutlass10bfloat16_tE19Flash_kernel_traitsILi256ELi64ELi64ELi4ES3_EELi4ELi6ELb1EEEvNS_16Flash_fwd_paramsE --------------------------
	.section	.nv.shared._ZN5flash32flash_fwd_splitkv_combine_kernelI23Flash_fwd_kernel_traitsILi256ELi64ELi64ELi4ELb0ELb0EN7cutlass10bfloat16_tE19Flash_kernel_traitsILi256ELi64ELi64ELi4ES3_EELi4ELi6ELb1EEEvNS_16Flash_fwd_paramsE,"aw",@nobits
	.sectionflags	@""
	.align	16
.nv.shared._ZN5flash32flash_fwd_splitkv_combine_kernelI23Flash_fwd_kernel_traitsILi256ELi64ELi64ELi4ELb0ELb0EN7cutlass10bfloat16_tE19Flash_kernel_traitsILi256ELi64ELi64ELi4ES3_EELi4ELi6ELb1EEEvNS_16Flash_fwd_paramsE:
	.zero		1280


//--------------------- .nv.shared._ZN5flash32flash_fwd_splitkv_combine_kernelI23Flash_fwd_kernel_traitsILi256ELi64ELi64ELi4ELb0ELb0EN7cutlass10bfloat16_tE19Flash_kernel_traitsILi256ELi64ELi64ELi4ES3_EELi4ELi5ELb1EEEvNS_16Flash_fwd_paramsE --------------------------
	.section	.nv.shared._ZN5flash32flash_fwd_splitkv_combine_kernelI23Flash_fwd_kernel_traitsILi256ELi64ELi64ELi4ELb0ELb0EN7cutlass10bfloat16_tE19Flash_kernel_traitsILi256ELi64ELi64ELi4ES3_EELi4ELi5ELb1EEEvNS_16Flash_fwd_paramsE,"aw",@nobits
	.sectionflags	@""
	.align	16
.nv.shared._ZN5flash32flash_fwd_splitkv_combine_kernelI23Flash_fwd_kernel_traitsILi256ELi64ELi64ELi4ELb0ELb0EN7cutlass10bfloat16_tE19Flash_kernel_traitsILi256ELi64ELi64ELi4ES3_EELi4ELi5ELb1EEEvNS_16Flash_fwd_paramsE:
	.zero		640


//--------------------- .nv.shared._ZN5flash32flash_fwd_splitkv_combine_kernelI23Flash_fwd_kernel_traitsILi256ELi64ELi64ELi4ELb0ELb0EN7cutlass10bfloat16_tE19Flash_kernel_traitsILi256ELi64ELi64ELi4ES3_EELi4ELi4ELb1EEEvNS_16Flash_fwd_paramsE --------------------------
	.section	.nv.shared._ZN5flash32flash_fwd_splitkv_combine_kernelI23Flash_fwd_kernel_traitsILi256ELi64ELi64ELi4ELb0ELb0EN7cutlass10bfloat16_tE19Flash_kernel_traitsILi256ELi64ELi64ELi4ES3_EELi4ELi4ELb1EEEvNS_16Flash_fwd_paramsE,"aw",@nobits
	.sectionflags	@""
	.align	16
.nv.shared._ZN5flash32flash_fwd_splitkv_combine_kernelI23Flash_fwd_kernel_traitsILi256ELi64ELi64ELi4ELb0ELb0EN7cutlass10bfloat16_tE19Flash_kernel_traitsILi256ELi64ELi64ELi4ES3_EELi4ELi4ELb1EEEvNS_16Flash_fwd_paramsE:
	.zero		320


//--------------------- .nv.shared._ZN5flash32flash_fwd_splitkv_combine_kernelI23Flash_fwd_kernel_traitsILi256ELi64ELi64ELi4ELb0ELb0EN7cutlass10bfloat16_tE19Flash_kernel_traitsILi256ELi64ELi64ELi4ES3_EELi4ELi3ELb1EEEvNS_16Flash_fwd_paramsE --------------------------
	.section	.nv.shared._ZN5flash32flash_fwd_splitkv_combine_kernelI23Flash_fwd_kernel_traitsILi256ELi64ELi64ELi4ELb0ELb0EN7cutlass10bfloat16_tE19Flash_kernel_traitsILi256ELi64ELi64ELi4ES3_EELi4ELi3ELb1EEEvNS_16Flash_fwd_paramsE,"aw",@nobits
	.sectionflags	@""
	.align	16
.nv.shared._ZN5flash32flash_fwd_splitkv_combine_kernelI23Flash_fwd_kernel_traitsILi256ELi64ELi64ELi4ELb0ELb0EN7cutlass10bfloat16_tE19Flash_kernel_traitsILi256ELi64ELi64ELi4ES3_EELi4ELi3ELb1EEEvNS_16Flash_fwd_paramsE:
	.zero		160


//--------------------- .nv.shared._ZN5flash32flash_fwd_splitkv_combine_kernelI23Flash_fwd_kernel_traitsILi256ELi64ELi64ELi4ELb0ELb0EN7cutlass10bfloat16_tE19Flash_kernel_traitsILi256ELi64ELi64ELi4ES3_EELi4ELi2ELb1EEEvNS_16Flash_fwd_paramsE --------------------------
	.section	.nv.shared._ZN5flash32flash_fwd_splitkv_combine_kernelI23Flash_fwd_kernel_traitsILi256ELi64ELi64ELi4ELb0ELb0EN7cutlass10bfloat16_tE19Flash_kernel_traitsILi256ELi64ELi64ELi4ES3_EELi4ELi2ELb1EEEvNS_16Flash_fwd_paramsE,"aw",@nobits
	.sectionflags	@""
	.align	16
.nv.shared._ZN5flash32flash_fwd_splitkv_combine_kernelI23Flash_fwd_kernel_traitsILi256ELi64ELi64ELi4ELb0ELb0EN7cutlass10bfloat16_tE19Flash_kernel_traitsILi256ELi64ELi64ELi4ES3_EELi4ELi2ELb1EEEvNS_16Flash_fwd_paramsE:
	.zero		80


//--------------------- .nv.shared._ZN5flash32flash_fwd_splitkv_combine_kernelI23Flash_fwd_kernel_traitsILi256ELi64ELi64ELi4ELb0ELb0EN7cutlass10bfloat16_tE19Flash_kernel_traitsILi256ELi64ELi64ELi4ES3_EELi4ELi1ELb1EEEvNS_16Flash_fwd_paramsE --------------------------
	.section	.nv.shared._ZN5flash32flash_fwd_splitkv_combine_kernelI23Flash_fwd_kernel_traitsILi256ELi64ELi64ELi4ELb0ELb0EN7cutlass10bfloat16_tE19Flash_kernel_traitsILi256ELi64ELi64ELi4ES3_EELi4ELi1ELb1EEEvNS_16Flash_fwd_paramsE,"aw",@nobits
	.sectionflags	@""
	.align	16
.nv.shared._ZN5flash32flash_fwd_splitkv_combine_kernelI23Flash_fwd_kernel_traitsILi256ELi64ELi64ELi4ELb0ELb0EN7cutlass10bfloat16_tE19Flash_kernel_traitsILi256ELi64ELi64ELi4ES3_EELi4ELi1ELb1EEEvNS_16Flash_fwd_paramsE:
	.zero		48


//--------------------- .nv.shared._ZN5flash24flash_fwd_splitkv_kernelI23Flash_fwd_kernel_traitsILi256ELi64ELi64ELi4ELb0ELb0EN7cutlass10bfloat16_tE19Flash_kernel_traitsILi256ELi64ELi64ELi4ES3_EELb1ELb0ELb0ELb0ELb0ELb0ELb0ELb0EEEvNS_16Flash_fwd_paramsE --------------------------
	.section	.nv.shared._ZN5flash24flash_fwd_splitkv_kernelI23Flash_fwd_kernel_traitsILi256ELi64ELi64ELi4ELb0ELb0EN7cutlass10bfloat16_tE19Flash_kernel_traitsILi256ELi64ELi64ELi4ES3_EELb1ELb0ELb0ELb0ELb0ELb0ELb0ELb0EEEvNS_16Flash_fwd_paramsE,"aw",@nobits
	.sectionflags	@""
	.align	16


//--------------------- .nv.shared._ZN5flash24flash_fwd_splitkv_kernelI23Flash_fwd_kernel_traitsILi256ELi64ELi64ELi4ELb0ELb0EN7cutlass10bfloat16_tE19Flash_kernel_traitsILi256ELi64ELi64ELi4ES3_EELb1ELb0ELb0ELb0ELb0ELb1ELb0ELb0EEEvNS_16Flash_fwd_paramsE --------------------------
	.section	.nv.shared._ZN5flash24flash_fwd_splitkv_kernelI23Flash_fwd_kernel_traitsILi256ELi64ELi64ELi4ELb0ELb0EN7cutlass10bfloat16_tE19Flash_kernel_traitsILi256ELi64ELi64ELi4ES3_EELb1ELb0ELb0ELb0ELb0ELb1ELb0ELb0EEEvNS_16Flash_fwd_paramsE,"aw",@nobits
	.sectionflags	@""
	.align	16


//--------------------- .nv.shared._ZN5flash24flash_fwd_splitkv_kernelI23Flash_fwd_kernel_traitsILi256ELi64ELi64ELi4ELb0ELb0EN7cutlass10bfloat16_tE19Flash_kernel_traitsILi256ELi64ELi64ELi4ES3_EELb1ELb0ELb0ELb0ELb0ELb0ELb0ELb1EEEvNS_16Flash_fwd_paramsE --------------------------
	.section	.nv.shared._ZN5flash24flash_fwd_splitkv_kernelI23Flash_fwd_kernel_traitsILi256ELi64ELi64ELi4ELb0ELb0EN7cutlass10bfloat16_tE19Flash_kernel_traitsILi256ELi64ELi64ELi4ES3_EELb1ELb0ELb0ELb0ELb0ELb0ELb0ELb1EEEvNS_16Flash_fwd_paramsE,"aw",@nobits
	.sectionflags	@""
	.align	16


//--------------------- .nv.shared._ZN5flash24flash_fwd_splitkv_kernelI23Flash_fwd_kernel_traitsILi256ELi64ELi64ELi4ELb0ELb0EN7cutlass10bfloat16_tE19Flash_kernel_traitsILi256ELi64ELi64ELi4ES3_EELb1ELb0ELb0ELb0ELb0ELb1ELb0ELb1EEEvNS_16Flash_fwd_paramsE --------------------------
	.section	.nv.shared._ZN5flash24flash_fwd_splitkv_kernelI23Flash_fwd_kernel_traitsILi256ELi64ELi64ELi4ELb0ELb0EN7cutlass10bfloat16_tE19Flash_kernel_traitsILi256ELi64ELi64ELi4ES3_EELb1ELb0ELb0ELb0ELb0ELb1ELb0ELb1EEEvNS_16Flash_fwd_paramsE,"aw",@nobits
	.sectionflags	@""
	.align	16


//--------------------- .nv.shared._ZN5flash24flash_fwd_splitkv_kernelI23Flash_fwd_kernel_traitsILi256ELi64ELi64ELi4ELb0ELb0EN7cutlass10bfloat16_tE19Flash_kernel_traitsILi256ELi64ELi64ELi4ES3_EELb1ELb0ELb0ELb0ELb0ELb0ELb1ELb0EEEvNS_16Flash_fwd_paramsE --------------------------
	.section	.nv.shared._ZN5flash24flash_fwd_splitkv_kernelI23Flash_fwd_kernel_traitsILi256ELi64ELi64ELi4ELb0ELb0EN7cutlass10bfloat16_tE19Flash_kernel_traitsILi256ELi64ELi64ELi4ES3_EELb1ELb0ELb0ELb0ELb0ELb0ELb1ELb0EEEvNS_16Flash_fwd_paramsE,"aw",@nobits
	.sectionflags	@""
	.align	16


//--------------------- .nv.shared._ZN5flash24flash_fwd_splitkv_kernelI23Flash_fwd_kernel_traitsILi256ELi64ELi64ELi4ELb0ELb0EN7cutlass10bfloat16_tE19Flash_kernel_traitsILi256ELi64ELi64ELi4ES3_EELb1ELb0ELb0ELb0ELb0ELb1ELb1ELb0EEEvNS_16Flash_fwd_paramsE --------------------------
	.section	.nv.shared._ZN5flash24flash_fwd_splitkv_kernelI23Flash_fwd_kernel_traitsILi256ELi64ELi64ELi4ELb0ELb0EN7cutlass10bfloat16_tE19Flash_kernel_traitsILi256ELi64ELi64ELi4ES3_EELb1ELb0ELb0ELb0ELb0ELb1ELb1ELb0EEEvNS_16Flash_fwd_paramsE,"aw",@nobits
	.sectionflags	@""
	.align	16


//--------------------- .nv.shared._ZN5flash24flash_fwd_splitkv_kernelI23Flash_fwd_kernel_traitsILi256ELi64ELi64ELi4ELb0ELb0EN7cutlass10bfloat16_tE19Flash_kernel_traitsILi256ELi64ELi64ELi4ES3_EELb1ELb0ELb0ELb0ELb0ELb0ELb1ELb1EEEvNS_16Flash_fwd_paramsE --------------------------
	.section	.nv.shared._ZN5flash24flash_fwd_splitkv_kernelI23Flash_fwd_kernel_traitsILi256ELi64ELi64ELi4ELb0ELb0EN7cutlass10bfloat16_tE19Flash_kernel_traitsILi256ELi64ELi64ELi4ES3_EELb1ELb0ELb0ELb0ELb0ELb0ELb1ELb1EEEvNS_16Flash_fwd_paramsE,"aw",@nobits
	.sectionflags	@""
	.align	16


//--------------------- .nv.shared._ZN5flash24flash_fwd_splitkv_kernelI23Flash_fwd_kernel_traitsILi256ELi64ELi64ELi4ELb0ELb0EN7cutlass10bfloat16_tE19Flash_kernel_traitsILi256ELi64ELi64ELi4ES3_EELb1ELb0ELb0ELb0ELb0ELb1ELb1ELb1EEEvNS_16Flash_fwd_paramsE --------------------------
	.section	.nv.shared._ZN5flash24flash_fwd_splitkv_kernelI23Flash_fwd_kernel_traitsILi256ELi64ELi64ELi4ELb0ELb0EN7cutlass10bfloat16_tE19Flash_kernel_traitsILi256ELi64ELi64ELi4ES3_EELb1ELb0ELb0ELb0ELb0ELb1ELb1ELb1EEEvNS_16Flash_fwd_paramsE,"aw",@nobits
	.sectionflags	@""
	.align	16


//--------------------- .nv.shared._ZN5flash24flash_fwd_splitkv_kernelI23Flash_fwd_kernel_traitsILi256ELi64ELi64ELi4ELb0ELb0EN7cutlass10bfloat16_tE19Flash_kernel_traitsILi256ELi64ELi64ELi4ES3_EELb1ELb0ELb0ELb0ELb1ELb0ELb0ELb0EEEvNS_16Flash_fwd_paramsE --------------------------
	.section	.nv.shared._ZN5flash24flash_fwd_splitkv_kernelI23Flash_fwd_kernel_traitsILi256ELi64ELi64ELi4ELb0ELb0EN7cutlass10bfloat16_tE19Flash_kernel_traitsILi256ELi64ELi64ELi4ES3_EELb1ELb0ELb0ELb0ELb1ELb0ELb0ELb0EEEvNS_16Flash_fwd_paramsE,"aw",@nobits
	.sectionflags	@""
	.align	16


//--------------------- .nv.shared._ZN5flash24flash_fwd_splitkv_kernelI23Flash_fwd_kernel_traitsILi256ELi64ELi64ELi4ELb0ELb0EN7cutlass10bfloat16_tE19Flash_kernel_traitsILi256ELi64ELi64ELi4ES3_EELb1ELb0ELb0ELb0ELb1ELb1ELb0ELb0EEEvNS_16Flash_fwd_paramsE --------------------------
	.section	.nv.shared._ZN5flash24flash_fwd_splitkv_kernelI23Flash_fwd_kernel_traitsILi256ELi64ELi64ELi4ELb0ELb0EN7cutlass10bfloat16_tE19Flash_kernel_traitsILi256ELi64ELi64ELi4ES3_EELb1ELb0ELb0ELb0ELb1ELb1ELb0ELb0EEEvNS_16Flash_fwd_paramsE,"aw",@nobits
	.sectionflags	@""
	.align	16


//--------------------- .nv.shared._ZN5flash24flash_fwd_splitkv_kernelI23Flash_fwd_kernel_traitsILi256ELi64ELi64ELi4ELb0ELb0EN7cutlass10bfloat16_tE19Flash_kernel_traitsILi256ELi64ELi64ELi4ES3_EELb1ELb0ELb1ELb0ELb0ELb0ELb0ELb0EEEvNS_16Flash_fwd_paramsE --------------------------
	.section	.nv.shared._ZN5flash24flash_fwd_splitkv_kernelI23Flash_fwd_kernel_traitsILi256ELi64ELi64ELi4ELb0ELb0EN7cutlass10bfloat16_tE19Flash_kernel_traitsILi256ELi64ELi64ELi4ES3_EELb1ELb0ELb1ELb0ELb0ELb0ELb0ELb0EEEvNS_16Flash_fwd_paramsE,"aw",@nobits
	.sectionflags	@""
	.align	16


//--------------------- .nv.shared._ZN5flash24flash_fwd_splitkv_kernelI23Flash_fwd_kernel_traitsILi256ELi64ELi64ELi4ELb0ELb0EN7cutlass10bfloat16_tE19Flash_kernel_traitsILi256ELi64ELi64ELi4ES3_EELb1ELb0ELb1ELb0ELb0ELb1ELb0ELb0EEEvNS_16Flash_fwd_paramsE --------------------------
	.section	.nv.shared._ZN5flash24flash_fwd_splitkv_kernelI23Flash_fwd_kernel_traitsILi256ELi64ELi64ELi4ELb0ELb0EN7cutlass10bfloat16_tE19Flash_kernel_traitsILi256ELi64ELi64ELi4ES3_EELb1ELb0ELb1ELb0ELb0ELb1ELb0ELb0EEEvNS_16Flash_fwd_paramsE,"aw",@nobits
	.sectionflags	@""
	.align	16


//--------------------- .nv.shared._ZN5flash24flash_fwd_splitkv_kernelI23Flash_fwd_kernel_traitsILi256ELi64ELi64ELi4ELb0ELb0EN7cutlass10bfloat16_tE19Flash_kernel_traitsILi256ELi64ELi64ELi4ES3_EELb1ELb0ELb0ELb0ELb1ELb0ELb0ELb1EEEvNS_16Flash_fwd_paramsE --------------------------
	.section	.nv.shared._ZN5flash24flash_fwd_splitkv_kernelI23Flash_fwd_kernel_traitsILi256ELi64ELi64ELi4ELb0ELb0EN7cutlass10bfloat16_tE19Flash_kernel_traitsILi256ELi64ELi64ELi4ES3_EELb1ELb0ELb0ELb0ELb1ELb0ELb0ELb1EEEvNS_16Flash_fwd_paramsE,"aw",@nobits
	.sectionflags	@""
	.align	16


//--------------------- .nv.shared._ZN5flash24flash_fwd_splitkv_kernelI23Flash_fwd_kernel_traitsILi256ELi64ELi64ELi4ELb0ELb0EN7cutlass10bfloat16_tE19Flash_kernel_traitsILi256ELi64ELi64ELi4ES3_EELb1ELb0ELb0ELb0ELb1ELb1ELb0ELb1EEEvNS_16Flash_fwd_paramsE --------------------------
	.section	.nv.shared._ZN5flash24flash_fwd_splitkv_kernelI23Flash_fwd_kernel_traitsILi256ELi64ELi64ELi4ELb0ELb0EN7cutlass10bfloat16_tE19Flash_kernel_traitsILi256ELi64ELi64ELi4ES3_EELb1ELb0ELb0ELb0ELb1ELb1ELb0ELb1EEEvNS_16Flash_fwd_paramsE,"aw",@nobits
	.sectionflags	@""
	.align	16


//--------------------- .nv.shared._ZN5flash24flash_fwd_splitkv_kernelI23Flash_fwd_kernel_traitsILi256ELi64ELi64ELi4ELb0ELb0EN7cutlass10bfloat16_tE19Flash_kernel_traitsILi256ELi64ELi64ELi4ES3_EELb1ELb0ELb1ELb0ELb0ELb0ELb0ELb1EEEvNS_16Flash_fwd_paramsE --------------------------
	.section	.nv.shared._ZN5flash24flash_fwd_splitkv_kernelI23Flash_fwd_kernel_traitsILi256ELi64ELi64ELi4ELb0ELb0EN7cutlass10bfloat16_tE19Flash_kernel_traitsILi256ELi64ELi64ELi4ES3_EELb1ELb0ELb1ELb0ELb0ELb0ELb0ELb1EEEvNS_16Flash_fwd_paramsE,"aw",@nobits
	.sectionflags	@""
	.align	16


//--------------------- .nv.shared._ZN5flash24flash_fwd_splitkv_kernelI23Flash_fwd_kernel_traitsILi256ELi64ELi64ELi4ELb0ELb0EN7cutlass10bfloat16_tE19Flash_kernel_traitsILi256ELi64ELi64ELi4ES3_EELb1ELb0ELb1ELb0ELb0ELb1ELb0ELb1EEEvNS_16Flash_fwd_paramsE --------------------------
	.section	.nv.shared._ZN5flash24flash_fwd_splitkv_kernelI23Flash_fwd_kernel_traitsILi256ELi64ELi64ELi4ELb0ELb0EN7cutlass10bfloat16_tE19Flash_kernel_traitsILi256ELi64ELi64ELi4ES3_EELb1ELb0ELb1ELb0ELb0ELb1ELb0ELb1EEEvNS_16Flash_fwd_paramsE,"aw",@nobits
	.sectionflags	@""
	.align	16


//--------------------- .nv.shared._ZN5flash24flash_fwd_splitkv_kernelI23Flash_fwd_kernel_traitsILi256ELi64ELi64ELi4ELb0ELb0EN7cutlass10bfloat16_tE19Flash_kernel_traitsILi256ELi64ELi64ELi4ES3_EELb1ELb0ELb0ELb0ELb1ELb0ELb1ELb0EEEvNS_16Flash_fwd_paramsE --------------------------
	.section	.nv.shared._ZN5flash24flash_fwd_splitkv_kernelI23Flash_fwd_kernel_traitsILi256ELi64ELi64ELi4ELb0ELb0EN7cutlass10bfloat16_tE19Flash_kernel_traitsILi256ELi64ELi64ELi4ES3_EELb1ELb0ELb0ELb0ELb1ELb0ELb1ELb0EEEvNS_16Flash_fwd_paramsE,"aw",@nobits
	.sectionflags	@""
	.align	16


//--------------------- .nv.shared._ZN5flash24flash_fwd_splitkv_kernelI23Flash_fwd_kernel_traitsILi256ELi64ELi64ELi4ELb0ELb0EN7cutlass10bfloat16_tE19Flash_kernel_traitsILi256ELi64ELi64ELi4ES3_EELb1ELb0ELb0ELb0ELb1ELb1ELb1ELb0EEEvNS_16Flash_fwd_paramsE --------------------------
	.section	.nv.shared._ZN5flash24flash_fwd_splitkv_kernelI23Flash_fwd_kernel_traitsILi256ELi64ELi64ELi4ELb0ELb0EN7cutlass10bfloat16_tE19Flash_kernel_traitsILi256ELi64ELi64ELi4ES3_EELb1ELb0ELb0ELb0ELb1ELb1ELb1ELb0EEEvNS_16Flash_fwd_paramsE,"aw",@nobits
	.sectionflags	@""
	.align	16


//--------------------- .nv.shared._ZN5flash24flash_fwd_splitkv_kernelI23Flash_fwd_kernel_traitsILi256ELi64ELi64ELi4ELb0ELb0EN7cutlass10bfloat16_tE19Flash_kernel_traitsILi256ELi64ELi64ELi4ES3_EELb1ELb0ELb1ELb0ELb0ELb0ELb1ELb0EEEvNS_16Flash_fwd_paramsE --------------------------
	.section	.nv.shared._ZN5flash24flash_fwd_splitkv_kernelI23Flash_fwd_kernel_traitsILi256ELi64ELi64ELi4ELb0ELb0EN7cutlass10bfloat16_tE19Flash_kernel_traitsILi256ELi64ELi64ELi4ES3_EELb1ELb0ELb1ELb0ELb0ELb0ELb1ELb0EEEvNS_16Flash_fwd_paramsE,"aw",@nobits
	.sectionflags	@""
	.align	16


//--------------------- .nv.shared._ZN5flash24flash_fwd_splitkv_kernelI23Flash_fwd_kernel_traitsILi256ELi64ELi64ELi4ELb0ELb0EN7cutlass10bfloat16_tE19Flash_kernel_traitsILi256ELi64ELi64ELi4ES3_EELb1ELb0ELb1ELb0ELb0ELb1ELb1ELb0EEEvNS_16Flash_fwd_paramsE --------------------------
	.section	.nv.shared._ZN5flash24flash_fwd_splitkv_kernelI23Flash_fwd_kernel_traitsILi256ELi64ELi64ELi4ELb0ELb0EN7cutlass10bfloat16_tE19Flash_kernel_traitsILi256ELi64ELi64ELi4ES3_EELb1ELb0ELb1ELb0ELb0ELb1ELb1ELb0EEEvNS_16Flash_fwd_paramsE,"aw",@nobits
	.sectionflags	@""
	.align	16


//--------------------- .nv.shared._ZN5flash24flash_fwd_splitkv_kernelI23Flash_fwd_kernel_traitsILi256ELi64ELi64ELi4ELb0ELb0EN7cutlass10bfloat16_tE19Flash_kernel_traitsILi256ELi64ELi64ELi4ES3_EELb1ELb0ELb0ELb0ELb1ELb0ELb1ELb1EEEvNS_16Flash_fwd_paramsE --------------------------
	.section	.nv.shared._ZN5flash24flash_fwd_splitkv_kernelI23Flash_fwd_kernel_traitsILi256ELi64ELi64ELi4ELb0ELb0EN7cutlass10bfloat16_tE19Flash_kernel_traitsILi256ELi64ELi64ELi4ES3_EELb1ELb0ELb0ELb0ELb1ELb0ELb1ELb1EEEvNS_16Flash_fwd_paramsE,"aw",@nobits
	.sectionflags	@""
	.align	16


//--------------------- .nv.shared._ZN5flash24flash_fwd_splitkv_kernelI23Flash_fwd_kernel_traitsILi256ELi64ELi64ELi4ELb0ELb0EN7cutlass10bfloat16_tE19Flash_kernel_traitsILi256ELi64ELi64ELi4ES3_EELb1ELb0ELb0ELb0ELb1ELb1ELb1ELb1EEEvNS_16Flash_fwd_paramsE --------------------------
	.section	.nv.shared._ZN5flash24flash_fwd_splitkv_kernelI23Flash_fwd_kernel_traitsILi256ELi64ELi64ELi4ELb0ELb0EN7cutlass10bfloat16_tE19Flash_kernel_traitsILi256ELi64ELi64ELi4ES3_EELb1ELb0ELb0ELb0ELb1ELb1ELb1ELb1EEEvNS_16Flash_fwd_paramsE,"aw",@nobits
	.sectionflags	@""
	.align	16


//--------------------- .nv.shared._ZN5flash24flash_fwd_splitkv_kernelI23Flash_fwd_kernel_traitsILi256ELi64ELi64ELi4ELb0ELb0EN7cutlass10bfloat16_tE19Flash_kernel_traitsILi256ELi64ELi64ELi4ES3_EELb1ELb0ELb1ELb0ELb0ELb0ELb1ELb1EEEvNS_16Flash_fwd_paramsE --------------------------
	.section	.nv.shared._ZN5flash24flash_fwd_splitkv_kernelI23Flash_fwd_kernel_traitsILi256ELi64ELi64ELi4ELb0ELb0EN7cutlass10bfloat16_tE19Flash_kernel_traitsILi256ELi64ELi64ELi4ES3_EELb1ELb0ELb1ELb0ELb0ELb0ELb1ELb1EEEvNS_16Flash_fwd_paramsE,"aw",@nobits
	.sectionflags	@""
	.align	16


//--------------------- .nv.shared._ZN5flash24flash_fwd_splitkv_kernelI23Flash_fwd_kernel_traitsILi256ELi64ELi64ELi4ELb0ELb0EN7cutlass10bfloat16_tE19Flash_kernel_traitsILi256ELi64ELi64ELi4ES3_EELb1ELb0ELb1ELb0ELb0ELb1ELb1ELb1EEEvNS_16Flash_fwd_paramsE --------------------------
	.section	.nv.shared._ZN5flash24flash_fwd_splitkv_kernelI23Flash_fwd_kernel_traitsILi256ELi64ELi64ELi4ELb0ELb0EN7cutlass10bfloat16_tE19Flash_kernel_traitsILi256ELi64ELi64ELi4ES3_EELb1ELb0ELb1ELb0ELb0ELb1ELb1ELb1EEEvNS_16Flash_fwd_paramsE,"aw",@nobits
	.sectionflags	@""
	.align	16
